	.target	sm_90a

	.elftype	@"ET_EXEC"


//--------------------- .note.nv.tkinfo           --------------------------
	.section	.note.nv.tkinfo,"",@"SHT_NOTE"
	.sectionflags	@"SHF_NOTE_NV_TKINFO"
	.tkinfo
        /*0018*/ 	.word	0x00000002
        /*0030*/ 	.string	""
        /*0030*/ 	.string	"ptxas"
        /*0030*/ 	.string	"Cuda compilation tools, release 13.0, V13.0.88"
        /*0030*/ 	.string	"Build cuda_13.0.r13.0/compiler.36424714_0"
        /*0030*/ 	.string	"-arch sm_90a -m 64 "



//--------------------- .note.nv.cuinfo           --------------------------
	.section	.note.nv.cuinfo,"",@"SHT_NOTE"
	.sectionflags	@"SHF_NOTE_NV_CUINFO"
        /*0018*/ 	.short	0x0002
        /*001a*/ 	.short	0x005a
        /*001c*/ 	.short	0x0082
	.zero		2


//--------------------- .nv.info                  --------------------------
	.section	.nv.info,"",@"SHT_CUDA_INFO"
	.align	4


	//----- nvinfo : EIATTR_REGCOUNT
	.align		4
        /*0000*/ 	.byte	0x04, 0x2f
        /*0002*/ 	.short	(.L_12 - .L_11)
	.align		4
.L_11:
        /*0004*/ 	.word	index@(_ZN5flash16flash_fwd_kernelI23Flash_fwd_kernel_traitsILi192ELi64ELi64ELi4ELb0ELb0EN7cutlass6half_tE19Flash_kernel_traitsILi192ELi64ELi64ELi4ES3_EELb0ELb0ELb1ELb1ELb0ELb0ELb1ELb0EEEvNS_16Flash_fwd_paramsE)
        /*0008*/ 	.word	0x000000ff


	//----- nvinfo : EIATTR_FRAME_SIZE
	.align		4
.L_12:
        /*000c*/ 	.byte	0x04, 0x11
        /*000e*/ 	.short	(.L_14 - .L_13)
	.align		4
.L_13:
        /*0010*/ 	.word	index@(_ZN5flash16flash_fwd_kernelI23Flash_fwd_kernel_traitsILi192ELi64ELi64ELi4ELb0ELb0EN7cutlass6half_tE19Flash_kernel_traitsILi192ELi64ELi64ELi4ES3_EELb0ELb0ELb1ELb1ELb0ELb0ELb1ELb0EEEvNS_16Flash_fwd_paramsE)
        /*0014*/ 	.word	0x00000000


	//----- nvinfo : EIATTR_REGCOUNT
	.align		4
.L_14:
        /*0018*/ 	.byte	0x04, 0x2f
        /*001a*/ 	.short	(.L_16 - .L_15)
	.align		4
.L_15:
        /*001c*/ 	.word	index@(_ZN5flash16flash_fwd_kernelI23Flash_fwd_kernel_traitsILi192ELi64ELi64ELi4ELb0ELb0EN7cutlass6half_tE19Flash_kernel_traitsILi192ELi64ELi64ELi4ES3_EELb1ELb0ELb1ELb1ELb0ELb0ELb0ELb1EEEvNS_16Flash_fwd_paramsE)
        /*0020*/ 	.word	0x000000ff


	//----- nvinfo : EIATTR_FRAME_SIZE
	.align		4
.L_16:
        /*0024*/ 	.byte	0x04, 0x11
        /*0026*/ 	.short	(.L_18 - .L_17)
	.align		4
.L_17:
        /*0028*/ 	.word	index@(_ZN5flash16flash_fwd_kernelI23Flash_fwd_kernel_traitsILi192ELi64ELi64ELi4ELb0ELb0EN7cutlass6half_tE19Flash_kernel_traitsILi192ELi64ELi64ELi4ES3_EELb1ELb0ELb1ELb1ELb0ELb0ELb0ELb1EEEvNS_16Flash_fwd_paramsE)
        /*002c*/ 	.word	0x000000e0


	//----- nvinfo : EIATTR_REGCOUNT
	.align		4
.L_18:
        /*0030*/ 	.byte	0x04, 0x2f
        /*0032*/ 	.short	(.L_20 - .L_19)
	.align		4
.L_19:
        /*0034*/ 	.word	index@(_ZN5flash16flash_fwd_kernelI23Flash_fwd_kernel_traitsILi192ELi64ELi64ELi4ELb0ELb0EN7cutlass6half_tE19Flash_kernel_traitsILi192ELi64ELi64ELi4ES3_EELb0ELb0ELb1ELb0ELb0ELb0ELb1ELb0EEEvNS_16Flash_fwd_paramsE)
        /*0038*/ 	.word	0x000000ff


	//----- nvinfo : EIATTR_FRAME_SIZE
	.align		4
.L_20:
        /*003c*/ 	.byte	0x04, 0x11
        /*003e*/ 	.short	(.L_22 - .L_21)
	.align		4
.L_21:
        /*0040*/ 	.word	index@(_ZN5flash16flash_fwd_kernelI23Flash_fwd_kernel_traitsILi192ELi64ELi64ELi4ELb0ELb0EN7cutlass6half_tE19Flash_kernel_traitsILi192ELi64ELi64ELi4ES3_EELb0ELb0ELb1ELb0ELb0ELb0ELb1ELb0EEEvNS_16Flash_fwd_paramsE)
        /*0044*/ 	.word	0x00000000


	//----- nvinfo : EIATTR_REGCOUNT
	.align		4
.L_22:
        /*0048*/ 	.byte	0x04, 0x2f
        /*004a*/ 	.short	(.L_24 - .L_23)
	.align		4
.L_23:
        /*004c*/ 	.word	index@(_ZN5flash16flash_fwd_kernelI23Flash_fwd_kernel_traitsILi192ELi64ELi64ELi4ELb0ELb0EN7cutlass6half_tE19Flash_kernel_traitsILi192ELi64ELi64ELi4ES3_EELb1ELb0ELb1ELb0ELb0ELb0ELb0ELb1EEEvNS_16Flash_fwd_paramsE)
        /*0050*/ 	.word	0x000000ff


	//----- nvinfo : EIATTR_FRAME_SIZE
	.align		4
.L_24:
        /*0054*/ 	.byte	0x04, 0x11
        /*0056*/ 	.short	(.L_26 - .L_25)
	.align		4
.L_25:
        /*0058*/ 	.word	index@(_ZN5flash16flash_fwd_kernelI23Flash_fwd_kernel_traitsILi192ELi64ELi64ELi4ELb0ELb0EN7cutlass6half_tE19Flash_kernel_traitsILi192ELi64ELi64ELi4ES3_EELb1ELb0ELb1ELb0ELb0ELb0ELb0ELb1EEEvNS_16Flash_fwd_paramsE)
        /*005c*/ 	.word	0x000000c8


	//----- nvinfo : EIATTR_REGCOUNT
	.align		4
.L_26:
        /*0060*/ 	.byte	0x04, 0x2f
        /*0062*/ 	.short	(.L_28 - .L_27)
	.align		4
.L_27:
        /*0064*/ 	.word	index@(_ZN5flash16flash_fwd_kernelI23Flash_fwd_kernel_traitsILi192ELi64ELi64ELi4ELb0ELb0EN7cutlass6half_tE19Flash_kernel_traitsILi192ELi64ELi64ELi4ES3_EELb1ELb0ELb1ELb1ELb0ELb0ELb0ELb0EEEvNS_16Flash_fwd_paramsE)
        /*0068*/ 	.word	0x000000ff


	//----- nvinfo : EIATTR_FRAME_SIZE
	.align		4
.L_28:
        /*006c*/ 	.byte	0x04, 0x11
        /*006e*/ 	.short	(.L_30 - .L_29)
	.align		4
.L_29:
        /*0070*/ 	.word	index@(_ZN5flash16flash_fwd_kernelI23Flash_fwd_kernel_traitsILi192ELi64ELi64ELi4ELb0ELb0EN7cutlass6half_tE19Flash_kernel_traitsILi192ELi64ELi64ELi4ES3_EELb1ELb0ELb1ELb1ELb0ELb0ELb0ELb0EEEvNS_16Flash_fwd_paramsE)
        /*0074*/ 	.word	0x00000000


	//----- nvinfo : EIATTR_REGCOUNT
	.align		4
.L_30:
        /*0078*/ 	.byte	0x04, 0x2f
        /*007a*/ 	.short	(.L_32 - .L_31)
	.align		4
.L_31:
        /*007c*/ 	.word	index@(_ZN5flash16flash_fwd_kernelI23Flash_fwd_kernel_traitsILi192ELi64ELi64ELi4ELb0ELb0EN7cutlass6half_tE19Flash_kernel_traitsILi192ELi64ELi64ELi4ES3_EELb0ELb0ELb1ELb0ELb0ELb1ELb1ELb0EEEvNS_16Flash_fwd_paramsE)
        /*0080*/ 	.word	0x000000ff


	//----- nvinfo : EIATTR_FRAME_SIZE
	.align		4
.L_32:
        /*0084*/ 	.byte	0x04, 0x11
        /*0086*/ 	.short	(.L_34 - .L_33)
	.align		4
.L_33:
        /*0088*/ 	.word	index@(_ZN5flash16flash_fwd_kernelI23Flash_fwd_kernel_traitsILi192ELi64ELi64ELi4ELb0ELb0EN7cutlass6half_tE19Flash_kernel_traitsILi192ELi64ELi64ELi4ES3_EELb0ELb0ELb1ELb0ELb0ELb1ELb1ELb0EEEvNS_16Flash_fwd_paramsE)
        /*008c*/ 	.word	0x00000000


	//----- nvinfo : EIATTR_REGCOUNT
	.align		4
.L_34:
        /*0090*/ 	.byte	0x04, 0x2f
        /*0092*/ 	.short	(.L_36 - .L_35)
	.align		4
.L_35:
        /*0094*/ 	.word	index@(_ZN5flash16flash_fwd_kernelI23Flash_fwd_kernel_traitsILi192ELi64ELi64ELi4ELb0ELb0EN7cutlass6half_tE19Flash_kernel_traitsILi192ELi64ELi64ELi4ES3_EELb1ELb0ELb1ELb0ELb0ELb1ELb0ELb0EEEvNS_16Flash_fwd_paramsE)
        /*0098*/ 	.word	0x000000ff


	//----- nvinfo : EIATTR_FRAME_SIZE
	.align		4
.L_36:
        /*009c*/ 	.byte	0x04, 0x11
        /*009e*/ 	.short	(.L_38 - .L_37)
	.align		4
.L_37:
        /*00a0*/ 	.word	index@(_ZN5flash16flash_fwd_kernelI23Flash_fwd_kernel_traitsILi192ELi64ELi64ELi4ELb0ELb0EN7cutlass6half_tE19Flash_kernel_traitsILi192ELi64ELi64ELi4ES3_EELb1ELb0ELb1ELb0ELb0ELb1ELb0ELb0EEEvNS_16Flash_fwd_paramsE)
        /*00a4*/ 	.word	0x00000000


	//----- nvinfo : EIATTR_REGCOUNT
	.align		4
.L_38:
        /*00a8*/ 	.byte	0x04, 0x2f
        /*00aa*/ 	.short	(.L_40 - .L_39)
	.align		4
.L_39:
        /*00ac*/ 	.word	index@(_ZN5flash16flash_fwd_kernelI23Flash_fwd_kernel_traitsILi192ELi64ELi64ELi4ELb0ELb0EN7cutlass6half_tE19Flash_kernel_traitsILi192ELi64ELi64ELi4ES3_EELb0ELb0ELb0ELb1ELb0ELb0ELb1ELb0EEEvNS_16Flash_fwd_paramsE)
        /*00b0*/ 	.word	0x000000ff


	//----- nvinfo : EIATTR_FRAME_SIZE
	.align		4
.L_40:
        /*00b4*/ 	.byte	0x04, 0x11
        /*00b6*/ 	.short	(.L_42 - .L_41)
	.align		4
.L_41:
        /*00b8*/ 	.word	index@(_ZN5flash16flash_fwd_kernelI23Flash_fwd_kernel_traitsILi192ELi64ELi64ELi4ELb0ELb0EN7cutlass6half_tE19Flash_kernel_traitsILi192ELi64ELi64ELi4ES3_EELb0ELb0ELb0ELb1ELb0ELb0ELb1ELb0EEEvNS_16Flash_fwd_paramsE)
        /*00bc*/ 	.word	0x00000000


	//----- nvinfo : EIATTR_REGCOUNT
	.align		4
.L_42:
        /*00c0*/ 	.byte	0x04, 0x2f
        /*00c2*/ 	.short	(.L_44 - .L_43)
	.align		4
.L_43:
        /*00c4*/ 	.word	index@(_ZN5flash16flash_fwd_kernelI23Flash_fwd_kernel_traitsILi192ELi64ELi64ELi4ELb0ELb0EN7cutlass6half_tE19Flash_kernel_traitsILi192ELi64ELi64ELi4ES3_EELb1ELb0ELb0ELb1ELb0ELb0ELb0ELb1EEEvNS_16Flash_fwd_paramsE)
        /*00c8*/ 	.word	0x000000ff


	//----- nvinfo : EIATTR_FRAME_SIZE
	.align		4
.L_44:
        /*00cc*/ 	.byte	0x04, 0x11
        /*00ce*/ 	.short	(.L_46 - .L_45)
	.align		4
.L_45:
        /*00d0*/ 	.word	index@(_ZN5flash16flash_fwd_kernelI23Flash_fwd_kernel_traitsILi192ELi64ELi64ELi4ELb0ELb0EN7cutlass6half_tE19Flash_kernel_traitsILi192ELi64ELi64ELi4ES3_EELb1ELb0ELb0ELb1ELb0ELb0ELb0ELb1EEEvNS_16Flash_fwd_paramsE)
        /*00d4*/ 	.word	0x000000e0


	//----- nvinfo : EIATTR_REGCOUNT
	.align		4
.L_46:
        /*00d8*/ 	.byte	0x04, 0x2f
        /*00da*/ 	.short	(.L_48 - .L_47)
	.align		4
.L_47:
        /*00dc*/ 	.word	index@(_ZN5flash16flash_fwd_kernelI23Flash_fwd_kernel_traitsILi192ELi64ELi64ELi4ELb0ELb0EN7cutlass6half_tE19Flash_kernel_traitsILi192ELi64ELi64ELi4ES3_EELb0ELb0ELb0ELb0ELb0ELb0ELb1ELb0EEEvNS_16Flash_fwd_paramsE)
        /*00e0*/ 	.word	0x000000ff


	//----- nvinfo : EIATTR_FRAME_SIZE
	.align		4
.L_48:
        /*00e4*/ 	.byte	0x04, 0x11
        /*00e6*/ 	.short	(.L_50 - .L_49)
	.align		4
.L_49:
        /*00e8*/ 	.word	index@(_ZN5flash16flash_fwd_kernelI23Flash_fwd_kernel_traitsILi192ELi64ELi64ELi4ELb0ELb0EN7cutlass6half_tE19Flash_kernel_traitsILi192ELi64ELi64ELi4ES3_EELb0ELb0ELb0ELb0ELb0ELb0ELb1ELb0EEEvNS_16Flash_fwd_paramsE)
        /*00ec*/ 	.word	0x00000000


	//----- nvinfo : EIATTR_REGCOUNT
	.align		4
.L_50:
        /*00f0*/ 	.byte	0x04, 0x2f
        /*00f2*/ 	.short	(.L_52 - .L_51)
	.align		4
.L_51:
        /*00f4*/ 	.word	index@(_ZN5flash16flash_fwd_kernelI23Flash_fwd_kernel_traitsILi192ELi64ELi64ELi4ELb0ELb0EN7cutlass6half_tE19Flash_kernel_traitsILi192ELi64ELi64ELi4ES3_EELb1ELb0ELb0ELb0ELb0ELb0ELb0ELb1EEEvNS_16Flash_fwd_paramsE)
        /*00f8*/ 	.word	0x000000ff


	//----- nvinfo : EIATTR_FRAME_SIZE
	.align		4
.L_52:
        /*00fc*/ 	.byte	0x04, 0x11
        /*00fe*/ 	.short	(.L_54 - .L_53)
	.align		4
.L_53:
        /*0100*/ 	.word	index@(_ZN5flash16flash_fwd_kernelI23Flash_fwd_kernel_traitsILi192ELi64ELi64ELi4ELb0ELb0EN7cutlass6half_tE19Flash_kernel_traitsILi192ELi64ELi64ELi4ES3_EELb1ELb0ELb0ELb0ELb0ELb0ELb0ELb1EEEvNS_16Flash_fwd_paramsE)
        /*0104*/ 	.word	0x000000c0


	//----- nvinfo : EIATTR_REGCOUNT
	.align		4
.L_54:
        /*0108*/ 	.byte	0x04, 0x2f
        /*010a*/ 	.short	(.L_56 - .L_55)
	.align		4
.L_55:
        /*010c*/ 	.word	index@(_ZN5flash16flash_fwd_kernelI23Flash_fwd_kernel_traitsILi192ELi64ELi64ELi4ELb0ELb0EN7cutlass6half_tE19Flash_kernel_traitsILi192ELi64ELi64ELi4ES3_EELb1ELb0ELb0ELb1ELb0ELb0ELb0ELb0EEEvNS_16Flash_fwd_paramsE)
        /*0110*/ 	.word	0x000000f6


	//----- nvinfo : EIATTR_FRAME_SIZE
	.align		4
.L_56:
        /*0114*/ 	.byte	0x04, 0x11
        /*0116*/ 	.short	(.L_58 - .L_57)
	.align		4
.L_57:
        /*0118*/ 	.word	index@(_ZN5flash16flash_fwd_kernelI23Flash_fwd_kernel_traitsILi192ELi64ELi64ELi4ELb0ELb0EN7cutlass6half_tE19Flash_kernel_traitsILi192ELi64ELi64ELi4ES3_EELb1ELb0ELb0ELb1ELb0ELb0ELb0ELb0EEEvNS_16Flash_fwd_paramsE)
        /*011c*/ 	.word	0x00000000


	//----- nvinfo : EIATTR_REGCOUNT
	.align		4
.L_58:
        /*0120*/ 	.byte	0x04, 0x2f
        /*0122*/ 	.short	(.L_60 - .L_59)
	.align		4
.L_59:
        /*0124*/ 	.word	index@(_ZN5flash16flash_fwd_kernelI23Flash_fwd_kernel_traitsILi192ELi64ELi64ELi4ELb0ELb0EN7cutlass6half_tE19Flash_kernel_traitsILi192ELi64ELi64ELi4ES3_EELb0ELb0ELb0ELb0ELb0ELb1ELb1ELb0EEEvNS_16Flash_fwd_paramsE)
        /*0128*/ 	.word	0x000000ff


	//----- nvinfo : EIATTR_FRAME_SIZE
	.align		4
.L_60:
        /*012c*/ 	.byte	0x04, 0x11
        /*012e*/ 	.short	(.L_62 - .L_61)
	.align		4
.L_61:
        /*0130*/ 	.word	index@(_ZN5flash16flash_fwd_kernelI23Flash_fwd_kernel_traitsILi192ELi64ELi64ELi4ELb0ELb0EN7cutlass6half_tE19Flash_kernel_traitsILi192ELi64ELi64ELi4ES3_EELb0ELb0ELb0ELb0ELb0ELb1ELb1ELb0EEEvNS_16Flash_fwd_paramsE)
        /*0134*/ 	.word	0x00000000


	//----- nvinfo : EIATTR_REGCOUNT
	.align		4
.L_62:
        /*0138*/ 	.byte	0x04, 0x2f
        /*013a*/ 	.short	(.L_64 - .L_63)
	.align		4
.L_63:
        /*013c*/ 	.word	index@(_ZN5flash16flash_fwd_kernelI23Flash_fwd_kernel_traitsILi192ELi64ELi64ELi4ELb0ELb0EN7cutlass6half_tE19Flash_kernel_traitsILi192ELi64ELi64ELi4ES3_EELb1ELb0ELb0ELb0ELb0ELb1ELb0ELb0EEEvNS_16Flash_fwd_paramsE)
        /*0140*/ 	.word	0x000000e6


	//----- nvinfo : EIATTR_FRAME_SIZE
	.align		4
.L_64:
        /*0144*/ 	.byte	0x04, 0x11
        /*0146*/ 	.short	(.L_66 - .L_65)
	.align		4
.L_65:
        /*0148*/ 	.word	index@(_ZN5flash16flash_fwd_kernelI23Flash_fwd_kernel_traitsILi192ELi64ELi64ELi4ELb0ELb0EN7cutlass6half_tE19Flash_kernel_traitsILi192ELi64ELi64ELi4ES3_EELb1ELb0ELb0ELb0ELb0ELb1ELb0ELb0EEEvNS_16Flash_fwd_paramsE)
        /*014c*/ 	.word	0x00000000


	//----- nvinfo : EIATTR_REGCOUNT
	.align		4
.L_66:
        /*0150*/ 	.byte	0x04, 0x2f
        /*0152*/ 	.short	(.L_68 - .L_67)
	.align		4
.L_67:
        /*0154*/ 	.word	index@(_ZN5flash16flash_fwd_kernelI23Flash_fwd_kernel_traitsILi192ELi64ELi64ELi4ELb0ELb0EN7cutlass6half_tE19Flash_kernel_traitsILi192ELi64ELi64ELi4ES3_EELb1ELb0ELb1ELb0ELb0ELb0ELb0ELb0EEEvNS_16Flash_fwd_paramsE)
        /*0158*/ 	.word	0x000000ff


	//----- nvinfo : EIATTR_FRAME_SIZE
	.align		4
.L_68:
        /*015c*/ 	.byte	0x04, 0x11
        /*015e*/ 	.short	(.L_70 - .L_69)
	.align		4
.L_69:
        /*0160*/ 	.word	index@(_ZN5flash16flash_fwd_kernelI23Flash_fwd_kernel_traitsILi192ELi64ELi64ELi4ELb0ELb0EN7cutlass6half_tE19Flash_kernel_traitsILi192ELi64ELi64ELi4ES3_EELb1ELb0ELb1ELb0ELb0ELb0ELb0ELb0EEEvNS_16Flash_fwd_paramsE)
        /*0164*/ 	.word	0x00000000


	//----- nvinfo : EIATTR_REGCOUNT
	.align		4
.L_70:
        /*0168*/ 	.byte	0x04, 0x2f
        /*016a*/ 	.short	(.L_72 - .L_71)
	.align		4
.L_71:
        /*016c*/ 	.word	index@(_ZN5flash16flash_fwd_kernelI23Flash_fwd_kernel_traitsILi192ELi64ELi64ELi4ELb0ELb0EN7cutlass6half_tE19Flash_kernel_traitsILi192ELi64ELi64ELi4ES3_EELb1ELb0ELb0ELb0ELb0ELb0ELb0ELb0EEEvNS_16Flash_fwd_paramsE)
        /*0170*/ 	.word	0x000000fe


	//----- nvinfo : EIATTR_FRAME_SIZE
	.align		4
.L_72:
        /*0174*/ 	.byte	0x04, 0x11
        /*0176*/ 	.short	(.L_74 - .L_73)
	.align		4
.L_73:
        /*0178*/ 	.word	index@(_ZN5flash16flash_fwd_kernelI23Flash_fwd_kernel_traitsILi192ELi64ELi64ELi4ELb0ELb0EN7cutlass6half_tE19Flash_kernel_traitsILi192ELi64ELi64ELi4ES3_EELb1ELb0ELb0ELb0ELb0ELb0ELb0ELb0EEEvNS_16Flash_fwd_paramsE)
        /*017c*/ 	.word	0x00000000


	//----- nvinfo : EIATTR_REGCOUNT
	.align		4
.L_74:
        /*0180*/ 	.byte	0x04, 0x2f
        /*0182*/ 	.short	(.L_76 - .L_75)
	.align		4
.L_75:
        /*0184*/ 	.word	index@(_ZN5flash16flash_fwd_kernelI23Flash_fwd_kernel_traitsILi192ELi128ELi64ELi8ELb0ELb0EN7cutlass6half_tE19Flash_kernel_traitsILi192ELi128ELi64ELi8ES3_EELb0ELb0ELb1ELb1ELb0ELb0ELb1ELb0EEEvNS_16Flash_fwd_paramsE)
        /*0188*/ 	.word	0x000000ff


	//----- nvinfo : EIATTR_FRAME_SIZE
	.align		4
.L_76:
        /*018c*/ 	.byte	0x04, 0x11
        /*018e*/ 	.short	(.L_78 - .L_77)
	.align		4
.L_77:
        /*0190*/ 	.word	index@(_ZN5flash16flash_fwd_kernelI23Flash_fwd_kernel_traitsILi192ELi128ELi64ELi8ELb0ELb0EN7cutlass6half_tE19Flash_kernel_traitsILi192ELi128ELi64ELi8ES3_EELb0ELb0ELb1ELb1ELb0ELb0ELb1ELb0EEEvNS_16Flash_fwd_paramsE)
        /*0194*/ 	.word	0x00000000


	//----- nvinfo : EIATTR_REGCOUNT
	.align		4
.L_78:
        /*0198*/ 	.byte	0x04, 0x2f
        /*019a*/ 	.short	(.L_80 - .L_79)
	.align		4
.L_79:
        /*019c*/ 	.word	index@(_ZN5flash16flash_fwd_kernelI23Flash_fwd_kernel_traitsILi192ELi128ELi64ELi8ELb0ELb0EN7cutlass6half_tE19Flash_kernel_traitsILi192ELi128ELi64ELi8ES3_EELb0ELb0ELb1ELb1ELb0ELb0ELb0ELb0EEEvNS_16Flash_fwd_paramsE)
        /*01a0*/ 	.word	0x000000ff


	//----- nvinfo : EIATTR_FRAME_SIZE
	.align		4
.L_80:
        /*01a4*/ 	.byte	0x04, 0x11
        /*01a6*/ 	.short	(.L_82 - .L_81)
	.align		4
.L_81:
        /*01a8*/ 	.word	index@(_ZN5flash16flash_fwd_kernelI23Flash_fwd_kernel_traitsILi192ELi128ELi64ELi8ELb0ELb0EN7cutlass6half_tE19Flash_kernel_traitsILi192ELi128ELi64ELi8ES3_EELb0ELb0ELb1ELb1ELb0ELb0ELb0ELb0EEEvNS_16Flash_fwd_paramsE)
        /*01ac*/ 	.word	0x00000000


	//----- nvinfo : EIATTR_REGCOUNT
	.align		4
.L_82:
        /*01b0*/ 	.byte	0x04, 0x2f
        /*01b2*/ 	.short	(.L_84 - .L_83)
	.align		4
.L_83:
        /*01b4*/ 	.word	index@(_ZN5flash16flash_fwd_kernelI23Flash_fwd_kernel_traitsILi192ELi128ELi64ELi8ELb0ELb0EN7cutlass6half_tE19Flash_kernel_traitsILi192ELi128ELi64ELi8ES3_EELb0ELb0ELb1ELb0ELb0ELb0ELb1ELb0EEEvNS_16Flash_fwd_paramsE)
        /*01b8*/ 	.word	0x000000ff


	//----- nvinfo : EIATTR_FRAME_SIZE
	.align		4
.L_84:
        /*01bc*/ 	.byte	0x04, 0x11
        /*01be*/ 	.short	(.L_86 - .L_85)
	.align		4
.L_85:
        /*01c0*/ 	.word	index@(_ZN5flash16flash_fwd_kernelI23Flash_fwd_kernel_traitsILi192ELi128ELi64ELi8ELb0ELb0EN7cutlass6half_tE19Flash_kernel_traitsILi192ELi128ELi64ELi8ES3_EELb0ELb0ELb1ELb0ELb0ELb0ELb1ELb0EEEvNS_16Flash_fwd_paramsE)
        /*01c4*/ 	.word	0x00000000


	//----- nvinfo : EIATTR_REGCOUNT
	.align		4
.L_86:
        /*01c8*/ 	.byte	0x04, 0x2f
        /*01ca*/ 	.short	(.L_88 - .L_87)
	.align		4
.L_87:
        /*01cc*/ 	.word	index@(_ZN5flash16flash_fwd_kernelI23Flash_fwd_kernel_traitsILi192ELi128ELi64ELi8ELb0ELb0EN7cutlass6half_tE19Flash_kernel_traitsILi192ELi128ELi64ELi8ES3_EELb0ELb0ELb1ELb0ELb0ELb0ELb0ELb0EEEvNS_16Flash_fwd_paramsE)
        /*01d0*/ 	.word	0x000000ff


	//----- nvinfo : EIATTR_FRAME_SIZE
	.align		4
.L_88:
        /*01d4*/ 	.byte	0x04, 0x11
        /*01d6*/ 	.short	(.L_90 - .L_89)
	.align		4
.L_89:
        /*01d8*/ 	.word	index@(_ZN5flash16flash_fwd_kernelI23Flash_fwd_kernel_traitsILi192ELi128ELi64ELi8ELb0ELb0EN7cutlass6half_tE19Flash_kernel_traitsILi192ELi128ELi64ELi8ES3_EELb0ELb0ELb1ELb0ELb0ELb0ELb0ELb0EEEvNS_16Flash_fwd_paramsE)
        /*01dc*/ 	.word	0x00000000


	//----- nvinfo : EIATTR_REGCOUNT
	.align		4
.L_90:
        /*01e0*/ 	.byte	0x04, 0x2f
        /*01e2*/ 	.short	(.L_92 - .L_91)
	.align		4
.L_91:
        /*01e4*/ 	.word	index@(_ZN5flash16flash_fwd_kernelI23Flash_fwd_kernel_traitsILi192ELi128ELi64ELi8ELb0ELb0EN7cutlass6half_tE19Flash_kernel_traitsILi192ELi128ELi64ELi8ES3_EELb0ELb0ELb1ELb0ELb0ELb1ELb1ELb0EEEvNS_16Flash_fwd_paramsE)
        /*01e8*/ 	.word	0x000000ff


	//----- nvinfo : EIATTR_FRAME_SIZE
	.align		4
.L_92:
        /*01ec*/ 	.byte	0x04, 0x11
        /*01ee*/ 	.short	(.L_94 - .L_93)
	.align		4
.L_93:
        /*01f0*/ 	.word	index@(_ZN5flash16flash_fwd_kernelI23Flash_fwd_kernel_traitsILi192ELi128ELi64ELi8ELb0ELb0EN7cutlass6half_tE19Flash_kernel_traitsILi192ELi128ELi64ELi8ES3_EELb0ELb0ELb1ELb0ELb0ELb1ELb1ELb0EEEvNS_16Flash_fwd_paramsE)
        /*01f4*/ 	.word	0x00000000


	//----- nvinfo : EIATTR_REGCOUNT
	.align		4
.L_94:
        /*01f8*/ 	.byte	0x04, 0x2f
        /*01fa*/ 	.short	(.L_96 - .L_95)
	.align		4
.L_95:
        /*01fc*/ 	.word	index@(_ZN5flash16flash_fwd_kernelI23Flash_fwd_kernel_traitsILi192ELi128ELi64ELi8ELb0ELb0EN7cutlass6half_tE19Flash_kernel_traitsILi192ELi128ELi64ELi8ES3_EELb0ELb0ELb1ELb0ELb0ELb1ELb0ELb0EEEvNS_16Flash_fwd_paramsE)
        /*0200*/ 	.word	0x000000ff


	//----- nvinfo : EIATTR_FRAME_SIZE
	.align		4
.L_96:
        /*0204*/ 	.byte	0x04, 0x11
        /*0206*/ 	.short	(.L_98 - .L_97)
	.align		4
.L_97:
        /*0208*/ 	.word	index@(_ZN5flash16flash_fwd_kernelI23Flash_fwd_kernel_traitsILi192ELi128ELi64ELi8ELb0ELb0EN7cutlass6half_tE19Flash_kernel_traitsILi192ELi128ELi64ELi8ES3_EELb0ELb0ELb1ELb0ELb0ELb1ELb0ELb0EEEvNS_16Flash_fwd_paramsE)
        /*020c*/ 	.word	0x00000000


	//----- nvinfo : EIATTR_REGCOUNT
	.align		4
.L_98:
        /*0210*/ 	.byte	0x04, 0x2f
        /*0212*/ 	.short	(.L_100 - .L_99)
	.align		4
.L_99:
        /*0214*/ 	.word	index@(_ZN5flash16flash_fwd_kernelI23Flash_fwd_kernel_traitsILi192ELi128ELi64ELi8ELb0ELb0EN7cutlass6half_tE19Flash_kernel_traitsILi192ELi128ELi64ELi8ES3_EELb0ELb0ELb0ELb1ELb0ELb0ELb1ELb0EEEvNS_16Flash_fwd_paramsE)
        /*0218*/ 	.word	0x000000ff


	//----- nvinfo : EIATTR_FRAME_SIZE
	.align		4
.L_100:
        /*021c*/ 	.byte	0x04, 0x11
        /*021e*/ 	.short	(.L_102 - .L_101)
	.align		4
.L_101:
        /*0220*/ 	.word	index@(_ZN5flash16flash_fwd_kernelI23Flash_fwd_kernel_traitsILi192ELi128ELi64ELi8ELb0ELb0EN7cutlass6half_tE19Flash_kernel_traitsILi192ELi128ELi64ELi8ES3_EELb0ELb0ELb0ELb1ELb0ELb0ELb1ELb0EEEvNS_16Flash_fwd_paramsE)
        /*0224*/ 	.word	0x00000000


	//----- nvinfo : EIATTR_REGCOUNT
	.align		4
.L_102:
        /*0228*/ 	.byte	0x04, 0x2f
        /*022a*/ 	.short	(.L_104 - .L_103)
	.align		4
.L_103:
        /*022c*/ 	.word	index@(_ZN5flash16flash_fwd_kernelI23Flash_fwd_kernel_traitsILi192ELi128ELi64ELi8ELb0ELb0EN7cutlass6half_tE19Flash_kernel_traitsILi192ELi128ELi64ELi8ES3_EELb0ELb0ELb0ELb1ELb0ELb0ELb0ELb0EEEvNS_16Flash_fwd_paramsE)
        /*0230*/ 	.word	0x000000f4


	//----- nvinfo : EIATTR_FRAME_SIZE
	.align		4
.L_104:
        /*0234*/ 	.byte	0x04, 0x11
        /*0236*/ 	.short	(.L_106 - .L_105)
	.align		4
.L_105:
        /*0238*/ 	.word	index@(_ZN5flash16flash_fwd_kernelI23Flash_fwd_kernel_traitsILi192ELi128ELi64ELi8ELb0ELb0EN7cutlass6half_tE19Flash_kernel_traitsILi192ELi128ELi64ELi8ES3_EELb0ELb0ELb0ELb1ELb0ELb0ELb0ELb0EEEvNS_16Flash_fwd_paramsE)
        /*023c*/ 	.word	0x00000000


	//----- nvinfo : EIATTR_REGCOUNT
	.align		4
.L_106:
        /*0240*/ 	.byte	0x04, 0x2f
        /*0242*/ 	.short	(.L_108 - .L_107)
	.align		4
.L_107:
        /*0244*/ 	.word	index@(_ZN5flash16flash_fwd_kernelI23Flash_fwd_kernel_traitsILi192ELi128ELi64ELi8ELb0ELb0EN7cutlass6half_tE19Flash_kernel_traitsILi192ELi128ELi64ELi8ES3_EELb0ELb0ELb0ELb0ELb0ELb0ELb1ELb0EEEvNS_16Flash_fwd_paramsE)
        /*0248*/ 	.word	0x000000ff


	//----- nvinfo : EIATTR_FRAME_SIZE
	.align		4
.L_108:
        /*024c*/ 	.byte	0x04, 0x11
        /*024e*/ 	.short	(.L_110 - .L_109)
	.align		4
.L_109:
        /*0250*/ 	.word	index@(_ZN5flash16flash_fwd_kernelI23Flash_fwd_kernel_traitsILi192ELi128ELi64ELi8ELb0ELb0EN7cutlass6half_tE19Flash_kernel_traitsILi192ELi128ELi64ELi8ES3_EELb0ELb0ELb0ELb0ELb0ELb0ELb1ELb0EEEvNS_16Flash_fwd_paramsE)
        /*0254*/ 	.word	0x00000000


	//----- nvinfo : EIATTR_REGCOUNT
	.align		4
.L_110:
        /*0258*/ 	.byte	0x04, 0x2f
        /*025a*/ 	.short	(.L_112 - .L_111)
	.align		4
.L_111:
        /*025c*/ 	.word	index@(_ZN5flash16flash_fwd_kernelI23Flash_fwd_kernel_traitsILi192ELi128ELi64ELi8ELb0ELb0EN7cutlass6half_tE19Flash_kernel_traitsILi192ELi128ELi64ELi8ES3_EELb0ELb0ELb0ELb0ELb0ELb0ELb0ELb0EEEvNS_16Flash_fwd_paramsE)
        /*0260*/ 	.word	0x000000f2


	//----- nvinfo : EIATTR_FRAME_SIZE
	.align		4
.L_112:
        /*0264*/ 	.byte	0x04, 0x11
        /*0266*/ 	.short	(.L_114 - .L_113)
	.align		4
.L_113:
        /*0268*/ 	.word	index@(_ZN5flash16flash_fwd_kernelI23Flash_fwd_kernel_traitsILi192ELi128ELi64ELi8ELb0ELb0EN7cutlass6half_tE19Flash_kernel_traitsILi192ELi128ELi64ELi8ES3_EELb0ELb0ELb0ELb0ELb0ELb0ELb0ELb0EEEvNS_16Flash_fwd_paramsE)
        /*026c*/ 	.word	0x00000000


	//----- nvinfo : EIATTR_REGCOUNT
	.align		4
.L_114:
        /*0270*/ 	.byte	0x04, 0x2f
        /*0272*/ 	.short	(.L_116 - .L_115)
	.align		4
.L_115:
        /*0274*/ 	.word	index@(_ZN5flash16flash_fwd_kernelI23Flash_fwd_kernel_traitsILi192ELi128ELi64ELi8ELb0ELb0EN7cutlass6half_tE19Flash_kernel_traitsILi192ELi128ELi64ELi8ES3_EELb0ELb0ELb0ELb0ELb0ELb1ELb1ELb0EEEvNS_16Flash_fwd_paramsE)
        /*0278*/ 	.word	0x000000ff


	//----- nvinfo : EIATTR_FRAME_SIZE
	.align		4
.L_116:
        /*027c*/ 	.byte	0x04, 0x11
        /*027e*/ 	.short	(.L_118 - .L_117)
	.align		4
.L_117:
        /*0280*/ 	.word	index@(_ZN5flash16flash_fwd_kernelI23Flash_fwd_kernel_traitsILi192ELi128ELi64ELi8ELb0ELb0EN7cutlass6half_tE19Flash_kernel_traitsILi192ELi128ELi64ELi8ES3_EELb0ELb0ELb0ELb0ELb0ELb1ELb1ELb0EEEvNS_16Flash_fwd_paramsE)
        /*0284*/ 	.word	0x00000000


	//----- nvinfo : EIATTR_REGCOUNT
	.align		4
.L_118:
        /*0288*/ 	.byte	0x04, 0x2f
        /*028a*/ 	.short	(.L_120 - .L_119)
	.align		4
.L_119:
        /*028c*/ 	.word	index@(_ZN5flash16flash_fwd_kernelI23Flash_fwd_kernel_traitsILi192ELi128ELi64ELi8ELb0ELb0EN7cutlass6half_tE19Flash_kernel_traitsILi192ELi128ELi64ELi8ES3_EELb0ELb0ELb0ELb0ELb0ELb1ELb0ELb0EEEvNS_16Flash_fwd_paramsE)
        /*0290*/ 	.word	0x000000e4


	//----- nvinfo : EIATTR_FRAME_SIZE
	.align		4
.L_120:
        /*0294*/ 	.byte	0x04, 0x11
        /*0296*/ 	.short	(.L_122 - .L_121)
	.align		4
.L_121:
        /*0298*/ 	.word	index@(_ZN5flash16flash_fwd_kernelI23Flash_fwd_kernel_traitsILi192ELi128ELi64ELi8ELb0ELb0EN7cutlass6half_tE19Flash_kernel_traitsILi192ELi128ELi64ELi8ES3_EELb0ELb0ELb0ELb0ELb0ELb1ELb0ELb0EEEvNS_16Flash_fwd_paramsE)
        /*029c*/ 	.word	0x00000000


	//----- nvinfo : EIATTR_MIN_STACK_SIZE
	.align		4
.L_122:
        /*02a0*/ 	.byte	0x04, 0x12
        /*02a2*/ 	.short	(.L_124 - .L_123)
	.align		4
.L_123:
        /*02a4*/ 	.word	index@(_ZN5flash16flash_fwd_kernelI23Flash_fwd_kernel_traitsILi192ELi128ELi64ELi8ELb0ELb0EN7cutlass6half_tE19Flash_kernel_traitsILi192ELi128ELi64ELi8ES3_EELb0ELb0ELb0ELb0ELb0ELb1ELb0ELb0EEEvNS_16Flash_fwd_paramsE)
        /*02a8*/ 	.word	0x00000000


	//----- nvinfo : EIATTR_MIN_STACK_SIZE
	.align		4
.L_124:
        /*02ac*/ 	.byte	0x04, 0x12
        /*02ae*/ 	.short	(.L_126 - .L_125)
	.align		4
.L_125:
        /*02b0*/ 	.word	index@(_ZN5flash16flash_fwd_kernelI23Flash_fwd_kernel_traitsILi192ELi128ELi64ELi8ELb0ELb0EN7cutlass6half_tE19Flash_kernel_traitsILi192ELi128ELi64ELi8ES3_EELb0ELb0ELb0ELb0ELb0ELb1ELb1ELb0EEEvNS_16Flash_fwd_paramsE)
        /*02b4*/ 	.word	0x00000000


	//----- nvinfo : EIATTR_MIN_STACK_SIZE
	.align		4
.L_126:
        /*02b8*/ 	.byte	0x04, 0x12
        /*02ba*/ 	.short	(.L_128 - .L_127)
	.align		4
.L_127:
        /*02bc*/ 	.word	index@(_ZN5flash16flash_fwd_kernelI23Flash_fwd_kernel_traitsILi192ELi128ELi64ELi8ELb0ELb0EN7cutlass6half_tE19Flash_kernel_traitsILi192ELi128ELi64ELi8ES3_EELb0ELb0ELb0ELb0ELb0ELb0ELb0ELb0EEEvNS_16Flash_fwd_paramsE)
        /*02c0*/ 	.word	0x00000000


	//----- nvinfo : EIATTR_MIN_STACK_SIZE
	.align		4
.L_128:
        /*02c4*/ 	.byte	0x04, 0x12
        /*02c6*/ 	.short	(.L_130 - .L_129)
	.align		4
.L_129:
        /*02c8*/ 	.word	index@(_ZN5flash16flash_fwd_kernelI23Flash_fwd_kernel_traitsILi192ELi128ELi64ELi8ELb0ELb0EN7cutlass6half_tE19Flash_kernel_traitsILi192ELi128ELi64ELi8ES3_EELb0ELb0ELb0ELb0ELb0ELb0ELb1ELb0EEEvNS_16Flash_fwd_paramsE)
        /*02cc*/ 	.word	0x00000000


	//----- nvinfo : EIATTR_MIN_STACK_SIZE
	.align		4
.L_130:
        /*02d0*/ 	.byte	0x04, 0x12
        /*02d2*/ 	.short	(.L_132 - .L_131)
	.align		4
.L_131:
        /*02d4*/ 	.word	index@(_ZN5flash16flash_fwd_kernelI23Flash_fwd_kernel_traitsILi192ELi128ELi64ELi8ELb0ELb0EN7cutlass6half_tE19Flash_kernel_traitsILi192ELi128ELi64ELi8ES3_EELb0ELb0ELb0ELb1ELb0ELb0ELb0ELb0EEEvNS_16Flash_fwd_paramsE)
        /*02d8*/ 	.word	0x00000000


	//----- nvinfo : EIATTR_MIN_STACK_SIZE
	.align		4
.L_132:
        /*02dc*/ 	.byte	0x04, 0x12
        /*02de*/ 	.short	(.L_134 - .L_133)
	.align		4
.L_133:
        /*02e0*/ 	.word	index@(_ZN5flash16flash_fwd_kernelI23Flash_fwd_kernel_traitsILi192ELi128ELi64ELi8ELb0ELb0EN7cutlass6half_tE19Flash_kernel_traitsILi192ELi128ELi64ELi8ES3_EELb0ELb0ELb0ELb1ELb0ELb0ELb1ELb0EEEvNS_16Flash_fwd_paramsE)
        /*02e4*/ 	.word	0x00000000


	//----- nvinfo : EIATTR_MIN_STACK_SIZE
	.align		4
.L_134:
        /*02e8*/ 	.byte	0x04, 0x12
        /*02ea*/ 	.short	(.L_136 - .L_135)
	.align		4
.L_135:
        /*02ec*/ 	.word	index@(_ZN5flash16flash_fwd_kernelI23Flash_fwd_kernel_traitsILi192ELi128ELi64ELi8ELb0ELb0EN7cutlass6half_tE19Flash_kernel_traitsILi192ELi128ELi64ELi8ES3_EELb0ELb0ELb1ELb0ELb0ELb1ELb0ELb0EEEvNS_16Flash_fwd_paramsE)
        /*02f0*/ 	.word	0x00000000


	//----- nvinfo : EIATTR_MIN_STACK_SIZE
	.align		4
.L_136:
        /*02f4*/ 	.byte	0x04, 0x12
        /*02f6*/ 	.short	(.L_138 - .L_137)
	.align		4
.L_137:
        /*02f8*/ 	.word	index@(_ZN5flash16flash_fwd_kernelI23Flash_fwd_kernel_traitsILi192ELi128ELi64ELi8ELb0ELb0EN7cutlass6half_tE19Flash_kernel_traitsILi192ELi128ELi64ELi8ES3_EELb0ELb0ELb1ELb0ELb0ELb1ELb1ELb0EEEvNS_16Flash_fwd_paramsE)
        /*02fc*/ 	.word	0x00000000


	//----- nvinfo : EIATTR_MIN_STACK_SIZE
	.align		4
.L_138:
        /*0300*/ 	.byte	0x04, 0x12
        /*0302*/ 	.short	(.L_140 - .L_139)
	.align		4
.L_139:
        /*0304*/ 	.word	index@(_ZN5flash16flash_fwd_kernelI23Flash_fwd_kernel_traitsILi192ELi128ELi64ELi8ELb0ELb0EN7cutlass6half_tE19Flash_kernel_traitsILi192ELi128ELi64ELi8ES3_EELb0ELb0ELb1ELb0ELb0ELb0ELb0ELb0EEEvNS_16Flash_fwd_paramsE)
        /*0308*/ 	.word	0x00000000


	//----- nvinfo : EIATTR_MIN_STACK_SIZE
	.align		4
.L_140:
        /*030c*/ 	.byte	0x04, 0x12
        /*030e*/ 	.short	(.L_142 - .L_141)
	.align		4
.L_141:
        /*0310*/ 	.word	index@(_ZN5flash16flash_fwd_kernelI23Flash_fwd_kernel_traitsILi192ELi128ELi64ELi8ELb0ELb0EN7cutlass6half_tE19Flash_kernel_traitsILi192ELi128ELi64ELi8ES3_EELb0ELb0ELb1ELb0ELb0ELb0ELb1ELb0EEEvNS_16Flash_fwd_paramsE)
        /*0314*/ 	.word	0x00000000


	//----- nvinfo : EIATTR_MIN_STACK_SIZE
	.align		4
.L_142:
        /*0318*/ 	.byte	0x04, 0x12
        /*031a*/ 	.short	(.L_144 - .L_143)
	.align		4
.L_143:
        /*031c*/ 	.word	index@(_ZN5flash16flash_fwd_kernelI23Flash_fwd_kernel_traitsILi192ELi128ELi64ELi8ELb0ELb0EN7cutlass6half_tE19Flash_kernel_traitsILi192ELi128ELi64ELi8ES3_EELb0ELb0ELb1ELb1ELb0ELb0ELb0ELb0EEEvNS_16Flash_fwd_paramsE)
        /*0320*/ 	.word	0x00000000


	//----- nvinfo : EIATTR_MIN_STACK_SIZE
	.align		4
.L_144:
        /*0324*/ 	.byte	0x04, 0x12
        /*0326*/ 	.short	(.L_146 - .L_145)
	.align		4
.L_145:
        /*0328*/ 	.word	index@(_ZN5flash16flash_fwd_kernelI23Flash_fwd_kernel_traitsILi192ELi128ELi64ELi8ELb0ELb0EN7cutlass6half_tE19Flash_kernel_traitsILi192ELi128ELi64ELi8ES3_EELb0ELb0ELb1ELb1ELb0ELb0ELb1ELb0EEEvNS_16Flash_fwd_paramsE)
        /*032c*/ 	.word	0x00000000


	//----- nvinfo : EIATTR_MIN_STACK_SIZE
	.align		4
.L_146:
        /*0330*/ 	.byte	0x04, 0x12
        /*0332*/ 	.short	(.L_148 - .L_147)
	.align		4
.L_147:
        /*0334*/ 	.word	index@(_ZN5flash16flash_fwd_kernelI23Flash_fwd_kernel_traitsILi192ELi64ELi64ELi4ELb0ELb0EN7cutlass6half_tE19Flash_kernel_traitsILi192ELi64ELi64ELi4ES3_EELb1ELb0ELb0ELb0ELb0ELb0ELb0ELb0EEEvNS_16Flash_fwd_paramsE)
        /*0338*/ 	.word	0x00000000


	//----- nvinfo : EIATTR_MIN_STACK_SIZE
	.align		4
.L_148:
        /*033c*/ 	.byte	0x04, 0x12
        /*033e*/ 	.short	(.L_150 - .L_149)
	.align		4
.L_149:
        /*0340*/ 	.word	index@(_ZN5flash16flash_fwd_kernelI23Flash_fwd_kernel_traitsILi192ELi64ELi64ELi4ELb0ELb0EN7cutlass6half_tE19Flash_kernel_traitsILi192ELi64ELi64ELi4ES3_EELb1ELb0ELb1ELb0ELb0ELb0ELb0ELb0EEEvNS_16Flash_fwd_paramsE)
        /*0344*/ 	.word	0x00000000


	//----- nvinfo : EIATTR_MIN_STACK_SIZE
	.align		4
.L_150:
        /*0348*/ 	.byte	0x04, 0x12
        /*034a*/ 	.short	(.L_152 - .L_151)
	.align		4
.L_151:
        /*034c*/ 	.word	index@(_ZN5flash16flash_fwd_kernelI23Flash_fwd_kernel_traitsILi192ELi64ELi64ELi4ELb0ELb0EN7cutlass6half_tE19Flash_kernel_traitsILi192ELi64ELi64ELi4ES3_EELb1ELb0ELb0ELb0ELb0ELb1ELb0ELb0EEEvNS_16Flash_fwd_paramsE)
        /*0350*/ 	.word	0x00000000


	//----- nvinfo : EIATTR_MIN_STACK_SIZE
	.align		4
.L_152:
        /*0354*/ 	.byte	0x04, 0x12
        /*0356*/ 	.short	(.L_154 - .L_153)
	.align		4
.L_153:
        /*0358*/ 	.word	index@(_ZN5flash16flash_fwd_kernelI23Flash_fwd_kernel_traitsILi192ELi64ELi64ELi4ELb0ELb0EN7cutlass6half_tE19Flash_kernel_traitsILi192ELi64ELi64ELi4ES3_EELb0ELb0ELb0ELb0ELb0ELb1ELb1ELb0EEEvNS_16Flash_fwd_paramsE)
        /*035c*/ 	.word	0x00000000


	//----- nvinfo : EIATTR_MIN_STACK_SIZE
	.align		4
.L_154:
        /*0360*/ 	.byte	0x04, 0x12
        /*0362*/ 	.short	(.L_156 - .L_155)
	.align		4
.L_155:
        /*0364*/ 	.word	index@(_ZN5flash16flash_fwd_kernelI23Flash_fwd_kernel_traitsILi192ELi64ELi64ELi4ELb0ELb0EN7cutlass6half_tE19Flash_kernel_traitsILi192ELi64ELi64ELi4ES3_EELb1ELb0ELb0ELb1ELb0ELb0ELb0ELb0EEEvNS_16Flash_fwd_paramsE)
        /*0368*/ 	.word	0x00000000


	//----- nvinfo : EIATTR_MIN_STACK_SIZE
	.align		4
.L_156:
        /*036c*/ 	.byte	0x04, 0x12
        /*036e*/ 	.short	(.L_158 - .L_157)
	.align		4
.L_157:
        /*0370*/ 	.word	index@(_ZN5flash16flash_fwd_kernelI23Flash_fwd_kernel_traitsILi192ELi64ELi64ELi4ELb0ELb0EN7cutlass6half_tE19Flash_kernel_traitsILi192ELi64ELi64ELi4ES3_EELb1ELb0ELb0ELb0ELb0ELb0ELb0ELb1EEEvNS_16Flash_fwd_paramsE)
        /*0374*/ 	.word	0x000000c0


	//----- nvinfo : EIATTR_MIN_STACK_SIZE
	.align		4
.L_158:
        /*0378*/ 	.byte	0x04, 0x12
        /*037a*/ 	.short	(.L_160 - .L_159)
	.align		4
.L_159:
        /*037c*/ 	.word	index@(_ZN5flash16flash_fwd_kernelI23Flash_fwd_kernel_traitsILi192ELi64ELi64ELi4ELb0ELb0EN7cutlass6half_tE19Flash_kernel_traitsILi192ELi64ELi64ELi4ES3_EELb0ELb0ELb0ELb0ELb0ELb0ELb1ELb0EEEvNS_16Flash_fwd_paramsE)
        /*0380*/ 	.word	0x00000000


	//----- nvinfo : EIATTR_MIN_STACK_SIZE
	.align		4
.L_160:
        /*0384*/ 	.byte	0x04, 0x12
        /*0386*/ 	.short	(.L_162 - .L_161)
	.align		4
.L_161:
        /*0388*/ 	.word	index@(_ZN5flash16flash_fwd_kernelI23Flash_fwd_kernel_traitsILi192ELi64ELi64ELi4ELb0ELb0EN7cutlass6half_tE19Flash_kernel_traitsILi192ELi64ELi64ELi4ES3_EELb1ELb0ELb0ELb1ELb0ELb0ELb0ELb1EEEvNS_16Flash_fwd_paramsE)
        /*038c*/ 	.word	0x000000e0


	//----- nvinfo : EIATTR_MIN_STACK_SIZE
	.align		4
.L_162:
        /*0390*/ 	.byte	0x04, 0x12
        /*0392*/ 	.short	(.L_164 - .L_163)
	.align		4
.L_163:
        /*0394*/ 	.word	index@(_ZN5flash16flash_fwd_kernelI23Flash_fwd_kernel_traitsILi192ELi64ELi64ELi4ELb0ELb0EN7cutlass6half_tE19Flash_kernel_traitsILi192ELi64ELi64ELi4ES3_EELb0ELb0ELb0ELb1ELb0ELb0ELb1ELb0EEEvNS_16Flash_fwd_paramsE)
        /*0398*/ 	.word	0x00000000


	//----- nvinfo : EIATTR_MIN_STACK_SIZE
	.align		4
.L_164:
        /*039c*/ 	.byte	0x04, 0x12
        /*039e*/ 	.short	(.L_166 - .L_165)
	.align		4
.L_165:
        /*03a0*/ 	.word	index@(_ZN5flash16flash_fwd_kernelI23Flash_fwd_kernel_traitsILi192ELi64ELi64ELi4ELb0ELb0EN7cutlass6half_tE19Flash_kernel_traitsILi192ELi64ELi64ELi4ES3_EELb1ELb0ELb1ELb0ELb0ELb1ELb0ELb0EEEvNS_16Flash_fwd_paramsE)
        /*03a4*/ 	.word	0x00000000


	//----- nvinfo : EIATTR_MIN_STACK_SIZE
	.align		4
.L_166:
        /*03a8*/ 	.byte	0x04, 0x12
        /*03aa*/ 	.short	(.L_168 - .L_167)
	.align		4
.L_167:
        /*03ac*/ 	.word	index@(_ZN5flash16flash_fwd_kernelI23Flash_fwd_kernel_traitsILi192ELi64ELi64ELi4ELb0ELb0EN7cutlass6half_tE19Flash_kernel_traitsILi192ELi64ELi64ELi4ES3_EELb0ELb0ELb1ELb0ELb0ELb1ELb1ELb0EEEvNS_16Flash_fwd_paramsE)
        /*03b0*/ 	.word	0x00000000


	//----- nvinfo : EIATTR_MIN_STACK_SIZE
	.align		4
.L_168:
        /*03b4*/ 	.byte	0x04, 0x12
        /*03b6*/ 	.short	(.L_170 - .L_169)
	.align		4
.L_169:
        /*03b8*/ 	.word	index@(_ZN5flash16flash_fwd_kernelI23Flash_fwd_kernel_traitsILi192ELi64ELi64ELi4ELb0ELb0EN7cutlass6half_tE19Flash_kernel_traitsILi192ELi64ELi64ELi4ES3_EELb1ELb0ELb1ELb1ELb0ELb0ELb0ELb0EEEvNS_16Flash_fwd_paramsE)
        /*03bc*/ 	.word	0x00000000


	//----- nvinfo : EIATTR_MIN_STACK_SIZE
	.align		4
.L_170:
        /*03c0*/ 	.byte	0x04, 0x12
        /*03c2*/ 	.short	(.L_172 - .L_171)
	.align		4
.L_171:
        /*03c4*/ 	.word	index@(_ZN5flash16flash_fwd_kernelI23Flash_fwd_kernel_traitsILi192ELi64ELi64ELi4ELb0ELb0EN7cutlass6half_tE19Flash_kernel_traitsILi192ELi64ELi64ELi4ES3_EELb1ELb0ELb1ELb0ELb0ELb0ELb0ELb1EEEvNS_16Flash_fwd_paramsE)
        /*03c8*/ 	.word	0x000000c8


	//----- nvinfo : EIATTR_MIN_STACK_SIZE
	.align		4
.L_172:
        /*03cc*/ 	.byte	0x04, 0x12
        /*03ce*/ 	.short	(.L_174 - .L_173)
	.align		4
.L_173:
        /*03d0*/ 	.word	index@(_ZN5flash16flash_fwd_kernelI23Flash_fwd_kernel_traitsILi192ELi64ELi64ELi4ELb0ELb0EN7cutlass6half_tE19Flash_kernel_traitsILi192ELi64ELi64ELi4ES3_EELb0ELb0ELb1ELb0ELb0ELb0ELb1ELb0EEEvNS_16Flash_fwd_paramsE)
        /*03d4*/ 	.word	0x00000000


	//----- nvinfo : EIATTR_MIN_STACK_SIZE
	.align		4
.L_174:
        /*03d8*/ 	.byte	0x04, 0x12
        /*03da*/ 	.short	(.L_176 - .L_175)
	.align		4
.L_175:
        /*03dc*/ 	.word	index@(_ZN5flash16flash_fwd_kernelI23Flash_fwd_kernel_traitsILi192ELi64ELi64ELi4ELb0ELb0EN7cutlass6half_tE19Flash_kernel_traitsILi192ELi64ELi64ELi4ES3_EELb1ELb0ELb1ELb1ELb0ELb0ELb0ELb1EEEvNS_16Flash_fwd_paramsE)
        /*03e0*/ 	.word	0x000000e0


	//----- nvinfo : EIATTR_MIN_STACK_SIZE
	.align		4
.L_176:
        /*03e4*/ 	.byte	0x04, 0x12
        /*03e6*/ 	.short	(.L_178 - .L_177)
	.align		4
.L_177:
        /*03e8*/ 	.word	index@(_ZN5flash16flash_fwd_kernelI23Flash_fwd_kernel_traitsILi192ELi64ELi64ELi4ELb0ELb0EN7cutlass6half_tE19Flash_kernel_traitsILi192ELi64ELi64ELi4ES3_EELb0ELb0ELb1ELb1ELb0ELb0ELb1ELb0EEEvNS_16Flash_fwd_paramsE)
        /*03ec*/ 	.word	0x00000000
.L_178:


//--------------------- .nv.compat                --------------------------
	.section	.nv.compat,"",@"SHT_CUDA_COMPAT_INFO"
	.align	4
        /*0000*/ 	.byte	0x02, 0x09, 0x01, 0x00, 0x02, 0x02, 0x01, 0x00, 0x02, 0x05, 0x05, 0x00, 0x03, 0x07, 0x01, 0x01
        /*0010*/ 	.byte	0x02, 0x03, 0x00, 0x00, 0x02, 0x06, 0x01, 0x00, 0x04, 0x0b, 0x08, 0x00, 0x00, 0x00, 0x00, 0x00
        /*0020*/ 	.byte	0x00, 0x00, 0x00, 0x00


//--------------------- .nv.info._ZN5flash16flash_fwd_kernelI23Flash_fwd_kernel_traitsILi192ELi128ELi64ELi8ELb0ELb0EN7cutlass6half_tE19Flash_kernel_traitsILi192ELi128ELi64ELi8ES3_EELb0ELb0ELb0ELb0ELb0ELb1ELb0ELb0EEEvNS_16Flash_fwd_paramsE --------------------------
	.section	.nv.info._ZN5flash16flash_fwd_kernelI23Flash_fwd_kernel_traitsILi192ELi128ELi64ELi8ELb0ELb0EN7cutlass6half_tE19Flash_kernel_traitsILi192ELi128ELi64ELi8ES3_EELb0ELb0ELb0ELb0ELb0ELb1ELb0ELb0EEEvNS_16Flash_fwd_paramsE,"",@"SHT_CUDA_INFO"
	.sectionflags	@""
	.align	4


	//----- nvinfo : EIATTR_CUDA_API_VERSION
	.align		4
        /*0000*/ 	.byte	0x04, 0x37
        /*0002*/ 	.short	(.L_180 - .L_179)
.L_179:
        /*0004*/ 	.word	0x00000082


	//----- nvinfo : EIATTR_KPARAM_INFO
	.align		4
.L_180:
        /*0008*/ 	.byte	0x04, 0x17
        /*000a*/ 	.short	(.L_182 - .L_181)
.L_181:
        /*000c*/ 	.word	0x00000000
        /*0010*/ 	.short	0x0000
        /*0012*/ 	.short	0x0000
        /*0014*/ 	.byte	0x00, 0xf0, 0x41, 0x07


	//----- nvinfo : EIATTR_SPARSE_MMA_MASK
	.align		4
.L_182:
        /*0018*/ 	.byte	0x03, 0x50
        /*001a*/ 	.short	0x0000


	//----- nvinfo : EIATTR_MAXREG_COUNT
	.align		4
        /*001c*/ 	.byte	0x03, 0x1b
        /*001e*/ 	.short	0x00ff


	//----- nvinfo : EIATTR_NUM_BARRIERS
	.align		4
        /*0020*/ 	.byte	0x02, 0x4c
        /*0022*/ 	.byte	0x01
	.zero		1


	//----- nvinfo : EIATTR_MERCURY_ISA_VERSION
	.align		4
        /*0024*/ 	.byte	0x03, 0x5f
        /*0026*/ 	.short	0x0101


	//----- nvinfo : EIATTR_COOP_GROUP_MASK_REGIDS
	.align		4
        /*0028*/ 	.byte	0x04, 0x29
        /*002a*/ 	.short	(.L_184 - .L_183)


	//   ....[0]....
.L_183:
        /*002c*/ 	.word	0xffffffff


	//   ....[1]....
        /*0030*/ 	.word	0xffffffff


	//   ....[2]....
        /*0034*/ 	.word	0xffffffff


	//   ....[3]....
        /*0038*/ 	.word	0xffffffff


	//   ....[4]....
        /*003c*/ 	.word	0xffffffff


	//   ....[5]....
        /*0040*/ 	.word	0xffffffff


	//   ....[6]....
        /*0044*/ 	.word	0xffffffff


	//   ....[7]....
        /*0048*/ 	.word	0xffffffff


	//   ....[8]....
        /*004c*/ 	.word	0xffffffff


	//   ....[9]....
        /*0050*/ 	.word	0xffffffff


	//   ....[10]....
        /*0054*/ 	.word	0xffffffff


	//   ....[11]....
        /*0058*/ 	.word	0xffffffff


	//----- nvinfo : EIATTR_COOP_GROUP_INSTR_OFFSETS
	.align		4
.L_184:
        /*005c*/ 	.byte	0x04, 0x28
        /*005e*/ 	.short	(.L_186 - .L_185)


	//   ....[0]....
.L_185:
        /*0060*/ 	.word	0x00002940


	//   ....[1]....
        /*0064*/ 	.word	0x00002a60


	//   ....[2]....
        /*0068*/ 	.word	0x00002a90


	//   ....[3]....
        /*006c*/ 	.word	0x00002ba0


	//   ....[4]....
        /*0070*/ 	.word	0x00004b50


	//   ....[5]....
        /*0074*/ 	.word	0x00004b70


	//   ....[6]....
        /*0078*/ 	.word	0x00004bf0


	//   ....[7]....
        /*007c*/ 	.word	0x00004c00


	//   ....[8]....
        /*0080*/ 	.word	0x000062d0


	//   ....[9]....
        /*0084*/ 	.word	0x00006310


	//   ....[10]....
        /*0088*/ 	.word	0x00006370


	//   ....[11]....
        /*008c*/ 	.word	0x00006380


	//----- nvinfo : EIATTR_EXIT_INSTR_OFFSETS
	.align		4
.L_186:
        /*0090*/ 	.byte	0x04, 0x1c
        /*0092*/ 	.short	(.L_188 - .L_187)


	//   ....[0]....
.L_187:
        /*0094*/ 	.word	0x00000370


	//   ....[1]....
        /*0098*/ 	.word	0x00007d60


	//   ....[2]....
        /*009c*/ 	.word	0x00007e60


	//   ....[3]....
        /*00a0*/ 	.word	0x00008920


	//   ....[4]....
        /*00a4*/ 	.word	0x000089b0


	//----- nvinfo : EIATTR_CRS_STACK_SIZE
	.align		4
.L_188:
        /*00a8*/ 	.byte	0x04, 0x1e
        /*00aa*/ 	.short	(.L_190 - .L_189)
.L_189:
        /*00ac*/ 	.word	0x00000000


	//----- nvinfo : EIATTR_CBANK_PARAM_SIZE
	.align		4
.L_190:
        /*00b0*/ 	.byte	0x03, 0x19
        /*00b2*/ 	.short	0x01d0


	//----- nvinfo : EIATTR_PARAM_CBANK
	.align		4
        /*00b4*/ 	.byte	0x04, 0x0a
        /*00b6*/ 	.short	(.L_192 - .L_191)
	.align		4
.L_191:
        /*00b8*/ 	.word	index@(.nv.constant0._ZN5flash16flash_fwd_kernelI23Flash_fwd_kernel_traitsILi192ELi128ELi64ELi8ELb0ELb0EN7cutlass6half_tE19Flash_kernel_traitsILi192ELi128ELi64ELi8ES3_EELb0ELb0ELb0ELb0ELb0ELb1ELb0ELb0EEEvNS_16Flash_fwd_paramsE)
        /*00bc*/ 	.short	0x0210
        /*00be*/ 	.short	0x01d0


	//----- nvinfo : EIATTR_SW_WAR
	.align		4
.L_192:
        /*00c0*/ 	.byte	0x04, 0x36
        /*00c2*/ 	.short	(.L_194 - .L_193)
.L_193:
        /*00c4*/ 	.word	0x00000008
.L_194:


//--------------------- .nv.info._ZN5flash16flash_fwd_kernelI23Flash_fwd_kernel_traitsILi192ELi128ELi64ELi8ELb0ELb0EN7cutlass6half_tE19Flash_kernel_traitsILi192ELi128ELi64ELi8ES3_EELb0ELb0ELb0ELb0ELb0ELb1ELb1ELb0EEEvNS_16Flash_fwd_paramsE --------------------------
	.section	.nv.info._ZN5flash16flash_fwd_kernelI23Flash_fwd_kernel_traitsILi192ELi128ELi64ELi8ELb0ELb0EN7cutlass6half_tE19Flash_kernel_traitsILi192ELi128ELi64ELi8ES3_EELb0ELb0ELb0ELb0ELb0ELb1ELb1ELb0EEEvNS_16Flash_fwd_paramsE,"",@"SHT_CUDA_INFO"
	.sectionflags	@""
	.align	4


	//----- nvinfo : EIATTR_CUDA_API_VERSION
	.align		4
        /*0000*/ 	.byte	0x04, 0x37
        /*0002*/ 	.short	(.L_196 - .L_195)
.L_195:
        /*0004*/ 	.word	0x00000082


	//----- nvinfo : EIATTR_KPARAM_INFO
	.align		4
.L_196:
        /*0008*/ 	.byte	0x04, 0x17
        /*000a*/ 	.short	(.L_198 - .L_197)
.L_197:
        /*000c*/ 	.word	0x00000000
        /*0010*/ 	.short	0x0000
        /*0012*/ 	.short	0x0000
        /*0014*/ 	.byte	0x00, 0xf0, 0x41, 0x07


	//----- nvinfo : EIATTR_SPARSE_MMA_MASK
	.align		4
.L_198:
        /*0018*/ 	.byte	0x03, 0x50
        /*001a*/ 	.short	0x0000


	//----- nvinfo : EIATTR_MAXREG_COUNT
	.align		4
        /*001c*/ 	.byte	0x03, 0x1b
        /*001e*/ 	.short	0x00ff


	//----- nvinfo : EIATTR_NUM_BARRIERS
	.align		4
        /*0020*/ 	.byte	0x02, 0x4c
        /*0022*/ 	.byte	0x01
	.zero		1


	//----- nvinfo : EIATTR_MERCURY_ISA_VERSION
	.align		4
        /*0024*/ 	.byte	0x03, 0x5f
        /*0026*/ 	.short	0x0101


	//----- nvinfo : EIATTR_COOP_GROUP_MASK_REGIDS
	.align		4
        /*0028*/ 	.byte	0x04, 0x29
        /*002a*/ 	.short	(.L_200 - .L_199)


	//   ....[0]....
.L_199:
        /*002c*/ 	.word	0xffffffff


	//   ....[1]....
        /*0030*/ 	.word	0xffffffff


	//   ....[2]....
        /*0034*/ 	.word	0xffffffff


	//   ....[3]....
        /*0038*/ 	.word	0xffffffff


	//   ....[4]....
        /*003c*/ 	.word	0xffffffff


	//   ....[5]....
        /*0040*/ 	.word	0xffffffff


	//   ....[6]....
        /*0044*/ 	.word	0xffffffff


	//   ....[7]....
        /*0048*/ 	.word	0xffffffff


	//   ....[8]....
        /*004c*/ 	.word	0xffffffff


	//   ....[9]....
        /*0050*/ 	.word	0xffffffff


	//   ....[10]....
        /*0054*/ 	.word	0xffffffff


	//   ....[11]....
        /*0058*/ 	.word	0xffffffff


	//----- nvinfo : EIATTR_COOP_GROUP_INSTR_OFFSETS
	.align		4
.L_200:
        /*005c*/ 	.byte	0x04, 0x28
        /*005e*/ 	.short	(.L_202 - .L_201)


	//   ....[0]....
.L_201:
        /*0060*/ 	.word	0x00002d60


	//   ....[1]....
        /*0064*/ 	.word	0x00002e50


	//   ....[2]....
        /*0068*/ 	.word	0x00002e80


	//   ....[3]....
        /*006c*/ 	.word	0x00002fd0


	//   ....[4]....
        /*0070*/ 	.word	0x00005380


	//   ....[5]....
        /*0074*/ 	.word	0x000053c0


	//   ....[6]....
        /*0078*/ 	.word	0x00005460


	//   ....[7]....
        /*007c*/ 	.word	0x00005470


	//   ....[8]....
        /*0080*/ 	.word	0x00006b30


	//   ....[9]....
        /*0084*/ 	.word	0x00006b70


	//   ....[10]....
        /*0088*/ 	.word	0x00006bd0


	//   ....[11]....
        /*008c*/ 	.word	0x00006be0


	//----- nvinfo : EIATTR_EXIT_INSTR_OFFSETS
	.align		4
.L_202:
        /*0090*/ 	.byte	0x04, 0x1c
        /*0092*/ 	.short	(.L_204 - .L_203)


	//   ....[0]....
.L_203:
        /*0094*/ 	.word	0x00000370


	//   ....[1]....
        /*0098*/ 	.word	0x000085c0


	//   ....[2]....
        /*009c*/ 	.word	0x000086c0


	//   ....[3]....
        /*00a0*/ 	.word	0x00009180


	//   ....[4]....
        /*00a4*/ 	.word	0x00009210


	//----- nvinfo : EIATTR_CRS_STACK_SIZE
	.align		4
.L_204:
        /*00a8*/ 	.byte	0x04, 0x1e
        /*00aa*/ 	.short	(.L_206 - .L_205)
.L_205:
        /*00ac*/ 	.word	0x00000000


	//----- nvinfo : EIATTR_CBANK_PARAM_SIZE
	.align		4
.L_206:
        /*00b0*/ 	.byte	0x03, 0x19
        /*00b2*/ 	.short	0x01d0


	//----- nvinfo : EIATTR_PARAM_CBANK
	.align		4
        /*00b4*/ 	.byte	0x04, 0x0a
        /*00b6*/ 	.short	(.L_208 - .L_207)
	.align		4
.L_207:
        /*00b8*/ 	.word	index@(.nv.constant0._ZN5flash16flash_fwd_kernelI23Flash_fwd_kernel_traitsILi192ELi128ELi64ELi8ELb0ELb0EN7cutlass6half_tE19Flash_kernel_traitsILi192ELi128ELi64ELi8ES3_EELb0ELb0ELb0ELb0ELb0ELb1ELb1ELb0EEEvNS_16Flash_fwd_paramsE)
        /*00bc*/ 	.short	0x0210
        /*00be*/ 	.short	0x01d0


	//----- nvinfo : EIATTR_SW_WAR
	.align		4
.L_208:
        /*00c0*/ 	.byte	0x04, 0x36
        /*00c2*/ 	.short	(.L_210 - .L_209)
.L_209:
        /*00c4*/ 	.word	0x00000008
.L_210:


//--------------------- .nv.info._ZN5flash16flash_fwd_kernelI23Flash_fwd_kernel_traitsILi192ELi128ELi64ELi8ELb0ELb0EN7cutlass6half_tE19Flash_kernel_traitsILi192ELi128ELi64ELi8ES3_EELb0ELb0ELb0ELb0ELb0ELb0ELb0ELb0EEEvNS_16Flash_fwd_paramsE --------------------------
	.section	.nv.info._ZN5flash16flash_fwd_kernelI23Flash_fwd_kernel_traitsILi192ELi128ELi64ELi8ELb0ELb0EN7cutlass6half_tE19Flash_kernel_traitsILi192ELi128ELi64ELi8ES3_EELb0ELb0ELb0ELb0ELb0ELb0ELb0ELb0EEEvNS_16Flash_fwd_paramsE,"",@"SHT_CUDA_INFO"
	.sectionflags	@""
	.align	4


	//----- nvinfo : EIATTR_CUDA_API_VERSION
	.align		4
        /*0000*/ 	.byte	0x04, 0x37
        /*0002*/ 	.short	(.L_212 - .L_211)
.L_211:
        /*0004*/ 	.word	0x00000082


	//----- nvinfo : EIATTR_KPARAM_INFO
	.align		4
.L_212:
        /*0008*/ 	.byte	0x04, 0x17
        /*000a*/ 	.short	(.L_214 - .L_213)
.L_213:
        /*000c*/ 	.word	0x00000000
        /*0010*/ 	.short	0x0000
        /*0012*/ 	.short	0x0000
        /*0014*/ 	.byte	0x00, 0xf0, 0x41, 0x07


	//----- nvinfo : EIATTR_SPARSE_MMA_MASK
	.align		4
.L_214:
        /*0018*/ 	.byte	0x03, 0x50
        /*001a*/ 	.short	0x0000


	//----- nvinfo : EIATTR_MAXREG_COUNT
	.align		4
        /*001c*/ 	.byte	0x03, 0x1b
        /*001e*/ 	.short	0x00ff


	//----- nvinfo : EIATTR_NUM_BARRIERS
	.align		4
        /*0020*/ 	.byte	0x02, 0x4c
        /*0022*/ 	.byte	0x01
	.zero		1


	//----- nvinfo : EIATTR_MERCURY_ISA_VERSION
	.align		4
        /*0024*/ 	.byte	0x03, 0x5f
        /*0026*/ 	.short	0x0101


	//----- nvinfo : EIATTR_COOP_GROUP_MASK_REGIDS
	.align		4
        /*0028*/ 	.byte	0x04, 0x29
        /*002a*/ 	.short	(.L_216 - .L_215)


	//   ....[0]....
.L_215:
        /*002c*/ 	.word	0xffffffff


	//   ....[1]....
        /*0030*/ 	.word	0xffffffff


	//   ....[2]....
        /*0034*/ 	.word	0xffffffff


	//   ....[3]....
        /*0038*/ 	.word	0xffffffff


	//   ....[4]....
        /*003c*/ 	.word	0xffffffff


	//   ....[5]....
        /*0040*/ 	.word	0xffffffff


	//   ....[6]....
        /*0044*/ 	.word	0xffffffff


	//   ....[7]....
        /*0048*/ 	.word	0xffffffff


	//   ....[8]....
        /*004c*/ 	.word	0xffffffff


	//   ....[9]....
        /*0050*/ 	.word	0xffffffff


	//   ....[10]....
        /*0054*/ 	.word	0xffffffff


	//   ....[11]....
        /*0058*/ 	.word	0xffffffff


	//----- nvinfo : EIATTR_COOP_GROUP_INSTR_OFFSETS
	.align		4
.L_216:
        /*005c*/ 	.byte	0x04, 0x28
        /*005e*/ 	.short	(.L_218 - .L_217)


	//   ....[0]....
.L_217:
        /*0060*/ 	.word	0x00003880


	//   ....[1]....
        /*0064*/ 	.word	0x000038a0


	//   ....[2]....
        /*0068*/ 	.word	0x00003940


	//   ....[3]....
        /*006c*/ 	.word	0x00003950


	//   ....[4]....
        /*0070*/ 	.word	0x00005dd0


	//   ....[5]....
        /*0074*/ 	.word	0x00005df0


	//   ....[6]....
        /*0078*/ 	.word	0x00005e70


	//   ....[7]....
        /*007c*/ 	.word	0x00005e80


	//   ....[8]....
        /*0080*/ 	.word	0x00007550


	//   ....[9]....
        /*0084*/ 	.word	0x00007590


	//   ....[10]....
        /*0088*/ 	.word	0x000075f0


	//   ....[11]....
        /*008c*/ 	.word	0x00007600


	//----- nvinfo : EIATTR_EXIT_INSTR_OFFSETS
	.align		4
.L_218:
        /*0090*/ 	.byte	0x04, 0x1c
        /*0092*/ 	.short	(.L_220 - .L_219)


	//   ....[0]....
.L_219:
        /*0094*/ 	.word	0x00000370


	//   ....[1]....
        /*0098*/ 	.word	0x000090a0


	//   ....[2]....
        /*009c*/ 	.word	0x000091d0


	//   ....[3]....
        /*00a0*/ 	.word	0x000091f0


	//   ....[4]....
        /*00a4*/ 	.word	0x00009df0


	//   ....[5]....
        /*00a8*/ 	.word	0x00009e80


	//----- nvinfo : EIATTR_CRS_STACK_SIZE
	.align		4
.L_220:
        /*00ac*/ 	.byte	0x04, 0x1e
        /*00ae*/ 	.short	(.L_222 - .L_221)
.L_221:
        /*00b0*/ 	.word	0x00000000


	//----- nvinfo : EIATTR_CBANK_PARAM_SIZE
	.align		4
.L_222:
        /*00b4*/ 	.byte	0x03, 0x19
        /*00b6*/ 	.short	0x01d0


	//----- nvinfo : EIATTR_PARAM_CBANK
	.align		4
        /*00b8*/ 	.byte	0x04, 0x0a
        /*00ba*/ 	.short	(.L_224 - .L_223)
	.align		4
.L_223:
        /*00bc*/ 	.word	index@(.nv.constant0._ZN5flash16flash_fwd_kernelI23Flash_fwd_kernel_traitsILi192ELi128ELi64ELi8ELb0ELb0EN7cutlass6half_tE19Flash_kernel_traitsILi192ELi128ELi64ELi8ES3_EELb0ELb0ELb0ELb0ELb0ELb0ELb0ELb0EEEvNS_16Flash_fwd_paramsE)
        /*00c0*/ 	.short	0x0210
        /*00c2*/ 	.short	0x01d0


	//----- nvinfo : EIATTR_SW_WAR
	.align		4
.L_224:
        /*00c4*/ 	.byte	0x04, 0x36
        /*00c6*/ 	.short	(.L_226 - .L_225)
.L_225:
        /*00c8*/ 	.word	0x00000008
.L_226:


//--------------------- .nv.info._ZN5flash16flash_fwd_kernelI23Flash_fwd_kernel_traitsILi192ELi128ELi64ELi8ELb0ELb0EN7cutlass6half_tE19Flash_kernel_traitsILi192ELi128ELi64ELi8ES3_EELb0ELb0ELb0ELb0ELb0ELb0ELb1ELb0EEEvNS_16Flash_fwd_paramsE --------------------------
	.section	.nv.info._ZN5flash16flash_fwd_kernelI23Flash_fwd_kernel_traitsILi192ELi128ELi64ELi8ELb0ELb0EN7cutlass6half_tE19Flash_kernel_traitsILi192ELi128ELi64ELi8ES3_EELb0ELb0ELb0ELb0ELb0ELb0ELb1ELb0EEEvNS_16Flash_fwd_paramsE,"",@"SHT_CUDA_INFO"
	.sectionflags	@""
	.align	4


	//----- nvinfo : EIATTR_CUDA_API_VERSION
	.align		4
        /*0000*/ 	.byte	0x04, 0x37
        /*0002*/ 	.short	(.L_228 - .L_227)
.L_227:
        /*0004*/ 	.word	0x00000082


	//----- nvinfo : EIATTR_KPARAM_INFO
	.align		4
.L_228:
        /*0008*/ 	.byte	0x04, 0x17
        /*000a*/ 	.short	(.L_230 - .L_229)
.L_229:
        /*000c*/ 	.word	0x00000000
        /*0010*/ 	.short	0x0000
        /*0012*/ 	.short	0x0000
        /*0014*/ 	.byte	0x00, 0xf0, 0x41, 0x07


	//----- nvinfo : EIATTR_SPARSE_MMA_MASK
	.align		4
.L_230:
        /*0018*/ 	.byte	0x03, 0x50
        /*001a*/ 	.short	0x0000


	//----- nvinfo : EIATTR_MAXREG_COUNT
	.align		4
        /*001c*/ 	.byte	0x03, 0x1b
        /*001e*/ 	.short	0x00ff


	//----- nvinfo : EIATTR_NUM_BARRIERS
	.align		4
        /*0020*/ 	.byte	0x02, 0x4c
        /*0022*/ 	.byte	0x01
	.zero		1


	//----- nvinfo : EIATTR_MERCURY_ISA_VERSION
	.align		4
        /*0024*/ 	.byte	0x03, 0x5f
        /*0026*/ 	.short	0x0101


	//----- nvinfo : EIATTR_COOP_GROUP_MASK_REGIDS
	.align		4
        /*0028*/ 	.byte	0x04, 0x29
        /*002a*/ 	.short	(.L_232 - .L_231)


	//   ....[0]....
.L_231:
        /*002c*/ 	.word	0xffffffff


	//   ....[1]....
        /*0030*/ 	.word	0xffffffff


	//   ....[2]....
        /*0034*/ 	.word	0xffffffff


	//   ....[3]....
        /*0038*/ 	.word	0xffffffff


	//   ....[4]....
        /*003c*/ 	.word	0xffffffff


	//   ....[5]....
        /*0040*/ 	.word	0xffffffff


	//   ....[6]....
        /*0044*/ 	.word	0xffffffff


	//   ....[7]....
        /*0048*/ 	.word	0xffffffff


	//   ....[8]....
        /*004c*/ 	.word	0xffffffff


	//   ....[9]....
        /*0050*/ 	.word	0xffffffff


	//   ....[10]....
        /*0054*/ 	.word	0xffffffff


	//   ....[11]....
        /*0058*/ 	.word	0xffffffff


	//----- nvinfo : EIATTR_COOP_GROUP_INSTR_OFFSETS
	.align		4
.L_232:
        /*005c*/ 	.byte	0x04, 0x28
        /*005e*/ 	.short	(.L_234 - .L_233)


	//   ....[0]....
.L_233:
        /*0060*/ 	.word	0x00003c90


	//   ....[1]....
        /*0064*/ 	.word	0x00003cb0


	//   ....[2]....
        /*0068*/ 	.word	0x00003d50


	//   ....[3]....
        /*006c*/ 	.word	0x00003d60


	//   ....[4]....
        /*0070*/ 	.word	0x000065e0


	//   ....[5]....
        /*0074*/ 	.word	0x00006620


	//   ....[6]....
        /*0078*/ 	.word	0x000066b0


	//   ....[7]....
        /*007c*/ 	.word	0x000066c0


	//   ....[8]....
        /*0080*/ 	.word	0x00007d90


	//   ....[9]....
        /*0084*/ 	.word	0x00007dd0


	//   ....[10]....
        /*0088*/ 	.word	0x00007e30


	//   ....[11]....
        /*008c*/ 	.word	0x00007e40


	//----- nvinfo : EIATTR_EXIT_INSTR_OFFSETS
	.align		4
.L_234:
        /*0090*/ 	.byte	0x04, 0x1c
        /*0092*/ 	.short	(.L_236 - .L_235)


	//   ....[0]....
.L_235:
        /*0094*/ 	.word	0x00000370


	//   ....[1]....
        /*0098*/ 	.word	0x000098e0


	//   ....[2]....
        /*009c*/ 	.word	0x00009a10


	//   ....[3]....
        /*00a0*/ 	.word	0x00009a30


	//   ....[4]....
        /*00a4*/ 	.word	0x0000a630


	//   ....[5]....
        /*00a8*/ 	.word	0x0000a6c0


	//----- nvinfo : EIATTR_CRS_STACK_SIZE
	.align		4
.L_236:
        /*00ac*/ 	.byte	0x04, 0x1e
        /*00ae*/ 	.short	(.L_238 - .L_237)
.L_237:
        /*00b0*/ 	.word	0x00000000


	//----- nvinfo : EIATTR_CBANK_PARAM_SIZE
	.align		4
.L_238:
        /*00b4*/ 	.byte	0x03, 0x19
        /*00b6*/ 	.short	0x01d0


	//----- nvinfo : EIATTR_PARAM_CBANK
	.align		4
        /*00b8*/ 	.byte	0x04, 0x0a
        /*00ba*/ 	.short	(.L_240 - .L_239)
	.align		4
.L_239:
        /*00bc*/ 	.word	index@(.nv.constant0._ZN5flash16flash_fwd_kernelI23Flash_fwd_kernel_traitsILi192ELi128ELi64ELi8ELb0ELb0EN7cutlass6half_tE19Flash_kernel_traitsILi192ELi128ELi64ELi8ES3_EELb0ELb0ELb0ELb0ELb0ELb0ELb1ELb0EEEvNS_16Flash_fwd_paramsE)
        /*00c0*/ 	.short	0x0210
        /*00c2*/ 	.short	0x01d0


	//----- nvinfo : EIATTR_SW_WAR
	.align		4
.L_240:
        /*00c4*/ 	.byte	0x04, 0x36
        /*00c6*/ 	.short	(.L_242 - .L_241)
.L_241:
        /*00c8*/ 	.word	0x00000008
.L_242:


//--------------------- .nv.info._ZN5flash16flash_fwd_kernelI23Flash_fwd_kernel_traitsILi192ELi128ELi64ELi8ELb0ELb0EN7cutlass6half_tE19Flash_kernel_traitsILi192ELi128ELi64ELi8ES3_EELb0ELb0ELb0ELb1ELb0ELb0ELb0ELb0EEEvNS_16Flash_fwd_paramsE --------------------------
	.section	.nv.info._ZN5flash16flash_fwd_kernelI23Flash_fwd_kernel_traitsILi192ELi128ELi64ELi8ELb0ELb0EN7cutlass6half_tE19Flash_kernel_traitsILi192ELi128ELi64ELi8ES3_EELb0ELb0ELb0ELb1ELb0ELb0ELb0ELb0EEEvNS_16Flash_fwd_paramsE,"",@"SHT_CUDA_INFO"
	.sectionflags	@""
	.align	4


	//----- nvinfo : EIATTR_CUDA_API_VERSION
	.align		4
        /*0000*/ 	.byte	0x04, 0x37
        /*0002*/ 	.short	(.L_244 - .L_243)
.L_243:
        /*0004*/ 	.word	0x00000082


	//----- nvinfo : EIATTR_KPARAM_INFO
	.align		4
.L_244:
        /*0008*/ 	.byte	0x04, 0x17
        /*000a*/ 	.short	(.L_246 - .L_245)
.L_245:
        /*000c*/ 	.word	0x00000000
        /*0010*/ 	.short	0x0000
        /*0012*/ 	.short	0x0000
        /*0014*/ 	.byte	0x00, 0xf0, 0x41, 0x07


	//----- nvinfo : EIATTR_SPARSE_MMA_MASK
	.align		4
.L_246:
        /*0018*/ 	.byte	0x03, 0x50
        /*001a*/ 	.short	0x0000


	//----- nvinfo : EIATTR_MAXREG_COUNT
	.align		4
        /*001c*/ 	.byte	0x03, 0x1b
        /*001e*/ 	.short	0x00ff


	//----- nvinfo : EIATTR_NUM_BARRIERS
	.align		4
        /*0020*/ 	.byte	0x02, 0x4c
        /*0022*/ 	.byte	0x01
	.zero		1


	//----- nvinfo : EIATTR_MERCURY_ISA_VERSION
	.align		4
        /*0024*/ 	.byte	0x03, 0x5f
        /*0026*/ 	.short	0x0101


	//----- nvinfo : EIATTR_COOP_GROUP_MASK_REGIDS
	.align		4
        /*0028*/ 	.byte	0x04, 0x29
        /*002a*/ 	.short	(.L_248 - .L_247)


	//   ....[0]....
.L_247:
        /*002c*/ 	.word	0xffffffff


	//   ....[1]....
        /*0030*/ 	.word	0xffffffff


	//   ....[2]....
        /*0034*/ 	.word	0xffffffff


	//   ....[3]....
        /*0038*/ 	.word	0xffffffff


	//   ....[4]....
        /*003c*/ 	.word	0xffffffff


	//   ....[5]....
        /*0040*/ 	.word	0xffffffff


	//   ....[6]....
        /*0044*/ 	.word	0xffffffff


	//   ....[7]....
        /*0048*/ 	.word	0xffffffff


	//   ....[8]....
        /*004c*/ 	.word	0xffffffff


	//   ....[9]....
        /*0050*/ 	.word	0xffffffff


	//   ....[10]....
        /*0054*/ 	.word	0xffffffff


	//   ....[11]....
        /*0058*/ 	.word	0xffffffff


	//----- nvinfo : EIATTR_COOP_GROUP_INSTR_OFFSETS
	.align		4
.L_248:
        /*005c*/ 	.byte	0x04, 0x28
        /*005e*/ 	.short	(.L_250 - .L_249)


	//   ....[0]....
.L_249:
        /*0060*/ 	.word	0x00004210


	//   ....[1]....
        /*0064*/ 	.word	0x00004230


	//   ....[2]....
        /*0068*/ 	.word	0x000042d0


	//   ....[3]....
        /*006c*/ 	.word	0x000042e0


	//   ....[4]....
        /*0070*/ 	.word	0x00006e30


	//   ....[5]....
        /*0074*/ 	.word	0x00006e50


	//   ....[6]....
        /*0078*/ 	.word	0x00006ee0


	//   ....[7]....
        /*007c*/ 	.word	0x00006ef0


	//   ....[8]....
        /*0080*/ 	.word	0x000085d0


	//   ....[9]....
        /*0084*/ 	.word	0x00008610


	//   ....[10]....
        /*0088*/ 	.word	0x00008670


	//   ....[11]....
        /*008c*/ 	.word	0x00008680


	//----- nvinfo : EIATTR_EXIT_INSTR_OFFSETS
	.align		4
.L_250:
        /*0090*/ 	.byte	0x04, 0x1c
        /*0092*/ 	.short	(.L_252 - .L_251)


	//   ....[0]....
.L_251:
        /*0094*/ 	.word	0x00000370


	//   ....[1]....
        /*0098*/ 	.word	0x0000a150


	//   ....[2]....
        /*009c*/ 	.word	0x0000a280


	//   ....[3]....
        /*00a0*/ 	.word	0x0000a2a0


	//   ....[4]....
        /*00a4*/ 	.word	0x0000aeb0


	//   ....[5]....
        /*00a8*/ 	.word	0x0000af40


	//----- nvinfo : EIATTR_CRS_STACK_SIZE
	.align		4
.L_252:
        /*00ac*/ 	.byte	0x04, 0x1e
        /*00ae*/ 	.short	(.L_254 - .L_253)
.L_253:
        /*00b0*/ 	.word	0x00000000


	//----- nvinfo : EIATTR_CBANK_PARAM_SIZE
	.align		4
.L_254:
        /*00b4*/ 	.byte	0x03, 0x19
        /*00b6*/ 	.short	0x01d0


	//----- nvinfo : EIATTR_PARAM_CBANK
	.align		4
        /*00b8*/ 	.byte	0x04, 0x0a
        /*00ba*/ 	.short	(.L_256 - .L_255)
	.align		4
.L_255:
        /*00bc*/ 	.word	index@(.nv.constant0._ZN5flash16flash_fwd_kernelI23Flash_fwd_kernel_traitsILi192ELi128ELi64ELi8ELb0ELb0EN7cutlass6half_tE19Flash_kernel_traitsILi192ELi128ELi64ELi8ES3_EELb0ELb0ELb0ELb1ELb0ELb0ELb0ELb0EEEvNS_16Flash_fwd_paramsE)
        /*00c0*/ 	.short	0x0210
        /*00c2*/ 	.short	0x01d0


	//----- nvinfo : EIATTR_SW_WAR
	.align		4
.L_256:
        /*00c4*/ 	.byte	0x04, 0x36
        /*00c6*/ 	.short	(.L_258 - .L_257)
.L_257:
        /*00c8*/ 	.word	0x00000008
.L_258:


//--------------------- .nv.info._ZN5flash16flash_fwd_kernelI23Flash_fwd_kernel_traitsILi192ELi128ELi64ELi8ELb0ELb0EN7cutlass6half_tE19Flash_kernel_traitsILi192ELi128ELi64ELi8ES3_EELb0ELb0ELb0ELb1ELb0ELb0ELb1ELb0EEEvNS_16Flash_fwd_paramsE --------------------------
	.section	.nv.info._ZN5flash16flash_fwd_kernelI23Flash_fwd_kernel_traitsILi192ELi128ELi64ELi8ELb0ELb0EN7cutlass6half_tE19Flash_kernel_traitsILi192ELi128ELi64ELi8ES3_EELb0ELb0ELb0ELb1ELb0ELb0ELb1ELb0EEEvNS_16Flash_fwd_paramsE,"",@"SHT_CUDA_INFO"
	.sectionflags	@""
	.align	4


	//----- nvinfo : EIATTR_CUDA_API_VERSION
	.align		4
        /*0000*/ 	.byte	0x04, 0x37
        /*0002*/ 	.short	(.L_260 - .L_259)
.L_259:
        /*0004*/ 	.word	0x00000082


	//----- nvinfo : EIATTR_KPARAM_INFO
	.align		4
.L_260:
        /*0008*/ 	.byte	0x04, 0x17
        /*000a*/ 	.short	(.L_262 - .L_261)
.L_261:
        /*000c*/ 	.word	0x00000000
        /*0010*/ 	.short	0x0000
        /*0012*/ 	.short	0x0000
        /*0014*/ 	.byte	0x00, 0xf0, 0x41, 0x07


	//----- nvinfo : EIATTR_SPARSE_MMA_MASK
	.align		4
.L_262:
        /*0018*/ 	.byte	0x03, 0x50
        /*001a*/ 	.short	0x0000


	//----- nvinfo : EIATTR_MAXREG_COUNT
	.align		4
        /*001c*/ 	.byte	0x03, 0x1b
        /*001e*/ 	.short	0x00ff


	//----- nvinfo : EIATTR_NUM_BARRIERS
	.align		4
        /*0020*/ 	.byte	0x02, 0x4c
        /*0022*/ 	.byte	0x01
	.zero		1


	//----- nvinfo : EIATTR_MERCURY_ISA_VERSION
	.align		4
        /*0024*/ 	.byte	0x03, 0x5f
        /*0026*/ 	.short	0x0101


	//----- nvinfo : EIATTR_COOP_GROUP_MASK_REGIDS
	.align		4
        /*0028*/ 	.byte	0x04, 0x29
        /*002a*/ 	.short	(.L_264 - .L_263)


	//   ....[0]....
.L_263:
        /*002c*/ 	.word	0xffffffff


	//   ....[1]....
        /*0030*/ 	.word	0xffffffff


	//   ....[2]....
        /*0034*/ 	.word	0xffffffff


	//   ....[3]....
        /*0038*/ 	.word	0xffffffff


	//   ....[4]....
        /*003c*/ 	.word	0xffffffff


	//   ....[5]....
        /*0040*/ 	.word	0xffffffff


	//   ....[6]....
        /*0044*/ 	.word	0xffffffff


	//   ....[7]....
        /*0048*/ 	.word	0xffffffff


	//   ....[8]....
        /*004c*/ 	.word	0xffffffff


	//   ....[9]....
        /*0050*/ 	.word	0xffffffff


	//   ....[10]....
        /*0054*/ 	.word	0xffffffff


	//   ....[11]....
        /*0058*/ 	.word	0xffffffff


	//----- nvinfo : EIATTR_COOP_GROUP_INSTR_OFFSETS
	.align		4
.L_264:
        /*005c*/ 	.byte	0x04, 0x28
        /*005e*/ 	.short	(.L_266 - .L_265)


	//   ....[0]....
.L_265:
        /*0060*/ 	.word	0x00004610


	//   ....[1]....
        /*0064*/ 	.word	0x00004630


	//   ....[2]....
        /*0068*/ 	.word	0x000046d0


	//   ....[3]....
        /*006c*/ 	.word	0x000046e0


	//   ....[4]....
        /*0070*/ 	.word	0x00007640


	//   ....[5]....
        /*0074*/ 	.word	0x00007660


	//   ....[6]....
        /*0078*/ 	.word	0x000076f0


	//   ....[7]....
        /*007c*/ 	.word	0x00007700


	//   ....[8]....
        /*0080*/ 	.word	0x00008de0


	//   ....[9]....
        /*0084*/ 	.word	0x00008e20


	//   ....[10]....
        /*0088*/ 	.word	0x00008e80


	//   ....[11]....
        /*008c*/ 	.word	0x00008e90


	//----- nvinfo : EIATTR_EXIT_INSTR_OFFSETS
	.align		4
.L_266:
        /*0090*/ 	.byte	0x04, 0x1c
        /*0092*/ 	.short	(.L_268 - .L_267)


	//   ....[0]....
.L_267:
        /*0094*/ 	.word	0x00000370


	//   ....[1]....
        /*0098*/ 	.word	0x0000a960


	//   ....[2]....
        /*009c*/ 	.word	0x0000aa90


	//   ....[3]....
        /*00a0*/ 	.word	0x0000aab0


	//   ....[4]....
        /*00a4*/ 	.word	0x0000b6c0


	//   ....[5]....
        /*00a8*/ 	.word	0x0000b750


	//----- nvinfo : EIATTR_CRS_STACK_SIZE
	.align		4
.L_268:
        /*00ac*/ 	.byte	0x04, 0x1e
        /*00ae*/ 	.short	(.L_270 - .L_269)
.L_269:
        /*00b0*/ 	.word	0x00000000


	//----- nvinfo : EIATTR_CBANK_PARAM_SIZE
	.align		4
.L_270:
        /*00b4*/ 	.byte	0x03, 0x19
        /*00b6*/ 	.short	0x01d0


	//----- nvinfo : EIATTR_PARAM_CBANK
	.align		4
        /*00b8*/ 	.byte	0x04, 0x0a
        /*00ba*/ 	.short	(.L_272 - .L_271)
	.align		4
.L_271:
        /*00bc*/ 	.word	index@(.nv.constant0._ZN5flash16flash_fwd_kernelI23Flash_fwd_kernel_traitsILi192ELi128ELi64ELi8ELb0ELb0EN7cutlass6half_tE19Flash_kernel_traitsILi192ELi128ELi64ELi8ES3_EELb0ELb0ELb0ELb1ELb0ELb0ELb1ELb0EEEvNS_16Flash_fwd_paramsE)
        /*00c0*/ 	.short	0x0210
        /*00c2*/ 	.short	0x01d0


	//----- nvinfo : EIATTR_SW_WAR
	.align		4
.L_272:
        /*00c4*/ 	.byte	0x04, 0x36
        /*00c6*/ 	.short	(.L_274 - .L_273)
.L_273:
        /*00c8*/ 	.word	0x00000008
.L_274:


//--------------------- .nv.info._ZN5flash16flash_fwd_kernelI23Flash_fwd_kernel_traitsILi192ELi128ELi64ELi8ELb0ELb0EN7cutlass6half_tE19Flash_kernel_traitsILi192ELi128ELi64ELi8ES3_EELb0ELb0ELb1ELb0ELb0ELb1ELb0ELb0EEEvNS_16Flash_fwd_paramsE --------------------------
	.section	.nv.info._ZN5flash16flash_fwd_kernelI23Flash_fwd_kernel_traitsILi192ELi128ELi64ELi8ELb0ELb0EN7cutlass6half_tE19Flash_kernel_traitsILi192ELi128ELi64ELi8ES3_EELb0ELb0ELb1ELb0ELb0ELb1ELb0ELb0EEEvNS_16Flash_fwd_paramsE,"",@"SHT_CUDA_INFO"
	.sectionflags	@""
	.align	4


	//----- nvinfo : EIATTR_CUDA_API_VERSION
	.align		4
        /*0000*/ 	.byte	0x04, 0x37
        /*0002*/ 	.short	(.L_276 - .L_275)
.L_275:
        /*0004*/ 	.word	0x00000082


	//----- nvinfo : EIATTR_KPARAM_INFO
	.align		4
.L_276:
        /*0008*/ 	.byte	0x04, 0x17
        /*000a*/ 	.short	(.L_278 - .L_277)
.L_277:
        /*000c*/ 	.word	0x00000000
        /*0010*/ 	.short	0x0000
        /*0012*/ 	.short	0x0000
        /*0014*/ 	.byte	0x00, 0xf0, 0x41, 0x07


	//----- nvinfo : EIATTR_SPARSE_MMA_MASK
	.align		4
.L_278:
        /*0018*/ 	.byte	0x03, 0x50
        /*001a*/ 	.short	0x0000


	//----- nvinfo : EIATTR_MAXREG_COUNT
	.align		4
        /*001c*/ 	.byte	0x03, 0x1b
        /*001e*/ 	.short	0x00ff


	//----- nvinfo : EIATTR_NUM_BARRIERS
	.align		4
        /*0020*/ 	.byte	0x02, 0x4c
        /*0022*/ 	.byte	0x01
	.zero		1


	//----- nvinfo : EIATTR_MERCURY_ISA_VERSION
	.align		4
        /*0024*/ 	.byte	0x03, 0x5f
        /*0026*/ 	.short	0x0101


	//----- nvinfo : EIATTR_COOP_GROUP_MASK_REGIDS
	.align		4
        /*0028*/ 	.byte	0x04, 0x29
        /*002a*/ 	.short	(.L_280 - .L_279)


	//   ....[0]....
.L_279:
        /*002c*/ 	.word	0xffffffff


	//   ....[1]....
        /*0030*/ 	.word	0xffffffff


	//   ....[2]....
        /*0034*/ 	.word	0xffffffff


	//   ....[3]....
        /*0038*/ 	.word	0xffffffff


	//   ....[4]....
        /*003c*/ 	.word	0xffffffff


	//   ....[5]....
        /*0040*/ 	.word	0xffffffff


	//   ....[6]....
        /*0044*/ 	.word	0xffffffff


	//   ....[7]....
        /*0048*/ 	.word	0xffffffff


	//   ....[8]....
        /*004c*/ 	.word	0xffffffff


	//   ....[9]....
        /*0050*/ 	.word	0xffffffff


	//   ....[10]....
        /*0054*/ 	.word	0xffffffff


	//   ....[11]....
        /*0058*/ 	.word	0xffffffff


	//   ....[12]....
        /*005c*/ 	.word	0xffffffff


	//   ....[13]....
        /*0060*/ 	.word	0xffffffff


	//   ....[14]....
        /*0064*/ 	.word	0xffffffff


	//   ....[15]....
        /*0068*/ 	.word	0xffffffff


	//   ....[16]....
        /*006c*/ 	.word	0xffffffff


	//   ....[17]....
        /*0070*/ 	.word	0xffffffff


	//   ....[18]....
        /*0074*/ 	.word	0xffffffff


	//   ....[19]....
        /*0078*/ 	.word	0xffffffff


	//----- nvinfo : EIATTR_COOP_GROUP_INSTR_OFFSETS
	.align		4
.L_280:
        /*007c*/ 	.byte	0x04, 0x28
        /*007e*/ 	.short	(.L_282 - .L_281)


	//   ....[0]....
.L_281:
        /*0080*/ 	.word	0x00003ba0


	//   ....[1]....
        /*0084*/ 	.word	0x00003cd0


	//   ....[2]....
        /*0088*/ 	.word	0x00003d00


	//   ....[3]....
        /*008c*/ 	.word	0x00003e90


	//   ....[4]....
        /*0090*/ 	.word	0x000064a0


	//   ....[5]....
        /*0094*/ 	.word	0x00006570


	//   ....[6]....
        /*0098*/ 	.word	0x00006590


	//   ....[7]....
        /*009c*/ 	.word	0x000065c0


	//   ....[8]....
        /*00a0*/ 	.word	0x000092e0


	//   ....[9]....
        /*00a4*/ 	.word	0x00009390


	//   ....[10]....
        /*00a8*/ 	.word	0x000093b0


	//   ....[11]....
        /*00ac*/ 	.word	0x000093d0


	//   ....[12]....
        /*00b0*/ 	.word	0x0000c190


	//   ....[13]....
        /*00b4*/ 	.word	0x0000c280


	//   ....[14]....
        /*00b8*/ 	.word	0x0000c300


	//   ....[15]....
        /*00bc*/ 	.word	0x0000c310


	//   ....[16]....
        /*00c0*/ 	.word	0x0000da00


	//   ....[17]....
        /*00c4*/ 	.word	0x0000da40


	//   ....[18]....
        /*00c8*/ 	.word	0x0000dac0


	//   ....[19]....
        /*00cc*/ 	.word	0x0000dad0


	//----- nvinfo : EIATTR_EXIT_INSTR_OFFSETS
	.align		4
.L_282:
        /*00d0*/ 	.byte	0x04, 0x1c
        /*00d2*/ 	.short	(.L_284 - .L_283)


	//   ....[0]....
.L_283:
        /*00d4*/ 	.word	0x000004b0


	//   ....[1]....
        /*00d8*/ 	.word	0x00001120


	//   ....[2]....
        /*00dc*/ 	.word	0x000011b0


	//   ....[3]....
        /*00e0*/ 	.word	0x0000f4d0


	//   ....[4]....
        /*00e4*/ 	.word	0x0000f5d0


	//----- nvinfo : EIATTR_CRS_STACK_SIZE
	.align		4
.L_284:
        /*00e8*/ 	.byte	0x04, 0x1e
        /*00ea*/ 	.short	(.L_286 - .L_285)
.L_285:
        /*00ec*/ 	.word	0x00000000


	//----- nvinfo : EIATTR_CBANK_PARAM_SIZE
	.align		4
.L_286:
        /*00f0*/ 	.byte	0x03, 0x19
        /*00f2*/ 	.short	0x01d0


	//----- nvinfo : EIATTR_PARAM_CBANK
	.align		4
        /*00f4*/ 	.byte	0x04, 0x0a
        /*00f6*/ 	.short	(.L_288 - .L_287)
	.align		4
.L_287:
        /*00f8*/ 	.word	index@(.nv.constant0._ZN5flash16flash_fwd_kernelI23Flash_fwd_kernel_traitsILi192ELi128ELi64ELi8ELb0ELb0EN7cutlass6half_tE19Flash_kernel_traitsILi192ELi128ELi64ELi8ES3_EELb0ELb0ELb1ELb0ELb0ELb1ELb0ELb0EEEvNS_16Flash_fwd_paramsE)
        /*00fc*/ 	.short	0x0210
        /*00fe*/ 	.short	0x01d0


	//----- nvinfo : EIATTR_SW_WAR
	.align		4
.L_288:
        /*0100*/ 	.byte	0x04, 0x36
        /*0102*/ 	.short	(.L_290 - .L_289)
.L_289:
        /*0104*/ 	.word	0x00000008
.L_290:


//--------------------- .nv.info._ZN5flash16flash_fwd_kernelI23Flash_fwd_kernel_traitsILi192ELi128ELi64ELi8ELb0ELb0EN7cutlass6half_tE19Flash_kernel_traitsILi192ELi128ELi64ELi8ES3_EELb0ELb0ELb1ELb0ELb0ELb1ELb1ELb0EEEvNS_16Flash_fwd_paramsE --------------------------
	.section	.nv.info._ZN5flash16flash_fwd_kernelI23Flash_fwd_kernel_traitsILi192ELi128ELi64ELi8ELb0ELb0EN7cutlass6half_tE19Flash_kernel_traitsILi192ELi128ELi64ELi8ES3_EELb0ELb0ELb1ELb0ELb0ELb1ELb1ELb0EEEvNS_16Flash_fwd_paramsE,"",@"SHT_CUDA_INFO"
	.sectionflags	@""
	.align	4


	//----- nvinfo : EIATTR_CUDA_API_VERSION
	.align		4
        /*0000*/ 	.byte	0x04, 0x37
        /*0002*/ 	.short	(.L_292 - .L_291)
.L_291:
        /*0004*/ 	.word	0x00000082


	//----- nvinfo : EIATTR_KPARAM_INFO
	.align		4
.L_292:
        /*0008*/ 	.byte	0x04, 0x17
        /*000a*/ 	.short	(.L_294 - .L_293)
.L_293:
        /*000c*/ 	.word	0x00000000
        /*0010*/ 	.short	0x0000
        /*0012*/ 	.short	0x0000
        /*0014*/ 	.byte	0x00, 0xf0, 0x41, 0x07


	//----- nvinfo : EIATTR_SPARSE_MMA_MASK
	.align		4
.L_294:
        /*0018*/ 	.byte	0x03, 0x50
        /*001a*/ 	.short	0x0000


	//----- nvinfo : EIATTR_MAXREG_COUNT
	.align		4
        /*001c*/ 	.byte	0x03, 0x1b
        /*001e*/ 	.short	0x00ff


	//----- nvinfo : EIATTR_NUM_BARRIERS
	.align		4
        /*0020*/ 	.byte	0x02, 0x4c
        /*0022*/ 	.byte	0x01
	.zero		1


	//----- nvinfo : EIATTR_MERCURY_ISA_VERSION
	.align		4
        /*0024*/ 	.byte	0x03, 0x5f
        /*0026*/ 	.short	0x0101


	//----- nvinfo : EIATTR_COOP_GROUP_MASK_REGIDS
	.align		4
        /*0028*/ 	.byte	0x04, 0x29
        /*002a*/ 	.short	(.L_296 - .L_295)


	//   ....[0]....
.L_295:
        /*002c*/ 	.word	0xffffffff


	//   ....[1]....
        /*0030*/ 	.word	0xffffffff


	//   ....[2]....
        /*0034*/ 	.word	0xffffffff


	//   ....[3]....
        /*0038*/ 	.word	0xffffffff


	//   ....[4]....
        /*003c*/ 	.word	0xffffffff


	//   ....[5]....
        /*0040*/ 	.word	0xffffffff


	//   ....[6]....
        /*0044*/ 	.word	0xffffffff


	//   ....[7]....
        /*0048*/ 	.word	0xffffffff


	//   ....[8]....
        /*004c*/ 	.word	0xffffffff


	//   ....[9]....
        /*0050*/ 	.word	0xffffffff


	//   ....[10]....
        /*0054*/ 	.word	0xffffffff


	//   ....[11]....
        /*0058*/ 	.word	0xffffffff


	//   ....[12]....
        /*005c*/ 	.word	0xffffffff


	//   ....[13]....
        /*0060*/ 	.word	0xffffffff


	//   ....[14]....
        /*0064*/ 	.word	0xffffffff


	//   ....[15]....
        /*0068*/ 	.word	0xffffffff


	//   ....[16]....
        /*006c*/ 	.word	0xffffffff


	//   ....[17]....
        /*0070*/ 	.word	0xffffffff


	//   ....[18]....
        /*0074*/ 	.word	0xffffffff


	//   ....[19]....
        /*0078*/ 	.word	0xffffffff


	//----- nvinfo : EIATTR_COOP_GROUP_INSTR_OFFSETS
	.align		4
.L_296:
        /*007c*/ 	.byte	0x04, 0x28
        /*007e*/ 	.short	(.L_298 - .L_297)


	//   ....[0]....
.L_297:
        /*0080*/ 	.word	0x00003ff0


	//   ....[1]....
        /*0084*/ 	.word	0x000040f0


	//   ....[2]....
        /*0088*/ 	.word	0x00004120


	//   ....[3]....
        /*008c*/ 	.word	0x00004270


	//   ....[4]....
        /*0090*/ 	.word	0x00006cb0


	//   ....[5]....
        /*0094*/ 	.word	0x00006d70


	//   ....[6]....
        /*0098*/ 	.word	0x00006d90


	//   ....[7]....
        /*009c*/ 	.word	0x00006db0


	//   ....[8]....
        /*00a0*/ 	.word	0x00009ee0


	//   ....[9]....
        /*00a4*/ 	.word	0x00009fb0


	//   ....[10]....
        /*00a8*/ 	.word	0x00009fc0


	//   ....[11]....
        /*00ac*/ 	.word	0x00009ff0


	//   ....[12]....
        /*00b0*/ 	.word	0x0000d1b0


	//   ....[13]....
        /*00b4*/ 	.word	0x0000d2a0


	//   ....[14]....
        /*00b8*/ 	.word	0x0000d320


	//   ....[15]....
        /*00bc*/ 	.word	0x0000d330


	//   ....[16]....
        /*00c0*/ 	.word	0x0000ea20


	//   ....[17]....
        /*00c4*/ 	.word	0x0000ea60


	//   ....[18]....
        /*00c8*/ 	.word	0x0000eae0


	//   ....[19]....
        /*00cc*/ 	.word	0x0000eaf0


	//----- nvinfo : EIATTR_EXIT_INSTR_OFFSETS
	.align		4
.L_298:
        /*00d0*/ 	.byte	0x04, 0x1c
        /*00d2*/ 	.short	(.L_300 - .L_299)


	//   ....[0]....
.L_299:
        /*00d4*/ 	.word	0x000004b0


	//   ....[1]....
        /*00d8*/ 	.word	0x00001120


	//   ....[2]....
        /*00dc*/ 	.word	0x000011b0


	//   ....[3]....
        /*00e0*/ 	.word	0x000104f0


	//   ....[4]....
        /*00e4*/ 	.word	0x000105f0


	//----- nvinfo : EIATTR_CRS_STACK_SIZE
	.align		4
.L_300:
        /*00e8*/ 	.byte	0x04, 0x1e
        /*00ea*/ 	.short	(.L_302 - .L_301)
.L_301:
        /*00ec*/ 	.word	0x00000000


	//----- nvinfo : EIATTR_CBANK_PARAM_SIZE
	.align		4
.L_302:
        /*00f0*/ 	.byte	0x03, 0x19
        /*00f2*/ 	.short	0x01d0


	//----- nvinfo : EIATTR_PARAM_CBANK
	.align		4
        /*00f4*/ 	.byte	0x04, 0x0a
        /*00f6*/ 	.short	(.L_304 - .L_303)
	.align		4
.L_303:
        /*00f8*/ 	.word	index@(.nv.constant0._ZN5flash16flash_fwd_kernelI23Flash_fwd_kernel_traitsILi192ELi128ELi64ELi8ELb0ELb0EN7cutlass6half_tE19Flash_kernel_traitsILi192ELi128ELi64ELi8ES3_EELb0ELb0ELb1ELb0ELb0ELb1ELb1ELb0EEEvNS_16Flash_fwd_paramsE)
        /*00fc*/ 	.short	0x0210
        /*00fe*/ 	.short	0x01d0


	//----- nvinfo : EIATTR_SW_WAR
	.align		4
.L_304:
        /*0100*/ 	.byte	0x04, 0x36
        /*0102*/ 	.short	(.L_306 - .L_305)
.L_305:
        /*0104*/ 	.word	0x00000008
.L_306:


//--------------------- .nv.info._ZN5flash16flash_fwd_kernelI23Flash_fwd_kernel_traitsILi192ELi128ELi64ELi8ELb0ELb0EN7cutlass6half_tE19Flash_kernel_traitsILi192ELi128ELi64ELi8ES3_EELb0ELb0ELb1ELb0ELb0ELb0ELb0ELb0EEEvNS_16Flash_fwd_paramsE --------------------------
	.section	.nv.info._ZN5flash16flash_fwd_kernelI23Flash_fwd_kernel_traitsILi192ELi128ELi64ELi8ELb0ELb0EN7cutlass6half_tE19Flash_kernel_traitsILi192ELi128ELi64ELi8ES3_EELb0ELb0ELb1ELb0ELb0ELb0ELb0ELb0EEEvNS_16Flash_fwd_paramsE,"",@"SHT_CUDA_INFO"
	.sectionflags	@""
	.align	4


	//----- nvinfo : EIATTR_CUDA_API_VERSION
	.align		4
        /*0000*/ 	.byte	0x04, 0x37
        /*0002*/ 	.short	(.L_308 - .L_307)
.L_307:
        /*0004*/ 	.word	0x00000082


	//----- nvinfo : EIATTR_KPARAM_INFO
	.align		4
.L_308:
        /*0008*/ 	.byte	0x04, 0x17
        /*000a*/ 	.short	(.L_310 - .L_309)
.L_309:
        /*000c*/ 	.word	0x00000000
        /*0010*/ 	.short	0x0000
        /*0012*/ 	.short	0x0000
        /*0014*/ 	.byte	0x00, 0xf0, 0x41, 0x07


	//----- nvinfo : EIATTR_SPARSE_MMA_MASK
	.align		4
.L_310:
        /*0018*/ 	.byte	0x03, 0x50
        /*001a*/ 	.short	0x0000


	//----- nvinfo : EIATTR_MAXREG_COUNT
	.align		4
        /*001c*/ 	.byte	0x03, 0x1b
        /*001e*/ 	.short	0x00ff


	//----- nvinfo : EIATTR_NUM_BARRIERS
	.align		4
        /*0020*/ 	.byte	0x02, 0x4c
        /*0022*/ 	.byte	0x01
	.zero		1


	//----- nvinfo : EIATTR_MERCURY_ISA_VERSION
	.align		4
        /*0024*/ 	.byte	0x03, 0x5f
        /*0026*/ 	.short	0x0101


	//----- nvinfo : EIATTR_COOP_GROUP_MASK_REGIDS
	.align		4
        /*0028*/ 	.byte	0x04, 0x29
        /*002a*/ 	.short	(.L_312 - .L_311)


	//   ....[0]....
.L_311:
        /*002c*/ 	.word	0xffffffff


	//   ....[1]....
        /*0030*/ 	.word	0xffffffff


	//   ....[2]....
        /*0034*/ 	.word	0xffffffff


	//   ....[3]....
        /*0038*/ 	.word	0xffffffff


	//   ....[4]....
        /*003c*/ 	.word	0xffffffff


	//   ....[5]....
        /*0040*/ 	.word	0xffffffff


	//   ....[6]....
        /*0044*/ 	.word	0xffffffff


	//   ....[7]....
        /*0048*/ 	.word	0xffffffff


	//   ....[8]....
        /*004c*/ 	.word	0xffffffff


	//   ....[9]....
        /*0050*/ 	.word	0xffffffff


	//   ....[10]....
        /*0054*/ 	.word	0xffffffff


	//   ....[11]....
        /*0058*/ 	.word	0xffffffff


	//   ....[12]....
        /*005c*/ 	.word	0xffffffff


	//   ....[13]....
        /*0060*/ 	.word	0xffffffff


	//   ....[14]....
        /*0064*/ 	.word	0xffffffff


	//   ....[15]....
        /*0068*/ 	.word	0xffffffff


	//   ....[16]....
        /*006c*/ 	.word	0xffffffff


	//   ....[17]....
        /*0070*/ 	.word	0xffffffff


	//   ....[18]....
        /*0074*/ 	.word	0xffffffff


	//   ....[19]....
        /*0078*/ 	.word	0xffffffff


	//----- nvinfo : EIATTR_COOP_GROUP_INSTR_OFFSETS
	.align		4
.L_312:
        /*007c*/ 	.byte	0x04, 0x28
        /*007e*/ 	.short	(.L_314 - .L_313)


	//   ....[0]....
.L_313:
        /*0080*/ 	.word	0x00004c30


	//   ....[1]....
        /*0084*/ 	.word	0x00004c50


	//   ....[2]....
        /*0088*/ 	.word	0x00004cf0


	//   ....[3]....
        /*008c*/ 	.word	0x00004d00


	//   ....[4]....
        /*0090*/ 	.word	0x000078d0


	//   ....[5]....
        /*0094*/ 	.word	0x000078e0


	//   ....[6]....
        /*0098*/ 	.word	0x00007920


	//   ....[7]....
        /*009c*/ 	.word	0x00007930


	//   ....[8]....
        /*00a0*/ 	.word	0x0000aaf0


	//   ....[9]....
        /*00a4*/ 	.word	0x0000abd0


	//   ....[10]....
        /*00a8*/ 	.word	0x0000abe0


	//   ....[11]....
        /*00ac*/ 	.word	0x0000ac10


	//   ....[12]....
        /*00b0*/ 	.word	0x0000de70


	//   ....[13]....
        /*00b4*/ 	.word	0x0000df60


	//   ....[14]....
        /*00b8*/ 	.word	0x0000dfe0


	//   ....[15]....
        /*00bc*/ 	.word	0x0000dff0


	//   ....[16]....
        /*00c0*/ 	.word	0x0000f6e0


	//   ....[17]....
        /*00c4*/ 	.word	0x0000f720


	//   ....[18]....
        /*00c8*/ 	.word	0x0000f7a0


	//   ....[19]....
        /*00cc*/ 	.word	0x0000f7d0


	//----- nvinfo : EIATTR_EXIT_INSTR_OFFSETS
	.align		4
.L_314:
        /*00d0*/ 	.byte	0x04, 0x1c
        /*00d2*/ 	.short	(.L_316 - .L_315)


	//   ....[0]....
.L_315:
        /*00d4*/ 	.word	0x000004a0


	//   ....[1]....
        /*00d8*/ 	.word	0x00001250


	//   ....[2]....
        /*00dc*/ 	.word	0x000012e0


	//   ....[3]....
        /*00e0*/ 	.word	0x000112a0


	//   ....[4]....
        /*00e4*/ 	.word	0x000113d0


	//   ....[5]....
        /*00e8*/ 	.word	0x000113f0


	//----- nvinfo : EIATTR_CRS_STACK_SIZE
	.align		4
.L_316:
        /*00ec*/ 	.byte	0x04, 0x1e
        /*00ee*/ 	.short	(.L_318 - .L_317)
.L_317:
        /*00f0*/ 	.word	0x00000000


	//----- nvinfo : EIATTR_CBANK_PARAM_SIZE
	.align		4
.L_318:
        /*00f4*/ 	.byte	0x03, 0x19
        /*00f6*/ 	.short	0x01d0


	//----- nvinfo : EIATTR_PARAM_CBANK
	.align		4
        /*00f8*/ 	.byte	0x04, 0x0a
        /*00fa*/ 	.short	(.L_320 - .L_319)
	.align		4
.L_319:
        /*00fc*/ 	.word	index@(.nv.constant0._ZN5flash16flash_fwd_kernelI23Flash_fwd_kernel_traitsILi192ELi128ELi64ELi8ELb0ELb0EN7cutlass6half_tE19Flash_kernel_traitsILi192ELi128ELi64ELi8ES3_EELb0ELb0ELb1ELb0ELb0ELb0ELb0ELb0EEEvNS_16Flash_fwd_paramsE)
        /*0100*/ 	.short	0x0210
        /*0102*/ 	.short	0x01d0


	//----- nvinfo : EIATTR_SW_WAR
	.align		4
.L_320:
        /*0104*/ 	.byte	0x04, 0x36
        /*0106*/ 	.short	(.L_322 - .L_321)
.L_321:
        /*0108*/ 	.word	0x00000008
.L_322:


//--------------------- .nv.info._ZN5flash16flash_fwd_kernelI23Flash_fwd_kernel_traitsILi192ELi128ELi64ELi8ELb0ELb0EN7cutlass6half_tE19Flash_kernel_traitsILi192ELi128ELi64ELi8ES3_EELb0ELb0ELb1ELb0ELb0ELb0ELb1ELb0EEEvNS_16Flash_fwd_paramsE --------------------------
	.section	.nv.info._ZN5flash16flash_fwd_kernelI23Flash_fwd_kernel_traitsILi192ELi128ELi64ELi8ELb0ELb0EN7cutlass6half_tE19Flash_kernel_traitsILi192ELi128ELi64ELi8ES3_EELb0ELb0ELb1ELb0ELb0ELb0ELb1ELb0EEEvNS_16Flash_fwd_paramsE,"",@"SHT_CUDA_INFO"
	.sectionflags	@""
	.align	4


	//----- nvinfo : EIATTR_CUDA_API_VERSION
	.align		4
        /*0000*/ 	.byte	0x04, 0x37
        /*0002*/ 	.short	(.L_324 - .L_323)
.L_323:
        /*0004*/ 	.word	0x00000082


	//----- nvinfo : EIATTR_KPARAM_INFO
	.align		4
.L_324:
        /*0008*/ 	.byte	0x04, 0x17
        /*000a*/ 	.short	(.L_326 - .L_325)
.L_325:
        /*000c*/ 	.word	0x00000000
        /*0010*/ 	.short	0x0000
        /*0012*/ 	.short	0x0000
        /*0014*/ 	.byte	0x00, 0xf0, 0x41, 0x07


	//----- nvinfo : EIATTR_SPARSE_MMA_MASK
	.align		4
.L_326:
        /*0018*/ 	.byte	0x03, 0x50
        /*001a*/ 	.short	0x0000


	//----- nvinfo : EIATTR_MAXREG_COUNT
	.align		4
        /*001c*/ 	.byte	0x03, 0x1b
        /*001e*/ 	.short	0x00ff


	//----- nvinfo : EIATTR_NUM_BARRIERS
	.align		4
        /*0020*/ 	.byte	0x02, 0x4c
        /*0022*/ 	.byte	0x01
	.zero		1


	//----- nvinfo : EIATTR_MERCURY_ISA_VERSION
	.align		4
        /*0024*/ 	.byte	0x03, 0x5f
        /*0026*/ 	.short	0x0101


	//----- nvinfo : EIATTR_COOP_GROUP_MASK_REGIDS
	.align		4
        /*0028*/ 	.byte	0x04, 0x29
        /*002a*/ 	.short	(.L_328 - .L_327)


	//   ....[0]....
.L_327:
        /*002c*/ 	.word	0xffffffff


	//   ....[1]....
        /*0030*/ 	.word	0xffffffff


	//   ....[2]....
        /*0034*/ 	.word	0xffffffff


	//   ....[3]....
        /*0038*/ 	.word	0xffffffff


	//   ....[4]....
        /*003c*/ 	.word	0xffffffff


	//   ....[5]....
        /*0040*/ 	.word	0xffffffff


	//   ....[6]....
        /*0044*/ 	.word	0xffffffff


	//   ....[7]....
        /*0048*/ 	.word	0xffffffff


	//   ....[8]....
        /*004c*/ 	.word	0xffffffff


	//   ....[9]....
        /*0050*/ 	.word	0xffffffff


	//   ....[10]....
        /*0054*/ 	.word	0xffffffff


	//   ....[11]....
        /*0058*/ 	.word	0xffffffff


	//   ....[12]....
        /*005c*/ 	.word	0xffffffff


	//   ....[13]....
        /*0060*/ 	.word	0xffffffff


	//   ....[14]....
        /*0064*/ 	.word	0xffffffff


	//   ....[15]....
        /*0068*/ 	.word	0xffffffff


	//   ....[16]....
        /*006c*/ 	.word	0xffffffff


	//   ....[17]....
        /*0070*/ 	.word	0xffffffff


	//   ....[18]....
        /*0074*/ 	.word	0xffffffff


	//   ....[19]....
        /*0078*/ 	.word	0xffffffff


	//----- nvinfo : EIATTR_COOP_GROUP_INSTR_OFFSETS
	.align		4
.L_328:
        /*007c*/ 	.byte	0x04, 0x28
        /*007e*/ 	.short	(.L_330 - .L_329)


	//   ....[0]....
.L_329:
        /*0080*/ 	.word	0x00005040


	//   ....[1]....
        /*0084*/ 	.word	0x00005060


	//   ....[2]....
        /*0088*/ 	.word	0x00005100


	//   ....[3]....
        /*008c*/ 	.word	0x00005110


	//   ....[4]....
        /*0090*/ 	.word	0x000080c0


	//   ....[5]....
        /*0094*/ 	.word	0x000080d0


	//   ....[6]....
        /*0098*/ 	.word	0x00008110


	//   ....[7]....
        /*009c*/ 	.word	0x00008120


	//   ....[8]....
        /*00a0*/ 	.word	0x0000b770


	//   ....[9]....
        /*00a4*/ 	.word	0x0000b780


	//   ....[10]....
        /*00a8*/ 	.word	0x0000b7b0


	//   ....[11]....
        /*00ac*/ 	.word	0x0000b7c0


	//   ....[12]....
        /*00b0*/ 	.word	0x0000ee70


	//   ....[13]....
        /*00b4*/ 	.word	0x0000ef60


	//   ....[14]....
        /*00b8*/ 	.word	0x0000efe0


	//   ....[15]....
        /*00bc*/ 	.word	0x0000eff0


	//   ....[16]....
        /*00c0*/ 	.word	0x000106e0


	//   ....[17]....
        /*00c4*/ 	.word	0x00010720


	//   ....[18]....
        /*00c8*/ 	.word	0x000107a0


	//   ....[19]....
        /*00cc*/ 	.word	0x000107d0


	//----- nvinfo : EIATTR_EXIT_INSTR_OFFSETS
	.align		4
.L_330:
        /*00d0*/ 	.byte	0x04, 0x1c
        /*00d2*/ 	.short	(.L_332 - .L_331)


	//   ....[0]....
.L_331:
        /*00d4*/ 	.word	0x000004a0


	//   ....[1]....
        /*00d8*/ 	.word	0x00001250


	//   ....[2]....
        /*00dc*/ 	.word	0x000012e0


	//   ....[3]....
        /*00e0*/ 	.word	0x000122a0


	//   ....[4]....
        /*00e4*/ 	.word	0x000123d0


	//   ....[5]....
        /*00e8*/ 	.word	0x000123f0


	//----- nvinfo : EIATTR_CRS_STACK_SIZE
	.align		4
.L_332:
        /*00ec*/ 	.byte	0x04, 0x1e
        /*00ee*/ 	.short	(.L_334 - .L_333)
.L_333:
        /*00f0*/ 	.word	0x00000000


	//----- nvinfo : EIATTR_CBANK_PARAM_SIZE
	.align		4
.L_334:
        /*00f4*/ 	.byte	0x03, 0x19
        /*00f6*/ 	.short	0x01d0


	//----- nvinfo : EIATTR_PARAM_CBANK
	.align		4
        /*00f8*/ 	.byte	0x04, 0x0a
        /*00fa*/ 	.short	(.L_336 - .L_335)
	.align		4
.L_335:
        /*00fc*/ 	.word	index@(.nv.constant0._ZN5flash16flash_fwd_kernelI23Flash_fwd_kernel_traitsILi192ELi128ELi64ELi8ELb0ELb0EN7cutlass6half_tE19Flash_kernel_traitsILi192ELi128ELi64ELi8ES3_EELb0ELb0ELb1ELb0ELb0ELb0ELb1ELb0EEEvNS_16Flash_fwd_paramsE)
        /*0100*/ 	.short	0x0210
        /*0102*/ 	.short	0x01d0


	//----- nvinfo : EIATTR_SW_WAR
	.align		4
.L_336:
        /*0104*/ 	.byte	0x04, 0x36
        /*0106*/ 	.short	(.L_338 - .L_337)
.L_337:
        /*0108*/ 	.word	0x00000008
.L_338:


//--------------------- .nv.info._ZN5flash16flash_fwd_kernelI23Flash_fwd_kernel_traitsILi192ELi128ELi64ELi8ELb0ELb0EN7cutlass6half_tE19Flash_kernel_traitsILi192ELi128ELi64ELi8ES3_EELb0ELb0ELb1ELb1ELb0ELb0ELb0ELb0EEEvNS_16Flash_fwd_paramsE --------------------------
	.section	.nv.info._ZN5flash16flash_fwd_kernelI23Flash_fwd_kernel_traitsILi192ELi128ELi64ELi8ELb0ELb0EN7cutlass6half_tE19Flash_kernel_traitsILi192ELi128ELi64ELi8ES3_EELb0ELb0ELb1ELb1ELb0ELb0ELb0ELb0EEEvNS_16Flash_fwd_paramsE,"",@"SHT_CUDA_INFO"
	.sectionflags	@""
	.align	4


	//----- nvinfo : EIATTR_CUDA_API_VERSION
	.align		4
        /*0000*/ 	.byte	0x04, 0x37
        /*0002*/ 	.short	(.L_340 - .L_339)
.L_339:
        /*0004*/ 	.word	0x00000082


	//----- nvinfo : EIATTR_KPARAM_INFO
	.align		4
.L_340:
        /*0008*/ 	.byte	0x04, 0x17
        /*000a*/ 	.short	(.L_342 - .L_341)
.L_341:
        /*000c*/ 	.word	0x00000000
        /*0010*/ 	.short	0x0000
        /*0012*/ 	.short	0x0000
        /*0014*/ 	.byte	0x00, 0xf0, 0x41, 0x07


	//----- nvinfo : EIATTR_SPARSE_MMA_MASK
	.align		4
.L_342:
        /*0018*/ 	.byte	0x03, 0x50
        /*001a*/ 	.short	0x0000


	//----- nvinfo : EIATTR_MAXREG_COUNT
	.align		4
        /*001c*/ 	.byte	0x03, 0x1b
        /*001e*/ 	.short	0x00ff


	//----- nvinfo : EIATTR_NUM_BARRIERS
	.align		4
        /*0020*/ 	.byte	0x02, 0x4c
        /*0022*/ 	.byte	0x01
	.zero		1


	//----- nvinfo : EIATTR_MERCURY_ISA_VERSION
	.align		4
        /*0024*/ 	.byte	0x03, 0x5f
        /*0026*/ 	.short	0x0101


	//----- nvinfo : EIATTR_COOP_GROUP_MASK_REGIDS
	.align		4
        /*0028*/ 	.byte	0x04, 0x29
        /*002a*/ 	.short	(.L_344 - .L_343)


	//   ....[0]....
.L_343:
        /*002c*/ 	.word	0xffffffff


	//   ....[1]....
        /*0030*/ 	.word	0xffffffff


	//   ....[2]....
        /*0034*/ 	.word	0xffffffff


	//   ....[3]....
        /*0038*/ 	.word	0xffffffff


	//   ....[4]....
        /*003c*/ 	.word	0xffffffff


	//   ....[5]....
        /*0040*/ 	.word	0xffffffff


	//   ....[6]....
        /*0044*/ 	.word	0xffffffff


	//   ....[7]....
        /*0048*/ 	.word	0xffffffff


	//   ....[8]....
        /*004c*/ 	.word	0xffffffff


	//   ....[9]....
        /*0050*/ 	.word	0xffffffff


	//   ....[10]....
        /*0054*/ 	.word	0xffffffff


	//   ....[11]....
        /*0058*/ 	.word	0xffffffff


	//   ....[12]....
        /*005c*/ 	.word	0xffffffff


	//   ....[13]....
        /*0060*/ 	.word	0xffffffff


	//   ....[14]....
        /*0064*/ 	.word	0xffffffff


	//   ....[15]....
        /*0068*/ 	.word	0xffffffff


	//   ....[16]....
        /*006c*/ 	.word	0xffffffff


	//   ....[17]....
        /*0070*/ 	.word	0xffffffff


	//   ....[18]....
        /*0074*/ 	.word	0xffffffff


	//   ....[19]....
        /*0078*/ 	.word	0xffffffff


	//----- nvinfo : EIATTR_COOP_GROUP_INSTR_OFFSETS
	.align		4
.L_344:
        /*007c*/ 	.byte	0x04, 0x28
        /*007e*/ 	.short	(.L_346 - .L_345)


	//   ....[0]....
.L_345:
        /*0080*/ 	.word	0x000055e0


	//   ....[1]....
        /*0084*/ 	.word	0x00005600


	//   ....[2]....
        /*0088*/ 	.word	0x000056a0


	//   ....[3]....
        /*008c*/ 	.word	0x000056b0


	//   ....[4]....
        /*0090*/ 	.word	0x00008a80


	//   ....[5]....
        /*0094*/ 	.word	0x00008a90


	//   ....[6]....
        /*0098*/ 	.word	0x00008ad0


	//   ....[7]....
        /*009c*/ 	.word	0x00008ae0


	//   ....[8]....
        /*00a0*/ 	.word	0x0000c550


	//   ....[9]....
        /*00a4*/ 	.word	0x0000c560


	//   ....[10]....
        /*00a8*/ 	.word	0x0000c590


	//   ....[11]....
        /*00ac*/ 	.word	0x0000c5a0


	//   ....[12]....
        /*00b0*/ 	.word	0x00010040


	//   ....[13]....
        /*00b4*/ 	.word	0x000100f0


	//   ....[14]....
        /*00b8*/ 	.word	0x00010180


	//   ....[15]....
        /*00bc*/ 	.word	0x00010190


	//   ....[16]....
        /*00c0*/ 	.word	0x00011880


	//   ....[17]....
        /*00c4*/ 	.word	0x000118c0


	//   ....[18]....
        /*00c8*/ 	.word	0x00011940


	//   ....[19]....
        /*00cc*/ 	.word	0x00011970


	//----- nvinfo : EIATTR_EXIT_INSTR_OFFSETS
	.align		4
.L_346:
        /*00d0*/ 	.byte	0x04, 0x1c
        /*00d2*/ 	.short	(.L_348 - .L_347)


	//   ....[0]....
.L_347:
        /*00d4*/ 	.word	0x000004a0


	//   ....[1]....
        /*00d8*/ 	.word	0x00001250


	//   ....[2]....
        /*00dc*/ 	.word	0x000012e0


	//   ....[3]....
        /*00e0*/ 	.word	0x00013440


	//   ....[4]....
        /*00e4*/ 	.word	0x00013570


	//   ....[5]....
        /*00e8*/ 	.word	0x00013590


	//----- nvinfo : EIATTR_CRS_STACK_SIZE
	.align		4
.L_348:
        /*00ec*/ 	.byte	0x04, 0x1e
        /*00ee*/ 	.short	(.L_350 - .L_349)
.L_349:
        /*00f0*/ 	.word	0x00000000


	//----- nvinfo : EIATTR_CBANK_PARAM_SIZE
	.align		4
.L_350:
        /*00f4*/ 	.byte	0x03, 0x19
        /*00f6*/ 	.short	0x01d0


	//----- nvinfo : EIATTR_PARAM_CBANK
	.align		4
        /*00f8*/ 	.byte	0x04, 0x0a
        /*00fa*/ 	.short	(.L_352 - .L_351)
	.align		4
.L_351:
        /*00fc*/ 	.word	index@(.nv.constant0._ZN5flash16flash_fwd_kernelI23Flash_fwd_kernel_traitsILi192ELi128ELi64ELi8ELb0ELb0EN7cutlass6half_tE19Flash_kernel_traitsILi192ELi128ELi64ELi8ES3_EELb0ELb0ELb1ELb1ELb0ELb0ELb0ELb0EEEvNS_16Flash_fwd_paramsE)
        /*0100*/ 	.short	0x0210
        /*0102*/ 	.short	0x01d0


	//----- nvinfo : EIATTR_SW_WAR
	.align		4
.L_352:
        /*0104*/ 	.byte	0x04, 0x36
        /*0106*/ 	.short	(.L_354 - .L_353)
.L_353:
        /*0108*/ 	.word	0x00000008
.L_354:


//--------------------- .nv.info._ZN5flash16flash_fwd_kernelI23Flash_fwd_kernel_traitsILi192ELi128ELi64ELi8ELb0ELb0EN7cutlass6half_tE19Flash_kernel_traitsILi192ELi128ELi64ELi8ES3_EELb0ELb0ELb1ELb1ELb0ELb0ELb1ELb0EEEvNS_16Flash_fwd_paramsE --------------------------
	.section	.nv.info._ZN5flash16flash_fwd_kernelI23Flash_fwd_kernel_traitsILi192ELi128ELi64ELi8ELb0ELb0EN7cutlass6half_tE19Flash_kernel_traitsILi192ELi128ELi64ELi8ES3_EELb0ELb0ELb1ELb1ELb0ELb0ELb1ELb0EEEvNS_16Flash_fwd_paramsE,"",@"SHT_CUDA_INFO"
	.sectionflags	@""
	.align	4


	//----- nvinfo : EIATTR_CUDA_API_VERSION
	.align		4
        /*0000*/ 	.byte	0x04, 0x37
        /*0002*/ 	.short	(.L_356 - .L_355)
.L_355:
        /*0004*/ 	.word	0x00000082


	//----- nvinfo : EIATTR_KPARAM_INFO
	.align		4
.L_356:
        /*0008*/ 	.byte	0x04, 0x17
        /*000a*/ 	.short	(.L_358 - .L_357)
.L_357:
        /*000c*/ 	.word	0x00000000
        /*0010*/ 	.short	0x0000
        /*0012*/ 	.short	0x0000
        /*0014*/ 	.byte	0x00, 0xf0, 0x41, 0x07


	//----- nvinfo : EIATTR_SPARSE_MMA_MASK
	.align		4
.L_358:
        /*0018*/ 	.byte	0x03, 0x50
        /*001a*/ 	.short	0x0000


	//----- nvinfo : EIATTR_MAXREG_COUNT
	.align		4
        /*001c*/ 	.byte	0x03, 0x1b
        /*001e*/ 	.short	0x00ff


	//----- nvinfo : EIATTR_NUM_BARRIERS
	.align		4
        /*0020*/ 	.byte	0x02, 0x4c
        /*0022*/ 	.byte	0x01
	.zero		1


	//----- nvinfo : EIATTR_MERCURY_ISA_VERSION
	.align		4
        /*0024*/ 	.byte	0x03, 0x5f
        /*0026*/ 	.short	0x0101


	//----- nvinfo : EIATTR_COOP_GROUP_MASK_REGIDS
	.align		4
        /*0028*/ 	.byte	0x04, 0x29
        /*002a*/ 	.short	(.L_360 - .L_359)


	//   ....[0]....
.L_359:
        /*002c*/ 	.word	0xffffffff


	//   ....[1]....
        /*0030*/ 	.word	0xffffffff


	//   ....[2]....
        /*0034*/ 	.word	0xffffffff


	//   ....[3]....
        /*0038*/ 	.word	0xffffffff


	//   ....[4]....
        /*003c*/ 	.word	0xffffffff


	//   ....[5]....
        /*0040*/ 	.word	0xffffffff


	//   ....[6]....
        /*0044*/ 	.word	0xffffffff


	//   ....[7]....
        /*0048*/ 	.word	0xffffffff


	//   ....[8]....
        /*004c*/ 	.word	0xffffffff


	//   ....[9]....
        /*0050*/ 	.word	0xffffffff


	//   ....[10]....
        /*0054*/ 	.word	0xffffffff


	//   ....[11]....
        /*0058*/ 	.word	0xffffffff


	//   ....[12]....
        /*005c*/ 	.word	0xffffffff


	//   ....[13]....
        /*0060*/ 	.word	0xffffffff


	//   ....[14]....
        /*0064*/ 	.word	0xffffffff


	//   ....[15]....
        /*0068*/ 	.word	0xffffffff


	//   ....[16]....
        /*006c*/ 	.word	0xffffffff


	//   ....[17]....
        /*0070*/ 	.word	0xffffffff


	//   ....[18]....
        /*0074*/ 	.word	0xffffffff


	//   ....[19]....
        /*0078*/ 	.word	0xffffffff


	//----- nvinfo : EIATTR_COOP_GROUP_INSTR_OFFSETS
	.align		4
.L_360:
        /*007c*/ 	.byte	0x04, 0x28
        /*007e*/ 	.short	(.L_362 - .L_361)


	//   ....[0]....
.L_361:
        /*0080*/ 	.word	0x00005a10


	//   ....[1]....
        /*0084*/ 	.word	0x00005a30


	//   ....[2]....
        /*0088*/ 	.word	0x00005ad0


	//   ....[3]....
        /*008c*/ 	.word	0x00005ae0


	//   ....[4]....
        /*0090*/ 	.word	0x00009290


	//   ....[5]....
        /*0094*/ 	.word	0x000092a0


	//   ....[6]....
        /*0098*/ 	.word	0x000092e0


	//   ....[7]....
        /*009c*/ 	.word	0x000092f0


	//   ....[8]....
        /*00a0*/ 	.word	0x0000d170


	//   ....[9]....
        /*00a4*/ 	.word	0x0000d180


	//   ....[10]....
        /*00a8*/ 	.word	0x0000d1b0


	//   ....[11]....
        /*00ac*/ 	.word	0x0000d1c0


	//   ....[12]....
        /*00b0*/ 	.word	0x00011080


	//   ....[13]....
        /*00b4*/ 	.word	0x00011130


	//   ....[14]....
        /*00b8*/ 	.word	0x000111b0


	//   ....[15]....
        /*00bc*/ 	.word	0x000111c0


	//   ....[16]....
        /*00c0*/ 	.word	0x000128c0


	//   ....[17]....
        /*00c4*/ 	.word	0x00012900


	//   ....[18]....
        /*00c8*/ 	.word	0x00012980


	//   ....[19]....
        /*00cc*/ 	.word	0x000129b0


	//----- nvinfo : EIATTR_EXIT_INSTR_OFFSETS
	.align		4
.L_362:
        /*00d0*/ 	.byte	0x04, 0x1c
        /*00d2*/ 	.short	(.L_364 - .L_363)


	//   ....[0]....
.L_363:
        /*00d4*/ 	.word	0x000004a0


	//   ....[1]....
        /*00d8*/ 	.word	0x00001250


	//   ....[2]....
        /*00dc*/ 	.word	0x000012e0


	//   ....[3]....
        /*00e0*/ 	.word	0x00014480


	//   ....[4]....
        /*00e4*/ 	.word	0x000145b0


	//   ....[5]....
        /*00e8*/ 	.word	0x000145d0


	//----- nvinfo : EIATTR_CRS_STACK_SIZE
	.align		4
.L_364:
        /*00ec*/ 	.byte	0x04, 0x1e
        /*00ee*/ 	.short	(.L_366 - .L_365)
.L_365:
        /*00f0*/ 	.word	0x00000000


	//----- nvinfo : EIATTR_CBANK_PARAM_SIZE
	.align		4
.L_366:
        /*00f4*/ 	.byte	0x03, 0x19
        /*00f6*/ 	.short	0x01d0


	//----- nvinfo : EIATTR_PARAM_CBANK
	.align		4
        /*00f8*/ 	.byte	0x04, 0x0a
        /*00fa*/ 	.short	(.L_368 - .L_367)
	.align		4
.L_367:
        /*00fc*/ 	.word	index@(.nv.constant0._ZN5flash16flash_fwd_kernelI23Flash_fwd_kernel_traitsILi192ELi128ELi64ELi8ELb0ELb0EN7cutlass6half_tE19Flash_kernel_traitsILi192ELi128ELi64ELi8ES3_EELb0ELb0ELb1ELb1ELb0ELb0ELb1ELb0EEEvNS_16Flash_fwd_paramsE)
        /*0100*/ 	.short	0x0210
        /*0102*/ 	.short	0x01d0


	//----- nvinfo : EIATTR_SW_WAR
	.align		4
.L_368:
        /*0104*/ 	.byte	0x04, 0x36
        /*0106*/ 	.short	(.L_370 - .L_369)
.L_369:
        /*0108*/ 	.word	0x00000008
.L_370:


//--------------------- .nv.info._ZN5flash16flash_fwd_kernelI23Flash_fwd_kernel_traitsILi192ELi64ELi64ELi4ELb0ELb0EN7cutlass6half_tE19Flash_kernel_traitsILi192ELi64ELi64ELi4ES3_EELb1ELb0ELb0ELb0ELb0ELb0ELb0ELb0EEEvNS_16Flash_fwd_paramsE --------------------------
	.section	.nv.info._ZN5flash16flash_fwd_kernelI23Flash_fwd_kernel_traitsILi192ELi64ELi64ELi4ELb0ELb0EN7cutlass6half_tE19Flash_kernel_traitsILi192ELi64ELi64ELi4ES3_EELb1ELb0ELb0ELb0ELb0ELb0ELb0ELb0EEEvNS_16Flash_fwd_paramsE,"",@"SHT_CUDA_INFO"
	.sectionflags	@""
	.align	4


	//----- nvinfo : EIATTR_CUDA_API_VERSION
	.align		4
        /*0000*/ 	.byte	0x04, 0x37
        /*0002*/ 	.short	(.L_372 - .L_371)
.L_371:
        /*0004*/ 	.word	0x00000082


	//----- nvinfo : EIATTR_KPARAM_INFO
	.align		4
.L_372:
        /*0008*/ 	.byte	0x04, 0x17
        /*000a*/ 	.short	(.L_374 - .L_373)
.L_373:
        /*000c*/ 	.word	0x00000000
        /*0010*/ 	.short	0x0000
        /*0012*/ 	.short	0x0000
        /*0014*/ 	.byte	0x00, 0xf0, 0x41, 0x07


	//----- nvinfo : EIATTR_SPARSE_MMA_MASK
	.align		4
.L_374:
        /*0018*/ 	.byte	0x03, 0x50
        /*001a*/ 	.short	0x0000


	//----- nvinfo : EIATTR_MAXREG_COUNT
	.align		4
        /*001c*/ 	.byte	0x03, 0x1b
        /*001e*/ 	.short	0x00ff


	//----- nvinfo : EIATTR_NUM_BARRIERS
	.align		4
        /*0020*/ 	.byte	0x02, 0x4c
        /*0022*/ 	.byte	0x01
	.zero		1


	//----- nvinfo : EIATTR_MERCURY_ISA_VERSION
	.align		4
        /*0024*/ 	.byte	0x03, 0x5f
        /*0026*/ 	.short	0x0101


	//----- nvinfo : EIATTR_COOP_GROUP_MASK_REGIDS
	.align		4
        /*0028*/ 	.byte	0x04, 0x29
        /*002a*/ 	.short	(.L_376 - .L_375)


	//   ....[0]....
.L_375:
        /*002c*/ 	.word	0xffffffff


	//   ....[1]....
        /*0030*/ 	.word	0xffffffff


	//   ....[2]....
        /*0034*/ 	.word	0xffffffff


	//   ....[3]....
        /*0038*/ 	.word	0xffffffff


	//   ....[4]....
        /*003c*/ 	.word	0xffffffff


	//   ....[5]....
        /*0040*/ 	.word	0xffffffff


	//   ....[6]....
        /*0044*/ 	.word	0xffffffff


	//   ....[7]....
        /*0048*/ 	.word	0xffffffff


	//   ....[8]....
        /*004c*/ 	.word	0xffffffff


	//   ....[9]....
        /*0050*/ 	.word	0xffffffff


	//   ....[10]....
        /*0054*/ 	.word	0xffffffff


	//   ....[11]....
        /*0058*/ 	.word	0xffffffff


	//----- nvinfo : EIATTR_COOP_GROUP_INSTR_OFFSETS
	.align		4
.L_376:
        /*005c*/ 	.byte	0x04, 0x28
        /*005e*/ 	.short	(.L_378 - .L_377)


	//   ....[0]....
.L_377:
        /*0060*/ 	.word	0x000047d0


	//   ....[1]....
        /*0064*/ 	.word	0x00004800


	//   ....[2]....
        /*0068*/ 	.word	0x00004900


	//   ....[3]....
        /*006c*/ 	.word	0x00004930


	//   ....[4]....
        /*0070*/ 	.word	0x00007d20


	//   ....[5]....
        /*0074*/ 	.word	0x00007da0


	//   ....[6]....
        /*0078*/ 	.word	0x00007e60


	//   ....[7]....
        /*007c*/ 	.word	0x00007ec0


	//   ....[8]....
        /*0080*/ 	.word	0x00009e80


	//   ....[9]....
        /*0084*/ 	.word	0x00009ec0


	//   ....[10]....
        /*0088*/ 	.word	0x00009f00


	//   ....[11]....
        /*008c*/ 	.word	0x00009f10


	//----- nvinfo : EIATTR_EXIT_INSTR_OFFSETS
	.align		4
.L_378:
        /*0090*/ 	.byte	0x04, 0x1c
        /*0092*/ 	.short	(.L_380 - .L_379)


	//   ....[0]....
.L_379:
        /*0094*/ 	.word	0x00000530


	//   ....[1]....
        /*0098*/ 	.word	0x0000ba20


	//   ....[2]....
        /*009c*/ 	.word	0x0000bb50


	//   ....[3]....
        /*00a0*/ 	.word	0x0000bb70


	//   ....[4]....
        /*00a4*/ 	.word	0x0000c760


	//   ....[5]....
        /*00a8*/ 	.word	0x0000c7f0


	//----- nvinfo : EIATTR_CRS_STACK_SIZE
	.align		4
.L_380:
        /*00ac*/ 	.byte	0x04, 0x1e
        /*00ae*/ 	.short	(.L_382 - .L_381)
.L_381:
        /*00b0*/ 	.word	0x00000000


	//----- nvinfo : EIATTR_CBANK_PARAM_SIZE
	.align		4
.L_382:
        /*00b4*/ 	.byte	0x03, 0x19
        /*00b6*/ 	.short	0x01d0


	//----- nvinfo : EIATTR_PARAM_CBANK
	.align		4
        /*00b8*/ 	.byte	0x04, 0x0a
        /*00ba*/ 	.short	(.L_384 - .L_383)
	.align		4
.L_383:
        /*00bc*/ 	.word	index@(.nv.constant0._ZN5flash16flash_fwd_kernelI23Flash_fwd_kernel_traitsILi192ELi64ELi64ELi4ELb0ELb0EN7cutlass6half_tE19Flash_kernel_traitsILi192ELi64ELi64ELi4ES3_EELb1ELb0ELb0ELb0ELb0ELb0ELb0ELb0EEEvNS_16Flash_fwd_paramsE)
        /*00c0*/ 	.short	0x0210
        /*00c2*/ 	.short	0x01d0


	//----- nvinfo : EIATTR_SW_WAR
	.align		4
.L_384:
        /*00c4*/ 	.byte	0x04, 0x36
        /*00c6*/ 	.short	(.L_386 - .L_385)
.L_385:
        /*00c8*/ 	.word	0x00000008
.L_386:


//--------------------- .nv.info._ZN5flash16flash_fwd_kernelI23Flash_fwd_kernel_traitsILi192ELi64ELi64ELi4ELb0ELb0EN7cutlass6half_tE19Flash_kernel_traitsILi192ELi64ELi64ELi4ES3_EELb1ELb0ELb1ELb0ELb0ELb0ELb0ELb0EEEvNS_16Flash_fwd_paramsE --------------------------
	.section	.nv.info._ZN5flash16flash_fwd_kernelI23Flash_fwd_kernel_traitsILi192ELi64ELi64ELi4ELb0ELb0EN7cutlass6half_tE19Flash_kernel_traitsILi192ELi64ELi64ELi4ES3_EELb1ELb0ELb1ELb0ELb0ELb0ELb0ELb0EEEvNS_16Flash_fwd_paramsE,"",@"SHT_CUDA_INFO"
	.sectionflags	@""
	.align	4


	//----- nvinfo : EIATTR_CUDA_API_VERSION
	.align		4
        /*0000*/ 	.byte	0x04, 0x37
        /*0002*/ 	.short	(.L_388 - .L_387)
.L_387:
        /*0004*/ 	.word	0x00000082


	//----- nvinfo : EIATTR_KPARAM_INFO
	.align		4
.L_388:
        /*0008*/ 	.byte	0x04, 0x17
        /*000a*/ 	.short	(.L_390 - .L_389)
.L_389:
        /*000c*/ 	.word	0x00000000
        /*0010*/ 	.short	0x0000
        /*0012*/ 	.short	0x0000
        /*0014*/ 	.byte	0x00, 0xf0, 0x41, 0x07


	//----- nvinfo : EIATTR_SPARSE_MMA_MASK
	.align		4
.L_390:
        /*0018*/ 	.byte	0x03, 0x50
        /*001a*/ 	.short	0x0000


	//----- nvinfo : EIATTR_MAXREG_COUNT
	.align		4
        /*001c*/ 	.byte	0x03, 0x1b
        /*001e*/ 	.short	0x00ff


	//----- nvinfo : EIATTR_NUM_BARRIERS
	.align		4
        /*0020*/ 	.byte	0x02, 0x4c
        /*0022*/ 	.byte	0x01
	.zero		1


	//----- nvinfo : EIATTR_MERCURY_ISA_VERSION
	.align		4
        /*0024*/ 	.byte	0x03, 0x5f
        /*0026*/ 	.short	0x0101


	//----- nvinfo : EIATTR_COOP_GROUP_MASK_REGIDS
	.align		4
        /*0028*/ 	.byte	0x04, 0x29
        /*002a*/ 	.short	(.L_392 - .L_391)


	//   ....[0]....
.L_391:
        /*002c*/ 	.word	0xffffffff


	//   ....[1]....
        /*0030*/ 	.word	0xffffffff


	//   ....[2]....
        /*0034*/ 	.word	0xffffffff


	//   ....[3]....
        /*0038*/ 	.word	0xffffffff


	//   ....[4]....
        /*003c*/ 	.word	0xffffffff


	//   ....[5]....
        /*0040*/ 	.word	0xffffffff


	//   ....[6]....
        /*0044*/ 	.word	0xffffffff


	//   ....[7]....
        /*0048*/ 	.word	0xffffffff


	//   ....[8]....
        /*004c*/ 	.word	0xffffffff


	//   ....[9]....
        /*0050*/ 	.word	0xffffffff


	//   ....[10]....
        /*0054*/ 	.word	0xffffffff


	//   ....[11]....
        /*0058*/ 	.word	0xffffffff


	//   ....[12]....
        /*005c*/ 	.word	0xffffffff


	//   ....[13]....
        /*0060*/ 	.word	0xffffffff


	//   ....[14]....
        /*0064*/ 	.word	0xffffffff


	//   ....[15]....
        /*0068*/ 	.word	0xffffffff


	//----- nvinfo : EIATTR_COOP_GROUP_INSTR_OFFSETS
	.align		4
.L_392:
        /*006c*/ 	.byte	0x04, 0x28
        /*006e*/ 	.short	(.L_394 - .L_393)


	//   ....[0]....
.L_393:
        /*0070*/ 	.word	0x00005b60


	//   ....[1]....
        /*0074*/ 	.word	0x00005c10


	//   ....[2]....
        /*0078*/ 	.word	0x00005c90


	//   ....[3]....
        /*007c*/ 	.word	0x00005d40


	//   ....[4]....
        /*0080*/ 	.word	0x00009830


	//   ....[5]....
        /*0084*/ 	.word	0x000098f0


	//   ....[6]....
        /*0088*/ 	.word	0x00009950


	//   ....[7]....
        /*008c*/ 	.word	0x000099e0


	//   ....[8]....
        /*0090*/ 	.word	0x0000db40


	//   ....[9]....
        /*0094*/ 	.word	0x0000dc40


	//   ....[10]....
        /*0098*/ 	.word	0x0000dd50


	//   ....[11]....
        /*009c*/ 	.word	0x0000dd80


	//   ....[12]....
        /*00a0*/ 	.word	0x0000fd40


	//   ....[13]....
        /*00a4*/ 	.word	0x0000fd80


	//   ....[14]....
        /*00a8*/ 	.word	0x0000fde0


	//   ....[15]....
        /*00ac*/ 	.word	0x0000fdf0


	//----- nvinfo : EIATTR_EXIT_INSTR_OFFSETS
	.align		4
.L_394:
        /*00b0*/ 	.byte	0x04, 0x1c
        /*00b2*/ 	.short	(.L_396 - .L_395)


	//   ....[0]....
.L_395:
        /*00b4*/ 	.word	0x00000670


	//   ....[1]....
        /*00b8*/ 	.word	0x000013e0


	//   ....[2]....
        /*00bc*/ 	.word	0x00001470


	//   ....[3]....
        /*00c0*/ 	.word	0x00011920


	//   ....[4]....
        /*00c4*/ 	.word	0x00011a50


	//   ....[5]....
        /*00c8*/ 	.word	0x00011a70


	//----- nvinfo : EIATTR_CRS_STACK_SIZE
	.align		4
.L_396:
        /*00cc*/ 	.byte	0x04, 0x1e
        /*00ce*/ 	.short	(.L_398 - .L_397)
.L_397:
        /*00d0*/ 	.word	0x00000000


	//----- nvinfo : EIATTR_CBANK_PARAM_SIZE
	.align		4
.L_398:
        /*00d4*/ 	.byte	0x03, 0x19
        /*00d6*/ 	.short	0x01d0


	//----- nvinfo : EIATTR_PARAM_CBANK
	.align		4
        /*00d8*/ 	.byte	0x04, 0x0a
        /*00da*/ 	.short	(.L_400 - .L_399)
	.align		4
.L_399:
        /*00dc*/ 	.word	index@(.nv.constant0._ZN5flash16flash_fwd_kernelI23Flash_fwd_kernel_traitsILi192ELi64ELi64ELi4ELb0ELb0EN7cutlass6half_tE19Flash_kernel_traitsILi192ELi64ELi64ELi4ES3_EELb1ELb0ELb1ELb0ELb0ELb0ELb0ELb0EEEvNS_16Flash_fwd_paramsE)
        /*00e0*/ 	.short	0x0210
        /*00e2*/ 	.short	0x01d0


	//----- nvinfo : EIATTR_SW_WAR
	.align		4
.L_400:
        /*00e4*/ 	.byte	0x04, 0x36
        /*00e6*/ 	.short	(.L_402 - .L_401)
.L_401:
        /*00e8*/ 	.word	0x00000008
.L_402:


//--------------------- .nv.info._ZN5flash16flash_fwd_kernelI23Flash_fwd_kernel_traitsILi192ELi64ELi64ELi4ELb0ELb0EN7cutlass6half_tE19Flash_kernel_traitsILi192ELi64ELi64ELi4ES3_EELb1ELb0ELb0ELb0ELb0ELb1ELb0ELb0EEEvNS_16Flash_fwd_paramsE --------------------------
	.section	.nv.info._ZN5flash16flash_fwd_kernelI23Flash_fwd_kernel_traitsILi192ELi64ELi64ELi4ELb0ELb0EN7cutlass6half_tE19Flash_kernel_traitsILi192ELi64ELi64ELi4ES3_EELb1ELb0ELb0ELb0ELb0ELb1ELb0ELb0EEEvNS_16Flash_fwd_paramsE,"",@"SHT_CUDA_INFO"
	.sectionflags	@""
	.align	4


	//----- nvinfo : EIATTR_CUDA_API_VERSION
	.align		4
        /*0000*/ 	.byte	0x04, 0x37
        /*0002*/ 	.short	(.L_404 - .L_403)
.L_403:
        /*0004*/ 	.word	0x00000082


	//----- nvinfo : EIATTR_KPARAM_INFO
	.align		4
.L_404:
        /*0008*/ 	.byte	0x04, 0x17
        /*000a*/ 	.short	(.L_406 - .L_405)
.L_405:
        /*000c*/ 	.word	0x00000000
        /*0010*/ 	.short	0x0000
        /*0012*/ 	.short	0x0000
        /*0014*/ 	.byte	0x00, 0xf0, 0x41, 0x07


	//----- nvinfo : EIATTR_SPARSE_MMA_MASK
	.align		4
.L_406:
        /*0018*/ 	.byte	0x03, 0x50
        /*001a*/ 	.short	0x0000


	//----- nvinfo : EIATTR_MAXREG_COUNT
	.align		4
        /*001c*/ 	.byte	0x03, 0x1b
        /*001e*/ 	.short	0x00ff


	//----- nvinfo : EIATTR_NUM_BARRIERS
	.align		4
        /*0020*/ 	.byte	0x02, 0x4c
        /*0022*/ 	.byte	0x01
	.zero		1


	//----- nvinfo : EIATTR_MERCURY_ISA_VERSION
	.align		4
        /*0024*/ 	.byte	0x03, 0x5f
        /*0026*/ 	.short	0x0101


	//----- nvinfo : EIATTR_INT_WARP_WIDE_INSTR_OFFSETS
	.align		4
        /*0028*/ 	.byte	0x04, 0x31
        /*002a*/ 	.short	(.L_408 - .L_407)


	//   ....[0]....
.L_407:
        /*002c*/ 	.word	0x00001440


	//   ....[1]....
        /*0030*/ 	.word	0x000018e0


	//----- nvinfo : EIATTR_COOP_GROUP_MASK_REGIDS
	.align		4
.L_408:
        /*0034*/ 	.byte	0x04, 0x29
        /*0036*/ 	.short	(.L_410 - .L_409)


	//   ....[0]....
.L_409:
        /*0038*/ 	.word	0xffffffff


	//   ....[1]....
        /*003c*/ 	.word	0xffffffff


	//   ....[2]....
        /*0040*/ 	.word	0xffffffff


	//   ....[3]....
        /*0044*/ 	.word	0xffffffff


	//   ....[4]....
        /*0048*/ 	.word	0xffffffff


	//   ....[5]....
        /*004c*/ 	.word	0xffffffff


	//   ....[6]....
        /*0050*/ 	.word	0xffffffff


	//   ....[7]....
        /*0054*/ 	.word	0xffffffff


	//   ....[8]....
        /*0058*/ 	.word	0xffffffff


	//   ....[9]....
        /*005c*/ 	.word	0xffffffff


	//   ....[10]....
        /*0060*/ 	.word	0xffffffff


	//   ....[11]....
        /*0064*/ 	.word	0xffffffff


	//----- nvinfo : EIATTR_COOP_GROUP_INSTR_OFFSETS
	.align		4
.L_410:
        /*0068*/ 	.byte	0x04, 0x28
        /*006a*/ 	.short	(.L_412 - .L_411)


	//   ....[0]....
.L_411:
        /*006c*/ 	.word	0x000032a0


	//   ....[1]....
        /*0070*/ 	.word	0x00003430


	//   ....[2]....
        /*0074*/ 	.word	0x00003460


	//   ....[3]....
        /*0078*/ 	.word	0x000035e0


	//   ....[4]....
        /*007c*/ 	.word	0x00006050


	//   ....[5]....
        /*0080*/ 	.word	0x00006140


	//   ....[6]....
        /*0084*/ 	.word	0x00006170


	//   ....[7]....
        /*0088*/ 	.word	0x000061b0


	//   ....[8]....
        /*008c*/ 	.word	0x00008180


	//   ....[9]....
        /*0090*/ 	.word	0x000081c0


	//   ....[10]....
        /*0094*/ 	.word	0x00008220


	//   ....[11]....
        /*0098*/ 	.word	0x00008230


	//----- nvinfo : EIATTR_EXIT_INSTR_OFFSETS
	.align		4
.L_412:
        /*009c*/ 	.byte	0x04, 0x1c
        /*009e*/ 	.short	(.L_414 - .L_413)


	//   ....[0]....
.L_413:
        /*00a0*/ 	.word	0x000006c0


	//   ....[1]....
        /*00a4*/ 	.word	0x00009c50


	//   ....[2]....
        /*00a8*/ 	.word	0x00009d50


	//   ....[3]....
        /*00ac*/ 	.word	0x0000a830


	//   ....[4]....
        /*00b0*/ 	.word	0x0000a8c0


	//----- nvinfo : EIATTR_CRS_STACK_SIZE
	.align		4
.L_414:
        /*00b4*/ 	.byte	0x04, 0x1e
        /*00b6*/ 	.short	(.L_416 - .L_415)
.L_415:
        /*00b8*/ 	.word	0x00000000


	//----- nvinfo : EIATTR_CBANK_PARAM_SIZE
	.align		4
.L_416:
        /*00bc*/ 	.byte	0x03, 0x19
        /*00be*/ 	.short	0x01d0


	//----- nvinfo : EIATTR_PARAM_CBANK
	.align		4
        /*00c0*/ 	.byte	0x04, 0x0a
        /*00c2*/ 	.short	(.L_418 - .L_417)
	.align		4
.L_417:
        /*00c4*/ 	.word	index@(.nv.constant0._ZN5flash16flash_fwd_kernelI23Flash_fwd_kernel_traitsILi192ELi64ELi64ELi4ELb0ELb0EN7cutlass6half_tE19Flash_kernel_traitsILi192ELi64ELi64ELi4ES3_EELb1ELb0ELb0ELb0ELb0ELb1ELb0ELb0EEEvNS_16Flash_fwd_paramsE)
        /*00c8*/ 	.short	0x0210
        /*00ca*/ 	.short	0x01d0


	//----- nvinfo : EIATTR_SW_WAR
	.align		4
.L_418:
        /*00cc*/ 	.byte	0x04, 0x36
        /*00ce*/ 	.short	(.L_420 - .L_419)
.L_419:
        /*00d0*/ 	.word	0x00000008
.L_420:


//--------------------- .nv.info._ZN5flash16flash_fwd_kernelI23Flash_fwd_kernel_traitsILi192ELi64ELi64ELi4ELb0ELb0EN7cutlass6half_tE19Flash_kernel_traitsILi192ELi64ELi64ELi4ES3_EELb0ELb0ELb0ELb0ELb0ELb1ELb1ELb0EEEvNS_16Flash_fwd_paramsE --------------------------
	.section	.nv.info._ZN5flash16flash_fwd_kernelI23Flash_fwd_kernel_traitsILi192ELi64ELi64ELi4ELb0ELb0EN7cutlass6half_tE19Flash_kernel_traitsILi192ELi64ELi64ELi4ES3_EELb0ELb0ELb0ELb0ELb0ELb1ELb1ELb0EEEvNS_16Flash_fwd_paramsE,"",@"SHT_CUDA_INFO"
	.sectionflags	@""
	.align	4


	//----- nvinfo : EIATTR_CUDA_API_VERSION
	.align		4
        /*0000*/ 	.byte	0x04, 0x37
        /*0002*/ 	.short	(.L_422 - .L_421)
.L_421:
        /*0004*/ 	.word	0x00000082


	//----- nvinfo : EIATTR_KPARAM_INFO
	.align		4
.L_422:
        /*0008*/ 	.byte	0x04, 0x17
        /*000a*/ 	.short	(.L_424 - .L_423)
.L_423:
        /*000c*/ 	.word	0x00000000
        /*0010*/ 	.short	0x0000
        /*0012*/ 	.short	0x0000
        /*0014*/ 	.byte	0x00, 0xf0, 0x41, 0x07


	//----- nvinfo : EIATTR_SPARSE_MMA_MASK
	.align		4
.L_424:
        /*0018*/ 	.byte	0x03, 0x50
        /*001a*/ 	.short	0x0000


	//----- nvinfo : EIATTR_MAXREG_COUNT
	.align		4
        /*001c*/ 	.byte	0x03, 0x1b
        /*001e*/ 	.short	0x00ff


	//----- nvinfo : EIATTR_NUM_BARRIERS
	.align		4
        /*0020*/ 	.byte	0x02, 0x4c
        /*0022*/ 	.byte	0x01
	.zero		1


	//----- nvinfo : EIATTR_MERCURY_ISA_VERSION
	.align		4
        /*0024*/ 	.byte	0x03, 0x5f
        /*0026*/ 	.short	0x0101


	//----- nvinfo : EIATTR_COOP_GROUP_MASK_REGIDS
	.align		4
        /*0028*/ 	.byte	0x04, 0x29
        /*002a*/ 	.short	(.L_426 - .L_425)


	//   ....[0]....
.L_425:
        /*002c*/ 	.word	0xffffffff


	//   ....[1]....
        /*0030*/ 	.word	0xffffffff


	//   ....[2]....
        /*0034*/ 	.word	0xffffffff


	//   ....[3]....
        /*0038*/ 	.word	0xffffffff


	//   ....[4]....
        /*003c*/ 	.word	0xffffffff


	//   ....[5]....
        /*0040*/ 	.word	0xffffffff


	//   ....[6]....
        /*0044*/ 	.word	0xffffffff


	//   ....[7]....
        /*0048*/ 	.word	0xffffffff


	//   ....[8]....
        /*004c*/ 	.word	0xffffffff


	//   ....[9]....
        /*0050*/ 	.word	0xffffffff


	//   ....[10]....
        /*0054*/ 	.word	0xffffffff


	//   ....[11]....
        /*0058*/ 	.word	0xffffffff


	//----- nvinfo : EIATTR_COOP_GROUP_INSTR_OFFSETS
	.align		4
.L_426:
        /*005c*/ 	.byte	0x04, 0x28
        /*005e*/ 	.short	(.L_428 - .L_427)


	//   ....[0]....
.L_427:
        /*0060*/ 	.word	0x000031d0


	//   ....[1]....
        /*0064*/ 	.word	0x000032c0


	//   ....[2]....
        /*0068*/ 	.word	0x000032f0


	//   ....[3]....
        /*006c*/ 	.word	0x00003440


	//   ....[4]....
        /*0070*/ 	.word	0x00005950


	//   ....[5]....
        /*0074*/ 	.word	0x00005990


	//   ....[6]....
        /*0078*/ 	.word	0x00005a30


	//   ....[7]....
        /*007c*/ 	.word	0x00005a40


	//   ....[8]....
        /*0080*/ 	.word	0x00007100


	//   ....[9]....
        /*0084*/ 	.word	0x00007140


	//   ....[10]....
        /*0088*/ 	.word	0x000071a0


	//   ....[11]....
        /*008c*/ 	.word	0x000071b0


	//----- nvinfo : EIATTR_EXIT_INSTR_OFFSETS
	.align		4
.L_428:
        /*0090*/ 	.byte	0x04, 0x1c
        /*0092*/ 	.short	(.L_430 - .L_429)


	//   ....[0]....
.L_429:
        /*0094*/ 	.word	0x00000370


	//   ....[1]....
        /*0098*/ 	.word	0x00008b90


	//   ....[2]....
        /*009c*/ 	.word	0x00008c90


	//   ....[3]....
        /*00a0*/ 	.word	0x00009750


	//   ....[4]....
        /*00a4*/ 	.word	0x000097e0


	//----- nvinfo : EIATTR_CRS_STACK_SIZE
	.align		4
.L_430:
        /*00a8*/ 	.byte	0x04, 0x1e
        /*00aa*/ 	.short	(.L_432 - .L_431)
.L_431:
        /*00ac*/ 	.word	0x00000000


	//----- nvinfo : EIATTR_CBANK_PARAM_SIZE
	.align		4
.L_432:
        /*00b0*/ 	.byte	0x03, 0x19
        /*00b2*/ 	.short	0x01d0


	//----- nvinfo : EIATTR_PARAM_CBANK
	.align		4
        /*00b4*/ 	.byte	0x04, 0x0a
        /*00b6*/ 	.short	(.L_434 - .L_433)
	.align		4
.L_433:
        /*00b8*/ 	.word	index@(.nv.constant0._ZN5flash16flash_fwd_kernelI23Flash_fwd_kernel_traitsILi192ELi64ELi64ELi4ELb0ELb0EN7cutlass6half_tE19Flash_kernel_traitsILi192ELi64ELi64ELi4ES3_EELb0ELb0ELb0ELb0ELb0ELb1ELb1ELb0EEEvNS_16Flash_fwd_paramsE)
        /*00bc*/ 	.short	0x0210
        /*00be*/ 	.short	0x01d0


	//----- nvinfo : EIATTR_SW_WAR
	.align		4
.L_434:
        /*00c0*/ 	.byte	0x04, 0x36
        /*00c2*/ 	.short	(.L_436 - .L_435)
.L_435:
        /*00c4*/ 	.word	0x00000008
.L_436:


//--------------------- .nv.info._ZN5flash16flash_fwd_kernelI23Flash_fwd_kernel_traitsILi192ELi64ELi64ELi4ELb0ELb0EN7cutlass6half_tE19Flash_kernel_traitsILi192ELi64ELi64ELi4ES3_EELb1ELb0ELb0ELb1ELb0ELb0ELb0ELb0EEEvNS_16Flash_fwd_paramsE --------------------------
	.section	.nv.info._ZN5flash16flash_fwd_kernelI23Flash_fwd_kernel_traitsILi192ELi64ELi64ELi4ELb0ELb0EN7cutlass6half_tE19Flash_kernel_traitsILi192ELi64ELi64ELi4ES3_EELb1ELb0ELb0ELb1ELb0ELb0ELb0ELb0EEEvNS_16Flash_fwd_paramsE,"",@"SHT_CUDA_INFO"
	.sectionflags	@""
	.align	4


	//----- nvinfo : EIATTR_CUDA_API_VERSION
	.align		4
        /*0000*/ 	.byte	0x04, 0x37
        /*0002*/ 	.short	(.L_438 - .L_437)
.L_437:
        /*0004*/ 	.word	0x00000082


	//----- nvinfo : EIATTR_KPARAM_INFO
	.align		4
.L_438:
        /*0008*/ 	.byte	0x04, 0x17
        /*000a*/ 	.short	(.L_440 - .L_439)
.L_439:
        /*000c*/ 	.word	0x00000000
        /*0010*/ 	.short	0x0000
        /*0012*/ 	.short	0x0000
        /*0014*/ 	.byte	0x00, 0xf0, 0x41, 0x07


	//----- nvinfo : EIATTR_SPARSE_MMA_MASK
	.align		4
.L_440:
        /*0018*/ 	.byte	0x03, 0x50
        /*001a*/ 	.short	0x0000


	//----- nvinfo : EIATTR_MAXREG_COUNT
	.align		4
        /*001c*/ 	.byte	0x03, 0x1b
        /*001e*/ 	.short	0x00ff


	//----- nvinfo : EIATTR_NUM_BARRIERS
	.align		4
        /*0020*/ 	.byte	0x02, 0x4c
        /*0022*/ 	.byte	0x01
	.zero		1


	//----- nvinfo : EIATTR_MERCURY_ISA_VERSION
	.align		4
        /*0024*/ 	.byte	0x03, 0x5f
        /*0026*/ 	.short	0x0101


	//----- nvinfo : EIATTR_COOP_GROUP_MASK_REGIDS
	.align		4
        /*0028*/ 	.byte	0x04, 0x29
        /*002a*/ 	.short	(.L_442 - .L_441)


	//   ....[0]....
.L_441:
        /*002c*/ 	.word	0xffffffff


	//   ....[1]....
        /*0030*/ 	.word	0xffffffff


	//   ....[2]....
        /*0034*/ 	.word	0xffffffff


	//   ....[3]....
        /*0038*/ 	.word	0xffffffff


	//   ....[4]....
        /*003c*/ 	.word	0xffffffff


	//   ....[5]....
        /*0040*/ 	.word	0xffffffff


	//   ....[6]....
        /*0044*/ 	.word	0xffffffff


	//   ....[7]....
        /*0048*/ 	.word	0xffffffff


	//   ....[8]....
        /*004c*/ 	.word	0xffffffff


	//   ....[9]....
        /*0050*/ 	.word	0xffffffff


	//   ....[10]....
        /*0054*/ 	.word	0xffffffff


	//   ....[11]....
        /*0058*/ 	.word	0xffffffff


	//----- nvinfo : EIATTR_COOP_GROUP_INSTR_OFFSETS
	.align		4
.L_442:
        /*005c*/ 	.byte	0x04, 0x28
        /*005e*/ 	.short	(.L_444 - .L_443)


	//   ....[0]....
.L_443:
        /*0060*/ 	.word	0x000053f0


	//   ....[1]....
        /*0064*/ 	.word	0x00005430


	//   ....[2]....
        /*0068*/ 	.word	0x00005540


	//   ....[3]....
        /*006c*/ 	.word	0x00005560


	//   ....[4]....
        /*0070*/ 	.word	0x000090b0


	//   ....[5]....
        /*0074*/ 	.word	0x000091b0


	//   ....[6]....
        /*0078*/ 	.word	0x00009250


	//   ....[7]....
        /*007c*/ 	.word	0x000092b0


	//   ....[8]....
        /*0080*/ 	.word	0x0000b270


	//   ....[9]....
        /*0084*/ 	.word	0x0000b2b0


	//   ....[10]....
        /*0088*/ 	.word	0x0000b310


	//   ....[11]....
        /*008c*/ 	.word	0x0000b320


	//----- nvinfo : EIATTR_EXIT_INSTR_OFFSETS
	.align		4
.L_444:
        /*0090*/ 	.byte	0x04, 0x1c
        /*0092*/ 	.short	(.L_446 - .L_445)


	//   ....[0]....
.L_445:
        /*0094*/ 	.word	0x00000680


	//   ....[1]....
        /*0098*/ 	.word	0x0000ce60


	//   ....[2]....
        /*009c*/ 	.word	0x0000cf90


	//   ....[3]....
        /*00a0*/ 	.word	0x0000cfb0


	//   ....[4]....
        /*00a4*/ 	.word	0x0000dbb0


	//   ....[5]....
        /*00a8*/ 	.word	0x0000dc40


	//----- nvinfo : EIATTR_CRS_STACK_SIZE
	.align		4
.L_446:
        /*00ac*/ 	.byte	0x04, 0x1e
        /*00ae*/ 	.short	(.L_448 - .L_447)
.L_447:
        /*00b0*/ 	.word	0x00000000


	//----- nvinfo : EIATTR_CBANK_PARAM_SIZE
	.align		4
.L_448:
        /*00b4*/ 	.byte	0x03, 0x19
        /*00b6*/ 	.short	0x01d0


	//----- nvinfo : EIATTR_PARAM_CBANK
	.align		4
        /*00b8*/ 	.byte	0x04, 0x0a
        /*00ba*/ 	.short	(.L_450 - .L_449)
	.align		4
.L_449:
        /*00bc*/ 	.word	index@(.nv.constant0._ZN5flash16flash_fwd_kernelI23Flash_fwd_kernel_traitsILi192ELi64ELi64ELi4ELb0ELb0EN7cutlass6half_tE19Flash_kernel_traitsILi192ELi64ELi64ELi4ES3_EELb1ELb0ELb0ELb1ELb0ELb0ELb0ELb0EEEvNS_16Flash_fwd_paramsE)
        /*00c0*/ 	.short	0x0210
        /*00c2*/ 	.short	0x01d0


	//----- nvinfo : EIATTR_SW_WAR
	.align		4
.L_450:
        /*00c4*/ 	.byte	0x04, 0x36
        /*00c6*/ 	.short	(.L_452 - .L_451)
.L_451:
        /*00c8*/ 	.word	0x00000008
.L_452:


//--------------------- .nv.info._ZN5flash16flash_fwd_kernelI23Flash_fwd_kernel_traitsILi192ELi64ELi64ELi4ELb0ELb0EN7cutlass6half_tE19Flash_kernel_traitsILi192ELi64ELi64ELi4ES3_EELb1ELb0ELb0ELb0ELb0ELb0ELb0ELb1EEEvNS_16Flash_fwd_paramsE --------------------------
	.section	.nv.info._ZN5flash16flash_fwd_kernelI23Flash_fwd_kernel_traitsILi192ELi64ELi64ELi4ELb0ELb0EN7cutlass6half_tE19Flash_kernel_traitsILi192ELi64ELi64ELi4ES3_EELb1ELb0ELb0ELb0ELb0ELb0ELb0ELb1EEEvNS_16Flash_fwd_paramsE,"",@"SHT_CUDA_INFO"
	.sectionflags	@""
	.align	4


	//----- nvinfo : EIATTR_CUDA_API_VERSION
	.align		4
        /*0000*/ 	.byte	0x04, 0x37
        /*0002*/ 	.short	(.L_454 - .L_453)
.L_453:
        /*0004*/ 	.word	0x00000082


	//----- nvinfo : EIATTR_KPARAM_INFO
	.align		4
.L_454:
        /*0008*/ 	.byte	0x04, 0x17
        /*000a*/ 	.short	(.L_456 - .L_455)
.L_455:
        /*000c*/ 	.word	0x00000000
        /*0010*/ 	.short	0x0000
        /*0012*/ 	.short	0x0000
        /*0014*/ 	.byte	0x00, 0xf0, 0x41, 0x07


	//----- nvinfo : EIATTR_SPARSE_MMA_MASK
	.align		4
.L_456:
        /*0018*/ 	.byte	0x03, 0x50
        /*001a*/ 	.short	0x0000


	//----- nvinfo : EIATTR_MAXREG_COUNT
	.align		4
        /*001c*/ 	.byte	0x03, 0x1b
        /*001e*/ 	.short	0x00ff


	//----- nvinfo : EIATTR_NUM_BARRIERS
	.align		4
        /*0020*/ 	.byte	0x02, 0x4c
        /*0022*/ 	.byte	0x01
	.zero		1


	//----- nvinfo : EIATTR_ANNOTATIONS
	.align		4
        /*0024*/ 	.byte	0x04, 0x55
        /*0026*/ 	.short	(.L_458 - .L_457)


	//   ....[0]....
.L_457:
        /*0028*/ 	.word	0x00000001
        /*002c*/ 	.byte	0x40, 0x09, 0x00, 0x00, 0x01, 0x00, 0x00, 0x00, 0x20, 0x10, 0x00, 0x00, 0x01, 0x00, 0x00, 0x00
        /* <DEDUP_REMOVED lines=39> */
        /*02ac*/ 	.byte	0xb0, 0xe6, 0x00, 0x00


	//----- nvinfo : EIATTR_MERCURY_ISA_VERSION
	.align		4
.L_458:
        /*02b0*/ 	.byte	0x03, 0x5f
        /*02b2*/ 	.short	0x0101


	//----- nvinfo : EIATTR_COOP_GROUP_MASK_REGIDS
	.align		4
        /*02b4*/ 	.byte	0x04, 0x29
        /*02b6*/ 	.short	(.L_460 - .L_459)


	//   ....[0]....
.L_459:
        /*02b8*/ 	.word	0xffffffff


	//   ....[1]....
        /*02bc*/ 	.word	0xffffffff


	//   ....[2]....
        /*02c0*/ 	.word	0xffffffff


	//   ....[3]....
        /*02c4*/ 	.word	0xffffffff


	//   ....[4]....
        /*02c8*/ 	.word	0xffffffff


	//   ....[5]....
        /*02cc*/ 	.word	0xffffffff


	//   ....[6]....
        /*02d0*/ 	.word	0xffffffff


	//   ....[7]....
        /*02d4*/ 	.word	0xffffffff


	//   ....[8]....
        /*02d8*/ 	.word	0xffffffff


	//   ....[9]....
        /*02dc*/ 	.word	0xffffffff


	//   ....[10]....
        /*02e0*/ 	.word	0xffffffff


	//   ....[11]....
        /*02e4*/ 	.word	0xffffffff


	//----- nvinfo : EIATTR_COOP_GROUP_INSTR_OFFSETS
	.align		4
.L_460:
        /*02e8*/ 	.byte	0x04, 0x28
        /*02ea*/ 	.short	(.L_462 - .L_461)


	//   ....[0]....
.L_461:
        /*02ec*/ 	.word	0x00004d30


	//   ....[1]....
        /*02f0*/ 	.word	0x00004db0


	//   ....[2]....
        /*02f4*/ 	.word	0x00004dd0


	//   ....[3]....
        /*02f8*/ 	.word	0x00004ec0


	//   ....[4]....
        /*02fc*/ 	.word	0x00009e60


	//   ....[5]....
        /*0300*/ 	.word	0x00009f30


	//   ....[6]....
        /*0304*/ 	.word	0x00009fb0


	//   ....[7]....
        /*0308*/ 	.word	0x00009ff0


	//   ....[8]....
        /*030c*/ 	.word	0x0000d070


	//   ....[9]....
        /*0310*/ 	.word	0x0000d080


	//   ....[10]....
        /*0314*/ 	.word	0x0000d0b0


	//   ....[11]....
        /*0318*/ 	.word	0x0000d0c0


	//----- nvinfo : EIATTR_EXIT_INSTR_OFFSETS
	.align		4
.L_462:
        /*031c*/ 	.byte	0x04, 0x1c
        /*031e*/ 	.short	(.L_464 - .L_463)


	//   ....[0]....
.L_463:
        /*0320*/ 	.word	0x00000690


	//   ....[1]....
        /*0324*/ 	.word	0x0000ec40


	//   ....[2]....
        /*0328*/ 	.word	0x0000ed70


	//   ....[3]....
        /*032c*/ 	.word	0x0000ed90


	//   ....[4]....
        /*0330*/ 	.word	0x0000f9c0


	//   ....[5]....
        /*0334*/ 	.word	0x0000fa50


	//----- nvinfo : EIATTR_CRS_STACK_SIZE
	.align		4
.L_464:
        /*0338*/ 	.byte	0x04, 0x1e
        /*033a*/ 	.short	(.L_466 - .L_465)
.L_465:
        /*033c*/ 	.word	0x00000000


	//----- nvinfo : EIATTR_CBANK_PARAM_SIZE
	.align		4
.L_466:
        /*0340*/ 	.byte	0x03, 0x19
        /*0342*/ 	.short	0x01d0


	//----- nvinfo : EIATTR_PARAM_CBANK
	.align		4
        /*0344*/ 	.byte	0x04, 0x0a
        /*0346*/ 	.short	(.L_468 - .L_467)
	.align		4
.L_467:
        /*0348*/ 	.word	index@(.nv.constant0._ZN5flash16flash_fwd_kernelI23Flash_fwd_kernel_traitsILi192ELi64ELi64ELi4ELb0ELb0EN7cutlass6half_tE19Flash_kernel_traitsILi192ELi64ELi64ELi4ES3_EELb1ELb0ELb0ELb0ELb0ELb0ELb0ELb1EEEvNS_16Flash_fwd_paramsE)
        /*034c*/ 	.short	0x0210
        /*034e*/ 	.short	0x01d0


	//----- nvinfo : EIATTR_SW_WAR
	.align		4
.L_468:
        /*0350*/ 	.byte	0x04, 0x36
        /*0352*/ 	.short	(.L_470 - .L_469)
.L_469:
        /*0354*/ 	.word	0x00000008
.L_470:


//--------------------- .nv.info._ZN5flash16flash_fwd_kernelI23Flash_fwd_kernel_traitsILi192ELi64ELi64ELi4ELb0ELb0EN7cutlass6half_tE19Flash_kernel_traitsILi192ELi64ELi64ELi4ES3_EELb0ELb0ELb0ELb0ELb0ELb0ELb1ELb0EEEvNS_16Flash_fwd_paramsE --------------------------
	.section	.nv.info._ZN5flash16flash_fwd_kernelI23Flash_fwd_kernel_traitsILi192ELi64ELi64ELi4ELb0ELb0EN7cutlass6half_tE19Flash_kernel_traitsILi192ELi64ELi64ELi4ES3_EELb0ELb0ELb0ELb0ELb0ELb0ELb1ELb0EEEvNS_16Flash_fwd_paramsE,"",@"SHT_CUDA_INFO"
	.sectionflags	@""
	.align	4


	//----- nvinfo : EIATTR_CUDA_API_VERSION
	.align		4
        /*0000*/ 	.byte	0x04, 0x37
        /*0002*/ 	.short	(.L_472 - .L_471)
.L_471:
        /*0004*/ 	.word	0x00000082


	//----- nvinfo : EIATTR_KPARAM_INFO
	.align		4
.L_472:
        /*0008*/ 	.byte	0x04, 0x17
        /*000a*/ 	.short	(.L_474 - .L_473)
.L_473:
        /*000c*/ 	.word	0x00000000
        /*0010*/ 	.short	0x0000
        /*0012*/ 	.short	0x0000
        /*0014*/ 	.byte	0x00, 0xf0, 0x41, 0x07


	//----- nvinfo : EIATTR_SPARSE_MMA_MASK
	.align		4
.L_474:
        /*0018*/ 	.byte	0x03, 0x50
        /*001a*/ 	.short	0x0000


	//----- nvinfo : EIATTR_MAXREG_COUNT
	.align		4
        /*001c*/ 	.byte	0x03, 0x1b
        /*001e*/ 	.short	0x00ff


	//----- nvinfo : EIATTR_NUM_BARRIERS
	.align		4
        /*0020*/ 	.byte	0x02, 0x4c
        /*0022*/ 	.byte	0x01
	.zero		1


	//----- nvinfo : EIATTR_MERCURY_ISA_VERSION
	.align		4
        /*0024*/ 	.byte	0x03, 0x5f
        /*0026*/ 	.short	0x0101


	//----- nvinfo : EIATTR_COOP_GROUP_MASK_REGIDS
	.align		4
        /*0028*/ 	.byte	0x04, 0x29
        /*002a*/ 	.short	(.L_476 - .L_475)


	//   ....[0]....
.L_475:
        /*002c*/ 	.word	0xffffffff


	//   ....[1]....
        /*0030*/ 	.word	0xffffffff


	//   ....[2]....
        /*0034*/ 	.word	0xffffffff


	//   ....[3]....
        /*0038*/ 	.word	0xffffffff


	//   ....[4]....
        /*003c*/ 	.word	0xffffffff


	//   ....[5]....
        /*0040*/ 	.word	0xffffffff


	//   ....[6]....
        /*0044*/ 	.word	0xffffffff


	//   ....[7]....
        /*0048*/ 	.word	0xffffffff


	//   ....[8]....
        /*004c*/ 	.word	0xffffffff


	//   ....[9]....
        /*0050*/ 	.word	0xffffffff


	//   ....[10]....
        /*0054*/ 	.word	0xffffffff


	//   ....[11]....
        /*0058*/ 	.word	0xffffffff


	//----- nvinfo : EIATTR_COOP_GROUP_INSTR_OFFSETS
	.align		4
.L_476:
        /*005c*/ 	.byte	0x04, 0x28
        /*005e*/ 	.short	(.L_478 - .L_477)


	//   ....[0]....
.L_477:
        /*0060*/ 	.word	0x00004930


	//   ....[1]....
        /*0064*/ 	.word	0x00004950


	//   ....[2]....
        /*0068*/ 	.word	0x000049f0


	//   ....[3]....
        /*006c*/ 	.word	0x00004a00


	//   ....[4]....
        /*0070*/ 	.word	0x00007920


	//   ....[5]....
        /*0074*/ 	.word	0x00007960


	//   ....[6]....
        /*0078*/ 	.word	0x000079f0


	//   ....[7]....
        /*007c*/ 	.word	0x00007a00


	//   ....[8]....
        /*0080*/ 	.word	0x000090d0


	//   ....[9]....
        /*0084*/ 	.word	0x00009110


	//   ....[10]....
        /*0088*/ 	.word	0x00009170


	//   ....[11]....
        /*008c*/ 	.word	0x00009180


	//----- nvinfo : EIATTR_EXIT_INSTR_OFFSETS
	.align		4
.L_478:
        /*0090*/ 	.byte	0x04, 0x1c
        /*0092*/ 	.short	(.L_480 - .L_479)


	//   ....[0]....
.L_479:
        /*0094*/ 	.word	0x00000370


	//   ....[1]....
        /*0098*/ 	.word	0x0000ac40


	//   ....[2]....
        /*009c*/ 	.word	0x0000ad70


	//   ....[3]....
        /*00a0*/ 	.word	0x0000ad90


	//   ....[4]....
        /*00a4*/ 	.word	0x0000b990


	//   ....[5]....
        /*00a8*/ 	.word	0x0000ba20


	//----- nvinfo : EIATTR_CRS_STACK_SIZE
	.align		4
.L_480:
        /*00ac*/ 	.byte	0x04, 0x1e
        /*00ae*/ 	.short	(.L_482 - .L_481)
.L_481:
        /*00b0*/ 	.word	0x00000000


	//----- nvinfo : EIATTR_CBANK_PARAM_SIZE
	.align		4
.L_482:
        /*00b4*/ 	.byte	0x03, 0x19
        /*00b6*/ 	.short	0x01d0


	//----- nvinfo : EIATTR_PARAM_CBANK
	.align		4
        /*00b8*/ 	.byte	0x04, 0x0a
        /*00ba*/ 	.short	(.L_484 - .L_483)
	.align		4
.L_483:
        /*00bc*/ 	.word	index@(.nv.constant0._ZN5flash16flash_fwd_kernelI23Flash_fwd_kernel_traitsILi192ELi64ELi64ELi4ELb0ELb0EN7cutlass6half_tE19Flash_kernel_traitsILi192ELi64ELi64ELi4ES3_EELb0ELb0ELb0ELb0ELb0ELb0ELb1ELb0EEEvNS_16Flash_fwd_paramsE)
        /*00c0*/ 	.short	0x0210
        /*00c2*/ 	.short	0x01d0


	//----- nvinfo : EIATTR_SW_WAR
	.align		4
.L_484:
        /*00c4*/ 	.byte	0x04, 0x36
        /*00c6*/ 	.short	(.L_486 - .L_485)
.L_485:
        /*00c8*/ 	.word	0x00000008
.L_486:


//--------------------- .nv.info._ZN5flash16flash_fwd_kernelI23Flash_fwd_kernel_traitsILi192ELi64ELi64ELi4ELb0ELb0EN7cutlass6half_tE19Flash_kernel_traitsILi192ELi64ELi64ELi4ES3_EELb1ELb0ELb0ELb1ELb0ELb0ELb0ELb1EEEvNS_16Flash_fwd_paramsE --------------------------
	.section	.nv.info._ZN5flash16flash_fwd_kernelI23Flash_fwd_kernel_traitsILi192ELi64ELi64ELi4ELb0ELb0EN7cutlass6half_tE19Flash_kernel_traitsILi192ELi64ELi64ELi4ES3_EELb1ELb0ELb0ELb1ELb0ELb0ELb0ELb1EEEvNS_16Flash_fwd_paramsE,"",@"SHT_CUDA_INFO"
	.sectionflags	@""
	.align	4


	//----- nvinfo : EIATTR_CUDA_API_VERSION
	.align		4
        /*0000*/ 	.byte	0x04, 0x37
        /*0002*/ 	.short	(.L_488 - .L_487)
.L_487:
        /*0004*/ 	.word	0x00000082


	//----- nvinfo : EIATTR_KPARAM_INFO
	.align		4
.L_488:
        /*0008*/ 	.byte	0x04, 0x17
        /*000a*/ 	.short	(.L_490 - .L_489)
.L_489:
        /*000c*/ 	.word	0x00000000
        /*0010*/ 	.short	0x0000
        /*0012*/ 	.short	0x0000
        /*0014*/ 	.byte	0x00, 0xf0, 0x41, 0x07


	//----- nvinfo : EIATTR_SPARSE_MMA_MASK
	.align		4
.L_490:
        /*0018*/ 	.byte	0x03, 0x50
        /*001a*/ 	.short	0x0000


	//----- nvinfo : EIATTR_MAXREG_COUNT
	.align		4
        /*001c*/ 	.byte	0x03, 0x1b
        /*001e*/ 	.short	0x00ff


	//----- nvinfo : EIATTR_NUM_BARRIERS
	.align		4
        /*0020*/ 	.byte	0x02, 0x4c
        /*0022*/ 	.byte	0x01
	.zero		1


	//----- nvinfo : EIATTR_ANNOTATIONS
	.align		4
        /*0024*/ 	.byte	0x04, 0x55
        /*0026*/ 	.short	(.L_492 - .L_491)


	//   ....[0]....
.L_491:
        /* <DEDUP_REMOVED lines=49> */
        /*032c*/ 	.byte	0x10, 0xfb, 0x00, 0x00, 0x01, 0x00, 0x00, 0x00, 0x20, 0xfb, 0x00, 0x00


	//----- nvinfo : EIATTR_MERCURY_ISA_VERSION
	.align		4
.L_492:
        /*0338*/ 	.byte	0x03, 0x5f
        /*033a*/ 	.short	0x0101


	//----- nvinfo : EIATTR_COOP_GROUP_MASK_REGIDS
	.align		4
        /*033c*/ 	.byte	0x04, 0x29
        /*033e*/ 	.short	(.L_494 - .L_493)


	//   ....[0]....
.L_493:
        /*0340*/ 	.word	0xffffffff


	//   ....[1]....
        /*0344*/ 	.word	0xffffffff


	//   ....[2]....
        /*0348*/ 	.word	0xffffffff


	//   ....[3]....
        /*034c*/ 	.word	0xffffffff


	//   ....[4]....
        /*0350*/ 	.word	0xffffffff


	//   ....[5]....
        /*0354*/ 	.word	0xffffffff


	//   ....[6]....
        /*0358*/ 	.word	0xffffffff


	//   ....[7]....
        /*035c*/ 	.word	0xffffffff


	//   ....[8]....
        /*0360*/ 	.word	0xffffffff


	//   ....[9]....
        /*0364*/ 	.word	0xffffffff


	//   ....[10]....
        /*0368*/ 	.word	0xffffffff


	//   ....[11]....
        /*036c*/ 	.word	0xffffffff


	//----- nvinfo : EIATTR_COOP_GROUP_INSTR_OFFSETS
	.align		4
.L_494:
        /*0370*/ 	.byte	0x04, 0x28
        /*0372*/ 	.short	(.L_496 - .L_495)


	//   ....[0]....
.L_495:
        /*0374*/ 	.word	0x00005860


	//   ....[1]....
        /*0378*/ 	.word	0x000058c0


	//   ....[2]....
        /*037c*/ 	.word	0x00005910


	//   ....[3]....
        /*0380*/ 	.word	0x00005960


	//   ....[4]....
        /*0384*/ 	.word	0x0000b360


	//   ....[5]....
        /*0388*/ 	.word	0x0000b440


	//   ....[6]....
        /*038c*/ 	.word	0x0000b4d0


	//   ....[7]....
        /*0390*/ 	.word	0x0000b510


	//   ....[8]....
        /*0394*/ 	.word	0x0000e4e0


	//   ....[9]....
        /*0398*/ 	.word	0x0000e4f0


	//   ....[10]....
        /*039c*/ 	.word	0x0000e520


	//   ....[11]....
        /*03a0*/ 	.word	0x0000e530


	//----- nvinfo : EIATTR_EXIT_INSTR_OFFSETS
	.align		4
.L_496:
        /*03a4*/ 	.byte	0x04, 0x1c
        /*03a6*/ 	.short	(.L_498 - .L_497)


	//   ....[0]....
.L_497:
        /*03a8*/ 	.word	0x00000690


	//   ....[1]....
        /*03ac*/ 	.word	0x000100b0


	//   ....[2]....
        /*03b0*/ 	.word	0x000101e0


	//   ....[3]....
        /*03b4*/ 	.word	0x00010200


	//   ....[4]....
        /*03b8*/ 	.word	0x00010e40


	//   ....[5]....
        /*03bc*/ 	.word	0x00010ed0


	//----- nvinfo : EIATTR_CRS_STACK_SIZE
	.align		4
.L_498:
        /*03c0*/ 	.byte	0x04, 0x1e
        /*03c2*/ 	.short	(.L_500 - .L_499)
.L_499:
        /*03c4*/ 	.word	0x00000000


	//----- nvinfo : EIATTR_CBANK_PARAM_SIZE
	.align		4
.L_500:
        /*03c8*/ 	.byte	0x03, 0x19
        /*03ca*/ 	.short	0x01d0


	//----- nvinfo : EIATTR_PARAM_CBANK
	.align		4
        /*03cc*/ 	.byte	0x04, 0x0a
        /*03ce*/ 	.short	(.L_502 - .L_501)
	.align		4
.L_501:
        /*03d0*/ 	.word	index@(.nv.constant0._ZN5flash16flash_fwd_kernelI23Flash_fwd_kernel_traitsILi192ELi64ELi64ELi4ELb0ELb0EN7cutlass6half_tE19Flash_kernel_traitsILi192ELi64ELi64ELi4ES3_EELb1ELb0ELb0ELb1ELb0ELb0ELb0ELb1EEEvNS_16Flash_fwd_paramsE)
        /*03d4*/ 	.short	0x0210
        /*03d6*/ 	.short	0x01d0


	//----- nvinfo : EIATTR_SW_WAR
	.align		4
.L_502:
        /*03d8*/ 	.byte	0x04, 0x36
        /*03da*/ 	.short	(.L_504 - .L_503)
.L_503:
        /*03dc*/ 	.word	0x00000008
.L_504:


//--------------------- .nv.info._ZN5flash16flash_fwd_kernelI23Flash_fwd_kernel_traitsILi192ELi64ELi64ELi4ELb0ELb0EN7cutlass6half_tE19Flash_kernel_traitsILi192ELi64ELi64ELi4ES3_EELb0ELb0ELb0ELb1ELb0ELb0ELb1ELb0EEEvNS_16Flash_fwd_paramsE --------------------------
	.section	.nv.info._ZN5flash16flash_fwd_kernelI23Flash_fwd_kernel_traitsILi192ELi64ELi64ELi4ELb0ELb0EN7cutlass6half_tE19Flash_kernel_traitsILi192ELi64ELi64ELi4ES3_EELb0ELb0ELb0ELb1ELb0ELb0ELb1ELb0EEEvNS_16Flash_fwd_paramsE,"",@"SHT_CUDA_INFO"
	.sectionflags	@""
	.align	4


	//----- nvinfo : EIATTR_CUDA_API_VERSION
	.align		4
        /*0000*/ 	.byte	0x04, 0x37
        /*0002*/ 	.short	(.L_506 - .L_505)
.L_505:
        /*0004*/ 	.word	0x00000082


	//----- nvinfo : EIATTR_KPARAM_INFO
	.align		4
.L_506:
        /*0008*/ 	.byte	0x04, 0x17
        /*000a*/ 	.short	(.L_508 - .L_507)
.L_507:
        /*000c*/ 	.word	0x00000000
        /*0010*/ 	.short	0x0000
        /*0012*/ 	.short	0x0000
        /*0014*/ 	.byte	0x00, 0xf0, 0x41, 0x07


	//----- nvinfo : EIATTR_SPARSE_MMA_MASK
	.align		4
.L_508:
        /*0018*/ 	.byte	0x03, 0x50
        /*001a*/ 	.short	0x0000


	//----- nvinfo : EIATTR_MAXREG_COUNT
	.align		4
        /*001c*/ 	.byte	0x03, 0x1b
        /*001e*/ 	.short	0x00ff


	//----- nvinfo : EIATTR_NUM_BARRIERS
	.align		4
        /*0020*/ 	.byte	0x02, 0x4c
        /*0022*/ 	.byte	0x01
	.zero		1


	//----- nvinfo : EIATTR_MERCURY_ISA_VERSION
	.align		4
        /*0024*/ 	.byte	0x03, 0x5f
        /*0026*/ 	.short	0x0101


	//----- nvinfo : EIATTR_COOP_GROUP_MASK_REGIDS
	.align		4
        /*0028*/ 	.byte	0x04, 0x29
        /*002a*/ 	.short	(.L_510 - .L_509)


	//   ....[0]....
.L_509:
        /*002c*/ 	.word	0xffffffff


	//   ....[1]....
        /*0030*/ 	.word	0xffffffff


	//   ....[2]....
        /*0034*/ 	.word	0xffffffff


	//   ....[3]....
        /*0038*/ 	.word	0xffffffff


	//   ....[4]....
        /*003c*/ 	.word	0xffffffff


	//   ....[5]....
        /*0040*/ 	.word	0xffffffff


	//   ....[6]....
        /*0044*/ 	.word	0xffffffff


	//   ....[7]....
        /*0048*/ 	.word	0xffffffff


	//   ....[8]....
        /*004c*/ 	.word	0xffffffff


	//   ....[9]....
        /*0050*/ 	.word	0xffffffff


	//   ....[10]....
        /*0054*/ 	.word	0xffffffff


	//   ....[11]....
        /*0058*/ 	.word	0xffffffff


	//----- nvinfo : EIATTR_COOP_GROUP_INSTR_OFFSETS
	.align		4
.L_510:
        /*005c*/ 	.byte	0x04, 0x28
        /*005e*/ 	.short	(.L_512 - .L_511)


	//   ....[0]....
.L_511:
        /*0060*/ 	.word	0x000052b0


	//   ....[1]....
        /*0064*/ 	.word	0x000052d0


	//   ....[2]....
        /*0068*/ 	.word	0x00005370


	//   ....[3]....
        /*006c*/ 	.word	0x00005380


	//   ....[4]....
        /*0070*/ 	.word	0x00008950


	//   ....[5]....
        /*0074*/ 	.word	0x00008970


	//   ....[6]....
        /*0078*/ 	.word	0x00008a10


	//   ....[7]....
        /*007c*/ 	.word	0x00008a20


	//   ....[8]....
        /*0080*/ 	.word	0x0000a0f0


	//   ....[9]....
        /*0084*/ 	.word	0x0000a130


	//   ....[10]....
        /*0088*/ 	.word	0x0000a1c0


	//   ....[11]....
        /*008c*/ 	.word	0x0000a1d0


	//----- nvinfo : EIATTR_EXIT_INSTR_OFFSETS
	.align		4
.L_512:
        /*0090*/ 	.byte	0x04, 0x1c
        /*0092*/ 	.short	(.L_514 - .L_513)


	//   ....[0]....
.L_513:
        /*0094*/ 	.word	0x00000370


	//   ....[1]....
        /*0098*/ 	.word	0x0000bca0


	//   ....[2]....
        /*009c*/ 	.word	0x0000bdd0


	//   ....[3]....
        /*00a0*/ 	.word	0x0000bdf0


	//   ....[4]....
        /*00a4*/ 	.word	0x0000c9f0


	//   ....[5]....
        /*00a8*/ 	.word	0x0000ca80


	//----- nvinfo : EIATTR_CRS_STACK_SIZE
	.align		4
.L_514:
        /*00ac*/ 	.byte	0x04, 0x1e
        /*00ae*/ 	.short	(.L_516 - .L_515)
.L_515:
        /*00b0*/ 	.word	0x00000000


	//----- nvinfo : EIATTR_CBANK_PARAM_SIZE
	.align		4
.L_516:
        /*00b4*/ 	.byte	0x03, 0x19
        /*00b6*/ 	.short	0x01d0


	//----- nvinfo : EIATTR_PARAM_CBANK
	.align		4
        /*00b8*/ 	.byte	0x04, 0x0a
        /*00ba*/ 	.short	(.L_518 - .L_517)
	.align		4
.L_517:
        /*00bc*/ 	.word	index@(.nv.constant0._ZN5flash16flash_fwd_kernelI23Flash_fwd_kernel_traitsILi192ELi64ELi64ELi4ELb0ELb0EN7cutlass6half_tE19Flash_kernel_traitsILi192ELi64ELi64ELi4ES3_EELb0ELb0ELb0ELb1ELb0ELb0ELb1ELb0EEEvNS_16Flash_fwd_paramsE)
        /*00c0*/ 	.short	0x0210
        /*00c2*/ 	.short	0x01d0


	//----- nvinfo : EIATTR_SW_WAR
	.align		4
.L_518:
        /*00c4*/ 	.byte	0x04, 0x36
        /*00c6*/ 	.short	(.L_520 - .L_519)
.L_519:
        /*00c8*/ 	.word	0x00000008
.L_520:


//--------------------- .nv.info._ZN5flash16flash_fwd_kernelI23Flash_fwd_kernel_traitsILi192ELi64ELi64ELi4ELb0ELb0EN7cutlass6half_tE19Flash_kernel_traitsILi192ELi64ELi64ELi4ES3_EELb1ELb0ELb1ELb0ELb0ELb1ELb0ELb0EEEvNS_16Flash_fwd_paramsE --------------------------
	.section	.nv.info._ZN5flash16flash_fwd_kernelI23Flash_fwd_kernel_traitsILi192ELi64ELi64ELi4ELb0ELb0EN7cutlass6half_tE19Flash_kernel_traitsILi192ELi64ELi64ELi4ES3_EELb1ELb0ELb1ELb0ELb0ELb1ELb0ELb0EEEvNS_16Flash_fwd_paramsE,"",@"SHT_CUDA_INFO"
	.sectionflags	@""
	.align	4


	//----- nvinfo : EIATTR_CUDA_API_VERSION
	.align		4
        /*0000*/ 	.byte	0x04, 0x37
        /*0002*/ 	.short	(.L_522 - .L_521)
.L_521:
        /*0004*/ 	.word	0x00000082


	//----- nvinfo : EIATTR_KPARAM_INFO
	.align		4
.L_522:
        /*0008*/ 	.byte	0x04, 0x17
        /*000a*/ 	.short	(.L_524 - .L_523)
.L_523:
        /*000c*/ 	.word	0x00000000
        /*0010*/ 	.short	0x0000
        /*0012*/ 	.short	0x0000
        /*0014*/ 	.byte	0x00, 0xf0, 0x41, 0x07


	//----- nvinfo : EIATTR_SPARSE_MMA_MASK
	.align		4
.L_524:
        /*0018*/ 	.byte	0x03, 0x50
        /*001a*/ 	.short	0x0000


	//----- nvinfo : EIATTR_MAXREG_COUNT
	.align		4
        /*001c*/ 	.byte	0x03, 0x1b
        /*001e*/ 	.short	0x00ff


	//----- nvinfo : EIATTR_NUM_BARRIERS
	.align		4
        /*0020*/ 	.byte	0x02, 0x4c
        /*0022*/ 	.byte	0x01
	.zero		1


	//----- nvinfo : EIATTR_MERCURY_ISA_VERSION
	.align		4
        /*0024*/ 	.byte	0x03, 0x5f
        /*0026*/ 	.short	0x0101


	//----- nvinfo : EIATTR_INT_WARP_WIDE_INSTR_OFFSETS
	.align		4
        /*0028*/ 	.byte	0x04, 0x31
        /*002a*/ 	.short	(.L_526 - .L_525)


	//   ....[0]....
.L_525:
        /*002c*/ 	.word	0x000021a0


	//   ....[1]....
        /*0030*/ 	.word	0x000026c0


	//----- nvinfo : EIATTR_COOP_GROUP_MASK_REGIDS
	.align		4
.L_526:
        /*0034*/ 	.byte	0x04, 0x29
        /*0036*/ 	.short	(.L_528 - .L_527)


	//   ....[0]....
.L_527:
        /*0038*/ 	.word	0xffffffff


	//   ....[1]....
        /*003c*/ 	.word	0xffffffff


	//   ....[2]....
        /*0040*/ 	.word	0xffffffff


	//   ....[3]....
        /*0044*/ 	.word	0xffffffff


	//   ....[4]....
        /*0048*/ 	.word	0xffffffff


	//   ....[5]....
        /*004c*/ 	.word	0xffffffff


	//   ....[6]....
        /*0050*/ 	.word	0xffffffff


	//   ....[7]....
        /*0054*/ 	.word	0xffffffff


	//   ....[8]....
        /*0058*/ 	.word	0xffffffff


	//   ....[9]....
        /*005c*/ 	.word	0xffffffff


	//   ....[10]....
        /*0060*/ 	.word	0xffffffff


	//   ....[11]....
        /*0064*/ 	.word	0xffffffff


	//   ....[12]....
        /*0068*/ 	.word	0xffffffff


	//   ....[13]....
        /*006c*/ 	.word	0xffffffff


	//   ....[14]....
        /*0070*/ 	.word	0xffffffff


	//   ....[15]....
        /*0074*/ 	.word	0xffffffff


	//----- nvinfo : EIATTR_COOP_GROUP_INSTR_OFFSETS
	.align		4
.L_528:
        /*0078*/ 	.byte	0x04, 0x28
        /*007a*/ 	.short	(.L_530 - .L_529)


	//   ....[0]....
.L_529:
        /*007c*/ 	.word	0x00004210


	//   ....[1]....
        /*0080*/ 	.word	0x000044b0


	//   ....[2]....
        /*0084*/ 	.word	0x000044f0


	//   ....[3]....
        /*0088*/ 	.word	0x00004640


	//   ....[4]....
        /*008c*/ 	.word	0x00007680


	//   ....[5]....
        /*0090*/ 	.word	0x000077f0


	//   ....[6]....
        /*0094*/ 	.word	0x00007850


	//   ....[7]....
        /*0098*/ 	.word	0x00007900


	//   ....[8]....
        /*009c*/ 	.word	0x0000b120


	//   ....[9]....
        /*00a0*/ 	.word	0x0000b210


	//   ....[10]....
        /*00a4*/ 	.word	0x0000b270


	//   ....[11]....
        /*00a8*/ 	.word	0x0000b290


	//   ....[12]....
        /*00ac*/ 	.word	0x0000d280


	//   ....[13]....
        /*00b0*/ 	.word	0x0000d2c0


	//   ....[14]....
        /*00b4*/ 	.word	0x0000d320


	//   ....[15]....
        /*00b8*/ 	.word	0x0000d330


	//----- nvinfo : EIATTR_EXIT_INSTR_OFFSETS
	.align		4
.L_530:
        /*00bc*/ 	.byte	0x04, 0x1c
        /*00be*/ 	.short	(.L_532 - .L_531)


	//   ....[0]....
.L_531:
        /*00c0*/ 	.word	0x000006d0


	//   ....[1]....
        /*00c4*/ 	.word	0x00001320


	//   ....[2]....
        /*00c8*/ 	.word	0x000013b0


	//   ....[3]....
        /*00cc*/ 	.word	0x0000ed70


	//   ....[4]....
        /*00d0*/ 	.word	0x0000ee70


	//----- nvinfo : EIATTR_CRS_STACK_SIZE
	.align		4
.L_532:
        /*00d4*/ 	.byte	0x04, 0x1e
        /*00d6*/ 	.short	(.L_534 - .L_533)
.L_533:
        /*00d8*/ 	.word	0x00000000


	//----- nvinfo : EIATTR_CBANK_PARAM_SIZE
	.align		4
.L_534:
        /*00dc*/ 	.byte	0x03, 0x19
        /*00de*/ 	.short	0x01d0


	//----- nvinfo : EIATTR_PARAM_CBANK
	.align		4
        /*00e0*/ 	.byte	0x04, 0x0a
        /*00e2*/ 	.short	(.L_536 - .L_535)
	.align		4
.L_535:
        /*00e4*/ 	.word	index@(.nv.constant0._ZN5flash16flash_fwd_kernelI23Flash_fwd_kernel_traitsILi192ELi64ELi64ELi4ELb0ELb0EN7cutlass6half_tE19Flash_kernel_traitsILi192ELi64ELi64ELi4ES3_EELb1ELb0ELb1ELb0ELb0ELb1ELb0ELb0EEEvNS_16Flash_fwd_paramsE)
        /*00e8*/ 	.short	0x0210
        /*00ea*/ 	.short	0x01d0


	//----- nvinfo : EIATTR_SW_WAR
	.align		4
.L_536:
        /*00ec*/ 	.byte	0x04, 0x36
        /*00ee*/ 	.short	(.L_538 - .L_537)
.L_537:
        /*00f0*/ 	.word	0x00000008
.L_538:


//--------------------- .nv.info._ZN5flash16flash_fwd_kernelI23Flash_fwd_kernel_traitsILi192ELi64ELi64ELi4ELb0ELb0EN7cutlass6half_tE19Flash_kernel_traitsILi192ELi64ELi64ELi4ES3_EELb0ELb0ELb1ELb0ELb0ELb1ELb1ELb0EEEvNS_16Flash_fwd_paramsE --------------------------
	.section	.nv.info._ZN5flash16flash_fwd_kernelI23Flash_fwd_kernel_traitsILi192ELi64ELi64ELi4ELb0ELb0EN7cutlass6half_tE19Flash_kernel_traitsILi192ELi64ELi64ELi4ES3_EELb0ELb0ELb1ELb0ELb0ELb1ELb1ELb0EEEvNS_16Flash_fwd_paramsE,"",@"SHT_CUDA_INFO"
	.sectionflags	@""
	.align	4


	//----- nvinfo : EIATTR_CUDA_API_VERSION
	.align		4
        /*0000*/ 	.byte	0x04, 0x37
        /*0002*/ 	.short	(.L_540 - .L_539)
.L_539:
        /*0004*/ 	.word	0x00000082


	//----- nvinfo : EIATTR_KPARAM_INFO
	.align		4
.L_540:
        /*0008*/ 	.byte	0x04, 0x17
        /*000a*/ 	.short	(.L_542 - .L_541)
.L_541:
        /*000c*/ 	.word	0x00000000
        /*0010*/ 	.short	0x0000
        /*0012*/ 	.short	0x0000
        /*0014*/ 	.byte	0x00, 0xf0, 0x41, 0x07


	//----- nvinfo : EIATTR_SPARSE_MMA_MASK
	.align		4
.L_542:
        /*0018*/ 	.byte	0x03, 0x50
        /*001a*/ 	.short	0x0000


	//----- nvinfo : EIATTR_MAXREG_COUNT
	.align		4
        /*001c*/ 	.byte	0x03, 0x1b
        /*001e*/ 	.short	0x00ff


	//----- nvinfo : EIATTR_NUM_BARRIERS
	.align		4
        /*0020*/ 	.byte	0x02, 0x4c
        /*0022*/ 	.byte	0x01
	.zero		1


	//----- nvinfo : EIATTR_MERCURY_ISA_VERSION
	.align		4
        /*0024*/ 	.byte	0x03, 0x5f
        /*0026*/ 	.short	0x0101


	//----- nvinfo : EIATTR_INT_WARP_WIDE_INSTR_OFFSETS
	.align		4
        /*0028*/ 	.byte	0x04, 0x31
        /*002a*/ 	.short	(.L_544 - .L_543)


	//   ....[0]....
.L_543:
        /*002c*/ 	.word	0x00001f90


	//   ....[1]....
        /*0030*/ 	.word	0x000025d0


	//----- nvinfo : EIATTR_COOP_GROUP_MASK_REGIDS
	.align		4
.L_544:
        /*0034*/ 	.byte	0x04, 0x29
        /*0036*/ 	.short	(.L_546 - .L_545)


	//   ....[0]....
.L_545:
        /*0038*/ 	.word	0xffffffff


	//   ....[1]....
        /*003c*/ 	.word	0xffffffff


	//   ....[2]....
        /*0040*/ 	.word	0xffffffff


	//   ....[3]....
        /*0044*/ 	.word	0xffffffff


	//   ....[4]....
        /*0048*/ 	.word	0xffffffff


	//   ....[5]....
        /*004c*/ 	.word	0xffffffff


	//   ....[6]....
        /*0050*/ 	.word	0xffffffff


	//   ....[7]....
        /*0054*/ 	.word	0xffffffff


	//   ....[8]....
        /*0058*/ 	.word	0xffffffff


	//   ....[9]....
        /*005c*/ 	.word	0xffffffff


	//   ....[10]....
        /*0060*/ 	.word	0xffffffff


	//   ....[11]....
        /*0064*/ 	.word	0xffffffff


	//   ....[12]....
        /*0068*/ 	.word	0xffffffff


	//   ....[13]....
        /*006c*/ 	.word	0xffffffff


	//   ....[14]....
        /*0070*/ 	.word	0xffffffff


	//   ....[15]....
        /*0074*/ 	.word	0xffffffff


	//----- nvinfo : EIATTR_COOP_GROUP_INSTR_OFFSETS
	.align		4
.L_546:
        /*0078*/ 	.byte	0x04, 0x28
        /*007a*/ 	.short	(.L_548 - .L_547)


	//   ....[0]....
.L_547:
        /*007c*/ 	.word	0x00004570


	//   ....[1]....
        /*0080*/ 	.word	0x000045c0


	//   ....[2]....
        /*0084*/ 	.word	0x000046e0


	//   ....[3]....
        /*0088*/ 	.word	0x00004730


	//   ....[4]....
        /*008c*/ 	.word	0x000072d0


	//   ....[5]....
        /*0090*/ 	.word	0x00007390


	//   ....[6]....
        /*0094*/ 	.word	0x000073b0


	//   ....[7]....
        /*0098*/ 	.word	0x000073d0


	//   ....[8]....
        /*009c*/ 	.word	0x0000a6f0


	//   ....[9]....
        /*00a0*/ 	.word	0x0000a7e0


	//   ....[10]....
        /*00a4*/ 	.word	0x0000a860


	//   ....[11]....
        /*00a8*/ 	.word	0x0000a870


	//   ....[12]....
        /*00ac*/ 	.word	0x0000bf60


	//   ....[13]....
        /*00b0*/ 	.word	0x0000bfa0


	//   ....[14]....
        /*00b4*/ 	.word	0x0000c030


	//   ....[15]....
        /*00b8*/ 	.word	0x0000c050


	//----- nvinfo : EIATTR_EXIT_INSTR_OFFSETS
	.align		4
.L_548:
        /*00bc*/ 	.byte	0x04, 0x1c
        /*00be*/ 	.short	(.L_550 - .L_549)


	//   ....[0]....
.L_549:
        /*00c0*/ 	.word	0x000004b0


	//   ....[1]....
        /*00c4*/ 	.word	0x00001120


	//   ....[2]....
        /*00c8*/ 	.word	0x000011b0


	//   ....[3]....
        /*00cc*/ 	.word	0x0000da30


	//   ....[4]....
        /*00d0*/ 	.word	0x0000db30


	//----- nvinfo : EIATTR_CRS_STACK_SIZE
	.align		4
.L_550:
        /*00d4*/ 	.byte	0x04, 0x1e
        /*00d6*/ 	.short	(.L_552 - .L_551)
.L_551:
        /*00d8*/ 	.word	0x00000000


	//----- nvinfo : EIATTR_CBANK_PARAM_SIZE
	.align		4
.L_552:
        /*00dc*/ 	.byte	0x03, 0x19
        /*00de*/ 	.short	0x01d0


	//----- nvinfo : EIATTR_PARAM_CBANK
	.align		4
        /*00e0*/ 	.byte	0x04, 0x0a
        /*00e2*/ 	.short	(.L_554 - .L_553)
	.align		4
.L_553:
        /*00e4*/ 	.word	index@(.nv.constant0._ZN5flash16flash_fwd_kernelI23Flash_fwd_kernel_traitsILi192ELi64ELi64ELi4ELb0ELb0EN7cutlass6half_tE19Flash_kernel_traitsILi192ELi64ELi64ELi4ES3_EELb0ELb0ELb1ELb0ELb0ELb1ELb1ELb0EEEvNS_16Flash_fwd_paramsE)
        /*00e8*/ 	.short	0x0210
        /*00ea*/ 	.short	0x01d0


	//----- nvinfo : EIATTR_SW_WAR
	.align		4
.L_554:
        /*00ec*/ 	.byte	0x04, 0x36
        /*00ee*/ 	.short	(.L_556 - .L_555)
.L_555:
        /*00f0*/ 	.word	0x00000008
.L_556:


//--------------------- .nv.info._ZN5flash16flash_fwd_kernelI23Flash_fwd_kernel_traitsILi192ELi64ELi64ELi4ELb0ELb0EN7cutlass6half_tE19Flash_kernel_traitsILi192ELi64ELi64ELi4ES3_EELb1ELb0ELb1ELb1ELb0ELb0ELb0ELb0EEEvNS_16Flash_fwd_paramsE --------------------------
	.section	.nv.info._ZN5flash16flash_fwd_kernelI23Flash_fwd_kernel_traitsILi192ELi64ELi64ELi4ELb0ELb0EN7cutlass6half_tE19Flash_kernel_traitsILi192ELi64ELi64ELi4ES3_EELb1ELb0ELb1ELb1ELb0ELb0ELb0ELb0EEEvNS_16Flash_fwd_paramsE,"",@"SHT_CUDA_INFO"
	.sectionflags	@""
	.align	4


	//----- nvinfo : EIATTR_CUDA_API_VERSION
	.align		4
        /*0000*/ 	.byte	0x04, 0x37
        /*0002*/ 	.short	(.L_558 - .L_557)
.L_557:
        /*0004*/ 	.word	0x00000082


	//----- nvinfo : EIATTR_KPARAM_INFO
	.align		4
.L_558:
        /*0008*/ 	.byte	0x04, 0x17
        /*000a*/ 	.short	(.L_560 - .L_559)
.L_559:
        /*000c*/ 	.word	0x00000000
        /*0010*/ 	.short	0x0000
        /*0012*/ 	.short	0x0000
        /*0014*/ 	.byte	0x00, 0xf0, 0x41, 0x07


	//----- nvinfo : EIATTR_SPARSE_MMA_MASK
	.align		4
.L_560:
        /*0018*/ 	.byte	0x03, 0x50
        /*001a*/ 	.short	0x0000


	//----- nvinfo : EIATTR_MAXREG_COUNT
	.align		4
        /*001c*/ 	.byte	0x03, 0x1b
        /*001e*/ 	.short	0x00ff


	//----- nvinfo : EIATTR_NUM_BARRIERS
	.align		4
        /*0020*/ 	.byte	0x02, 0x4c
        /*0022*/ 	.byte	0x01
	.zero		1


	//----- nvinfo : EIATTR_MERCURY_ISA_VERSION
	.align		4
        /*0024*/ 	.byte	0x03, 0x5f
        /*0026*/ 	.short	0x0101


	//----- nvinfo : EIATTR_COOP_GROUP_MASK_REGIDS
	.align		4
        /*0028*/ 	.byte	0x04, 0x29
        /*002a*/ 	.short	(.L_562 - .L_561)


	//   ....[0]....
.L_561:
        /*002c*/ 	.word	0xffffffff


	//   ....[1]....
        /*0030*/ 	.word	0xffffffff


	//   ....[2]....
        /*0034*/ 	.word	0xffffffff


	//   ....[3]....
        /*0038*/ 	.word	0xffffffff


	//   ....[4]....
        /*003c*/ 	.word	0xffffffff


	//   ....[5]....
        /*0040*/ 	.word	0xffffffff


	//   ....[6]....
        /*0044*/ 	.word	0xffffffff


	//   ....[7]....
        /*0048*/ 	.word	0xffffffff


	//   ....[8]....
        /*004c*/ 	.word	0xffffffff


	//   ....[9]....
        /*0050*/ 	.word	0xffffffff


	//   ....[10]....
        /*0054*/ 	.word	0xffffffff


	//   ....[11]....
        /*0058*/ 	.word	0xffffffff


	//   ....[12]....
        /*005c*/ 	.word	0xffffffff


	//   ....[13]....
        /*0060*/ 	.word	0xffffffff


	//   ....[14]....
        /*0064*/ 	.word	0xffffffff


	//   ....[15]....
        /*0068*/ 	.word	0xffffffff


	//----- nvinfo : EIATTR_COOP_GROUP_INSTR_OFFSETS
	.align		4
.L_562:
        /*006c*/ 	.byte	0x04, 0x28
        /*006e*/ 	.short	(.L_564 - .L_563)


	//   ....[0]....
.L_563:
        /*0070*/ 	.word	0x00006590


	//   ....[1]....
        /*0074*/ 	.word	0x000065c0


	//   ....[2]....
        /*0078*/ 	.word	0x00006700


	//   ....[3]....
        /*007c*/ 	.word	0x000067f0


	//   ....[4]....
        /*0080*/ 	.word	0x0000aaa0


	//   ....[5]....
        /*0084*/ 	.word	0x0000aac0


	//   ....[6]....
        /*0088*/ 	.word	0x0000ab40


	//   ....[7]....
        /*008c*/ 	.word	0x0000ab70


	//   ....[8]....
        /*0090*/ 	.word	0x0000f5a0


	//   ....[9]....
        /*0094*/ 	.word	0x0000f650


	//   ....[10]....
        /*0098*/ 	.word	0x0000f770


	//   ....[11]....
        /*009c*/ 	.word	0x0000f790


	//   ....[12]....
        /*00a0*/ 	.word	0x00011790


	//   ....[13]....
        /*00a4*/ 	.word	0x000117d0


	//   ....[14]....
        /*00a8*/ 	.word	0x00011830


	//   ....[15]....
        /*00ac*/ 	.word	0x00011840


	//----- nvinfo : EIATTR_EXIT_INSTR_OFFSETS
	.align		4
.L_564:
        /*00b0*/ 	.byte	0x04, 0x1c
        /*00b2*/ 	.short	(.L_566 - .L_565)


	//   ....[0]....
.L_565:
        /*00b4*/ 	.word	0x000006b0


	//   ....[1]....
        /*00b8*/ 	.word	0x00001430


	//   ....[2]....
        /*00bc*/ 	.word	0x000014c0


	//   ....[3]....
        /*00c0*/ 	.word	0x00013370


	//   ....[4]....
        /*00c4*/ 	.word	0x000134a0


	//   ....[5]....
        /*00c8*/ 	.word	0x000134c0


	//----- nvinfo : EIATTR_CRS_STACK_SIZE
	.align		4
.L_566:
        /*00cc*/ 	.byte	0x04, 0x1e
        /*00ce*/ 	.short	(.L_568 - .L_567)
.L_567:
        /*00d0*/ 	.word	0x00000000


	//----- nvinfo : EIATTR_CBANK_PARAM_SIZE
	.align		4
.L_568:
        /*00d4*/ 	.byte	0x03, 0x19
        /*00d6*/ 	.short	0x01d0


	//----- nvinfo : EIATTR_PARAM_CBANK
	.align		4
        /*00d8*/ 	.byte	0x04, 0x0a
        /*00da*/ 	.short	(.L_570 - .L_569)
	.align		4
.L_569:
        /*00dc*/ 	.word	index@(.nv.constant0._ZN5flash16flash_fwd_kernelI23Flash_fwd_kernel_traitsILi192ELi64ELi64ELi4ELb0ELb0EN7cutlass6half_tE19Flash_kernel_traitsILi192ELi64ELi64ELi4ES3_EELb1ELb0ELb1ELb1ELb0ELb0ELb0ELb0EEEvNS_16Flash_fwd_paramsE)
        /*00e0*/ 	.short	0x0210
        /*00e2*/ 	.short	0x01d0


	//----- nvinfo : EIATTR_SW_WAR
	.align		4
.L_570:
        /*00e4*/ 	.byte	0x04, 0x36
        /*00e6*/ 	.short	(.L_572 - .L_571)
.L_571:
        /*00e8*/ 	.word	0x00000008
.L_572:


//--------------------- .nv.info._ZN5flash16flash_fwd_kernelI23Flash_fwd_kernel_traitsILi192ELi64ELi64ELi4ELb0ELb0EN7cutlass6half_tE19Flash_kernel_traitsILi192ELi64ELi64ELi4ES3_EELb1ELb0ELb1ELb0ELb0ELb0ELb0ELb1EEEvNS_16Flash_fwd_paramsE --------------------------
	.section	.nv.info._ZN5flash16flash_fwd_kernelI23Flash_fwd_kernel_traitsILi192ELi64ELi64ELi4ELb0ELb0EN7cutlass6half_tE19Flash_kernel_traitsILi192ELi64ELi64ELi4ES3_EELb1ELb0ELb1ELb0ELb0ELb0ELb0ELb1EEEvNS_16Flash_fwd_paramsE,"",@"SHT_CUDA_INFO"
	.sectionflags	@""
	.align	4


	//----- nvinfo : EIATTR_CUDA_API_VERSION
	.align		4
        /*0000*/ 	.byte	0x04, 0x37
        /*0002*/ 	.short	(.L_574 - .L_573)
.L_573:
        /*0004*/ 	.word	0x00000082


	//----- nvinfo : EIATTR_KPARAM_INFO
	.align		4
.L_574:
        /*0008*/ 	.byte	0x04, 0x17
        /*000a*/ 	.short	(.L_576 - .L_575)
.L_575:
        /*000c*/ 	.word	0x00000000
        /*0010*/ 	.short	0x0000
        /*0012*/ 	.short	0x0000
        /*0014*/ 	.byte	0x00, 0xf0, 0x41, 0x07


	//----- nvinfo : EIATTR_SPARSE_MMA_MASK
	.align		4
.L_576:
        /*0018*/ 	.byte	0x03, 0x50
        /*001a*/ 	.short	0x0000


	//----- nvinfo : EIATTR_MAXREG_COUNT
	.align		4
        /*001c*/ 	.byte	0x03, 0x1b
        /*001e*/ 	.short	0x00ff


	//----- nvinfo : EIATTR_NUM_BARRIERS
	.align		4
        /*0020*/ 	.byte	0x02, 0x4c
        /*0022*/ 	.byte	0x01
	.zero		1


	//----- nvinfo : EIATTR_ANNOTATIONS
	.align		4
        /*0024*/ 	.byte	0x04, 0x55
        /*0026*/ 	.short	(.L_578 - .L_577)


	//   ....[0]....
.L_577:
        /* <DEDUP_REMOVED lines=68> */


	//----- nvinfo : EIATTR_MERCURY_ISA_VERSION
	.align		4
.L_578:
        /*0450*/ 	.byte	0x03, 0x5f
        /*0452*/ 	.short	0x0101


	//----- nvinfo : EIATTR_COOP_GROUP_MASK_REGIDS
	.align		4
        /*0454*/ 	.byte	0x04, 0x29
        /*0456*/ 	.short	(.L_580 - .L_579)


	//   ....[0]....
.L_579:
        /*0458*/ 	.word	0xffffffff


	//   ....[1]....
        /*045c*/ 	.word	0xffffffff


	//   ....[2]....
        /*0460*/ 	.word	0xffffffff


	//   ....[3]....
        /*0464*/ 	.word	0xffffffff


	//   ....[4]....
        /*0468*/ 	.word	0xffffffff


	//   ....[5]....
        /*046c*/ 	.word	0xffffffff


	//   ....[6]....
        /*0470*/ 	.word	0xffffffff


	//   ....[7]....
        /*0474*/ 	.word	0xffffffff


	//   ....[8]....
        /*0478*/ 	.word	0xffffffff


	//   ....[9]....
        /*047c*/ 	.word	0xffffffff


	//   ....[10]....
        /*0480*/ 	.word	0xffffffff


	//   ....[11]....
        /*0484*/ 	.word	0xffffffff


	//   ....[12]....
        /*0488*/ 	.word	0xffffffff


	//   ....[13]....
        /*048c*/ 	.word	0xffffffff


	//   ....[14]....
        /*0490*/ 	.word	0xffffffff


	//   ....[15]....
        /*0494*/ 	.word	0xffffffff


	//----- nvinfo : EIATTR_COOP_GROUP_INSTR_OFFSETS
	.align		4
.L_580:
        /*0498*/ 	.byte	0x04, 0x28
        /*049a*/ 	.short	(.L_582 - .L_581)


	//   ....[0]....
.L_581:
        /*049c*/ 	.word	0x00005e40


	//   ....[1]....
        /*04a0*/ 	.word	0x00005e60


	//   ....[2]....
        /*04a4*/ 	.word	0x00005f30


	//   ....[3]....
        /*04a8*/ 	.word	0x00006090


	//   ....[4]....
        /*04ac*/ 	.word	0x0000b610


	//   ....[5]....
        /*04b0*/ 	.word	0x0000b6a0


	//   ....[6]....
        /*04b4*/ 	.word	0x0000b6e0


	//   ....[7]....
        /*04b8*/ 	.word	0x0000b7f0


	//   ....[8]....
        /*04bc*/ 	.word	0x00011b00


	//   ....[9]....
        /*04c0*/ 	.word	0x00011b90


	//   ....[10]....
        /*04c4*/ 	.word	0x00011c80


	//   ....[11]....
        /*04c8*/ 	.word	0x00011cd0


	//   ....[12]....
        /*04cc*/ 	.word	0x00014e80


	//   ....[13]....
        /*04d0*/ 	.word	0x00014eb0


	//   ....[14]....
        /*04d4*/ 	.word	0x00015300


	//   ....[15]....
        /*04d8*/ 	.word	0x00015320


	//----- nvinfo : EIATTR_EXIT_INSTR_OFFSETS
	.align		4
.L_582:
        /*04dc*/ 	.byte	0x04, 0x1c
        /*04de*/ 	.short	(.L_584 - .L_583)


	//   ....[0]....
.L_583:
        /*04e0*/ 	.word	0x00000680


	//   ....[1]....
        /*04e4*/ 	.word	0x00001450


	//   ....[2]....
        /*04e8*/ 	.word	0x000014e0


	//   ....[3]....
        /*04ec*/ 	.word	0x00016a90


	//   ....[4]....
        /*04f0*/ 	.word	0x00016bc0


	//   ....[5]....
        /*04f4*/ 	.word	0x00016be0


	//----- nvinfo : EIATTR_CRS_STACK_SIZE
	.align		4
.L_584:
        /*04f8*/ 	.byte	0x04, 0x1e
        /*04fa*/ 	.short	(.L_586 - .L_585)
.L_585:
        /*04fc*/ 	.word	0x00000000


	//----- nvinfo : EIATTR_CBANK_PARAM_SIZE
	.align		4
.L_586:
        /*0500*/ 	.byte	0x03, 0x19
        /*0502*/ 	.short	0x01d0


	//----- nvinfo : EIATTR_PARAM_CBANK
	.align		4
        /*0504*/ 	.byte	0x04, 0x0a
        /*0506*/ 	.short	(.L_588 - .L_587)
	.align		4
.L_587:
        /*0508*/ 	.word	index@(.nv.constant0._ZN5flash16flash_fwd_kernelI23Flash_fwd_kernel_traitsILi192ELi64ELi64ELi4ELb0ELb0EN7cutlass6half_tE19Flash_kernel_traitsILi192ELi64ELi64ELi4ES3_EELb1ELb0ELb1ELb0ELb0ELb0ELb0ELb1EEEvNS_16Flash_fwd_paramsE)
        /*050c*/ 	.short	0x0210
        /*050e*/ 	.short	0x01d0


	//----- nvinfo : EIATTR_SW_WAR
	.align		4
.L_588:
        /*0510*/ 	.byte	0x04, 0x36
        /*0512*/ 	.short	(.L_590 - .L_589)
.L_589:
        /*0514*/ 	.word	0x00000008
.L_590:


//--------------------- .nv.info._ZN5flash16flash_fwd_kernelI23Flash_fwd_kernel_traitsILi192ELi64ELi64ELi4ELb0ELb0EN7cutlass6half_tE19Flash_kernel_traitsILi192ELi64ELi64ELi4ES3_EELb0ELb0ELb1ELb0ELb0ELb0ELb1ELb0EEEvNS_16Flash_fwd_paramsE --------------------------
	.section	.nv.info._ZN5flash16flash_fwd_kernelI23Flash_fwd_kernel_traitsILi192ELi64ELi64ELi4ELb0ELb0EN7cutlass6half_tE19Flash_kernel_traitsILi192ELi64ELi64ELi4ES3_EELb0ELb0ELb1ELb0ELb0ELb0ELb1ELb0EEEvNS_16Flash_fwd_paramsE,"",@"SHT_CUDA_INFO"
	.sectionflags	@""
	.align	4


	//----- nvinfo : EIATTR_CUDA_API_VERSION
	.align		4
        /*0000*/ 	.byte	0x04, 0x37
        /*0002*/ 	.short	(.L_592 - .L_591)
.L_591:
        /*0004*/ 	.word	0x00000082


	//----- nvinfo : EIATTR_KPARAM_INFO
	.align		4
.L_592:
        /*0008*/ 	.byte	0x04, 0x17
        /*000a*/ 	.short	(.L_594 - .L_593)
.L_593:
        /*000c*/ 	.word	0x00000000
        /*0010*/ 	.short	0x0000
        /*0012*/ 	.short	0x0000
        /*0014*/ 	.byte	0x00, 0xf0, 0x41, 0x07


	//----- nvinfo : EIATTR_SPARSE_MMA_MASK
	.align		4
.L_594:
        /*0018*/ 	.byte	0x03, 0x50
        /*001a*/ 	.short	0x0000


	//----- nvinfo : EIATTR_MAXREG_COUNT
	.align		4
        /*001c*/ 	.byte	0x03, 0x1b
        /*001e*/ 	.short	0x00ff


	//----- nvinfo : EIATTR_NUM_BARRIERS
	.align		4
        /*0020*/ 	.byte	0x02, 0x4c
        /*0022*/ 	.byte	0x01
	.zero		1


	//----- nvinfo : EIATTR_MERCURY_ISA_VERSION
	.align		4
        /*0024*/ 	.byte	0x03, 0x5f
        /*0026*/ 	.short	0x0101


	//----- nvinfo : EIATTR_COOP_GROUP_MASK_REGIDS
	.align		4
        /*0028*/ 	.byte	0x04, 0x29
        /*002a*/ 	.short	(.L_596 - .L_595)


	//   ....[0]....
.L_595:
        /*002c*/ 	.word	0xffffffff


	//   ....[1]....
        /*0030*/ 	.word	0xffffffff


	//   ....[2]....
        /*0034*/ 	.word	0xffffffff


	//   ....[3]....
        /*0038*/ 	.word	0xffffffff


	//   ....[4]....
        /*003c*/ 	.word	0xffffffff


	//   ....[5]....
        /*0040*/ 	.word	0xffffffff


	//   ....[6]....
        /*0044*/ 	.word	0xffffffff


	//   ....[7]....
        /*0048*/ 	.word	0xffffffff


	//   ....[8]....
        /*004c*/ 	.word	0xffffffff


	//   ....[9]....
        /*0050*/ 	.word	0xffffffff


	//   ....[10]....
        /*0054*/ 	.word	0xffffffff


	//   ....[11]....
        /*0058*/ 	.word	0xffffffff


	//   ....[12]....
        /*005c*/ 	.word	0xffffffff


	//   ....[13]....
        /*0060*/ 	.word	0xffffffff


	//   ....[14]....
        /*0064*/ 	.word	0xffffffff


	//   ....[15]....
        /*0068*/ 	.word	0xffffffff


	//----- nvinfo : EIATTR_COOP_GROUP_INSTR_OFFSETS
	.align		4
.L_596:
        /*006c*/ 	.byte	0x04, 0x28
        /*006e*/ 	.short	(.L_598 - .L_597)


	//   ....[0]....
.L_597:
        /*0070*/ 	.word	0x00005d40


	//   ....[1]....
        /*0074*/ 	.word	0x00005d60


	//   ....[2]....
        /*0078*/ 	.word	0x00005e00


	//   ....[3]....
        /*007c*/ 	.word	0x00005e10


	//   ....[4]....
        /*0080*/ 	.word	0x00009450


	//   ....[5]....
        /*0084*/ 	.word	0x00009460


	//   ....[6]....
        /*0088*/ 	.word	0x00009490


	//   ....[7]....
        /*008c*/ 	.word	0x000094a0


	//   ....[8]....
        /*0090*/ 	.word	0x0000d160


	//   ....[9]....
        /*0094*/ 	.word	0x0000d250


	//   ....[10]....
        /*0098*/ 	.word	0x0000d2b0


	//   ....[11]....
        /*009c*/ 	.word	0x0000d2c0


	//   ....[12]....
        /*00a0*/ 	.word	0x0000e9d0


	//   ....[13]....
        /*00a4*/ 	.word	0x0000ea10


	//   ....[14]....
        /*00a8*/ 	.word	0x0000ea90


	//   ....[15]....
        /*00ac*/ 	.word	0x0000eaa0


	//----- nvinfo : EIATTR_EXIT_INSTR_OFFSETS
	.align		4
.L_598:
        /*00b0*/ 	.byte	0x04, 0x1c
        /*00b2*/ 	.short	(.L_600 - .L_599)


	//   ....[0]....
.L_599:
        /*00b4*/ 	.word	0x000004b0


	//   ....[1]....
        /*00b8*/ 	.word	0x00001250


	//   ....[2]....
        /*00bc*/ 	.word	0x000012e0


	//   ....[3]....
        /*00c0*/ 	.word	0x00010590


	//   ....[4]....
        /*00c4*/ 	.word	0x000106c0


	//   ....[5]....
        /*00c8*/ 	.word	0x000106e0


	//----- nvinfo : EIATTR_CRS_STACK_SIZE
	.align		4
.L_600:
        /*00cc*/ 	.byte	0x04, 0x1e
        /*00ce*/ 	.short	(.L_602 - .L_601)
.L_601:
        /*00d0*/ 	.word	0x00000000


	//----- nvinfo : EIATTR_CBANK_PARAM_SIZE
	.align		4
.L_602:
        /*00d4*/ 	.byte	0x03, 0x19
        /*00d6*/ 	.short	0x01d0


	//----- nvinfo : EIATTR_PARAM_CBANK
	.align		4
        /*00d8*/ 	.byte	0x04, 0x0a
        /*00da*/ 	.short	(.L_604 - .L_603)
	.align		4
.L_603:
        /*00dc*/ 	.word	index@(.nv.constant0._ZN5flash16flash_fwd_kernelI23Flash_fwd_kernel_traitsILi192ELi64ELi64ELi4ELb0ELb0EN7cutlass6half_tE19Flash_kernel_traitsILi192ELi64ELi64ELi4ES3_EELb0ELb0ELb1ELb0ELb0ELb0ELb1ELb0EEEvNS_16Flash_fwd_paramsE)
        /*00e0*/ 	.short	0x0210
        /*00e2*/ 	.short	0x01d0


	//----- nvinfo : EIATTR_SW_WAR
	.align		4
.L_604:
        /*00e4*/ 	.byte	0x04, 0x36
        /*00e6*/ 	.short	(.L_606 - .L_605)
.L_605:
        /*00e8*/ 	.word	0x00000008
.L_606:


//--------------------- .nv.info._ZN5flash16flash_fwd_kernelI23Flash_fwd_kernel_traitsILi192ELi64ELi64ELi4ELb0ELb0EN7cutlass6half_tE19Flash_kernel_traitsILi192ELi64ELi64ELi4ES3_EELb1ELb0ELb1ELb1ELb0ELb0ELb0ELb1EEEvNS_16Flash_fwd_paramsE --------------------------
	.section	.nv.info._ZN5flash16flash_fwd_kernelI23Flash_fwd_kernel_traitsILi192ELi64ELi64ELi4ELb0ELb0EN7cutlass6half_tE19Flash_kernel_traitsILi192ELi64ELi64ELi4ES3_EELb1ELb0ELb1ELb1ELb0ELb0ELb0ELb1EEEvNS_16Flash_fwd_paramsE,"",@"SHT_CUDA_INFO"
	.sectionflags	@""
	.align	4


	//----- nvinfo : EIATTR_CUDA_API_VERSION
	.align		4
        /*0000*/ 	.byte	0x04, 0x37
        /*0002*/ 	.short	(.L_608 - .L_607)
.L_607:
        /*0004*/ 	.word	0x00000082


	//----- nvinfo : EIATTR_KPARAM_INFO
	.align		4
.L_608:
        /*0008*/ 	.byte	0x04, 0x17
        /*000a*/ 	.short	(.L_610 - .L_609)
.L_609:
        /*000c*/ 	.word	0x00000000
        /*0010*/ 	.short	0x0000
        /*0012*/ 	.short	0x0000
        /*0014*/ 	.byte	0x00, 0xf0, 0x41, 0x07


	//----- nvinfo : EIATTR_SPARSE_MMA_MASK
	.align		4
.L_610:
        /*0018*/ 	.byte	0x03, 0x50
        /*001a*/ 	.short	0x0000


	//----- nvinfo : EIATTR_MAXREG_COUNT
	.align		4
        /*001c*/ 	.byte	0x03, 0x1b
        /*001e*/ 	.short	0x00ff


	//----- nvinfo : EIATTR_NUM_BARRIERS
	.align		4
        /*0020*/ 	.byte	0x02, 0x4c
        /*0022*/ 	.byte	0x01
	.zero		1


	//----- nvinfo : EIATTR_ANNOTATIONS
	.align		4
        /*0024*/ 	.byte	0x04, 0x55
        /*0026*/ 	.short	(.L_612 - .L_611)


	//   ....[0]....
.L_611:
        /* <DEDUP_REMOVED lines=68> */


	//----- nvinfo : EIATTR_MERCURY_ISA_VERSION
	.align		4
.L_612:
        /*0450*/ 	.byte	0x03, 0x5f
        /*0452*/ 	.short	0x0101


	//----- nvinfo : EIATTR_COOP_GROUP_MASK_REGIDS
	.align		4
        /*0454*/ 	.byte	0x04, 0x29
        /*0456*/ 	.short	(.L_614 - .L_613)


	//   ....[0]....
.L_613:
        /*0458*/ 	.word	0xffffffff


	//   ....[1]....
        /*045c*/ 	.word	0xffffffff


	//   ....[2]....
        /*0460*/ 	.word	0xffffffff


	//   ....[3]....
        /*0464*/ 	.word	0xffffffff


	//   ....[4]....
        /*0468*/ 	.word	0xffffffff


	//   ....[5]....
        /*046c*/ 	.word	0xffffffff


	//   ....[6]....
        /*0470*/ 	.word	0xffffffff


	//   ....[7]....
        /*0474*/ 	.word	0xffffffff


	//   ....[8]....
        /*0478*/ 	.word	0xffffffff


	//   ....[9]....
        /*047c*/ 	.word	0xffffffff


	//   ....[10]....
        /*0480*/ 	.word	0xffffffff


	//   ....[11]....
        /*0484*/ 	.word	0xffffffff


	//   ....[12]....
        /*0488*/ 	.word	0xffffffff


	//   ....[13]....
        /*048c*/ 	.word	0xffffffff


	//   ....[14]....
        /*0490*/ 	.word	0xffffffff


	//   ....[15]....
        /*0494*/ 	.word	0xffffffff


	//----- nvinfo : EIATTR_COOP_GROUP_INSTR_OFFSETS
	.align		4
.L_614:
        /*0498*/ 	.byte	0x04, 0x28
        /*049a*/ 	.short	(.L_616 - .L_615)


	//   ....[0]....
.L_615:
        /*049c*/ 	.word	0x00006900


	//   ....[1]....
        /*04a0*/ 	.word	0x000069e0


	//   ....[2]....
        /*04a4*/ 	.word	0x00006b60


	//   ....[3]....
        /*04a8*/ 	.word	0x00006c50


	//   ....[4]....
        /*04ac*/ 	.word	0x0000cbd0


	//   ....[5]....
        /*04b0*/ 	.word	0x0000cc30


	//   ....[6]....
        /*04b4*/ 	.word	0x0000cc50


	//   ....[7]....
        /*04b8*/ 	.word	0x0000cd10


	//   ....[8]....
        /*04bc*/ 	.word	0x00013410


	//   ....[9]....
        /*04c0*/ 	.word	0x00013490


	//   ....[10]....
        /*04c4*/ 	.word	0x00013560


	//   ....[11]....
        /*04c8*/ 	.word	0x000135b0


	//   ....[12]....
        /*04cc*/ 	.word	0x000167c0


	//   ....[13]....
        /*04d0*/ 	.word	0x000167f0


	//   ....[14]....
        /*04d4*/ 	.word	0x00016c40


	//   ....[15]....
        /*04d8*/ 	.word	0x00016c60


	//----- nvinfo : EIATTR_EXIT_INSTR_OFFSETS
	.align		4
.L_616:
        /*04dc*/ 	.byte	0x04, 0x1c
        /*04de*/ 	.short	(.L_618 - .L_617)


	//   ....[0]....
.L_617:
        /*04e0*/ 	.word	0x00000680


	//   ....[1]....
        /*04e4*/ 	.word	0x00001450


	//   ....[2]....
        /*04e8*/ 	.word	0x000014e0


	//   ....[3]....
        /*04ec*/ 	.word	0x000183d0


	//   ....[4]....
        /*04f0*/ 	.word	0x00018500


	//   ....[5]....
        /*04f4*/ 	.word	0x00018520


	//----- nvinfo : EIATTR_CRS_STACK_SIZE
	.align		4
.L_618:
        /*04f8*/ 	.byte	0x04, 0x1e
        /*04fa*/ 	.short	(.L_620 - .L_619)
.L_619:
        /*04fc*/ 	.word	0x00000000


	//----- nvinfo : EIATTR_CBANK_PARAM_SIZE
	.align		4
.L_620:
        /*0500*/ 	.byte	0x03, 0x19
        /*0502*/ 	.short	0x01d0


	//----- nvinfo : EIATTR_PARAM_CBANK
	.align		4
        /*0504*/ 	.byte	0x04, 0x0a
        /*0506*/ 	.short	(.L_622 - .L_621)
	.align		4
.L_621:
        /*0508*/ 	.word	index@(.nv.constant0._ZN5flash16flash_fwd_kernelI23Flash_fwd_kernel_traitsILi192ELi64ELi64ELi4ELb0ELb0EN7cutlass6half_tE19Flash_kernel_traitsILi192ELi64ELi64ELi4ES3_EELb1ELb0ELb1ELb1ELb0ELb0ELb0ELb1EEEvNS_16Flash_fwd_paramsE)
        /*050c*/ 	.short	0x0210
        /*050e*/ 	.short	0x01d0


	//----- nvinfo : EIATTR_SW_WAR
	.align		4
.L_622:
        /*0510*/ 	.byte	0x04, 0x36
        /*0512*/ 	.short	(.L_624 - .L_623)
.L_623:
        /*0514*/ 	.word	0x00000008
.L_624:


//--------------------- .nv.info._ZN5flash16flash_fwd_kernelI23Flash_fwd_kernel_traitsILi192ELi64ELi64ELi4ELb0ELb0EN7cutlass6half_tE19Flash_kernel_traitsILi192ELi64ELi64ELi4ES3_EELb0ELb0ELb1ELb1ELb0ELb0ELb1ELb0EEEvNS_16Flash_fwd_paramsE --------------------------
	.section	.nv.info._ZN5flash16flash_fwd_kernelI23Flash_fwd_kernel_traitsILi192ELi64ELi64ELi4ELb0ELb0EN7cutlass6half_tE19Flash_kernel_traitsILi192ELi64ELi64ELi4ES3_EELb0ELb0ELb1ELb1ELb0ELb0ELb1ELb0EEEvNS_16Flash_fwd_paramsE,"",@"SHT_CUDA_INFO"
	.sectionflags	@""
	.align	4


	//----- nvinfo : EIATTR_CUDA_API_VERSION
	.align		4
        /*0000*/ 	.byte	0x04, 0x37
        /*0002*/ 	.short	(.L_626 - .L_625)
.L_625:
        /*0004*/ 	.word	0x00000082


	//----- nvinfo : EIATTR_KPARAM_INFO
	.align		4
.L_626:
        /*0008*/ 	.byte	0x04, 0x17
        /*000a*/ 	.short	(.L_628 - .L_627)
.L_627:
        /*000c*/ 	.word	0x00000000
        /*0010*/ 	.short	0x0000
        /*0012*/ 	.short	0x0000
        /*0014*/ 	.byte	0x00, 0xf0, 0x41, 0x07


	//----- nvinfo : EIATTR_SPARSE_MMA_MASK
	.align		4
.L_628:
        /*0018*/ 	.byte	0x03, 0x50
        /*001a*/ 	.short	0x0000


	//----- nvinfo : EIATTR_MAXREG_COUNT
	.align		4
        /*001c*/ 	.byte	0x03, 0x1b
        /*001e*/ 	.short	0x00ff


	//----- nvinfo : EIATTR_NUM_BARRIERS
	.align		4
        /*0020*/ 	.byte	0x02, 0x4c
        /*0022*/ 	.byte	0x01
	.zero		1


	//----- nvinfo : EIATTR_MERCURY_ISA_VERSION
	.align		4
        /*0024*/ 	.byte	0x03, 0x5f
        /*0026*/ 	.short	0x0101


	//----- nvinfo : EIATTR_COOP_GROUP_MASK_REGIDS
	.align		4
        /*0028*/ 	.byte	0x04, 0x29
        /*002a*/ 	.short	(.L_630 - .L_629)


	//   ....[0]....
.L_629:
        /*002c*/ 	.word	0xffffffff


	//   ....[1]....
        /*0030*/ 	.word	0xffffffff


	//   ....[2]....
        /*0034*/ 	.word	0xffffffff


	//   ....[3]....
        /*0038*/ 	.word	0xffffffff


	//   ....[4]....
        /*003c*/ 	.word	0xffffffff


	//   ....[5]....
        /*0040*/ 	.word	0xffffffff


	//   ....[6]....
        /*0044*/ 	.word	0xffffffff


	//   ....[7]....
        /*0048*/ 	.word	0xffffffff


	//   ....[8]....
        /*004c*/ 	.word	0xffffffff


	//   ....[9]....
        /*0050*/ 	.word	0xffffffff


	//   ....[10]....
        /*0054*/ 	.word	0xffffffff


	//   ....[11]....
        /*0058*/ 	.word	0xffffffff


	//   ....[12]....
        /*005c*/ 	.word	0xffffffff


	//   ....[13]....
        /*0060*/ 	.word	0xffffffff


	//   ....[14]....
        /*0064*/ 	.word	0xffffffff


	//   ....[15]....
        /*0068*/ 	.word	0xffffffff


	//----- nvinfo : EIATTR_COOP_GROUP_INSTR_OFFSETS
	.align		4
.L_630:
        /*006c*/ 	.byte	0x04, 0x28
        /*006e*/ 	.short	(.L_632 - .L_631)


	//   ....[0]....
.L_631:
        /*0070*/ 	.word	0x000066e0


	//   ....[1]....
        /*0074*/ 	.word	0x00006700


	//   ....[2]....
        /*0078*/ 	.word	0x000067a0


	//   ....[3]....
        /*007c*/ 	.word	0x000067b0


	//   ....[4]....
        /*0080*/ 	.word	0x0000a5e0


	//   ....[5]....
        /*0084*/ 	.word	0x0000a5f0


	//   ....[6]....
        /*0088*/ 	.word	0x0000a620


	//   ....[7]....
        /*008c*/ 	.word	0x0000a630


	//   ....[8]....
        /*0090*/ 	.word	0x0000eb30


	//   ....[9]....
        /*0094*/ 	.word	0x0000ebe0


	//   ....[10]....
        /*0098*/ 	.word	0x0000ec10


	//   ....[11]....
        /*009c*/ 	.word	0x0000ec40


	//   ....[12]....
        /*00a0*/ 	.word	0x00010370


	//   ....[13]....
        /*00a4*/ 	.word	0x000103b0


	//   ....[14]....
        /*00a8*/ 	.word	0x00010430


	//   ....[15]....
        /*00ac*/ 	.word	0x00010440


	//----- nvinfo : EIATTR_EXIT_INSTR_OFFSETS
	.align		4
.L_632:
        /*00b0*/ 	.byte	0x04, 0x1c
        /*00b2*/ 	.short	(.L_634 - .L_633)


	//   ....[0]....
.L_633:
        /*00b4*/ 	.word	0x000004b0


	//   ....[1]....
        /*00b8*/ 	.word	0x00001250


	//   ....[2]....
        /*00bc*/ 	.word	0x000012e0


	//   ....[3]....
        /*00c0*/ 	.word	0x00011f30


	//   ....[4]....
        /*00c4*/ 	.word	0x00012060


	//   ....[5]....
        /*00c8*/ 	.word	0x00012080


	//----- nvinfo : EIATTR_CRS_STACK_SIZE
	.align		4
.L_634:
        /*00cc*/ 	.byte	0x04, 0x1e
        /*00ce*/ 	.short	(.L_636 - .L_635)
.L_635:
        /*00d0*/ 	.word	0x00000000


	//----- nvinfo : EIATTR_CBANK_PARAM_SIZE
	.align		4
.L_636:
        /*00d4*/ 	.byte	0x03, 0x19
        /*00d6*/ 	.short	0x01d0


	//----- nvinfo : EIATTR_PARAM_CBANK
	.align		4
        /*00d8*/ 	.byte	0x04, 0x0a
        /*00da*/ 	.short	(.L_638 - .L_637)
	.align		4
.L_637:
        /*00dc*/ 	.word	index@(.nv.constant0._ZN5flash16flash_fwd_kernelI23Flash_fwd_kernel_traitsILi192ELi64ELi64ELi4ELb0ELb0EN7cutlass6half_tE19Flash_kernel_traitsILi192ELi64ELi64ELi4ES3_EELb0ELb0ELb1ELb1ELb0ELb0ELb1ELb0EEEvNS_16Flash_fwd_paramsE)
        /*00e0*/ 	.short	0x0210
        /*00e2*/ 	.short	0x01d0


	//----- nvinfo : EIATTR_SW_WAR
	.align		4
.L_638:
        /*00e4*/ 	.byte	0x04, 0x36
        /*00e6*/ 	.short	(.L_640 - .L_639)
.L_639:
        /*00e8*/ 	.word	0x00000008
.L_640:


//--------------------- .nv.callgraph             --------------------------
	.section	.nv.callgraph,"",@"SHT_CUDA_CALLGRAPH"
	.align	4
	.sectionentsize	8
	.align		4
        /*0000*/ 	.word	0x00000000
	.align		4
        /*0004*/ 	.word	0xffffffff
	.align		4
        /*0008*/ 	.word	0x00000000
	.align		4
        /*000c*/ 	.word	0xfffffffe
	.align		4
        /*0010*/ 	.word	0x00000000
	.align		4
        /*0014*/ 	.word	0xfffffffd
	.align		4
        /*0018*/ 	.word	0x00000000
	.align		4
        /*001c*/ 	.word	0xfffffffc


//--------------------- .nv.constant4             --------------------------
	.section	.nv.constant4,"a",@progbits
	.align	8
	.align		8
.nv.constant4:
        /*0000*/ 	.dword	_ZN66_INTERNAL_d401c04c_30_flash_fwd_hdim192_fp16_sm80_cu_0106449f_28144cuda3std3__45__cpo5beginE
	.align		8
        /*0008*/ 	.dword	_ZN66_INTERNAL_d401c04c_30_flash_fwd_hdim192_fp16_sm80_cu_0106449f_28144cuda3std3__45__cpo3endE
	.align		8
        /*0010*/ 	.dword	_ZN66_INTERNAL_d401c04c_30_flash_fwd_hdim192_fp16_sm80_cu_0106449f_28144cuda3std3__45__cpo6cbeginE
	.align		8
        /*0018*/ 	.dword	_ZN66_INTERNAL_d401c04c_30_flash_fwd_hdim192_fp16_sm80_cu_0106449f_28144cuda3std3__45__cpo4cendE
	.align		8
        /*0020*/ 	.dword	_ZN66_INTERNAL_d401c04c_30_flash_fwd_hdim192_fp16_sm80_cu_0106449f_28144cuda3std3__468_GLOBAL__N__d401c04c_30_flash_fwd_hdim192_fp16_sm80_cu_0106449f_28146ignoreE
	.align		8
        /*0028*/ 	.dword	_ZN66_INTERNAL_d401c04c_30_flash_fwd_hdim192_fp16_sm80_cu_0106449f_28144cuda3std3__419piecewise_constructE
	.align		8
        /*0030*/ 	.dword	_ZN66_INTERNAL_d401c04c_30_flash_fwd_hdim192_fp16_sm80_cu_0106449f_28144cuda3std3__48in_placeE
	.align		8
        /*0038*/ 	.dword	_ZN66_INTERNAL_d401c04c_30_flash_fwd_hdim192_fp16_sm80_cu_0106449f_28144cuda3std6ranges3__45__cpo4swapE
	.align		8
        /*0040*/ 	.dword	_ZN66_INTERNAL_d401c04c_30_flash_fwd_hdim192_fp16_sm80_cu_0106449f_28144cuda3std6ranges3__45__cpo9iter_moveE
	.align		8
        /*0048*/ 	.dword	_ZN66_INTERNAL_d401c04c_30_flash_fwd_hdim192_fp16_sm80_cu_0106449f_28144cute7productE
	.align		8
        /*0050*/ 	.dword	_ZN66_INTERNAL_d401c04c_30_flash_fwd_hdim192_fp16_sm80_cu_0106449f_28144cute1_E


//--------------------- .text._ZN5flash16flash_fwd_kernelI23Flash_fwd_kernel_traitsILi192ELi128ELi64ELi8ELb0ELb0EN7cutlass6half_tE19Flash_kernel_traitsILi192ELi128ELi64ELi8ES3_EELb0ELb0ELb0ELb0ELb0ELb1ELb0ELb0EEEvNS_16Flash_fwd_paramsE --------------------------
	.section	.text._ZN5flash16flash_fwd_kernelI23Flash_fwd_kernel_traitsILi192ELi128ELi64ELi8ELb0ELb0EN7cutlass6half_tE19Flash_kernel_traitsILi192ELi128ELi64ELi8ES3_EELb0ELb0ELb0ELb0ELb0ELb1ELb0ELb0EEEvNS_16Flash_fwd_paramsE,"ax",@progbits
	.align	128
        .global         _ZN5flash16flash_fwd_kernelI23Flash_fwd_kernel_traitsILi192ELi128ELi64ELi8ELb0ELb0EN7cutlass6half_tE19Flash_kernel_traitsILi192ELi128ELi64ELi8ES3_EELb0ELb0ELb0ELb0ELb0ELb1ELb0ELb0EEEvNS_16Flash_fwd_paramsE
        .type           _ZN5flash16flash_fwd_kernelI23Flash_fwd_kernel_traitsILi192ELi128ELi64ELi8ELb0ELb0EN7cutlass6half_tE19Flash_kernel_traitsILi192ELi128ELi64ELi8ES3_EELb0ELb0ELb0ELb0ELb0ELb1ELb0ELb0EEEvNS_16Flash_fwd_paramsE,@function
        .size           _ZN5flash16flash_fwd_kernelI23Flash_fwd_kernel_traitsILi192ELi128ELi64ELi8ELb0ELb0EN7cutlass6half_tE19Flash_kernel_traitsILi192ELi128ELi64ELi8ES3_EELb0ELb0ELb0ELb0ELb0ELb1ELb0ELb0EEEvNS_16Flash_fwd_paramsE,(.L_x_1508 - _ZN5flash16flash_fwd_kernelI23Flash_fwd_kernel_traitsILi192ELi128ELi64ELi8ELb0ELb0EN7cutlass6half_tE19Flash_kernel_traitsILi192ELi128ELi64ELi8ES3_EELb0ELb0ELb0ELb0ELb0ELb1ELb0ELb0EEEvNS_16Flash_fwd_paramsE)
        .other          _ZN5flash16flash_fwd_kernelI23Flash_fwd_kernel_traitsILi192ELi128ELi64ELi8ELb0ELb0EN7cutlass6half_tE19Flash_kernel_traitsILi192ELi128ELi64ELi8ES3_EELb0ELb0ELb0ELb0ELb0ELb1ELb0ELb0EEEvNS_16Flash_fwd_paramsE,@"STO_CUDA_ENTRY STV_DEFAULT"
_ZN5flash16flash_fwd_kernelI23Flash_fwd_kernel_traitsILi192ELi128ELi64ELi8ELb0ELb0EN7cutlass6half_tE19Flash_kernel_traitsILi192ELi128ELi64ELi8ES3_EELb0ELb0ELb0ELb0ELb0ELb1ELb0ELb0EEEvNS_16Flash_fwd_paramsE:
.text._ZN5flash16flash_fwd_kernelI23Flash_fwd_kernel_traitsILi192ELi128ELi64ELi8ELb0ELb0EN7cutlass6half_tE19Flash_kernel_traitsILi192ELi128ELi64ELi8ES3_EELb0ELb0ELb0ELb0ELb0ELb1ELb0ELb0EEEvNS_16Flash_fwd_paramsE:
[----:B------:R-:W-:Y:S08]  /*0000*/  LDC R1, c[0x0][0x28] ;  /* 0x00000a00ff017b82 */ /* 0x000ff00000000800 */
[----:B------:R-:W1:Y:S01]  /*0010*/  LDC.64 R2, c[0x0][0x300] ;  /* 0x0000c000ff027b82 */ /* 0x000e620000000a00 */
[----:B------:R-:W2:Y:S01]  /*0020*/  S2R R17, SR_CTAID.Y ;  /* 0x0000000000117919 */ /* 0x000ea20000002600 */
[----:B------:R-:W-:Y:S01]  /*0030*/  ULDC.64 UR4, c[0x0][0x2f0] ;  /* 0x0000bc0000047ab9 */ /* 0x000fe20000000a00 */
[----:B------:R-:W-:Y:S01]  /*0040*/  IMAD.MOV.U32 R207, RZ, RZ, -0x1 ;  /* 0xffffffffffcf7424 */ /* 0x000fe200078e00ff */
[----:B------:R-:W-:Y:S01]  /*0050*/  ISETP.NE.U32.AND P2, PT, RZ, UR4, PT ;  /* 0x00000004ff007c0c */ /* 0x000fe2000bf45070 */
[----:B------:R-:W-:-:S03]  /*0060*/  ULDC.64 UR14, c[0x0][0x208] ;  /* 0x00008200000e7ab9 */ /* 0x000fc60000000a00 */
[----:B------:R-:W2:Y:S01]  /*0070*/  LDC.64 R6, c[0x0][0x2f0] ;  /* 0x0000bc00ff067b82 */ /* 0x000ea20000000a00 */
[----:B------:R-:W-:-:S07]  /*0080*/  ISETP.NE.AND.EX P2, PT, RZ, UR5, PT, P2 ;  /* 0x00000005ff007c0c */ /* 0x000fce000bf45320 */
[----:B------:R-:W3:Y:S01]  /*0090*/  LDC.U8 R0, c[0x0][0x3c2] ;  /* 0x0000f080ff007b82 */ /* 0x000ee20000000000 */
[----:B-1----:R-:W-:-:S07]  /*00a0*/  ISETP.NE.U32.AND P1, PT, R2, RZ, PT ;  /* 0x000000ff0200720c */ /* 0x002fce0003f25070 */
[----:B------:R-:W1:Y:S01]  /*00b0*/  LDC.64 R4, c[0x0][0x2f8] ;  /* 0x0000be00ff047b82 */ /* 0x000e620000000a00 */
[----:B------:R-:W-:Y:S01]  /*00c0*/  ISETP.NE.AND.EX P1, PT, R3, RZ, PT, P1 ;  /* 0x000000ff0300720c */ /* 0x000fe20003f25310 */
[----:B--2---:R-:W-:-:S06]  /*00d0*/  IMAD.WIDE R8, R17, 0x4, R6 ;  /* 0x0000000411087825 */ /* 0x004fcc00078e0206 */
[----:B------:R-:W2:Y:S01]  /*00e0*/  LDC.64 R10, c[0x0][0x2f8] ;  /* 0x0000be00ff0a7b82 */ /* 0x000ea20000000a00 */
[----:B------:R-:W4:Y:S04]  /*00f0*/  @P2 LDG.E R207, desc[UR14][R8.64] ;  /* 0x0000000e08cf2981 */ /* 0x000f28000c1e1900 */
[----:B------:R2:W4:Y:S03]  /*0100*/  @P2 LDG.E R210, desc[UR14][R8.64+0x4] ;  /* 0x0000040e08d22981 */ /* 0x000526000c1e1900 */
[----:B------:R-:W3:Y:S01]  /*0110*/  @P1 LDC.64 R6, c[0x0][0x300] ;  /* 0x0000c000ff061b82 */ /* 0x000ee20000000a00 */
[----:B------:R-:W-:Y:S02]  /*0120*/  IMAD.MOV.U32 R20, RZ, RZ, RZ ;  /* 0x000000ffff147224 */ /* 0x000fe400078e00ff */
[----:B---3--:R-:W-:-:S05]  /*0130*/  @P1 IMAD.WIDE R6, R17, 0x4, R6 ;  /* 0x0000000411061825 */ /* 0x008fca00078e0206 */
[----:B------:R3:W5:Y:S01]  /*0140*/  @P1 LDG.E R20, desc[UR14][R6.64] ;  /* 0x0000000e06141981 */ /* 0x000762000c1e1900 */
[----:B------:R-:W-:Y:S02]  /*0150*/  ISETP.NE.AND P3, PT, R0, RZ, PT ;  /* 0x000000ff0000720c */ /* 0x000fe40003f65270 */
[----:B-1----:R-:W-:-:S04]  /*0160*/  ISETP.EQ.U32.AND P0, PT, R4, RZ, PT ;  /* 0x000000ff0400720c */ /* 0x002fc80003f02070 */
[----:B------:R-:W-:Y:S01]  /*0170*/  ISETP.EQ.OR.EX P0, PT, R5, RZ, !P3, P0 ;  /* 0x000000ff0500720c */ /* 0x000fe20005f02700 */
[----:B------:R-:W-:Y:S02]  /*0180*/  IMAD.MOV.U32 R3, RZ, RZ, -0x1 ;  /* 0xffffffffff037424 */ /* 0x000fe400078e00ff */
[----:B--2---:R-:W-:Y:S01]  /*0190*/  IMAD.WIDE R10, R17, 0x4, R10 ;  /* 0x00000004110a7825 */ /* 0x004fe200078e020a */
[----:B------:R-:W1:Y:S01]  /*01a0*/  S2R R208, SR_CTAID.X ;  /* 0x0000000000d07919 */ /* 0x000e620000002500 */
[----:B------:R-:W2:Y:S01]  /*01b0*/  S2R R9, SR_CTAID.Z ;  /* 0x0000000000097919 */ /* 0x000ea20000002700 */
[----:B------:R-:W1:Y:S07]  /*01c0*/  S2R R86, SR_TID.X ;  /* 0x0000000000567919 */ /* 0x000e6e0000002100 */
[----:B------:R3:W5:Y:S01]  /*01d0*/  @!P0 LDG.E R3, desc[UR14][R10.64] ;  /* 0x0000000e0a038981 */ /* 0x000762000c1e1900 */
[----:B------:R-:W-:-:S04]  /*01e0*/  ISETP.NE.U32.AND P0, PT, R4, RZ, PT ;  /* 0x000000ff0400720c */ /* 0x000fc80003f05070 */
[----:B------:R-:W-:Y:S01]  /*01f0*/  ISETP.NE.AND.EX P0, PT, R5, RZ, PT, P0 ;  /* 0x000000ff0500720c */ /* 0x000fe20003f05300 */
[----:B----4-:R-:W-:-:S06]  /*0200*/  @P2 IMAD.IADD R210, R210, 0x1, -R207 ;  /* 0x00000001d2d22824 */ /* 0x010fcc00078e0acf */
[----:B------:R-:W4:Y:S06]  /*0210*/  @!P2 LDC R210, c[0x0][0x2c4] ;  /* 0x0000b100ffd2ab82 */ /* 0x000f2c0000000800 */
[----:B-123--:R-:W-:Y:S05]  /*0220*/  @!P0 BRA `(.L_x_0) ;  /* 0x0000000000108947 */ /* 0x00efea0003800000 */
[----:B------:R-:W2:Y:S02]  /*0230*/  @P3 LDG.E R0, desc[UR14][R10.64+0x4] ;  /* 0x0000040e0a003981 */ /* 0x000ea4000c1e1900 */
[----:B--2--5:R-:W-:-:S06]  /*0240*/  @P3 IADD3 R7, R0, -R3, RZ ;  /* 0x8000000300073210 */ /* 0x024fcc0007ffe0ff */
[----:B------:R2:W5:Y:S01]  /*0250*/  @!P3 LDG.E R7, desc[UR14][R10.64] ;  /* 0x0000000e0a07b981 */ /* 0x000562000c1e1900 */
[----:B------:R-:W-:Y:S05]  /*0260*/  BRA `(.L_x_1) ;  /* 0x0000000000047947 */ /* 0x000fea0003800000 */
.L_x_0:
[----:B------:R-:W1:Y:S02]  /*0270*/  LDC R7, c[0x0][0x2c8] ;  /* 0x0000b200ff077b82 */ /* 0x000e640000000800 */
.L_x_1:
[----:B------:R-:W3:Y:S02]  /*0280*/  LDC.64 R4, c[0x0][0x308] ;  /* 0x0000c200ff047b82 */ /* 0x000ee40000000a00 */
[----:B---3--:R-:W-:-:S04]  /*0290*/  ISETP.NE.U32.AND P2, PT, R4, RZ, PT ;  /* 0x000000ff0400720c */ /* 0x008fc80003f45070 */
[----:B------:R-:W-:-:S13]  /*02a0*/  ISETP.NE.AND.EX P2, PT, R5, RZ, PT, P2 ;  /* 0x000000ff0500720c */ /* 0x000fda0003f45320 */
[----:B------:R-:W3:Y:S08]  /*02b0*/  @P2 LDC.64 R4, c[0x0][0x308] ;  /* 0x0000c200ff042b82 */ /* 0x000ef00000000a00 */
[----:B------:R-:W1:Y:S01]  /*02c0*/  @!P2 LDC R0, c[0x0][0x2cc] ;  /* 0x0000b300ff00ab82 */ /* 0x000e620000000800 */
[----:B---3--:R-:W-:-:S07]  /*02d0*/  @P2 IMAD.WIDE R12, R17, 0x4, R4 ;  /* 0x00000004110c2825 */ /* 0x008fce00078e0204 */
[----:B------:R-:W3:Y:S01]  /*02e0*/  @!P2 LDC.64 R4, c[0x0][0x318] ;  /* 0x0000c600ff04ab82 */ /* 0x000ee20000000a00 */
[----:B------:R-:W3:Y:S01]  /*02f0*/  @P2 LDG.E R13, desc[UR14][R12.64] ;  /* 0x0000000e0c0d2981 */ /* 0x000ee2000c1e1900 */
[----:B--2---:R-:W-:-:S05]  /*0300*/  IMAD.SHL.U32 R11, R208, 0x80, RZ ;  /* 0x00000080d00b7824 */ /* 0x004fca00078e00ff */
[----:B----4-:R-:W-:Y:S02]  /*0310*/  ISETP.GT.AND P0, PT, R210, R11, PT ;  /* 0x0000000bd200720c */ /* 0x010fe40003f04270 */
[----:B---3--:R-:W-:-:S04]  /*0320*/  @!P2 ISETP.NE.U32.AND P1, PT, R4, RZ, PT ;  /* 0x000000ff0400a20c */ /* 0x008fc80003f25070 */
[----:B------:R-:W-:-:S04]  /*0330*/  @!P2 ISETP.NE.AND.EX P1, PT, R5, RZ, PT, P1 ;  /* 0x000000ff0500a20c */ /* 0x000fc80003f25310 */
[----:B-1----:R-:W-:Y:S01]  /*0340*/  @!P2 SEL R0, R0, RZ, P1 ;  /* 0x000000ff0000a207 */ /* 0x002fe20000800000 */
[----:B-----5:R-:W-:-:S03]  /*0350*/  @P2 IMAD.IADD R84, R13, 0x1, -R20 ;  /* 0x000000010d542824 */ /* 0x020fc600078e0a14 */
[----:B------:R-:W-:Y:S01]  /*0360*/  @!P2 IADD3 R84, R0, R7, -R20 ;  /* 0x000000070054a210 */ /* 0x000fe20007ffe814 */
[----:B------:R-:W-:Y:S06]  /*0370*/  @!P0 EXIT ;  /* 0x000000000000894d */ /* 0x000fec0003800000 */
[C---:B------:R-:W-:Y:S01]  /*0380*/  ISETP.GE.AND P0, PT, R84.reuse, 0x1, PT ;  /* 0x000000015400780c */ /* 0x040fe20003f06270 */
[----:B------:R-:W-:-:S05]  /*0390*/  VIADD R5, R84, 0x3f ;  /* 0x0000003f54057836 */ /* 0x000fca0000000000 */
[----:B------:R-:W-:-:S04]  /*03a0*/  SHF.R.S32.HI R2, RZ, 0x1f, R5 ;  /* 0x0000001fff027819 */ /* 0x000fc80000011405 */
[----:B------:R-:W-:-:S03]  /*03b0*/  LEA.HI R2, R2, R5, RZ, 0x6 ;  /* 0x0000000502027211 */ /* 0x000fc600078f30ff */
[----:B------:R-:W-:Y:S05]  /*03c0*/  @!P0 BRA `(.L_x_2) ;  /* 0x0000007800a88947 */ /* 0x000fea0003800000 */
[----:B------:R-:W1:Y:S01]  /*03d0*/  LDC R24, c[0x0][0x278] ;  /* 0x00009e00ff187b82 */ /* 0x000e620000000800 */
[----:B------:R-:W-:Y:S01]  /*03e0*/  ISETP.NE.AND P4, PT, R207, -0x1, PT ;  /* 0xffffffffcf00780c */ /* 0x000fe20003f85270 */
[----:B------:R-:W-:Y:S01]  /*03f0*/  IMAD.IADD R204, R210, 0x1, -R11 ;  /* 0x00000001d2cc7824 */ /* 0x000fe200078e0a0b */
[----:B------:R-:W-:Y:S01]  /*0400*/  SHF.R.S32.HI R15, RZ, 0x1f, R86 ;  /* 0x0000001fff0f7819 */ /* 0x000fe20000011456 */
[----:B------:R-:W-:Y:S01]  /*0410*/  ULDC.64 UR4, c[0x0][0x258] ;  /* 0x0000960000047ab9 */ /* 0x000fe20000000a00 */
[----:B------:R-:W-:Y:S02]  /*0420*/  LEA.HI.SX32 R87, R2, 0xffffffff, 0x1a ;  /* 0xffffffff02577811 */ /* 0x000fe400078fd2ff */
[CC--:B------:R-:W-:Y:S01]  /*0430*/  LEA.HI R19, R15.reuse, R86.reuse, RZ, 0x3 ;  /* 0x000000560f137211 */ /* 0x0c0fe200078f18ff */
[----:B------:R-:W2:Y:S01]  /*0440*/  S2UR UR6, SR_CgaCtaId ;  /* 0x00000000000679c3 */ /* 0x000ea20000008800 */
[----:B------:R-:W-:Y:S01]  /*0450*/  LEA.HI R31, R15, R86, RZ, 0x6 ;  /* 0x000000560f1f7211 */ /* 0x000fe200078f30ff */
[----:B------:R-:W-:Y:S01]  /*0460*/  IMAD R14, R87, -0x40, R84 ;  /* 0xffffffc0570e7824 */ /* 0x000fe200078e0254 */
[----:B------:R-:W-:-:S02]  /*0470*/  SHF.R.S32.HI R18, RZ, 0x3, R19 ;  /* 0x00000003ff127819 */ /* 0x000fc40000011413 */
[----:B------:R-:W-:Y:S01]  /*0480*/  LOP3.LUT R19, R19, 0xfffffff8, RZ, 0xc0, !PT ;  /* 0xfffffff813137812 */ /* 0x000fe200078ec0ff */
[----:B------:R-:W-:Y:S01]  /*0490*/  IMAD.SHL.U32 R31, R31, 0x8, RZ ;  /* 0x000000081f1f7824 */ /* 0x000fe200078e00ff */
[----:B------:R-:W-:Y:S01]  /*04a0*/  @!P4 SHF.R.S32.HI R11, RZ, 0x1f, R17 ;  /* 0x0000001fff0bc819 */ /* 0x000fe20000011411 */
[----:B------:R-:W3:Y:S01]  /*04b0*/  @!P4 LDC.64 R6, c[0x0][0x228] ;  /* 0x00008a00ff06cb82 */ /* 0x000ee20000000a00 */
[C---:B------:R-:W-:Y:S01]  /*04c0*/  VIADD R21, R18.reuse, 0x20 ;  /* 0x0000002012157836 */ /* 0x040fe20000000000 */
[C---:B------:R-:W-:Y:S01]  /*04d0*/  ISETP.GE.AND P2, PT, R18.reuse, R204, PT ;  /* 0x000000cc1200720c */ /* 0x040fe20003f46270 */
[----:B------:R-:W-:-:S03]  /*04e0*/  IMAD.SHL.U32 R29, R18, 0x40, RZ ;  /* 0x00000040121d7824 */ /* 0x000fc600078e00ff */
[----:B------:R-:W-:Y:S02]  /*04f0*/  ISETP.GE.AND P3, PT, R21, R204, PT ;  /* 0x000000cc1500720c */ /* 0x000fe40003f66270 */
[----:B-1----:R-:W-:Y:S01]  /*0500*/  IABS R8, R24 ;  /* 0x0000001800087213 */ /* 0x002fe20000000000 */
[----:B------:R-:W1:Y:S01]  /*0510*/  @P4 LDC.64 R4, c[0x0][0x240] ;  /* 0x00009000ff044b82 */ /* 0x000e620000000a00 */
[----:B------:R-:W-:Y:S02]  /*0520*/  LOP3.LUT R29, R29, 0x1c0, RZ, 0xc0, !PT ;  /* 0x000001c01d1d7812 */ /* 0x000fe400078ec0ff */
[----:B------:R-:W4:Y:S02]  /*0530*/  I2F.RP R0, R8 ;  /* 0x0000000800007306 */ /* 0x000f240000209400 */
[----:B------:R-:W-:-:S05]  /*0540*/  SHF.R.U32.HI R16, RZ, 0x3, R29 ;  /* 0x00000003ff107819 */ /* 0x000fca000001161d */
[----:B------:R-:W5:Y:S01]  /*0550*/  @!P3 S2R R25, SR_CgaCtaId ;  /* 0x000000000019b919 */ /* 0x000f620000008800 */
[----:B---3--:R-:W-:Y:S01]  /*0560*/  @!P4 IMAD R10, R11, R6, RZ ;  /* 0x000000060b0ac224 */ /* 0x008fe200078e02ff */
[----:B----4-:R3:W4:Y:S03]  /*0570*/  MUFU.RCP R22, R0 ;  /* 0x0000000000167308 */ /* 0x0107260000001000 */
[----:B------:R-:W-:Y:S01]  /*0580*/  @!P4 IMAD R7, R17, R7, R10 ;  /* 0x000000071107c224 */ /* 0x000fe200078e020a */
[----:B------:R-:W-:Y:S01]  /*0590*/  SHF.R.S32.HI R10, RZ, 0x1f, R9 ;  /* 0x0000001fff0a7819 */ /* 0x000fe20000011409 */
[----:B-1----:R-:W-:-:S04]  /*05a0*/  @P4 IMAD.WIDE.U32 R26, R207, R4, RZ ;  /* 0x00000004cf1a4225 */ /* 0x002fc800078e00ff */
[----:B------:R-:W-:Y:S02]  /*05b0*/  @P4 IMAD R5, R207, R5, R27 ;  /* 0x00000005cf054224 */ /* 0x000fe400078e021b */
[----:B------:R-:W-:Y:S02]  /*05c0*/  @P4 IMAD.MOV.U32 R4, RZ, RZ, R26 ;  /* 0x000000ffff044224 */ /* 0x000fe400078e001a */
[----:B------:R-:W-:Y:S02]  /*05d0*/  VIADD R27, R18, 0x40 ;  /* 0x00000040121b7836 */ /* 0x000fe40000000000 */
[----:B------:R-:W-:Y:S01]  /*05e0*/  IMAD R10, R10, UR4, RZ ;  /* 0x000000040a0a7c24 */ /* 0x000fe2000f8e02ff */
[----:B---3--:R-:W-:Y:S01]  /*05f0*/  IABS R0, R9 ;  /* 0x0000000900007213 */ /* 0x008fe20000000000 */
[----:B----4-:R-:W-:Y:S01]  /*0600*/  VIADD R22, R22, 0xffffffe ;  /* 0x0ffffffe16167836 */ /* 0x010fe20000000000 */
[----:B------:R-:W-:Y:S01]  /*0610*/  ISETP.GE.AND P1, PT, R27, R204, PT ;  /* 0x000000cc1b00720c */ /* 0x000fe20003f26270 */
[----:B------:R-:W-:-:S02]  /*0620*/  IMAD R27, R9, UR5, R10 ;  /* 0x00000005091b7c24 */ /* 0x000fc4000f8e020a */
[----:B------:R-:W1:Y:S02]  /*0630*/  F2I.FTZ.U32.TRUNC.NTZ R23, R22 ;  /* 0x0000001600177305 */ /* 0x000e64000021f000 */
[----:B-1----:R-:W-:Y:S02]  /*0640*/  IMAD.MOV R13, RZ, RZ, -R23 ;  /* 0x000000ffff0d7224 */ /* 0x002fe400078e0a17 */
[----:B------:R-:W-:Y:S02]  /*0650*/  IMAD.MOV.U32 R22, RZ, RZ, RZ ;  /* 0x000000ffff167224 */ /* 0x000fe400078e00ff */
[----:B------:R-:W-:-:S04]  /*0660*/  IMAD R13, R13, R8, RZ ;  /* 0x000000080d0d7224 */ /* 0x000fc800078e02ff */
[----:B------:R-:W-:-:S04]  /*0670*/  IMAD.HI.U32 R13, R23, R13, R22 ;  /* 0x0000000d170d7227 */ /* 0x000fc800078e0016 */
[----:B------:R-:W-:Y:S02]  /*0680*/  VIADD R23, R18, 0x60 ;  /* 0x0000006012177836 */ /* 0x000fe40000000000 */
[----:B------:R-:W-:-:S03]  /*0690*/  IMAD.HI.U32 R212, R13, R0, RZ ;  /* 0x000000000dd47227 */ /* 0x000fc600078e00ff */
[----:B------:R-:W-:Y:S01]  /*06a0*/  ISETP.GE.AND P0, PT, R23, R204, PT ;  /* 0x000000cc1700720c */ /* 0x000fe20003f06270 */
[----:B------:R-:W-:Y:S02]  /*06b0*/  IMAD.MOV R11, RZ, RZ, -R212 ;  /* 0x000000ffff0b7224 */ /* 0x000fe400078e0ad4 */
[----:B------:R-:W-:-:S04]  /*06c0*/  @!P4 IMAD.WIDE.U32 R12, R17, R6, RZ ;  /* 0x00000006110cc225 */ /* 0x000fc800078e00ff */
[----:B------:R-:W-:Y:S02]  /*06d0*/  IMAD R11, R8, R11, R0 ;  /* 0x0000000b080b7224 */ /* 0x000fe400078e0200 */
[----:B------:R-:W-:Y:S02]  /*06e0*/  @!P4 IMAD.IADD R5, R13, 0x1, R7 ;  /* 0x000000010d05c824 */ /* 0x000fe400078e0207 */
[----:B------:R-:W-:Y:S01]  /*06f0*/  IMAD.IADD R0, R86, 0x1, -R19 ;  /* 0x0000000156007824 */ /* 0x000fe200078e0a13 */
[----:B------:R-:W-:Y:S01]  /*0700*/  ISETP.GT.U32.AND P6, PT, R8, R11, PT ;  /* 0x0000000b0800720c */ /* 0x000fe20003fc4070 */
[----:B------:R-:W1:Y:S01]  /*0710*/  @!P2 LDC.64 R6, c[0x0][0x240] ;  /* 0x00009000ff06ab82 */ /* 0x000e620000000a00 */
[----:B------:R-:W-:Y:S01]  /*0720*/  @!P4 IMAD.MOV.U32 R4, RZ, RZ, R12 ;  /* 0x000000ffff04c224 */ /* 0x000fe200078e000c */
[----:B------:R-:W-:Y:S02]  /*0730*/  @!P3 MOV R12, 0x400 ;  /* 0x00000400000cb802 */ /* 0x000fe40000000f00 */
[----:B------:R-:W-:-:S02]  /*0740*/  SHF.L.U32 R22, R0, 0x3, RZ ;  /* 0x0000000300167819 */ /* 0x000fc400000006ff */
[----:B-----5:R-:W-:Y:S02]  /*0750*/  @!P3 LEA R25, R25, R12, 0x18 ;  /* 0x0000000c1919b211 */ /* 0x020fe400078ec0ff */
[----:B------:R-:W-:Y:S02]  /*0760*/  SHF.R.S32.HI R23, RZ, 0x1f, R22 ;  /* 0x0000001fff177819 */ /* 0x000fe40000011416 */
[----:B------:R-:W-:Y:S02]  /*0770*/  IADD3 R4, P4, R22, R4, RZ ;  /* 0x0000000416047210 */ /* 0x000fe40007f9e0ff */
[----:B------:R-:W-:Y:S01]  /*0780*/  @!P6 IMAD.IADD R11, R11, 0x1, -R8 ;  /* 0x000000010b0be824 */ /* 0x000fe200078e0a08 */
[----:B------:R-:W-:Y:S01]  /*0790*/  LOP3.LUT R19, R29, 0x38, R22, 0xf8, !PT ;  /* 0x000000381d137812 */ /* 0x000fe200078ef816 */
[----:B------:R-:W-:Y:S01]  /*07a0*/  @!P6 VIADD R212, R212, 0x1 ;  /* 0x00000001d4d4e836 */ /* 0x000fe20000000000 */
[----:B------:R-:W-:Y:S02]  /*07b0*/  IADD3.X R5, R23, R5, RZ, P4, !PT ;  /* 0x0000000517057210 */ /* 0x000fe400027fe4ff */
[----:B------:R-:W-:-:S02]  /*07c0*/  LOP3.LUT R16, R19, R16, RZ, 0x3c, !PT ;  /* 0x0000001013107212 */ /* 0x000fc400078e3cff */
[----:B------:R-:W-:Y:S01]  /*07d0*/  ISETP.GE.U32.AND P4, PT, R11, R8, PT ;  /* 0x000000080b00720c */ /* 0x000fe20003f86070 */
[C---:B------:R-:W-:Y:S01]  /*07e0*/  IMAD.WIDE.U32 R12, R9.reuse, UR4, R4 ;  /* 0x00000004090c7c25 */ /* 0x040fe2000f8e0004 */
[--C-:B------:R-:W-:Y:S01]  /*07f0*/  SHF.R.S32.HI R19, RZ, 0x1f, R18.reuse ;  /* 0x0000001fff137819 */ /* 0x100fe20000011412 */
[----:B------:R-:W3:Y:S01]  /*0800*/  @!P2 LDC.64 R10, c[0x0][0x210] ;  /* 0x00008400ff0aab82 */ /* 0x000ee20000000a00 */
[----:B------:R-:W-:Y:S01]  /*0810*/  LOP3.LUT R9, R9, R24, RZ, 0x3c, !PT ;  /* 0x0000001809097212 */ /* 0x000fe200078e3cff */
[----:B------:R-:W-:Y:S01]  /*0820*/  IMAD.IADD R27, R13, 0x1, R27 ;  /* 0x000000010d1b7824 */ /* 0x000fe200078e021b */
[----:B------:R-:W-:Y:S01]  /*0830*/  LOP3.LUT R16, R16, 0xfffffe00, R31, 0xf8, !PT ;  /* 0xfffffe0010107812 */ /* 0x000fe200078ef81f */
[----:B------:R-:W-:Y:S01]  /*0840*/  IMAD.WIDE R28, R208, 0x80, R18 ;  /* 0x00000080d01c7825 */ /* 0x000fe200078e0212 */
[----:B------:R-:W-:Y:S01]  /*0850*/  ISETP.GE.AND P5, PT, R9, RZ, PT ;  /* 0x000000ff0900720c */ /* 0x000fe20003fa6270 */
[----:B------:R-:W-:Y:S01]  /*0860*/  UMOV UR4, 0x400 ;  /* 0x0000040000047882 */ /* 0x000fe20000000000 */
[----:B------:R-:W-:Y:S01]  /*0870*/  ISETP.NE.AND P6, PT, R24, RZ, PT ;  /* 0x000000ff1800720c */ /* 0x000fe20003fc5270 */
[----:B------:R-:W4:Y:S01]  /*0880*/  @!P3 LDC.64 R4, c[0x0][0x240] ;  /* 0x00009000ff04bb82 */ /* 0x000f220000000a00 */
[----:B-1----:R-:W-:Y:S01]  /*0890*/  @!P2 IMAD R8, R29, R6, RZ ;  /* 0x000000061d08a224 */ /* 0x002fe200078e02ff */
[----:B--2---:R-:W-:Y:S01]  /*08a0*/  ULEA UR4, UR6, UR4, 0x18 ;  /* 0x0000000406047291 */ /* 0x004fe2000f8ec03f */
[----:B------:R-:W-:-:S02]  /*08b0*/  @!P2 IMAD.MOV.U32 R26, RZ, RZ, R12 ;  /* 0x000000ffff1aa224 */ /* 0x000fc400078e000c */
[----:B------:R-:W-:Y:S02]  /*08c0*/  @!P2 IMAD R7, R28, R7, R8 ;  /* 0x000000071c07a224 */ /* 0x000fe400078e0208 */
[----:B------:R-:W-:Y:S01]  /*08d0*/  @P4 VIADD R212, R212, 0x1 ;  /* 0x00000001d4d44836 */ /* 0x000fe20000000000 */
[----:B------:R-:W1:Y:S01]  /*08e0*/  @!P3 LDC.64 R8, c[0x0][0x210] ;  /* 0x00008400ff08bb82 */ /* 0x000e620000000a00 */
[C---:B------:R-:W-:Y:S01]  /*08f0*/  @!P2 IMAD.WIDE.U32 R34, R28.reuse, R6, R26 ;  /* 0x000000061c22a225 */ /* 0x040fe200078e001a */
[----:B------:R-:W-:Y:S02]  /*0900*/  @!P3 IADD3 R30, P4, R28, 0x20, RZ ;  /* 0x000000201c1eb810 */ /* 0x000fe40007f9e0ff */
[----:B------:R-:W-:Y:S01]  /*0910*/  LEA R209, R16, UR4, 0x1 ;  /* 0x0000000410d17c11 */ /* 0x000fe2000f8e08ff */
[----:B------:R-:W-:Y:S01]  /*0920*/  @!P2 IMAD.IADD R32, R35, 0x1, R7 ;  /* 0x000000012320a824 */ /* 0x000fe200078e0207 */
[----:B------:R-:W-:Y:S01]  /*0930*/  @!P3 IADD3.X R31, RZ, R29, RZ, P4, !PT ;  /* 0x0000001dff1fb210 */ /* 0x000fe200027fe4ff */
[----:B------:R-:W-:Y:S01]  /*0940*/  @!P3 IMAD.MOV.U32 R33, RZ, RZ, R27 ;  /* 0x000000ffff21b224 */ /* 0x000fe200078e001b */
[----:B---3--:R-:W-:Y:S01]  /*0950*/  @!P2 LEA R10, P4, R34, R10, 0x1 ;  /* 0x0000000a220aa211 */ /* 0x008fe200078808ff */
[----:B------:R-:W2:Y:S01]  /*0960*/  @!P1 LDC.64 R6, c[0x0][0x240] ;  /* 0x00009000ff069b82 */ /* 0x000ea20000000a00 */
[----:B------:R-:W-:Y:S01]  /*0970*/  @!P5 IMAD.MOV R212, RZ, RZ, -R212 ;  /* 0x000000ffffd4d224 */ /* 0x000fe200078e0ad4 */
[----:B------:R-:W-:-:S02]  /*0980*/  @!P6 LOP3.LUT R212, RZ, R24, RZ, 0x33, !PT ;  /* 0x00000018ffd4e212 */ /* 0x000fc400078e33ff */
[----:B------:R-:W-:Y:S01]  /*0990*/  @!P2 LEA.HI.X R11, R34, R11, R32, 0x1, P4 ;  /* 0x0000000b220ba211 */ /* 0x000fe200020f0c20 */
[----:B------:R-:W-:Y:S01]  /*09a0*/  @!P3 IMAD.MOV.U32 R32, RZ, RZ, R12 ;  /* 0x000000ffff20b224 */ /* 0x000fe200078e000c */
[----:B------:R-:W-:Y:S01]  /*09b0*/  ISETP.GE.AND P6, PT, R18, R14, PT ;  /* 0x0000000e1200720c */ /* 0x000fe20003fc6270 */
[----:B----4-:R-:W-:Y:S01]  /*09c0*/  @!P3 IMAD R31, R31, R4, RZ ;  /* 0x000000041f1fb224 */ /* 0x010fe200078e02ff */
[----:B------:R-:W-:Y:S01]  /*09d0*/  ISETP.GE.AND P5, PT, R21, R14, PT ;  /* 0x0000000e1500720c */ /* 0x000fe20003fa6270 */
[----:B------:R-:W-:Y:S01]  /*09e0*/  @!PT LDS RZ, [RZ] ;  /* 0x00000000fffff984 */ /* 0x000fe20000000800 */
[----:B------:R-:W-:Y:S01]  /*09f0*/  @!PT LDS RZ, [RZ] ;  /* 0x00000000fffff984 */ /* 0x000fe20000000800 */
[----:B------:R-:W-:Y:S01]  /*0a00*/  @!PT LDS RZ, [RZ] ;  /* 0x00000000fffff984 */ /* 0x000fe20000000800 */
[----:B------:R-:W-:Y:S02]  /*0a10*/  @!P2 LDGSTS.E.BYPASS.LTC128B.128 [R209], desc[UR14][R10.64] ;  /* 0x000000000ad1afae */ /* 0x000fe4000b901d4e */
[C---:B------:R-:W-:Y:S02]  /*0a20*/  @!P3 IMAD R5, R30.reuse, R5, R31 ;  /* 0x000000051e05b224 */ /* 0x040fe400078e021f */
[----:B------:R-:W-:Y:S01]  /*0a30*/  @!P3 IMAD.WIDE.U32 R30, R30, R4, R32 ;  /* 0x000000041e1eb225 */ /* 0x000fe200078e0020 */
[----:B------:R-:W-:Y:S03]  /*0a40*/  @!P2 LDGSTS.E.BYPASS.LTC128B.128 [R209+0x4000], desc[UR14][R10.64+0x80] ;  /* 0x040000800ad1afae */ /* 0x000fe6000b901d4e */
[----:B------:R-:W-:Y:S01]  /*0a50*/  @!P3 IMAD.IADD R24, R31, 0x1, R5 ;  /* 0x000000011f18b824 */ /* 0x000fe200078e0205 */
[----:B------:R3:W-:Y:S01]  /*0a60*/  @!P2 LDGSTS.E.BYPASS.LTC128B.128 [R209+0x8000], desc[UR14][R10.64+0x100] ;  /* 0x080001000ad1afae */ /* 0x0007e2000b901d4e */
[----:B------:R-:W4:Y:S01]  /*0a70*/  @!P1 LDC.64 R4, c[0x0][0x210] ;  /* 0x00008400ff049b82 */ /* 0x000f220000000a00 */
[----:B-1----:R-:W-:Y:S01]  /*0a80*/  @!P3 LEA R36, P4, R30, R8, 0x1 ;  /* 0x000000081e24b211 */ /* 0x002fe200078808ff */
[----:B------:R-:W-:Y:S01]  /*0a90*/  @!P3 IMAD R32, R16, 0x2, R25 ;  /* 0x000000021020b824 */ /* 0x000fe200078e0219 */
[----:B------:R-:W-:Y:S01]  /*0aa0*/  @!P1 IADD3 R34, P2, R28, 0x40, RZ ;  /* 0x000000401c229810 */ /* 0x000fe20007f5e0ff */
[----:B------:R-:W1:Y:S01]  /*0ab0*/  @!P1 S2R R33, SR_CgaCtaId ;  /* 0x0000000000219919 */ /* 0x000e620000008800 */
[----:B------:R-:W-:-:S02]  /*0ac0*/  @!P3 LEA.HI.X R37, R30, R9, R24, 0x1, P4 ;  /* 0x000000091e25b211 */ /* 0x000fc400020f0c18 */
[----:B------:R-:W-:Y:S01]  /*0ad0*/  @!P1 MOV R8, R12 ;  /* 0x0000000c00089202 */ /* 0x000fe20000000f00 */
[----:B------:R-:W-:Y:S01]  /*0ae0*/  @!P1 IMAD.X R9, RZ, RZ, R29, P2 ;  /* 0x000000ffff099224 */ /* 0x000fe200010e061d */
[----:B------:R-:W-:Y:S01]  /*0af0*/  ISETP.NE.AND P2, PT, R3, -0x1, PT ;  /* 0xffffffff0300780c */ /* 0x000fe20003f45270 */
[----:B------:R-:W5:Y:S02]  /*0b00*/  @!P6 S2R R31, SR_CgaCtaId ;  /* 0x00000000001fe919 */ /* 0x000f640000008800 */
[----:B--2---:R-:W-:Y:S01]  /*0b10*/  @!P1 IMAD R9, R9, R6, RZ ;  /* 0x0000000609099224 */ /* 0x004fe200078e02ff */
[----:B------:R-:W2:Y:S03]  /*0b20*/  @!P0 S2R R24, SR_CgaCtaId ;  /* 0x0000000000188919 */ /* 0x000ea60000008800 */
[C---:B------:R-:W-:Y:S01]  /*0b30*/  @!P1 IMAD R30, R34.reuse, R7, R9 ;  /* 0x00000007221e9224 */ /* 0x040fe200078e0209 */
[----:B------:R-:W-:Y:S01]  /*0b40*/  LEA.HI R7, R15, R86, RZ, 0x4 ;  /* 0x000000560f077211 */ /* 0x000fe200078f20ff */
[----:B------:R-:W-:Y:S01]  /*0b50*/  @!P1 IMAD.MOV.U32 R9, RZ, RZ, R27 ;  /* 0x000000ffff099224 */ /* 0x000fe200078e001b */
[----:B------:R-:W2:Y:S01]  /*0b60*/  @!P5 S2R R25, SR_CgaCtaId ;  /* 0x000000000019d919 */ /* 0x000ea20000008800 */
[----:B------:R-:W-:Y:S01]  /*0b70*/  @!P1 IMAD.WIDE.U32 R34, R34, R6, R8 ;  /* 0x0000000622229225 */ /* 0x000fe200078e0008 */
[----:B------:R-:W-:Y:S01]  /*0b80*/  @!P3 LDGSTS.E.BYPASS.LTC128B.128 [R32+0x1000], desc[UR14][R36.64] ;  /* 0x010000002420bfae */ /* 0x000fe2000b901d4e */
[----:B------:R-:W-:Y:S01]  /*0b90*/  SHF.R.S32.HI R6, RZ, 0x4, R7 ;  /* 0x00000004ff067819 */ /* 0x000fe20000011407 */
[----:B------:R-:W1:Y:S01]  /*0ba0*/  @P2 LDC.64 R134, c[0x0][0x250] ;  /* 0x00009400ff862b82 */ /* 0x000e620000000a00 */
[----:B------:R-:W-:Y:S01]  /*0bb0*/  @!P1 IMAD.IADD R30, R35, 0x1, R30 ;  /* 0x00000001231e9824 */ /* 0x000fe200078e021e */
[----:B------:R-:W-:Y:S04]  /*0bc0*/  @!P3 LDGSTS.E.BYPASS.LTC128B.128 [R32+0x5000], desc[UR14][R36.64+0x80] ;  /* 0x050000802420bfae */ /* 0x000fe8000b901d4e */
[----:B------:R2:W-:Y:S01]  /*0bd0*/  @!P3 LDGSTS.E.BYPASS.LTC128B.128 [R32+0x9000], desc[UR14][R36.64+0x100] ;  /* 0x090001002420bfae */ /* 0x0005e2000b901d4e */
[----:B------:R-:W-:Y:S01]  /*0be0*/  @!P0 IADD3 R8, P3, R28, 0x60, RZ ;  /* 0x000000601c088810 */ /* 0x000fe20007f7e0ff */
[----:B---3--:R-:W3:Y:S01]  /*0bf0*/  @P2 LDC.64 R10, c[0x0][0x248] ;  /* 0x00009200ff0a2b82 */ /* 0x008ee20000000a00 */
[----:B----4-:R-:W-:-:S02]  /*0c00*/  @!P1 LEA R28, P4, R34, R4, 0x1 ;  /* 0x00000004221c9211 */ /* 0x010fc400078808ff */
[----:B------:R-:W-:Y:S01]  /*0c10*/  LEA.HI R4, R7, R6, RZ, 0x1 ;  /* 0x0000000607047211 */ /* 0x000fe200078f08ff */
[----:B------:R-:W-:Y:S01]  /*0c20*/  @!P0 IMAD.X R9, RZ, RZ, R29, P3 ;  /* 0x000000ffff098224 */ /* 0x000fe200018e061d */
[----:B------:R-:W-:Y:S02]  /*0c30*/  @!P1 LEA.HI.X R29, R34, R5, R30, 0x1, P4 ;  /* 0x00000005221d9211 */ /* 0x000fe400020f0c1e */
[----:B------:R-:W-:Y:S02]  /*0c40*/  LOP3.LUT R201, R4, 0xfffffffe, RZ, 0xc0, !PT ;  /* 0xfffffffe04c97812 */ /* 0x000fe400078ec0ff */
[----:B------:R-:W4:Y:S01]  /*0c50*/  @!P0 LDC.64 R4, c[0x0][0x240] ;  /* 0x00009000ff048b82 */ /* 0x000f220000000a00 */
[-C--:B------:R-:W-:Y:S02]  /*0c60*/  ISETP.GE.AND P4, PT, R18, R14.reuse, PT ;  /* 0x0000000e1200720c */ /* 0x080fe40003f86270 */
[----:B------:R-:W-:Y:S01]  /*0c70*/  ISETP.GE.AND P3, PT, R21, R14, PT ;  /* 0x0000000e1500720c */ /* 0x000fe20003f66270 */
[----:B------:R-:W-:Y:S01]  /*0c80*/  IMAD.IADD R201, R6, 0x1, -R201 ;  /* 0x0000000106c97824 */ /* 0x000fe200078e0ac9 */
[----:B------:R-:W-:Y:S01]  /*0c90*/  @!P1 MOV R14, 0x400 ;  /* 0x00000400000e9802 */ /* 0x000fe20000000f00 */
[----:B------:R-:W-:Y:S01]  /*0ca0*/  @P2 IMAD.IADD R6, R20, 0x1, R3 ;  /* 0x0000000114062824 */ /* 0x000fe200078e0203 */
[----:B------:R-:W-:-:S02]  /*0cb0*/  LOP3.LUT R7, R7, 0xfffffff0, RZ, 0xc0, !PT ;  /* 0xfffffff007077812 */ /* 0x000fc400078ec0ff */
[----:B------:R-:W-:Y:S01]  /*0cc0*/  @!P6 MOV R30, 0x400 ;  /* 0x00000400001ee802 */ /* 0x000fe20000000f00 */
[----:B-1----:R-:W-:Y:S01]  /*0cd0*/  @P2 IMAD.WIDE.U32 R38, R6, R134, RZ ;  /* 0x0000008606262225 */ /* 0x002fe200078e00ff */
[----:B------:R-:W-:Y:S02]  /*0ce0*/  @!P1 LEA R33, R33, R14, 0x18 ;  /* 0x0000000e21219211 */ /* 0x000fe400078ec0ff */
[----:B------:R-:W-:Y:S01]  /*0cf0*/  IADD3 R34, -R7, R86, RZ ;  /* 0x0000005607227210 */ /* 0x000fe20007ffe1ff */
[----:B------:R-:W-:Y:S01]  /*0d00*/  @P2 IMAD.IADD R14, R20, 0x1, R3 ;  /* 0x00000001140e2824 */ /* 0x000fe200078e0203 */
[----:B-----5:R-:W-:Y:S01]  /*0d10*/  @!P6 LEA R31, R31, R30, 0x18 ;  /* 0x0000001e1f1fe211 */ /* 0x020fe200078ec0ff */
[----:B------:R-:W-:Y:S01]  /*0d20*/  @P2 IMAD R3, R6, R135, RZ ;  /* 0x0000008706032224 */ /* 0x000fe200078e02ff */
[----:B------:R-:W-:Y:S01]  /*0d30*/  @!P0 MOV R21, 0x400 ;  /* 0x0000040000158802 */ /* 0x000fe20000000f00 */
[C---:B---3--:R-:W-:Y:S01]  /*0d40*/  @P2 IMAD R30, R14.reuse, R11, RZ ;  /* 0x0000000b0e1e2224 */ /* 0x048fe200078e02ff */
[----:B------:R-:W-:Y:S01]  /*0d50*/  @!P5 MOV R6, 0x400 ;  /* 0x000004000006d802 */ /* 0x000fe20000000f00 */
[----:B--2---:R-:W-:Y:S01]  /*0d60*/  @P2 IMAD.WIDE.U32 R36, R14, R10, RZ ;  /* 0x0000000a0e242225 */ /* 0x004fe200078e00ff */
[----:B------:R-:W-:-:S02]  /*0d70*/  SHF.R.S32.HI R7, RZ, 0x1f, R34 ;  /* 0x0000001fff077819 */ /* 0x000fc40000011422 */
[----:B------:R-:W-:Y:S01]  /*0d80*/  @!P0 LEA R21, R24, R21, 0x18 ;  /* 0x0000001518158211 */ /* 0x000fe200078ec0ff */
[----:B------:R-:W-:Y:S01]  /*0d90*/  @P2 IMAD.IADD R3, R39, 0x1, R3 ;  /* 0x0000000127032824 */ /* 0x000fe200078e0203 */
[----:B------:R-:W-:Y:S01]  /*0da0*/  @!P5 LEA R25, R25, R6, 0x18 ;  /* 0x000000061919d211 */ /* 0x000fe200078ec0ff */
[----:B------:R-:W-:Y:S01]  /*0db0*/  @P2 IMAD.MOV.U32 R24, RZ, RZ, R38 ;  /* 0x000000ffff182224 */ /* 0x000fe200078e0026 */
[----:B------:R-:W-:Y:S01]  /*0dc0*/  LEA.HI R14, R7, R34, RZ, 0x3 ;  /* 0x00000022070e7211 */ /* 0x000fe200078f18ff */
[----:B------:R-:W-:Y:S02]  /*0dd0*/  @P2 IMAD.IADD R30, R37, 0x1, R30 ;  /* 0x00000001251e2824 */ /* 0x000fe400078e021e */
[----:B------:R-:W-:Y:S01]  /*0de0*/  @P2 IMAD.MOV.U32 R32, RZ, RZ, R36 ;  /* 0x000000ffff202224 */ /* 0x000fe200078e0024 */
[----:B----4-:R-:W-:Y:S06]  /*0df0*/  @P2 BRA `(.L_x_3) ;  /* 0x0000000000342947 */ /* 0x010fec0003800000 */
[----:B------:R-:W1:Y:S01]  /*0e00*/  LDC.64 R10, c[0x0][0x248] ;  /* 0x00009200ff0a7b82 */ /* 0x000e620000000a00 */
[----:B------:R-:W-:-:S07]  /*0e10*/  SHF.R.S32.HI R35, RZ, 0x1f, R20 ;  /* 0x0000001fff237819 */ /* 0x000fce0000011414 */
[----:B------:R-:W2:Y:S01]  /*0e20*/  LDC.64 R6, c[0x0][0x230] ;  /* 0x00008c00ff067b82 */ /* 0x000ea20000000a00 */
[-C--:B-1----:R-:W-:Y:S01]  /*0e30*/  IMAD R30, R35, R10.reuse, RZ ;  /* 0x0000000a231e7224 */ /* 0x082fe200078e02ff */
[----:B------:R-:W-:Y:S01]  /*0e40*/  SHF.R.S32.HI R35, RZ, 0x1f, R17 ;  /* 0x0000001fff237819 */ /* 0x000fe20000011411 */
[----:B------:R-:W-:-:S04]  /*0e50*/  IMAD.WIDE.U32 R36, R20, R10, RZ ;  /* 0x0000000a14247225 */ /* 0x000fc800078e00ff */
[----:B------:R-:W-:Y:S02]  /*0e60*/  IMAD R30, R20, R11, R30 ;  /* 0x0000000b141e7224 */ /* 0x000fe400078e021e */
[----:B--2---:R-:W-:-:S03]  /*0e70*/  IMAD R32, R35, R6, RZ ;  /* 0x0000000623207224 */ /* 0x004fc600078e02ff */
[----:B------:R-:W-:Y:S01]  /*0e80*/  IADD3 R37, R37, R30, RZ ;  /* 0x0000001e25257210 */ /* 0x000fe20007ffe0ff */
[C---:B------:R-:W-:Y:S02]  /*0e90*/  IMAD R7, R17.reuse, R7, R32 ;  /* 0x0000000711077224 */ /* 0x040fe400078e0220 */
[----:B------:R-:W-:-:S05]  /*0ea0*/  IMAD.WIDE.U32 R36, R17, R6, R36 ;  /* 0x0000000611247225 */ /* 0x000fca00078e0024 */
[----:B------:R-:W-:Y:S02]  /*0eb0*/  IADD3 R30, R37, R7, RZ ;  /* 0x00000007251e7210 */ /* 0x000fe40007ffe0ff */
[----:B------:R-:W-:Y:S02]  /*0ec0*/  MOV R32, R36 ;  /* 0x0000002400207202 */ /* 0x000fe40000000f00 */
.L_x_3:
[----:B------:R-:W-:Y:S05]  /*0ed0*/  @P2 BRA `(.L_x_4) ;  /* 0x0000000000342947 */ /* 0x000fea0003800000 */
        /* <DEDUP_REMOVED lines=12> */
[----:B------:R-:W-:-:S07]  /*0fa0*/  MOV R24, R36 ;  /* 0x0000002400187202 */ /* 0x000fce0000000f00 */
.L_x_4:
[-C--:B------:R-:W-:Y:S01]  /*0fb0*/  IMAD R6, R19, R10.reuse, RZ ;  /* 0x0000000a13067224 */ /* 0x080fe200078e02ff */
[----:B------:R-:W-:Y:S01]  /*0fc0*/  ULDC.64 UR6, c[0x0][0x260] ;  /* 0x0000980000067ab9 */ /* 0x000fe20000000a00 */
[----:B------:R-:W-:Y:S01]  /*0fd0*/  IMAD.WIDE.U32 R36, R18, R10, R22 ;  /* 0x0000000a12247225 */ /* 0x000fe200078e0016 */
[----:B------:R-:W-:Y:S02]  /*0fe0*/  SHF.L.U64.HI R205, R10, 0x6, R11 ;  /* 0x000000060acd7819 */ /* 0x000fe4000001020b */
[----:B------:R-:W-:Y:S01]  /*0ff0*/  SHF.R.S32.HI R17, RZ, 0x1f, R87 ;  /* 0x0000001fff117819 */ /* 0x000fe20000011457 */
[----:B------:R-:W-:Y:S01]  /*1000*/  IMAD R13, R18, R11, R6 ;  /* 0x0000000b120d7224 */ /* 0x000fe200078e0206 */
[----:B------:R-:W-:Y:S01]  /*1010*/  IADD3 R214, P2, R32, R36, RZ ;  /* 0x0000002420d67210 */ /* 0x000fe20007f5e0ff */
[----:B------:R-:W-:Y:S01]  /*1020*/  @!P0 IMAD.MOV.U32 R26, RZ, RZ, R12 ;  /* 0x000000ffff1a8224 */ /* 0x000fe200078e000c */
[----:B------:R-:W-:Y:S01]  /*1030*/  LOP3.LUT R7, R14, 0xfffffff8, RZ, 0xc0, !PT ;  /* 0xfffffff80e077812 */ /* 0x000fe200078ec0ff */
[----:B------:R-:W-:Y:S01]  /*1040*/  @!P0 IMAD R6, R9, R4, RZ ;  /* 0x0000000409068224 */ /* 0x000fe200078e02ff */
[----:B------:R-:W-:Y:S01]  /*1050*/  IADD3.X R215, R30, R37, R13, P2, !PT ;  /* 0x000000251ed77210 */ /* 0x000fe200017fe40d */
[----:B------:R-:W-:Y:S01]  /*1060*/  @!P6 IMAD R20, R16, 0x2, R31 ;  /* 0x000000021014e824 */ /* 0x000fe200078e021f */
[----:B------:R-:W1:Y:S01]  /*1070*/  @!P0 LDC.64 R12, c[0x0][0x210] ;  /* 0x00008400ff0c8b82 */ /* 0x000e620000000a00 */
[C---:B------:R-:W-:Y:S01]  /*1080*/  @!P0 IMAD R6, R8.reuse, R5, R6 ;  /* 0x0000000508068224 */ /* 0x040fe200078e0206 */
[----:B------:R-:W-:Y:S01]  /*1090*/  LEA.HI R15, R15, R86, RZ, 0x5 ;  /* 0x000000560f0f7211 */ /* 0x000fe200078f28ff */
[----:B------:R-:W-:-:S04]  /*10a0*/  @!P0 IMAD.WIDE.U32 R30, R8, R4, R26 ;  /* 0x00000004081e8225 */ /* 0x000fc800078e001a */
[C---:B------:R-:W-:Y:S01]  /*10b0*/  @!P1 IMAD R33, R16.reuse, 0x2, R33 ;  /* 0x0000000210219824 */ /* 0x040fe200078e0221 */
[----:B------:R-:W2:Y:S01]  /*10c0*/  @!P6 LDC.64 R8, c[0x0][0x218] ;  /* 0x00008600ff08eb82 */ /* 0x000ea20000000a00 */
[C---:B------:R-:W-:Y:S02]  /*10d0*/  @!P0 IMAD R21, R16.reuse, 0x2, R21 ;  /* 0x0000000210158824 */ /* 0x040fe400078e0215 */
[----:B------:R-:W-:Y:S01]  /*10e0*/  @!P5 IMAD R16, R16, 0x2, R25 ;  /* 0x000000021010d824 */ /* 0x000fe200078e0219 */
[----:B------:R-:W-:Y:S01]  /*10f0*/  SHF.R.S32.HI R25, RZ, 0x1f, R212 ;  /* 0x0000001fff197819 */ /* 0x000fe200000114d4 */
[-C--:B------:R-:W-:Y:S01]  /*1100*/  IMAD.WIDE.U32 R26, R18, R134.reuse, R22 ;  /* 0x00000086121a7225 */ /* 0x080fe200078e0016 */
[----:B------:R-:W-:Y:S01]  /*1110*/  @!PT LDS RZ, [RZ] ;  /* 0x00000000fffff984 */ /* 0x000fe20000000800 */
[----:B------:R-:W-:Y:S01]  /*1120*/  @!PT LDS RZ, [RZ] ;  /* 0x00000000fffff984 */ /* 0x000fe20000000800 */
[----:B------:R-:W-:Y:S01]  /*1130*/  @!PT LDS RZ, [RZ] ;  /* 0x00000000fffff984 */ /* 0x000fe20000000800 */
[----:B------:R-:W-:Y:S02]  /*1140*/  @!P1 LDGSTS.E.BYPASS.LTC128B.128 [R33+0x2000], desc[UR14][R28.64] ;  /* 0x020000001c219fae */ /* 0x000fe4000b901d4e */
[----:B------:R-:W3:Y:S01]  /*1150*/  @!P5 LDC.64 R4, c[0x0][0x218] ;  /* 0x00008600ff04db82 */ /* 0x000ee20000000a00 */
[----:B------:R-:W-:Y:S01]  /*1160*/  IMAD R217, R25, UR6, RZ ;  /* 0x0000000619d97c24 */ /* 0x000fe2000f8e02ff */
[----:B------:R-:W-:Y:S01]  /*1170*/  @!P1 LDGSTS.E.BYPASS.LTC128B.128 [R33+0x6000], desc[UR14][R28.64+0x80] ;  /* 0x060000801c219fae */ /* 0x000fe2000b901d4e */
[----:B------:R-:W-:-:S02]  /*1180*/  IMAD R22, R19, R134, RZ ;  /* 0x0000008613167224 */ /* 0x000fc400078e02ff */
[C---:B------:R-:W-:Y:S01]  /*1190*/  IMAD R217, R212.reuse, UR7, R217 ;  /* 0x00000007d4d97c24 */ /* 0x040fe2000f8e02d9 */
[----:B------:R1:W-:Y:S01]  /*11a0*/  @!P1 LDGSTS.E.BYPASS.LTC128B.128 [R33+0xa000], desc[UR14][R28.64+0x100] ;  /* 0x0a0001001c219fae */ /* 0x0003e2000b901d4e */
[----:B------:R-:W-:Y:S01]  /*11b0*/  IMAD.WIDE.U32 R214, R212, UR6, R214 ;  /* 0x00000006d4d67c25 */ /* 0x000fe2000f8e00d6 */
[----:B------:R-:W-:Y:S01]  /*11c0*/  IADD3 R26, P1, R24, R26, RZ ;  /* 0x0000001a181a7210 */ /* 0x000fe20007f3e0ff */
[----:B------:R-:W-:Y:S02]  /*11d0*/  ULDC.64 UR6, c[0x0][0x268] ;  /* 0x00009a0000067ab9 */ /* 0x000fe40000000a00 */
[----:B------:R-:W-:Y:S02]  /*11e0*/  IMAD R22, R18, R135, R22 ;  /* 0x0000008712167224 */ /* 0x000fe400078e0216 */
[----:B------:R-:W-:Y:S02]  /*11f0*/  @!P0 IMAD.IADD R6, R31, 0x1, R6 ;  /* 0x000000011f068824 */ /* 0x000fe400078e0206 */
[C---:B------:R-:W-:Y:S01]  /*1200*/  IMAD.SHL.U32 R206, R10.reuse, 0x40, RZ ;  /* 0x000000400ace7824 */ /* 0x040fe200078e00ff */
[----:B------:R-:W-:Y:S01]  /*1210*/  IADD3.X R27, R3, R27, R22, P1, !PT ;  /* 0x0000001b031b7210 */ /* 0x000fe20000ffe416 */
[----:B------:R-:W-:Y:S01]  /*1220*/  IMAD.IADD R217, R215, 0x1, R217 ;  /* 0x00000001d7d97824 */ /* 0x000fe200078e02d9 */
[----:B------:R-:W-:Y:S01]  /*1230*/  SHF.L.U64.HI R3, R10, 0x5, R11 ;  /* 0x000000050a037819 */ /* 0x000fe2000001020b */
[----:B------:R-:W-:-:S02]  /*1240*/  IMAD.MOV.U32 R216, RZ, RZ, R214 ;  /* 0x000000ffffd87224 */ /* 0x000fc400078e00d6 */
[----:B------:R-:W-:Y:S02]  /*1250*/  IMAD R203, R25, UR6, RZ ;  /* 0x0000000619cb7c24 */ /* 0x000fe4000f8e02ff */
[----:B------:R-:W-:-:S04]  /*1260*/  IMAD.WIDE.U32 R22, R87, R206, R216 ;  /* 0x000000ce57167225 */ /* 0x000fc800078e00d8 */
[C---:B------:R-:W-:Y:S02]  /*1270*/  IMAD R203, R212.reuse, UR7, R203 ;  /* 0x00000007d4cb7c24 */ /* 0x040fe4000f8e02cb */
[----:B------:R-:W-:Y:S01]  /*1280*/  IMAD.WIDE.U32 R212, R212, UR6, R26 ;  /* 0x00000006d4d47c25 */ /* 0x000fe2000f8e001a */
[----:B-1----:R-:W-:-:S03]  /*1290*/  @!P0 LEA R28, P2, R30, R12, 0x1 ;  /* 0x0000000c1e1c8211 */ /* 0x002fc600078408ff */
[----:B------:R-:W-:Y:S02]  /*12a0*/  IMAD R12, R205, R87, RZ ;  /* 0x00000057cd0c7224 */ /* 0x000fe400078e02ff */
[----:B------:R-:W-:Y:S01]  /*12b0*/  IMAD.IADD R7, R34, 0x1, -R7 ;  /* 0x0000000122077824 */ /* 0x000fe200078e0a07 */
[----:B------:R-:W-:Y:S01]  /*12c0*/  @!P0 LEA.HI.X R29, R30, R13, R6, 0x1, P2 ;  /* 0x0000000d1e1d8211 */ /* 0x000fe200010f0c06 */
[----:B------:R-:W-:Y:S02]  /*12d0*/  IMAD R12, R17, R206, R12 ;  /* 0x000000ce110c7224 */ /* 0x000fe400078e020c */
[----:B------:R-:W-:Y:S02]  /*12e0*/  IMAD.SHL.U32 R6, R10, 0x20, RZ ;  /* 0x000000200a067824 */ /* 0x000fe400078e00ff */
[----:B------:R-:W-:Y:S01]  /*12f0*/  IMAD.IADD R10, R23, 0x1, R12 ;  /* 0x00000001170a7824 */ /* 0x000fe200078e020c */
[----:B--2---:R-:W-:Y:S01]  /*1300*/  @!P6 LEA R12, P2, R22, R8, 0x1 ;  /* 0x00000008160ce211 */ /* 0x004fe200078408ff */
[----:B------:R-:W-:Y:S01]  /*1310*/  @!P0 LDGSTS.E.BYPASS.LTC128B.128 [R21+0x3000], desc[UR14][R28.64] ;  /* 0x030000001c158fae */ /* 0x000fe2000b901d4e */
[----:B------:R-:W-:Y:S01]  /*1320*/  @!P5 IADD3 R8, P1, R6, R22, RZ ;  /* 0x000000160608d210 */ /* 0x000fe20007f3e0ff */
[----:B------:R-:W-:Y:S01]  /*1330*/  IMAD R24, R17, R134, RZ ;  /* 0x0000008611187224 */ /* 0x000fe200078e02ff */
[----:B------:R-:W-:Y:S01]  /*1340*/  @!P6 LEA.HI.X R13, R22, R9, R10, 0x1, P2 ;  /* 0x00000009160de211 */ /* 0x000fe200010f0c0a */
[----:B------:R-:W-:Y:S01]  /*1350*/  @!P0 LDGSTS.E.BYPASS.LTC128B.128 [R21+0x7000], desc[UR14][R28.64+0x80] ;  /* 0x070000801c158fae */ /* 0x000fe2000b901d4e */
[----:B------:R-:W-:-:S02]  /*1360*/  IMAD.SHL.U32 R22, R18, 0x8, RZ ;  /* 0x0000000812167824 */ /* 0x000fc400078e00ff */
[----:B------:R-:W-:Y:S01]  /*1370*/  @!P5 IMAD.X R10, R3, 0x1, R10, P1 ;  /* 0x00000001030ad824 */ /* 0x000fe200008e060a */
[----:B---3--:R-:W-:Y:S01]  /*1380*/  @!P5 LEA R26, P1, R8, R4, 0x1 ;  /* 0x00000004081ad211 */ /* 0x008fe200078208ff */
[----:B------:R1:W-:Y:S01]  /*1390*/  @!P0 LDGSTS.E.BYPASS.LTC128B.128 [R21+0xb000], desc[UR14][R28.64+0x100] ;  /* 0x0b0001001c158fae */ /* 0x0003e2000b901d4e */
[----:B------:R-:W-:Y:S02]  /*13a0*/  IMAD.SHL.U32 R4, R0, 0x40, RZ ;  /* 0x0000004000047824 */ /* 0x000fe400078e00ff */
[----:B------:R-:W-:Y:S01]  /*13b0*/  @!P5 LEA.HI.X R27, R8, R5, R10, 0x1, P1 ;  /* 0x00000005081bd211 */ /* 0x000fe200008f0c0a */
[----:B------:R-:W-:Y:S01]  /*13c0*/  @!P6 LDGSTS.E.BYPASS.LTC128B.128 [R20+0xc000], desc[UR14][R12.64] ;  /* 0x0c0000000c14efae */ /* 0x000fe2000b901d4e */
[----:B------:R-:W2:Y:S01]  /*13d0*/  @!P4 LDC.64 R10, c[0x0][0x220] ;  /* 0x00008800ff0acb82 */ /* 0x000ea20000000a00 */
[C---:B------:R-:W-:Y:S02]  /*13e0*/  IMAD.WIDE.U32 R18, R87.reuse, R134, RZ ;  /* 0x0000008657127225 */ /* 0x040fe400078e00ff */
[----:B------:R-:W-:Y:S02]  /*13f0*/  @!P6 LDGSTS.E.BYPASS.LTC128B.128 [R20+0xe000], desc[UR14][R12.64+0x80] ;  /* 0x0e0000800c14efae */ /* 0x000fe4000b901d4e */
[----:B------:R-:W-:-:S02]  /*1400*/  IMAD R5, R87, R135, R24 ;  /* 0x0000008757057224 */ /* 0x000fc400078e0218 */
[----:B------:R3:W-:Y:S01]  /*1410*/  @!P6 LDGSTS.E.BYPASS.LTC128B.128 [R20+0x10000], desc[UR14][R12.64+0x100] ;  /* 0x100001000c14efae */ /* 0x0007e2000b901d4e */
[----:B------:R-:W4:Y:S01]  /*1420*/  @!P3 LDC.64 R8, c[0x0][0x220] ;  /* 0x00008800ff08bb82 */ /* 0x000f220000000a00 */
[----:B------:R-:W-:Y:S02]  /*1430*/  IMAD.IADD R203, R213, 0x1, R203 ;  /* 0x00000001d5cb7824 */ /* 0x000fe400078e02cb */
[----:B------:R-:W-:Y:S01]  /*1440*/  @!P5 LDGSTS.E.BYPASS.LTC128B.128 [R16+0xd000], desc[UR14][R26.64] ;  /* 0x0d0000001a10dfae */ /* 0x000fe2000b901d4e */
[----:B------:R-:W-:Y:S01]  /*1450*/  IMAD.SHL.U32 R85, R14, 0x40, RZ ;  /* 0x000000400e557824 */ /* 0x000fe200078e00ff */
[----:B------:R-:W-:Y:S02]  /*1460*/  SHF.R.S32.HI R14, RZ, 0x5, R15 ;  /* 0x00000005ff0e7819 */ /* 0x000fe4000001140f */
[----:B------:R-:W-:Y:S02]  /*1470*/  @!P5 LDGSTS.E.BYPASS.LTC128B.128 [R16+0xf000], desc[UR14][R26.64+0x80] ;  /* 0x0f0000801a10dfae */ /* 0x000fe4000b901d4e */
[----:B------:R-:W-:-:S02]  /*1480*/  LOP3.LUT R85, R85, 0xfffffe00, RZ, 0xc0, !PT ;  /* 0xfffffe0055557812 */ /* 0x000fc400078ec0ff */
[----:B------:R5:W-:Y:S01]  /*1490*/  @!P5 LDGSTS.E.BYPASS.LTC128B.128 [R16+0x11000], desc[UR14][R26.64+0x100] ;  /* 0x110001001a10dfae */ /* 0x000be2000b901d4e */
[----:B-1----:R-:W-:-:S03]  /*14a0*/  LOP3.LUT R21, R4, 0x1c0, RZ, 0xc0, !PT ;  /* 0x000001c004157812 */ /* 0x002fc600078ec0ff */
[----:B------:R-:W0:Y:S01]  /*14b0*/  LDGDEPBAR ;  /* 0x00000000000079af */ /* 0x000e220000000000 */
[----:B------:R-:W-:Y:S01]  /*14c0*/  IMAD.SHL.U32 R4, R7, 0x40, RZ ;  /* 0x0000004007047824 */ /* 0x000fe200078e00ff */
[----:B------:R-:W-:-:S04]  /*14d0*/  LOP3.LUT R17, R21, 0x8, R22, 0xf8, !PT ;  /* 0x0000000815117812 */ /* 0x000fc800078ef816 */
[----:B------:R-:W-:Y:S01]  /*14e0*/  LOP3.LUT R4, R4, 0x1c0, RZ, 0xc0, !PT ;  /* 0x000001c004047812 */ /* 0x000fe200078ec0ff */
[----:B---3--:R-:W-:Y:S02]  /*14f0*/  IMAD.SHL.U32 R13, R201, 0x8, RZ ;  /* 0x00000008c90d7824 */ /* 0x008fe400078e00ff */
[----:B------:R-:W-:Y:S01]  /*1500*/  IMAD.IADD R12, R19, 0x1, R5 ;  /* 0x00000001130c7824 */ /* 0x000fe200078e0205 */
[----:B------:R-:W-:Y:S02]  /*1510*/  LEA R5, P0, R18, R212, 0x6 ;  /* 0x000000d412057211 */ /* 0x000fe400078030ff */
[----:B------:R-:W-:Y:S02]  /*1520*/  LOP3.LUT R13, R4, 0x8, R13, 0xf8, !PT ;  /* 0x00000008040d7812 */ /* 0x000fe400078ef80d */
[----:B------:R-:W-:Y:S02]  /*1530*/  LEA.HI.X R12, R18, R203, R12, 0x6, P0 ;  /* 0x000000cb120c7211 */ /* 0x000fe400000f340c */
[----:B------:R-:W-:-:S02]  /*1540*/  SHF.R.U32.HI R4, RZ, 0x3, R4 ;  /* 0x00000003ff047819 */ /* 0x000fc40000011604 */
[----:B--2---:R-:W-:Y:S01]  /*1550*/  @!P4 LEA R18, P0, R5, R10, 0x1 ;  /* 0x0000000a0512c211 */ /* 0x004fe200078008ff */
[----:B------:R-:W-:-:S04]  /*1560*/  DEPBAR.LE SB0, 0x0 ;  /* 0x000080000000791a */ /* 0x000fc80000000000 */
[----:B------:R-:W-:Y:S01]  /*1570*/  BAR.SYNC.DEFER_BLOCKING 0x0 ;  /* 0x0000000000007b1d */ /* 0x000fe20000010000 */
[----:B-----5:R-:W-:Y:S02]  /*1580*/  SHF.R.U32.HI R16, RZ, 0x3, R21 ;  /* 0x00000003ff107819 */ /* 0x020fe40000011615 */
[----:B------:R-:W-:Y:S02]  /*1590*/  @!P3 LEA R10, P1, R134, R5, 0x5 ;  /* 0x00000005860ab211 */ /* 0x000fe400078228ff */
[----:B------:R-:W-:Y:S02]  /*15a0*/  LOP3.LUT R16, R17, R16, RZ, 0x3c, !PT ;  /* 0x0000001011107212 */ /* 0x000fe400078e3cff */
[----:B------:R-:W-:Y:S02]  /*15b0*/  LOP3.LUT R4, R13, R4, RZ, 0x3c, !PT ;  /* 0x000000040d047212 */ /* 0x000fe400078e3cff */
[----:B------:R-:W-:Y:S01]  /*15c0*/  @!P4 LEA.HI.X R19, R5, R11, R12, 0x1, P0 ;  /* 0x0000000b0513c211 */ /* 0x000fe200000f0c0c */
[----:B------:R-:W-:Y:S01]  /*15d0*/  IMAD R5, R14, 0x400, R85 ;  /* 0x000004000e057824 */ /* 0x000fe200078e0255 */
[----:B----4-:R-:W-:Y:S01]  /*15e0*/  @!P3 LEA R8, P0, R10, R8, 0x1 ;  /* 0x000000080a08b211 */ /* 0x010fe200078008ff */
[----:B------:R-:W-:Y:S01]  /*15f0*/  IMAD R201, R201, 0x200, R16 ;  /* 0x00000200c9c97824 */ /* 0x000fe200078e0210 */
[----:B------:R-:W-:Y:S01]  /*1600*/  @!P3 LEA.HI.X R12, R134, R12, R135, 0x5, P1 ;  /* 0x0000000c860cb211 */ /* 0x000fe200008f2c87 */
[----:B------:R-:W-:Y:S01]  /*1610*/  IMAD.IADD R202, R4, 0x1, R5 ;  /* 0x0000000104ca7824 */ /* 0x000fe200078e0205 */
[----:B------:R-:W-:Y:S01]  /*1620*/  R2P PR, R7, 0x6 ;  /* 0x0000000607007804 */ /* 0x000fe20000000000 */
[----:B------:R-:W-:Y:S01]  /*1630*/  IMAD.MOV.U32 R7, RZ, RZ, 0x10 ;  /* 0x00000010ff077424 */ /* 0x000fe200078e00ff */
[----:B------:R-:W-:Y:S01]  /*1640*/  @!P3 LEA.HI.X R9, R10, R9, R12, 0x1, P0 ;  /* 0x000000090a09b211 */ /* 0x000fe200000f0c0c */
[----:B------:R-:W-:Y:S01]  /*1650*/  IMAD.MOV.U32 R5, RZ, RZ, 0x20 ;  /* 0x00000020ff057424 */ /* 0x000fe200078e00ff */
[----:B------:R-:W-:-:S02]  /*1660*/  LEA R201, R201, UR4, 0x1 ;  /* 0x00000004c9c97c11 */ /* 0x000fc4000f8e08ff */
[----:B------:R-:W-:Y:S02]  /*1670*/  LEA R202, R202, UR4, 0x1 ;  /* 0x00000004caca7c11 */ /* 0x000fe4000f8e08ff */
[----:B------:R-:W-:Y:S01]  /*1680*/  SEL R7, R7, 0xfffffff0, !P1 ;  /* 0xfffffff007077807 */ /* 0x000fe20004800000 */
[----:B------:R-:W-:Y:S01]  /*1690*/  @P4 STS.128 [R209+0x12000], RZ ;  /* 0x012000ffd1004388 */ /* 0x000fe20000000c00 */
[----:B------:R-:W-:Y:S01]  /*16a0*/  SEL R5, R5, 0xffffffe0, !P2 ;  /* 0xffffffe005057807 */ /* 0x000fe20005000000 */
[C---:B------:R-:W-:Y:S01]  /*16b0*/  VIADD R199, R201.reuse, 0xc020 ;  /* 0x0000c020c9c77836 */ /* 0x040fe20000000000 */
[----:B------:R-:W-:Y:S01]  /*16c0*/  R2P PR, R0, 0x6 ;  /* 0x0000000600007804 */ /* 0x000fe20000000000 */
[----:B------:R-:W-:Y:S01]  /*16d0*/  @P4 STS.128 [R209+0x14000], RZ ;  /* 0x014000ffd1004388 */ /* 0x000fe20000000c00 */
[----:B------:R-:W-:Y:S02]  /*16e0*/  VIADD R0, R201, 0xc000 ;  /* 0x0000c000c9007836 */ /* 0x000fe40000000000 */
[--C-:B------:R-:W-:Y:S01]  /*16f0*/  IMAD R200, R7, 0x2, R202.reuse ;  /* 0x0000000207c87824 */ /* 0x100fe200078e02ca */
[----:B------:R-:W-:Y:S01]  /*1700*/  @P4 STS.128 [R209+0x16000], RZ ;  /* 0x016000ffd1004388 */ /* 0x000fe20000000c00 */
[----:B------:R-:W-:-:S02]  /*1710*/  IMAD R198, R5, 0x2, R202 ;  /* 0x0000000205c67824 */ /* 0x000fc400078e02ca */
[----:B------:R-:W-:Y:S01]  /*1720*/  IMAD R197, R5, 0x2, R200 ;  /* 0x0000000205c57824 */ /* 0x000fe200078e02c8 */
[----:B------:R-:W-:Y:S01]  /*1730*/  @!PT LDS RZ, [RZ] ;  /* 0x00000000fffff984 */ /* 0x000fe20000000800 */
[----:B------:R-:W-:Y:S01]  /*1740*/  @!PT LDS RZ, [RZ] ;  /* 0x00000000fffff984 */ /* 0x000fe20000000800 */
[----:B------:R-:W-:Y:S01]  /*1750*/  @!PT LDS RZ, [RZ] ;  /* 0x00000000fffff984 */ /* 0x000fe20000000800 */
[----:B------:R-:W-:Y:S04]  /*1760*/  @!P4 LDGSTS.E.BYPASS.LTC128B.128 [R209+0x12000], desc[UR14][R18.64] ;  /* 0x1200000012d1cfae */ /* 0x000fe8000b901d4e */
[----:B------:R-:W-:Y:S01]  /*1770*/  @!P4 LDGSTS.E.BYPASS.LTC128B.128 [R209+0x14000], desc[UR14][R18.64+0x80] ;  /* 0x1400008012d1cfae */ /* 0x000fe2000b901d4e */
[----:B------:R-:W-:Y:S02]  /*1780*/  @P1 VIADD R199, R0, 0xffffffe0 ;  /* 0xffffffe000c71836 */ /* 0x000fe40000000000 */
[----:B------:R-:W-:Y:S01]  /*1790*/  IMAD.MOV.U32 R0, RZ, RZ, 0x40 ;  /* 0x00000040ff007424 */ /* 0x000fe200078e00ff */
[----:B------:R1:W-:Y:S04]  /*17a0*/  @!P4 LDGSTS.E.BYPASS.LTC128B.128 [R209+0x16000], desc[UR14][R18.64+0x100] ;  /* 0x1600010012d1cfae */ /* 0x0003e8000b901d4e */
[----:B------:R-:W-:Y:S01]  /*17b0*/  @P3 STS.128 [R209+0x13000], RZ ;  /* 0x013000ffd1003388 */ /* 0x000fe20000000c00 */
[----:B------:R-:W-:-:S03]  /*17c0*/  SEL R0, R0, 0xffffffc0, !P2 ;  /* 0xffffffc000007807 */ /* 0x000fc60005000000 */
[----:B------:R-:W-:Y:S02]  /*17d0*/  @P3 STS.128 [R209+0x15000], RZ ;  /* 0x015000ffd1003388 */ /* 0x000fe40000000c00 */
[----:B------:R-:W-:Y:S02]  /*17e0*/  IMAD.IADD R195, R201, 0x1, R0 ;  /* 0x00000001c9c37824 */ /* 0x000fe400078e0200 */
[----:B------:R-:W-:Y:S01]  /*17f0*/  @P3 STS.128 [R209+0x17000], RZ ;  /* 0x017000ffd1003388 */ /* 0x000fe20000000c00 */
[----:B------:R-:W-:Y:S02]  /*1800*/  IMAD.IADD R188, R0, 0x1, R199 ;  /* 0x0000000100bc7824 */ /* 0x000fe400078e02c7 */
[----:B------:R-:W-:Y:S01]  /*1810*/  IMAD.SHL.U32 R0, R86, 0x2, RZ ;  /* 0x0000000256007824 */ /* 0x000fe200078e00ff */
[----:B------:R-:W-:Y:S01]  /*1820*/  @!PT LDS RZ, [RZ] ;  /* 0x00000000fffff984 */ /* 0x000fe20000000800 */
[----:B------:R-:W-:Y:S01]  /*1830*/  @!PT LDS RZ, [RZ] ;  /* 0x00000000fffff984 */ /* 0x000fe20000000800 */
[----:B------:R-:W-:Y:S01]  /*1840*/  @!PT LDS RZ, [RZ] ;  /* 0x00000000fffff984 */ /* 0x000fe20000000800 */
[----:B------:R-:W-:Y:S04]  /*1850*/  @!P3 LDGSTS.E.BYPASS.LTC128B.128 [R209+0x13000], desc[UR14][R8.64] ;  /* 0x1300000008d1bfae */ /* 0x000fe8000b901d4e */
[----:B------:R-:W-:Y:S01]  /*1860*/  @!P3 LDGSTS.E.BYPASS.LTC128B.128 [R209+0x15000], desc[UR14][R8.64+0x80] ;  /* 0x1500008008d1bfae */ /* 0x000fe2000b901d4e */
[----:B------:R-:W-:-:S03]  /*1870*/  LOP3.LUT R0, R0, 0x6, RZ, 0xc0, !PT ;  /* 0x0000000600007812 */ /* 0x000fc600078ec0ff */
[----:B------:R2:W-:Y:S02]  /*1880*/  @!P3 LDGSTS.E.BYPASS.LTC128B.128 [R209+0x17000], desc[UR14][R8.64+0x100] ;  /* 0x1700010008d1bfae */ /* 0x0005e4000b901d4e */
[----:B------:R-:W-:Y:S02]  /*1890*/  IMAD R87, R87, 0x40, R0 ;  /* 0x0000004057577824 */ /* 0x000fe400078e0200 */
[----:B------:R-:W-:Y:S03]  /*18a0*/  LDSM.16.M88.4 R72, [R202] ;  /* 0x00000000ca48783b */ /* 0x000fe60000000200 */
[C---:B------:R-:W-:Y:S01]  /*18b0*/  ISETP.GE.AND P4, PT, R87.reuse, R84, PT ;  /* 0x000000545700720c */ /* 0x040fe20003f86270 */
[----:B------:R-:W3:Y:S04]  /*18c0*/  LDSM.16.M88.4 R24, [R201+0xc000] ;  /* 0x00c00000c918783b */ /* 0x000ee80000000200 */
[----:B-1----:R-:W1:Y:S04]  /*18d0*/  LDSM.16.M88.4 R16, [R201+0xc800] ;  /* 0x00c80000c910783b */ /* 0x002e680000000200 */
[----:B------:R-:W4:Y:S04]  /*18e0*/  LDSM.16.M88.4 R60, [R201+0xd000] ;  /* 0x00d00000c93c783b */ /* 0x000f280000000200 */
[----:B------:R-:W5:Y:S04]  /*18f0*/  LDSM.16.M88.4 R12, [R201+0xd800] ;  /* 0x00d80000c90c783b */ /* 0x000f680000000200 */
[----:B------:R-:W-:Y:S04]  /*1900*/  LDSM.16.M88.4 R32, [R200] ;  /* 0x00000000c820783b */ /* 0x000fe80000000200 */
[----:B------:R-:W5:Y:S04]  /*1910*/  LDSM.16.M88.4 R68, [R199] ;  /* 0x00000000c744783b */ /* 0x000f680000000200 */
[----:B--2---:R-:W2:Y:S04]  /*1920*/  LDSM.16.M88.4 R8, [R199+0x800] ;  /* 0x00080000c708783b */ /* 0x004ea80000000200 */
[----:B------:R-:W2:Y:S04]  /*1930*/  LDSM.16.M88.4 R40, [R199+0x1000] ;  /* 0x00100000c728783b */ /* 0x000ea80000000200 */
[----:B------:R-:W2:Y:S04]  /*1940*/  LDSM.16.M88.4 R48, [R199+0x1800] ;  /* 0x00180000c730783b */ /* 0x000ea80000000200 */
[----:B------:R-:W-:Y:S01]  /*1950*/  LDSM.16.M88.4 R52, [R198] ;  /* 0x00000000c634783b */ /* 0x000fe20000000200 */
[C---:B---3--:R-:W-:Y:S03]  /*1960*/  HMMA.16816.F32 R28, R72.reuse, R24, RZ ;  /* 0x00000018481c723c */ /* 0x048fe600000018ff */
[----:B------:R-:W3:Y:S04]  /*1970*/  LDSM.16.M88.4 R44, [R195+0xc000] ;  /* 0x00c00000c32c783b */ /* 0x000ee80000000200 */
[----:B------:R-:W3:Y:S01]  /*1980*/  LDSM.16.M88.4 R36, [R195+0xc800] ;  /* 0x00c80000c324783b */ /* 0x000ee20000000200 */
[C---:B------:R-:W-:Y:S03]  /*1990*/  HMMA.16816.F32 R24, R72.reuse, R26, RZ ;  /* 0x0000001a4818723c */ /* 0x040fe600000018ff */
[----:B------:R-:W-:Y:S03]  /*19a0*/  LDSM.16.M88.4 R76, [R195+0xd800] ;  /* 0x00d80000c34c783b */ /* 0x000fe60000000200 */
[C---:B-1----:R-:W-:Y:S01]  /*19b0*/  HMMA.16816.F32 R20, R72.reuse, R16, RZ ;  /* 0x000000104814723c */ /* 0x042fe200000018ff */
[----:B------:R-:W-:Y:S04]  /*19c0*/  LDSM.16.M88.4 R80, [R201+0xf000] ;  /* 0x00f00000c950783b */ /* 0x000fe80000000200 */
[----:B------:R-:W0:Y:S01]  /*19d0*/  LDGDEPBAR ;  /* 0x00000000000079af */ /* 0x000e220000000000 */
[C---:B------:R-:W-:Y:S06]  /*19e0*/  HMMA.16816.F32 R16, R72.reuse, R18, RZ ;  /* 0x000000124810723c */ /* 0x040fec00000018ff */
[C---:B----4-:R-:W-:Y:S06]  /*19f0*/  HMMA.16816.F32 R64, R72.reuse, R60, RZ ;  /* 0x0000003c4840723c */ /* 0x050fec00000018ff */
[C---:B------:R-:W-:Y:S06]  /*1a00*/  HMMA.16816.F32 R60, R72.reuse, R62, RZ ;  /* 0x0000003e483c723c */ /* 0x040fec00000018ff */
[C---:B-----5:R-:W-:Y:S06]  /*1a10*/  HMMA.16816.F32 R56, R72.reuse, R12, RZ ;  /* 0x0000000c4838723c */ /* 0x060fec00000018ff */
[----:B------:R-:W-:Y:S01]  /*1a20*/  HMMA.16816.F32 R72, R72, R14, RZ ;  /* 0x0000000e4848723c */ /* 0x000fe200000018ff */
[----:B------:R-:W1:Y:S05]  /*1a30*/  LDSM.16.M88.4 R12, [R195+0xd000] ;  /* 0x00d00000c30c783b */ /* 0x000e6a0000000200 */
[C---:B------:R-:W-:Y:S06]  /*1a40*/  HMMA.16816.F32 R28, R32.reuse, R68, R28 ;  /* 0x00000044201c723c */ /* 0x040fec000000181c */
[C---:B------:R-:W-:Y:S01]  /*1a50*/  HMMA.16816.F32 R24, R32.reuse, R70, R24 ;  /* 0x000000462018723c */ /* 0x040fe20000001818 */
[----:B------:R-:W-:Y:S05]  /*1a60*/  LDSM.16.M88.4 R68, [R188] ;  /* 0x00000000bc44783b */ /* 0x000fea0000000200 */
[C---:B--2---:R-:W-:Y:S06]  /*1a70*/  HMMA.16816.F32 R20, R32.reuse, R8, R20 ;  /* 0x000000082014723c */ /* 0x044fec0000001814 */
[C---:B------:R-:W-:Y:S01]  /*1a80*/  HMMA.16816.F32 R16, R32.reuse, R10, R16 ;  /* 0x0000000a2010723c */ /* 0x040fe20000001810 */
[----:B------:R-:W2:Y:S05]  /*1a90*/  LDSM.16.M88.4 R8, [R197] ;  /* 0x00000000c508783b */ /* 0x000eaa0000000200 */
[C---:B------:R-:W-:Y:S06]  /*1aa0*/  HMMA.16816.F32 R64, R32.reuse, R40, R64 ;  /* 0x000000282040723c */ /* 0x040fec0000001840 */
[C---:B------:R-:W-:Y:S01]  /*1ab0*/  HMMA.16816.F32 R60, R32.reuse, R42, R60 ;  /* 0x0000002a203c723c */ /* 0x040fe2000000183c */
[----:B------:R-:W4:Y:S05]  /*1ac0*/  LDSM.16.M88.4 R40, [R188+0x800] ;  /* 0x00080000bc28783b */ /* 0x000f2a0000000200 */
[C---:B------:R-:W-:Y:S06]  /*1ad0*/  HMMA.16816.F32 R56, R32.reuse, R48, R56 ;  /* 0x000000302038723c */ /* 0x040fec0000001838 */
[----:B------:R-:W-:Y:S01]  /*1ae0*/  HMMA.16816.F32 R72, R32, R50, R72 ;  /* 0x000000322048723c */ /* 0x000fe20000001848 */
[----:B------:R-:W5:Y:S04]  /*1af0*/  LDSM.16.M88.4 R32, [R188+0x1000] ;  /* 0x00100000bc20783b */ /* 0x000f680000000200 */
[----:B------:R-:W-:Y:S01]  /*1b00*/  LDSM.16.M88.4 R48, [R202+0x4000] ;  /* 0x00400000ca30783b */ /* 0x000fe20000000200 */
[C---:B---3--:R-:W-:Y:S06]  /*1b10*/  HMMA.16816.F32 R28, R52.reuse, R44, R28 ;  /* 0x0000002c341c723c */ /* 0x048fec000000181c */
[C---:B------:R-:W-:Y:S01]  /*1b20*/  HMMA.16816.F32 R24, R52.reuse, R46, R24 ;  /* 0x0000002e3418723c */ /* 0x040fe20000001818 */
[----:B------:R-:W3:Y:S05]  /*1b30*/  LDSM.16.M88.4 R44, [R188+0x1800] ;  /* 0x00180000bc2c783b */ /* 0x000eea0000000200 */
[C---:B------:R-:W-:Y:S06]  /*1b40*/  HMMA.16816.F32 R20, R52.reuse, R36, R20 ;  /* 0x000000243414723c */ /* 0x040fec0000001814 */
[C---:B------:R-:W-:Y:S01]  /*1b50*/  HMMA.16816.F32 R16, R52.reuse, R38, R16 ;  /* 0x000000263410723c */ /* 0x040fe20000001810 */
[----:B------:R-:W3:Y:S05]  /*1b60*/  LDSM.16.M88.4 R36, [R201+0xe000] ;  /* 0x00e00000c924783b */ /* 0x000eea0000000200 */
[C---:B-1----:R-:W-:Y:S06]  /*1b70*/  HMMA.16816.F32 R64, R52.reuse, R12, R64 ;  /* 0x0000000c3440723c */ /* 0x042fec0000001840 */
[C---:B------:R-:W-:Y:S01]  /*1b80*/  HMMA.16816.F32 R60, R52.reuse, R14, R60 ;  /* 0x0000000e343c723c */ /* 0x040fe2000000183c */
[----:B------:R-:W1:Y:S05]  /*1b90*/  LDSM.16.M88.4 R12, [R201+0xe800] ;  /* 0x00e80000c90c783b */ /* 0x000e6a0000000200 */
[C---:B------:R-:W-:Y:S06]  /*1ba0*/  HMMA.16816.F32 R56, R52.reuse, R76, R56 ;  /* 0x0000004c3438723c */ /* 0x040fec0000001838 */
[----:B------:R-:W-:Y:S01]  /*1bb0*/  HMMA.16816.F32 R52, R52, R78, R72 ;  /* 0x0000004e3434723c */ /* 0x000fe20000001848 */
[----:B------:R-:W1:Y:S04]  /*1bc0*/  LDSM.16.M88.4 R76, [R201+0xf800] ;  /* 0x00f80000c94c783b */ /* 0x000e680000000200 */
[----:B------:R-:W-:Y:S01]  /*1bd0*/  LDSM.16.M88.4 R72, [R199+0x3800] ;  /* 0x00380000c748783b */ /* 0x000fe20000000200 */
[C---:B--2---:R-:W-:Y:S06]  /*1be0*/  HMMA.16816.F32 R28, R8.reuse, R68, R28 ;  /* 0x00000044081c723c */ /* 0x044fec000000181c */
[C---:B------:R-:W-:Y:S01]  /*1bf0*/  HMMA.16816.F32 R24, R8.reuse, R70, R24 ;  /* 0x000000460818723c */ /* 0x040fe20000001818 */
[----:B------:R-:W-:Y:S05]  /*1c00*/  LDSM.16.M88.4 R68, [R200+0x4000] ;  /* 0x00400000c844783b */ /* 0x000fea0000000200 */
[C---:B----4-:R-:W-:Y:S06]  /*1c10*/  HMMA.16816.F32 R20, R8.reuse, R40, R20 ;  /* 0x000000280814723c */ /* 0x050fec0000001814 */
[C---:B------:R-:W-:Y:S01]  /*1c20*/  HMMA.16816.F32 R16, R8.reuse, R42, R16 ;  /* 0x0000002a0810723c */ /* 0x040fe20000001810 */
[----:B------:R-:W2:Y:S05]  /*1c30*/  LDSM.16.M88.4 R40, [R199+0x2000] ;  /* 0x00200000c728783b */ /* 0x000eaa0000000200 */
[C---:B-----5:R-:W-:Y:S06]  /*1c40*/  HMMA.16816.F32 R64, R8.reuse, R32, R64 ;  /* 0x000000200840723c */ /* 0x060fec0000001840 */
[C---:B------:R-:W-:Y:S01]  /*1c50*/  HMMA.16816.F32 R60, R8.reuse, R34, R60 ;  /* 0x00000022083c723c */ /* 0x040fe2000000183c */
[----:B------:R-:W4:Y:S05]  /*1c60*/  LDSM.16.M88.4 R32, [R199+0x2800] ;  /* 0x00280000c720783b */ /* 0x000f2a0000000200 */
[C---:B---3--:R-:W-:Y:S06]  /*1c70*/  HMMA.16816.F32 R56, R8.reuse, R44, R56 ;  /* 0x0000002c0838723c */ /* 0x048fec0000001838 */
[----:B------:R-:W-:Y:S01]  /*1c80*/  HMMA.16816.F32 R52, R8, R46, R52 ;  /* 0x0000002e0834723c */ /* 0x000fe20000001834 */
[----:B------:R-:W3:Y:S04]  /*1c90*/  LDSM.16.M88.4 R8, [R199+0x3000] ;  /* 0x00300000c708783b */ /* 0x000ee80000000200 */
[----:B------:R-:W-:Y:S01]  /*1ca0*/  LDSM.16.M88.4 R44, [R195+0xe000] ;  /* 0x00e00000c32c783b */ /* 0x000fe20000000200 */
[C---:B------:R-:W-:Y:S06]  /*1cb0*/  HMMA.16816.F32 R28, R48.reuse, R36, R28 ;  /* 0x00000024301c723c */ /* 0x040fec000000181c */
[C---:B------:R-:W-:Y:S01]  /*1cc0*/  HMMA.16816.F32 R24, R48.reuse, R38, R24 ;  /* 0x000000263018723c */ /* 0x040fe20000001818 */
[----:B------:R-:W5:Y:S05]  /*1cd0*/  LDSM.16.M88.4 R36, [R198+0x4000] ;  /* 0x00400000c624783b */ /* 0x000f6a0000000200 */
[C---:B-1----:R-:W-:Y:S06]  /*1ce0*/  HMMA.16816.F32 R20, R48.reuse, R12, R20 ;  /* 0x0000000c3014723c */ /* 0x042fec0000001814 */
[C---:B------:R-:W-:Y:S01]  /*1cf0*/  HMMA.16816.F32 R16, R48.reuse, R14, R16 ;  /* 0x0000000e3010723c */ /* 0x040fe20000001810 */
[----:B------:R-:W1:Y:S05]  /*1d00*/  LDSM.16.M88.4 R12, [R195+0xe800] ;  /* 0x00e80000c30c783b */ /* 0x000e6a0000000200 */
[C---:B------:R-:W-:Y:S06]  /*1d10*/  HMMA.16816.F32 R64, R48.reuse, R80, R64 ;  /* 0x000000503040723c */ /* 0x040fec0000001840 */
[C---:B------:R-:W-:Y:S01]  /*1d20*/  HMMA.16816.F32 R60, R48.reuse, R82, R60 ;  /* 0x00000052303c723c */ /* 0x040fe2000000183c */
[----:B------:R-:W-:Y:S05]  /*1d30*/  LDSM.16.M88.4 R80, [R199+0x4800] ;  /* 0x00480000c750783b */ /* 0x000fea0000000200 */
[C---:B------:R-:W-:Y:S06]  /*1d40*/  HMMA.16816.F32 R56, R48.reuse, R76, R56 ;  /* 0x0000004c3038723c */ /* 0x040fec0000001838 */
[----:B------:R-:W-:Y:S01]  /*1d50*/  HMMA.16816.F32 R52, R48, R78, R52 ;  /* 0x0000004e3034723c */ /* 0x000fe20000001834 */
[----:B------:R-:W1:Y:S04]  /*1d60*/  LDSM.16.M88.4 R76, [R195+0xf000] ;  /* 0x00f00000c34c783b */ /* 0x000e680000000200 */
[----:B------:R-:W-:Y:S01]  /*1d70*/  LDSM.16.M88.4 R48, [R197+0x4000] ;  /* 0x00400000c530783b */ /* 0x000fe20000000200 */
[C---:B--2---:R-:W-:Y:S06]  /*1d80*/  HMMA.16816.F32 R28, R68.reuse, R40, R28 ;  /* 0x00000028441c723c */ /* 0x044fec000000181c */
[C---:B------:R-:W-:Y:S01]  /*1d90*/  HMMA.16816.F32 R24, R68.reuse, R42, R24 ;  /* 0x0000002a4418723c */ /* 0x040fe20000001818 */
[----:B------:R-:W2:Y:S05]  /*1da0*/  LDSM.16.M88.4 R40, [R195+0xf800] ;  /* 0x00f80000c328783b */ /* 0x000eaa0000000200 */
[C---:B----4-:R-:W-:Y:S06]  /*1db0*/  HMMA.16816.F32 R20, R68.reuse, R32, R20 ;  /* 0x000000204414723c */ /* 0x050fec0000001814 */
[C---:B------:R-:W-:Y:S01]  /*1dc0*/  HMMA.16816.F32 R16, R68.reuse, R34, R16 ;  /* 0x000000224410723c */ /* 0x040fe20000001810 */
[----:B------:R-:W4:Y:S05]  /*1dd0*/  LDSM.16.M88.4 R32, [R188+0x2000] ;  /* 0x00200000bc20783b */ /* 0x000f2a0000000200 */
[C---:B---3--:R-:W-:Y:S06]  /*1de0*/  HMMA.16816.F32 R64, R68.reuse, R8, R64 ;  /* 0x000000084440723c */ /* 0x048fec0000001840 */
[C---:B------:R-:W-:Y:S01]  /*1df0*/  HMMA.16816.F32 R60, R68.reuse, R10, R60 ;  /* 0x0000000a443c723c */ /* 0x040fe2000000183c */
[----:B------:R-:W3:Y:S05]  /*1e00*/  LDSM.16.M88.4 R8, [R188+0x2800] ;  /* 0x00280000bc08783b */ /* 0x000eea0000000200 */
[C---:B------:R-:W-:Y:S06]  /*1e10*/  HMMA.16816.F32 R56, R68.reuse, R72, R56 ;  /* 0x000000484438723c */ /* 0x040fec0000001838 */
[----:B------:R-:W-:Y:S01]  /*1e20*/  HMMA.16816.F32 R52, R68, R74, R52 ;  /* 0x0000004a4434723c */ /* 0x000fe20000001834 */
[----:B------:R-:W3:Y:S04]  /*1e30*/  LDSM.16.M88.4 R72, [R188+0x3000] ;  /* 0x00300000bc48783b */ /* 0x000ee80000000200 */
[----:B------:R-:W3:Y:S01]  /*1e40*/  LDSM.16.M88.4 R68, [R188+0x3800] ;  /* 0x00380000bc44783b */ /* 0x000ee20000000200 */
[C---:B-----5:R-:W-:Y:S06]  /*1e50*/  HMMA.16816.F32 R28, R36.reuse, R44, R28 ;  /* 0x0000002c241c723c */ /* 0x060fec000000181c */
[C---:B------:R-:W-:Y:S01]  /*1e60*/  HMMA.16816.F32 R24, R36.reuse, R46, R24 ;  /* 0x0000002e2418723c */ /* 0x040fe20000001818 */
[----:B------:R-:W-:Y:S05]  /*1e70*/  LDSM.16.M88.4 R44, [R201+0x10000] ;  /* 0x01000000c92c783b */ /* 0x000fea0000000200 */
[C---:B-1----:R-:W-:Y:S06]  /*1e80*/  HMMA.16816.F32 R20, R36.reuse, R12, R20 ;  /* 0x0000000c2414723c */ /* 0x042fec0000001814 */
[C---:B------:R-:W-:Y:S01]  /*1e90*/  HMMA.16816.F32 R16, R36.reuse, R14, R16 ;  /* 0x0000000e2410723c */ /* 0x040fe20000001810 */
[----:B------:R-:W1:Y:S05]  /*1ea0*/  LDSM.16.M88.4 R12, [R202+0x8000] ;  /* 0x00800000ca0c783b */ /* 0x000e6a0000000200 */
[C---:B------:R-:W-:Y:S06]  /*1eb0*/  HMMA.16816.F32 R64, R36.reuse, R76, R64 ;  /* 0x0000004c2440723c */ /* 0x040fec0000001840 */
[C---:B------:R-:W-:Y:S01]  /*1ec0*/  HMMA.16816.F32 R60, R36.reuse, R78, R60 ;  /* 0x0000004e243c723c */ /* 0x040fe2000000183c */
[----:B------:R-:W-:Y:S05]  /*1ed0*/  LDSM.16.M88.4 R76, [R200+0x8000] ;  /* 0x00800000c84c783b */ /* 0x000fea0000000200 */
[C---:B--2---:R-:W-:Y:S06]  /*1ee0*/  HMMA.16816.F32 R56, R36.reuse, R40, R56 ;  /* 0x000000282438723c */ /* 0x044fec0000001838 */
[----:B------:R-:W-:Y:S01]  /*1ef0*/  HMMA.16816.F32 R52, R36, R42, R52 ;  /* 0x0000002a2434723c */ /* 0x000fe20000001834 */
[----:B------:R-:W2:Y:S04]  /*1f00*/  LDSM.16.M88.4 R40, [R201+0x10800] ;  /* 0x01080000c928783b */ /* 0x000ea80000000200 */
[----:B------:R-:W5:Y:S01]  /*1f10*/  LDSM.16.M88.4 R36, [R201+0x11000] ;  /* 0x01100000c924783b */ /* 0x000f620000000200 */
[C---:B----4-:R-:W-:Y:S06]  /*1f20*/  HMMA.16816.F32 R28, R48.reuse, R32, R28 ;  /* 0x00000020301c723c */ /* 0x050fec000000181c */
[C---:B------:R-:W-:Y:S01]  /*1f30*/  HMMA.16816.F32 R24, R48.reuse, R34, R24 ;  /* 0x000000223018723c */ /* 0x040fe20000001818 */
[----:B------:R-:W4:Y:S05]  /*1f40*/  LDSM.16.M88.4 R32, [R201+0x11800] ;  /* 0x01180000c920783b */ /* 0x000f2a0000000200 */
[C---:B---3--:R-:W-:Y:S06]  /*1f50*/  HMMA.16816.F32 R20, R48.reuse, R8, R20 ;  /* 0x000000083014723c */ /* 0x048fec0000001814 */
[C---:B------:R-:W-:Y:S01]  /*1f60*/  HMMA.16816.F32 R16, R48.reuse, R10, R16 ;  /* 0x0000000a3010723c */ /* 0x040fe20000001810 */
[----:B------:R-:W3:Y:S05]  /*1f70*/  LDSM.16.M88.4 R8, [R199+0x4000] ;  /* 0x00400000c708783b */ /* 0x000eea0000000200 */
[C---:B------:R-:W-:Y:S06]  /*1f80*/  HMMA.16816.F32 R64, R48.reuse, R72, R64 ;  /* 0x000000483040723c */ /* 0x040fec0000001840 */
[C---:B------:R-:W-:Y:S01]  /*1f90*/  HMMA.16816.F32 R60, R48.reuse, R74, R60 ;  /* 0x0000004a303c723c */ /* 0x040fe2000000183c */
[----:B------:R-:W3:Y:S05]  /*1fa0*/  LDSM.16.M88.4 R72, [R199+0x5000] ;  /* 0x00500000c748783b */ /* 0x000eea0000000200 */
[C---:B------:R-:W-:Y:S06]  /*1fb0*/  HMMA.16816.F32 R56, R48.reuse, R68, R56 ;  /* 0x000000443038723c */ /* 0x040fec0000001838 */
[----:B------:R-:W-:Y:S01]  /*1fc0*/  HMMA.16816.F32 R52, R48, R70, R52 ;  /* 0x000000463034723c */ /* 0x000fe20000001834 */
[----:B------:R-:W3:Y:S04]  /*1fd0*/  LDSM.16.M88.4 R68, [R199+0x5800] ;  /* 0x00580000c744783b */ /* 0x000ee80000000200 */
[----:B------:R-:W-:Y:S01]  /*1fe0*/  LDSM.16.M88.4 R48, [R198+0x8000] ;  /* 0x00800000c630783b */ /* 0x000fe20000000200 */
[C---:B-1----:R-:W-:Y:S06]  /*1ff0*/  HMMA.16816.F32 R28, R12.reuse, R44, R28 ;  /* 0x0000002c0c1c723c */ /* 0x042fec000000181c */
[C---:B------:R-:W-:Y:S01]  /*2000*/  HMMA.16816.F32 R24, R12.reuse, R46, R24 ;  /* 0x0000002e0c18723c */ /* 0x040fe20000001818 */
[----:B------:R-:W1:Y:S05]  /*2010*/  LDSM.16.M88.4 R44, [R195+0x10000] ;  /* 0x01000000c32c783b */ /* 0x000e6a0000000200 */
[C---:B--2---:R-:W-:Y:S06]  /*2020*/  HMMA.16816.F32 R20, R12.reuse, R40, R20 ;  /* 0x000000280c14723c */ /* 0x044fec0000001814 */
[C---:B-----5:R-:W-:Y:S06]  /*2030*/  HMMA.16816.F32 R64, R12.reuse, R36, R64 ;  /* 0x000000240c40723c */ /* 0x060fec0000001840 */
[C---:B------:R-:W-:Y:S01]  /*2040*/  HMMA.16816.F32 R60, R12.reuse, R38, R60 ;  /* 0x000000260c3c723c */ /* 0x040fe2000000183c */
[----:B------:R-:W-:Y:S05]  /*2050*/  LDSM.16.M88.4 R36, [R195+0x11000] ;  /* 0x01100000c324783b */ /* 0x000fea0000000200 */
[C---:B------:R-:W-:Y:S01]  /*2060*/  HMMA.16816.F32 R16, R12.reuse, R42, R16 ;  /* 0x0000002a0c10723c */ /* 0x040fe20000001810 */
[----:B------:R-:W2:Y:S05]  /*2070*/  LDSM.16.M88.4 R40, [R195+0x10800] ;  /* 0x01080000c328783b */ /* 0x000eaa0000000200 */
[----:B----4-:R-:W-:Y:S06]  /*2080*/  HMMA.16816.F32 R56, R12, R32, R56 ;  /* 0x000000200c38723c */ /* 0x010fec0000001838 */
[C---:B---3--:R-:W-:Y:S06]  /*2090*/  HMMA.16816.F32 R28, R76.reuse, R8, R28 ;  /* 0x000000084c1c723c */ /* 0x048fec000000181c */
[----:B------:R-:W-:Y:S01]  /*20a0*/  HMMA.16816.F32 R24, R76, R10, R24 ;  /* 0x0000000a4c18723c */ /* 0x000fe20000001818 */
[----:B------:R-:W-:Y:S05]  /*20b0*/  LDSM.16.M88.4 R8, [R188+0x4000] ;  /* 0x00400000bc08783b */ /* 0x000fea0000000200 */
[----:B------:R-:W-:Y:S01]  /*20c0*/  HMMA.16816.F32 R52, R12, R34, R52 ;  /* 0x000000220c34723c */ /* 0x000fe20000001834 */
[----:B------:R-:W3:Y:S04]  /*20d0*/  LDSM.16.M88.4 R12, [R197+0x8000] ;  /* 0x00800000c50c783b */ /* 0x000ee80000000200 */
[----:B------:R-:W-:Y:S01]  /*20e0*/  LDSM.16.M88.4 R32, [R195+0x11800] ;  /* 0x01180000c320783b */ /* 0x000fe20000000200 */
[C---:B------:R-:W-:Y:S06]  /*20f0*/  HMMA.16816.F32 R20, R76.reuse, R80, R20 ;  /* 0x000000504c14723c */ /* 0x040fec0000001814 */
[C---:B------:R-:W-:Y:S06]  /*2100*/  HMMA.16816.F32 R64, R76.reuse, R72, R64 ;  /* 0x000000484c40723c */ /* 0x040fec0000001840 */
[C---:B------:R-:W-:Y:S06]  /*2110*/  HMMA.16816.F32 R60, R76.reuse, R74, R60 ;  /* 0x0000004a4c3c723c */ /* 0x040fec000000183c */
[C---:B------:R-:W-:Y:S01]  /*2120*/  HMMA.16816.F32 R72, R76.reuse, R68, R56 ;  /* 0x000000444c48723c */ /* 0x040fe20000001838 */
[----:B------:R-:W4:Y:S05]  /*2130*/  LDSM.16.M88.4 R56, [R188+0x4800] ;  /* 0x00480000bc38783b */ /* 0x000f2a0000000200 */
[----:B------:R-:W-:Y:S06]  /*2140*/  HMMA.16816.F32 R16, R76, R82, R16 ;  /* 0x000000524c10723c */ /* 0x000fec0000001810 */
[C---:B-1----:R-:W-:Y:S06]  /*2150*/  HMMA.16816.F32 R28, R48.reuse, R44, R28 ;  /* 0x0000002c301c723c */ /* 0x042fec000000181c */
[C---:B------:R-:W-:Y:S06]  /*2160*/  HMMA.16816.F32 R24, R48.reuse, R46, R24 ;  /* 0x0000002e3018723c */ /* 0x040fec0000001818 */
[C---:B--2---:R-:W-:Y:S06]  /*2170*/  HMMA.16816.F32 R20, R48.reuse, R40, R20 ;  /* 0x000000283014723c */ /* 0x044fec0000001814 */
[----:B------:R-:W-:Y:S01]  /*2180*/  HMMA.16816.F32 R64, R48, R36, R64 ;  /* 0x000000243040723c */ /* 0x000fe20000001840 */
[----:B------:R-:W-:-:S05]  /*2190*/  VIADD R41, R87, 0x11 ;  /* 0x0000001157297836 */ /* 0x000fca0000000000 */
[----:B------:R-:W-:Y:S01]  /*21a0*/  HMMA.16816.F32 R60, R48, R38, R60 ;  /* 0x00000026303c723c */ /* 0x000fe2000000183c */
[----:B------:R-:W1:Y:S01]  /*21b0*/  LDSM.16.M88.4 R36, [R188+0x5000] ;  /* 0x00500000bc24783b */ /* 0x000e620000000200 */
[----:B------:R-:W-:Y:S01]  /*21c0*/  ISETP.GE.AND P6, PT, R41, R84, PT ;  /* 0x000000542900720c */ /* 0x000fe20003fc6270 */
[----:B------:R-:W-:-:S03]  /*21d0*/  VIADD R41, R87, 0x20 ;  /* 0x0000002057297836 */ /* 0x000fc60000000000 */
[----:B------:R-:W-:Y:S06]  /*21e0*/  HMMA.16816.F32 R16, R48, R42, R16 ;  /* 0x0000002a3010723c */ /* 0x000fec0000001810 */
[----:B------:R-:W-:Y:S01]  /*21f0*/  HMMA.16816.F32 R52, R76, R70, R52 ;  /* 0x000000464c34723c */ /* 0x000fe20000001834 */
[----:B------:R-:W-:-:S05]  /*2200*/  VIADD R43, R87, 0x19 ;  /* 0x00000019572b7836 */ /* 0x000fca0000000000 */
[C---:B---3--:R-:W-:Y:S06]  /*2210*/  HMMA.16816.F32 R28, R12.reuse, R8, R28 ;  /* 0x000000080c1c723c */ /* 0x048fec000000181c */
[----:B------:R-:W-:Y:S01]  /*2220*/  HMMA.16816.F32 R24, R12, R10, R24 ;  /* 0x0000000a0c18723c */ /* 0x000fe20000001818 */
[----:B------:R-:W-:-:S05]  /*2230*/  VIADD R9, R87, 0x9 ;  /* 0x0000000957097836 */ /* 0x000fca0000000000 */
[----:B------:R-:W-:Y:S01]  /*2240*/  ISETP.GE.AND P2, PT, R9, R84, PT ;  /* 0x000000540900720c */ /* 0x000fe20003f46270 */
[C---:B------:R-:W-:Y:S01]  /*2250*/  VIADD R11, R87.reuse, 0x8 ;  /* 0x00000008570b7836 */ /* 0x040fe20000000000 */
[----:B----4-:R-:W-:Y:S01]  /*2260*/  HMMA.16816.F32 R20, R12, R56, R20 ;  /* 0x000000380c14723c */ /* 0x010fe20000001814 */
[----:B------:R-:W-:-:S03]  /*2270*/  VIADD R9, R87, 0x10 ;  /* 0x0000001057097836 */ /* 0x000fc60000000000 */
[-C--:B------:R-:W-:Y:S02]  /*2280*/  ISETP.GE.AND P0, PT, R11, R84.reuse, PT ;  /* 0x000000540b00720c */ /* 0x080fe40003f06270 */
[----:B------:R-:W-:Y:S01]  /*2290*/  ISETP.GE.AND P1, PT, R9, R84, PT ;  /* 0x000000540900720c */ /* 0x000fe20003f26270 */
[----:B------:R-:W-:Y:S01]  /*22a0*/  HMMA.16816.F32 R72, R48, R32, R72 ;  /* 0x000000203048723c */ /* 0x000fe20000001848 */
[----:B------:R-:W2:Y:S01]  /*22b0*/  LDSM.16.M88.4 R8, [R188+0x5800] ;  /* 0x00580000bc08783b */ /* 0x000ea20000000200 */
[----:B------:R-:W-:-:S04]  /*22c0*/  DEPBAR.LE SB0, 0x0 ;  /* 0x000080000000791a */ /* 0x000fc80000000000 */
[----:B------:R-:W-:Y:S01]  /*22d0*/  HMMA.16816.F32 R16, R12, R58, R16 ;  /* 0x0000003a0c10723c */ /* 0x000fe20000001810 */
[----:B------:R-:W-:Y:S01]  /*22e0*/  VIADD R33, R87, 0x1 ;  /* 0x0000000157217836 */ /* 0x000fe20000000000 */
[----:B------:R-:W-:Y:S02]  /*22f0*/  FSEL R28, R28, -INF , !P4 ;  /* 0xff8000001c1c7808 */ /* 0x000fe40006000000 */
[----:B------:R-:W-:Y:S01]  /*2300*/  FSEL R27, R27, -INF , !P2 ;  /* 0xff8000001b1b7808 */ /* 0x000fe20005000000 */
[----:B------:R-:W-:Y:S01]  /*2310*/  BAR.SYNC.DEFER_BLOCKING 0x0 ;  /* 0x0000000000007b1d */ /* 0x000fe20000010000 */
[----:B------:R-:W-:Y:S01]  /*2320*/  ISETP.GE.AND P3, PT, R33, R84, PT ;  /* 0x000000542100720c */ /* 0x000fe20003f66270 */
[----:B------:R-:W-:Y:S01]  /*2330*/  VIADD R33, R87, 0x18 ;  /* 0x0000001857217836 */ /* 0x000fe20000000000 */
[----:B------:R-:W-:Y:S01]  /*2340*/  HMMA.16816.F32 R52, R48, R34, R52 ;  /* 0x000000223034723c */ /* 0x000fe20000001834 */
[----:B------:R-:W-:Y:S02]  /*2350*/  FSEL R24, R24, -INF , !P0 ;  /* 0xff80000018187808 */ /* 0x000fe40004000000 */
[----:B------:R-:W-:-:S02]  /*2360*/  FSEL R23, R23, -INF , !P6 ;  /* 0xff80000017177808 */ /* 0x000fc40007000000 */
[-C--:B------:R-:W-:Y:S01]  /*2370*/  ISETP.GE.AND P5, PT, R33, R84.reuse, PT ;  /* 0x000000542100720c */ /* 0x080fe20003fa6270 */
[C---:B-1----:R-:W-:Y:S01]  /*2380*/  HMMA.16816.F32 R64, R12.reuse, R36, R64 ;  /* 0x000000240c40723c */ /* 0x042fe20000001840 */
[----:B------:R-:W-:Y:S01]  /*2390*/  VIADD R35, R87, 0x28 ;  /* 0x0000002857237836 */ /* 0x000fe20000000000 */
[----:B------:R-:W-:Y:S02]  /*23a0*/  FSEL R33, R30, -INF , !P4 ;  /* 0xff8000001e217808 */ /* 0x000fe40006000000 */
[----:B------:R-:W-:Y:S02]  /*23b0*/  FSEL R30, R29, -INF , !P3 ;  /* 0xff8000001d1e7808 */ /* 0x000fe40005800000 */
[----:B------:R-:W-:Y:S01]  /*23c0*/  FSEL R29, R26, -INF , !P0 ;  /* 0xff8000001a1d7808 */ /* 0x000fe20004000000 */
[----:B------:R-:W-:Y:S01]  /*23d0*/  HMMA.16816.F32 R60, R12, R38, R60 ;  /* 0x000000260c3c723c */ /* 0x000fe2000000183c */
[----:B------:R-:W-:Y:S02]  /*23e0*/  FSEL R26, R25, -INF , !P2 ;  /* 0xff800000191a7808 */ /* 0x000fe40005000000 */
[----:B------:R-:W-:Y:S01]  /*23f0*/  ISETP.GE.AND P2, PT, R35, R84, PT ;  /* 0x000000542300720c */ /* 0x000fe20003f46270 */
[----:B------:R-:W-:Y:S01]  /*2400*/  VIADD R35, R87, 0x29 ;  /* 0x0000002957237836 */ /* 0x000fe20000000000 */
[----:B------:R-:W-:-:S02]  /*2410*/  FSEL R25, R22, -INF , !P1 ;  /* 0xff80000016197808 */ /* 0x000fc40004800000 */
[----:B------:R-:W-:Y:S02]  /*2420*/  FSEL R22, R20, -INF , !P1 ;  /* 0xff80000014167808 */ /* 0x000fe40004800000 */
[----:B------:R-:W-:Y:S01]  /*2430*/  ISETP.GE.AND P1, PT, R35, R84, PT ;  /* 0x000000542300720c */ /* 0x000fe20003f26270 */
[----:B------:R-:W-:Y:S01]  /*2440*/  VIADD R35, R87, 0x30 ;  /* 0x0000003057237836 */ /* 0x000fe20000000000 */
[----:B------:R-:W-:Y:S02]  /*2450*/  FMNMX.FTZ R37, R28, R30, !PT ;  /* 0x0000001e1c257209 */ /* 0x000fe40007810000 */
[----:B------:R-:W-:Y:S01]  /*2460*/  FSEL R20, R21, -INF , !P6 ;  /* 0xff80000015147808 */ /* 0x000fe20007000000 */
[C---:B--2---:R-:W-:Y:S01]  /*2470*/  HMMA.16816.F32 R72, R12.reuse, R8, R72 ;  /* 0x000000080c48723c */ /* 0x044fe20000001848 */
[----:B------:R-:W-:Y:S02]  /*2480*/  FMNMX.FTZ R21, R24, R37, !PT ;  /* 0x0000002518157209 */ /* 0x000fe40007810000 */
[----:B------:R-:W-:Y:S01]  /*2490*/  ISETP.GE.AND P6, PT, R35, R84, PT ;  /* 0x000000542300720c */ /* 0x000fe20003fc6270 */
[----:B------:R-:W-:Y:S01]  /*24a0*/  VIADD R35, R87, 0x31 ;  /* 0x0000003157237836 */ /* 0x000fe20000000000 */
[----:B------:R-:W-:Y:S01]  /*24b0*/  FMNMX.FTZ R37, R26, R21, !PT ;  /* 0x000000151a257209 */ /* 0x000fe20007810000 */
[----:B------:R-:W-:Y:S01]  /*24c0*/  HMMA.16816.F32 R52, R12, R10, R52 ;  /* 0x0000000a0c34723c */ /* 0x000fe20000001834 */
[----:B------:R-:W-:-:S02]  /*24d0*/  FSEL R21, R18, -INF , !P5 ;  /* 0xff80000012157808 */ /* 0x000fc40006800000 */
[----:B------:R-:W-:Y:S02]  /*24e0*/  FSEL R16, R16, -INF , !P5 ;  /* 0xff80000010107808 */ /* 0x000fe40006800000 */
[-C--:B------:R-:W-:Y:S02]  /*24f0*/  ISETP.GE.AND P5, PT, R35, R84.reuse, PT ;  /* 0x000000542300720c */ /* 0x080fe40003fa6270 */
[----:B------:R-:W-:Y:S01]  /*2500*/  FMNMX.FTZ R35, R22, R37, !PT ;  /* 0x0000002516237209 */ /* 0x000fe20007810000 */
[----:B------:R-:W-:Y:S01]  /*2510*/  VIADD R37, R87, 0x38 ;  /* 0x0000003857257836 */ /* 0x000fe20000000000 */
[----:B------:R-:W-:Y:S02]  /*2520*/  ISETP.GE.AND P4, PT, R43, R84, PT ;  /* 0x000000542b00720c */ /* 0x000fe40003f86270 */
[----:B------:R-:W-:Y:S02]  /*2530*/  FMNMX.FTZ R35, R20, R35, !PT ;  /* 0x0000002314237209 */ /* 0x000fe40007810000 */
[----:B------:R-:W-:-:S02]  /*2540*/  FSEL R31, R31, -INF , !P3 ;  /* 0xff8000001f1f7808 */ /* 0x000fc40005800000 */
[-C--:B------:R-:W-:Y:S01]  /*2550*/  ISETP.GE.AND P3, PT, R41, R84.reuse, PT ;  /* 0x000000542900720c */ /* 0x080fe20003f66270 */
[----:B------:R-:W-:Y:S01]  /*2560*/  VIADD R41, R87, 0x21 ;  /* 0x0000002157297836 */ /* 0x000fe20000000000 */
[----:B------:R-:W-:Y:S01]  /*2570*/  FSEL R0, R17, -INF , !P4 ;  /* 0xff80000011007808 */ /* 0x000fe20006000000 */
[----:B------:R-:W-:Y:S01]  /*2580*/  VIADD R87, R87, 0x39 ;  /* 0x0000003957577836 */ /* 0x000fe20000000000 */
[----:B------:R-:W-:Y:S02]  /*2590*/  FMNMX.FTZ R11, R16, R35, !PT ;  /* 0x00000023100b7209 */ /* 0x000fe40007810000 */
[----:B------:R-:W-:Y:S02]  /*25a0*/  FMNMX.FTZ R8, R33, R31, !PT ;  /* 0x0000001f21087209 */ /* 0x000fe40007810000 */
[----:B------:R-:W-:Y:S02]  /*25b0*/  ISETP.GE.AND P0, PT, R41, R84, PT ;  /* 0x000000542900720c */ /* 0x000fe40003f06270 */
[----:B------:R-:W-:-:S02]  /*25c0*/  FSEL R158, R64, -INF , !P3 ;  /* 0xff800000409e7808 */ /* 0x000fc40005800000 */
[----:B------:R-:W-:Y:S02]  /*25d0*/  FMNMX.FTZ R11, R0, R11, !PT ;  /* 0x0000000b000b7209 */ /* 0x000fe40007810000 */
[----:B------:R-:W-:Y:S02]  /*25e0*/  FMNMX.FTZ R8, R29, R8, !PT ;  /* 0x000000081d087209 */ /* 0x000fe40007810000 */
[----:B------:R-:W-:Y:S02]  /*25f0*/  FSEL R160, R65, -INF , !P0 ;  /* 0xff80000041a07808 */ /* 0x000fe40004000000 */
[----:B------:R-:W-:Y:S02]  /*2600*/  FMNMX.FTZ R11, R158, R11, !PT ;  /* 0x0000000b9e0b7209 */ /* 0x000fe40007810000 */
[----:B------:R-:W-:Y:S02]  /*2610*/  FMNMX.FTZ R8, R27, R8, !PT ;  /* 0x000000081b087209 */ /* 0x000fe40007810000 */
[----:B------:R-:W-:-:S02]  /*2620*/  FSEL R142, R60, -INF , !P2 ;  /* 0xff8000003c8e7808 */ /* 0x000fc40005000000 */
[----:B------:R-:W-:Y:S02]  /*2630*/  FMNMX.FTZ R11, R160, R11, !PT ;  /* 0x0000000ba00b7209 */ /* 0x000fe40007810000 */
[----:B------:R-:W-:Y:S02]  /*2640*/  FMNMX.FTZ R8, R25, R8, !PT ;  /* 0x0000000819087209 */ /* 0x000fe40007810000 */
[----:B------:R-:W-:Y:S02]  /*2650*/  FSEL R140, R61, -INF , !P1 ;  /* 0xff8000003d8c7808 */ /* 0x000fe40004800000 */
[----:B------:R-:W-:Y:S02]  /*2660*/  FMNMX.FTZ R11, R142, R11, !PT ;  /* 0x0000000b8e0b7209 */ /* 0x000fe40007810000 */
[----:B------:R-:W-:Y:S02]  /*2670*/  FMNMX.FTZ R8, R23, R8, !PT ;  /* 0x0000000817087209 */ /* 0x000fe40007810000 */
[----:B------:R-:W-:-:S02]  /*2680*/  FSEL R163, R67, -INF , !P0 ;  /* 0xff80000043a37808 */ /* 0x000fc40004000000 */
[----:B------:R-:W-:Y:S02]  /*2690*/  FSEL R174, R72, -INF , !P6 ;  /* 0xff80000048ae7808 */ /* 0x000fe40007000000 */
[----:B------:R-:W-:Y:S02]  /*26a0*/  FMNMX.FTZ R11, R140, R11, !PT ;  /* 0x0000000b8c0b7209 */ /* 0x000fe40007810000 */
[----:B------:R-:W-:Y:S02]  /*26b0*/  ISETP.GE.AND P0, PT, R84, 0x41, PT ;  /* 0x000000415400780c */ /* 0x000fe40003f06270 */
[----:B------:R-:W-:Y:S02]  /*26c0*/  FSEL R9, R19, -INF , !P4 ;  /* 0xff80000013097808 */ /* 0x000fe40006000000 */
[----:B------:R-:W-:Y:S02]  /*26d0*/  FMNMX.FTZ R8, R21, R8, !PT ;  /* 0x0000000815087209 */ /* 0x000fe40007810000 */
[----:B------:R-:W-:-:S02]  /*26e0*/  ISETP.GE.AND P4, PT, R37, R84, PT ;  /* 0x000000542500720c */ /* 0x000fc40003f86270 */
[----:B------:R-:W-:Y:S02]  /*26f0*/  FSEL R172, R73, -INF , !P5 ;  /* 0xff80000049ac7808 */ /* 0x000fe40006800000 */
[----:B------:R-:W-:Y:S02]  /*2700*/  FMNMX.FTZ R11, R174, R11, !PT ;  /* 0x0000000bae0b7209 */ /* 0x000fe40007810000 */
[----:B------:R-:W-:Y:S02]  /*2710*/  FSEL R179, R66, -INF , !P3 ;  /* 0xff80000042b37808 */ /* 0x000fe40005800000 */
        /* <DEDUP_REMOVED lines=10> */
[----:B------:R-:W-:Y:S01]  /*27c0*/  FMNMX.FTZ R8, R168, R11, !PT ;  /* 0x0000000ba8087209 */ /* 0x000fe20007810000 */
[----:B------:R-:W-:Y:S06]  /*27d0*/  @!P0 BRA `(.L_x_5) ;  /* 0x0000000000548947 */ /* 0x000fec0003800000 */
[----:B------:R-:W-:Y:S01]  /*27e0*/  LEA.HI.SX32 R13, R2, 0xfffffffe, 0x1a ;  /* 0xfffffffe020d7811 */ /* 0x000fe200078fd2ff */
[----:B------:R-:W-:-:S03]  /*27f0*/  ULDC.64 UR6, c[0x0][0x218] ;  /* 0x0000860000067ab9 */ /* 0x000fc60000000a00 */
[----:B------:R-:W-:Y:S01]  /*2800*/  SHF.R.S32.HI R10, RZ, 0x1f, R13 ;  /* 0x0000001fff0a7819 */ /* 0x000fe2000001140d */
[----:B------:R-:W-:Y:S02]  /*2810*/  IMAD R11, R205, R13, RZ ;  /* 0x0000000dcd0b7224 */ /* 0x000fe400078e02ff */
[----:B------:R-:W-:-:S04]  /*2820*/  IMAD.WIDE.U32 R14, R13, R206, R216 ;  /* 0x000000ce0d0e7225 */ /* 0x000fc800078e00d8 */
[----:B------:R-:W-:Y:S01]  /*2830*/  IMAD R10, R10, R206, R11 ;  /* 0x000000ce0a0a7224 */ /* 0x000fe200078e020b */
[----:B------:R-:W-:-:S03]  /*2840*/  LEA R18, P2, R14, UR6, 0x1 ;  /* 0x000000060e127c11 */ /* 0x000fc6000f8408ff */
[----:B------:R-:W-:Y:S01]  /*2850*/  IMAD.IADD R10, R15, 0x1, R10 ;  /* 0x000000010f0a7824 */ /* 0x000fe200078e020a */
[----:B------:R-:W-:-:S04]  /*2860*/  LEA R34, P1, R6, R18, 0x1 ;  /* 0x0000001206227211 */ /* 0x000fc800078208ff */
[----:B------:R-:W-:-:S04]  /*2870*/  LEA.HI.X R19, R14, UR7, R10, 0x1, P2 ;  /* 0x000000070e137c11 */ /* 0x000fc800090f0c0a */
[----:B------:R-:W-:Y:S01]  /*2880*/  LEA.HI.X R35, R6, R19, R3, 0x1, P1 ;  /* 0x0000001306237211 */ /* 0x000fe200008f0c03 */
[----:B------:R-:W-:Y:S01]  /*2890*/  @!PT LDS RZ, [RZ] ;  /* 0x00000000fffff984 */ /* 0x000fe20000000800 */
[----:B------:R-:W-:Y:S01]  /*28a0*/  @!PT LDS RZ, [RZ] ;  /* 0x00000000fffff984 */ /* 0x000fe20000000800 */
[----:B------:R-:W-:Y:S01]  /*28b0*/  @!PT LDS RZ, [RZ] ;  /* 0x00000000fffff984 */ /* 0x000fe20000000800 */
[----:B------:R1:W-:Y:S04]  /*28c0*/  LDGSTS.E.BYPASS.LTC128B.128 [R209+0xc000], desc[UR14][R18.64] ;  /* 0x0c00000012d17fae */ /* 0x0003e8000b901d4e */
[----:B------:R1:W-:Y:S04]  /*28d0*/  LDGSTS.E.BYPASS.LTC128B.128 [R209+0xe000], desc[UR14][R18.64+0x80] ;  /* 0x0e00008012d17fae */ /* 0x0003e8000b901d4e */
[----:B------:R1:W-:Y:S04]  /*28e0*/  LDGSTS.E.BYPASS.LTC128B.128 [R209+0x10000], desc[UR14][R18.64+0x100] ;  /* 0x1000010012d17fae */ /* 0x0003e8000b901d4e */
[----:B------:R1:W-:Y:S04]  /*28f0*/  LDGSTS.E.BYPASS.LTC128B.128 [R209+0xd000], desc[UR14][R34.64] ;  /* 0x0d00000022d17fae */ /* 0x0003e8000b901d4e */
[----:B------:R1:W-:Y:S04]  /*2900*/  LDGSTS.E.BYPASS.LTC128B.128 [R209+0xf000], desc[UR14][R34.64+0x80] ;  /* 0x0f00008022d17fae */ /* 0x0003e8000b901d4e */
[----:B------:R1:W-:Y:S04]  /*2910*/  LDGSTS.E.BYPASS.LTC128B.128 [R209+0x11000], desc[UR14][R34.64+0x100] ;  /* 0x1100010022d17fae */ /* 0x0003e8000b901d4e */
[----:B------:R-:W0:Y:S02]  /*2920*/  LDGDEPBAR ;  /* 0x00000000000079af */ /* 0x000e240000000000 */
.L_x_5:
[----:B------:R-:W-:Y:S01]  /*2930*/  FMNMX.FTZ R6, R177, R12, !PT ;  /* 0x0000000cb1067209 */ /* 0x000fe20007810000 */
[----:B------:R-:W2:Y:S01]  /*2940*/  SHFL.BFLY PT, R3, R8, 0x2, 0x1f ;  /* 0x0c401f0008037f89 */ /* 0x000ea200000e0000 */
[----:B------:R-:W-:Y:S01]  /*2950*/  FSEL R173, R74, -INF , !P6 ;  /* 0xff8000004aad7808 */ /* 0x000fe20007000000 */
[----:B------:R-:W-:Y:S01]  /*2960*/  ULDC UR5, c[0x0][0x2ec] ;  /* 0x0000bb0000057ab9 */ /* 0x000fe20000000800 */
[----:B------:R-:W-:Y:S02]  /*2970*/  FMNMX.FTZ R6, R169, R6, !PT ;  /* 0x00000006a9067209 */ /* 0x000fe40007810000 */
[----:B------:R-:W-:Y:S02]  /*2980*/  FSEL R171, R75, -INF , !P5 ;  /* 0xff8000004bab7808 */ /* 0x000fe40006800000 */
[----:B------:R-:W-:Y:S02]  /*2990*/  FMNMX.FTZ R6, R173, R6, !PT ;  /* 0x00000006ad067209 */ /* 0x000fe40007810000 */
[----:B------:R-:W-:-:S02]  /*29a0*/  FSEL R167, R54, -INF , !P4 ;  /* 0xff80000036a77808 */ /* 0x000fc40006000000 */
[----:B------:R-:W-:Y:S02]  /*29b0*/  FMNMX.FTZ R6, R171, R6, !PT ;  /* 0x00000006ab067209 */ /* 0x000fe40007810000 */
[----:B------:R-:W-:Y:S02]  /*29c0*/  FSEL R165, R55, -INF , !P3 ;  /* 0xff80000037a57808 */ /* 0x000fe40005800000 */
[----:B------:R-:W-:Y:S02]  /*29d0*/  FMNMX.FTZ R6, R167, R6, !PT ;  /* 0x00000006a7067209 */ /* 0x000fe40007810000 */
[----:B------:R-:W-:Y:S02]  /*29e0*/  IADD3 R196, R85, R4, RZ ;  /* 0x0000000455c47210 */ /* 0x000fe40007ffe0ff */
[----:B------:R-:W-:Y:S02]  /*29f0*/  FMNMX.FTZ R10, R165, R6, !PT ;  /* 0x00000006a50a7209 */ /* 0x000fe40007810000 */
[----:B------:R-:W-:-:S02]  /*2a00*/  LEA R196, R196, UR4, 0x1 ;  /* 0x00000004c4c47c11 */ /* 0x000fc4000f8e08ff */
[----:B------:R-:W-:Y:S02]  /*2a10*/  IADD3 R191, R199, 0x800, RZ ;  /* 0x00000800c7bf7810 */ /* 0x000fe40007ffe0ff */
[----:B--2---:R-:W-:Y:S01]  /*2a20*/  FMNMX.FTZ R11, R8, R3, !PT ;  /* 0x00000003080b7209 */ /* 0x004fe20007810000 */
[----:B------:R-:W-:Y:S01]  /*2a30*/  LDSM.16.MT88.4 R124, [R196+0x12000] ;  /* 0x01200000c47c783b */ /* 0x000fe20000004200 */
[-C--:B------:R-:W-:Y:S02]  /*2a40*/  LEA R194, R7, R196.reuse, 0x1 ;  /* 0x000000c407c27211 */ /* 0x080fe400078e08ff */
[C---:B------:R-:W-:Y:S01]  /*2a50*/  LEA R193, R5.reuse, R196, 0x1 ;  /* 0x000000c405c17211 */ /* 0x040fe200078e08ff */
[----:B------:R-:W2:Y:S01]  /*2a60*/  SHFL.BFLY PT, R3, R10, 0x2, 0x1f ;  /* 0x0c401f000a037f89 */ /* 0x000ea200000e0000 */
[----:B------:R-:W-:Y:S02]  /*2a70*/  LEA R192, R5, R194, 0x1 ;  /* 0x000000c205c07211 */ /* 0x000fe400078e08ff */
[C---:B------:R-:W-:Y:S01]  /*2a80*/  IADD3 R190, R199.reuse, 0x1000, RZ ;  /* 0x00001000c7be7810 */ /* 0x040fe20007ffe0ff */
[----:B------:R-:W3:Y:S01]  /*2a90*/  SHFL.BFLY PT, R132, R11, 0x1, 0x1f ;  /* 0x0c201f000b847f89 */ /* 0x000ee200000e0000 */
[----:B------:R-:W-:-:S02]  /*2aa0*/  IADD3 R189, R199, 0x1800, RZ ;  /* 0x00001800c7bd7810 */ /* 0x000fc40007ffe0ff */
[C---:B------:R-:W-:Y:S01]  /*2ab0*/  IADD3 R187, R199.reuse, 0x2000, RZ ;  /* 0x00002000c7bb7810 */ /* 0x040fe20007ffe0ff */
[----:B------:R-:W-:Y:S01]  /*2ac0*/  LDSM.16.MT88.4 R40, [R194+0x12000] ;  /* 0x01200000c228783b */ /* 0x000fe20000004200 */
[C---:B------:R-:W-:Y:S02]  /*2ad0*/  IADD3 R186, R199.reuse, 0x2800, RZ ;  /* 0x00002800c7ba7810 */ /* 0x040fe40007ffe0ff */
[C---:B------:R-:W-:Y:S01]  /*2ae0*/  IADD3 R185, R199.reuse, 0x3000, RZ ;  /* 0x00003000c7b97810 */ /* 0x040fe20007ffe0ff */
[----:B------:R-:W-:Y:S01]  /*2af0*/  LDSM.16.MT88.4 R48, [R193+0x12000] ;  /* 0x01200000c130783b */ /* 0x000fe20000004200 */
[C---:B------:R-:W-:Y:S02]  /*2b00*/  IADD3 R184, R199.reuse, 0x3800, RZ ;  /* 0x00003800c7b87810 */ /* 0x040fe40007ffe0ff */
[C---:B------:R-:W-:Y:S01]  /*2b10*/  IADD3 R183, R199.reuse, 0x4000, RZ ;  /* 0x00004000c7b77810 */ /* 0x040fe20007ffe0ff */
[----:B------:R-:W-:Y:S01]  /*2b20*/  LDSM.16.MT88.4 R56, [R192+0x12000] ;  /* 0x01200000c038783b */ /* 0x000fe20000004200 */
[----:B------:R-:W-:-:S02]  /*2b30*/  IADD3 R182, R199, 0x4800, RZ ;  /* 0x00004800c7b67810 */ /* 0x000fc40007ffe0ff */
[C---:B------:R-:W-:Y:S01]  /*2b40*/  IADD3 R181, R199.reuse, 0x5000, RZ ;  /* 0x00005000c7b57810 */ /* 0x040fe20007ffe0ff */
[----:B------:R-:W-:Y:S01]  /*2b50*/  LDSM.16.MT88.4 R64, [R196+0x14000] ;  /* 0x01400000c440783b */ /* 0x000fe20000004200 */
[----:B------:R-:W-:Y:S02]  /*2b60*/  IADD3 R180, R199, 0x5800, RZ ;  /* 0x00005800c7b47810 */ /* 0x000fe40007ffe0ff */
[----:B--2---:R-:W-:Y:S01]  /*2b70*/  FMNMX.FTZ R6, R10, R3, !PT ;  /* 0x000000030a067209 */ /* 0x004fe20007810000 */
[----:B------:R-:W-:Y:S01]  /*2b80*/  LDSM.16.MT88.4 R72, [R194+0x14000] ;  /* 0x01400000c248783b */ /* 0x000fe20000004200 */
[----:B---3--:R-:W-:-:S03]  /*2b90*/  FMNMX.FTZ R132, R11, R132, !PT ;  /* 0x000000840b847209 */ /* 0x008fc60007810000 */
[----:B------:R-:W2:Y:S01]  /*2ba0*/  SHFL.BFLY PT, R3, R6, 0x1, 0x1f ;  /* 0x0c201f0006037f89 */ /* 0x000ea200000e0000 */
[C---:B------:R-:W-:Y:S01]  /*2bb0*/  FSETP.NEU.FTZ.AND P1, PT, R132.reuse, -INF , PT ;  /* 0xff8000008400780b */ /* 0x040fe20003f3d000 */
[----:B------:R-:W-:Y:S02]  /*2bc0*/  FMUL.FTZ R175, R132, UR5 ;  /* 0x0000000584af7c20 */ /* 0x000fe40008410000 */
[----:B------:R-:W3:Y:S03]  /*2bd0*/  LDSM.16.MT88.4 R80, [R193+0x14000] ;  /* 0x01400000c150783b */ /* 0x000ee60000004200 */
[----:B------:R-:W-:Y:S01]  /*2be0*/  FSEL R175, R175, RZ, P1 ;  /* 0x000000ffafaf7208 */ /* 0x000fe20000800000 */
[----:B------:R-:W4:Y:S04]  /*2bf0*/  LDSM.16.MT88.4 R88, [R192+0x14000] ;  /* 0x01400000c058783b */ /* 0x000f280000004200 */
[----:B------:R-:W5:Y:S01]  /*2c00*/  LDSM.16.MT88.4 R96, [R196+0x16000] ;  /* 0x01600000c460783b */ /* 0x000f620000004200 */
[--C-:B------:R-:W-:Y:S01]  /*2c10*/  FFMA.FTZ R145, R16, UR5, -R175.reuse ;  /* 0x0000000510917c23 */ /* 0x100fe200080108af */
[--C-:B------:R-:W-:Y:S01]  /*2c20*/  FFMA.FTZ R155, R28, UR5, -R175.reuse ;  /* 0x000000051c9b7c23 */ /* 0x100fe200080108af */
[--C-:B------:R-:W-:Y:S01]  /*2c30*/  FFMA.FTZ R154, R30, UR5, -R175.reuse ;  /* 0x000000051e9a7c23 */ /* 0x100fe200080108af */
[----:B------:R-:W5:Y:S01]  /*2c40*/  LDSM.16.MT88.4 R104, [R194+0x16000] ;  /* 0x01600000c268783b */ /* 0x000f620000004200 */
[--C-:B------:R-:W-:Y:S01]  /*2c50*/  FFMA.FTZ R153, R24, UR5, -R175.reuse ;  /* 0x0000000518997c23 */ /* 0x100fe200080108af */
[--C-:B------:R-:W-:Y:S01]  /*2c60*/  FFMA.FTZ R150, R26, UR5, -R175.reuse ;  /* 0x000000051a967c23 */ /* 0x100fe200080108af */
[--C-:B------:R-:W-:Y:S01]  /*2c70*/  FFMA.FTZ R144, R0, UR5, -R175.reuse ;  /* 0x0000000500907c23 */ /* 0x100fe200080108af */
[----:B------:R-:W5:Y:S01]  /*2c80*/  LDSM.16.MT88.4 R108, [R193+0x16000] ;  /* 0x01600000c16c783b */ /* 0x000f620000004200 */
[----:B------:R-:W-:Y:S01]  /*2c90*/  MUFU.EX2 R155, R155 ;  /* 0x0000009b009b7308 */ /* 0x000fe20000000800 */
[----:B--2---:R-:W-:Y:S01]  /*2ca0*/  FMNMX.FTZ R3, R6, R3, !PT ;  /* 0x0000000306037209 */ /* 0x004fe20007810000 */
[--C-:B------:R-:W-:Y:S01]  /*2cb0*/  FFMA.FTZ R148, R22, UR5, -R175.reuse ;  /* 0x0000000516947c23 */ /* 0x100fe200080108af */
[----:B-1----:R-:W1:Y:S01]  /*2cc0*/  LDSM.16.MT88.4 R16, [R192+0x16000] ;  /* 0x01600000c010783b */ /* 0x002e620000004200 */
[--C-:B------:R-:W-:Y:S01]  /*2cd0*/  FFMA.FTZ R147, R20, UR5, -R175.reuse ;  /* 0x0000000514937c23 */ /* 0x100fe200080108af */
[C---:B------:R-:W-:Y:S01]  /*2ce0*/  FSETP.NEU.FTZ.AND P1, PT, R3.reuse, -INF , PT ;  /* 0xff8000000300780b */ /* 0x040fe20003f3d000 */
[----:B------:R-:W-:Y:S01]  /*2cf0*/  FMUL.FTZ R166, R3, UR5 ;  /* 0x0000000503a67c20 */ /* 0x000fe20008410000 */
[----:B------:R-:W2:Y:S01]  /*2d00*/  LDSM.16.MT88.4 R12, [R193+0x12800] ;  /* 0x01280000c10c783b */ /* 0x000ea20000004200 */
[----:B------:R-:W3:Y:S01]  /*2d10*/  MUFU.EX2 R154, R154 ;  /* 0x0000009a009a7308 */ /* 0x000ee20000000800 */
[--C-:B------:R-:W-:Y:S01]  /*2d20*/  FFMA.FTZ R159, R160, UR5, -R175.reuse ;  /* 0x00000005a09f7c23 */ /* 0x100fe200080108af */
[--C-:B------:R-:W-:Y:S01]  /*2d30*/  FFMA.FTZ R158, R158, UR5, -R175.reuse ;  /* 0x000000059e9e7c23 */ /* 0x100fe200080108af */
[----:B------:R-:W-:Y:S01]  /*2d40*/  FSEL R166, R166, RZ, P1 ;  /* 0x000000ffa6a67208 */ /* 0x000fe20000800000 */
[----:B------:R-:W-:Y:S01]  /*2d50*/  LDSM.16.MT88.4 R4, [R193+0x14800] ;  /* 0x01480000c104783b */ /* 0x000fe20000004200 */
[--C-:B------:R-:W-:Y:S01]  /*2d60*/  FFMA.FTZ R160, R142, UR5, -R175.reuse ;  /* 0x000000058ea07c23 */ /* 0x100fe200080108af */
[--C-:B------:R-:W-:Y:S01]  /*2d70*/  FFMA.FTZ R161, R140, UR5, -R175.reuse ;  /* 0x000000058ca17c23 */ /* 0x100fe200080108af */
[--C-:B------:R-:W-:Y:S01]  /*2d80*/  FFMA.FTZ R223, R168, UR5, -R175.reuse ;  /* 0x00000005a8df7c23 */ /* 0x100fe200080108af */
[--C-:B------:R-:W-:Y:S01]  /*2d90*/  FFMA.FTZ R156, R33, UR5, -R166.reuse ;  /* 0x00000005219c7c23 */ /* 0x100fe200080108a6 */
[--C-:B------:R-:W-:Y:S01]  /*2da0*/  FFMA.FTZ R157, R31, UR5, -R166.reuse ;  /* 0x000000051f9d7c23 */ /* 0x100fe200080108a6 */
[--C-:B------:R-:W-:Y:S01]  /*2db0*/  FFMA.FTZ R152, R29, UR5, -R166.reuse ;  /* 0x000000051d987c23 */ /* 0x100fe200080108a6 */
[--C-:B------:R-:W-:Y:S01]  /*2dc0*/  FFMA.FTZ R151, R27, UR5, -R166.reuse ;  /* 0x000000051b977c23 */ /* 0x100fe200080108a6 */
[----:B------:R-:W-:Y:S01]  /*2dd0*/  MUFU.EX2 R153, R153 ;  /* 0x0000009900997308 */ /* 0x000fe20000000800 */
[--C-:B------:R-:W-:Y:S01]  /*2de0*/  FFMA.FTZ R0, R9, UR5, -R166.reuse ;  /* 0x0000000509007c23 */ /* 0x100fe200080108a6 */
[--C-:B------:R-:W-:Y:S01]  /*2df0*/  FFMA.FTZ R149, R25, UR5, -R166.reuse ;  /* 0x0000000519957c23 */ /* 0x100fe200080108a6 */
[----:B------:R-:W2:Y:S01]  /*2e00*/  LDSM.16.MT88.4 R8, [R194+0x14800] ;  /* 0x01480000c208783b */ /* 0x000ea20000004200 */
[--C-:B------:R-:W-:Y:S01]  /*2e10*/  FFMA.FTZ R146, R23, UR5, -R166.reuse ;  /* 0x0000000517927c23 */ /* 0x100fe200080108a6 */
[----:B---3--:R-:W-:Y:S01]  /*2e20*/  F2FP.F16.F32.PACK_AB R112, R154, R155 ;  /* 0x0000009b9a70723e */ /* 0x008fe200000000ff */
[--C-:B------:R-:W-:Y:S01]  /*2e30*/  FFMA.FTZ R133, R21, UR5, -R166.reuse ;  /* 0x0000000515857c23 */ /* 0x100fe200080108a6 */
[----:B------:R-:W-:Y:S01]  /*2e40*/  LDSM.16.MT88.4 R24, [R192+0x12800] ;  /* 0x01280000c018783b */ /* 0x000fe20000004200 */
[----:B------:R-:W3:Y:S01]  /*2e50*/  MUFU.EX2 R150, R150 ;  /* 0x0000009600967308 */ /* 0x000ee20000000800 */
[--C-:B------:R-:W-:Y:S01]  /*2e60*/  FFMA.FTZ R162, R179, UR5, -R166.reuse ;  /* 0x00000005b3a27c23 */ /* 0x100fe200080108a6 */
[--C-:B------:R-:W-:Y:S01]  /*2e70*/  FFMA.FTZ R163, R163, UR5, -R166.reuse ;  /* 0x00000005a3a37c23 */ /* 0x100fe200080108a6 */
[----:B------:R-:W-:Y:S01]  /*2e80*/  LDSM.16.MT88.4 R20, [R196+0x14800] ;  /* 0x01480000c414783b */ /* 0x000fe20000004200 */
[--C-:B------:R-:W-:Y:S01]  /*2e90*/  FFMA.FTZ R164, R177, UR5, -R166.reuse ;  /* 0x00000005b1a47c23 */ /* 0x100fe200080108a6 */
[--C-:B------:R-:W-:Y:S01]  /*2ea0*/  FFMA.FTZ R169, R169, UR5, -R166.reuse ;  /* 0x00000005a9a97c23 */ /* 0x100fe200080108a6 */
[--C-:B------:R-:W-:Y:S01]  /*2eb0*/  FFMA.FTZ R168, R173, UR5, -R166.reuse ;  /* 0x00000005ada87c23 */ /* 0x100fe200080108a6 */
[----:B------:R-:W-:Y:S01]  /*2ec0*/  LDSM.16.MT88.4 R32, [R196+0x12800] ;  /* 0x01280000c420783b */ /* 0x000fe20000004200 */
[----:B------:R-:W-:Y:S01]  /*2ed0*/  MUFU.EX2 R156, R156 ;  /* 0x0000009c009c7308 */ /* 0x000fe20000000800 */
[--C-:B------:R-:W-:Y:S01]  /*2ee0*/  FFMA.FTZ R171, R171, UR5, -R166.reuse ;  /* 0x00000005abab7c23 */ /* 0x100fe200080108a6 */
[--C-:B------:R-:W-:Y:S01]  /*2ef0*/  FFMA.FTZ R167, R167, UR5, -R166.reuse ;  /* 0x00000005a7a77c23 */ /* 0x100fe200080108a6 */
[----:B------:R-:W-:Y:S01]  /*2f00*/  LDSM.16.MT88.4 R28, [R194+0x12800] ;  /* 0x01280000c21c783b */ /* 0x000fe20000004200 */
[--C-:B------:R-:W-:Y:S01]  /*2f10*/  FFMA.FTZ R174, R174, UR5, -R175.reuse ;  /* 0x00000005aeae7c23 */ /* 0x100fe200080108af */
[--C-:B------:R-:W-:Y:S01]  /*2f20*/  FFMA.FTZ R177, R172, UR5, -R175.reuse ;  /* 0x00000005acb17c23 */ /* 0x100fe200080108af */
[----:B------:R-:W-:Y:S01]  /*2f30*/  FFMA.FTZ R170, R170, UR5, -R175 ;  /* 0x00000005aaaa7c23 */ /* 0x000fe200080108af */
[----:B------:R-:W-:Y:S01]  /*2f40*/  LDSM.16.MT88.4 R140, [R192+0x16800] ;  /* 0x01680000c08c783b */ /* 0x000fe20000004200 */
[----:B------:R-:W4:Y:S01]  /*2f50*/  MUFU.EX2 R157, R157 ;  /* 0x0000009d009d7308 */ /* 0x000f220000000800 */
[----:B---3--:R-:W-:Y:S01]  /*2f60*/  F2FP.F16.F32.PACK_AB R114, R150, R153 ;  /* 0x000000999672723e */ /* 0x008fe200000000ff */
[----:B------:R-:W-:Y:S01]  /*2f70*/  FFMA.FTZ R166, R165, UR5, -R166 ;  /* 0x00000005a5a67c23 */ /* 0x000fe200080108a6 */
[----:B------:R-:W-:-:S04]  /*2f80*/  FADD.FTZ R154, R155, R154 ;  /* 0x0000009a9b9a7221 */ /* 0x000fc80000010000 */
[----:B------:R-:W-:Y:S01]  /*2f90*/  FADD.FTZ R153, R153, R154 ;  /* 0x0000009a99997221 */ /* 0x000fe20000010000 */
[----:B------:R-:W-:Y:S03]  /*2fa0*/  MUFU.EX2 R152, R152 ;  /* 0x0000009800987308 */ /* 0x000fe60000000800 */
[----:B------:R-:W-:-:S05]  /*2fb0*/  FADD.FTZ R153, R150, R153 ;  /* 0x0000009996997221 */ /* 0x000fca0000010000 */
[----:B------:R-:W3:Y:S01]  /*2fc0*/  MUFU.EX2 R151, R151 ;  /* 0x0000009700977308 */ /* 0x000ee20000000800 */
[----:B----4-:R-:W-:Y:S01]  /*2fd0*/  F2FP.F16.F32.PACK_AB R113, R157, R156 ;  /* 0x0000009c9d71723e */ /* 0x010fe200000000ff */
[----:B------:R-:W-:-:S06]  /*2fe0*/  FADD.FTZ R157, R156, R157 ;  /* 0x0000009d9c9d7221 */ /* 0x000fcc0000010000 */
[----:B------:R-:W-:Y:S08]  /*2ff0*/  MUFU.EX2 R148, R148 ;  /* 0x0000009400947308 */ /* 0x000ff00000000800 */
[----:B------:R-:W4:Y:S01]  /*3000*/  MUFU.EX2 R147, R147 ;  /* 0x0000009300937308 */ /* 0x000f220000000800 */
[----:B---3--:R-:W-:Y:S01]  /*3010*/  F2FP.F16.F32.PACK_AB R115, R151, R152 ;  /* 0x000000989773723e */ /* 0x008fe200000000ff */
[----:B------:R-:W-:-:S04]  /*3020*/  FADD.FTZ R152, R152, R157 ;  /* 0x0000009d98987221 */ /* 0x000fc80000010000 */
[----:B------:R-:W-:Y:S02]  /*3030*/  FADD.FTZ R152, R151, R152 ;  /* 0x0000009897987221 */ /* 0x000fe40000010000 */
[C---:B------:R-:W-:Y:S01]  /*3040*/  HMMA.16816.F32 R128, R112.reuse, R124, RZ ;  /* 0x0000007c7080723c */ /* 0x040fe200000018ff */
[----:B------:R-:W-:Y:S05]  /*3050*/  MUFU.EX2 R145, R145 ;  /* 0x0000009100917308 */ /* 0x000fea0000000800 */
[C---:B------:R-:W-:Y:S03]  /*3060*/  HMMA.16816.F32 R36, R112.reuse, R40, RZ ;  /* 0x000000287024723c */ /* 0x040fe600000018ff */
[----:B------:R-:W3:Y:S01]  /*3070*/  MUFU.EX2 R144, R144 ;  /* 0x0000009000907308 */ /* 0x000ee20000000800 */
[C---:B----4-:R-:W-:Y:S01]  /*3080*/  F2FP.F16.F32.PACK_AB R136, R147.reuse, R148 ;  /* 0x000000949388723e */ /* 0x050fe200000000ff */
[----:B------:R-:W-:Y:S01]  /*3090*/  FADD.FTZ R148, R148, R153 ;  /* 0x0000009994947221 */ /* 0x000fe20000010000 */
[----:B------:R-:W-:Y:S03]  /*30a0*/  HMMA.16816.F32 R44, R112, R48, RZ ;  /* 0x00000030702c723c */ /* 0x000fe600000018ff */
[----:B------:R-:W-:-:S02]  /*30b0*/  FADD.FTZ R148, R147, R148 ;  /* 0x0000009493947221 */ /* 0x000fc40000010000 */
[----:B------:R-:W-:Y:S01]  /*30c0*/  MUFU.EX2 R149, R149 ;  /* 0x0000009500957308 */ /* 0x000fe20000000800 */
[C---:B------:R-:W-:Y:S06]  /*30d0*/  HMMA.16816.F32 R52, R112.reuse, R56, RZ ;  /* 0x000000387034723c */ /* 0x040fec00000018ff */
[----:B------:R-:W-:Y:S01]  /*30e0*/  HMMA.16816.F32 R60, R112, R64, RZ ;  /* 0x00000040703c723c */ /* 0x000fe200000018ff */
[----:B------:R-:W4:Y:S01]  /*30f0*/  MUFU.EX2 R146, R146 ;  /* 0x0000009200927308 */ /* 0x000f220000000800 */
[----:B---3--:R-:W-:-:S04]  /*3100*/  F2FP.F16.F32.PACK_AB R138, R144, R145 ;  /* 0x00000091908a723e */ /* 0x008fc800000000ff */
[C---:B------:R-:W-:Y:S03]  /*3110*/  HMMA.16816.F32 R68, R112.reuse, R72, RZ ;  /* 0x000000487044723c */ /* 0x040fe600000018ff */
[----:B------:R-:W-:Y:S03]  /*3120*/  MUFU.EX2 R133, R133 ;  /* 0x0000008500857308 */ /* 0x000fe60000000800 */
[C---:B------:R-:W-:Y:S05]  /*3130*/  HMMA.16816.F32 R76, R112.reuse, R80, RZ ;  /* 0x00000050704c723c */ /* 0x040fea00000018ff */
[----:B------:R-:W3:Y:S01]  /*3140*/  MUFU.EX2 R0, R0 ;  /* 0x0000000000007308 */ /* 0x000ee20000000800 */
[----:B------:R-:W-:Y:S01]  /*3150*/  HMMA.16816.F32 R84, R112, R88, RZ ;  /* 0x000000587054723c */ /* 0x000fe200000018ff */
[----:B----4-:R-:W-:Y:S01]  /*3160*/  F2FP.F16.F32.PACK_AB R137, R146, R149 ;  /* 0x000000959289723e */ /* 0x010fe200000000ff */
[----:B------:R-:W-:-:S04]  /*3170*/  FADD.FTZ R149, R149, R152 ;  /* 0x0000009895957221 */ /* 0x000fc80000010000 */
[----:B-----5:R-:W-:Y:S01]  /*3180*/  HMMA.16816.F32 R92, R112, R96, RZ ;  /* 0x00000060705c723c */ /* 0x020fe200000018ff */
[----:B------:R-:W-:Y:S01]  /*3190*/  MUFU.EX2 R158, R158 ;  /* 0x0000009e009e7308 */ /* 0x000fe20000000800 */
[----:B------:R-:W-:-:S04]  /*31a0*/  FADD.FTZ R146, R146, R149 ;  /* 0x0000009592927221 */ /* 0x000fc80000010000 */
[C---:B------:R-:W-:Y:S03]  /*31b0*/  HMMA.16816.F32 R100, R112.reuse, R104, RZ ;  /* 0x000000687064723c */ /* 0x040fe600000018ff */
[----:B------:R-:W4:Y:S01]  /*31c0*/  MUFU.EX2 R159, R159 ;  /* 0x0000009f009f7308 */ /* 0x000f220000000800 */
[----:B---3--:R-:W-:Y:S02]  /*31d0*/  F2FP.F16.F32.PACK_AB R139, R0, R133 ;  /* 0x00000085008b723e */ /* 0x008fe400000000ff */
[C---:B------:R-:W-:Y:S05]  /*31e0*/  HMMA.16816.F32 R120, R112.reuse, R108, RZ ;  /* 0x0000006c7078723c */ /* 0x040fea00000018ff */
[----:B------:R-:W-:Y:S01]  /*31f0*/  MUFU.EX2 R160, R160 ;  /* 0x000000a000a07308 */ /* 0x000fe20000000800 */
[C---:B------:R-:W-:Y:S06]  /*3200*/  HMMA.16816.F32 R124, R112.reuse, R126, RZ ;  /* 0x0000007e707c723c */ /* 0x040fec00000018ff */
[C---:B------:R-:W-:Y:S01]  /*3210*/  HMMA.16816.F32 R40, R112.reuse, R42, RZ ;  /* 0x0000002a7028723c */ /* 0x040fe200000018ff */
[----:B------:R-:W-:Y:S05]  /*3220*/  MUFU.EX2 R161, R161 ;  /* 0x000000a100a17308 */ /* 0x000fea0000000800 */
[C---:B------:R-:W-:Y:S03]  /*3230*/  HMMA.16816.F32 R48, R112.reuse, R50, RZ ;  /* 0x000000327030723c */ /* 0x040fe600000018ff */
[----:B------:R-:W-:Y:S03]  /*3240*/  MUFU.EX2 R162, R162 ;  /* 0x000000a200a27308 */ /* 0x000fe60000000800 */
[C---:B------:R-:W-:Y:S05]  /*3250*/  HMMA.16816.F32 R56, R112.reuse, R58, RZ ;  /* 0x0000003a7038723c */ /* 0x040fea00000018ff */
[----:B------:R-:W3:Y:S01]  /*3260*/  MUFU.EX2 R163, R163 ;  /* 0x000000a300a37308 */ /* 0x000ee20000000800 */
[C---:B------:R-:W-:Y:S06]  /*3270*/  HMMA.16816.F32 R64, R112.reuse, R66, RZ ;  /* 0x000000427040723c */ /* 0x040fec00000018ff */
[C---:B------:R-:W-:Y:S01]  /*3280*/  HMMA.16816.F32 R72, R112.reuse, R74, RZ ;  /* 0x0000004a7048723c */ /* 0x040fe200000018ff */
[----:B------:R-:W-:Y:S05]  /*3290*/  MUFU.EX2 R164, R164 ;  /* 0x000000a400a47308 */ /* 0x000fea0000000800 */
[C---:B------:R-:W-:Y:S03]  /*32a0*/  HMMA.16816.F32 R80, R112.reuse, R82, RZ ;  /* 0x000000527050723c */ /* 0x040fe600000018ff */
[----:B------:R-:W5:Y:S03]  /*32b0*/  MUFU.EX2 R169, R169 ;  /* 0x000000a900a97308 */ /* 0x000f660000000800 */
[C---:B------:R-:W-:Y:S05]  /*32c0*/  HMMA.16816.F32 R88, R112.reuse, R90, RZ ;  /* 0x0000005a7058723c */ /* 0x040fea00000018ff */
[----:B------:R-:W-:Y:S01]  /*32d0*/  MUFU.EX2 R174, R174 ;  /* 0x000000ae00ae7308 */ /* 0x000fe20000000800 */
[C---:B------:R-:W-:Y:S06]  /*32e0*/  HMMA.16816.F32 R96, R112.reuse, R98, RZ ;  /* 0x000000627060723c */ /* 0x040fec00000018ff */
[C---:B------:R-:W-:Y:S01]  /*32f0*/  HMMA.16816.F32 R104, R112.reuse, R106, RZ ;  /* 0x0000006a7068723c */ /* 0x040fe200000018ff */
[----:B------:R-:W5:Y:S05]  /*3300*/  MUFU.EX2 R177, R177 ;  /* 0x000000b100b17308 */ /* 0x000f6a0000000800 */
[C---:B------:R-:W-:Y:S03]  /*3310*/  HMMA.16816.F32 R108, R112.reuse, R110, RZ ;  /* 0x0000006e706c723c */ /* 0x040fe600000018ff */
[----:B------:R-:W-:Y:S03]  /*3320*/  MUFU.EX2 R170, R170 ;  /* 0x000000aa00aa7308 */ /* 0x000fe60000000800 */
[C---:B-1----:R-:W-:Y:S05]  /*3330*/  HMMA.16816.F32 R116, R112.reuse, R16, RZ ;  /* 0x000000107074723c */ /* 0x042fea00000018ff */
[----:B------:R-:W-:Y:S01]  /*3340*/  MUFU.EX2 R223, R223 ;  /* 0x000000df00df7308 */ /* 0x000fe20000000800 */
[----:B------:R-:W-:Y:S01]  /*3350*/  HMMA.16816.F32 R112, R112, R18, RZ ;  /* 0x000000127070723c */ /* 0x000fe200000018ff */
[----:B------:R-:W1:Y:S05]  /*3360*/  LDSM.16.MT88.4 R16, [R192+0x14800] ;  /* 0x01480000c010783b */ /* 0x000e6a0000004200 */
[C---:B--2---:R-:W-:Y:S01]  /*3370*/  HMMA.16816.F32 R44, R136.reuse, R12, R44 ;  /* 0x0000000c882c723c */ /* 0x044fe2000000182c */
[----:B------:R-:W-:Y:S05]  /*3380*/  MUFU.EX2 R168, R168 ;  /* 0x000000a800a87308 */ /* 0x000fea0000000800 */
[C---:B------:R-:W-:Y:S01]  /*3390*/  HMMA.16816.F32 R48, R136.reuse, R14, R48 ;  /* 0x0000000e8830723c */ /* 0x040fe20000001830 */
[----:B------:R-:W2:Y:S02]  /*33a0*/  LDSM.16.MT88.4 R12, [R196+0x16800] ;  /* 0x01680000c40c783b */ /* 0x000ea40000004200 */
[----:B------:R-:W5:Y:S03]  /*33b0*/  MUFU.EX2 R171, R171 ;  /* 0x000000ab00ab7308 */ /* 0x000f660000000800 */
[C---:B------:R-:W-:Y:S05]  /*33c0*/  HMMA.16816.F32 R68, R136.reuse, R8, R68 ;  /* 0x000000088844723c */ /* 0x040fea0000001844 */
[----:B------:R-:W-:Y:S01]  /*33d0*/  MUFU.EX2 R167, R167 ;  /* 0x000000a700a77308 */ /* 0x000fe20000000800 */
[C---:B------:R-:W-:Y:S01]  /*33e0*/  HMMA.16816.F32 R72, R136.reuse, R10, R72 ;  /* 0x0000000a8848723c */ /* 0x040fe20000001848 */
[----:B------:R-:W4:Y:S05]  /*33f0*/  LDSM.16.MT88.4 R8, [R194+0x16800] ;  /* 0x01680000c208783b */ /* 0x000f2a0000004200 */
[C---:B------:R-:W-:Y:S01]  /*3400*/  HMMA.16816.F32 R76, R136.reuse, R4, R76 ;  /* 0x00000004884c723c */ /* 0x040fe2000000184c */
[----:B------:R-:W5:Y:S05]  /*3410*/  MUFU.EX2 R166, R166 ;  /* 0x000000a600a67308 */ /* 0x000f6a0000000800 */
[C---:B------:R-:W-:Y:S01]  /*3420*/  HMMA.16816.F32 R80, R136.reuse, R6, R80 ;  /* 0x000000068850723c */ /* 0x040fe20000001850 */
[----:B------:R-:W3:Y:S05]  /*3430*/  LDSM.16.MT88.4 R4, [R193+0x16800] ;  /* 0x01680000c104783b */ /* 0x000eea0000004200 */
[C---:B-1----:R-:W-:Y:S06]  /*3440*/  HMMA.16816.F32 R84, R136.reuse, R16, R84 ;  /* 0x000000108854723c */ /* 0x042fec0000001854 */
[C---:B------:R-:W-:Y:S01]  /*3450*/  HMMA.16816.F32 R88, R136.reuse, R18, R88 ;  /* 0x000000128858723c */ /* 0x040fe20000001858 */
[----:B------:R-:W1:Y:S05]  /*3460*/  LDSM.16.MT88.4 R16, [R193+0x13000] ;  /* 0x01300000c110783b */ /* 0x000e6a0000004200 */
[C---:B------:R-:W-:Y:S06]  /*3470*/  HMMA.16816.F32 R52, R136.reuse, R24, R52 ;  /* 0x000000188834723c */ /* 0x040fec0000001834 */
[C---:B------:R-:W-:Y:S01]  /*3480*/  HMMA.16816.F32 R56, R136.reuse, R26, R56 ;  /* 0x0000001a8838723c */ /* 0x040fe20000001838 */
[----:B------:R-:W1:Y:S05]  /*3490*/  LDSM.16.MT88.4 R24, [R196+0x13000] ;  /* 0x01300000c418783b */ /* 0x000e6a0000004200 */
[C---:B------:R-:W-:Y:S06]  /*34a0*/  HMMA.16816.F32 R60, R136.reuse, R20, R60 ;  /* 0x00000014883c723c */ /* 0x040fec000000183c */
[C---:B------:R-:W-:Y:S01]  /*34b0*/  HMMA.16816.F32 R64, R136.reuse, R22, R64 ;  /* 0x000000168840723c */ /* 0x040fe20000001840 */
[----:B------:R-:W1:Y:S05]  /*34c0*/  LDSM.16.MT88.4 R20, [R196+0x15000] ;  /* 0x01500000c414783b */ /* 0x000e6a0000004200 */
[C---:B--2---:R-:W-:Y:S06]  /*34d0*/  HMMA.16816.F32 R92, R136.reuse, R12, R92 ;  /* 0x0000000c885c723c */ /* 0x044fec000000185c */
[C---:B------:R-:W-:Y:S01]  /*34e0*/  HMMA.16816.F32 R96, R136.reuse, R14, R96 ;  /* 0x0000000e8860723c */ /* 0x040fe20000001860 */
[----:B------:R-:W2:Y:S05]  /*34f0*/  LDSM.16.MT88.4 R12, [R194+0x15000] ;  /* 0x01500000c20c783b */ /* 0x000eaa0000004200 */
[C---:B----4-:R-:W-:Y:S06]  /*3500*/  HMMA.16816.F32 R100, R136.reuse, R8, R100 ;  /* 0x000000088864723c */ /* 0x050fec0000001864 */
[C---:B------:R-:W-:Y:S01]  /*3510*/  HMMA.16816.F32 R104, R136.reuse, R10, R104 ;  /* 0x0000000a8868723c */ /* 0x040fe20000001868 */
[----:B------:R-:W4:Y:S05]  /*3520*/  LDSM.16.MT88.4 R8, [R193+0x15000] ;  /* 0x01500000c108783b */ /* 0x000f2a0000004200 */
[C---:B---3--:R-:W-:Y:S06]  /*3530*/  HMMA.16816.F32 R120, R136.reuse, R4, R120 ;  /* 0x000000048878723c */ /* 0x048fec0000001878 */
[----:B------:R-:W-:Y:S01]  /*3540*/  HMMA.16816.F32 R108, R136, R6, R108 ;  /* 0x00000006886c723c */ /* 0x000fe2000000186c */
[----:B------:R-:W-:-:S02]  /*3550*/  F2FP.F16.F32.PACK_AB R4, R159, R158 ;  /* 0x0000009e9f04723e */ /* 0x000fc400000000ff */
[----:B------:R-:W-:-:S03]  /*3560*/  F2FP.F16.F32.PACK_AB R5, R163, R162 ;  /* 0x000000a2a305723e */ /* 0x000fc600000000ff */
[----:B------:R-:W-:Y:S01]  /*3570*/  HMMA.16816.F32 R128, R136, R32, R128 ;  /* 0x000000208880723c */ /* 0x000fe20000001880 */
[----:B------:R-:W-:Y:S02]  /*3580*/  F2FP.F16.F32.PACK_AB R6, R161, R160 ;  /* 0x000000a0a106723e */ /* 0x000fe400000000ff */
[----:B-----5:R-:W-:-:S03]  /*3590*/  F2FP.F16.F32.PACK_AB R7, R169, R164 ;  /* 0x000000a4a907723e */ /* 0x020fc600000000ff */
[----:B------:R-:W-:Y:S01]  /*35a0*/  HMMA.16816.F32 R124, R136, R34, R124 ;  /* 0x00000022887c723c */ /* 0x000fe2000000187c */
[----:B------:R-:W-:Y:S05]  /*35b0*/  LDSM.16.MT88.4 R32, [R194+0x13000] ;  /* 0x01300000c220783b */ /* 0x000fea0000004200 */
[C---:B-1----:R-:W-:Y:S06]  /*35c0*/  HMMA.16816.F32 R44, R4.reuse, R16, R44 ;  /* 0x00000010042c723c */ /* 0x042fec000000182c */
[----:B------:R-:W-:Y:S01]  /*35d0*/  HMMA.16816.F32 R48, R4, R18, R48 ;  /* 0x000000120430723c */ /* 0x000fe20000001830 */
[----:B------:R-:W1:Y:S05]  /*35e0*/  LDSM.16.MT88.4 R16, [R196+0x17000] ;  /* 0x01700000c410783b */ /* 0x000e6a0000004200 */
[C---:B------:R-:W-:Y:S06]  /*35f0*/  HMMA.16816.F32 R36, R136.reuse, R28, R36 ;  /* 0x0000001c8824723c */ /* 0x040fec0000001824 */
[----:B------:R-:W-:Y:S01]  /*3600*/  HMMA.16816.F32 R40, R136, R30, R40 ;  /* 0x0000001e8828723c */ /* 0x000fe20000001828 */
[----:B------:R-:W3:Y:S05]  /*3610*/  LDSM.16.MT88.4 R28, [R192+0x13000] ;  /* 0x01300000c01c783b */ /* 0x000eea0000004200 */
[C---:B------:R-:W-:Y:S06]  /*3620*/  HMMA.16816.F32 R128, R4.reuse, R24, R128 ;  /* 0x000000180480723c */ /* 0x040fec0000001880 */
[C---:B------:R-:W-:Y:S01]  /*3630*/  HMMA.16816.F32 R124, R4.reuse, R26, R124 ;  /* 0x0000001a047c723c */ /* 0x040fe2000000187c */
[----:B------:R-:W5:Y:S05]  /*3640*/  LDSM.16.MT88.4 R24, [R192+0x15000] ;  /* 0x01500000c018783b */ /* 0x000f6a0000004200 */
[C---:B------:R-:W-:Y:S06]  /*3650*/  HMMA.16816.F32 R60, R4.reuse, R20, R60 ;  /* 0x00000014043c723c */ /* 0x040fec000000183c */
[C---:B------:R-:W-:Y:S01]  /*3660*/  HMMA.16816.F32 R64, R4.reuse, R22, R64 ;  /* 0x000000160440723c */ /* 0x040fe20000001840 */
[----:B------:R-:W-:Y:S05]  /*3670*/  LDSM.16.MT88.4 R20, [R192+0x17000] ;  /* 0x01700000c014783b */ /* 0x000fea0000004200 */
[C---:B--2---:R-:W-:Y:S06]  /*3680*/  HMMA.16816.F32 R68, R4.reuse, R12, R68 ;  /* 0x0000000c0444723c */ /* 0x044fec0000001844 */
[C---:B------:R-:W-:Y:S01]  /*3690*/  HMMA.16816.F32 R72, R4.reuse, R14, R72 ;  /* 0x0000000e0448723c */ /* 0x040fe20000001848 */
[----:B------:R-:W2:Y:S05]  /*36a0*/  LDSM.16.MT88.4 R12, [R194+0x17000] ;  /* 0x01700000c20c783b */ /* 0x000eaa0000004200 */
[C---:B----4-:R-:W-:Y:S06]  /*36b0*/  HMMA.16816.F32 R76, R4.reuse, R8, R76 ;  /* 0x00000008044c723c */ /* 0x050fec000000184c */
[C---:B------:R-:W-:Y:S01]  /*36c0*/  HMMA.16816.F32 R80, R4.reuse, R10, R80 ;  /* 0x0000000a0450723c */ /* 0x040fe20000001850 */
[----:B------:R-:W4:Y:S05]  /*36d0*/  LDSM.16.MT88.4 R8, [R193+0x17000] ;  /* 0x01700000c108783b */ /* 0x000f2a0000004200 */
[C---:B-1----:R-:W-:Y:S06]  /*36e0*/  HMMA.16816.F32 R92, R4.reuse, R16, R92 ;  /* 0x00000010045c723c */ /* 0x042fec000000185c */
[----:B------:R-:W-:Y:S01]  /*36f0*/  HMMA.16816.F32 R96, R4, R18, R96 ;  /* 0x000000120460723c */ /* 0x000fe20000001860 */
[----:B------:R-:W1:Y:S05]  /*3700*/  LDSM.16.MT88.4 R16, [R196+0x13800] ;  /* 0x01380000c410783b */ /* 0x000e6a0000004200 */
[C---:B------:R-:W-:Y:S06]  /*3710*/  HMMA.16816.F32 R116, R136.reuse, R140, R116 ;  /* 0x0000008c8874723c */ /* 0x040fec0000001874 */
[----:B------:R-:W-:Y:S01]  /*3720*/  HMMA.16816.F32 R112, R136, R142, R112 ;  /* 0x0000008e8870723c */ /* 0x000fe20000001870 */
[----:B------:R-:W-:Y:S04]  /*3730*/  LDSM.16.MT88.4 R140, [R194+0x13800] ;  /* 0x01380000c28c783b */ /* 0x000fe80000004200 */
[----:B------:R-:W-:Y:S01]  /*3740*/  LDSM.16.MT88.4 R136, [R193+0x13800] ;  /* 0x01380000c188783b */ /* 0x000fe20000004200 */
[C---:B------:R-:W-:Y:S06]  /*3750*/  HMMA.16816.F32 R36, R4.reuse, R32, R36 ;  /* 0x000000200424723c */ /* 0x040fec0000001824 */
[C---:B------:R-:W-:Y:S01]  /*3760*/  HMMA.16816.F32 R40, R4.reuse, R34, R40 ;  /* 0x000000220428723c */ /* 0x040fe20000001828 */
[----:B------:R-:W-:Y:S05]  /*3770*/  LDSM.16.MT88.4 R32, [R196+0x15800] ;  /* 0x01580000c420783b */ /* 0x000fea0000004200 */
[C---:B---3--:R-:W-:Y:S06]  /*3780*/  HMMA.16816.F32 R52, R4.reuse, R28, R52 ;  /* 0x0000001c0434723c */ /* 0x048fec0000001834 */
[C---:B------:R-:W-:Y:S01]  /*3790*/  HMMA.16816.F32 R56, R4.reuse, R30, R56 ;  /* 0x0000001e0438723c */ /* 0x040fe20000001838 */
[----:B------:R-:W-:Y:S05]  /*37a0*/  LDSM.16.MT88.4 R28, [R194+0x15800] ;  /* 0x01580000c21c783b */ /* 0x000fea0000004200 */
[C---:B-----5:R-:W-:Y:S06]  /*37b0*/  HMMA.16816.F32 R84, R4.reuse, R24, R84 ;  /* 0x000000180454723c */ /* 0x060fec0000001854 */
[C---:B------:R-:W-:Y:S01]  /*37c0*/  HMMA.16816.F32 R88, R4.reuse, R26, R88 ;  /* 0x0000001a0458723c */ /* 0x040fe20000001858 */
[----:B------:R-:W-:Y:S05]  /*37d0*/  LDSM.16.MT88.4 R24, [R193+0x15800] ;  /* 0x01580000c118783b */ /* 0x000fea0000004200 */
[C---:B--2---:R-:W-:Y:S06]  /*37e0*/  HMMA.16816.F32 R100, R4.reuse, R12, R100 ;  /* 0x0000000c0464723c */ /* 0x044fec0000001864 */
[C---:B------:R-:W-:Y:S01]  /*37f0*/  HMMA.16816.F32 R104, R4.reuse, R14, R104 ;  /* 0x0000000e0468723c */ /* 0x040fe20000001868 */
[----:B------:R-:W2:Y:S05]  /*3800*/  LDSM.16.MT88.4 R12, [R192+0x13800] ;  /* 0x01380000c00c783b */ /* 0x000eaa0000004200 */
[C---:B----4-:R-:W-:Y:S06]  /*3810*/  HMMA.16816.F32 R120, R4.reuse, R8, R120 ;  /* 0x000000080478723c */ /* 0x050fec0000001878 */
[C---:B------:R-:W-:Y:S01]  /*3820*/  HMMA.16816.F32 R108, R4.reuse, R10, R108 ;  /* 0x0000000a046c723c */ /* 0x040fe2000000186c */
[----:B------:R-:W3:Y:S05]  /*3830*/  LDSM.16.MT88.4 R8, [R192+0x15800] ;  /* 0x01580000c008783b */ /* 0x000eea0000004200 */
[C---:B------:R-:W-:Y:S06]  /*3840*/  HMMA.16816.F32 R116, R4.reuse, R20, R116 ;  /* 0x000000140474723c */ /* 0x040fec0000001874 */
[----:B------:R-:W-:Y:S01]  /*3850*/  HMMA.16816.F32 R112, R4, R22, R112 ;  /* 0x000000160470723c */ /* 0x000fe20000001870 */
[----:B------:R-:W-:Y:S06]  /*3860*/  LDSM.16.MT88.4 R20, [R196+0x17800] ;  /* 0x01780000c414783b */ /* 0x000fec0000004200 */
[----:B------:R-:W-:-:S02]  /*3870*/  F2FP.F16.F32.PACK_AB R4, R177, R174 ;  /* 0x000000aeb104723e */ /* 0x000fc400000000ff */
[----:B------:R-:W-:Y:S02]  /*3880*/  F2FP.F16.F32.PACK_AB R5, R171, R168 ;  /* 0x000000a8ab05723e */ /* 0x000fe400000000ff */
[----:B------:R-:W-:Y:S02]  /*3890*/  F2FP.F16.F32.PACK_AB R6, R223, R170 ;  /* 0x000000aadf06723e */ /* 0x000fe400000000ff */
[----:B------:R-:W-:-:S07]  /*38a0*/  F2FP.F16.F32.PACK_AB R7, R166, R167 ;  /* 0x000000a7a607723e */ /* 0x000fce00000000ff */
[C---:B-1----:R-:W-:Y:S06]  /*38b0*/  HMMA.16816.F32 R128, R4.reuse, R16, R128 ;  /* 0x000000100480723c */ /* 0x042fec0000001880 */
[C---:B------:R-:W-:Y:S01]  /*38c0*/  HMMA.16816.F32 R124, R4.reuse, R18, R124 ;  /* 0x00000012047c723c */ /* 0x040fe2000000187c */
[----:B------:R-:W1:Y:S05]  /*38d0*/  LDSM.16.MT88.4 R16, [R194+0x17800] ;  /* 0x01780000c210783b */ /* 0x000e6a0000004200 */
[C---:B--2---:R-:W-:Y:S06]  /*38e0*/  HMMA.16816.F32 R52, R4.reuse, R12, R52 ;  /* 0x0000000c0434723c */ /* 0x044fec0000001834 */
[C---:B------:R-:W-:Y:S01]  /*38f0*/  HMMA.16816.F32 R56, R4.reuse, R14, R56 ;  /* 0x0000000e0438723c */ /* 0x040fe20000001838 */
[----:B------:R-:W2:Y:S05]  /*3900*/  LDSM.16.MT88.4 R12, [R193+0x17800] ;  /* 0x01780000c10c783b */ /* 0x000eaa0000004200 */
[C---:B---3--:R-:W-:Y:S06]  /*3910*/  HMMA.16816.F32 R84, R4.reuse, R8, R84 ;  /* 0x000000080454723c */ /* 0x048fec0000001854 */
[C---:B------:R-:W-:Y:S01]  /*3920*/  HMMA.16816.F32 R88, R4.reuse, R10, R88 ;  /* 0x0000000a0458723c */ /* 0x040fe20000001858 */
[----:B------:R-:W3:Y:S05]  /*3930*/  LDSM.16.MT88.4 R8, [R192+0x17800] ;  /* 0x01780000c008783b */ /* 0x000eea0000004200 */
[C---:B------:R-:W-:Y:S06]  /*3940*/  HMMA.16816.F32 R36, R4.reuse, R140, R36 ;  /* 0x0000008c0424723c */ /* 0x040fec0000001824 */
[C---:B------:R-:W-:Y:S06]  /*3950*/  HMMA.16816.F32 R40, R4.reuse, R142, R40 ;  /* 0x0000008e0428723c */ /* 0x040fec0000001828 */
[C---:B-1----:R-:W-:Y:S06]  /*3960*/  HMMA.16816.F32 R100, R4.reuse, R16, R100 ;  /* 0x000000100464723c */ /* 0x042fec0000001864 */
[----:B------:R-:W-:Y:S01]  /*3970*/  HMMA.16816.F32 R104, R4, R18, R104 ;  /* 0x000000120468723c */ /* 0x000fe20000001868 */
[----:B------:R-:W-:-:S04]  /*3980*/  FADD.FTZ R17, R145, R148 ;  /* 0x0000009491117221 */ /* 0x000fc80000010000 */
[----:B------:R-:W-:Y:S01]  /*3990*/  FADD.FTZ R17, R144, R17 ;  /* 0x0000001190117221 */ /* 0x000fe20000010000 */
[C---:B------:R-:W-:Y:S01]  /*39a0*/  HMMA.16816.F32 R44, R4.reuse, R136, R44 ;  /* 0x00000088042c723c */ /* 0x040fe2000000182c */
[----:B------:R-:W-:Y:S02]  /*39b0*/  FADD.FTZ R19, R133, R146 ;  /* 0x0000009285137221 */ /* 0x000fe40000010000 */
[----:B------:R-:W-:Y:S02]  /*39c0*/  FADD.FTZ R158, R158, R17 ;  /* 0x000000119e9e7221 */ /* 0x000fe40000010000 */
[----:B------:R-:W-:Y:S01]  /*39d0*/  FADD.FTZ R19, R0, R19 ;  /* 0x0000001300137221 */ /* 0x000fe20000010000 */
[----:B------:R-:W-:Y:S01]  /*39e0*/  HMMA.16816.F32 R48, R4, R138, R48 ;  /* 0x0000008a0430723c */ /* 0x000fe20000001830 */
[----:B------:R-:W-:Y:S02]  /*39f0*/  FADD.FTZ R159, R159, R158 ;  /* 0x0000009e9f9f7221 */ /* 0x000fe40000010000 */
[----:B------:R-:W-:-:S02]  /*3a00*/  FADD.FTZ R162, R162, R19 ;  /* 0x00000013a2a27221 */ /* 0x000fc40000010000 */
        /* <DEDUP_REMOVED lines=15> */
[----:B------:R-:W-:-:S03]  /*3b00*/  FADD.FTZ R167, R167, R0 ;  /* 0x00000000a7a77221 */ /* 0x000fc60000010000 */
[----:B------:R-:W-:Y:S01]  /*3b10*/  HMMA.16816.F32 R76, R4, R24, R76 ;  /* 0x00000018044c723c */ /* 0x000fe2000000184c */
[----:B------:R-:W-:-:S05]  /*3b20*/  FADD.FTZ R221, R166, R167 ;  /* 0x000000a7a6dd7221 */ /* 0x000fca0000010000 */
[C---:B------:R-:W-:Y:S06]  /*3b30*/  HMMA.16816.F32 R80, R4.reuse, R26, R80 ;  /* 0x0000001a0450723c */ /* 0x040fec0000001850 */
[C---:B------:R-:W-:Y:S06]  /*3b40*/  HMMA.16816.F32 R92, R4.reuse, R20, R92 ;  /* 0x00000014045c723c */ /* 0x040fec000000185c */
[C---:B------:R-:W-:Y:S06]  /*3b50*/  HMMA.16816.F32 R96, R4.reuse, R22, R96 ;  /* 0x000000160460723c */ /* 0x040fec0000001860 */
[C---:B--2---:R-:W-:Y:S06]  /*3b60*/  HMMA.16816.F32 R120, R4.reuse, R12, R120 ;  /* 0x0000000c0478723c */ /* 0x044fec0000001878 */
[C---:B------:R-:W-:Y:S06]  /*3b70*/  HMMA.16816.F32 R108, R4.reuse, R14, R108 ;  /* 0x0000000e046c723c */ /* 0x040fec000000186c */
[C---:B---3--:R-:W-:Y:S06]  /*3b80*/  HMMA.16816.F32 R116, R4.reuse, R8, R116 ;  /* 0x000000080474723c */ /* 0x048fec0000001874 */
[----:B------:R-:W-:Y:S01]  /*3b90*/  HMMA.16816.F32 R112, R4, R10, R112 ;  /* 0x0000000a0470723c */ /* 0x000fe20000001870 */
[----:B------:R-:W-:-:S08]  /*3ba0*/  NOP ;  /* 0x0000000000007918 */ /* 0x000fd00000000000 */
[----:B------:R-:W-:-:S15]  /*3bb0*/  @!P0 BRA `(.L_x_6) ;  /* 0x0000002400c48947 */ /* 0x000fde0003800000 */
[C---:B------:R-:W-:Y:S01]  /*3bc0*/  SHF.L.U64.HI R211, R134.reuse, 0x6, R135 ;  /* 0x0000000686d37819 */ /* 0x040fe20000010287 */
[----:B------:R-:W-:Y:S01]  /*3bd0*/  IMAD.SHL.U32 R218, R134, 0x40, RZ ;  /* 0x0000004086da7824 */ /* 0x000fe200078e00ff */
[----:B------:R-:W-:Y:S01]  /*3be0*/  LEA.HI.SX32 R219, R2, 0xfffffffe, 0x1a ;  /* 0xfffffffe02db7811 */ /* 0x000fe200078fd2ff */
[----:B------:R-:W-:Y:S01]  /*3bf0*/  IMAD.MOV.U32 R133, RZ, RZ, R132 ;  /* 0x000000ffff857224 */ /* 0x000fe200078e0084 */
[----:B------:R-:W-:Y:S01]  /*3c00*/  MOV R0, R3 ;  /* 0x0000000300007202 */ /* 0x000fe20000000f00 */
[----:B------:R-:W-:Y:S01]  /*3c10*/  ULDC UR4, c[0x0][0x2ec] ;  /* 0x0000bb0000047ab9 */ /* 0x000fe20000000800 */
[----:B------:R-:W-:Y:S01]  /*3c20*/  ULDC.64 UR12, c[0x0][0x250] ;  /* 0x00009400000c7ab9 */ /* 0x000fe20000000a00 */
[----:B------:R-:W-:Y:S01]  /*3c30*/  ULDC.64 UR6, c[0x0][0x218] ;  /* 0x0000860000067ab9 */ /* 0x000fe20000000a00 */
[----:B------:R-:W-:Y:S01]  /*3c40*/  ULDC.64 UR8, c[0x0][0x248] ;  /* 0x0000920000087ab9 */ /* 0x000fe20000000a00 */
[----:B------:R-:W-:Y:S01]  /*3c50*/  ULDC.64 UR10, c[0x0][0x220] ;  /* 0x00008800000a7ab9 */ /* 0x000fe20000000a00 */
[----:B------:R-:W-:Y:S05]  /*3c60*/  BRA `(.L_x_7) ;  /* 0x00000000005c7947 */ /* 0x000fea0003800000 */
.L_x_9:
[----:B------:R-:W-:Y:S04]  /*3c70*/  VIADD R132, R219, 0xffffffff ;  /* 0xffffffffdb847836 */ /* 0x000fe80000000000 */
[C---:B------:R-:W-:Y:S01]  /*3c80*/  IMAD.WIDE.U32 R134, R132.reuse, UR8, RZ ;  /* 0x0000000884867c25 */ /* 0x040fe2000f8e00ff */
[----:B------:R-:W-:Y:S05]  /*3c90*/  SHF.R.S32.HI R3, RZ, 0x1f, R132 ;  /* 0x0000001fff037819 */ /* 0x000fea0000011484 */
[----:B------:R-:W-:Y:S04]  /*3ca0*/  IMAD R3, R3, UR8, RZ ;  /* 0x0000000803037c24 */ /* 0x000fe8000f8e02ff */
[----:B------:R-:W-:Y:S01]  /*3cb0*/  IMAD R3, R132, UR9, R3 ;  /* 0x0000000984037c24 */ /* 0x000fe2000f8e0203 */
[----:B------:R-:W-:Y:S03]  /*3cc0*/  LEA R132, P1, R134, R214, 0x6 ;  /* 0x000000d686847211 */ /* 0x000fe600078230ff */
[----:B------:R-:W-:Y:S01]  /*3cd0*/  IMAD.IADD R3, R135, 0x1, R3 ;  /* 0x0000000187037824 */ /* 0x000fe200078e0203 */
[----:B------:R-:W-:Y:S04]  /*3ce0*/  LEA R136, P2, R132, UR6, 0x1 ;  /* 0x0000000684887c11 */ /* 0x000fe8000f8408ff */
[----:B------:R-:W-:Y:S02]  /*3cf0*/  LEA.HI.X R3, R134, R217, R3, 0x6, P1 ;  /* 0x000000d986037211 */ /* 0x000fe400008f3403 */
[----:B------:R-:W-:Y:S02]  /*3d00*/  IADD3 R134, P1, R206, R136, RZ ;  /* 0x00000088ce867210 */ /* 0x000fe40007f3e0ff */
[----:B------:R-:W-:Y:S05]  /*3d10*/  LEA.HI.X R137, R132, UR7, R3, 0x1, P2 ;  /* 0x0000000784897c11 */ /* 0x000fea00090f0c03 */
[----:B------:R-:W-:Y:S01]  /*3d20*/  @!PT LDS RZ, [RZ] ;  /* 0x00000000fffff984 */ /* 0x000fe20000000800 */
[----:B------:R-:W-:Y:S01]  /*3d30*/  @!PT LDS RZ, [RZ] ;  /* 0x00000000fffff984 */ /* 0x000fe20000000800 */
[----:B------:R-:W-:Y:S01]  /*3d40*/  @!PT LDS RZ, [RZ] ;  /* 0x00000000fffff984 */ /* 0x000fe20000000800 */
[----:B------:R1:W-:Y:S01]  /*3d50*/  LDGSTS.E.BYPASS.LTC128B.128 [R209+0xc000], desc[UR14][R136.64] ;  /* 0x0c00000088d17fae */ /* 0x0003e2000b901d4e */
[----:B------:R-:W-:Y:S03]  /*3d60*/  IMAD.X R135, R205, 0x1, R137, P1 ;  /* 0x00000001cd877824 */ /* 0x000fe600008e0689 */
[----:B------:R1:W-:Y:S04]  /*3d70*/  LDGSTS.E.BYPASS.LTC128B.128 [R209+0xe000], desc[UR14][R136.64+0x80] ;  /* 0x0e00008088d17fae */ /* 0x0003e8000b901d4e */
[----:B------:R1:W-:Y:S04]  /*3d80*/  LDGSTS.E.BYPASS.LTC128B.128 [R209+0x10000], desc[UR14][R136.64+0x100] ;  /* 0x1000010088d17fae */ /* 0x0003e8000b901d4e */
[----:B------:R1:W-:Y:S04]  /*3d90*/  LDGSTS.E.BYPASS.LTC128B.128 [R209+0xd000], desc[UR14][R134.64] ;  /* 0x0d00000086d17fae */ /* 0x0003e8000b901d4e */
[----:B------:R1:W-:Y:S04]  /*3da0*/  LDGSTS.E.BYPASS.LTC128B.128 [R209+0xf000], desc[UR14][R134.64+0x80] ;  /* 0x0f00008086d17fae */ /* 0x0003e8000b901d4e */
[----:B------:R1:W-:Y:S04]  /*3db0*/  LDGSTS.E.BYPASS.LTC128B.128 [R209+0x11000], desc[UR14][R134.64+0x100] ;  /* 0x1100010086d17fae */ /* 0x0003e8000b901d4e */
[----:B------:R-:W0:Y:S01]  /*3dc0*/  LDGDEPBAR ;  /* 0x00000000000079af */ /* 0x000e220000000000 */
[----:B------:R-:W-:Y:S05]  /*3dd0*/  BRA `(.L_x_8) ;  /* 0x0000000c00587947 */ /* 0x000fea0003800000 */
.L_x_7:
[----:B------:R-:W-:Y:S01]  /*3de0*/  SHF.R.S32.HI R2, RZ, 0x1f, R219 ;  /* 0x0000001fff027819 */ /* 0x000fe200000114db */
[----:B------:R-:W-:Y:S04]  /*3df0*/  DEPBAR.LE SB0, 0x0 ;  /* 0x000080000000791a */ /* 0x000fe80000000000 */
[----:B------:R-:W-:Y:S01]  /*3e00*/  BAR.SYNC.DEFER_BLOCKING 0x0 ;  /* 0x0000000000007b1d */ /* 0x000fe20000010000 */
[----:B------:R-:W-:Y:S02]  /*3e10*/  IMAD R2, R2, UR12, RZ ;  /* 0x0000000c02027c24 */ /* 0x000fe4000f8e02ff */
[C---:B------:R-:W-:Y:S04]  /*3e20*/  IMAD.WIDE.U32 R134, R219.reuse, UR12, RZ ;  /* 0x0000000cdb867c25 */ /* 0x040fe8000f8e00ff */
[----:B------:R-:W-:Y:S01]  /*3e30*/  IMAD R2, R219, UR13, R2 ;  /* 0x0000000ddb027c24 */ /* 0x000fe2000f8e0202 */
[C---:B------:R-:W-:Y:S03]  /*3e40*/  LEA R3, P0, R134.reuse, R212, 0x6 ;  /* 0x000000d486037211 */ /* 0x040fe600078030ff */
[----:B------:R-:W-:Y:S01]  /*3e50*/  IMAD.IADD R2, R135, 0x1, R2 ;  /* 0x0000000187027824 */ /* 0x000fe200078e0202 */
[C---:B------:R-:W-:Y:S04]  /*3e60*/  LEA R224, P1, R3.reuse, UR10, 0x1 ;  /* 0x0000000a03e07c11 */ /* 0x040fe8000f8208ff */
[----:B------:R-:W-:Y:S02]  /*3e70*/  LEA.HI.X R2, R134, R203, R2, 0x6, P0 ;  /* 0x000000cb86027211 */ /* 0x000fe400000f3402 */
[----:B------:R-:W-:Y:S02]  /*3e80*/  IADD3 R134, P0, R218, R224, RZ ;  /* 0x000000e0da867210 */ /* 0x000fe40007f1e0ff */
[----:B------:R-:W-:Y:S05]  /*3e90*/  LEA.HI.X R225, R3, UR11, R2, 0x1, P1 ;  /* 0x0000000b03e17c11 */ /* 0x000fea00088f0c02 */
[----:B------:R-:W-:Y:S01]  /*3ea0*/  @!PT LDS RZ, [RZ] ;  /* 0x00000000fffff984 */ /* 0x000fe20000000800 */
[----:B------:R-:W-:Y:S01]  /*3eb0*/  @!PT LDS RZ, [RZ] ;  /* 0x00000000fffff984 */ /* 0x000fe20000000800 */
[----:B------:R-:W-:Y:S01]  /*3ec0*/  @!PT LDS RZ, [RZ] ;  /* 0x00000000fffff984 */ /* 0x000fe20000000800 */
[----:B------:R-:W-:Y:S01]  /*3ed0*/  LDGSTS.E.BYPASS.LTC128B.128 [R209+0x12000], desc[UR14][R224.64] ;  /* 0x12000000e0d17fae */ /* 0x000fe2000b901d4e */
[----:B------:R-:W-:Y:S01]  /*3ee0*/  IMAD.X R135, R211, 0x1, R225, P0 ;  /* 0x00000001d3877824 */ /* 0x000fe200000e06e1 */
[----:B------:R-:W-:Y:S02]  /*3ef0*/  ISETP.GT.AND P0, PT, R219, RZ, PT ;  /* 0x000000ffdb00720c */ /* 0x000fe40003f04270 */
[----:B------:R-:W-:Y:S04]  /*3f00*/  LDGSTS.E.BYPASS.LTC128B.128 [R209+0x14000], desc[UR14][R224.64+0x80] ;  /* 0x14000080e0d17fae */ /* 0x000fe8000b901d4e */
[----:B------:R-:W-:Y:S04]  /*3f10*/  LDGSTS.E.BYPASS.LTC128B.128 [R209+0x16000], desc[UR14][R224.64+0x100] ;  /* 0x16000100e0d17fae */ /* 0x000fe8000b901d4e */
[----:B------:R-:W-:Y:S04]  /*3f20*/  LDGSTS.E.BYPASS.LTC128B.128 [R209+0x13000], desc[UR14][R134.64] ;  /* 0x1300000086d17fae */ /* 0x000fe8000b901d4e */
[----:B------:R-:W-:Y:S04]  /*3f30*/  LDGSTS.E.BYPASS.LTC128B.128 [R209+0x15000], desc[UR14][R134.64+0x80] ;  /* 0x1500008086d17fae */ /* 0x000fe8000b901d4e */
[----:B------:R1:W-:Y:S04]  /*3f40*/  LDGSTS.E.BYPASS.LTC128B.128 [R209+0x17000], desc[UR14][R134.64+0x100] ;  /* 0x1700010086d17fae */ /* 0x0003e8000b901d4e */
[----:B------:R-:W-:Y:S04]  /*3f50*/  LDSM.16.M88.4 R136, [R202] ;  /* 0x00000000ca88783b */ /* 0x000fe80000000200 */
[----:B------:R-:W2:Y:S04]  /*3f60*/  LDSM.16.M88.4 R140, [R201+0xc000] ;  /* 0x00c00000c98c783b */ /* 0x000ea80000000200 */
[----:B------:R-:W3:Y:S04]  /*3f70*/  LDSM.16.M88.4 R144, [R201+0xc800] ;  /* 0x00c80000c990783b */ /* 0x000ee80000000200 */
[----:B------:R-:W4:Y:S04]  /*3f80*/  LDSM.16.M88.4 R148, [R201+0xd000] ;  /* 0x00d00000c994783b */ /* 0x000f280000000200 */
[----:B------:R-:W5:Y:S04]  /*3f90*/  LDSM.16.M88.4 R152, [R201+0xd800] ;  /* 0x00d80000c998783b */ /* 0x000f680000000200 */
[----:B------:R-:W0:Y:S04]  /*3fa0*/  LDGDEPBAR ;  /* 0x00000000000079af */ /* 0x000e280000000000 */
[----:B------:R-:W-:Y:S04]  /*3fb0*/  LDSM.16.M88.4 R156, [R200] ;  /* 0x00000000c89c783b */ /* 0x000fe80000000200 */
[----:B------:R-:W1:Y:S04]  /*3fc0*/  LDSM.16.M88.4 R160, [R199] ;  /* 0x00000000c7a0783b */ /* 0x000e680000000200 */
[----:B------:R-:W1:Y:S04]  /*3fd0*/  LDSM.16.M88.4 R164, [R191] ;  /* 0x00000000bfa4783b */ /* 0x000e680000000200 */
[----:B------:R-:W1:Y:S04]  /*3fe0*/  LDSM.16.M88.4 R168, [R190] ;  /* 0x00000000bea8783b */ /* 0x000e680000000200 */
[----:B------:R-:W-:Y:S01]  /*3ff0*/  LDSM.16.M88.4 R172, [R195+0xc000] ;  /* 0x00c00000c3ac783b */ /* 0x000fe20000000200 */
[C---:B--2---:R-:W-:Y:S03]  /*4000*/  HMMA.16816.F32 R4, R136.reuse, R140, RZ ;  /* 0x0000008c8804723c */ /* 0x044fe600000018ff */
[----:B------:R-:W-:Y:S03]  /*4010*/  LDSM.16.M88.4 R176, [R195+0xc800] ;  /* 0x00c80000c3b0783b */ /* 0x000fe60000000200 */
[C---:B------:R-:W-:Y:S01]  /*4020*/  HMMA.16816.F32 R8, R136.reuse, R142, RZ ;  /* 0x0000008e8808723c */ /* 0x040fe200000018ff */
[----:B------:R-:W2:Y:S05]  /*4030*/  LDSM.16.M88.4 R140, [R189] ;  /* 0x00000000bd8c783b */ /* 0x000eaa0000000200 */
[C---:B---3--:R-:W-:Y:S06]  /*4040*/  HMMA.16816.F32 R12, R136.reuse, R144, RZ ;  /* 0x00000090880c723c */ /* 0x048fec00000018ff */
[C---:B------:R-:W-:Y:S01]  /*4050*/  HMMA.16816.F32 R16, R136.reuse, R146, RZ ;  /* 0x000000928810723c */ /* 0x040fe200000018ff */
[----:B------:R-:W3:Y:S05]  /*4060*/  LDSM.16.M88.4 R144, [R198] ;  /* 0x00000000c690783b */ /* 0x000eea0000000200 */
[C---:B----4-:R-:W-:Y:S06]  /*4070*/  HMMA.16816.F32 R20, R136.reuse, R148, RZ ;  /* 0x000000948814723c */ /* 0x050fec00000018ff */
[C---:B------:R-:W-:Y:S01]  /*4080*/  HMMA.16816.F32 R24, R136.reuse, R150, RZ ;  /* 0x000000968818723c */ /* 0x040fe200000018ff */
[----:B------:R-:W4:Y:S05]  /*4090*/  LDSM.16.M88.4 R148, [R195+0xd000] ;  /* 0x00d00000c394783b */ /* 0x000f2a0000000200 */
[C---:B-----5:R-:W-:Y:S06]  /*40a0*/  HMMA.16816.F32 R28, R136.reuse, R152, RZ ;  /* 0x00000098881c723c */ /* 0x060fec00000018ff */
[----:B------:R-:W-:Y:S01]  /*40b0*/  HMMA.16816.F32 R32, R136, R154, RZ ;  /* 0x0000009a8820723c */ /* 0x000fe200000018ff */
[----:B------:R-:W5:Y:S04]  /*40c0*/  LDSM.16.M88.4 R136, [R195+0xd800] ;  /* 0x00d80000c388783b */ /* 0x000f680000000200 */
[----:B------:R-:W-:Y:S01]  /*40d0*/  LDSM.16.M88.4 R152, [R197] ;  /* 0x00000000c598783b */ /* 0x000fe20000000200 */
[C---:B-1----:R-:W-:Y:S06]  /*40e0*/  HMMA.16816.F32 R4, R156.reuse, R160, R4 ;  /* 0x000000a09c04723c */ /* 0x042fec0000001804 */
[C---:B------:R-:W-:Y:S01]  /*40f0*/  HMMA.16816.F32 R8, R156.reuse, R162, R8 ;  /* 0x000000a29c08723c */ /* 0x040fe20000001808 */
[----:B------:R-:W1:Y:S05]  /*4100*/  LDSM.16.M88.4 R160, [R188] ;  /* 0x00000000bca0783b */ /* 0x000e6a0000000200 */
[C---:B------:R-:W-:Y:S06]  /*4110*/  HMMA.16816.F32 R12, R156.reuse, R164, R12 ;  /* 0x000000a49c0c723c */ /* 0x040fec000000180c */
[C---:B------:R-:W-:Y:S01]  /*4120*/  HMMA.16816.F32 R16, R156.reuse, R166, R16 ;  /* 0x000000a69c10723c */ /* 0x040fe20000001810 */
[----:B------:R-:W1:Y:S05]  /*4130*/  LDSM.16.M88.4 R164, [R188+0x800] ;  /* 0x00080000bca4783b */ /* 0x000e6a0000000200 */
[C---:B------:R-:W-:Y:S06]  /*4140*/  HMMA.16816.F32 R20, R156.reuse, R168, R20 ;  /* 0x000000a89c14723c */ /* 0x040fec0000001814 */
[C---:B------:R-:W-:Y:S01]  /*4150*/  HMMA.16816.F32 R24, R156.reuse, R170, R24 ;  /* 0x000000aa9c18723c */ /* 0x040fe20000001818 */
[----:B------:R-:W1:Y:S05]  /*4160*/  LDSM.16.M88.4 R168, [R188+0x1000] ;  /* 0x00100000bca8783b */ /* 0x000e6a0000000200 */
[C---:B--2---:R-:W-:Y:S06]  /*4170*/  HMMA.16816.F32 R28, R156.reuse, R140, R28 ;  /* 0x0000008c9c1c723c */ /* 0x044fec000000181c */
[----:B------:R-:W-:Y:S01]  /*4180*/  HMMA.16816.F32 R32, R156, R142, R32 ;  /* 0x0000008e9c20723c */ /* 0x000fe20000001820 */
[----:B------:R-:W2:Y:S04]  /*4190*/  LDSM.16.M88.4 R140, [R188+0x1800] ;  /* 0x00180000bc8c783b */ /* 0x000ea80000000200 */
[----:B------:R-:W-:Y:S01]  /*41a0*/  LDSM.16.M88.4 R156, [R202+0x4000] ;  /* 0x00400000ca9c783b */ /* 0x000fe20000000200 */
[C---:B---3--:R-:W-:Y:S06]  /*41b0*/  HMMA.16816.F32 R4, R144.reuse, R172, R4 ;  /* 0x000000ac9004723c */ /* 0x048fec0000001804 */
[C---:B------:R-:W-:Y:S01]  /*41c0*/  HMMA.16816.F32 R8, R144.reuse, R174, R8 ;  /* 0x000000ae9008723c */ /* 0x040fe20000001808 */
[----:B------:R-:W3:Y:S05]  /*41d0*/  LDSM.16.M88.4 R172, [R201+0xe000] ;  /* 0x00e00000c9ac783b */ /* 0x000eea0000000200 */
[C---:B------:R-:W-:Y:S06]  /*41e0*/  HMMA.16816.F32 R12, R144.reuse, R176, R12 ;  /* 0x000000b0900c723c */ /* 0x040fec000000180c */
[C---:B------:R-:W-:Y:S01]  /*41f0*/  HMMA.16816.F32 R16, R144.reuse, R178, R16 ;  /* 0x000000b29010723c */ /* 0x040fe20000001810 */
[----:B------:R-:W3:Y:S05]  /*4200*/  LDSM.16.M88.4 R176, [R201+0xe800] ;  /* 0x00e80000c9b0783b */ /* 0x000eea0000000200 */
[C---:B----4-:R-:W-:Y:S06]  /*4210*/  HMMA.16816.F32 R20, R144.reuse, R148, R20 ;  /* 0x000000949014723c */ /* 0x050fec0000001814 */
[C---:B------:R-:W-:Y:S01]  /*4220*/  HMMA.16816.F32 R24, R144.reuse, R150, R24 ;  /* 0x000000969018723c */ /* 0x040fe20000001818 */
[----:B------:R-:W4:Y:S05]  /*4230*/  LDSM.16.M88.4 R148, [R201+0xf000] ;  /* 0x00f00000c994783b */ /* 0x000f2a0000000200 */
[C---:B-----5:R-:W-:Y:S06]  /*4240*/  HMMA.16816.F32 R28, R144.reuse, R136, R28 ;  /* 0x00000088901c723c */ /* 0x060fec000000181c */
[----:B------:R-:W-:Y:S01]  /*4250*/  HMMA.16816.F32 R32, R144, R138, R32 ;  /* 0x0000008a9020723c */ /* 0x000fe20000001820 */
[----:B------:R-:W5:Y:S04]  /*4260*/  LDSM.16.M88.4 R136, [R201+0xf800] ;  /* 0x00f80000c988783b */ /* 0x000f680000000200 */
[----:B------:R-:W-:Y:S01]  /*4270*/  LDSM.16.M88.4 R144, [R200+0x4000] ;  /* 0x00400000c890783b */ /* 0x000fe20000000200 */
[C---:B-1----:R-:W-:Y:S06]  /*4280*/  HMMA.16816.F32 R4, R152.reuse, R160, R4 ;  /* 0x000000a09804723c */ /* 0x042fec0000001804 */
[C---:B------:R-:W-:Y:S01]  /*4290*/  HMMA.16816.F32 R8, R152.reuse, R162, R8 ;  /* 0x000000a29808723c */ /* 0x040fe20000001808 */
[----:B------:R-:W1:Y:S05]  /*42a0*/  LDSM.16.M88.4 R160, [R187] ;  /* 0x00000000bba0783b */ /* 0x000e6a0000000200 */
[C---:B------:R-:W-:Y:S06]  /*42b0*/  HMMA.16816.F32 R12, R152.reuse, R164, R12 ;  /* 0x000000a4980c723c */ /* 0x040fec000000180c */
[C---:B------:R-:W-:Y:S01]  /*42c0*/  HMMA.16816.F32 R16, R152.reuse, R166, R16 ;  /* 0x000000a69810723c */ /* 0x040fe20000001810 */
[----:B------:R-:W1:Y:S05]  /*42d0*/  LDSM.16.M88.4 R164, [R186] ;  /* 0x00000000baa4783b */ /* 0x000e6a0000000200 */
[C---:B------:R-:W-:Y:S06]  /*42e0*/  HMMA.16816.F32 R20, R152.reuse, R168, R20 ;  /* 0x000000a89814723c */ /* 0x040fec0000001814 */
[C---:B------:R-:W-:Y:S01]  /*42f0*/  HMMA.16816.F32 R24, R152.reuse, R170, R24 ;  /* 0x000000aa9818723c */ /* 0x040fe20000001818 */
[----:B------:R-:W1:Y:S05]  /*4300*/  LDSM.16.M88.4 R168, [R185] ;  /* 0x00000000b9a8783b */ /* 0x000e6a0000000200 */
[C---:B--2---:R-:W-:Y:S06]  /*4310*/  HMMA.16816.F32 R28, R152.reuse, R140, R28 ;  /* 0x0000008c981c723c */ /* 0x044fec000000181c */
[----:B------:R-:W-:Y:S01]  /*4320*/  HMMA.16816.F32 R32, R152, R142, R32 ;  /* 0x0000008e9820723c */ /* 0x000fe20000001820 */
[----:B------:R-:W2:Y:S04]  /*4330*/  LDSM.16.M88.4 R140, [R184] ;  /* 0x00000000b88c783b */ /* 0x000ea80000000200 */
        /* <DEDUP_REMOVED lines=16> */
[----:B------:R-:W1:Y:S05]  /*4440*/  LDSM.16.M88.4 R160, [R188+0x2000] ;  /* 0x00200000bca0783b */ /* 0x000e6a0000000200 */
        /* <DEDUP_REMOVED lines=12> */
[----:B------:R-:W-:Y:S05]  /*4510*/  LDSM.16.M88.4 R172, [R201+0x10800] ;  /* 0x01080000c9ac783b */ /* 0x000fea0000000200 */
[C---:B------:R-:W-:Y:S06]  /*4520*/  HMMA.16816.F32 R12, R152.reuse, R176, R12 ;  /* 0x000000b0980c723c */ /* 0x040fec000000180c */
[C---:B------:R-:W-:Y:S01]  /*4530*/  HMMA.16816.F32 R16, R152.reuse, R178, R16 ;  /* 0x000000b29810723c */ /* 0x040fe20000001810 */
[----:B------:R-:W-:Y:S05]  /*4540*/  LDSM.16.M88.4 R176, [R195+0x10000] ;  /* 0x01000000c3b0783b */ /* 0x000fea0000000200 */
[C---:B----4-:R-:W-:Y:S06]  /*4550*/  HMMA.16816.F32 R20, R152.reuse, R148, R20 ;  /* 0x000000949814723c */ /* 0x050fec0000001814 */
[C---:B------:R-:W-:Y:S01]  /*4560*/  HMMA.16816.F32 R24, R152.reuse, R150, R24 ;  /* 0x000000969818723c */ /* 0x040fe20000001818 */
[----:B------:R-:W3:Y:S05]  /*4570*/  LDSM.16.M88.4 R148, [R201+0x10000] ;  /* 0x01000000c994783b */ /* 0x000eea0000000200 */
[C---:B-----5:R-:W-:Y:S06]  /*4580*/  HMMA.16816.F32 R28, R152.reuse, R136, R28 ;  /* 0x00000088981c723c */ /* 0x060fec000000181c */
[----:B------:R-:W-:Y:S01]  /*4590*/  HMMA.16816.F32 R32, R152, R138, R32 ;  /* 0x0000008a9820723c */ /* 0x000fe20000001820 */
[----:B------:R-:W4:Y:S04]  /*45a0*/  LDSM.16.M88.4 R136, [R201+0x11000] ;  /* 0x01100000c988783b */ /* 0x000f280000000200 */
[----:B------:R-:W5:Y:S01]  /*45b0*/  LDSM.16.M88.4 R152, [R201+0x11800] ;  /* 0x01180000c998783b */ /* 0x000f620000000200 */
[C---:B-1----:R-:W-:Y:S06]  /*45c0*/  HMMA.16816.F32 R4, R156.reuse, R160, R4 ;  /* 0x000000a09c04723c */ /* 0x042fec0000001804 */
[C---:B------:R-:W-:Y:S01]  /*45d0*/  HMMA.16816.F32 R8, R156.reuse, R162, R8 ;  /* 0x000000a29c08723c */ /* 0x040fe20000001808 */
[----:B------:R-:W-:Y:S05]  /*45e0*/  LDSM.16.M88.4 R160, [R200+0x8000] ;  /* 0x00800000c8a0783b */ /* 0x000fea0000000200 */
        /* <DEDUP_REMOVED lines=12> */
[----:B------:R-:W3:Y:S05]  /*46b0*/  LDSM.16.M88.4 R148, [R180] ;  /* 0x00000000b494783b */ /* 0x000eea0000000200 */
[C---:B------:R-:W-:Y:S06]  /*46c0*/  HMMA.16816.F32 R12, R144.reuse, R172, R12 ;  /* 0x000000ac900c723c */ /* 0x040fec000000180c */
[C---:B------:R-:W-:Y:S01]  /*46d0*/  HMMA.16816.F32 R16, R144.reuse, R174, R16 ;  /* 0x000000ae9010723c */ /* 0x040fe20000001810 */
[----:B------:R-:W-:Y:S05]  /*46e0*/  LDSM.16.M88.4 R172, [R188+0x4000] ;  /* 0x00400000bcac783b */ /* 0x000fea0000000200 */
[C---:B----4-:R-:W-:Y:S06]  /*46f0*/  HMMA.16816.F32 R20, R144.reuse, R136, R20 ;  /* 0x000000889014723c */ /* 0x050fec0000001814 */
[C---:B------:R-:W-:Y:S01]  /*4700*/  HMMA.16816.F32 R24, R144.reuse, R138, R24 ;  /* 0x0000008a9018723c */ /* 0x040fe20000001818 */
[----:B------:R-:W4:Y:S05]  /*4710*/  LDSM.16.M88.4 R136, [R195+0x10800] ;  /* 0x01080000c388783b */ /* 0x000f2a0000000200 */
[C---:B-----5:R-:W-:Y:S06]  /*4720*/  HMMA.16816.F32 R28, R144.reuse, R152, R28 ;  /* 0x00000098901c723c */ /* 0x060fec000000181c */
[----:B------:R-:W-:Y:S01]  /*4730*/  HMMA.16816.F32 R32, R144, R154, R32 ;  /* 0x0000009a9020723c */ /* 0x000fe20000001820 */
[----:B------:R-:W5:Y:S04]  /*4740*/  LDSM.16.M88.4 R144, [R195+0x11000] ;  /* 0x01100000c390783b */ /* 0x000f680000000200 */
[----:B------:R-:W5:Y:S01]  /*4750*/  LDSM.16.M88.4 R152, [R195+0x11800] ;  /* 0x01180000c398783b */ /* 0x000f620000000200 */
[C---:B-1----:R-:W-:Y:S06]  /*4760*/  HMMA.16816.F32 R4, R160.reuse, R164, R4 ;  /* 0x000000a4a004723c */ /* 0x042fec0000001804 */
[C---:B------:R-:W-:Y:S01]  /*4770*/  HMMA.16816.F32 R8, R160.reuse, R166, R8 ;  /* 0x000000a6a008723c */ /* 0x040fe20000001808 */
[----:B------:R-:W1:Y:S05]  /*4780*/  LDSM.16.M88.4 R164, [R197+0x8000] ;  /* 0x00800000c5a4783b */ /* 0x000e6a0000000200 */
[C---:B------:R-:W-:Y:S06]  /*4790*/  HMMA.16816.F32 R12, R160.reuse, R168, R12 ;  /* 0x000000a8a00c723c */ /* 0x040fec000000180c */
[C---:B------:R-:W-:Y:S06]  /*47a0*/  HMMA.16816.F32 R16, R160.reuse, R170, R16 ;  /* 0x000000aaa010723c */ /* 0x040fec0000001810 */
[C---:B--2---:R-:W-:Y:S06]  /*47b0*/  HMMA.16816.F32 R20, R160.reuse, R140, R20 ;  /* 0x0000008ca014723c */ /* 0x044fec0000001814 */
[C---:B------:R-:W-:Y:S01]  /*47c0*/  HMMA.16816.F32 R24, R160.reuse, R142, R24 ;  /* 0x0000008ea018723c */ /* 0x040fe20000001818 */
[----:B------:R-:W2:Y:S05]  /*47d0*/  LDSM.16.M88.4 R140, [R188+0x4800] ;  /* 0x00480000bc8c783b */ /* 0x000eaa0000000200 */
[C---:B---3--:R-:W-:Y:S06]  /*47e0*/  HMMA.16816.F32 R28, R160.reuse, R148, R28 ;  /* 0x00000094a01c723c */ /* 0x048fec000000181c */
[----:B------:R-:W-:Y:S06]  /*47f0*/  HMMA.16816.F32 R32, R160, R150, R32 ;  /* 0x00000096a020723c */ /* 0x000fec0000001820 */
[C---:B------:R-:W-:Y:S06]  /*4800*/  HMMA.16816.F32 R4, R156.reuse, R176, R4 ;  /* 0x000000b09c04723c */ /* 0x040fec0000001804 */
[C---:B------:R-:W-:Y:S06]  /*4810*/  HMMA.16816.F32 R8, R156.reuse, R178, R8 ;  /* 0x000000b29c08723c */ /* 0x040fec0000001808 */
[C---:B----4-:R-:W-:Y:S06]  /*4820*/  HMMA.16816.F32 R12, R156.reuse, R136, R12 ;  /* 0x000000889c0c723c */ /* 0x050fec000000180c */
[C---:B------:R-:W-:Y:S01]  /*4830*/  HMMA.16816.F32 R16, R156.reuse, R138, R16 ;  /* 0x0000008a9c10723c */ /* 0x040fe20000001810 */
[----:B------:R-:W3:Y:S05]  /*4840*/  LDSM.16.M88.4 R136, [R188+0x5000] ;  /* 0x00500000bc88783b */ /* 0x000eea0000000200 */
[C---:B-----5:R-:W-:Y:S06]  /*4850*/  HMMA.16816.F32 R20, R156.reuse, R144, R20 ;  /* 0x000000909c14723c */ /* 0x060fec0000001814 */
[C---:B------:R-:W-:Y:S01]  /*4860*/  HMMA.16816.F32 R24, R156.reuse, R146, R24 ;  /* 0x000000929c18723c */ /* 0x040fe20000001818 */
[----:B------:R-:W4:Y:S01]  /*4870*/  LDSM.16.M88.4 R144, [R188+0x5800] ;  /* 0x00580000bc90783b */ /* 0x000f220000000200 */
[----:B------:R-:W-:Y:S04]  /*4880*/  DEPBAR.LE SB0, 0x0 ;  /* 0x000080000000791a */ /* 0x000fe80000000000 */
[C---:B------:R-:W-:Y:S01]  /*4890*/  HMMA.16816.F32 R28, R156.reuse, R152, R28 ;  /* 0x000000989c1c723c */ /* 0x040fe2000000181c */
[----:B------:R-:W-:Y:S05]  /*48a0*/  BAR.SYNC.DEFER_BLOCKING 0x0 ;  /* 0x0000000000007b1d */ /* 0x000fea0000010000 */
[----:B------:R-:W-:Y:S06]  /*48b0*/  HMMA.16816.F32 R32, R156, R154, R32 ;  /* 0x0000009a9c20723c */ /* 0x000fec0000001820 */
[C---:B-1----:R-:W-:Y:S06]  /*48c0*/  HMMA.16816.F32 R4, R164.reuse, R172, R4 ;  /* 0x000000aca404723c */ /* 0x042fec0000001804 */
[C---:B------:R-:W-:Y:S06]  /*48d0*/  HMMA.16816.F32 R8, R164.reuse, R174, R8 ;  /* 0x000000aea408723c */ /* 0x040fec0000001808 */
[C---:B--2---:R-:W-:Y:S06]  /*48e0*/  HMMA.16816.F32 R12, R164.reuse, R140, R12 ;  /* 0x0000008ca40c723c */ /* 0x044fec000000180c */
[C---:B------:R-:W-:Y:S06]  /*48f0*/  HMMA.16816.F32 R16, R164.reuse, R142, R16 ;  /* 0x0000008ea410723c */ /* 0x040fec0000001810 */
[----:B------:R-:W-:Y:S01]  /*4900*/  FMNMX.FTZ R132, R4, R133, !PT ;  /* 0x0000008504847209 */ /* 0x000fe20007810000 */
[C---:B---3--:R-:W-:Y:S04]  /*4910*/  HMMA.16816.F32 R20, R164.reuse, R136, R20 ;  /* 0x00000088a414723c */ /* 0x048fe80000001814 */
[----:B------:R-:W-:Y:S02]  /*4920*/  FMNMX.FTZ R2, R6, R0, !PT ;  /* 0x0000000006027209 */ /* 0x000fe40007810000 */
[----:B------:R-:W-:Y:S01]  /*4930*/  FMNMX.FTZ R3, R5, R132, !PT ;  /* 0x0000008405037209 */ /* 0x000fe20007810000 */
[C---:B------:R-:W-:Y:S04]  /*4940*/  HMMA.16816.F32 R24, R164.reuse, R138, R24 ;  /* 0x0000008aa418723c */ /* 0x040fe80000001818 */
[----:B------:R-:W-:Y:S02]  /*4950*/  FMNMX.FTZ R135, R7, R2, !PT ;  /* 0x0000000207877209 */ /* 0x000fe40007810000 */
[----:B------:R-:W-:Y:S01]  /*4960*/  FMNMX.FTZ R132, R8, R3, !PT ;  /* 0x0000000308847209 */ /* 0x000fe20007810000 */
[C---:B----4-:R-:W-:Y:S04]  /*4970*/  HMMA.16816.F32 R28, R164.reuse, R144, R28 ;  /* 0x00000090a41c723c */ /* 0x050fe8000000181c */
[----:B------:R-:W-:Y:S02]  /*4980*/  FMNMX.FTZ R2, R10, R135, !PT ;  /* 0x000000870a027209 */ /* 0x000fe40007810000 */
[----:B------:R-:W-:Y:S01]  /*4990*/  FMNMX.FTZ R3, R9, R132, !PT ;  /* 0x0000008409037209 */ /* 0x000fe20007810000 */
[----:B------:R-:W-:Y:S04]  /*49a0*/  HMMA.16816.F32 R32, R164, R146, R32 ;  /* 0x00000092a420723c */ /* 0x000fe80000001820 */
[----:B------:R-:W-:Y:S02]  /*49b0*/  FMNMX.FTZ R135, R11, R2, !PT ;  /* 0x000000020b877209 */ /* 0x000fe40007810000 */
[----:B------:R-:W-:Y:S02]  /*49c0*/  FMNMX.FTZ R132, R12, R3, !PT ;  /* 0x000000030c847209 */ /* 0x000fe40007810000 */
[----:B------:R-:W-:Y:S03]  /*49d0*/  FMNMX.FTZ R2, R14, R135, !PT ;  /* 0x000000870e027209 */ /* 0x000fe60007810000 */
[----:B------:R-:W-:Y:S02]  /*49e0*/  FMNMX.FTZ R3, R13, R132, !PT ;  /* 0x000000840d037209 */ /* 0x000fe40007810000 */
        /* <DEDUP_REMOVED lines=19> */
[----:B------:R-:W-:Y:S01]  /*4b20*/  FMNMX.FTZ R220, R33, R220, !PT ;  /* 0x000000dc21dc7209 */ /* 0x000fe20007810000 */
[----:B------:R-:W-:Y:S06]  /*4b30*/  @P0 BRA `(.L_x_9) ;  /* 0xfffffff0004c0947 */ /* 0x000fec000383ffff */
.L_x_8:
[----:B-1----:R-:W-:Y:S01]  /*4b40*/  FMNMX.FTZ R135, R35, R2, !PT ;  /* 0x0000000223877209 */ /* 0x002fe20007810000 */
[----:B------:R-:W-:Y:S01]  /*4b50*/  SHFL.BFLY PT, R3, R220, 0x2, 0x1f ;  /* 0x0c401f00dc037f89 */ /* 0x000fe200000e0000 */
[----:B------:R-:W-:Y:S07]  /*4b60*/  IADD3 R219, R219, -0x1, RZ ;  /* 0xffffffffdbdb7810 */ /* 0x000fee0007ffe0ff */
[----:B------:R-:W1:Y:S08]  /*4b70*/  SHFL.BFLY PT, R2, R135, 0x2, 0x1f ;  /* 0x0c401f0087027f89 */ /* 0x000e7000000e0000 */
[----:B------:R-:W-:Y:S08]  /*4b80*/  LDSM.16.MT88.4 R140, [R194+0x12000] ;  /* 0x01200000c28c783b */ /* 0x000ff00000004200 */
[----:B------:R-:W-:Y:S08]  /*4b90*/  LDSM.16.MT88.4 R144, [R193+0x12000] ;  /* 0x01200000c190783b */ /* 0x000ff00000004200 */
[----:B------:R-:W-:Y:S08]  /*4ba0*/  LDSM.16.MT88.4 R148, [R192+0x12000] ;  /* 0x01200000c094783b */ /* 0x000ff00000004200 */
[----:B------:R-:W-:Y:S08]  /*4bb0*/  LDSM.16.MT88.4 R152, [R194+0x14800] ;  /* 0x01480000c298783b */ /* 0x000ff00000004200 */
[----:B------:R-:W-:Y:S01]  /*4bc0*/  LDSM.16.MT88.4 R156, [R193+0x14800] ;  /* 0x01480000c19c783b */ /* 0x000fe20000004200 */
[----:B-1----:R-:W-:Y:S02]  /*4bd0*/  FMNMX.FTZ R134, R135, R2, !PT ;  /* 0x0000000287867209 */ /* 0x002fe40007810000 */
[----:B------:R-:W-:Y:S05]  /*4be0*/  FMNMX.FTZ R137, R220, R3, !PT ;  /* 0x00000003dc897209 */ /* 0x000fea0007810000 */
[----:B------:R-:W1:Y:S08]  /*4bf0*/  SHFL.BFLY PT, R3, R134, 0x1, 0x1f ;  /* 0x0c201f0086037f89 */ /* 0x000e7000000e0000 */
[----:B------:R-:W2:Y:S01]  /*4c00*/  SHFL.BFLY PT, R132, R137, 0x1, 0x1f ;  /* 0x0c201f0089847f89 */ /* 0x000ea200000e0000 */
[----:B-1----:R-:W-:Y:S02]  /*4c10*/  FMNMX.FTZ R3, R134, R3, !PT ;  /* 0x0000000386037209 */ /* 0x002fe40007810000 */
[----:B--2---:R-:W-:Y:S03]  /*4c20*/  FMNMX.FTZ R132, R137, R132, !PT ;  /* 0x0000008489847209 */ /* 0x004fe60007810000 */
[C---:B------:R-:W-:Y:S02]  /*4c30*/  FADD.FTZ R0, -R3.reuse, R0 ;  /* 0x0000000003007221 */ /* 0x040fe40000010100 */
[----:B------:R-:W1:Y:S01]  /*4c40*/  LDSM.16.MT88.4 R136, [R196+0x12000] ;  /* 0x01200000c488783b */ /* 0x000e620000004200 */
[C---:B------:R-:W-:Y:S01]  /*4c50*/  FMUL.FTZ R164, R3.reuse, UR4 ;  /* 0x0000000403a47c20 */ /* 0x040fe20008410000 */
[----:B------:R-:W-:Y:S01]  /*4c60*/  FSETP.NEU.FTZ.AND P1, PT, R132, -INF , PT ;  /* 0xff8000008400780b */ /* 0x000fe20003f3d000 */
[----:B------:R-:W-:Y:S01]  /*4c70*/  FMUL.FTZ R135, R0, UR4 ;  /* 0x0000000400877c20 */ /* 0x000fe20008410000 */
[C---:B------:R-:W-:Y:S01]  /*4c80*/  FMUL.FTZ R166, R132.reuse, UR4 ;  /* 0x0000000484a67c20 */ /* 0x040fe20008410000 */
[----:B------:R-:W-:Y:S02]  /*4c90*/  FADD.FTZ R2, -R132, R133 ;  /* 0x0000008584027221 */ /* 0x000fe40000010100 */
[----:B------:R2:W3:Y:S02]  /*4ca0*/  MUFU.EX2 R0, R135 ;  /* 0x0000008700007308 */ /* 0x0004e40000000800 */
[----:B------:R-:W-:Y:S01]  /*4cb0*/  FSEL R166, R166, RZ, P1 ;  /* 0x000000ffa6a67208 */ /* 0x000fe20000800000 */
[----:B------:R-:W-:Y:S01]  /*4cc0*/  FMUL.FTZ R133, R2, UR4 ;  /* 0x0000000402857c20 */ /* 0x000fe20008410000 */
[----:B------:R-:W-:Y:S03]  /*4cd0*/  FSETP.NEU.FTZ.AND P1, PT, R3, -INF , PT ;  /* 0xff8000000300780b */ /* 0x000fe60003f3d000 */
[--C-:B------:R-:W-:Y:S01]  /*4ce0*/  FFMA.FTZ R161, R4, UR4, -R166.reuse ;  /* 0x0000000404a17c23 */ /* 0x100fe200080108a6 */
[----:B------:R-:W-:Y:S01]  /*4cf0*/  FSEL R164, R164, RZ, P1 ;  /* 0x000000ffa4a47208 */ /* 0x000fe20000800000 */
[--C-:B------:R-:W-:Y:S01]  /*4d00*/  FFMA.FTZ R160, R9, UR4, -R166.reuse ;  /* 0x0000000409a07c23 */ /* 0x100fe200080108a6 */
[--C-:B------:R-:W-:Y:S01]  /*4d10*/  FFMA.FTZ R5, R5, UR4, -R166.reuse ;  /* 0x0000000405057c23 */ /* 0x100fe200080108a6 */
[----:B------:R-:W4:Y:S01]  /*4d20*/  MUFU.EX2 R2, R133 ;  /* 0x0000008500027308 */ /* 0x000f220000000800 */
[----:B------:R-:W-:Y:S01]  /*4d30*/  FFMA.FTZ R175, R28, UR4, -R166 ;  /* 0x000000041caf7c23 */ /* 0x000fe200080108a6 */
[--C-:B------:R-:W-:Y:S01]  /*4d40*/  FFMA.FTZ R163, R6, UR4, -R164.reuse ;  /* 0x0000000406a37c23 */ /* 0x100fe200080108a4 */
[--C-:B------:R-:W-:Y:S01]  /*4d50*/  FFMA.FTZ R134, R7, UR4, -R164.reuse ;  /* 0x0000000407867c23 */ /* 0x100fe200080108a4 */
[--C-:B------:R-:W-:Y:S01]  /*4d60*/  FFMA.FTZ R162, R10, UR4, -R164.reuse ;  /* 0x000000040aa27c23 */ /* 0x100fe200080108a4 */
[----:B------:R-:W-:Y:S01]  /*4d70*/  FFMA.FTZ R165, R11, UR4, -R164 ;  /* 0x000000040ba57c23 */ /* 0x000fe200080108a4 */
[--C-:B--2---:R-:W-:Y:S01]  /*4d80*/  FFMA.FTZ R135, R8, UR4, -R166.reuse ;  /* 0x0000000408877c23 */ /* 0x104fe200080108a6 */
[C---:B---3--:R-:W-:Y:S03]  /*4d90*/  FMUL.FTZ R6, R0.reuse, R130 ;  /* 0x0000008200067220 */ /* 0x048fe60000410000 */
[----:B------:R2:W-:Y:S01]  /*4da0*/  MUFU.EX2 R133, R5 ;  /* 0x0000000500857308 */ /* 0x0005e20000000800 */
[C---:B------:R-:W-:Y:S01]  /*4db0*/  FMUL.FTZ R7, R0.reuse, R131 ;  /* 0x0000008300077220 */ /* 0x040fe20000410000 */
[C---:B------:R-:W-:Y:S01]  /*4dc0*/  FMUL.FTZ R10, R0.reuse, R126 ;  /* 0x0000007e000a7220 */ /* 0x040fe20000410000 */
[C---:B------:R-:W-:Y:S01]  /*4dd0*/  FMUL.FTZ R11, R0.reuse, R127 ;  /* 0x0000007f000b7220 */ /* 0x040fe20000410000 */
[C---:B------:R-:W-:Y:S01]  /*4de0*/  FMUL.FTZ R38, R0.reuse, R38 ;  /* 0x0000002600267220 */ /* 0x040fe20000410000 */
[C---:B------:R-:W-:Y:S01]  /*4df0*/  FMUL.FTZ R39, R0.reuse, R39 ;  /* 0x0000002700277220 */ /* 0x040fe20000410000 */
[C---:B------:R-:W-:Y:S01]  /*4e00*/  FMUL.FTZ R42, R0.reuse, R42 ;  /* 0x0000002a002a7220 */ /* 0x040fe20000410000 */
[----:B------:R-:W-:Y:S03]  /*4e10*/  FMUL.FTZ R43, R0, R43 ;  /* 0x0000002b002b7220 */ /* 0x000fe60000410000 */
[----:B------:R-:W3:Y:S01]  /*4e20*/  MUFU.EX2 R161, R161 ;  /* 0x000000a100a17308 */ /* 0x000ee20000000800 */
[C---:B----4-:R-:W-:Y:S01]  /*4e30*/  FMUL.FTZ R4, R2.reuse, R128 ;  /* 0x0000008002047220 */ /* 0x050fe20000410000 */
[C---:B------:R-:W-:Y:S01]  /*4e40*/  FMUL.FTZ R8, R2.reuse, R124 ;  /* 0x0000007c02087220 */ /* 0x040fe20000410000 */
[C---:B------:R-:W-:Y:S01]  /*4e50*/  FMUL.FTZ R9, R2.reuse, R125 ;  /* 0x0000007d02097220 */ /* 0x040fe20000410000 */
[C---:B------:R-:W-:Y:S01]  /*4e60*/  FMUL.FTZ R36, R2.reuse, R36 ;  /* 0x0000002402247220 */ /* 0x040fe20000410000 */
[C---:B------:R-:W-:Y:S01]  /*4e70*/  FMUL.FTZ R37, R2.reuse, R37 ;  /* 0x0000002502257220 */ /* 0x040fe20000410000 */
[----:B------:R-:W4:Y:S01]  /*4e80*/  LDSM.16.MT88.4 R124, [R196+0x14000] ;  /* 0x01400000c47c783b */ /* 0x000f220000004200 */
[C---:B------:R-:W-:Y:S03]  /*4e90*/  FMUL.FTZ R40, R2.reuse, R40 ;  /* 0x0000002802287220 */ /* 0x040fe60000410000 */
[----:B------:R-:W-:Y:S01]  /*4ea0*/  MUFU.EX2 R163, R163 ;  /* 0x000000a300a37308 */ /* 0x000fe20000000800 */
[C---:B--2---:R-:W-:Y:S01]  /*4eb0*/  FMUL.FTZ R5, R2.reuse, R129 ;  /* 0x0000008102057220 */ /* 0x044fe20000410000 */
[----:B------:R-:W-:Y:S01]  /*4ec0*/  FMUL.FTZ R41, R2, R41 ;  /* 0x0000002902297220 */ /* 0x000fe20000410000 */
[----:B------:R-:W-:Y:S01]  /*4ed0*/  FFMA.FTZ R176, R29, UR4, -R166 ;  /* 0x000000041db07c23 */ /* 0x000fe200080108a6 */
[--C-:B------:R-:W-:Y:S01]  /*4ee0*/  FFMA.FTZ R177, R30, UR4, -R164.reuse ;  /* 0x000000041eb17c23 */ /* 0x100fe200080108a4 */
[----:B------:R-:W-:Y:S01]  /*4ef0*/  FFMA.FTZ R178, R31, UR4, -R164 ;  /* 0x000000041fb27c23 */ /* 0x000fe200080108a4 */
[----:B------:R-:W-:Y:S01]  /*4f00*/  FFMA.FTZ R179, R32, UR4, -R166 ;  /* 0x0000000420b37c23 */ /* 0x000fe200080108a6 */
[----:B------:R-:W-:Y:S03]  /*4f10*/  LDSM.16.MT88.4 R28, [R196+0x13800] ;  /* 0x01380000c41c783b */ /* 0x000fe60000004200 */
[----:B------:R-:W2:Y:S01]  /*4f20*/  MUFU.EX2 R134, R134 ;  /* 0x0000008600867308 */ /* 0x000ea20000000800 */
[----:B---3--:R-:W-:Y:S01]  /*4f30*/  F2FP.F16.F32.PACK_AB R128, R133, R161 ;  /* 0x000000a18580723e */ /* 0x008fe200000000ff */
[----:B------:R-:W-:Y:S01]  /*4f40*/  FFMA.FTZ R220, R34, UR4, -R164 ;  /* 0x0000000422dc7c23 */ /* 0x000fe200080108a4 */
[C---:B------:R-:W-:Y:S01]  /*4f50*/  FMUL.FTZ R44, R2.reuse, R44 ;  /* 0x0000002c022c7220 */ /* 0x040fe20000410000 */
[----:B------:R-:W-:Y:S01]  /*4f60*/  FMUL.FTZ R45, R2, R45 ;  /* 0x0000002d022d7220 */ /* 0x000fe20000410000 */
[C---:B------:R-:W-:Y:S01]  /*4f70*/  FMUL.FTZ R46, R0.reuse, R46 ;  /* 0x0000002e002e7220 */ /* 0x040fe20000410000 */
[----:B------:R-:W-:Y:S01]  /*4f80*/  FMUL.FTZ R47, R0, R47 ;  /* 0x0000002f002f7220 */ /* 0x000fe20000410000 */
[C---:B------:R-:W-:Y:S03]  /*4f90*/  FMUL.FTZ R48, R2.reuse, R48 ;  /* 0x0000003002307220 */ /* 0x040fe60000410000 */
[----:B------:R-:W-:Y:S01]  /*4fa0*/  MUFU.EX2 R135, R135 ;  /* 0x0000008700877308 */ /* 0x000fe20000000800 */
[----:B------:R-:W-:Y:S01]  /*4fb0*/  FMUL.FTZ R49, R2, R49 ;  /* 0x0000003102317220 */ /* 0x000fe20000410000 */
[C---:B------:R-:W-:Y:S01]  /*4fc0*/  FMUL.FTZ R50, R0.reuse, R50 ;  /* 0x0000003200327220 */ /* 0x040fe20000410000 */
[----:B------:R-:W-:Y:S01]  /*4fd0*/  FMUL.FTZ R51, R0, R51 ;  /* 0x0000003300337220 */ /* 0x000fe20000410000 */
[C---:B------:R-:W-:Y:S01]  /*4fe0*/  FMUL.FTZ R52, R2.reuse, R52 ;  /* 0x0000003402347220 */ /* 0x040fe20000410000 */
[----:B------:R-:W-:Y:S01]  /*4ff0*/  FMUL.FTZ R53, R2, R53 ;  /* 0x0000003502357220 */ /* 0x000fe20000410000 */
[C---:B------:R-:W-:Y:S01]  /*5000*/  FMUL.FTZ R54, R0.reuse, R54 ;  /* 0x0000003600367220 */ /* 0x040fe20000410000 */
[----:B------:R-:W-:Y:S03]  /*5010*/  FMUL.FTZ R55, R0, R55 ;  /* 0x0000003700377220 */ /* 0x000fe60000410000 */
[----:B------:R-:W3:Y:S01]  /*5020*/  MUFU.EX2 R160, R160 ;  /* 0x000000a000a07308 */ /* 0x000ee20000000800 */
[----:B--2---:R-:W-:Y:S01]  /*5030*/  F2FP.F16.F32.PACK_AB R129, R134, R163 ;  /* 0x000000a38681723e */ /* 0x004fe200000000ff */
[C---:B------:R-:W-:Y:S01]  /*5040*/  FMUL.FTZ R56, R2.reuse, R56 ;  /* 0x0000003802387220 */ /* 0x040fe20000410000 */
[----:B------:R-:W-:Y:S01]  /*5050*/  FMUL.FTZ R57, R2, R57 ;  /* 0x0000003902397220 */ /* 0x000fe20000410000 */
[C---:B------:R-:W-:Y:S01]  /*5060*/  FMUL.FTZ R58, R0.reuse, R58 ;  /* 0x0000003a003a7220 */ /* 0x040fe20000410000 */
[----:B------:R-:W-:Y:S01]  /*5070*/  FMUL.FTZ R59, R0, R59 ;  /* 0x0000003b003b7220 */ /* 0x000fe20000410000 */
[C---:B------:R-:W-:Y:S01]  /*5080*/  FMUL.FTZ R60, R2.reuse, R60 ;  /* 0x0000003c023c7220 */ /* 0x040fe20000410000 */
[----:B------:R-:W-:Y:S03]  /*5090*/  FMUL.FTZ R61, R2, R61 ;  /* 0x0000003d023d7220 */ /* 0x000fe60000410000 */
[----:B------:R-:W-:Y:S01]  /*50a0*/  MUFU.EX2 R162, R162 ;  /* 0x000000a200a27308 */ /* 0x000fe20000000800 */
[C---:B------:R-:W-:Y:S01]  /*50b0*/  FMUL.FTZ R62, R0.reuse, R62 ;  /* 0x0000003e003e7220 */ /* 0x040fe20000410000 */
[----:B------:R-:W-:Y:S01]  /*50c0*/  FMUL.FTZ R63, R0, R63 ;  /* 0x0000003f003f7220 */ /* 0x000fe20000410000 */
[C---:B------:R-:W-:Y:S01]  /*50d0*/  FMUL.FTZ R64, R2.reuse, R64 ;  /* 0x0000004002407220 */ /* 0x040fe20000410000 */
[----:B------:R-:W-:Y:S01]  /*50e0*/  FMUL.FTZ R65, R2, R65 ;  /* 0x0000004102417220 */ /* 0x000fe20000410000 */
[C---:B------:R-:W-:Y:S01]  /*50f0*/  FMUL.FTZ R66, R0.reuse, R66 ;  /* 0x0000004200427220 */ /* 0x040fe20000410000 */
[----:B------:R-:W-:Y:S01]  /*5100*/  FMUL.FTZ R67, R0, R67 ;  /* 0x0000004300437220 */ /* 0x000fe20000410000 */
[----:B------:R-:W-:Y:S03]  /*5110*/  FMUL.FTZ R68, R2, R68 ;  /* 0x0000004402447220 */ /* 0x000fe60000410000 */
[----:B------:R-:W2:Y:S01]  /*5120*/  MUFU.EX2 R165, R165 ;  /* 0x000000a500a57308 */ /* 0x000ea20000000800 */
[----:B---3--:R-:W-:Y:S01]  /*5130*/  F2FP.F16.F32.PACK_AB R130, R160, R135 ;  /* 0x00000087a082723e */ /* 0x008fe200000000ff */
[----:B------:R-:W-:Y:S01]  /*5140*/  FMUL.FTZ R69, R2, R69 ;  /* 0x0000004502457220 */ /* 0x000fe20000410000 */
[C---:B------:R-:W-:Y:S01]  /*5150*/  FMUL.FTZ R70, R0.reuse, R70 ;  /* 0x0000004600467220 */ /* 0x040fe20000410000 */
        /* <DEDUP_REMOVED lines=13> */
[----:B--2---:R-:W-:Y:S01]  /*5230*/  F2FP.F16.F32.PACK_AB R131, R165, R162 ;  /* 0x000000a2a583723e */ /* 0x004fe200000000ff */
[C---:B------:R-:W-:Y:S01]  /*5240*/  FMUL.FTZ R84, R2.reuse, R84 ;  /* 0x0000005402547220 */ /* 0x040fe20000410000 */
[----:B------:R-:W-:Y:S01]  /*5250*/  FMUL.FTZ R85, R2, R85 ;  /* 0x0000005502557220 */ /* 0x000fe20000410000 */
[C---:B------:R-:W-:Y:S01]  /*5260*/  FMUL.FTZ R86, R0.reuse, R86 ;  /* 0x0000005600567220 */ /* 0x040fe20000410000 */
[----:B------:R-:W-:Y:S01]  /*5270*/  FMUL.FTZ R87, R0, R87 ;  /* 0x0000005700577220 */ /* 0x000fe20000410000 */
[C---:B------:R-:W-:Y:S01]  /*5280*/  FMUL.FTZ R88, R2.reuse, R88 ;  /* 0x0000005802587220 */ /* 0x040fe20000410000 */
[----:B------:R-:W-:Y:S01]  /*5290*/  FMUL.FTZ R89, R2, R89 ;  /* 0x0000005902597220 */ /* 0x000fe20000410000 */
[C---:B-1----:R-:W-:Y:S01]  /*52a0*/  HMMA.16816.F32 R4, R128.reuse, R136, R4 ;  /* 0x000000888004723c */ /* 0x042fe20000001804 */
[----:B------:R-:W-:Y:S04]  /*52b0*/  MUFU.EX2 R175, R175 ;  /* 0x000000af00af7308 */ /* 0x000fe80000000800 */
[C---:B------:R-:W-:Y:S01]  /*52c0*/  FMUL.FTZ R90, R0.reuse, R90 ;  /* 0x0000005a005a7220 */ /* 0x040fe20000410000 */
[C---:B------:R-:W-:Y:S01]  /*52d0*/  HMMA.16816.F32 R8, R128.reuse, R138, R8 ;  /* 0x0000008a8008723c */ /* 0x040fe20000001808 */
[----:B------:R-:W1:Y:S04]  /*52e0*/  LDSM.16.MT88.4 R136, [R194+0x14000] ;  /* 0x01400000c288783b */ /* 0x000e680000004200 */
[----:B------:R-:W-:Y:S01]  /*52f0*/  MUFU.EX2 R176, R176 ;  /* 0x000000b000b07308 */ /* 0x000fe20000000800 */
[----:B------:R-:W-:Y:S01]  /*5300*/  FMUL.FTZ R91, R0, R91 ;  /* 0x0000005b005b7220 */ /* 0x000fe20000410000 */
[C---:B------:R-:W-:Y:S04]  /*5310*/  HMMA.16816.F32 R36, R128.reuse, R140, R36 ;  /* 0x0000008c8024723c */ /* 0x040fe80000001824 */
[C---:B------:R-:W-:Y:S02]  /*5320*/  FMUL.FTZ R92, R2.reuse, R92 ;  /* 0x0000005c025c7220 */ /* 0x040fe40000410000 */
[C---:B------:R-:W-:Y:S01]  /*5330*/  HMMA.16816.F32 R40, R128.reuse, R142, R40 ;  /* 0x0000008e8028723c */ /* 0x040fe20000001828 */
[----:B------:R-:W2:Y:S01]  /*5340*/  LDSM.16.MT88.4 R140, [R193+0x14000] ;  /* 0x01400000c18c783b */ /* 0x000ea20000004200 */
[----:B------:R-:W-:Y:S03]  /*5350*/  MUFU.EX2 R177, R177 ;  /* 0x000000b100b17308 */ /* 0x000fe60000000800 */
[----:B------:R-:W-:Y:S01]  /*5360*/  FMUL.FTZ R93, R2, R93 ;  /* 0x0000005d025d7220 */ /* 0x000fe20000410000 */
[C---:B------:R-:W-:Y:S06]  /*5370*/  HMMA.16816.F32 R44, R128.reuse, R144, R44 ;  /* 0x00000090802c723c */ /* 0x040fec000000182c */
[----:B------:R-:W-:Y:S01]  /*5380*/  MUFU.EX2 R178, R178 ;  /* 0x000000b200b27308 */ /* 0x000fe20000000800 */
[C---:B------:R-:W-:Y:S01]  /*5390*/  FMUL.FTZ R94, R0.reuse, R94 ;  /* 0x0000005e005e7220 */ /* 0x040fe20000410000 */
[C---:B------:R-:W-:Y:S01]  /*53a0*/  HMMA.16816.F32 R48, R128.reuse, R146, R48 ;  /* 0x000000928030723c */ /* 0x040fe20000001830 */
[----:B------:R-:W3:Y:S02]  /*53b0*/  LDSM.16.MT88.4 R144, [R192+0x14000] ;  /* 0x01400000c090783b */ /* 0x000ee40000004200 */
[----:B------:R-:W-:Y:S03]  /*53c0*/  FMUL.FTZ R95, R0, R95 ;  /* 0x0000005f005f7220 */ /* 0x000fe60000410000 */
[C---:B------:R-:W-:Y:S02]  /*53d0*/  HMMA.16816.F32 R52, R128.reuse, R148, R52 ;  /* 0x000000948034723c */ /* 0x040fe40000001834 */
[----:B------:R-:W-:Y:S03]  /*53e0*/  MUFU.EX2 R179, R179 ;  /* 0x000000b300b37308 */ /* 0x000fe60000000800 */
[--C-:B------:R-:W-:Y:S01]  /*53f0*/  FFMA.FTZ R167, R12, UR4, -R166.reuse ;  /* 0x000000040ca77c23 */ /* 0x100fe200080108a6 */
[C---:B------:R-:W-:Y:S01]  /*5400*/  HMMA.16816.F32 R56, R128.reuse, R150, R56 ;  /* 0x000000968038723c */ /* 0x040fe20000001838 */
[----:B------:R-:W-:Y:S05]  /*5410*/  LDSM.16.MT88.4 R148, [R196+0x14800] ;  /* 0x01480000c494783b */ /* 0x000fea0000004200 */
[----:B------:R-:W-:Y:S01]  /*5420*/  MUFU.EX2 R220, R220 ;  /* 0x000000dc00dc7308 */ /* 0x000fe20000000800 */
[C---:B------:R-:W-:Y:S01]  /*5430*/  FMUL.FTZ R12, R2.reuse, R120 ;  /* 0x00000078020c7220 */ /* 0x040fe20000410000 */
[C---:B----4-:R-:W-:Y:S03]  /*5440*/  HMMA.16816.F32 R60, R128.reuse, R124, R60 ;  /* 0x0000007c803c723c */ /* 0x050fe6000000183c */
[----:B------:R-:W-:Y:S03]  /*5450*/  FFMA.FTZ R168, R13, UR4, -R166 ;  /* 0x000000040da87c23 */ /* 0x000fe600080108a6 */
[C---:B------:R-:W-:Y:S01]  /*5460*/  HMMA.16816.F32 R64, R128.reuse, R126, R64 ;  /* 0x0000007e8040723c */ /* 0x040fe20000001840 */
[----:B------:R-:W4:Y:S01]  /*5470*/  LDSM.16.MT88.4 R124, [R196+0x16000] ;  /* 0x01600000c47c783b */ /* 0x000f220000004200 */
[----:B------:R-:W-:Y:S03]  /*5480*/  MUFU.EX2 R167, R167 ;  /* 0x000000a700a77308 */ /* 0x000fe60000000800 */
[----:B------:R-:W-:Y:S01]  /*5490*/  FMUL.FTZ R13, R2, R121 ;  /* 0x00000079020d7220 */ /* 0x000fe20000410000 */
[C---:B-1----:R-:W-:Y:S06]  /*54a0*/  HMMA.16816.F32 R68, R128.reuse, R136, R68 ;  /* 0x000000888044723c */ /* 0x042fec0000001844 */
[----:B------:R-:W1:Y:S01]  /*54b0*/  MUFU.EX2 R168, R168 ;  /* 0x000000a800a87308 */ /* 0x000e620000000800 */
[--C-:B------:R-:W-:Y:S01]  /*54c0*/  FFMA.FTZ R169, R14, UR4, -R164.reuse ;  /* 0x000000040ea97c23 */ /* 0x100fe200080108a4 */
[C---:B------:R-:W-:Y:S01]  /*54d0*/  HMMA.16816.F32 R72, R128.reuse, R138, R72 ;  /* 0x0000008a8048723c */ /* 0x040fe20000001848 */
[----:B------:R-:W5:Y:S02]  /*54e0*/  LDSM.16.MT88.4 R136, [R194+0x16000] ;  /* 0x01600000c288783b */ /* 0x000f640000004200 */
[C---:B------:R-:W-:Y:S03]  /*54f0*/  FMUL.FTZ R14, R0.reuse, R122 ;  /* 0x0000007a000e7220 */ /* 0x040fe60000410000 */
[C---:B--2---:R-:W-:Y:S02]  /*5500*/  HMMA.16816.F32 R76, R128.reuse, R140, R76 ;  /* 0x0000008c804c723c */ /* 0x044fe4000000184c */
[----:B------:R-:W-:Y:S03]  /*5510*/  MUFU.EX2 R169, R169 ;  /* 0x000000a900a97308 */ /* 0x000fe60000000800 */
[----:B------:R-:W-:Y:S01]  /*5520*/  FFMA.FTZ R170, R15, UR4, -R164 ;  /* 0x000000040faa7c23 */ /* 0x000fe200080108a4 */
[C---:B------:R-:W-:Y:S01]  /*5530*/  HMMA.16816.F32 R80, R128.reuse, R142, R80 ;  /* 0x0000008e8050723c */ /* 0x040fe20000001850 */
[----:B------:R-:W2:Y:S04]  /*5540*/  LDSM.16.MT88.4 R140, [R193+0x16000] ;  /* 0x01600000c18c783b */ /* 0x000ea80000004200 */
[----:B------:R-:W-:Y:S01]  /*5550*/  FMUL.FTZ R15, R0, R123 ;  /* 0x0000007b000f7220 */ /* 0x000fe20000410000 */
[C---:B---3--:R-:W-:Y:S01]  /*5560*/  HMMA.16816.F32 R84, R128.reuse, R144, R84 ;  /* 0x000000908054723c */ /* 0x048fe20000001854 */
[----:B------:R-:W3:Y:S02]  /*5570*/  MUFU.EX2 R170, R170 ;  /* 0x000000aa00aa7308 */ /* 0x000ee40000000800 */
[----:B------:R-:W1:Y:S02]  /*5580*/  LDSM.16.MT88.4 R120, [R192+0x16000] ;  /* 0x01600000c078783b */ /* 0x000e640000004200 */
[C---:B------:R-:W-:Y:S01]  /*5590*/  FMUL.FTZ R96, R2.reuse, R96 ;  /* 0x0000006002607220 */ /* 0x040fe20000410000 */
[C---:B------:R-:W-:Y:S05]  /*55a0*/  HMMA.16816.F32 R88, R128.reuse, R146, R88 ;  /* 0x000000928058723c */ /* 0x040fea0000001858 */
[----:B------:R-:W-:Y:S01]  /*55b0*/  FMUL.FTZ R97, R2, R97 ;  /* 0x0000006102617220 */ /* 0x000fe20000410000 */
[C---:B----4-:R-:W-:Y:S01]  /*55c0*/  HMMA.16816.F32 R92, R128.reuse, R124, R92 ;  /* 0x0000007c805c723c */ /* 0x050fe2000000185c */
[----:B------:R-:W-:Y:S04]  /*55d0*/  LDSM.16.MT88.4 R144, [R193+0x12800] ;  /* 0x01280000c190783b */ /* 0x000fe80000004200 */
[C---:B------:R-:W-:Y:S01]  /*55e0*/  FMUL.FTZ R98, R0.reuse, R98 ;  /* 0x0000006200627220 */ /* 0x040fe20000410000 */
[----:B------:R-:W-:Y:S01]  /*55f0*/  FMUL.FTZ R99, R0, R99 ;  /* 0x0000006300637220 */ /* 0x000fe20000410000 */
[C---:B------:R-:W-:Y:S01]  /*5600*/  FMUL.FTZ R100, R2.reuse, R100 ;  /* 0x0000006402647220 */ /* 0x040fe20000410000 */
[----:B------:R-:W-:Y:S03]  /*5610*/  FMUL.FTZ R101, R2, R101 ;  /* 0x0000006502657220 */ /* 0x000fe60000410000 */
[C---:B------:R-:W-:Y:S01]  /*5620*/  FMUL.FTZ R102, R0.reuse, R102 ;  /* 0x0000006600667220 */ /* 0x040fe20000410000 */
[----:B------:R-:W-:Y:S01]  /*5630*/  FMUL.FTZ R103, R0, R103 ;  /* 0x0000006700677220 */ /* 0x000fe20000410000 */
[C---:B------:R-:W-:Y:S01]  /*5640*/  HMMA.16816.F32 R96, R128.reuse, R126, R96 ;  /* 0x0000007e8060723c */ /* 0x040fe20000001860 */
[----:B------:R-:W4:Y:S02]  /*5650*/  LDSM.16.MT88.4 R124, [R196+0x12800] ;  /* 0x01280000c47c783b */ /* 0x000f240000004200 */
[C---:B------:R-:W-:Y:S01]  /*5660*/  FMUL.FTZ R104, R2.reuse, R104 ;  /* 0x0000006802687220 */ /* 0x040fe20000410000 */
[----:B------:R-:W-:Y:S01]  /*5670*/  FMUL.FTZ R105, R2, R105 ;  /* 0x0000006902697220 */ /* 0x000fe20000410000 */
[C---:B------:R-:W-:Y:S01]  /*5680*/  FMUL.FTZ R106, R0.reuse, R106 ;  /* 0x0000006a006a7220 */ /* 0x040fe20000410000 */
[C---:B-----5:R-:W-:Y:S05]  /*5690*/  HMMA.16816.F32 R100, R128.reuse, R136, R100 ;  /* 0x000000888064723c */ /* 0x060fea0000001864 */
[----:B------:R-:W-:Y:S01]  /*56a0*/  FMUL.FTZ R107, R0, R107 ;  /* 0x0000006b006b7220 */ /* 0x000fe20000410000 */
[--C-:B------:R-:W-:Y:S01]  /*56b0*/  FFMA.FTZ R171, R16, UR4, -R166.reuse ;  /* 0x0000000410ab7c23 */ /* 0x100fe200080108a6 */
[----:B------:R-:W-:Y:S01]  /*56c0*/  FFMA.FTZ R172, R17, UR4, -R166 ;  /* 0x0000000411ac7c23 */ /* 0x000fe200080108a6 */
[--C-:B------:R-:W-:Y:S03]  /*56d0*/  FFMA.FTZ R173, R18, UR4, -R164.reuse ;  /* 0x0000000412ad7c23 */ /* 0x100fe600080108a4 */
[----:B------:R-:W-:Y:S01]  /*56e0*/  FFMA.FTZ R174, R19, UR4, -R164 ;  /* 0x0000000413ae7c23 */ /* 0x000fe200080108a4 */
[C---:B------:R-:W-:Y:S01]  /*56f0*/  HMMA.16816.F32 R104, R128.reuse, R138, R104 ;  /* 0x0000008a8068723c */ /* 0x040fe20000001868 */
[----:B------:R-:W5:Y:S01]  /*5700*/  LDSM.16.MT88.4 R136, [R194+0x12800] ;  /* 0x01280000c288783b */ /* 0x000f620000004200 */
[----:B------:R-:W-:Y:S01]  /*5710*/  MUFU.EX2 R171, R171 ;  /* 0x000000ab00ab7308 */ /* 0x000fe20000000800 */
[C---:B------:R-:W-:Y:S01]  /*5720*/  FMUL.FTZ R108, R2.reuse, R108 ;  /* 0x0000006c026c7220 */ /* 0x040fe20000410000 */
[----:B------:R-:W-:Y:S01]  /*5730*/  FMUL.FTZ R109, R2, R109 ;  /* 0x0000006d026d7220 */ /* 0x000fe20000410000 */
[C---:B------:R-:W-:Y:S01]  /*5740*/  FMUL.FTZ R110, R0.reuse, R110 ;  /* 0x0000006e006e7220 */ /* 0x040fe20000410000 */
[C---:B--2---:R-:W-:Y:S06]  /*5750*/  HMMA.16816.F32 R12, R128.reuse, R140, R12 ;  /* 0x0000008c800c723c */ /* 0x044fec000000180c */
[----:B------:R-:W2:Y:S01]  /*5760*/  MUFU.EX2 R172, R172 ;  /* 0x000000ac00ac7308 */ /* 0x000ea20000000800 */
[----:B------:R-:W-:Y:S01]  /*5770*/  FMUL.FTZ R111, R0, R111 ;  /* 0x0000006f006f7220 */ /* 0x000fe20000410000 */
[C---:B------:R-:W-:Y:S03]  /*5780*/  FMUL.FTZ R16, R2.reuse, R116 ;  /* 0x0000007402107220 */ /* 0x040fe60000410000 */
[----:B------:R-:W-:Y:S01]  /*5790*/  FMUL.FTZ R17, R2, R117 ;  /* 0x0000007502117220 */ /* 0x000fe20000410000 */
[C---:B------:R-:W-:Y:S01]  /*57a0*/  FMUL.FTZ R18, R0.reuse, R118 ;  /* 0x0000007600127220 */ /* 0x040fe20000410000 */
[----:B------:R-:W-:Y:S01]  /*57b0*/  FMUL.FTZ R19, R0, R119 ;  /* 0x0000007700137220 */ /* 0x000fe20000410000 */
[C---:B------:R-:W-:Y:S02]  /*57c0*/  HMMA.16816.F32 R108, R128.reuse, R142, R108 ;  /* 0x0000008e806c723c */ /* 0x040fe4000000186c */
[----:B------:R-:W-:Y:S01]  /*57d0*/  MUFU.EX2 R173, R173 ;  /* 0x000000ad00ad7308 */ /* 0x000fe20000000800 */
[----:B------:R-:W5:Y:S01]  /*57e0*/  LDSM.16.MT88.4 R140, [R192+0x12800] ;  /* 0x01280000c08c783b */ /* 0x000f620000004200 */
[C---:B------:R-:W-:Y:S01]  /*57f0*/  FMUL.FTZ R112, R2.reuse, R112 ;  /* 0x0000007002707220 */ /* 0x040fe20000410000 */
[----:B------:R-:W-:Y:S01]  /*5800*/  FMUL.FTZ R113, R2, R113 ;  /* 0x0000007102717220 */ /* 0x000fe20000410000 */
[C---:B------:R-:W-:Y:S01]  /*5810*/  FMUL.FTZ R114, R0.reuse, R114 ;  /* 0x0000007200727220 */ /* 0x040fe20000410000 */
[C---:B-1----:R-:W-:Y:S05]  /*5820*/  HMMA.16816.F32 R16, R128.reuse, R120, R16 ;  /* 0x000000788010723c */ /* 0x042fea0000001810 */
[----:B------:R-:W1:Y:S01]  /*5830*/  MUFU.EX2 R174, R174 ;  /* 0x000000ae00ae7308 */ /* 0x000e620000000800 */
[----:B------:R-:W-:Y:S01]  /*5840*/  FMUL.FTZ R115, R0, R115 ;  /* 0x0000007300737220 */ /* 0x000fe20000410000 */
[----:B------:R-:W-:Y:S01]  /*5850*/  F2FP.F16.F32.PACK_AB R116, R168, R167 ;  /* 0x000000a7a874723e */ /* 0x000fe200000000ff */
[----:B------:R-:W-:Y:S03]  /*5860*/  FFMA.FTZ R161, R2, R223, R161 ;  /* 0x000000df02a17223 */ /* 0x000fe600000100a1 */
[----:B---3--:R-:W-:Y:S02]  /*5870*/  F2FP.F16.F32.PACK_AB R117, R170, R169 ;  /* 0x000000a9aa75723e */ /* 0x008fe400000000ff */
[----:B--2---:R-:W-:Y:S01]  /*5880*/  F2FP.F16.F32.PACK_AB R118, R172, R171 ;  /* 0x000000abac76723e */ /* 0x004fe200000000ff */
[----:B------:R-:W-:Y:S01]  /*5890*/  HMMA.16816.F32 R112, R128, R122, R112 ;  /* 0x0000007a8070723c */ /* 0x000fe20000001870 */
[----:B------:R-:W2:Y:S02]  /*58a0*/  LDSM.16.MT88.4 R120, [R192+0x14800] ;  /* 0x01480000c078783b */ /* 0x000ea40000004200 */
[----:B------:R-:W-:Y:S01]  /*58b0*/  FFMA.FTZ R163, R0, R221, R163 ;  /* 0x000000dd00a37223 */ /* 0x000fe200000100a3 */
[----:B------:R-:W-:Y:S01]  /*58c0*/  FADD.FTZ R0, R133, R161 ;  /* 0x000000a185007221 */ /* 0x000fe20000010000 */
[----:B------:R-:W-:Y:S02]  /*58d0*/  MOV R133, R132 ;  /* 0x0000008400857202 */ /* 0x000fe40000000f00 */
[----:B------:R-:W-:Y:S01]  /*58e0*/  FADD.FTZ R163, R134, R163 ;  /* 0x000000a386a37221 */ /* 0x000fe20000010000 */
[----:B-1----:R-:W-:Y:S01]  /*58f0*/  F2FP.F16.F32.PACK_AB R119, R174, R173 ;  /* 0x000000adae77723e */ /* 0x002fe200000000ff */
[----:B------:R-:W-:Y:S02]  /*5900*/  LDSM.16.MT88.4 R128, [R194+0x16800] ;  /* 0x01680000c280783b */ /* 0x000fe40000004200 */
[----:B------:R-:W-:Y:S01]  /*5910*/  FADD.FTZ R135, R135, R0 ;  /* 0x0000000087877221 */ /* 0x000fe20000010000 */
[----:B------:R-:W-:Y:S01]  /*5920*/  MOV R0, R3 ;  /* 0x0000000300007202 */ /* 0x000fe20000000f00 */
[----:B------:R-:W-:Y:S02]  /*5930*/  FADD.FTZ R162, R162, R163 ;  /* 0x000000a3a2a27221 */ /* 0x000fe40000010000 */
[C---:B----4-:R-:W-:Y:S05]  /*5940*/  HMMA.16816.F32 R4, R116.reuse, R124, R4 ;  /* 0x0000007c7404723c */ /* 0x050fea0000001804 */
[----:B------:R-:W-:Y:S01]  /*5950*/  FADD.FTZ R160, R160, R135 ;  /* 0x00000087a0a07221 */ /* 0x000fe20000010000 */
[C---:B------:R-:W-:Y:S01]  /*5960*/  HMMA.16816.F32 R8, R116.reuse, R126, R8 ;  /* 0x0000007e7408723c */ /* 0x040fe20000001808 */
[----:B------:R-:W1:Y:S04]  /*5970*/  LDSM.16.MT88.4 R124, [R196+0x16800] ;  /* 0x01680000c47c783b */ /* 0x000e680000004200 */
[----:B------:R-:W-:Y:S01]  /*5980*/  FADD.FTZ R162, R165, R162 ;  /* 0x000000a2a5a27221 */ /* 0x000fe20000010000 */
[C---:B-----5:R-:W-:Y:S05]  /*5990*/  HMMA.16816.F32 R36, R116.reuse, R136, R36 ;  /* 0x000000887424723c */ /* 0x060fea0000001824 */
[----:B------:R-:W-:Y:S01]  /*59a0*/  FADD.FTZ R167, R167, R160 ;  /* 0x000000a0a7a77221 */ /* 0x000fe20000010000 */
[C---:B------:R-:W-:Y:S01]  /*59b0*/  HMMA.16816.F32 R40, R116.reuse, R138, R40 ;  /* 0x0000008a7428723c */ /* 0x040fe20000001828 */
[----:B------:R-:W3:Y:S04]  /*59c0*/  LDSM.16.MT88.4 R136, [R193+0x16800] ;  /* 0x01680000c188783b */ /* 0x000ee80000004200 */
[----:B------:R-:W-:Y:S01]  /*59d0*/  FADD.FTZ R169, R169, R162 ;  /* 0x000000a2a9a97221 */ /* 0x000fe20000010000 */
[C---:B------:R-:W-:Y:S05]  /*59e0*/  HMMA.16816.F32 R44, R116.reuse, R144, R44 ;  /* 0x00000090742c723c */ /* 0x040fea000000182c */
[----:B------:R-:W-:Y:S01]  /*59f0*/  FADD.FTZ R168, R168, R167 ;  /* 0x000000a7a8a87221 */ /* 0x000fe20000010000 */
[C---:B------:R-:W-:Y:S01]  /*5a00*/  HMMA.16816.F32 R48, R116.reuse, R146, R48 ;  /* 0x000000927430723c */ /* 0x040fe20000001830 */
[----:B------:R-:W-:Y:S04]  /*5a10*/  LDSM.16.MT88.4 R144, [R196+0x15000] ;  /* 0x01500000c490783b */ /* 0x000fe80000004200 */
[----:B------:R-:W-:Y:S01]  /*5a20*/  FADD.FTZ R170, R170, R169 ;  /* 0x000000a9aaaa7221 */ /* 0x000fe20000010000 */
[C---:B------:R-:W-:Y:S05]  /*5a30*/  HMMA.16816.F32 R52, R116.reuse, R140, R52 ;  /* 0x0000008c7434723c */ /* 0x040fea0000001834 */
[----:B------:R-:W-:Y:S01]  /*5a40*/  FADD.FTZ R171, R171, R168 ;  /* 0x000000a8abab7221 */ /* 0x000fe20000010000 */
[C---:B------:R-:W-:Y:S01]  /*5a50*/  HMMA.16816.F32 R56, R116.reuse, R142, R56 ;  /* 0x0000008e7438723c */ /* 0x040fe20000001838 */
[----:B------:R-:W-:Y:S04]  /*5a60*/  LDSM.16.MT88.4 R140, [R192+0x13000] ;  /* 0x01300000c08c783b */ /* 0x000fe80000004200 */
[----:B------:R-:W-:Y:S01]  /*5a70*/  FADD.FTZ R171, R172, R171 ;  /* 0x000000abacab7221 */ /* 0x000fe20000010000 */
[C---:B------:R-:W-:Y:S06]  /*5a80*/  HMMA.16816.F32 R60, R116.reuse, R148, R60 ;  /* 0x00000094743c723c */ /* 0x040fec000000183c */
[C---:B------:R-:W-:Y:S01]  /*5a90*/  HMMA.16816.F32 R64, R116.reuse, R150, R64 ;  /* 0x000000967440723c */ /* 0x040fe20000001840 */
[----:B------:R-:W-:Y:S05]  /*5aa0*/  LDSM.16.MT88.4 R148, [R193+0x15000] ;  /* 0x01500000c194783b */ /* 0x000fea0000004200 */
[C---:B------:R-:W-:Y:S06]  /*5ab0*/  HMMA.16816.F32 R68, R116.reuse, R152, R68 ;  /* 0x000000987444723c */ /* 0x040fec0000001844 */
[C---:B------:R-:W-:Y:S05]  /*5ac0*/  HMMA.16816.F32 R72, R116.reuse, R154, R72 ;  /* 0x0000009a7448723c */ /* 0x040fea0000001848 */
[--C-:B------:R-:W-:Y:S01]  /*5ad0*/  FFMA.FTZ R152, R20, UR4, -R166.reuse ;  /* 0x0000000414987c23 */ /* 0x100fe200080108a6 */
[C---:B------:R-:W-:Y:S05]  /*5ae0*/  HMMA.16816.F32 R76, R116.reuse, R156, R76 ;  /* 0x0000009c744c723c */ /* 0x040fea000000184c */
[----:B------:R-:W-:Y:S01]  /*5af0*/  FFMA.FTZ R153, R21, UR4, -R166 ;  /* 0x0000000415997c23 */ /* 0x000fe200080108a6 */
[C---:B------:R-:W-:Y:S01]  /*5b00*/  HMMA.16816.F32 R80, R116.reuse, R158, R80 ;  /* 0x0000009e7450723c */ /* 0x040fe20000001850 */
[----:B------:R-:W-:Y:S04]  /*5b10*/  MUFU.EX2 R152, R152 ;  /* 0x0000009800987308 */ /* 0x000fe80000000800 */
[--C-:B------:R-:W-:Y:S01]  /*5b20*/  FFMA.FTZ R154, R22, UR4, -R164.reuse ;  /* 0x00000004169a7c23 */ /* 0x100fe200080108a4 */
[C---:B--2---:R-:W-:Y:S05]  /*5b30*/  HMMA.16816.F32 R84, R116.reuse, R120, R84 ;  /* 0x000000787454723c */ /* 0x044fea0000001854 */
[----:B------:R-:W2:Y:S01]  /*5b40*/  MUFU.EX2 R153, R153 ;  /* 0x0000009900997308 */ /* 0x000ea20000000800 */
[----:B------:R-:W-:Y:S01]  /*5b50*/  FFMA.FTZ R155, R23, UR4, -R164 ;  /* 0x00000004179b7c23 */ /* 0x000fe200080108a4 */
[C---:B------:R-:W-:Y:S01]  /*5b60*/  HMMA.16816.F32 R88, R116.reuse, R122, R88 ;  /* 0x0000007a7458723c */ /* 0x040fe20000001858 */
[----:B------:R-:W4:Y:S03]  /*5b70*/  LDSM.16.MT88.4 R20, [R192+0x16800] ;  /* 0x01680000c014783b */ /* 0x000f260000004200 */
[--C-:B------:R-:W-:Y:S02]  /*5b80*/  FFMA.FTZ R156, R24, UR4, -R166.reuse ;  /* 0x00000004189c7c23 */ /* 0x100fe400080108a6 */
[C---:B-1----:R-:W-:Y:S02]  /*5b90*/  HMMA.16816.F32 R92, R116.reuse, R124, R92 ;  /* 0x0000007c745c723c */ /* 0x042fe4000000185c */
[----:B------:R-:W-:Y:S01]  /*5ba0*/  MUFU.EX2 R154, R154 ;  /* 0x0000009a009a7308 */ /* 0x000fe20000000800 */
[----:B------:R-:W1:Y:S02]  /*5bb0*/  LDSM.16.MT88.4 R120, [R196+0x13000] ;  /* 0x01300000c478783b */ /* 0x000e640000004200 */
[----:B------:R-:W-:Y:S01]  /*5bc0*/  FFMA.FTZ R157, R25, UR4, -R166 ;  /* 0x00000004199d7c23 */ /* 0x000fe200080108a6 */
[C---:B------:R-:W-:Y:S06]  /*5bd0*/  HMMA.16816.F32 R96, R116.reuse, R126, R96 ;  /* 0x0000007e7460723c */ /* 0x040fec0000001860 */
[----:B------:R-:W5:Y:S01]  /*5be0*/  MUFU.EX2 R155, R155 ;  /* 0x0000009b009b7308 */ /* 0x000f620000000800 */
[----:B------:R-:W1:Y:S01]  /*5bf0*/  LDSM.16.MT88.4 R124, [R194+0x13000] ;  /* 0x01300000c27c783b */ /* 0x000e620000004200 */
[C---:B------:R-:W-:Y:S03]  /*5c00*/  HMMA.16816.F32 R100, R116.reuse, R128, R100 ;  /* 0x000000807464723c */ /* 0x040fe60000001864 */
[----:B--2---:R-:W-:Y:S03]  /*5c10*/  F2FP.F16.F32.PACK_AB R24, R153, R152 ;  /* 0x000000989918723e */ /* 0x004fe600000000ff */
[C---:B------:R-:W-:Y:S01]  /*5c20*/  HMMA.16816.F32 R104, R116.reuse, R130, R104 ;  /* 0x000000827468723c */ /* 0x040fe20000001868 */
[----:B------:R-:W2:Y:S01]  /*5c30*/  LDSM.16.MT88.4 R128, [R193+0x13000] ;  /* 0x01300000c180783b */ /* 0x000ea20000004200 */
[----:B------:R-:W-:Y:S03]  /*5c40*/  MUFU.EX2 R156, R156 ;  /* 0x0000009c009c7308 */ /* 0x000fe60000000800 */
[--C-:B------:R-:W-:Y:S01]  /*5c50*/  FFMA.FTZ R158, R26, UR4, -R164.reuse ;  /* 0x000000041a9e7c23 */ /* 0x100fe200080108a4 */
[C---:B---3--:R-:W-:Y:S06]  /*5c60*/  HMMA.16816.F32 R12, R116.reuse, R136, R12 ;  /* 0x00000088740c723c */ /* 0x048fec000000180c */
[----:B------:R-:W3:Y:S01]  /*5c70*/  MUFU.EX2 R157, R157 ;  /* 0x0000009d009d7308 */ /* 0x000ee20000000800 */
[----:B------:R-:W-:Y:S01]  /*5c80*/  FFMA.FTZ R159, R27, UR4, -R164 ;  /* 0x000000041b9f7c23 */ /* 0x000fe200080108a4 */
[C---:B------:R-:W-:Y:S01]  /*5c90*/  HMMA.16816.F32 R108, R116.reuse, R138, R108 ;  /* 0x0000008a746c723c */ /* 0x040fe2000000186c */
[----:B------:R-:W2:Y:S02]  /*5ca0*/  LDSM.16.MT88.4 R136, [R194+0x15000] ;  /* 0x01500000c288783b */ /* 0x000ea40000004200 */
[----:B-----5:R-:W-:Y:S03]  /*5cb0*/  F2FP.F16.F32.PACK_AB R25, R155, R154 ;  /* 0x0000009a9b19723e */ /* 0x020fe600000000ff */
[C---:B----4-:R-:W-:Y:S02]  /*5cc0*/  HMMA.16816.F32 R16, R116.reuse, R20, R16 ;  /* 0x000000147410723c */ /* 0x050fe40000001810 */
[----:B------:R-:W-:Y:S03]  /*5cd0*/  MUFU.EX2 R158, R158 ;  /* 0x0000009e009e7308 */ /* 0x000fe60000000800 */
[----:B------:R-:W-:Y:S01]  /*5ce0*/  FFMA.FTZ R166, R33, UR4, -R166 ;  /* 0x0000000421a67c23 */ /* 0x000fe200080108a6 */
[----:B------:R-:W-:Y:S01]  /*5cf0*/  HMMA.16816.F32 R112, R116, R22, R112 ;  /* 0x000000167470723c */ /* 0x000fe20000001870 */
[----:B------:R-:W4:Y:S05]  /*5d00*/  LDSM.16.MT88.4 R20, [R192+0x15000] ;  /* 0x01500000c014783b */ /* 0x000f2a0000004200 */
[----:B------:R-:W5:Y:S01]  /*5d10*/  MUFU.EX2 R159, R159 ;  /* 0x0000009f009f7308 */ /* 0x000f620000000800 */
[----:B---3--:R-:W-:Y:S01]  /*5d20*/  F2FP.F16.F32.PACK_AB R26, R157, R156 ;  /* 0x0000009c9d1a723e */ /* 0x008fe200000000ff */
[----:B------:R-:W-:Y:S03]  /*5d30*/  FFMA.FTZ R164, R35, UR4, -R164 ;  /* 0x0000000423a47c23 */ /* 0x000fe600080108a4 */
[----:B------:R-:W-:Y:S01]  /*5d40*/  FADD.FTZ R152, R152, R171 ;  /* 0x000000ab98987221 */ /* 0x000fe20000010000 */
[----:B------:R-:W3:Y:S04]  /*5d50*/  LDSM.16.MT88.4 R116, [R196+0x17000] ;  /* 0x01700000c474783b */ /* 0x000ee80000004200 */
[----:B------:R-:W3:Y:S01]  /*5d60*/  MUFU.EX2 R166, R166 ;  /* 0x000000a600a67308 */ /* 0x000ee20000000800 */
[----:B------:R-:W-:Y:S04]  /*5d70*/  FADD.FTZ R153, R153, R152 ;  /* 0x0000009899997221 */ /* 0x000fe80000010000 */
[----:B------:R-:W-:Y:S01]  /*5d80*/  FADD.FTZ R156, R156, R153 ;  /* 0x000000999c9c7221 */ /* 0x000fe20000010000 */
[----:B------:R-:W-:Y:S04]  /*5d90*/  LDSM.16.MT88.4 R32, [R192+0x13800] ;  /* 0x01380000c020783b */ /* 0x000fe80000004200 */
[----:B------:R-:W3:Y:S01]  /*5da0*/  MUFU.EX2 R225, R164 ;  /* 0x000000a400e17308 */ /* 0x000ee20000000800 */
[----:B-----5:R-:W-:Y:S01]  /*5db0*/  F2FP.F16.F32.PACK_AB R27, R159, R158 ;  /* 0x0000009e9f1b723e */ /* 0x020fe200000000ff */
[----:B------:R-:W-:Y:S06]  /*5dc0*/  FADD.FTZ R156, R157, R156 ;  /* 0x0000009c9d9c7221 */ /* 0x000fec0000010000 */
[C---:B-1----:R-:W-:Y:S06]  /*5dd0*/  HMMA.16816.F32 R4, R24.reuse, R120, R4 ;  /* 0x000000781804723c */ /* 0x042fec0000001804 */
[C---:B------:R-:W-:Y:S01]  /*5de0*/  HMMA.16816.F32 R8, R24.reuse, R122, R8 ;  /* 0x0000007a1808723c */ /* 0x040fe20000001808 */
[----:B------:R-:W1:Y:S05]  /*5df0*/  LDSM.16.MT88.4 R120, [R194+0x17000] ;  /* 0x01700000c278783b */ /* 0x000e6a0000004200 */
[C---:B------:R-:W-:Y:S06]  /*5e00*/  HMMA.16816.F32 R36, R24.reuse, R124, R36 ;  /* 0x0000007c1824723c */ /* 0x040fec0000001824 */
[C---:B------:R-:W-:Y:S01]  /*5e10*/  HMMA.16816.F32 R40, R24.reuse, R126, R40 ;  /* 0x0000007e1828723c */ /* 0x040fe20000001828 */
[----:B------:R-:W5:Y:S05]  /*5e20*/  LDSM.16.MT88.4 R124, [R193+0x17000] ;  /* 0x01700000c17c783b */ /* 0x000f6a0000004200 */
[C---:B--2---:R-:W-:Y:S06]  /*5e30*/  HMMA.16816.F32 R44, R24.reuse, R128, R44 ;  /* 0x00000080182c723c */ /* 0x044fec000000182c */
[C---:B------:R-:W-:Y:S01]  /*5e40*/  HMMA.16816.F32 R48, R24.reuse, R130, R48 ;  /* 0x000000821830723c */ /* 0x040fe20000001830 */
[----:B------:R-:W2:Y:S05]  /*5e50*/  LDSM.16.MT88.4 R128, [R192+0x17000] ;  /* 0x01700000c080783b */ /* 0x000eaa0000004200 */
[C---:B------:R-:W-:Y:S06]  /*5e60*/  HMMA.16816.F32 R52, R24.reuse, R140, R52 ;  /* 0x0000008c1834723c */ /* 0x040fec0000001834 */
[C---:B------:R-:W-:Y:S01]  /*5e70*/  HMMA.16816.F32 R56, R24.reuse, R142, R56 ;  /* 0x0000008e1838723c */ /* 0x040fe20000001838 */
[----:B------:R-:W-:Y:S05]  /*5e80*/  LDSM.16.MT88.4 R140, [R194+0x15800] ;  /* 0x01580000c28c783b */ /* 0x000fea0000004200 */
        /* <DEDUP_REMOVED lines=9> */
[C---:B----4-:R-:W-:Y:S06]  /*5f20*/  HMMA.16816.F32 R84, R24.reuse, R20, R84 ;  /* 0x000000141854723c */ /* 0x050fec0000001854 */
[C---:B------:R-:W-:Y:S05]  /*5f30*/  HMMA.16816.F32 R88, R24.reuse, R22, R88 ;  /* 0x000000161858723c */ /* 0x040fea0000001858 */
[----:B------:R-:W-:Y:S01]  /*5f40*/  F2FP.F16.F32.PACK_AB R20, R176, R175 ;  /* 0x000000afb014723e */ /* 0x000fe200000000ff */
[C---:B---3--:R-:W-:Y:S05]  /*5f50*/  HMMA.16816.F32 R92, R24.reuse, R116, R92 ;  /* 0x00000074185c723c */ /* 0x048fea000000185c */
[----:B------:R-:W-:Y:S01]  /*5f60*/  F2FP.F16.F32.PACK_AB R21, R178, R177 ;  /* 0x000000b1b215723e */ /* 0x000fe200000000ff */
[C---:B------:R-:W-:Y:S01]  /*5f70*/  HMMA.16816.F32 R96, R24.reuse, R118, R96 ;  /* 0x000000761860723c */ /* 0x040fe20000001860 */
[----:B------:R-:W3:Y:S04]  /*5f80*/  LDSM.16.MT88.4 R116, [R194+0x13800] ;  /* 0x01380000c274783b */ /* 0x000ee80000004200 */
[----:B------:R-:W-:Y:S01]  /*5f90*/  F2FP.F16.F32.PACK_AB R22, R166, R179 ;  /* 0x000000b3a616723e */ /* 0x000fe200000000ff */
[C---:B-1----:R-:W-:Y:S05]  /*5fa0*/  HMMA.16816.F32 R100, R24.reuse, R120, R100 ;  /* 0x000000781864723c */ /* 0x042fea0000001864 */
[----:B------:R-:W-:Y:S01]  /*5fb0*/  F2FP.F16.F32.PACK_AB R23, R225, R220 ;  /* 0x000000dce117723e */ /* 0x000fe200000000ff */
[C---:B------:R-:W-:Y:S01]  /*5fc0*/  HMMA.16816.F32 R104, R24.reuse, R122, R104 ;  /* 0x0000007a1868723c */ /* 0x040fe20000001868 */
[----:B------:R-:W1:Y:S04]  /*5fd0*/  LDSM.16.MT88.4 R120, [R196+0x15800] ;  /* 0x01580000c478783b */ /* 0x000e680000004200 */
[----:B------:R-:W-:Y:S01]  /*5fe0*/  FADD.FTZ R175, R175, R156 ;  /* 0x0000009cafaf7221 */ /* 0x000fe20000010000 */
[C---:B-----5:R-:W-:Y:S05]  /*5ff0*/  HMMA.16816.F32 R12, R24.reuse, R124, R12 ;  /* 0x0000007c180c723c */ /* 0x060fea000000180c */
[----:B------:R-:W-:Y:S01]  /*6000*/  FADD.FTZ R176, R176, R175 ;  /* 0x000000afb0b07221 */ /* 0x000fe20000010000 */
[C---:B------:R-:W-:Y:S05]  /*6010*/  HMMA.16816.F32 R108, R24.reuse, R126, R108 ;  /* 0x0000007e186c723c */ /* 0x040fea000000186c */
[----:B------:R-:W-:Y:S01]  /*6020*/  FADD.FTZ R179, R179, R176 ;  /* 0x000000b0b3b37221 */ /* 0x000fe20000010000 */
[C---:B--2---:R-:W-:Y:S05]  /*6030*/  HMMA.16816.F32 R16, R24.reuse, R128, R16 ;  /* 0x000000801810723c */ /* 0x044fea0000001810 */
[----:B------:R-:W-:Y:S01]  /*6040*/  FADD.FTZ R223, R166, R179 ;  /* 0x000000b3a6df7221 */ /* 0x000fe20000010000 */
[----:B------:R-:W-:Y:S01]  /*6050*/  HMMA.16816.F32 R112, R24, R130, R112 ;  /* 0x000000821870723c */ /* 0x000fe20000001870 */
[----:B------:R-:W2:Y:S05]  /*6060*/  LDSM.16.MT88.4 R24, [R196+0x17800] ;  /* 0x01780000c418783b */ /* 0x000eaa0000004200 */
[C---:B------:R-:W-:Y:S03]  /*6070*/  HMMA.16816.F32 R128, R20.reuse, R28, R4 ;  /* 0x0000001c1480723c */ /* 0x040fe60000001804 */
[----:B------:R-:W4:Y:S03]  /*6080*/  LDSM.16.MT88.4 R4, [R194+0x17800] ;  /* 0x01780000c204783b */ /* 0x000f260000004200 */
[C---:B------:R-:W-:Y:S05]  /*6090*/  HMMA.16816.F32 R124, R20.reuse, R30, R8 ;  /* 0x0000001e147c723c */ /* 0x040fea0000001808 */
[----:B------:R-:W5:Y:S01]  /*60a0*/  LDSM.16.MT88.4 R8, [R193+0x17800] ;  /* 0x01780000c108783b */ /* 0x000f620000004200 */
[C---:B---3--:R-:W-:Y:S06]  /*60b0*/  HMMA.16816.F32 R36, R20.reuse, R116, R36 ;  /* 0x000000741424723c */ /* 0x048fec0000001824 */
[C---:B------:R-:W-:Y:S01]  /*60c0*/  HMMA.16816.F32 R40, R20.reuse, R118, R40 ;  /* 0x000000761428723c */ /* 0x040fe20000001828 */
[----:B------:R-:W3:Y:S05]  /*60d0*/  LDSM.16.MT88.4 R28, [R192+0x17800] ;  /* 0x01780000c01c783b */ /* 0x000eea0000004200 */
[C---:B------:R-:W-:Y:S06]  /*60e0*/  HMMA.16816.F32 R44, R20.reuse, R136, R44 ;  /* 0x00000088142c723c */ /* 0x040fec000000182c */
[C---:B------:R-:W-:Y:S06]  /*60f0*/  HMMA.16816.F32 R48, R20.reuse, R138, R48 ;  /* 0x0000008a1430723c */ /* 0x040fec0000001830 */
[C---:B------:R-:W-:Y:S06]  /*6100*/  HMMA.16816.F32 R52, R20.reuse, R32, R52 ;  /* 0x000000201434723c */ /* 0x040fec0000001834 */
[C---:B------:R-:W-:Y:S06]  /*6110*/  HMMA.16816.F32 R56, R20.reuse, R34, R56 ;  /* 0x000000221438723c */ /* 0x040fec0000001838 */
[C---:B-1----:R-:W-:Y:S06]  /*6120*/  HMMA.16816.F32 R60, R20.reuse, R120, R60 ;  /* 0x00000078143c723c */ /* 0x042fec000000183c */
[C---:B------:R-:W-:Y:S06]  /*6130*/  HMMA.16816.F32 R64, R20.reuse, R122, R64 ;  /* 0x0000007a1440723c */ /* 0x040fec0000001840 */
[C---:B------:R-:W-:Y:S06]  /*6140*/  HMMA.16816.F32 R68, R20.reuse, R140, R68 ;  /* 0x0000008c1444723c */ /* 0x040fec0000001844 */
[C---:B------:R-:W-:Y:S06]  /*6150*/  HMMA.16816.F32 R72, R20.reuse, R142, R72 ;  /* 0x0000008e1448723c */ /* 0x040fec0000001848 */
[C---:B------:R-:W-:Y:S06]  /*6160*/  HMMA.16816.F32 R76, R20.reuse, R144, R76 ;  /* 0x00000090144c723c */ /* 0x040fec000000184c */
[C---:B------:R-:W-:Y:S06]  /*6170*/  HMMA.16816.F32 R80, R20.reuse, R146, R80 ;  /* 0x000000921450723c */ /* 0x040fec0000001850 */
[C---:B------:R-:W-:Y:S06]  /*6180*/  HMMA.16816.F32 R84, R20.reuse, R148, R84 ;  /* 0x000000941454723c */ /* 0x040fec0000001854 */
[C---:B------:R-:W-:Y:S06]  /*6190*/  HMMA.16816.F32 R88, R20.reuse, R150, R88 ;  /* 0x000000961458723c */ /* 0x040fec0000001858 */
[C---:B--2---:R-:W-:Y:S06]  /*61a0*/  HMMA.16816.F32 R92, R20.reuse, R24, R92 ;  /* 0x00000018145c723c */ /* 0x044fec000000185c */
[C---:B------:R-:W-:Y:S06]  /*61b0*/  HMMA.16816.F32 R96, R20.reuse, R26, R96 ;  /* 0x0000001a1460723c */ /* 0x040fec0000001860 */
[C---:B----4-:R-:W-:Y:S06]  /*61c0*/  HMMA.16816.F32 R100, R20.reuse, R4, R100 ;  /* 0x000000041464723c */ /* 0x050fec0000001864 */
[C---:B------:R-:W-:Y:S05]  /*61d0*/  HMMA.16816.F32 R104, R20.reuse, R6, R104 ;  /* 0x000000061468723c */ /* 0x040fea0000001868 */
[----:B------:R-:W-:Y:S01]  /*61e0*/  FADD.FTZ R5, R173, R170 ;  /* 0x000000aaad057221 */ /* 0x000fe20000010000 */
[C---:B-----5:R-:W-:Y:S05]  /*61f0*/  HMMA.16816.F32 R120, R20.reuse, R8, R12 ;  /* 0x000000081478723c */ /* 0x060fea000000180c */
[----:B------:R-:W-:Y:S01]  /*6200*/  FADD.FTZ R5, R174, R5 ;  /* 0x00000005ae057221 */ /* 0x000fe20000010000 */
[C---:B------:R-:W-:Y:S05]  /*6210*/  HMMA.16816.F32 R108, R20.reuse, R10, R108 ;  /* 0x0000000a146c723c */ /* 0x040fea000000186c */
[----:B------:R-:W-:Y:S01]  /*6220*/  FADD.FTZ R154, R154, R5 ;  /* 0x000000059a9a7221 */ /* 0x000fe20000010000 */
[C---:B---3--:R-:W-:Y:S05]  /*6230*/  HMMA.16816.F32 R116, R20.reuse, R28, R16 ;  /* 0x0000001c1474723c */ /* 0x048fea0000001810 */
[----:B------:R-:W-:Y:S01]  /*6240*/  FADD.FTZ R155, R155, R154 ;  /* 0x0000009a9b9b7221 */ /* 0x000fe20000010000 */
[----:B------:R-:W-:Y:S05]  /*6250*/  HMMA.16816.F32 R112, R20, R30, R112 ;  /* 0x0000001e1470723c */ /* 0x000fea0000001870 */
[----:B------:R-:W-:Y:S06]  /*6260*/  FADD.FTZ R158, R158, R155 ;  /* 0x0000009b9e9e7221 */ /* 0x000fec0000010000 */
[----:B------:R-:W-:Y:S04]  /*6270*/  FADD.FTZ R158, R159, R158 ;  /* 0x0000009e9f9e7221 */ /* 0x000fe80000010000 */
[----:B------:R-:W-:Y:S04]  /*6280*/  FADD.FTZ R177, R177, R158 ;  /* 0x0000009eb1b17221 */ /* 0x000fe80000010000 */
[----:B------:R-:W-:Y:S04]  /*6290*/  FADD.FTZ R177, R178, R177 ;  /* 0x000000b1b2b17221 */ /* 0x000fe80000010000 */
[----:B------:R-:W-:Y:S04]  /*62a0*/  FADD.FTZ R220, R220, R177 ;  /* 0x000000b1dcdc7221 */ /* 0x000fe80000010000 */
[----:B------:R-:W-:Y:S01]  /*62b0*/  FADD.FTZ R221, R225, R220 ;  /* 0x000000dce1dd7221 */ /* 0x000fe20000010000 */
[----:B------:R-:W-:Y:S06]  /*62c0*/  @P0 BRA `(.L_x_7) ;  /* 0xffffffd800c40947 */ /* 0x000fec000383ffff */
.L_x_6:
[----:B------:R-:W1:Y:S01]  /*62d0*/  SHFL.BFLY PT, R2, R223, 0x2, 0x1f ;  /* 0x0c401f00df027f89 */ /* 0x000e6200000e0000 */
[----:B------:R-:W-:Y:S01]  /*62e0*/  MOV R8, 0x3f800000 ;  /* 0x3f80000000087802 */ /* 0x000fe20000000f00 */
[----:B------:R-:W2:Y:S01]  /*62f0*/  S2UR UR4, SR_CgaCtaId ;  /* 0x00000000000479c3 */ /* 0x000ea20000008800 */
[----:B------:R-:W-:Y:S01]  /*6300*/  UMOV UR5, 0x400 ;  /* 0x0000040000057882 */ /* 0x000fe20000000000 */
[----:B------:R-:W3:Y:S01]  /*6310*/  SHFL.BFLY PT, R0, R221, 0x2, 0x1f ;  /* 0x0c401f00dd007f89 */ /* 0x000ee200000e0000 */
[----:B------:R-:W-:Y:S01]  /*6320*/  ISETP.NE.AND P0, PT, R207, -0x1, PT ;  /* 0xffffffffcf00780c */ /* 0x000fe20003f05270 */
[----:B------:R-:W4:Y:S01]  /*6330*/  S2R R5, SR_TID.X ;  /* 0x0000000000057919 */ /* 0x000f220000002100 */
[----:B-1----:R-:W-:Y:S01]  /*6340*/  FADD.FTZ R7, R2, R223 ;  /* 0x000000df02077221 */ /* 0x002fe20000010000 */
[----:B--2---:R-:W-:Y:S01]  /*6350*/  ULEA UR4, UR4, UR5, 0x18 ;  /* 0x0000000504047291 */ /* 0x004fe2000f8ec03f */
[----:B---3--:R-:W-:-:S03]  /*6360*/  FADD.FTZ R9, R0, R221 ;  /* 0x000000dd00097221 */ /* 0x008fc60000010000 */
[----:B------:R-:W1:Y:S04]  /*6370*/  SHFL.BFLY PT, R4, R7, 0x1, 0x1f ;  /* 0x0c201f0007047f89 */ /* 0x000e6800000e0000 */
[----:B------:R-:W2:Y:S01]  /*6380*/  SHFL.BFLY PT, R2, R9, 0x1, 0x1f ;  /* 0x0c201f0009027f89 */ /* 0x000ea200000e0000 */
[----:B----4-:R-:W-:Y:S01]  /*6390*/  SHF.R.S32.HI R0, RZ, 0x1f, R5 ;  /* 0x0000001fff007819 */ /* 0x010fe20000011405 */
[----:B-1----:R-:W-:-:S03]  /*63a0*/  FADD.FTZ R4, R7, R4 ;  /* 0x0000000407047221 */ /* 0x002fc60000010000 */
[CC--:B------:R-:W-:Y:S02]  /*63b0*/  LEA.HI R7, R0.reuse, R5.reuse, RZ, 0x2 ;  /* 0x0000000500077211 */ /* 0x0c0fe400078f10ff */
[----:B------:R-:W-:Y:S01]  /*63c0*/  LEA.HI R0, R0, R5, RZ, 0x5 ;  /* 0x0000000500007211 */ /* 0x000fe200078f28ff */
[----:B--2---:R-:W-:Y:S01]  /*63d0*/  FADD.FTZ R2, R9, R2 ;  /* 0x0000000209027221 */ /* 0x004fe20000010000 */
[----:B------:R-:W-:Y:S02]  /*63e0*/  FSETP.NE.FTZ.AND P4, PT, R4, RZ, PT ;  /* 0x000000ff0400720b */ /* 0x000fe40003f95000 */
[----:B------:R-:W-:Y:S02]  /*63f0*/  MOV R9, 0x3f800000 ;  /* 0x3f80000000097802 */ /* 0x000fe40000000f00 */
[----:B------:R-:W-:Y:S02]  /*6400*/  FSETP.NE.FTZ.AND P3, PT, R2, RZ, PT ;  /* 0x000000ff0200720b */ /* 0x000fe40003f75000 */
[----:B------:R-:W-:-:S02]  /*6410*/  LOP3.LUT R6, R7, 0x3ffffffc, RZ, 0xc0, !PT ;  /* 0x3ffffffc07067812 */ /* 0x000fc400078ec0ff */
[----:B------:R-:W-:Y:S02]  /*6420*/  LOP3.LUT R10, R0, 0xffffffe0, RZ, 0xc0, !PT ;  /* 0xffffffe0000a7812 */ /* 0x000fe400078ec0ff */
[-C--:B------:R-:W-:Y:S02]  /*6430*/  IADD3 R6, -R6, R5.reuse, RZ ;  /* 0x0000000506067210 */ /* 0x080fe40007ffe1ff */
[----:B------:R-:W-:Y:S01]  /*6440*/  IADD3 R5, -R10, R5, RZ ;  /* 0x000000050a057210 */ /* 0x000fe20007ffe1ff */
[----:B------:R-:W1:Y:S08]  /*6450*/  @P4 MUFU.RCP R8, R4 ;  /* 0x0000000400084308 */ /* 0x000e700000001000 */
[----:B------:R-:W2:Y:S01]  /*6460*/  @P3 MUFU.RCP R9, R2 ;  /* 0x0000000200093308 */ /* 0x000ea20000001000 */
[C---:B-1----:R-:W-:Y:S01]  /*6470*/  FMUL.FTZ R128, R8.reuse, R128 ;  /* 0x0000008008807220 */ /* 0x042fe20000410000 */
[C---:B------:R-:W-:Y:S01]  /*6480*/  FMUL.FTZ R129, R8.reuse, R129 ;  /* 0x0000008108817220 */ /* 0x040fe20000410000 */
        /* <DEDUP_REMOVED lines=45> */
[----:B------:R-:W-:Y:S01]  /*6760*/  FMUL.FTZ R113, R8, R113 ;  /* 0x0000007108717220 */ /* 0x000fe20000410000 */
[--C-:B------:R-:W-:Y:S01]  /*6770*/  SHF.R.S32.HI R8, RZ, 0x2, R7.reuse ;  /* 0x00000002ff087819 */ /* 0x100fe20000011407 */
[C---:B--2---:R-:W-:Y:S01]  /*6780*/  FMUL.FTZ R131, R9.reuse, R131 ;  /* 0x0000008309837220 */ /* 0x044fe20000410000 */
[----:B------:R-:W-:Y:S01]  /*6790*/  SHF.R.S32.HI R7, RZ, 0x1f, R7 ;  /* 0x0000001fff077819 */ /* 0x000fe20000011407 */
[C---:B------:R-:W-:Y:S01]  /*67a0*/  FMUL.FTZ R130, R9.reuse, R130 ;  /* 0x0000008209827220 */ /* 0x040fe20000410000 */
[C---:B------:R-:W-:Y:S01]  /*67b0*/  FMUL.FTZ R127, R9.reuse, R127 ;  /* 0x0000007f097f7220 */ /* 0x040fe20000410000 */
[----:B------:R-:W-:Y:S01]  /*67c0*/  FMUL.FTZ R126, R9, R126 ;  /* 0x0000007e097e7220 */ /* 0x000fe20000410000 */
[----:B------:R-:W-:Y:S01]  /*67d0*/  LEA.HI R7, R7, R8, RZ, 0x3 ;  /* 0x0000000807077211 */ /* 0x000fe200078f18ff */
[C---:B------:R-:W-:Y:S01]  /*67e0*/  FMUL.FTZ R39, R9.reuse, R39 ;  /* 0x0000002709277220 */ /* 0x040fe20000410000 */
[C---:B------:R-:W-:Y:S01]  /*67f0*/  FMUL.FTZ R38, R9.reuse, R38 ;  /* 0x0000002609267220 */ /* 0x040fe20000410000 */
[----:B------:R-:W-:Y:S01]  /*6800*/  FMUL.FTZ R43, R9, R43 ;  /* 0x0000002b092b7220 */ /* 0x000fe20000410000 */
[----:B------:R-:W-:Y:S01]  /*6810*/  LOP3.LUT R7, R7, 0xfffffff8, RZ, 0xc0, !PT ;  /* 0xfffffff807077812 */ /* 0x000fe200078ec0ff */
[C---:B------:R-:W-:Y:S01]  /*6820*/  FMUL.FTZ R42, R9.reuse, R42 ;  /* 0x0000002a092a7220 */ /* 0x040fe20000410000 */
[C---:B------:R-:W-:Y:S01]  /*6830*/  FMUL.FTZ R47, R9.reuse, R47 ;  /* 0x0000002f092f7220 */ /* 0x040fe20000410000 */
[C---:B------:R-:W-:Y:S01]  /*6840*/  FMUL.FTZ R46, R9.reuse, R46 ;  /* 0x0000002e092e7220 */ /* 0x040fe20000410000 */
[----:B------:R-:W-:Y:S01]  /*6850*/  IADD3 R7, R8, -R7, RZ ;  /* 0x8000000708077210 */ /* 0x000fe20007ffe0ff */
[C---:B------:R-:W-:Y:S01]  /*6860*/  FMUL.FTZ R51, R9.reuse, R51 ;  /* 0x0000003309337220 */ /* 0x040fe20000410000 */
[C---:B------:R-:W-:Y:S01]  /*6870*/  FMUL.FTZ R50, R9.reuse, R50 ;  /* 0x0000003209327220 */ /* 0x040fe20000410000 */
[----:B------:R-:W-:Y:S01]  /*6880*/  FMUL.FTZ R55, R9, R55 ;  /* 0x0000003709377220 */ /* 0x000fe20000410000 */
[----:B------:R-:W-:Y:S01]  /*6890*/  SHF.L.U32 R8, R7, 0x6, RZ ;  /* 0x0000000607087819 */ /* 0x000fe200000006ff */
        /* <DEDUP_REMOVED lines=35> */
[----:B------:R-:W-:-:S02]  /*6ad0*/  SHF.R.S32.HI R9, RZ, 0x5, R0 ;  /* 0x00000005ff097819 */ /* 0x000fc40000011400 */
[----:B------:R-:W-:Y:S02]  /*6ae0*/  LOP3.LUT R8, R8, 0x1c0, RZ, 0xc0, !PT ;  /* 0x000001c008087812 */ /* 0x000fe400078ec0ff */
[----:B------:R-:W-:Y:S02]  /*6af0*/  LOP3.LUT R0, R7, 0x1, RZ, 0xc0, !PT ;  /* 0x0000000107007812 */ /* 0x000fe400078ec0ff */
[----:B------:R-:W-:Y:S02]  /*6b00*/  LEA R6, R9, R6, 0x9 ;  /* 0x0000000609067211 */ /* 0x000fe400078e48ff */
[----:B------:R-:W-:Y:S02]  /*6b10*/  LEA.HI R11, R8, R8, RZ, 0x1d ;  /* 0x00000008080b7211 */ /* 0x000fe400078fe8ff */
[----:B------:R-:W-:Y:S02]  /*6b20*/  ISETP.NE.U32.AND P5, PT, R0, 0x1, PT ;  /* 0x000000010000780c */ /* 0x000fe40003fa5070 */
[----:B------:R-:W-:-:S02]  /*6b30*/  LEA R6, R6, R11, 0x1 ;  /* 0x0000000b06067211 */ /* 0x000fc400078e08ff */
[----:B------:R-:W-:Y:S02]  /*6b40*/  R2P PR, R7, 0x6 ;  /* 0x0000000607007804 */ /* 0x000fe40000000000 */
[----:B------:R-:W-:Y:S02]  /*6b50*/  LEA R11, R6, UR4, 0x1 ;  /* 0x00000004060b7c11 */ /* 0x000fe4000f8e08ff */
[----:B------:R-:W-:Y:S01]  /*6b60*/  MOV R8, 0x20 ;  /* 0x0000002000087802 */ /* 0x000fe20000000f00 */
[----:B------:R-:W1:Y:S01]  /*6b70*/  @P0 LDC.64 R6, c[0x0][0x298] ;  /* 0x0000a600ff060b82 */ /* 0x000e620000000a00 */
[----:B------:R-:W-:Y:S02]  /*6b80*/  MOV R0, 0x40 ;  /* 0x0000004000007802 */ /* 0x000fe40000000f00 */
[----:B------:R-:W-:Y:S02]  /*6b90*/  IADD3 R13, R11, -0x10, RZ ;  /* 0xfffffff00b0d7810 */ /* 0x000fe40007ffe0ff */
[----:B------:R-:W-:-:S02]  /*6ba0*/  SEL R8, R8, 0xffffffe0, !P1 ;  /* 0xffffffe008087807 */ /* 0x000fc40004800000 */
[----:B------:R-:W-:Y:S02]  /*6bb0*/  @P5 IADD3 R13, R11, 0x10, RZ ;  /* 0x000000100b0d5810 */ /* 0x000fe40007ffe0ff */
[----:B------:R-:W-:Y:S02]  /*6bc0*/  F2FP.F16.F32.PACK_AB R128, R129, R128 ;  /* 0x000000808180723e */ /* 0x000fe400000000ff */
[----:B------:R-:W-:Y:S02]  /*6bd0*/  F2FP.F16.F32.PACK_AB R130, R131, R130 ;  /* 0x000000828382723e */ /* 0x000fe400000000ff */
[----:B------:R-:W-:Y:S01]  /*6be0*/  SEL R0, R0, 0xffffffc0, !P2 ;  /* 0xffffffc000007807 */ /* 0x000fe20005000000 */
[----:B------:R2:W-:Y:S01]  /*6bf0*/  STS [R11], R128 ;  /* 0x000000800b007388 */ /* 0x0005e20000000800 */
[----:B------:R-:W-:Y:S02]  /*6c00*/  F2FP.F16.F32.PACK_AB R124, R125, R124 ;  /* 0x0000007c7d7c723e */ /* 0x000fe400000000ff */
[----:B------:R-:W-:Y:S01]  /*6c10*/  F2FP.F16.F32.PACK_AB R126, R127, R126 ;  /* 0x0000007e7f7e723e */ /* 0x000fe200000000ff */
[----:B------:R2:W-:Y:S01]  /*6c20*/  STS [R11+0x400], R130 ;  /* 0x000400820b007388 */ /* 0x0005e20000000800 */
[----:B------:R-:W-:-:S02]  /*6c30*/  F2FP.F16.F32.PACK_AB R36, R37, R36 ;  /* 0x000000242524723e */ /* 0x000fc400000000ff */
[----:B------:R-:W-:Y:S01]  /*6c40*/  F2FP.F16.F32.PACK_AB R38, R39, R38 ;  /* 0x000000262726723e */ /* 0x000fe200000000ff */
[----:B------:R2:W-:Y:S01]  /*6c50*/  STS [R13], R124 ;  /* 0x0000007c0d007388 */ /* 0x0005e20000000800 */
[----:B------:R-:W-:Y:S01]  /*6c60*/  IADD3 R15, R11, R8, RZ ;  /* 0x000000080b0f7210 */ /* 0x000fe20007ffe0ff */
[----:B-1----:R-:W-:Y:S01]  /*6c70*/  @P0 IMAD.WIDE.U32 R22, R207, R6, RZ ;  /* 0x00000006cf160225 */ /* 0x002fe200078e00ff */
[----:B------:R-:W-:Y:S01]  /*6c80*/  F2FP.F16.F32.PACK_AB R40, R41, R40 ;  /* 0x000000282928723e */ /* 0x000fe200000000ff */
[----:B------:R2:W-:Y:S01]  /*6c90*/  STS [R13+0x400], R126 ;  /* 0x0004007e0d007388 */ /* 0x0005e20000000800 */
[----:B------:R-:W-:Y:S01]  /*6ca0*/  F2FP.F16.F32.PACK_AB R42, R43, R42 ;  /* 0x0000002a2b2a723e */ /* 0x000fe200000000ff */
[----:B------:R-:W-:Y:S01]  /*6cb0*/  @P0 IMAD R7, R207, R7, R23 ;  /* 0x00000007cf070224 */ /* 0x000fe200078e0217 */
[----:B------:R-:W-:Y:S01]  /*6cc0*/  IADD3 R17, R8, R13, RZ ;  /* 0x0000000d08117210 */ /* 0x000fe20007ffe0ff */
[----:B------:R2:W-:Y:S01]  /*6cd0*/  STS [R15], R36 ;  /* 0x000000240f007388 */ /* 0x0005e20000000800 */
[----:B------:R-:W-:-:S02]  /*6ce0*/  F2FP.F16.F32.PACK_AB R44, R45, R44 ;  /* 0x0000002c2d2c723e */ /* 0x000fc400000000ff */
[----:B------:R-:W-:Y:S01]  /*6cf0*/  F2FP.F16.F32.PACK_AB R46, R47, R46 ;  /* 0x0000002e2f2e723e */ /* 0x000fe200000000ff */
[----:B------:R2:W-:Y:S01]  /*6d00*/  STS [R15+0x400], R38 ;  /* 0x000400260f007388 */ /* 0x0005e20000000800 */
[----:B------:R-:W-:Y:S02]  /*6d10*/  IADD3 R19, R11, R0, RZ ;  /* 0x000000000b137210 */ /* 0x000fe40007ffe0ff */
[----:B------:R-:W-:Y:S01]  /*6d20*/  F2FP.F16.F32.PACK_AB R48, R49, R48 ;  /* 0x000000303130723e */ /* 0x000fe200000000ff */
[----:B------:R2:W-:Y:S01]  /*6d30*/  STS [R17], R40 ;  /* 0x0000002811007388 */ /* 0x0005e20000000800 */
[----:B------:R-:W-:Y:S02]  /*6d40*/  IADD3 R21, R0, R13, RZ ;  /* 0x0000000d00157210 */ /* 0x000fe40007ffe0ff */
[----:B------:R-:W-:Y:S01]  /*6d50*/  F2FP.F16.F32.PACK_AB R50, R51, R50 ;  /* 0x000000323332723e */ /* 0x000fe200000000ff */
[----:B------:R2:W-:Y:S01]  /*6d60*/  STS [R17+0x400], R42 ;  /* 0x0004002a11007388 */ /* 0x0005e20000000800 */
[----:B------:R-:W-:-:S02]  /*6d70*/  F2FP.F16.F32.PACK_AB R52, R53, R52 ;  /* 0x000000343534723e */ /* 0x000fc400000000ff */
[----:B------:R-:W-:Y:S01]  /*6d80*/  F2FP.F16.F32.PACK_AB R54, R55, R54 ;  /* 0x000000363736723e */ /* 0x000fe200000000ff */
[----:B------:R2:W-:Y:S01]  /*6d90*/  STS [R19], R44 ;  /* 0x0000002c13007388 */ /* 0x0005e20000000800 */
[----:B------:R-:W-:Y:S02]  /*6da0*/  F2FP.F16.F32.PACK_AB R56, R57, R56 ;  /* 0x000000383938723e */ /* 0x000fe400000000ff */
[----:B------:R-:W-:Y:S01]  /*6db0*/  F2FP.F16.F32.PACK_AB R58, R59, R58 ;  /* 0x0000003a3b3a723e */ /* 0x000fe200000000ff */
[----:B------:R2:W-:Y:S01]  /*6dc0*/  STS [R19+0x400], R46 ;  /* 0x0004002e13007388 */ /* 0x0005e20000000800 */
[----:B------:R-:W-:Y:S02]  /*6dd0*/  F2FP.F16.F32.PACK_AB R60, R61, R60 ;  /* 0x0000003c3d3c723e */ /* 0x000fe400000000ff */
[----:B------:R-:W-:Y:S01]  /*6de0*/  F2FP.F16.F32.PACK_AB R62, R63, R62 ;  /* 0x0000003e3f3e723e */ /* 0x000fe200000000ff */
[----:B------:R2:W-:Y:S01]  /*6df0*/  STS [R21], R48 ;  /* 0x0000003015007388 */ /* 0x0005e20000000800 */
[----:B------:R-:W-:-:S02]  /*6e00*/  F2FP.F16.F32.PACK_AB R64, R65, R64 ;  /* 0x000000404140723e */ /* 0x000fc400000000ff */
[----:B------:R-:W-:Y:S02]  /*6e10*/  F2FP.F16.F32.PACK_AB R66, R67, R66 ;  /* 0x000000424342723e */ /* 0x000fe400000000ff */
[----:B------:R-:W-:Y:S02]  /*6e20*/  F2FP.F16.F32.PACK_AB R68, R69, R68 ;  /* 0x000000444544723e */ /* 0x000fe400000000ff */
[----:B------:R-:W-:Y:S02]  /*6e30*/  F2FP.F16.F32.PACK_AB R70, R71, R70 ;  /* 0x000000464746723e */ /* 0x000fe400000000ff */
[----:B------:R-:W-:Y:S02]  /*6e40*/  F2FP.F16.F32.PACK_AB R72, R73, R72 ;  /* 0x000000484948723e */ /* 0x000fe400000000ff */
[----:B------:R-:W-:Y:S02]  /*6e50*/  F2FP.F16.F32.PACK_AB R74, R75, R74 ;  /* 0x0000004a4b4a723e */ /* 0x000fe400000000ff */
        /* <DEDUP_REMOVED lines=15> */
[----:B------:R-:W-:Y:S01]  /*6f50*/  F2FP.F16.F32.PACK_AB R106, R107, R106 ;  /* 0x0000006a6b6a723e */ /* 0x000fe200000000ff */
[----:B--2---:R-:W-:Y:S06]  /*6f60*/  @P0 BRA `(.L_x_10) ;  /* 0x0000000000200947 */ /* 0x004fec0003800000 */
[----:B------:R-:W1:Y:S01]  /*6f70*/  S2R R8, SR_CTAID.Y ;  /* 0x0000000000087919 */ /* 0x000e620000002600 */
[----:B------:R-:W2:Y:S01]  /*6f80*/  LDC.64 R6, c[0x0][0x290] ;  /* 0x0000a400ff067b82 */ /* 0x000ea20000000a00 */
[----:B-1----:R-:W-:Y:S01]  /*6f90*/  SHF.R.S32.HI R23, RZ, 0x1f, R8 ;  /* 0x0000001fff177819 */ /* 0x002fe20000011408 */
[----:B--2---:R-:W-:-:S04]  /*6fa0*/  IMAD.WIDE.U32 R24, R8, R6, RZ ;  /* 0x0000000608187225 */ /* 0x004fc800078e00ff */
[----:B------:R-:W-:Y:S01]  /*6fb0*/  IMAD R23, R23, R6, RZ ;  /* 0x0000000617177224 */ /* 0x000fe200078e02ff */
[----:B------:R-:W-:-:S03]  /*6fc0*/  MOV R22, R24 ;  /* 0x0000001800167202 */ /* 0x000fc60000000f00 */
[----:B------:R-:W-:-:S05]  /*6fd0*/  IMAD R7, R8, R7, R23 ;  /* 0x0000000708077224 */ /* 0x000fca00078e0217 */
[----:B------:R-:W-:-:S07]  /*6fe0*/  IADD3 R7, R25, R7, RZ ;  /* 0x0000000719077210 */ /* 0x000fce0007ffe0ff */
.L_x_10:
[----:B------:R-:W-:Y:S01]  /*6ff0*/  ULDC.U8 UR4, c[0x0][0x3d8] ;  /* 0x0000f60000047ab9 */ /* 0x000fe20000000000 */
[----:B------:R-:W-:Y:S01]  /*7000*/  F2FP.F16.F32.PACK_AB R120, R121, R120 ;  /* 0x000000787978723e */ /* 0x000fe200000000ff */
[----:B------:R-:W-:Y:S01]  /*7010*/  IMAD.IADD R25, R15, 0x1, R0 ;  /* 0x000000010f197824 */ /* 0x000fe200078e0200 */
[----:B------:R-:W-:Y:S01]  /*7020*/  ISETP.NE.AND P1, PT, RZ, UR4, PT ;  /* 0x00000004ff007c0c */ /* 0x000fe2000bf25270 */
[----:B------:R-:W-:Y:S01]  /*7030*/  ULDC.U8 UR4, c[0x0][0x3d9] ;  /* 0x0000f64000047ab9 */ /* 0x000fe20000000000 */
[----:B------:R-:W-:Y:S02]  /*7040*/  F2FP.F16.F32.PACK_AB R122, R123, R122 ;  /* 0x0000007a7b7a723e */ /* 0x000fe400000000ff */
[----:B------:R-:W-:Y:S02]  /*7050*/  CS2R R26, SRZ ;  /* 0x00000000001a7805 */ /* 0x000fe4000001ff00 */
[----:B------:R-:W-:Y:S02]  /*7060*/  ISETP.NE.OR P5, PT, RZ, UR4, !P1 ;  /* 0x00000004ff007c0c */ /* 0x000fe4000cfa5670 */
[----:B------:R-:W-:-:S02]  /*7070*/  F2FP.F16.F32.PACK_AB R108, R109, R108 ;  /* 0x0000006c6d6c723e */ /* 0x000fc400000000ff */
[----:B------:R-:W-:Y:S02]  /*7080*/  F2FP.F16.F32.PACK_AB R110, R111, R110 ;  /* 0x0000006e6f6e723e */ /* 0x000fe400000000ff */
[----:B------:R-:W-:Y:S02]  /*7090*/  F2FP.F16.F32.PACK_AB R116, R117, R116 ;  /* 0x000000747574723e */ /* 0x000fe400000000ff */
[----:B------:R-:W-:Y:S02]  /*70a0*/  F2FP.F16.F32.PACK_AB R118, R119, R118 ;  /* 0x000000767776723e */ /* 0x000fe400000000ff */
[----:B------:R-:W-:Y:S02]  /*70b0*/  F2FP.F16.F32.PACK_AB R112, R113, R112 ;  /* 0x000000707170723e */ /* 0x000fe400000000ff */
[----:B------:R-:W-:Y:S02]  /*70c0*/  F2FP.F16.F32.PACK_AB R114, R115, R114 ;  /* 0x000000727372723e */ /* 0x000fe400000000ff */
[----:B------:R-:W-:Y:S01]  /*70d0*/  PLOP3.LUT P2, PT, PT, PT, PT, 0x8, 0x0 ;  /* 0x000000000000781c */ /* 0x000fe20003f4e170 */
[----:B------:R-:W-:-:S12]  /*70e0*/  @P5 BRA `(.L_x_11) ;  /* 0x00000000001c5947 */ /* 0x000fd80003800000 */
[----:B------:R-:W1:Y:S01]  /*70f0*/  S2R R6, SR_CTAID.Y ;  /* 0x0000000000067919 */ /* 0x000e620000002600 */
[----:B------:R-:W1:Y:S01]  /*7100*/  LDC R23, c[0x0][0x2c4] ;  /* 0x0000b100ff177b82 */ /* 0x000e620000000800 */
[----:B------:R-:W-:Y:S01]  /*7110*/  PLOP3.LUT P2, PT, PT, PT, PT, 0x80, 0x0 ;  /* 0x000000000000781c */ /* 0x000fe20003f4f070 */
[----:B-1----:R-:W-:-:S05]  /*7120*/  IMAD R6, R6, R23, RZ ;  /* 0x0000001706067224 */ /* 0x002fca00078e02ff */
[----:B------:R-:W-:-:S04]  /*7130*/  SEL R6, R6, R207, !P0 ;  /* 0x000000cf06067207 */ /* 0x000fc80004000000 */
[--C-:B------:R-:W-:Y:S01]  /*7140*/  SHF.R.S32.HI R27, RZ, 0x1f, R6.reuse ;  /* 0x0000001fff1b7819 */ /* 0x100fe20000011406 */
[----:B------:R-:W-:-:S07]  /*7150*/  IMAD.MOV.U32 R26, RZ, RZ, R6 ;  /* 0x000000ffff1a7224 */ /* 0x000fce00078e0006 */
.L_x_11:
[----:B------:R-:W-:Y:S01]  /*7160*/  ISETP.NE.AND P5, PT, RZ, UR4, PT ;  /* 0x00000004ff007c0c */ /* 0x000fe2000bfa5270 */
[----:B------:R-:W-:Y:S01]  /*7170*/  IMAD.IADD R23, R17, 0x1, R0 ;  /* 0x0000000111177824 */ /* 0x000fe200078e0200 */
[----:B------:R-:W-:Y:S01]  /*7180*/  STS [R21+0x400], R50 ;  /* 0x0004003215007388 */ /* 0x000fe20000000800 */
[----:B------:R-:W-:Y:S01]  /*7190*/  PLOP3.LUT P0, PT, PT, PT, PT, 0x8, 0x0 ;  /* 0x000000000000781c */ /* 0x000fe20003f0e170 */
[----:B------:R-:W-:Y:S01]  /*71a0*/  @P4 MUFU.LG2 R4, R4 ;  /* 0x0000000400044308 */ /* 0x000fe20000000c00 */
[----:B------:R-:W-:Y:S01]  /*71b0*/  SHF.R.S32.HI R34, RZ, 0x1f, R9 ;  /* 0x0000001fff227819 */ /* 0x000fe20000011409 */
[----:B------:R-:W-:Y:S01]  /*71c0*/  STS [R25], R52 ;  /* 0x0000003419007388 */ /* 0x000fe20000000800 */
[----:B------:R-:W-:Y:S02]  /*71d0*/  BSSY B0, `(.L_x_12) ;  /* 0x000006a000007945 */ /* 0x000fe40003800000 */
[----:B------:R-:W-:Y:S01]  /*71e0*/  LEA.HI R34, R34, R9, RZ, 0x3 ;  /* 0x0000000922227211 */ /* 0x000fe200078f18ff */
[----:B------:R-:W-:Y:S02]  /*71f0*/  STS [R25+0x400], R54 ;  /* 0x0004003619007388 */ /* 0x000fe40000000800 */
[----:B------:R-:W1:Y:S01]  /*7200*/  @P3 MUFU.LG2 R2, R2 ;  /* 0x0000000200023308 */ /* 0x000e620000000c00 */
[----:B------:R-:W2:Y:S01]  /*7210*/  @!P5 LDC R6, c[0x0][0x2c4] ;  /* 0x0000b100ff06db82 */ /* 0x000ea20000000800 */
[----:B------:R-:W-:Y:S01]  /*7220*/  STS [R23], R56 ;  /* 0x0000003817007388 */ /* 0x000fe20000000800 */
[----:B------:R-:W-:Y:S01]  /*7230*/  @!P5 PLOP3.LUT P0, PT, P1, PT, PT, 0x80, 0x0 ;  /* 0x000000000000d81c */ /* 0x000fe20000f0f070 */
[----:B------:R-:W-:Y:S01]  /*7240*/  @P5 IMAD.MOV.U32 R39, RZ, RZ, 0x1 ;  /* 0x00000001ff275424 */ /* 0x000fe200078e00ff */
[----:B------:R-:W-:Y:S01]  /*7250*/  LOP3.LUT R34, R34, 0xffffff8, RZ, 0xc0, !PT ;  /* 0x0ffffff822227812 */ /* 0x000fe200078ec0ff */
[----:B------:R-:W-:Y:S03]  /*7260*/  STS [R23+0x400], R58 ;  /* 0x0004003a17007388 */ /* 0x000fe60000000800 */
[----:B------:R-:W3:Y:S01]  /*7270*/  @!P5 LDC R33, c[0x0][0x270] ;  /* 0x00009c00ff21db82 */ /* 0x000ee20000000800 */
[----:B------:R-:W-:Y:S01]  /*7280*/  STS [R11+0x4000], R60 ;  /* 0x0040003c0b007388 */ /* 0x000fe20000000800 */
[----:B------:R-:W-:-:S03]  /*7290*/  IMAD.IADD R9, R9, 0x1, -R34 ;  /* 0x0000000109097824 */ /* 0x000fc600078e0a22 */
[----:B------:R-:W-:Y:S03]  /*72a0*/  STS [R11+0x4400], R62 ;  /* 0x0044003e0b007388 */ /* 0x000fe60000000800 */
[----:B------:R-:W4:Y:S01]  /*72b0*/  @P5 LDC R24, c[0x0][0x2c0] ;  /* 0x0000b000ff185b82 */ /* 0x000f220000000800 */
[----:B------:R-:W-:Y:S01]  /*72c0*/  STS [R13+0x4000], R64 ;  /* 0x004000400d007388 */ /* 0x000fe20000000800 */
[----:B-1----:R-:W-:-:S03]  /*72d0*/  @P3 FMUL.FTZ R2, R2, 0.69314718246459960938 ;  /* 0x3f31721802023820 */ /* 0x002fc60000410000 */
[----:B------:R-:W-:Y:S03]  /*72e0*/  STS [R13+0x4400], R66 ;  /* 0x004400420d007388 */ /* 0x000fe60000000800 */
[----:B--2---:R-:W3:Y:S01]  /*72f0*/  @P0 LDC R6, c[0x0][0x2e4] ;  /* 0x0000b900ff060b82 */ /* 0x004ee20000000800 */
[----:B------:R-:W1:Y:S01]  /*7300*/  S2R R0, SR_TID.X ;  /* 0x0000000000007919 */ /* 0x000e620000002100 */
[----:B------:R-:W-:Y:S01]  /*7310*/  LOP3.LUT P0, RZ, R5, 0x3, RZ, 0xc0, !PT ;  /* 0x0000000305ff7812 */ /* 0x000fe2000780c0ff */
[----:B------:R-:W-:Y:S04]  /*7320*/  STS [R15+0x4000], R68 ;  /* 0x004000440f007388 */ /* 0x000fe80000000800 */
[----:B------:R-:W-:Y:S04]  /*7330*/  STS [R15+0x4400], R70 ;  /* 0x004400460f007388 */ /* 0x000fe80000000800 */
[----:B------:R-:W-:Y:S01]  /*7340*/  STS [R17+0x4000], R72 ;  /* 0x0040004811007388 */ /* 0x000fe20000000800 */
[----:B------:R-:W-:-:S03]  /*7350*/  @!P5 IMAD.MOV.U32 R24, RZ, RZ, 0x1 ;  /* 0x00000001ff18d424 */ /* 0x000fc600078e00ff */
[----:B------:R-:W-:Y:S04]  /*7360*/  STS [R17+0x4400], R74 ;  /* 0x0044004a11007388 */ /* 0x000fe80000000800 */
[----:B------:R-:W-:Y:S01]  /*7370*/  STS [R19+0x4000], R76 ;  /* 0x0040004c13007388 */ /* 0x000fe20000000800 */
[----:B---3--:R-:W-:-:S03]  /*7380*/  @!P5 IMAD R39, R6, R33, RZ ;  /* 0x000000210627d224 */ /* 0x008fc600078e02ff */
[----:B------:R-:W-:Y:S04]  /*7390*/  STS [R19+0x4400], R78 ;  /* 0x0044004e13007388 */ /* 0x000fe80000000800 */
[----:B------:R-:W-:Y:S04]  /*73a0*/  STS [R21+0x4000], R80 ;  /* 0x0040005015007388 */ /* 0x000fe80000000800 */
[----:B------:R-:W-:Y:S04]  /*73b0*/  STS [R21+0x4400], R82 ;  /* 0x0044005215007388 */ /* 0x000fe80000000800 */
[----:B------:R-:W-:Y:S04]  /*73c0*/  STS [R25+0x4000], R84 ;  /* 0x0040005419007388 */ /* 0x000fe80000000800 */
[----:B------:R-:W-:Y:S04]  /*73d0*/  STS [R25+0x4400], R86 ;  /* 0x0044005619007388 */ /* 0x000fe80000000800 */
[----:B------:R-:W-:Y:S04]  /*73e0*/  STS [R23+0x4000], R88 ;  /* 0x0040005817007388 */ /* 0x000fe80000000800 */
[----:B------:R-:W-:Y:S04]  /*73f0*/  STS [R23+0x4400], R90 ;  /* 0x0044005a17007388 */ /* 0x000fe80000000800 */
[----:B------:R-:W-:Y:S04]  /*7400*/  STS [R11+0x8000], R92 ;  /* 0x0080005c0b007388 */ /* 0x000fe80000000800 */
[----:B------:R2:W-:Y:S04]  /*7410*/  STS [R11+0x8400], R94 ;  /* 0x0084005e0b007388 */ /* 0x0005e80000000800 */
[----:B------:R-:W-:Y:S04]  /*7420*/  STS [R13+0x8000], R96 ;  /* 0x008000600d007388 */ /* 0x000fe80000000800 */
[----:B------:R1:W-:Y:S04]  /*7430*/  STS [R13+0x8400], R98 ;  /* 0x008400620d007388 */ /* 0x0003e80000000800 */
[----:B------:R-:W-:Y:S04]  /*7440*/  STS [R15+0x8000], R100 ;  /* 0x008000640f007388 */ /* 0x000fe80000000800 */
[----:B------:R-:W-:Y:S04]  /*7450*/  STS [R15+0x8400], R102 ;  /* 0x008400660f007388 */ /* 0x000fe80000000800 */
[----:B------:R-:W-:Y:S04]  /*7460*/  STS [R17+0x8000], R104 ;  /* 0x0080006811007388 */ /* 0x000fe80000000800 */
[----:B------:R-:W-:Y:S01]  /*7470*/  STS [R17+0x8400], R106 ;  /* 0x0084006a11007388 */ /* 0x000fe20000000800 */
[----:B--2---:R-:W2:Y:S03]  /*7480*/  @P5 LDC.64 R10, c[0x0][0x2c0] ;  /* 0x0000b000ff0a5b82 */ /* 0x004ea60000000a00 */
[----:B------:R-:W-:Y:S04]  /*7490*/  STS [R19+0x8000], R120 ;  /* 0x0080007813007388 */ /* 0x000fe80000000800 */
[----:B------:R-:W-:Y:S01]  /*74a0*/  STS [R19+0x8400], R122 ;  /* 0x0084007a13007388 */ /* 0x000fe20000000800 */
[----:B-1----:R-:W-:-:S03]  /*74b0*/  SHF.R.S32.HI R13, RZ, 0x1f, R0 ;  /* 0x0000001fff0d7819 */ /* 0x002fc60000011400 */
[----:B------:R-:W-:Y:S01]  /*74c0*/  STS [R21+0x8000], R108 ;  /* 0x0080006c15007388 */ /* 0x000fe20000000800 */
[----:B------:R-:W-:-:S03]  /*74d0*/  LEA.HI R32, R13, R0, RZ, 0x3 ;  /* 0x000000000d207211 */ /* 0x000fc600078f18ff */
[----:B------:R1:W-:Y:S01]  /*74e0*/  STS [R21+0x8400], R110 ;  /* 0x0084006e15007388 */ /* 0x0003e20000000800 */
[----:B------:R-:W-:Y:S02]  /*74f0*/  LOP3.LUT R37, R32, 0xfffffff8, RZ, 0xc0, !PT ;  /* 0xfffffff820257812 */ /* 0x000fe400078ec0ff */
[----:B------:R-:W-:Y:S01]  /*7500*/  SHF.R.S32.HI R34, RZ, 0x3, R32 ;  /* 0x00000003ff227819 */ /* 0x000fe20000011420 */
[----:B------:R-:W-:Y:S02]  /*7510*/  STS [R25+0x8000], R116 ;  /* 0x0080007419007388 */ /* 0x000fe40000000800 */
[----:B------:R-:W-:Y:S02]  /*7520*/  IMAD.IADD R37, R0, 0x1, -R37 ;  /* 0x0000000100257824 */ /* 0x000fe400078e0a25 */
[----:B------:R-:W-:Y:S01]  /*7530*/  STS [R25+0x8400], R118 ;  /* 0x0084007619007388 */ /* 0x000fe20000000800 */
[----:B------:R-:W3:Y:S01]  /*7540*/  @P3 LDC R0, c[0x0][0x2e8] ;  /* 0x0000ba00ff003b82 */ /* 0x000ee20000000800 */
[----:B--2---:R-:W-:Y:S01]  /*7550*/  @P5 IMAD R11, R11, R10, RZ ;  /* 0x0000000a0b0b5224 */ /* 0x004fe200078e02ff */
[----:B------:R-:W-:Y:S01]  /*7560*/  SHF.R.S32.HI R10, RZ, 0x1f, R5 ;  /* 0x0000001fff0a7819 */ /* 0x000fe20000011405 */
[----:B------:R-:W-:Y:S01]  /*7570*/  STS [R23+0x8000], R112 ;  /* 0x0080007017007388 */ /* 0x000fe20000000800 */
[----:B------:R-:W-:Y:S01]  /*7580*/  @!P5 MOV R11, R6 ;  /* 0x00000006000bd202 */ /* 0x000fe20000000f00 */
[----:B------:R-:W-:Y:S01]  /*7590*/  IMAD.MOV.U32 R6, RZ, RZ, 0x7f800000 ;  /* 0x7f800000ff067424 */ /* 0x000fe200078e00ff */
[----:B------:R-:W-:Y:S01]  /*75a0*/  LEA.HI R10, R10, R5, RZ, 0x2 ;  /* 0x000000050a0a7211 */ /* 0x000fe200078f10ff */
[----:B------:R2:W-:Y:S01]  /*75b0*/  STS [R23+0x8400], R114 ;  /* 0x0084007217007388 */ /* 0x0005e20000000800 */
[----:B------:R-:W-:-:S02]  /*75c0*/  IMAD.SHL.U32 R37, R37, 0x8, RZ ;  /* 0x0000000825257824 */ /* 0x000fc400078e00ff */
[----:B------:R-:W-:Y:S01]  /*75d0*/  SHF.R.S32.HI R10, RZ, 0x2, R10 ;  /* 0x00000002ff0a7819 */ /* 0x000fe2000001140a */
[----:B------:R-:W-:Y:S04]  /*75e0*/  BAR.SYNC.DEFER_BLOCKING 0x0 ;  /* 0x0000000000007b1d */ /* 0x000fe80000010000 */
[----:B------:R-:W-:-:S04]  /*75f0*/  IMAD R9, R9, 0x10, R10 ;  /* 0x0000001009097824 */ /* 0x000fc800078e020a */
[----:B-1----:R-:W1:Y:S01]  /*7600*/  @P4 LDC R21, c[0x0][0x2e8] ;  /* 0x0000ba00ff154b82 */ /* 0x002e620000000800 */
[----:B------:R-:W5:Y:S01]  /*7610*/  S2R R8, SR_CTAID.Y ;  /* 0x0000000000087919 */ /* 0x000f620000002600 */
[----:B------:R-:W4:Y:S01]  /*7620*/  S2R R35, SR_CTAID.X ;  /* 0x0000000000237919 */ /* 0x000f220000002500 */
[----:B------:R-:W3:Y:S01]  /*7630*/  S2R R20, SR_CTAID.Z ;  /* 0x0000000000147919 */ /* 0x000ee20000002700 */
[----:B--2---:R-:W-:Y:S01]  /*7640*/  @P4 FMUL.FTZ R23, R4, 0.69314718246459960938 ;  /* 0x3f31721804174820 */ /* 0x004fe20000410000 */
[----:B------:R2:W2:Y:S04]  /*7650*/  LDS.128 R28, [R209+0x3000] ;  /* 0x00300000d11c7984 */ /* 0x0004a80000000c00 */
[----:B------:R1:W2:Y:S02]  /*7660*/  LDS.128 R16, [R209+0x7000] ;  /* 0x00700000d1107984 */ /* 0x0002a40000000c00 */
[----:B-1----:R-:W-:-:S02]  /*7670*/  @P4 FFMA.FTZ R6, R132, R21, R23 ;  /* 0x0000001584064223 */ /* 0x002fc40000010017 */
[----:B------:R1:W1:Y:S01]  /*7680*/  LDS.128 R12, [R209+0xb000] ;  /* 0x00b00000d10c7984 */ /* 0x0002620000000c00 */
[----:B-----5:R-:W-:Y:S02]  /*7690*/  IMAD R8, R8, R39, RZ ;  /* 0x0000002708087224 */ /* 0x020fe400078e02ff */
[----:B----4-:R-:W-:-:S03]  /*76a0*/  IMAD R5, R35, R24, RZ ;  /* 0x0000001823057224 */ /* 0x010fc600078e02ff */
[----:B------:R-:W-:Y:S01]  /*76b0*/  SEL R8, R8, RZ, !P2 ;  /* 0x000000ff08087207 */ /* 0x000fe20005000000 */
[----:B------:R-:W-:-:S04]  /*76c0*/  IMAD.SHL.U32 R5, R5, 0x80, RZ ;  /* 0x0000008005057824 */ /* 0x000fc800078e00ff */
[----:B---3--:R-:W-:Y:S01]  /*76d0*/  IMAD R11, R20, R11, R8 ;  /* 0x0000000b140b7224 */ /* 0x008fe200078e0208 */
[----:B------:R-:W-:Y:S01]  /*76e0*/  MOV R8, 0x7f800000 ;  /* 0x7f80000000087802 */ /* 0x000fe20000000f00 */
[----:B------:R-:W-:Y:S01]  /*76f0*/  @P3 FFMA.FTZ R8, R3, R0, R2 ;  /* 0x0000000003083223 */ /* 0x000fe20000010002 */
[----:B------:R-:W-:Y:S02]  /*7700*/  SHF.R.S32.HI R21, RZ, 0x1f, R5 ;  /* 0x0000001fff157819 */ /* 0x000fe40000011405 */
[--C-:B------:R-:W-:Y:S02]  /*7710*/  IADD3 R10, P2, P1, R5, R26, R11.reuse ;  /* 0x0000001a050a7210 */ /* 0x100fe4000795e00b */
[----:B------:R-:W-:-:S04]  /*7720*/  SHF.R.S32.HI R26, RZ, 0x1f, R11 ;  /* 0x0000001fff1a7819 */ /* 0x000fc8000001140b */
[----:B------:R-:W-:Y:S01]  /*7730*/  IADD3.X R26, R21, R27, R26, P2, P1 ;  /* 0x0000001b151a7210 */ /* 0x000fe200017e241a */
[----:B--2---:R-:W-:Y:S06]  /*7740*/  @P0 BRA `(.L_x_13) ;  /* 0x0000000000480947 */ /* 0x004fec0003800000 */
[----:B------:R-:W-:Y:S02]  /*7750*/  IMAD R210, R35, -0x80, R210 ;  /* 0xffffff8023d27824 */ /* 0x000fe400078e02d2 */
[----:B------:R-:W-:-:S03]  /*7760*/  VIADD R11, R9, 0x8 ;  /* 0x00000008090b7836 */ /* 0x000fc60000000000 */
[-C--:B------:R-:W-:Y:S02]  /*7770*/  ISETP.GE.AND P3, PT, R9, R210.reuse, PT ;  /* 0x000000d20900720c */ /* 0x080fe40003f66270 */
[----:B------:R-:W-:-:S11]  /*7780*/  ISETP.GE.AND P2, PT, R11, R210, PT ;  /* 0x000000d20b00720c */ /* 0x000fd60003f46270 */
[----:B------:R-:W2:Y:S01]  /*7790*/  @!P3 LDC.64 R4, c[0x0][0x2b0] ;  /* 0x0000ac00ff04bb82 */ /* 0x000ea20000000a00 */
[-C--:B------:R-:W-:Y:S02]  /*77a0*/  @!P3 IMAD R9, R9, R24.reuse, RZ ;  /* 0x000000180909b224 */ /* 0x080fe400078e02ff */
[----:B------:R-:W-:-:S03]  /*77b0*/  @!P2 IMAD R11, R11, R24, RZ ;  /* 0x000000180b0ba224 */ /* 0x000fc600078e02ff */
[-C--:B------:R-:W-:Y:S02]  /*77c0*/  @!P3 IADD3 R0, P1, R9, R10.reuse, RZ ;  /* 0x0000000a0900b210 */ /* 0x080fe40007f3e0ff */
[----:B------:R-:W3:Y:S01]  /*77d0*/  @!P2 LDC.64 R2, c[0x0][0x2b0] ;  /* 0x0000ac00ff02ab82 */ /* 0x000ee20000000a00 */
[----:B------:R-:W-:Y:S02]  /*77e0*/  @!P2 IADD3 R10, P0, R11, R10, RZ ;  /* 0x0000000a0b0aa210 */ /* 0x000fe40007f1e0ff */
[-C--:B------:R-:W-:Y:S02]  /*77f0*/  @!P3 LEA.HI.X.SX32 R9, R9, R26.reuse, 0x1, P1 ;  /* 0x0000001a0909b211 */ /* 0x080fe400008f0eff */
[----:B------:R-:W-:Y:S02]  /*7800*/  @!P2 LEA.HI.X.SX32 R11, R11, R26, 0x1, P0 ;  /* 0x0000001a0b0ba211 */ /* 0x000fe400000f0eff */
[----:B--2---:R-:W-:-:S04]  /*7810*/  @!P3 LEA R4, P1, R0, R4, 0x2 ;  /* 0x000000040004b211 */ /* 0x004fc800078210ff */
[----:B------:R-:W-:Y:S02]  /*7820*/  @!P3 LEA.HI.X R5, R0, R5, R9, 0x2, P1 ;  /* 0x000000050005b211 */ /* 0x000fe400008f1409 */
[----:B---3--:R-:W-:-:S03]  /*7830*/  @!P2 LEA R2, P0, R10, R2, 0x2 ;  /* 0x000000020a02a211 */ /* 0x008fc600078010ff */
[----:B------:R2:W-:Y:S01]  /*7840*/  @!P3 STG.E desc[UR14][R4.64], R6 ;  /* 0x000000060400b986 */ /* 0x0005e2000c10190e */
[----:B------:R-:W-:-:S05]  /*7850*/  @!P2 LEA.HI.X R3, R10, R3, R11, 0x2, P0 ;  /* 0x000000030a03a211 */ /* 0x000fca00000f140b */
[----:B------:R2:W-:Y:S04]  /*7860*/  @!P2 STG.E desc[UR14][R2.64], R8 ;  /* 0x000000080200a986 */ /* 0x0005e8000c10190e */
.L_x_13:
[----:B------:R-:W-:Y:S05]  /*7870*/  BSYNC B0 ;  /* 0x0000000000007941 */ /* 0x000fea0003800000 */
.L_x_12:
[----:B------:R-:W-:Y:S01]  /*7880*/  IADD3 R24, P0, R37, R22, RZ ;  /* 0x0000001625187210 */ /* 0x000fe20007f1e0ff */
[----:B------:R-:W-:Y:S01]  /*7890*/  ULDC.64 UR4, c[0x0][0x2a0] ;  /* 0x0000a80000047ab9 */ /* 0x000fe20000000a00 */
[----:B------:R-:W-:Y:S01]  /*78a0*/  SHF.R.S32.HI R0, RZ, 0x1f, R37 ;  /* 0x0000001fff007819 */ /* 0x000fe20000011425 */
[----:B--2---:R-:W-:Y:S01]  /*78b0*/  VIADD R5, R34, 0x20 ;  /* 0x0000002022057836 */ /* 0x004fe20000000000 */
[----:B------:R-:W-:Y:S01]  /*78c0*/  SHF.R.S32.HI R2, RZ, 0x1f, R20 ;  /* 0x0000001fff027819 */ /* 0x000fe20000011414 */
[----:B------:R2:W3:Y:S01]  /*78d0*/  LDS.128 R8, [R209+0x4000] ;  /* 0x00400000d1087984 */ /* 0x0004e20000000c00 */
[----:B------:R-:W-:Y:S01]  /*78e0*/  IADD3.X R25, R0, R7, RZ, P0, !PT ;  /* 0x0000000700197210 */ /* 0x000fe200007fe4ff */
[----:B------:R-:W-:Y:S01]  /*78f0*/  VIADD R3, R34, 0x40 ;  /* 0x0000004022037836 */ /* 0x000fe20000000000 */
[-C--:B------:R-:W-:Y:S01]  /*7900*/  ISETP.GE.AND P2, PT, R5, R204.reuse, PT ;  /* 0x000000cc0500720c */ /* 0x080fe20003f46270 */
[----:B------:R-:W-:Y:S01]  /*7910*/  IMAD R33, R2, UR4, RZ ;  /* 0x0000000402217c24 */ /* 0x000fe2000f8e02ff */
[----:B------:R2:W4:Y:S01]  /*7920*/  LDS.128 R4, [R209+0x8000] ;  /* 0x00800000d1047984 */ /* 0x0005220000000c00 */
[----:B------:R-:W-:Y:S01]  /*7930*/  IMAD.WIDE.U32 R24, R20, UR4, R24 ;  /* 0x0000000414187c25 */ /* 0x000fe2000f8e0018 */
[-C--:B------:R-:W-:Y:S01]  /*7940*/  ISETP.GE.AND P3, PT, R34, R204.reuse, PT ;  /* 0x000000cc2200720c */ /* 0x080fe20003f66270 */
[----:B------:R-:W-:Y:S01]  /*7950*/  BSSY B0, `(.L_x_14) ;  /* 0x0000016000007945 */ /* 0x000fe20003800000 */
[----:B------:R-:W-:Y:S01]  /*7960*/  ISETP.GE.AND P1, PT, R3, R204, PT ;  /* 0x000000cc0300720c */ /* 0x000fe20003f26270 */
[----:B------:R-:W-:Y:S01]  /*7970*/  IMAD R33, R20, UR5, R33 ;  /* 0x0000000514217c24 */ /* 0x000fe2000f8e0221 */
[----:B------:R-:W-:Y:S01]  /*7980*/  SHF.R.S32.HI R35, RZ, 0x1f, R34 ;  /* 0x0000001fff237819 */ /* 0x000fe20000011422 */
[----:B------:R2:W1:Y:S01]  /*7990*/  LDS.128 R20, [R209] ;  /* 0x00000000d1147984 */ /* 0x0004620000000c00 */
[----:B------:R-:W-:-:S02]  /*79a0*/  VIADD R3, R34, 0x60 ;  /* 0x0000006022037836 */ /* 0x000fc40000000000 */
[----:B------:R-:W-:Y:S01]  /*79b0*/  IADD3 R33, R25, R33, RZ ;  /* 0x0000002119217210 */ /* 0x000fe20007ffe0ff */
[----:B------:R-:W-:Y:S02]  /*79c0*/  IMAD.WIDE R26, R208, 0x80, R34 ;  /* 0x00000080d01a7825 */ /* 0x000fe400078e0222 */
[----:B------:R-:W-:Y:S02]  /*79d0*/  ISETP.GE.AND P0, PT, R3, R204, PT ;  /* 0x000000cc0300720c */ /* 0x000fe40003f06270 */
[----:B------:R-:W-:Y:S11]  /*79e0*/  @P3 BRA `(.L_x_15) ;  /* 0x0000000000303947 */ /* 0x000ff60003800000 */
[----:B------:R-:W-:Y:S01]  /*79f0*/  ULDC.64 UR4, c[0x0][0x298] ;  /* 0x0000a60000047ab9 */ /* 0x000fe20000000a00 */
[----:B------:R-:W-:Y:S01]  /*7a00*/  MOV R32, R24 ;  /* 0x0000001800207202 */ /* 0x000fe20000000f00 */
[----:B------:R-:W-:-:S04]  /*7a10*/  IMAD R3, R27, UR4, RZ ;  /* 0x000000041b037c24 */ /* 0x000fc8000f8e02ff */
[----:B------:R-:W-:-:S04]  /*7a20*/  IMAD.WIDE.U32 R34, R26, UR4, R32 ;  /* 0x000000041a227c25 */ /* 0x000fc8000f8e0020 */
[----:B------:R-:W-:Y:S01]  /*7a30*/  IMAD R0, R26, UR5, R3 ;  /* 0x000000051a007c24 */ /* 0x000fe2000f8e0203 */
[----:B------:R-:W-:Y:S02]  /*7a40*/  ULDC.64 UR4, c[0x0][0x280] ;  /* 0x0000a00000047ab9 */ /* 0x000fe40000000a00 */
[----:B------:R-:W-:Y:S02]  /*7a50*/  LEA R2, P3, R34, UR4, 0x1 ;  /* 0x0000000422027c11 */ /* 0x000fe4000f8608ff */
[----:B------:R-:W-:-:S04]  /*7a60*/  IADD3 R0, R35, R0, RZ ;  /* 0x0000000023007210 */ /* 0x000fc80007ffe0ff */
[----:B------:R-:W-:-:S05]  /*7a70*/  LEA.HI.X R3, R34, UR5, R0, 0x1, P3 ;  /* 0x0000000522037c11 */ /* 0x000fca00098f0c00 */
[----:B-1----:R1:W-:Y:S04]  /*7a80*/  STG.E.128 desc[UR14][R2.64], R20 ;  /* 0x0000001402007986 */ /* 0x0023e8000c101d0e */
[----:B---3--:R1:W-:Y:S04]  /*7a90*/  STG.E.128 desc[UR14][R2.64+0x80], R8 ;  /* 0x0000800802007986 */ /* 0x0083e8000c101d0e */
[----:B----4-:R1:W-:Y:S02]  /*7aa0*/  STG.E.128 desc[UR14][R2.64+0x100], R4 ;  /* 0x0001000402007986 */ /* 0x0103e4000c101d0e */
.L_x_15:
[----:B------:R-:W-:Y:S05]  /*7ab0*/  BSYNC B0 ;  /* 0x0000000000007941 */ /* 0x000fea0003800000 */
.L_x_14:
[----:B-1----:R1:W1:Y:S01]  /*7ac0*/  LDS.128 R20, [R209+0x1000] ;  /* 0x00100000d1147984 */ /* 0x0022620000000c00 */
[----:B------:R-:W-:Y:S03]  /*7ad0*/  BSSY B0, `(.L_x_16) ;  /* 0x0000013000007945 */ /* 0x000fe60003800000 */
[----:B---3--:R3:W1:Y:S04]  /*7ae0*/  LDS.128 R8, [R209+0x5000] ;  /* 0x00500000d1087984 */ /* 0x0086680000000c00 */
[----:B----4-:R3:W4:Y:S01]  /*7af0*/  LDS.128 R4, [R209+0x9000] ;  /* 0x00900000d1047984 */ /* 0x0107220000000c00 */
[----:B------:R-:W-:Y:S05]  /*7b00*/  @P2 BRA `(.L_x_17) ;  /* 0x00000000003c2947 */ /* 0x000fea0003800000 */
[----:B------:R-:W-:Y:S01]  /*7b10*/  IADD3 R2, P2, R26, 0x20, RZ ;  /* 0x000000201a027810 */ /* 0x000fe20007f5e0ff */
[----:B------:R-:W-:Y:S01]  /*7b20*/  ULDC.64 UR4, c[0x0][0x298] ;  /* 0x0000a60000047ab9 */ /* 0x000fe20000000a00 */
[----:B------:R-:W-:Y:S01]  /*7b30*/  MOV R35, R33 ;  /* 0x0000002100237202 */ /* 0x000fe20000000f00 */
[----:B------:R-:W-:Y:S02]  /*7b40*/  IMAD.MOV.U32 R34, RZ, RZ, R24 ;  /* 0x000000ffff227224 */ /* 0x000fe400078e0018 */
[----:B------:R-:W-:Y:S02]  /*7b50*/  IMAD.X R0, RZ, RZ, R27, P2 ;  /* 0x000000ffff007224 */ /* 0x000fe400010e061b */
[----:B------:R-:W-:-:S04]  /*7b60*/  IMAD.WIDE.U32 R34, R2, UR4, R34 ;  /* 0x0000000402227c25 */ /* 0x000fc8000f8e0022 */
[----:B------:R-:W-:-:S04]  /*7b70*/  IMAD R3, R0, UR4, RZ ;  /* 0x0000000400037c24 */ /* 0x000fc8000f8e02ff */
[----:B------:R-:W-:Y:S01]  /*7b80*/  IMAD R3, R2, UR5, R3 ;  /* 0x0000000502037c24 */ /* 0x000fe2000f8e0203 */
[----:B------:R-:W-:Y:S02]  /*7b90*/  ULDC.64 UR4, c[0x0][0x280] ;  /* 0x0000a00000047ab9 */ /* 0x000fe40000000a00 */
[----:B------:R-:W-:Y:S02]  /*7ba0*/  LEA R2, P2, R34, UR4, 0x1 ;  /* 0x0000000422027c11 */ /* 0x000fe4000f8408ff */
[----:B------:R-:W-:-:S04]  /*7bb0*/  IADD3 R3, R35, R3, RZ ;  /* 0x0000000323037210 */ /* 0x000fc80007ffe0ff */
[----:B------:R-:W-:-:S05]  /*7bc0*/  LEA.HI.X R3, R34, UR5, R3, 0x1, P2 ;  /* 0x0000000522037c11 */ /* 0x000fca00090f0c03 */
[----:B-1----:R1:W-:Y:S04]  /*7bd0*/  STG.E.128 desc[UR14][R2.64], R20 ;  /* 0x0000001402007986 */ /* 0x0023e8000c101d0e */
[----:B------:R1:W-:Y:S04]  /*7be0*/  STG.E.128 desc[UR14][R2.64+0x80], R8 ;  /* 0x0000800802007986 */ /* 0x0003e8000c101d0e */
[----:B----4-:R1:W-:Y:S02]  /*7bf0*/  STG.E.128 desc[UR14][R2.64+0x100], R4 ;  /* 0x0001000402007986 */ /* 0x0103e4000c101d0e */
.L_x_17:
[----:B------:R-:W-:Y:S05]  /*7c00*/  BSYNC B0 ;  /* 0x0000000000007941 */ /* 0x000fea0003800000 */
.L_x_16:
[----:B-1----:R1:W1:Y:S01]  /*7c10*/  LDS.128 R8, [R209+0x2000] ;  /* 0x00200000d1087984 */ /* 0x0022620000000c00 */
[----:B------:R-:W-:Y:S03]  /*7c20*/  BSSY B0, `(.L_x_18) ;  /* 0x0000013000007945 */ /* 0x000fe60003800000 */
[----:B----4-:R4:W1:Y:S04]  /*7c30*/  LDS.128 R4, [R209+0x6000] ;  /* 0x00600000d1047984 */ /* 0x0108680000000c00 */
[----:B------:R4:W1:Y:S01]  /*7c40*/  LDS.128 R20, [R209+0xa000] ;  /* 0x00a00000d1147984 */ /* 0x0008620000000c00 */
        /* <DEDUP_REMOVED lines=15> */
[----:B------:R1:W-:Y:S02]  /*7d40*/  STG.E.128 desc[UR14][R2.64+0x100], R20 ;  /* 0x0001001402007986 */ /* 0x0003e4000c101d0e */
.L_x_19:
[----:B------:R-:W-:Y:S05]  /*7d50*/  BSYNC B0 ;  /* 0x0000000000007941 */ /* 0x000fea0003800000 */
.L_x_18:
[----:B------:R-:W-:Y:S05]  /*7d60*/  @P0 EXIT ;  /* 0x000000000000094d */ /* 0x000fea0003800000 */
[----:B------:R-:W-:Y:S01]  /*7d70*/  IADD3 R0, P0, R26, 0x60, RZ ;  /* 0x000000601a007810 */ /* 0x000fe20007f1e0ff */
[----:B------:R-:W-:Y:S01]  /*7d80*/  ULDC.64 UR4, c[0x0][0x298] ;  /* 0x0000a60000047ab9 */ /* 0x000fe20000000a00 */
[----:B-1----:R-:W-:Y:S01]  /*7d90*/  MOV R5, R33 ;  /* 0x0000002100057202 */ /* 0x002fe20000000f00 */
        /* <DEDUP_REMOVED lines=9> */
[----:B------:R-:W-:Y:S04]  /*7e30*/  STG.E.128 desc[UR14][R2.64], R28 ;  /* 0x0000001c02007986 */ /* 0x000fe8000c101d0e */
[----:B------:R-:W-:Y:S04]  /*7e40*/  STG.E.128 desc[UR14][R2.64+0x80], R16 ;  /* 0x0000801002007986 */ /* 0x000fe8000c101d0e */
[----:B------:R-:W-:Y:S01]  /*7e50*/  STG.E.128 desc[UR14][R2.64+0x100], R12 ;  /* 0x0001000c02007986 */ /* 0x000fe2000c101d0e */
[----:B------:R-:W-:Y:S05]  /*7e60*/  EXIT ;  /* 0x000000000000794d */ /* 0x000fea0003800000 */
.L_x_2:
[----:B------:R-:W1:Y:S01]  /*7e70*/  LDC.U8 R2, c[0x0][0x3d9] ;  /* 0x0000f640ff027b82 */ /* 0x000e620000000000 */
[----:B------:R-:W-:Y:S01]  /*7e80*/  ISETP.NE.AND P4, PT, R207, -0x1, PT ;  /* 0xffffffffcf00780c */ /* 0x000fe20003f85270 */
[----:B------:R-:W-:Y:S01]  /*7e90*/  ULDC.64 UR4, c[0x0][0x2a0] ;  /* 0x0000a80000047ab9 */ /* 0x000fe20000000a00 */
[----:B------:R-:W-:Y:S01]  /*7ea0*/  SHF.R.S32.HI R15, RZ, 0x1f, R86 ;  /* 0x0000001fff0f7819 */ /* 0x000fe20000011456 */
[----:B------:R-:W-:Y:S01]  /*7eb0*/  BSSY B0, `(.L_x_20) ;  /* 0x0000048000007945 */ /* 0x000fe20003800000 */
[----:B------:R-:W-:-:S03]  /*7ec0*/  IADD3 R210, -R11, R210, RZ ;  /* 0x000000d20bd27210 */ /* 0x000fc60007ffe1ff */
[----:B------:R-:W2:Y:S06]  /*7ed0*/  LDC.U8 R0, c[0x0][0x3d8] ;  /* 0x0000f600ff007b82 */ /* 0x000eac0000000000 */
[----:B------:R-:W-:Y:S02]  /*7ee0*/  @!P4 SHF.R.S32.HI R3, RZ, 0x1f, R17 ;  /* 0x0000001fff03c819 */ /* 0x000fe40000011411 */
[----:B------:R-:W3:Y:S01]  /*7ef0*/  @!P4 LDC.64 R4, c[0x0][0x290] ;  /* 0x0000a400ff04cb82 */ /* 0x000ee20000000a00 */
[----:B-1----:R-:W-:-:S07]  /*7f00*/  ISETP.NE.AND P1, PT, R2, RZ, PT ;  /* 0x000000ff0200720c */ /* 0x002fce0003f25270 */
[----:B------:R-:W1:Y:S01]  /*7f10*/  @P4 LDC.64 R6, c[0x0][0x298] ;  /* 0x0000a600ff064b82 */ /* 0x000e620000000a00 */
[C---:B--2---:R-:W-:Y:S02]  /*7f20*/  ISETP.NE.AND P0, PT, R0.reuse, RZ, PT ;  /* 0x000000ff0000720c */ /* 0x044fe40003f05270 */
[----:B------:R-:W-:Y:S02]  /*7f30*/  ISETP.NE.AND P2, PT, R0, RZ, !P1 ;  /* 0x000000ff0000720c */ /* 0x000fe40004f45270 */
[----:B------:R-:W-:-:S03]  /*7f40*/  ISETP.NE.OR P0, PT, R2, RZ, !P0 ;  /* 0x000000ff0200720c */ /* 0x000fc60004705670 */
[----:B------:R-:W2:Y:S01]  /*7f50*/  @!P1 LDC R13, c[0x0][0x2c4] ;  /* 0x0000b100ff0d9b82 */ /* 0x000ea20000000800 */
[----:B------:R-:W-:Y:S01]  /*7f60*/  LEA.HI R0, R15, R86, RZ, 0x3 ;  /* 0x000000560f007211 */ /* 0x000fe200078f18ff */
[-C--:B---3--:R-:W-:Y:S01]  /*7f70*/  @!P4 IMAD R12, R3, R4.reuse, RZ ;  /* 0x00000004030cc224 */ /* 0x088fe200078e02ff */
[----:B------:R-:W-:Y:S01]  /*7f80*/  ISETP.NE.OR P3, PT, R207, -0x1, P0 ;  /* 0xffffffffcf00780c */ /* 0x000fe20000765670 */
[----:B------:R-:W-:Y:S01]  /*7f90*/  @!P4 IMAD.WIDE.U32 R20, R17, R4, RZ ;  /* 0x000000041114c225 */ /* 0x000fe200078e00ff */
[----:B------:R-:W-:-:S03]  /*7fa0*/  LOP3.LUT R15, R0, 0x1ffffff8, RZ, 0xc0, !PT ;  /* 0x1ffffff8000f7812 */ /* 0x000fc600078ec0ff */
[----:B------:R-:W3:Y:S01]  /*7fb0*/  @!P1 LDC R8, c[0x0][0x270] ;  /* 0x00009c00ff089b82 */ /* 0x000ee20000000800 */
[----:B------:R-:W-:Y:S01]  /*7fc0*/  @!P4 IMAD R5, R17, R5, R12 ;  /* 0x000000051105c224 */ /* 0x000fe200078e020c */
[----:B------:R-:W-:Y:S01]  /*7fd0*/  SHF.R.S32.HI R12, RZ, 0x3, R0 ;  /* 0x00000003ff0c7819 */ /* 0x000fe20000011400 */
[----:B------:R-:W-:Y:S02]  /*7fe0*/  IMAD.IADD R15, R86, 0x1, -R15 ;  /* 0x00000001560f7824 */ /* 0x000fe400078e0a0f */
[----:B-1----:R-:W-:-:S03]  /*7ff0*/  @P4 IMAD.WIDE.U32 R18, R207, R6, RZ ;  /* 0x00000006cf124225 */ /* 0x002fc600078e00ff */
[----:B------:R-:W1:Y:S01]  /*8000*/  @P1 LDC.64 R2, c[0x0][0x2c0] ;  /* 0x0000b000ff021b82 */ /* 0x000e620000000a00 */
[----:B------:R-:W-:Y:S02]  /*8010*/  IMAD.SHL.U32 R15, R15, 0x8, RZ ;  /* 0x000000080f0f7824 */ /* 0x000fe400078e00ff */
[----:B------:R-:W-:Y:S02]  /*8020*/  @!P4 IMAD.MOV.U32 R18, RZ, RZ, R20 ;  /* 0x000000ffff12c224 */ /* 0x000fe400078e0014 */
[----:B------:R-:W-:Y:S02]  /*8030*/  @P4 IMAD R7, R207, R7, R19 ;  /* 0x00000007cf074224 */ /* 0x000fe400078e0213 */
[----:B------:R-:W-:Y:S01]  /*8040*/  @!P4 IMAD.IADD R7, R21, 0x1, R5 ;  /* 0x000000011507c824 */ /* 0x000fe200078e0205 */
[----:B--2---:R-:W3:Y:S01]  /*8050*/  @P2 LDC R13, c[0x0][0x2e4] ;  /* 0x0000b900ff0d2b82 */ /* 0x004ee20000000800 */
[----:B------:R-:W-:Y:S01]  /*8060*/  ISETP.GE.AND P4, PT, R12, R210, PT ;  /* 0x000000d20c00720c */ /* 0x000fe20003f86270 */
[----:B------:R-:W-:Y:S01]  /*8070*/  @P1 IMAD.MOV.U32 R6, RZ, RZ, 0x1 ;  /* 0x00000001ff061424 */ /* 0x000fe200078e00ff */
[----:B------:R-:W-:-:S02]  /*8080*/  IADD3 R18, P2, R15, R18, RZ ;  /* 0x000000120f127210 */ /* 0x000fc40007f5e0ff */
[----:B------:R-:W-:Y:S02]  /*8090*/  CS2R R20, SRZ ;  /* 0x0000000000147805 */ /* 0x000fe4000001ff00 */
[----:B------:R-:W-:Y:S02]  /*80a0*/  SHF.R.S32.HI R5, RZ, 0x1f, R9 ;  /* 0x0000001fff057819 */ /* 0x000fe40000011409 */
[----:B------:R-:W-:Y:S01]  /*80b0*/  LEA.HI.X.SX32 R19, R15, R7, 0x1, P2 ;  /* 0x000000070f137211 */ /* 0x000fe200010f0eff */
[----:B------:R-:W2:Y:S01]  /*80c0*/  @!P0 LDC R10, c[0x0][0x2c4] ;  /* 0x0000b100ff0a8b82 */ /* 0x000ea20000000800 */
[----:B------:R-:W-:Y:S02]  /*80d0*/  VIADD R7, R12, 0x20 ;  /* 0x000000200c077836 */ /* 0x000fe40000000000 */
[----:B------:R-:W-:-:S05]  /*80e0*/  IMAD.WIDE.U32 R18, R9, UR4, R18 ;  /* 0x0000000409127c25 */ /* 0x000fca000f8e0012 */
[----:B------:R-:W4:Y:S01]  /*80f0*/  @P1 LDC R4, c[0x0][0x2c0] ;  /* 0x0000b000ff041b82 */ /* 0x000f220000000800 */
[----:B-1----:R-:W-:Y:S01]  /*8100*/  @P1 IMAD R2, R3, R2, RZ ;  /* 0x0000000203021224 */ /* 0x002fe200078e02ff */
[----:B------:R-:W-:Y:S01]  /*8110*/  IADD3 R3, R12, 0x60, RZ ;  /* 0x000000600c037810 */ /* 0x000fe20007ffe0ff */
[----:B---3--:R-:W-:Y:S02]  /*8120*/  @!P1 IMAD R6, R13, R8, RZ ;  /* 0x000000080d069224 */ /* 0x008fe400078e02ff */
[----:B------:R-:W-:Y:S02]  /*8130*/  IMAD R8, R5, UR4, RZ ;  /* 0x0000000405087c24 */ /* 0x000fe4000f8e02ff */
[C---:B------:R-:W-:Y:S02]  /*8140*/  IMAD R6, R17.reuse, R6, RZ ;  /* 0x0000000611067224 */ /* 0x040fe400078e02ff */
[----:B------:R-:W-:Y:S01]  /*8150*/  @!P1 IMAD.MOV.U32 R2, RZ, RZ, R13 ;  /* 0x000000ffff029224 */ /* 0x000fe200078e000d */
[----:B------:R-:W-:Y:S01]  /*8160*/  SHF.R.S32.HI R13, RZ, 0x1f, R12 ;  /* 0x0000001fff0d7819 */ /* 0x000fe2000001140c */
[----:B--2---:R-:W-:Y:S01]  /*8170*/  @!P3 IMAD R207, R17, R10, RZ ;  /* 0x0000000a11cfb224 */ /* 0x004fe200078e02ff */
[----:B------:R-:W-:Y:S01]  /*8180*/  LOP3.LUT P3, RZ, R86, 0x7, RZ, 0xc0, !PT ;  /* 0x0000000756ff7812 */ /* 0x000fe2000786c0ff */
[----:B------:R-:W-:Y:S01]  /*8190*/  VIADD R5, R12, 0x40 ;  /* 0x000000400c057836 */ /* 0x000fe20000000000 */
[----:B------:R-:W-:Y:S01]  /*81a0*/  SEL R6, R6, RZ, P0 ;  /* 0x000000ff06067207 */ /* 0x000fe20000000000 */
[----:B------:R-:W-:Y:S01]  /*81b0*/  IMAD R0, R9, UR5, R8 ;  /* 0x0000000509007c24 */ /* 0x000fe2000f8e0208 */
[--C-:B------:R-:W-:Y:S01]  /*81c0*/  @!P0 SHF.R.S32.HI R21, RZ, 0x1f, R207.reuse ;  /* 0x0000001fff158819 */ /* 0x100fe200000114cf */
[----:B------:R-:W-:Y:S01]  /*81d0*/  @!P0 IMAD.MOV.U32 R20, RZ, RZ, R207 ;  /* 0x000000ffff148224 */ /* 0x000fe200078e00cf */
[-C--:B------:R-:W-:Y:S01]  /*81e0*/  ISETP.GE.OR P6, PT, R12, R210.reuse, P3 ;  /* 0x000000d20c00720c */ /* 0x080fe20001fc6670 */
[----:B------:R-:W-:Y:S01]  /*81f0*/  @!P1 IMAD.MOV.U32 R4, RZ, RZ, 0x1 ;  /* 0x00000001ff049424 */ /* 0x000fe200078e00ff */
[-C--:B------:R-:W-:Y:S01]  /*8200*/  ISETP.GE.AND P1, PT, R7, R210.reuse, PT ;  /* 0x000000d20700720c */ /* 0x080fe20003f26270 */
[----:B------:R-:W-:Y:S01]  /*8210*/  IMAD.WIDE R208, R208, 0x80, R12 ;  /* 0x00000080d0d07825 */ /* 0x000fe200078e020c */
[----:B------:R-:W-:-:S02]  /*8220*/  ISETP.GE.AND P2, PT, R5, R210, PT ;  /* 0x000000d20500720c */ /* 0x000fc40003f46270 */
[-C--:B------:R-:W-:Y:S01]  /*8230*/  ISETP.GE.AND P0, PT, R3, R210.reuse, PT ;  /* 0x000000d20300720c */ /* 0x080fe20003f06270 */
[----:B------:R-:W-:Y:S01]  /*8240*/  IMAD.IADD R15, R0, 0x1, R19 ;  /* 0x00000001000f7824 */ /* 0x000fe200078e0213 */
[----:B------:R-:W-:Y:S01]  /*8250*/  ISETP.GE.OR P5, PT, R7, R210, P3 ;  /* 0x000000d20700720c */ /* 0x000fe20001fa6670 */
[----:B----4-:R-:W-:-:S12]  /*8260*/  @P4 BRA `(.L_x_21) ;  /* 0x0000000000304947 */ /* 0x010fd80003800000 */
        /* <DEDUP_REMOVED lines=9> */
[----:B------:R1:W-:Y:S04]  /*8300*/  STG.E.128 desc[UR14][R22.64], RZ ;  /* 0x000000ff16007986 */ /* 0x0003e8000c101d0e */
[----:B------:R1:W-:Y:S04]  /*8310*/  STG.E.128 desc[UR14][R22.64+0x80], RZ ;  /* 0x000080ff16007986 */ /* 0x0003e8000c101d0e */
[----:B------:R1:W-:Y:S02]  /*8320*/  STG.E.128 desc[UR14][R22.64+0x100], RZ ;  /* 0x000100ff16007986 */ /* 0x0003e4000c101d0e */
.L_x_21:
[----:B------:R-:W-:Y:S05]  /*8330*/  BSYNC B0 ;  /* 0x0000000000007941 */ /* 0x000fea0003800000 */
.L_x_20:
[----:B------:R-:W-:Y:S01]  /*8340*/  BSSY B0, `(.L_x_22) ;  /* 0x0000015000007945 */ /* 0x000fe20003800000 */
[----:B------:R-:W-:Y:S01]  /*8350*/  ISETP.GE.OR P4, PT, R5, R210, P3 ;  /* 0x000000d20500720c */ /* 0x000fe20001f86670 */
[----:B------:R-:W-:Y:S01]  /*8360*/  IMAD R9, R9, R2, R6 ;  /* 0x0000000209097224 */ /* 0x000fe200078e0206 */
[----:B------:R-:W-:Y:S01]  /*8370*/  ISETP.GE.OR P3, PT, R3, R210, P3 ;  /* 0x000000d20300720c */ /* 0x000fe20001f66670 */
[----:B------:R-:W-:Y:S01]  /*8380*/  IMAD R2, R11, R4, RZ ;  /* 0x000000040b027224 */ /* 0x000fe200078e02ff */
[----:B------:R-:W-:Y:S11]  /*8390*/  @P1 BRA `(.L_x_23) ;  /* 0x00000000003c1947 */ /* 0x000ff60003800000 */
        /* <DEDUP_REMOVED lines=15> */
.L_x_23:
[----:B------:R-:W-:Y:S05]  /*8490*/  BSYNC B0 ;  /* 0x0000000000007941 */ /* 0x000fea0003800000 */
.L_x_22:
[----:B------:R-:W-:Y:S04]  /*84a0*/  BSSY B0, `(.L_x_24) ;  /* 0x0000011000007945 */ /* 0x000fe80003800000 */
[----:B------:R-:W-:Y:S05]  /*84b0*/  @P2 BRA `(.L_x_25) ;  /* 0x00000000003c2947 */ /* 0x000fea0003800000 */
[----:B--2---:R-:W-:Y:S01]  /*84c0*/  IADD3 R11, P1, R208, 0x40, RZ ;  /* 0x00000040d00b7810 */ /* 0x004fe20007f3e0ff */
        /* <DEDUP_REMOVED lines=14> */
.L_x_25:
[----:B------:R-:W-:Y:S05]  /*85b0*/  BSYNC B0 ;  /* 0x0000000000007941 */ /* 0x000fea0003800000 */
.L_x_24:
[----:B------:R-:W-:Y:S01]  /*85c0*/  BSSY B0, `(.L_x_26) ;  /* 0x0000013000007945 */ /* 0x000fe20003800000 */
[--C-:B------:R-:W-:Y:S02]  /*85d0*/  IADD3 R0, P2, P1, R2, R20, R9.reuse ;  /* 0x0000001402007210 */ /* 0x100fe4000795e009 */
[----:B--23--:R-:W-:Y:S02]  /*85e0*/  SHF.R.S32.HI R11, RZ, 0x1f, R2 ;  /* 0x0000001fff0b7819 */ /* 0x00cfe40000011402 */
[----:B------:R-:W-:Y:S01]  /*85f0*/  SHF.R.S32.HI R9, RZ, 0x1f, R9 ;  /* 0x0000001fff097819 */ /* 0x000fe20000011409 */
[----:B------:R-:W-:Y:S08]  /*8600*/  @P0 BRA `(.L_x_27) ;  /* 0x0000000000380947 */ /* 0x000ff00003800000 */
[----:B------:R-:W-:Y:S01]  /*8610*/  IADD3 R2, P0, R208, 0x60, RZ ;  /* 0x00000060d0027810 */ /* 0x000fe20007f1e0ff */
[----:B------:R-:W-:Y:S01]  /*8620*/  ULDC.64 UR4, c[0x0][0x298] ;  /* 0x0000a60000047ab9 */ /* 0x000fe20000000a00 */
[----:B------:R-:W-:Y:S02]  /*8630*/  MOV R14, R18 ;  /* 0x00000012000e7202 */ /* 0x000fe40000000f00 */
[----:B------:R-:W-:-:S03]  /*8640*/  IADD3.X R17, RZ, R209, RZ, P0, !PT ;  /* 0x000000d1ff117210 */ /* 0x000fc600007fe4ff */
        /* <DEDUP_REMOVED lines=10> */
.L_x_27:
[----:B------:R-:W-:Y:S05]  /*86f0*/  BSYNC B0 ;  /* 0x0000000000007941 */ /* 0x000fea0003800000 */
.L_x_26:
[----:B------:R-:W-:Y:S01]  /*8700*/  BSSY B0, `(.L_x_28) ;  /* 0x000000b000007945 */ /* 0x000fe20003800000 */
[----:B------:R-:W-:-:S03]  /*8710*/  IADD3.X R9, R11, R21, R9, P2, P1 ;  /* 0x000000150b097210 */ /* 0x000fc600017e2409 */
[----:B------:R-:W-:Y:S05]  /*8720*/  @P6 BRA `(.L_x_29) ;  /* 0x0000000000206947 */ /* 0x000fea0003800000 */
[----:B------:R-:W-:Y:S01]  /*8730*/  IMAD R2, R12, R4, RZ ;  /* 0x000000040c027224 */ /* 0x000fe200078e02ff */
[----:B------:R-:W-:Y:S01]  /*8740*/  ULDC.64 UR4, c[0x0][0x2b0] ;  /* 0x0000ac0000047ab9 */ /* 0x000fe20000000a00 */
[----:B------:R-:W-:-:S03]  /*8750*/  IMAD.MOV.U32 R13, RZ, RZ, 0x7f800000 ;  /* 0x7f800000ff0d7424 */ /* 0x000fc600078e00ff */
[----:B------:R-:W-:-:S04]  /*8760*/  IADD3 R11, P0, R2, R0, RZ ;  /* 0x00000000020b7210 */ /* 0x000fc80007f1e0ff */
[----:B------:R-:W-:Y:S02]  /*8770*/  LEA.HI.X.SX32 R2, R2, R9, 0x1, P0 ;  /* 0x0000000902027211 */ /* 0x000fe400000f0eff */
[----:B------:R-:W-:-:S04]  /*8780*/  LEA R10, P0, R11, UR4, 0x2 ;  /* 0x000000040b0a7c11 */ /* 0x000fc8000f8010ff */
[----:B------:R-:W-:-:S05]  /*8790*/  LEA.HI.X R11, R11, UR5, R2, 0x2, P0 ;  /* 0x000000050b0b7c11 */ /* 0x000fca00080f1402 */
[----:B------:R3:W-:Y:S04]  /*87a0*/  STG.E desc[UR14][R10.64], R13 ;  /* 0x0000000d0a007986 */ /* 0x0007e8000c10190e */
.L_x_29:
[----:B------:R-:W-:Y:S05]  /*87b0*/  BSYNC B0 ;  /* 0x0000000000007941 */ /* 0x000fea0003800000 */
.L_x_28:
[----:B------:R-:W-:Y:S04]  /*87c0*/  BSSY B0, `(.L_x_30) ;  /* 0x000000a000007945 */ /* 0x000fe80003800000 */
[----:B------:R-:W-:Y:S05]  /*87d0*/  @P5 BRA `(.L_x_31) ;  /* 0x0000000000205947 */ /* 0x000fea0003800000 */
[----:B------:R-:W-:Y:S01]  /*87e0*/  IMAD R2, R7, R4, RZ ;  /* 0x0000000407027224 */ /* 0x000fe200078e02ff */
[----:B------:R-:W-:Y:S01]  /*87f0*/  ULDC.64 UR4, c[0x0][0x2b0] ;  /* 0x0000ac0000047ab9 */ /* 0x000fe20000000a00 */
[----:B---3--:R-:W-:-:S03]  /*8800*/  IMAD.MOV.U32 R11, RZ, RZ, 0x7f800000 ;  /* 0x7f800000ff0b7424 */ /* 0x008fc600078e00ff */
[----:B------:R-:W-:-:S04]  /*8810*/  IADD3 R7, P0, R2, R0, RZ ;  /* 0x0000000002077210 */ /* 0x000fc80007f1e0ff */
[----:B------:R-:W-:Y:S02]  /*8820*/  LEA.HI.X.SX32 R2, R2, R9, 0x1, P0 ;  /* 0x0000000902027211 */ /* 0x000fe400000f0eff */
[----:B------:R-:W-:-:S04]  /*8830*/  LEA R6, P0, R7, UR4, 0x2 ;  /* 0x0000000407067c11 */ /* 0x000fc8000f8010ff */
[----:B------:R-:W-:-:S05]  /*8840*/  LEA.HI.X R7, R7, UR5, R2, 0x2, P0 ;  /* 0x0000000507077c11 */ /* 0x000fca00080f1402 */
[----:B------:R4:W-:Y:S04]  /*8850*/  STG.E desc[UR14][R6.64], R11 ;  /* 0x0000000b06007986 */ /* 0x0009e8000c10190e */
.L_x_31:
[----:B------:R-:W-:Y:S05]  /*8860*/  BSYNC B0 ;  /* 0x0000000000007941 */ /* 0x000fea0003800000 */
.L_x_30:
[----:B------:R-:W-:Y:S04]  /*8870*/  BSSY B0, `(.L_x_32) ;  /* 0x000000a000007945 */ /* 0x000fe80003800000 */
[----:B------:R-:W-:Y:S05]  /*8880*/  @P4 BRA `(.L_x_33) ;  /* 0x0000000000204947 */ /* 0x000fea0003800000 */
[----:B------:R-:W-:Y:S01]  /*8890*/  IMAD R2, R5, R4, RZ ;  /* 0x0000000405027224 */ /* 0x000fe200078e02ff */
[----:B------:R-:W-:-:S04]  /*88a0*/  ULDC.64 UR4, c[0x0][0x2b0] ;  /* 0x0000ac0000047ab9 */ /* 0x000fc80000000a00 */
[----:B------:R-:W-:-:S04]  /*88b0*/  IADD3 R5, P0, R2, R0, RZ ;  /* 0x0000000002057210 */ /* 0x000fc80007f1e0ff */
[----:B------:R-:W-:Y:S02]  /*88c0*/  LEA.HI.X.SX32 R2, R2, R9, 0x1, P0 ;  /* 0x0000000902027211 */ /* 0x000fe400000f0eff */
[----:B----4-:R-:W-:-:S04]  /*88d0*/  LEA R6, P0, R5, UR4, 0x2 ;  /* 0x0000000405067c11 */ /* 0x010fc8000f8010ff */
[----:B------:R-:W-:Y:S01]  /*88e0*/  LEA.HI.X R7, R5, UR5, R2, 0x2, P0 ;  /* 0x0000000505077c11 */ /* 0x000fe200080f1402 */
[----:B------:R-:W-:-:S05]  /*88f0*/  IMAD.MOV.U32 R5, RZ, RZ, 0x7f800000 ;  /* 0x7f800000ff057424 */ /* 0x000fca00078e00ff */
[----:B------:R4:W-:Y:S03]  /*8900*/  STG.E desc[UR14][R6.64], R5 ;  /* 0x0000000506007986 */ /* 0x0009e6000c10190e */
.L_x_33:
[----:B------:R-:W-:Y:S05]  /*8910*/  BSYNC B0 ;  /* 0x0000000000007941 */ /* 0x000fea0003800000 */
.L_x_32:
[----:B------:R-:W-:Y:S05]  /*8920*/  @P3 EXIT ;  /* 0x000000000000394d */ /* 0x000fea0003800000 */
[----:B------:R-:W-:Y:S01]  /*8930*/  IMAD R3, R3, R4, RZ ;  /* 0x0000000403037224 */ /* 0x000fe200078e02ff */
[----:B------:R-:W-:Y:S01]  /*8940*/  ULDC.64 UR4, c[0x0][0x2b0] ;  /* 0x0000ac0000047ab9 */ /* 0x000fe20000000a00 */
[----:B----4-:R-:W-:-:S03]  /*8950*/  IMAD.MOV.U32 R5, RZ, RZ, 0x7f800000 ;  /* 0x7f800000ff057424 */ /* 0x010fc600078e00ff */
[----:B------:R-:W-:-:S04]  /*8960*/  IADD3 R0, P0, R3, R0, RZ ;  /* 0x0000000003007210 */ /* 0x000fc80007f1e0ff */
[----:B------:R-:W-:Y:S02]  /*8970*/  LEA.HI.X.SX32 R3, R3, R9, 0x1, P0 ;  /* 0x0000000903037211 */ /* 0x000fe400000f0eff */
[----:B------:R-:W-:-:S04]  /*8980*/  LEA R2, P0, R0, UR4, 0x2 ;  /* 0x0000000400027c11 */ /* 0x000fc8000f8010ff */
[----:B------:R-:W-:-:S05]  /*8990*/  LEA.HI.X R3, R0, UR5, R3, 0x2, P0 ;  /* 0x0000000500037c11 */ /* 0x000fca00080f1403 */
[----:B------:R-:W-:Y:S01]  /*89a0*/  STG.E desc[UR14][R2.64], R5 ;  /* 0x0000000502007986 */ /* 0x000fe2000c10190e */
[----:B------:R-:W-:Y:S05]  /*89b0*/  EXIT ;  /* 0x000000000000794d */ /* 0x000fea0003800000 */
.L_x_34:
[----:B------:R-:W-:-:S00]  /*89c0*/  BRA `(.L_x_34) ;  /* 0xfffffffc00fc7947 */ /* 0x000fc0000383ffff */
[----:B------:R-:W-:-:S00]  /*89d0*/  NOP ;  /* 0x0000000000007918 */ /* 0x000fc00000000000 */
        /* <DEDUP_REMOVED lines=10> */
.L_x_1508:


//--------------------- .text._ZN5flash16flash_fwd_kernelI23Flash_fwd_kernel_traitsILi192ELi128ELi64ELi8ELb0ELb0EN7cutlass6half_tE19Flash_kernel_traitsILi192ELi128ELi64ELi8ES3_EELb0ELb0ELb0ELb0ELb0ELb1ELb1ELb0EEEvNS_16Flash_fwd_paramsE --------------------------
	.section	.text._ZN5flash16flash_fwd_kernelI23Flash_fwd_kernel_traitsILi192ELi128ELi64ELi8ELb0ELb0EN7cutlass6half_tE19Flash_kernel_traitsILi192ELi128ELi64ELi8ES3_EELb0ELb0ELb0ELb0ELb0ELb1ELb1ELb0EEEvNS_16Flash_fwd_paramsE,"ax",@progbits
	.align	128
        .global         _ZN5flash16flash_fwd_kernelI23Flash_fwd_kernel_traitsILi192ELi128ELi64ELi8ELb0ELb0EN7cutlass6half_tE19Flash_kernel_traitsILi192ELi128ELi64ELi8ES3_EELb0ELb0ELb0ELb0ELb0ELb1ELb1ELb0EEEvNS_16Flash_fwd_paramsE
        .type           _ZN5flash16flash_fwd_kernelI23Flash_fwd_kernel_traitsILi192ELi128ELi64ELi8ELb0ELb0EN7cutlass6half_tE19Flash_kernel_traitsILi192ELi128ELi64ELi8ES3_EELb0ELb0ELb0ELb0ELb0ELb1ELb1ELb0EEEvNS_16Flash_fwd_paramsE,@function
        .size           _ZN5flash16flash_fwd_kernelI23Flash_fwd_kernel_traitsILi192ELi128ELi64ELi8ELb0ELb0EN7cutlass6half_tE19Flash_kernel_traitsILi192ELi128ELi64ELi8ES3_EELb0ELb0ELb0ELb0ELb0ELb1ELb1ELb0EEEvNS_16Flash_fwd_paramsE,(.L_x_1509 - _ZN5flash16flash_fwd_kernelI23Flash_fwd_kernel_traitsILi192ELi128ELi64ELi8ELb0ELb0EN7cutlass6half_tE19Flash_kernel_traitsILi192ELi128ELi64ELi8ES3_EELb0ELb0ELb0ELb0ELb0ELb1ELb1ELb0EEEvNS_16Flash_fwd_paramsE)
        .other          _ZN5flash16flash_fwd_kernelI23Flash_fwd_kernel_traitsILi192ELi128ELi64ELi8ELb0ELb0EN7cutlass6half_tE19Flash_kernel_traitsILi192ELi128ELi64ELi8ES3_EELb0ELb0ELb0ELb0ELb0ELb1ELb1ELb0EEEvNS_16Flash_fwd_paramsE,@"STO_CUDA_ENTRY STV_DEFAULT"
_ZN5flash16flash_fwd_kernelI23Flash_fwd_kernel_traitsILi192ELi128ELi64ELi8ELb0ELb0EN7cutlass6half_tE19Flash_kernel_traitsILi192ELi128ELi64ELi8ES3_EELb0ELb0ELb0ELb0ELb0ELb1ELb1ELb0EEEvNS_16Flash_fwd_paramsE:
.text._ZN5flash16flash_fwd_kernelI23Flash_fwd_kernel_traitsILi192ELi128ELi64ELi8ELb0ELb0EN7cutlass6half_tE19Flash_kernel_traitsILi192ELi128ELi64ELi8ES3_EELb0ELb0ELb0ELb0ELb0ELb1ELb1ELb0EEEvNS_16Flash_fwd_paramsE:
        /* <DEDUP_REMOVED lines=39> */
.L_x_35:
[----:B------:R-:W1:Y:S02]  /*0270*/  LDC R7, c[0x0][0x2c8] ;  /* 0x0000b200ff077b82 */ /* 0x000e640000000800 */
.L_x_36:
[----:B------:R-:W3:Y:S02]  /*0280*/  LDC.64 R4, c[0x0][0x308] ;  /* 0x0000c200ff047b82 */ /* 0x000ee40000000a00 */
[----:B---3--:R-:W-:-:S04]  /*0290*/  ISETP.NE.U32.AND P2, PT, R4, RZ, PT ;  /* 0x000000ff0400720c */ /* 0x008fc80003f45070 */
[----:B------:R-:W-:-:S13]  /*02a0*/  ISETP.NE.AND.EX P2, PT, R5, RZ, PT, P2 ;  /* 0x000000ff0500720c */ /* 0x000fda0003f45320 */
[----:B------:R-:W2:Y:S08]  /*02b0*/  @P2 LDC.64 R4, c[0x0][0x308] ;  /* 0x0000c200ff042b82 */ /* 0x000eb00000000a00 */
[----:B------:R-:W3:Y:S01]  /*02c0*/  @!P2 LDC R0, c[0x0][0x2cc] ;  /* 0x0000b300ff00ab82 */ /* 0x000ee20000000800 */
[----:B--2---:R-:W-:-:S07]  /*02d0*/  @P2 IMAD.WIDE R10, R12, 0x4, R4 ;  /* 0x000000040c0a2825 */ /* 0x004fce00078e0204 */
[----:B------:R-:W2:Y:S01]  /*02e0*/  @!P2 LDC.64 R4, c[0x0][0x318] ;  /* 0x0000c600ff04ab82 */ /* 0x000ea20000000a00 */
[----:B------:R-:W3:Y:S01]  /*02f0*/  @P2 LDG.E R9, desc[UR14][R10.64] ;  /* 0x0000000e0a092981 */ /* 0x000ee2000c1e1900 */
[----:B------:R-:W-:-:S05]  /*0300*/  IMAD.SHL.U32 R13, R212, 0x80, RZ ;  /* 0x00000080d40d7824 */ /* 0x000fca00078e00ff */
[----:B----4-:R-:W-:Y:S02]  /*0310*/  ISETP.GT.AND P0, PT, R214, R13, PT ;  /* 0x0000000dd600720c */ /* 0x010fe40003f04270 */
[----:B--2---:R-:W-:-:S04]  /*0320*/  @!P2 ISETP.NE.U32.AND P1, PT, R4, RZ, PT ;  /* 0x000000ff0400a20c */ /* 0x004fc80003f25070 */
[----:B------:R-:W-:-:S04]  /*0330*/  @!P2 ISETP.NE.AND.EX P1, PT, R5, RZ, PT, P1 ;  /* 0x000000ff0500a20c */ /* 0x000fc80003f25310 */
[----:B---3--:R-:W-:Y:S01]  /*0340*/  @!P2 SEL R0, R0, RZ, P1 ;  /* 0x000000ff0000a207 */ /* 0x008fe20000800000 */
[----:B-----5:R-:W-:-:S03]  /*0350*/  @P2 IMAD.IADD R90, R9, 0x1, -R20 ;  /* 0x00000001095a2824 */ /* 0x020fc600078e0a14 */
[----:B-1----:R-:W-:Y:S01]  /*0360*/  @!P2 IADD3 R90, R0, R7, -R20 ;  /* 0x00000007005aa210 */ /* 0x002fe20007ffe814 */
        /* <DEDUP_REMOVED lines=11> */
[----:B------:R-:W-:Y:S02]  /*0420*/  IABS R10, R8 ;  /* 0x00000008000a7213 */ /* 0x000fe40000000000 */
[CC--:B------:R-:W-:Y:S01]  /*0430*/  LEA.HI R11, R15.reuse, R88.reuse, RZ, 0x3 ;  /* 0x000000580f0b7211 */ /* 0x0c0fe200078f18ff */
[----:B------:R-:W2:Y:S01]  /*0440*/  S2UR UR6, SR_CgaCtaId ;  /* 0x00000000000679c3 */ /* 0x000ea20000008800 */
[----:B------:R-:W-:Y:S02]  /*0450*/  LEA.HI R31, R15, R88, RZ, 0x6 ;  /* 0x000000580f1f7211 */ /* 0x000fe400078f30ff */
[----:B------:R-:W-:-:S02]  /*0460*/  SHF.R.S32.HI R18, RZ, 0x3, R11 ;  /* 0x00000003ff127819 */ /* 0x000fc4000001140b */
[----:B------:R-:W-:Y:S01]  /*0470*/  LOP3.LUT R11, R11, 0xfffffff8, RZ, 0xc0, !PT ;  /* 0xfffffff80b0b7812 */ /* 0x000fe200078ec0ff */
[----:B------:R-:W-:Y:S01]  /*0480*/  IMAD.SHL.U32 R31, R31, 0x8, RZ ;  /* 0x000000081f1f7824 */ /* 0x000fe200078e00ff */
[CC--:B------:R-:W-:Y:S01]  /*0490*/  ISETP.GE.AND P3, PT, R18.reuse, R208.reuse, PT ;  /* 0x000000d01200720c */ /* 0x0c0fe20003f66270 */
[----:B------:R-:W3:Y:S01]  /*04a0*/  @!P4 LDC.64 R6, c[0x0][0x228] ;  /* 0x00008a00ff06cb82 */ /* 0x000ee20000000a00 */
[----:B------:R-:W-:Y:S01]  /*04b0*/  VIADD R13, R18, 0x20 ;  /* 0x00000020120d7836 */ /* 0x000fe20000000000 */
[----:B------:R-:W-:Y:S01]  /*04c0*/  LEA.HI.SX32 R91, R2, 0xffffffff, 0x1a ;  /* 0xffffffff025b7811 */ /* 0x000fe200078fd2ff */
[C---:B------:R-:W-:Y:S02]  /*04d0*/  IMAD.SHL.U32 R27, R18.reuse, 0x40, RZ ;  /* 0x00000040121b7824 */ /* 0x040fe400078e00ff */
[----:B------:R-:W-:Y:S01]  /*04e0*/  VIADD R23, R18, 0x40 ;  /* 0x0000004012177836 */ /* 0x000fe20000000000 */
[----:B------:R-:W-:Y:S01]  /*04f0*/  ISETP.GE.AND P0, PT, R13, R208, PT ;  /* 0x000000d00d00720c */ /* 0x000fe20003f06270 */
[----:B------:R-:W-:Y:S01]  /*0500*/  IMAD R24, R91, -0x40, R90 ;  /* 0xffffffc05b187824 */ /* 0x000fe200078e025a */
[----:B-1----:R-:W-:-:S02]  /*0510*/  IABS R9, R25 ;  /* 0x0000001900097213 */ /* 0x002fc40000000000 */
[----:B------:R-:W-:Y:S02]  /*0520*/  LOP3.LUT R27, R27, 0x1c0, RZ, 0xc0, !PT ;  /* 0x000001c01b1b7812 */ /* 0x000fe400078ec0ff */
[----:B------:R-:W1:Y:S01]  /*0530*/  I2F.RP R4, R9 ;  /* 0x0000000900047306 */ /* 0x000e620000209400 */
[----:B------:R-:W-:-:S06]  /*0540*/  ISETP.GE.AND P2, PT, R23, R208, PT ;  /* 0x000000d01700720c */ /* 0x000fcc0003f46270 */
[----:B------:R-:W4:Y:S01]  /*0550*/  @!P0 S2R R21, SR_CgaCtaId ;  /* 0x0000000000158919 */ /* 0x000f220000008800 */
[----:B-1----:R-:W1:Y:S02]  /*0560*/  MUFU.RCP R16, R4 ;  /* 0x0000000400107308 */ /* 0x002e640000001000 */
[----:B-1----:R-:W-:Y:S01]  /*0570*/  VIADD R16, R16, 0xffffffe ;  /* 0x0ffffffe10107836 */ /* 0x002fe20000000000 */
[----:B------:R-:W1:Y:S05]  /*0580*/  @P4 LDC.64 R4, c[0x0][0x240] ;  /* 0x00009000ff044b82 */ /* 0x000e6a0000000a00 */
[----:B------:R-:W5:Y:S02]  /*0590*/  F2I.FTZ.U32.TRUNC.NTZ R17, R16 ;  /* 0x0000001000117305 */ /* 0x000f64000021f000 */
[----:B-----5:R-:W-:-:S02]  /*05a0*/  IMAD.MOV R0, RZ, RZ, -R17 ;  /* 0x000000ffff007224 */ /* 0x020fc400078e0a11 */
[----:B------:R-:W-:Y:S02]  /*05b0*/  IMAD.MOV.U32 R16, RZ, RZ, RZ ;  /* 0x000000ffff107224 */ /* 0x000fe400078e00ff */
[----:B------:R-:W-:Y:S02]  /*05c0*/  IMAD R19, R0, R9, RZ ;  /* 0x0000000900137224 */ /* 0x000fe400078e02ff */
[----:B------:R-:W-:Y:S02]  /*05d0*/  IMAD.MOV.U32 R0, RZ, RZ, R10 ;  /* 0x000000ffff007224 */ /* 0x000fe400078e000a */
[----:B------:R-:W-:Y:S01]  /*05e0*/  IMAD.HI.U32 R19, R17, R19, R16 ;  /* 0x0000001311137227 */ /* 0x000fe200078e0010 */
[----:B------:R-:W-:-:S03]  /*05f0*/  @!P4 SHF.R.S32.HI R17, RZ, 0x1f, R12 ;  /* 0x0000001fff11c819 */ /* 0x000fc6000001140c */
[----:B-1----:R-:W-:-:S04]  /*0600*/  @P4 IMAD.WIDE.U32 R28, R211, R4, RZ ;  /* 0x00000004d31c4225 */ /* 0x002fc800078e00ff */
[----:B------:R-:W-:-:S04]  /*0610*/  IMAD.HI.U32 R216, R19, R0, RZ ;  /* 0x0000000013d87227 */ /* 0x000fc800078e00ff */
[----:B------:R-:W-:Y:S02]  /*0620*/  IMAD.MOV R10, RZ, RZ, -R216 ;  /* 0x000000ffff0a7224 */ /* 0x000fe400078e0ad8 */
[----:B---3--:R-:W-:Y:S02]  /*0630*/  @!P4 IMAD R14, R17, R6, RZ ;  /* 0x00000006110ec224 */ /* 0x008fe400078e02ff */
[----:B------:R-:W-:Y:S01]  /*0640*/  IMAD R10, R9, R10, R0 ;  /* 0x0000000a090a7224 */ /* 0x000fe200078e0200 */
[----:B------:R-:W-:Y:S01]  /*0650*/  IADD3 R0, -R11, R88, RZ ;  /* 0x000000580b007210 */ /* 0x000fe20007ffe1ff */
[C---:B------:R-:W-:Y:S01]  /*0660*/  @!P4 IMAD R7, R12.reuse, R7, R14 ;  /* 0x000000070c07c224 */ /* 0x040fe200078e020e */
[----:B------:R-:W-:Y:S01]  /*0670*/  SHF.R.U32.HI R14, RZ, 0x3, R27 ;  /* 0x00000003ff0e7819 */ /* 0x000fe2000001161b */
[----:B------:R-:W-:Y:S01]  /*0680*/  @!P4 IMAD.WIDE.U32 R16, R12, R6, RZ ;  /* 0x000000060c10c225 */ /* 0x000fe200078e00ff */
[----:B------:R-:W-:-:S03]  /*0690*/  ISETP.GT.U32.AND P6, PT, R9, R10, PT ;  /* 0x0000000a0900720c */ /* 0x000fc60003fc4070 */
[----:B------:R-:W-:Y:S02]  /*06a0*/  IMAD.SHL.U32 R22, R0, 0x8, RZ ;  /* 0x0000000800167824 */ /* 0x000fe400078e00ff */
[----:B------:R-:W-:Y:S02]  /*06b0*/  @P4 IMAD R5, R211, R5, R29 ;  /* 0x00000005d3054224 */ /* 0x000fe400078e021d */
[----:B------:R-:W-:Y:S01]  /*06c0*/  @!P4 IMAD.IADD R5, R17, 0x1, R7 ;  /* 0x000000011105c824 */ /* 0x000fe200078e0207 */
[----:B------:R-:W-:Y:S01]  /*06d0*/  LOP3.LUT R11, R27, 0x38, R22, 0xf8, !PT ;  /* 0x000000381b0b7812 */ /* 0x000fe200078ef816 */
[----:B------:R-:W-:Y:S01]  /*06e0*/  @P4 IMAD.MOV.U32 R4, RZ, RZ, R28 ;  /* 0x000000ffff044224 */ /* 0x000fe200078e001c */
[----:B------:R-:W1:Y:S01]  /*06f0*/  @!P3 LDC.64 R6, c[0x0][0x240] ;  /* 0x00009000ff06bb82 */ /* 0x000e620000000a00 */
[----:B------:R-:W-:Y:S01]  /*0700*/  @!P4 IMAD.MOV.U32 R4, RZ, RZ, R16 ;  /* 0x000000ffff04c224 */ /* 0x000fe200078e0010 */
[----:B------:R-:W-:Y:S01]  /*0710*/  LOP3.LUT R14, R11, R14, RZ, 0x3c, !PT ;  /* 0x0000000e0b0e7212 */ /* 0x000fe200078e3cff */
[----:B------:R-:W-:Y:S01]  /*0720*/  VIADD R19, R18, 0x60 ;  /* 0x0000006012137836 */ /* 0x000fe20000000000 */
[----:B------:R-:W-:Y:S01]  /*0730*/  SHF.R.S32.HI R11, RZ, 0x1f, R8 ;  /* 0x0000001fff0b7819 */ /* 0x000fe20000011408 */
[----:B------:R-:W-:Y:S01]  /*0740*/  @!P6 VIADD R216, R216, 0x1 ;  /* 0x00000001d8d8e836 */ /* 0x000fe20000000000 */
[----:B------:R-:W-:-:S02]  /*0750*/  SHF.R.S32.HI R23, RZ, 0x1f, R22 ;  /* 0x0000001fff177819 */ /* 0x000fc40000011416 */
[----:B------:R-:W-:Y:S01]  /*0760*/  IADD3 R26, P4, R22, R4, RZ ;  /* 0x00000004161a7210 */ /* 0x000fe20007f9e0ff */
[----:B------:R-:W-:Y:S01]  /*0770*/  IMAD R11, R11, UR4, RZ ;  /* 0x000000040b0b7c24 */ /* 0x000fe2000f8e02ff */
[-C--:B------:R-:W-:Y:S02]  /*0780*/  @!P6 IADD3 R10, R10, -R9.reuse, RZ ;  /* 0x800000090a0ae210 */ /* 0x080fe40007ffe0ff */
[----:B------:R-:W-:Y:S01]  /*0790*/  ISETP.GE.AND P1, PT, R19, R208, PT ;  /* 0x000000d01300720c */ /* 0x000fe20003f26270 */
[----:B------:R-:W-:Y:S01]  /*07a0*/  IMAD.X R27, R23, 0x1, R5, P4 ;  /* 0x00000001171b7824 */ /* 0x000fe200020e0605 */
[----:B------:R-:W-:Y:S01]  /*07b0*/  ISETP.GE.U32.AND P4, PT, R10, R9, PT ;  /* 0x000000090a00720c */ /* 0x000fe20003f86070 */
[C---:B------:R-:W-:Y:S01]  /*07c0*/  IMAD R17, R8.reuse, UR5, R11 ;  /* 0x0000000508117c24 */ /* 0x040fe2000f8e020b */
[----:B------:R-:W-:Y:S01]  /*07d0*/  SHF.R.S32.HI R19, RZ, 0x1f, R18 ;  /* 0x0000001fff137819 */ /* 0x000fe20000011412 */
[----:B------:R-:W3:Y:S01]  /*07e0*/  @!P3 LDC.64 R10, c[0x0][0x210] ;  /* 0x00008400ff0abb82 */ /* 0x000ee20000000a00 */
[----:B------:R-:W-:Y:S01]  /*07f0*/  @!P0 MOV R16, 0x400 ;  /* 0x0000040000108802 */ /* 0x000fe20000000f00 */
[C---:B------:R-:W-:Y:S01]  /*0800*/  IMAD.WIDE.U32 R26, R8.reuse, UR4, R26 ;  /* 0x00000004081a7c25 */ /* 0x040fe2000f8e001a */
[----:B------:R-:W-:Y:S01]  /*0810*/  LOP3.LUT R9, R8, R25, RZ, 0x3c, !PT ;  /* 0x0000001908097212 */ /* 0x000fe200078e3cff */
[----:B------:R-:W-:Y:S01]  /*0820*/  UMOV UR4, 0x400 ;  /* 0x0000040000047882 */ /* 0x000fe20000000000 */
[----:B----4-:R-:W-:Y:S01]  /*0830*/  @!P0 LEA R21, R21, R16, 0x18 ;  /* 0x0000001015158211 */ /* 0x010fe200078ec0ff */
[----:B------:R-:W-:Y:S01]  /*0840*/  IMAD.WIDE R28, R212, 0x80, R18 ;  /* 0x00000080d41c7825 */ /* 0x000fe200078e0212 */
[----:B------:R-:W-:Y:S01]  /*0850*/  ISETP.GE.AND P5, PT, R9, RZ, PT ;  /* 0x000000ff0900720c */ /* 0x000fe20003fa6270 */
[----:B------:R-:W4:Y:S01]  /*0860*/  @!P0 LDC.64 R4, c[0x0][0x240] ;  /* 0x00009000ff048b82 */ /* 0x000f220000000a00 */
[----:B------:R-:W-:Y:S01]  /*0870*/  LOP3.LUT R14, R14, 0xfffffe00, R31, 0xf8, !PT ;  /* 0xfffffe000e0e7812 */ /* 0x000fe200078ef81f */
[----:B-1----:R-:W-:Y:S01]  /*0880*/  @!P3 IMAD R8, R29, R6, RZ ;  /* 0x000000061d08b224 */ /* 0x002fe200078e02ff */
[----:B------:R-:W-:Y:S01]  /*0890*/  ISETP.NE.AND P6, PT, R25, RZ, PT ;  /* 0x000000ff1900720c */ /* 0x000fe20003fc5270 */
[----:B------:R-:W-:Y:S01]  /*08a0*/  IMAD.IADD R17, R27, 0x1, R17 ;  /* 0x000000011b117824 */ /* 0x000fe200078e0211 */
[----:B--2---:R-:W-:Y:S01]  /*08b0*/  ULEA UR4, UR6, UR4, 0x18 ;  /* 0x0000000406047291 */ /* 0x004fe2000f8ec03f */
[----:B------:R-:W-:Y:S01]  /*08c0*/  @!P3 IMAD.MOV.U32 R16, RZ, RZ, R26 ;  /* 0x000000ffff10b224 */ /* 0x000fe200078e001a */
[----:B------:R-:W-:Y:S01]  /*08d0*/  @!P0 LEA R21, R14, R21, 0x1 ;  /* 0x000000150e158211 */ /* 0x000fe200078e08ff */
[----:B------:R-:W-:-:S02]  /*08e0*/  @!P3 IMAD R7, R28, R7, R8 ;  /* 0x000000071c07b224 */ /* 0x000fc400078e0208 */
[----:B------:R-:W-:Y:S01]  /*08f0*/  @P4 VIADD R216, R216, 0x1 ;  /* 0x00000001d8d84836 */ /* 0x000fe20000000000 */
[----:B------:R-:W1:Y:S01]  /*0900*/  @!P0 LDC.64 R8, c[0x0][0x210] ;  /* 0x00008400ff088b82 */ /* 0x000e620000000a00 */
[C---:B------:R-:W-:Y:S01]  /*0910*/  @!P0 IADD3 R30, P4, R28.reuse, 0x20, RZ ;  /* 0x000000201c1e8810 */ /* 0x040fe20007f9e0ff */
[----:B------:R-:W-:Y:S01]  /*0920*/  @!P3 IMAD.WIDE.U32 R34, R28, R6, R16 ;  /* 0x000000061c22b225 */ /* 0x000fe200078e0010 */
[----:B------:R-:W-:Y:S02]  /*0930*/  LEA R213, R14, UR4, 0x1 ;  /* 0x000000040ed57c11 */ /* 0x000fe4000f8e08ff */
[----:B------:R-:W-:Y:S01]  /*0940*/  @!P5 IADD3 R216, -R216, RZ, RZ ;  /* 0x000000ffd8d8d210 */ /* 0x000fe20007ffe1ff */
[----:B------:R-:W-:Y:S01]  /*0950*/  @!P0 IMAD.X R31, RZ, RZ, R29, P4 ;  /* 0x000000ffff1f8224 */ /* 0x000fe200020e061d */
[----:B---3--:R-:W-:Y:S01]  /*0960*/  @!P3 LEA R10, P4, R34, R10, 0x1 ;  /* 0x0000000a220ab211 */ /* 0x008fe200078808ff */
[----:B------:R-:W-:Y:S01]  /*0970*/  @!P3 IMAD.IADD R32, R35, 0x1, R7 ;  /* 0x000000012320b824 */ /* 0x000fe200078e0207 */
[----:B------:R-:W-:Y:S01]  /*0980*/  @!P6 LOP3.LUT R216, RZ, R25, RZ, 0x33, !PT ;  /* 0x00000019ffd8e212 */ /* 0x000fe200078e33ff */
[----:B------:R-:W2:Y:S01]  /*0990*/  @!P2 LDC.64 R6, c[0x0][0x240] ;  /* 0x00009000ff06ab82 */ /* 0x000ea20000000a00 */
[----:B------:R-:W-:Y:S01]  /*09a0*/  @!P0 IMAD.MOV.U32 R33, RZ, RZ, R17 ;  /* 0x000000ffff218224 */ /* 0x000fe200078e0011 */
[----:B------:R-:W-:Y:S01]  /*09b0*/  ISETP.GE.AND P6, PT, R18, R24, PT ;  /* 0x000000181200720c */ /* 0x000fe20003fc6270 */
[----:B----4-:R-:W-:Y:S01]  /*09c0*/  @!P0 IMAD R31, R31, R4, RZ ;  /* 0x000000041f1f8224 */ /* 0x010fe200078e02ff */
[----:B------:R-:W-:Y:S01]  /*09d0*/  @!P3 LEA.HI.X R11, R34, R11, R32, 0x1, P4 ;  /* 0x0000000b220bb211 */ /* 0x000fe200020f0c20 */
[----:B------:R-:W-:Y:S01]  /*09e0*/  @!P0 IMAD.MOV.U32 R32, RZ, RZ, R26 ;  /* 0x000000ffff208224 */ /* 0x000fe200078e001a */
[----:B------:R-:W-:Y:S01]  /*09f0*/  ISETP.GE.AND P5, PT, R13, R24, PT ;  /* 0x000000180d00720c */ /* 0x000fe20003fa6270 */
[C---:B------:R-:W-:Y:S01]  /*0a00*/  @!P0 IMAD R5, R30.reuse, R5, R31 ;  /* 0x000000051e058224 */ /* 0x040fe200078e021f */
[----:B------:R-:W3:Y:S01]  /*0a10*/  @!P2 S2R R35, SR_CgaCtaId ;  /* 0x000000000023a919 */ /* 0x000ee20000008800 */
[----:B------:R-:W-:Y:S01]  /*0a20*/  @!P0 IMAD.WIDE.U32 R32, R30, R4, R32 ;  /* 0x000000041e208225 */ /* 0x000fe200078e0020 */
[----:B------:R-:W-:Y:S01]  /*0a30*/  @!PT LDS RZ, [RZ] ;  /* 0x00000000fffff984 */ /* 0x000fe20000000800 */
[----:B------:R-:W-:Y:S01]  /*0a40*/  @!PT LDS RZ, [RZ] ;  /* 0x00000000fffff984 */ /* 0x000fe20000000800 */
[----:B------:R-:W-:Y:S01]  /*0a50*/  @!PT LDS RZ, [RZ] ;  /* 0x00000000fffff984 */ /* 0x000fe20000000800 */
[----:B------:R-:W-:Y:S03]  /*0a60*/  @!P3 LDGSTS.E.BYPASS.LTC128B.128 [R213], desc[UR14][R10.64] ;  /* 0x000000000ad5bfae */ /* 0x000fe6000b901d4e */
[----:B------:R-:W-:Y:S01]  /*0a70*/  @!P0 IMAD.IADD R30, R33, 0x1, R5 ;  /* 0x00000001211e8824 */ /* 0x000fe200078e0205 */
[----:B-1----:R-:W-:Y:S01]  /*0a80*/  @!P0 LEA R38, P4, R32, R8, 0x1 ;  /* 0x0000000820268211 */ /* 0x002fe200078808ff */
[----:B------:R-:W1:Y:S01]  /*0a90*/  @!P2 LDC.64 R4, c[0x0][0x210] ;  /* 0x00008400ff04ab82 */ /* 0x000e620000000a00 */
[----:B------:R-:W-:Y:S01]  /*0aa0*/  @!P3 LDGSTS.E.BYPASS.LTC128B.128 [R213+0x4000], desc[UR14][R10.64+0x80] ;  /* 0x040000800ad5bfae */ /* 0x000fe2000b901d4e */
[----:B------:R-:W-:-:S02]  /*0ab0*/  LEA.HI R8, R15, R88, RZ, 0x4 ;  /* 0x000000580f087211 */ /* 0x000fc400078f20ff */
[----:B------:R-:W-:Y:S01]  /*0ac0*/  @!P0 LEA.HI.X R39, R32, R9, R30, 0x1, P4 ;  /* 0x0000000920278211 */ /* 0x000fe200020f0c1e */
[----:B------:R4:W-:Y:S01]  /*0ad0*/  @!P3 LDGSTS.E.BYPASS.LTC128B.128 [R213+0x8000], desc[UR14][R10.64+0x100] ;  /* 0x080001000ad5bfae */ /* 0x0009e2000b901d4e */
[C---:B------:R-:W-:Y:S02]  /*0ae0*/  @!P2 IADD3 R36, P3, R28.reuse, 0x40, RZ ;  /* 0x000000401c24a810 */ /* 0x040fe40007f7e0ff */
[----:B------:R-:W-:Y:S01]  /*0af0*/  ISETP.NE.AND P4, PT, R3, -0x1, PT ;  /* 0xffffffff0300780c */ /* 0x000fe20003f85270 */
[----:B------:R-:W5:Y:S01]  /*0b00*/  @!P6 S2R R31, SR_CgaCtaId ;  /* 0x00000000001fe919 */ /* 0x000f620000008800 */
[----:B------:R-:W-:Y:S01]  /*0b10*/  SHF.R.S32.HI R205, RZ, 0x4, R8 ;  /* 0x00000004ffcd7819 */ /* 0x000fe20000011408 */
[----:B------:R-:W-:Y:S01]  /*0b20*/  @!P2 IMAD.X R9, RZ, RZ, R29, P3 ;  /* 0x000000ffff09a224 */ /* 0x000fe200018e061d */
[----:B------:R-:W-:Y:S03]  /*0b30*/  @!P0 LDGSTS.E.BYPASS.LTC128B.128 [R21+0x1000], desc[UR14][R38.64] ;  /* 0x0100000026158fae */ /* 0x000fe6000b901d4e */
[----:B--2---:R-:W-:Y:S01]  /*0b40*/  @!P2 IMAD R9, R9, R6, RZ ;  /* 0x000000060909a224 */ /* 0x004fe200078e02ff */
[----:B------:R-:W-:Y:S04]  /*0b50*/  @!P0 LDGSTS.E.BYPASS.LTC128B.128 [R21+0x5000], desc[UR14][R38.64+0x80] ;  /* 0x0500008026158fae */ /* 0x000fe8000b901d4e */
[----:B------:R2:W-:Y:S01]  /*0b60*/  @!P0 LDGSTS.E.BYPASS.LTC128B.128 [R21+0x9000], desc[UR14][R38.64+0x100] ;  /* 0x0900010026158fae */ /* 0x0005e2000b901d4e */
[----:B------:R-:W-:Y:S01]  /*0b70*/  @!P1 IADD3 R25, P0, R28, 0x60, RZ ;  /* 0x000000601c199810 */ /* 0x000fe20007f1e0ff */
[----:B------:R-:W3:Y:S01]  /*0b80*/  @P4 LDC.64 R134, c[0x0][0x250] ;  /* 0x00009400ff864b82 */ /* 0x000ee20000000a00 */
[----:B------:R-:W5:Y:S01]  /*0b90*/  @!P1 S2R R33, SR_CgaCtaId ;  /* 0x0000000000219919 */ /* 0x000f620000008800 */
[----:B----4-:R-:W-:Y:S01]  /*0ba0*/  @!P2 IMAD R10, R36, R7, R9 ;  /* 0x00000007240aa224 */ /* 0x010fe200078e0209 */
[----:B------:R-:W4:Y:S01]  /*0bb0*/  @!P5 S2R R11, SR_CgaCtaId ;  /* 0x00000000000bd919 */ /* 0x000f220000008800 */
[----:B------:R-:W-:-:S02]  /*0bc0*/  @P4 IMAD.IADD R9, R20, 0x1, R3 ;  /* 0x0000000114094824 */ /* 0x000fc400078e0203 */
[----:B--2---:R-:W-:Y:S02]  /*0bd0*/  @!P2 IMAD.MOV.U32 R38, RZ, RZ, R26 ;  /* 0x000000ffff26a224 */ /* 0x004fe400078e001a */
[----:B------:R-:W-:Y:S02]  /*0be0*/  @!P2 IMAD.MOV.U32 R39, RZ, RZ, R17 ;  /* 0x000000ffff27a224 */ /* 0x000fe400078e0011 */
[----:B------:R-:W-:Y:S01]  /*0bf0*/  @!P1 IMAD.X R21, RZ, RZ, R29, P0 ;  /* 0x000000ffff159224 */ /* 0x000fe200000e061d */
[----:B------:R-:W-:Y:S01]  /*0c00*/  ISETP.GE.AND P0, PT, R13, R24, PT ;  /* 0x000000180d00720c */ /* 0x000fe20003f06270 */
[----:B------:R-:W-:Y:S01]  /*0c10*/  @!P2 IMAD.WIDE.U32 R36, R36, R6, R38 ;  /* 0x000000062424a225 */ /* 0x000fe200078e0026 */
[----:B------:R-:W-:Y:S01]  /*0c20*/  @P4 IADD3 R13, R20, R3, RZ ;  /* 0x00000003140d4210 */ /* 0x000fe20007ffe0ff */
[----:B------:R-:W2:Y:S02]  /*0c30*/  @P4 LDC.64 R6, c[0x0][0x248] ;  /* 0x00009200ff064b82 */ /* 0x000ea40000000a00 */
[----:B------:R-:W-:Y:S01]  /*0c40*/  @!P2 IMAD.IADD R10, R37, 0x1, R10 ;  /* 0x00000001250aa824 */ /* 0x000fe200078e020a */
[----:B-1----:R-:W-:Y:S01]  /*0c50*/  @!P2 LEA R28, P3, R36, R4, 0x1 ;  /* 0x00000004241ca211 */ /* 0x002fe200078608ff */
[C---:B---3--:R-:W-:Y:S01]  /*0c60*/  @P4 IMAD R3, R9.reuse, R135, RZ ;  /* 0x0000008709034224 */ /* 0x048fe200078e02ff */
[----:B------:R-:W-:Y:S01]  /*0c70*/  LEA.HI R4, R8, R205, RZ, 0x1 ;  /* 0x000000cd08047211 */ /* 0x000fe200078f08ff */
[----:B------:R-:W-:Y:S01]  /*0c80*/  @P4 IMAD.WIDE.U32 R38, R9, R134, RZ ;  /* 0x0000008609264225 */ /* 0x000fe200078e00ff */
[----:B------:R-:W-:-:S02]  /*0c90*/  @!P2 LEA.HI.X R29, R36, R5, R10, 0x1, P3 ;  /* 0x00000005241da211 */ /* 0x000fc400018f0c0a */
[----:B------:R-:W-:Y:S01]  /*0ca0*/  LOP3.LUT R4, R4, 0xfffffffe, RZ, 0xc0, !PT ;  /* 0xfffffffe04047812 */ /* 0x000fe200078ec0ff */
[----:B------:R-:W-:Y:S01]  /*0cb0*/  @P4 IMAD.IADD R3, R39, 0x1, R3 ;  /* 0x0000000127034824 */ /* 0x000fe200078e0203 */
[----:B------:R-:W-:Y:S02]  /*0cc0*/  @!P6 MOV R10, 0x400 ;  /* 0x00000400000ae802 */ /* 0x000fe40000000f00 */
[----:B------:R-:W-:Y:S01]  /*0cd0*/  LOP3.LUT R37, R8, 0xfffffff0, RZ, 0xc0, !PT ;  /* 0xfffffff008257812 */ /* 0x000fe200078ec0ff */
[----:B------:R-:W-:Y:S01]  /*0ce0*/  IMAD.IADD R205, R205, 0x1, -R4 ;  /* 0x00000001cdcd7824 */ /* 0x000fe200078e0a04 */
[----:B-----5:R-:W-:Y:S01]  /*0cf0*/  @!P6 LEA R31, R31, R10, 0x18 ;  /* 0x0000000a1f1fe211 */ /* 0x020fe200078ec0ff */
[----:B------:R-:W1:Y:S01]  /*0d00*/  @!P1 LDC.64 R4, c[0x0][0x240] ;  /* 0x00009000ff049b82 */ /* 0x000e620000000a00 */
[----:B------:R-:W-:Y:S01]  /*0d10*/  @!P1 MOV R10, 0x400 ;  /* 0x00000400000a9802 */ /* 0x000fe20000000f00 */
[----:B------:R-:W-:Y:S01]  /*0d20*/  IMAD.IADD R32, R88, 0x1, -R37 ;  /* 0x0000000158207824 */ /* 0x000fe200078e0a25 */
[----:B------:R-:W-:-:S02]  /*0d30*/  ISETP.GE.AND P3, PT, R18, R24, PT ;  /* 0x000000181200720c */ /* 0x000fc40003f66270 */
[----:B------:R-:W-:Y:S02]  /*0d40*/  @!P1 LEA R33, R33, R10, 0x18 ;  /* 0x0000000a21219211 */ /* 0x000fe400078ec0ff */
[----:B------:R-:W-:Y:S01]  /*0d50*/  @!P2 MOV R24, 0x400 ;  /* 0x000004000018a802 */ /* 0x000fe20000000f00 */
[C---:B--2---:R-:W-:Y:S01]  /*0d60*/  @P4 IMAD R10, R13.reuse, R7, RZ ;  /* 0x000000070d0a4224 */ /* 0x044fe200078e02ff */
[----:B------:R-:W-:Y:S01]  /*0d70*/  @!P5 MOV R8, 0x400 ;  /* 0x000004000008d802 */ /* 0x000fe20000000f00 */
[----:B------:R-:W-:Y:S01]  /*0d80*/  @P4 IMAD.WIDE.U32 R36, R13, R6, RZ ;  /* 0x000000060d244225 */ /* 0x000fe200078e00ff */
[----:B------:R-:W-:Y:S02]  /*0d90*/  SHF.R.S32.HI R13, RZ, 0x1f, R32 ;  /* 0x0000001fff0d7819 */ /* 0x000fe40000011420 */
[----:B------:R-:W-:Y:S01]  /*0da0*/  @!P2 LEA R35, R35, R24, 0x18 ;  /* 0x000000182323a211 */ /* 0x000fe200078ec0ff */
[----:B------:R-:W-:Y:S01]  /*0db0*/  @P4 IMAD.MOV.U32 R24, RZ, RZ, R38 ;  /* 0x000000ffff184224 */ /* 0x000fe200078e0026 */
[----:B----4-:R-:W-:Y:S01]  /*0dc0*/  @!P5 LEA R11, R11, R8, 0x18 ;  /* 0x000000080b0bd211 */ /* 0x010fe200078ec0ff */
[----:B------:R-:W-:Y:S01]  /*0dd0*/  @P4 IMAD.IADD R10, R37, 0x1, R10 ;  /* 0x00000001250a4824 */ /* 0x000fe200078e020a */
[----:B------:R-:W-:Y:S01]  /*0de0*/  LEA.HI R13, R13, R32, RZ, 0x3 ;  /* 0x000000200d0d7211 */ /* 0x000fe200078f18ff */
[----:B------:R-:W-:Y:S01]  /*0df0*/  @P4 IMAD.MOV.U32 R30, RZ, RZ, R36 ;  /* 0x000000ffff1e4224 */ /* 0x000fe200078e0024 */
[----:B------:R-:W-:Y:S06]  /*0e00*/  @P4 BRA `(.L_x_38) ;  /* 0x0000000000344947 */ /* 0x000fec0003800000 */
[----:B------:R-:W2:Y:S01]  /*0e10*/  LDC.64 R6, c[0x0][0x248] ;  /* 0x00009200ff067b82 */ /* 0x000ea20000000a00 */
[----:B------:R-:W-:-:S07]  /*0e20*/  SHF.R.S32.HI R37, RZ, 0x1f, R20 ;  /* 0x0000001fff257819 */ /* 0x000fce0000011414 */
[----:B------:R-:W3:Y:S01]  /*0e30*/  LDC.64 R8, c[0x0][0x230] ;  /* 0x00008c00ff087b82 */ /* 0x000ee20000000a00 */
[-C--:B--2---:R-:W-:Y:S01]  /*0e40*/  IMAD R10, R37, R6.reuse, RZ ;  /* 0x00000006250a7224 */ /* 0x084fe200078e02ff */
[----:B------:R-:W-:Y:S01]  /*0e50*/  SHF.R.S32.HI R37, RZ, 0x1f, R12 ;  /* 0x0000001fff257819 */ /* 0x000fe2000001140c */
[----:B------:R-:W-:-:S04]  /*0e60*/  IMAD.WIDE.U32 R38, R20, R6, RZ ;  /* 0x0000000614267225 */ /* 0x000fc800078e00ff */
[----:B------:R-:W-:Y:S02]  /*0e70*/  IMAD R10, R20, R7, R10 ;  /* 0x00000007140a7224 */ /* 0x000fe400078e020a */
[----:B---3--:R-:W-:-:S03]  /*0e80*/  IMAD R37, R37, R8, RZ ;  /* 0x0000000825257224 */ /* 0x008fc600078e02ff */
[----:B------:R-:W-:Y:S01]  /*0e90*/  IADD3 R39, R39, R10, RZ ;  /* 0x0000000a27277210 */ /* 0x000fe20007ffe0ff */
[C---:B------:R-:W-:Y:S02]  /*0ea0*/  IMAD R9, R12.reuse, R9, R37 ;  /* 0x000000090c097224 */ /* 0x040fe400078e0225 */
[----:B------:R-:W-:-:S05]  /*0eb0*/  IMAD.WIDE.U32 R38, R12, R8, R38 ;  /* 0x000000080c267225 */ /* 0x000fca00078e0026 */
[----:B------:R-:W-:Y:S02]  /*0ec0*/  IADD3 R10, R39, R9, RZ ;  /* 0x00000009270a7210 */ /* 0x000fe40007ffe0ff */
[----:B------:R-:W-:Y:S02]  /*0ed0*/  MOV R30, R38 ;  /* 0x00000026001e7202 */ /* 0x000fe40000000f00 */
.L_x_38:
[----:B------:R-:W-:Y:S05]  /*0ee0*/  @P4 BRA `(.L_x_39) ;  /* 0x0000000000344947 */ /* 0x000fea0003800000 */
        /* <DEDUP_REMOVED lines=12> */
[----:B------:R-:W-:-:S07]  /*0fb0*/  MOV R24, R8 ;  /* 0x0000000800187202 */ /* 0x000fce0000000f00 */
.L_x_39:
[----:B------:R-:W-:Y:S01]  /*0fc0*/  LOP3.LUT R9, R13, 0xfffffff8, RZ, 0xc0, !PT ;  /* 0xfffffff80d097812 */ /* 0x000fe200078ec0ff */
[-C--:B------:R-:W-:Y:S01]  /*0fd0*/  IMAD R8, R19, R6.reuse, RZ ;  /* 0x0000000613087224 */ /* 0x080fe200078e02ff */
[----:B------:R-:W-:Y:S01]  /*0fe0*/  ULDC.64 UR6, c[0x0][0x260] ;  /* 0x0000980000067ab9 */ /* 0x000fe20000000a00 */
[----:B------:R-:W-:Y:S01]  /*0ff0*/  IMAD.WIDE.U32 R36, R18, R6, R22 ;  /* 0x0000000612247225 */ /* 0x000fe200078e0016 */
[----:B------:R-:W-:Y:S01]  /*1000*/  SHF.L.U64.HI R209, R6, 0x6, R7 ;  /* 0x0000000606d17819 */ /* 0x000fe20000010207 */
[----:B------:R-:W-:Y:S01]  /*1010*/  ULDC UR5, c[0x0][0x39c] ;  /* 0x0000e70000057ab9 */ /* 0x000fe20000000800 */
[----:B------:R-:W-:Y:S01]  /*1020*/  LEA.HI R15, R15, R88, RZ, 0x5 ;  /* 0x000000580f0f7211 */ /* 0x000fe200078f28ff */
[----:B------:R-:W-:Y:S01]  /*1030*/  IMAD.IADD R12, R32, 0x1, -R9 ;  /* 0x00000001200c7824 */ /* 0x000fe200078e0a09 */
[----:B------:R-:W-:Y:S01]  /*1040*/  IADD3 R218, P4, R30, R36, RZ ;  /* 0x000000241eda7210 */ /* 0x000fe20007f9e0ff */
[----:B------:R-:W-:Y:S02]  /*1050*/  IMAD R9, R18, R7, R8 ;  /* 0x0000000712097224 */ /* 0x000fe400078e0208 */
[----:B------:R-:W-:-:S02]  /*1060*/  @!P2 IMAD R35, R14, 0x2, R35 ;  /* 0x000000020e23a824 */ /* 0x000fc400078e0223 */
[----:B------:R-:W-:Y:S01]  /*1070*/  @!P1 IMAD R20, R14, 0x2, R33 ;  /* 0x000000020e149824 */ /* 0x000fe200078e0221 */
[----:B------:R-:W-:Y:S01]  /*1080*/  IADD3.X R219, R10, R37, R9, P4, !PT ;  /* 0x000000250adb7210 */ /* 0x000fe200027fe409 */
[C---:B------:R-:W-:Y:S01]  /*1090*/  @!P6 IMAD R16, R14.reuse, 0x2, R31 ;  /* 0x000000020e10e824 */ /* 0x040fe200078e021f */
[----:B------:R-:W2:Y:S01]  /*10a0*/  @!P6 LDC.64 R8, c[0x0][0x218] ;  /* 0x00008600ff08eb82 */ /* 0x000ea20000000a00 */
[----:B------:R-:W-:Y:S01]  /*10b0*/  @!P5 IMAD R14, R14, 0x2, R11 ;  /* 0x000000020e0ed824 */ /* 0x000fe200078e020b */
[----:B------:R-:W-:Y:S01]  /*10c0*/  @!PT LDS RZ, [RZ] ;  /* 0x00000000fffff984 */ /* 0x000fe20000000800 */
[----:B------:R-:W-:Y:S01]  /*10d0*/  @!PT LDS RZ, [RZ] ;  /* 0x00000000fffff984 */ /* 0x000fe20000000800 */
[----:B------:R-:W-:Y:S01]  /*10e0*/  @!PT LDS RZ, [RZ] ;  /* 0x00000000fffff984 */ /* 0x000fe20000000800 */
[----:B------:R-:W-:Y:S01]  /*10f0*/  @!P2 LDGSTS.E.BYPASS.LTC128B.128 [R35+0x2000], desc[UR14][R28.64] ;  /* 0x020000001c23afae */ /* 0x000fe2000b901d4e */
[----:B------:R-:W-:Y:S02]  /*1100*/  @!P1 IMAD.MOV.U32 R30, RZ, RZ, R26 ;  /* 0x000000ffff1e9224 */ /* 0x000fe400078e001a */
[----:B------:R-:W-:Y:S01]  /*1110*/  @!P1 IMAD.MOV.U32 R31, RZ, RZ, R17 ;  /* 0x000000ffff1f9224 */ /* 0x000fe200078e0011 */
[----:B------:R-:W-:Y:S01]  /*1120*/  @!P2 LDGSTS.E.BYPASS.LTC128B.128 [R35+0x6000], desc[UR14][R28.64+0x80] ;  /* 0x060000801c23afae */ /* 0x000fe2000b901d4e */
[-C--:B-1----:R-:W-:Y:S01]  /*1130*/  @!P1 IMAD R26, R21, R4.reuse, RZ ;  /* 0x00000004151a9224 */ /* 0x082fe200078e02ff */
[----:B------:R-:W1:Y:S01]  /*1140*/  @!P1 LDC.64 R10, c[0x0][0x210] ;  /* 0x00008400ff0a9b82 */ /* 0x000e620000000a00 */
[----:B------:R-:W-:Y:S01]  /*1150*/  SHF.R.S32.HI R21, RZ, 0x1f, R216 ;  /* 0x0000001fff157819 */ /* 0x000fe200000114d8 */
[----:B------:R-:W-:Y:S01]  /*1160*/  @!P1 IMAD.WIDE.U32 R30, R25, R4, R30 ;  /* 0x00000004191e9225 */ /* 0x000fe200078e001e */
[----:B------:R1:W-:Y:S01]  /*1170*/  @!P2 LDGSTS.E.BYPASS.LTC128B.128 [R35+0xa000], desc[UR14][R28.64+0x100] ;  /* 0x0a0001001c23afae */ /* 0x0003e2000b901d4e */
[----:B------:R-:W-:-:S02]  /*1180*/  SHF.R.S32.HI R17, RZ, 0x1f, R91 ;  /* 0x0000001fff117819 */ /* 0x000fc4000001145b */
[----:B------:R-:W-:Y:S02]  /*1190*/  @!P1 IMAD R26, R25, R5, R26 ;  /* 0x00000005191a9224 */ /* 0x000fe400078e021a */
[----:B------:R-:W3:Y:S01]  /*11a0*/  @!P5 LDC.64 R4, c[0x0][0x218] ;  /* 0x00008600ff04db82 */ /* 0x000ee20000000a00 */
[----:B------:R-:W-:Y:S02]  /*11b0*/  IMAD R221, R21, UR6, RZ ;  /* 0x0000000615dd7c24 */ /* 0x000fe4000f8e02ff */
[----:B------:R-:W-:-:S04]  /*11c0*/  IMAD.WIDE.U32 R32, R18, R134, R22 ;  /* 0x0000008612207225 */ /* 0x000fc800078e0016 */
[----:B------:R-:W-:Y:S01]  /*11d0*/  IMAD R22, R19, R134, RZ ;  /* 0x0000008613167224 */ /* 0x000fe200078e02ff */
[----:B------:R-:W-:Y:S01]  /*11e0*/  IADD3 R24, P2, R24, R32, RZ ;  /* 0x0000002018187210 */ /* 0x000fe20007f5e0ff */
[C---:B------:R-:W-:Y:S02]  /*11f0*/  IMAD R221, R216.reuse, UR7, R221 ;  /* 0x00000007d8dd7c24 */ /* 0x040fe4000f8e02dd */
[----:B------:R-:W-:Y:S01]  /*1200*/  IMAD.WIDE.U32 R218, R216, UR6, R218 ;  /* 0x00000006d8da7c25 */ /* 0x000fe2000f8e00da */
[----:B------:R-:W-:-:S03]  /*1210*/  ULDC.64 UR6, c[0x0][0x268] ;  /* 0x00009a0000067ab9 */ /* 0x000fc60000000a00 */
[----:B------:R-:W-:Y:S02]  /*1220*/  IMAD R22, R18, R135, R22 ;  /* 0x0000008712167224 */ /* 0x000fe400078e0216 */
[----:B------:R-:W-:Y:S02]  /*1230*/  IMAD.SHL.U32 R210, R6, 0x40, RZ ;  /* 0x0000004006d27824 */ /* 0x000fe400078e00ff */
[----:B------:R-:W-:Y:S01]  /*1240*/  IMAD.IADD R221, R219, 0x1, R221 ;  /* 0x00000001dbdd7824 */ /* 0x000fe200078e02dd */
[----:B------:R-:W-:Y:S01]  /*1250*/  IADD3.X R25, R3, R33, R22, P2, !PT ;  /* 0x0000002103197210 */ /* 0x000fe200017fe416 */
[----:B------:R-:W-:Y:S01]  /*1260*/  IMAD.MOV.U32 R220, RZ, RZ, R218 ;  /* 0x000000ffffdc7224 */ /* 0x000fe200078e00da */
[----:B-1----:R-:W-:Y:S01]  /*1270*/  @!P1 LEA R28, P4, R30, R10, 0x1 ;  /* 0x0000000a1e1c9211 */ /* 0x002fe200078808ff */
[----:B------:R-:W-:Y:S01]  /*1280*/  IMAD R10, R209, R91, RZ ;  /* 0x0000005bd10a7224 */ /* 0x000fe200078e02ff */
[----:B------:R-:W-:Y:S01]  /*1290*/  SHF.L.U64.HI R3, R6, 0x5, R7 ;  /* 0x0000000506037819 */ /* 0x000fe20000010207 */
[----:B------:R-:W-:-:S02]  /*12a0*/  @!P1 IMAD.IADD R26, R31, 0x1, R26 ;  /* 0x000000011f1a9824 */ /* 0x000fc400078e021a */
[-C--:B------:R-:W-:Y:S02]  /*12b0*/  IMAD R10, R17, R210.reuse, R10 ;  /* 0x000000d2110a7224 */ /* 0x080fe400078e020a */
[----:B------:R-:W-:Y:S01]  /*12c0*/  IMAD.WIDE.U32 R22, R91, R210, R220 ;  /* 0x000000d25b167225 */ /* 0x000fe200078e00dc */
[----:B------:R-:W-:-:S03]  /*12d0*/  @!P1 LEA.HI.X R29, R30, R11, R26, 0x1, P4 ;  /* 0x0000000b1e1d9211 */ /* 0x000fc600020f0c1a */
[----:B------:R-:W-:Y:S01]  /*12e0*/  IMAD.SHL.U32 R6, R6, 0x20, RZ ;  /* 0x0000002006067824 */ /* 0x000fe200078e00ff */
[----:B--2---:R-:W-:Y:S01]  /*12f0*/  @!P6 LEA R26, P4, R22, R8, 0x1 ;  /* 0x00000008161ae211 */ /* 0x004fe200078808ff */
[----:B------:R-:W-:Y:S01]  /*1300*/  IMAD.IADD R10, R23, 0x1, R10 ;  /* 0x00000001170a7824 */ /* 0x000fe200078e020a */
[----:B------:R-:W-:Y:S01]  /*1310*/  @!P1 LDGSTS.E.BYPASS.LTC128B.128 [R20+0x3000], desc[UR14][R28.64] ;  /* 0x030000001c149fae */ /* 0x000fe2000b901d4e */
[----:B------:R-:W-:Y:S01]  /*1320*/  IMAD R207, R21, UR6, RZ ;  /* 0x0000000615cf7c24 */ /* 0x000fe2000f8e02ff */
[----:B------:R-:W-:Y:S01]  /*1330*/  @!P5 IADD3 R7, P2, R6, R22, RZ ;  /* 0x000000160607d210 */ /* 0x000fe20007f5e0ff */
[----:B------:R-:W-:Y:S01]  /*1340*/  IMAD.SHL.U32 R21, R205, 0x8, RZ ;  /* 0x00000008cd157824 */ /* 0x000fe200078e00ff */
[----:B------:R-:W-:Y:S01]  /*1350*/  @!P6 LEA.HI.X R27, R22, R9, R10, 0x1, P4 ;  /* 0x00000009161be211 */ /* 0x000fe200020f0c0a */
[C---:B------:R-:W-:Y:S01]  /*1360*/  IMAD R207, R216.reuse, UR7, R207 ;  /* 0x00000007d8cf7c24 */ /* 0x040fe2000f8e02cf */
[----:B------:R-:W-:Y:S01]  /*1370*/  @!P1 LDGSTS.E.BYPASS.LTC128B.128 [R20+0x7000], desc[UR14][R28.64+0x80] ;  /* 0x070000801c149fae */ /* 0x000fe2000b901d4e */
[----:B------:R-:W-:Y:S01]  /*1380*/  IMAD.WIDE.U32 R216, R216, UR6, R24 ;  /* 0x00000006d8d87c25 */ /* 0x000fe2000f8e0018 */
[----:B------:R-:W1:Y:S02]  /*1390*/  @!P0 LDC.64 R8, c[0x0][0x220] ;  /* 0x00008800ff088b82 */ /* 0x000e640000000a00 */
[----:B------:R2:W-:Y:S01]  /*13a0*/  @!P1 LDGSTS.E.BYPASS.LTC128B.128 [R20+0xb000], desc[UR14][R28.64+0x100] ;  /* 0x0b0001001c149fae */ /* 0x0005e2000b901d4e */
[----:B------:R-:W-:Y:S01]  /*13b0*/  @!P5 IMAD.X R10, R3, 0x1, R10, P2 ;  /* 0x00000001030ad824 */ /* 0x000fe200010e060a */
[C---:B---3--:R-:W-:Y:S01]  /*13c0*/  @!P5 LEA R24, P2, R7.reuse, R4, 0x1 ;  /* 0x000000040718d211 */ /* 0x048fe200078408ff */
[----:B------:R-:W-:Y:S01]  /*13d0*/  IMAD.SHL.U32 R22, R18, 0x8, RZ ;  /* 0x0000000812167824 */ /* 0x000fe200078e00ff */
[----:B------:R-:W-:Y:S01]  /*13e0*/  @!P6 LDGSTS.E.BYPASS.LTC128B.128 [R16+0xc000], desc[UR14][R26.64] ;  /* 0x0c0000001a10efae */ /* 0x000fe2000b901d4e */
[----:B------:R-:W-:Y:S01]  /*13f0*/  IMAD.SHL.U32 R4, R12, 0x40, RZ ;  /* 0x000000400c047824 */ /* 0x000fe200078e00ff */
[----:B------:R-:W-:Y:S01]  /*1400*/  @!P5 LEA.HI.X R25, R7, R5, R10, 0x1, P2 ;  /* 0x000000050719d211 */ /* 0x000fe200010f0c0a */
[----:B------:R-:W-:Y:S01]  /*1410*/  IMAD.SHL.U32 R7, R0, 0x40, RZ ;  /* 0x0000004000077824 */ /* 0x000fe200078e00ff */
[----:B------:R-:W-:Y:S01]  /*1420*/  @!P6 LDGSTS.E.BYPASS.LTC128B.128 [R16+0xe000], desc[UR14][R26.64+0x80] ;  /* 0x0e0000801a10efae */ /* 0x000fe2000b901d4e */
[----:B------:R-:W3:Y:S01]  /*1430*/  @!P3 LDC.64 R10, c[0x0][0x220] ;  /* 0x00008800ff0abb82 */ /* 0x000ee20000000a00 */
[----:B------:R-:W-:Y:S01]  /*1440*/  IMAD.WIDE.U32 R18, R91, R134, RZ ;  /* 0x000000865b127225 */ /* 0x000fe200078e00ff */
[----:B------:R-:W-:Y:S01]  /*1450*/  LOP3.LUT R4, R4, 0x1c0, RZ, 0xc0, !PT ;  /* 0x000001c004047812 */ /* 0x000fe200078ec0ff */
[----:B------:R4:W-:Y:S01]  /*1460*/  @!P6 LDGSTS.E.BYPASS.LTC128B.128 [R16+0x10000], desc[UR14][R26.64+0x100] ;  /* 0x100001001a10efae */ /* 0x0009e2000b901d4e */
[----:B------:R-:W-:Y:S01]  /*1470*/  LOP3.LUT R7, R7, 0x1c0, RZ, 0xc0, !PT ;  /* 0x000001c007077812 */ /* 0x000fe200078ec0ff */
[----:B------:R-:W-:-:S02]  /*1480*/  IMAD.IADD R207, R217, 0x1, R207 ;  /* 0x00000001d9cf7824 */ /* 0x000fc400078e02cf */
[----:B------:R-:W-:Y:S01]  /*1490*/  @!P5 LDGSTS.E.BYPASS.LTC128B.128 [R14+0xd000], desc[UR14][R24.64] ;  /* 0x0d000000180edfae */ /* 0x000fe2000b901d4e */
[----:B------:R-:W-:Y:S02]  /*14a0*/  IMAD.SHL.U32 R89, R13, 0x40, RZ ;  /* 0x000000400d597824 */ /* 0x000fe400078e00ff */
[----:B------:R-:W-:Y:S01]  /*14b0*/  IMAD.SHL.U32 R88, R88, 0x2, RZ ;  /* 0x0000000258587824 */ /* 0x000fe200078e00ff */
[----:B------:R-:W-:Y:S02]  /*14c0*/  @!P5 LDGSTS.E.BYPASS.LTC128B.128 [R14+0xf000], desc[UR14][R24.64+0x80] ;  /* 0x0f000080180edfae */ /* 0x000fe4000b901d4e */
[----:B------:R-:W-:Y:S02]  /*14d0*/  LOP3.LUT R89, R89, 0xfffffe00, RZ, 0xc0, !PT ;  /* 0xfffffe0059597812 */ /* 0x000fe400078ec0ff */
[----:B------:R5:W-:Y:S01]  /*14e0*/  @!P5 LDGSTS.E.BYPASS.LTC128B.128 [R14+0x11000], desc[UR14][R24.64+0x100] ;  /* 0x11000100180edfae */ /* 0x000be2000b901d4e */
[----:B------:R-:W-:Y:S01]  /*14f0*/  LOP3.LUT R88, R88, 0x6, RZ, 0xc0, !PT ;  /* 0x0000000658587812 */ /* 0x000fe200078ec0ff */
[----:B--2---:R-:W-:-:S02]  /*1500*/  IMAD R20, R17, R134, RZ ;  /* 0x0000008611147224 */ /* 0x004fc400078e02ff */
[----:B------:R-:W0:Y:S01]  /*1510*/  LDGDEPBAR ;  /* 0x00000000000079af */ /* 0x000e220000000000 */
[----:B------:R-:W-:Y:S01]  /*1520*/  LOP3.LUT R17, R7, 0x8, R22, 0xf8, !PT ;  /* 0x0000000807117812 */ /* 0x000fe200078ef816 */
[C---:B------:R-:W-:Y:S02]  /*1530*/  IMAD R5, R91.reuse, R135, R20 ;  /* 0x000000875b057224 */ /* 0x040fe400078e0214 */
[----:B------:R-:W-:Y:S01]  /*1540*/  IMAD R91, R91, 0x40, R88 ;  /* 0x000000405b5b7824 */ /* 0x000fe200078e0258 */
[----:B----4-:R-:W-:Y:S02]  /*1550*/  SHF.R.U32.HI R16, RZ, 0x3, R7 ;  /* 0x00000003ff107819 */ /* 0x010fe40000011607 */
[----:B------:R-:W-:Y:S02]  /*1560*/  LOP3.LUT R7, R4, 0x8, R21, 0xf8, !PT ;  /* 0x0000000804077812 */ /* 0x000fe400078ef815 */
[----:B------:R-:W-:Y:S02]  /*1570*/  SHF.R.U32.HI R4, RZ, 0x3, R4 ;  /* 0x00000003ff047819 */ /* 0x000fe40000011604 */
[----:B------:R-:W-:-:S02]  /*1580*/  LOP3.LUT R16, R17, R16, RZ, 0x3c, !PT ;  /* 0x0000001011107212 */ /* 0x000fc400078e3cff */
[----:B------:R-:W-:-:S03]  /*1590*/  LOP3.LUT R4, R7, R4, RZ, 0x3c, !PT ;  /* 0x0000000407047212 */ /* 0x000fc600078e3cff */
[----:B------:R-:W-:Y:S01]  /*15a0*/  IMAD R205, R205, 0x200, R16 ;  /* 0x00000200cdcd7824 */ /* 0x000fe200078e0210 */
[----:B------:R-:W-:-:S04]  /*15b0*/  DEPBAR.LE SB0, 0x0 ;  /* 0x000080000000791a */ /* 0x000fc80000000000 */
[----:B------:R-:W-:Y:S01]  /*15c0*/  BAR.SYNC.DEFER_BLOCKING 0x0 ;  /* 0x0000000000007b1d */ /* 0x000fe20000010000 */
[----:B-----5:R-:W-:Y:S01]  /*15d0*/  IMAD.IADD R14, R19, 0x1, R5 ;  /* 0x00000001130e7824 */ /* 0x020fe200078e0205 */
[C---:B------:R-:W-:Y:S02]  /*15e0*/  LEA R5, P1, R18.reuse, R216, 0x6 ;  /* 0x000000d812057211 */ /* 0x040fe400078230ff */
[----:B------:R-:W-:Y:S02]  /*15f0*/  LEA R205, R205, UR4, 0x1 ;  /* 0x00000004cdcd7c11 */ /* 0x000fe4000f8e08ff */
[----:B------:R-:W-:Y:S02]  /*1600*/  LEA.HI.X R14, R18, R207, R14, 0x6, P1 ;  /* 0x000000cf120e7211 */ /* 0x000fe400008f340e */
[----:B---3--:R-:W-:Y:S01]  /*1610*/  @!P3 LEA R18, P2, R5, R10, 0x1 ;  /* 0x0000000a0512b211 */ /* 0x008fe200078408ff */
[----:B------:R-:W-:Y:S01]  /*1620*/  VIADD R203, R205, 0xc020 ;  /* 0x0000c020cdcb7836 */ /* 0x000fe20000000000 */
[----:B------:R-:W-:-:S02]  /*1630*/  SHF.R.S32.HI R10, RZ, 0x5, R15 ;  /* 0x00000005ff0a7819 */ /* 0x000fc4000001140f */
[----:B------:R-:W-:Y:S02]  /*1640*/  @!P0 LEA R7, P1, R134, R5, 0x5 ;  /* 0x0000000586078211 */ /* 0x000fe400078228ff */
[----:B------:R-:W-:Y:S01]  /*1650*/  @!P3 LEA.HI.X R19, R5, R11, R14, 0x1, P2 ;  /* 0x0000000b0513b211 */ /* 0x000fe200010f0c0e */
[----:B------:R-:W-:Y:S01]  /*1660*/  IMAD R5, R10, 0x400, R89 ;  /* 0x000004000a057824 */ /* 0x000fe200078e0259 */
[C---:B-1----:R-:W-:Y:S02]  /*1670*/  @!P0 LEA R8, P4, R7.reuse, R8, 0x1 ;  /* 0x0000000807088211 */ /* 0x042fe400078808ff */
[----:B------:R-:W-:Y:S01]  /*1680*/  @!P0 LEA.HI.X R14, R134, R14, R135, 0x5, P1 ;  /* 0x0000000e860e8211 */ /* 0x000fe200008f2c87 */
[----:B------:R-:W-:Y:S01]  /*1690*/  IMAD.IADD R206, R4, 0x1, R5 ;  /* 0x0000000104ce7824 */ /* 0x000fe200078e0205 */
[----:B------:R-:W-:Y:S01]  /*16a0*/  R2P PR, R12, 0x6 ;  /* 0x000000060c007804 */ /* 0x000fe20000000000 */
[----:B------:R-:W-:Y:S01]  /*16b0*/  IMAD.MOV.U32 R5, RZ, RZ, 0x20 ;  /* 0x00000020ff057424 */ /* 0x000fe200078e00ff */
[----:B------:R-:W-:Y:S01]  /*16c0*/  @!P0 LEA.HI.X R9, R7, R9, R14, 0x1, P4 ;  /* 0x0000000907098211 */ /* 0x000fe200020f0c0e */
[----:B------:R-:W-:Y:S01]  /*16d0*/  IMAD.MOV.U32 R7, RZ, RZ, 0x10 ;  /* 0x00000010ff077424 */ /* 0x000fe200078e00ff */
[----:B------:R-:W-:Y:S01]  /*16e0*/  @P3 STS.128 [R213+0x12000], RZ ;  /* 0x012000ffd5003388 */ /* 0x000fe20000000c00 */
[----:B------:R-:W-:-:S02]  /*16f0*/  LEA R206, R206, UR4, 0x1 ;  /* 0x00000004cece7c11 */ /* 0x000fc4000f8e08ff */
[----:B------:R-:W-:Y:S01]  /*1700*/  SEL R5, R5, 0xffffffe0, !P2 ;  /* 0xffffffe005057807 */ /* 0x000fe20005000000 */
[----:B------:R-:W-:Y:S01]  /*1710*/  @P3 STS.128 [R213+0x14000], RZ ;  /* 0x014000ffd5003388 */ /* 0x000fe20000000c00 */
[----:B------:R-:W-:Y:S02]  /*1720*/  SEL R7, R7, 0xfffffff0, !P1 ;  /* 0xfffffff007077807 */ /* 0x000fe40004800000 */
[----:B------:R-:W-:Y:S01]  /*1730*/  R2P PR, R0, 0x6 ;  /* 0x0000000600007804 */ /* 0x000fe20000000000 */
[----:B------:R-:W-:Y:S01]  /*1740*/  @P3 STS.128 [R213+0x16000], RZ ;  /* 0x016000ffd5003388 */ /* 0x000fe20000000c00 */
[----:B------:R-:W-:Y:S02]  /*1750*/  VIADD R0, R205, 0xc000 ;  /* 0x0000c000cd007836 */ /* 0x000fe40000000000 */
[--C-:B------:R-:W-:Y:S01]  /*1760*/  IMAD R204, R7, 0x2, R206.reuse ;  /* 0x0000000207cc7824 */ /* 0x100fe200078e02ce */
[----:B------:R-:W-:Y:S01]  /*1770*/  @!PT LDS RZ, [RZ] ;  /* 0x00000000fffff984 */ /* 0x000fe20000000800 */
[----:B------:R-:W-:Y:S01]  /*1780*/  @!PT LDS RZ, [RZ] ;  /* 0x00000000fffff984 */ /* 0x000fe20000000800 */
[----:B------:R-:W-:Y:S01]  /*1790*/  @!PT LDS RZ, [RZ] ;  /* 0x00000000fffff984 */ /* 0x000fe20000000800 */
[----:B------:R-:W-:Y:S01]  /*17a0*/  @!P3 LDGSTS.E.BYPASS.LTC128B.128 [R213+0x12000], desc[UR14][R18.64] ;  /* 0x1200000012d5bfae */ /* 0x000fe2000b901d4e */
[----:B------:R-:W-:-:S02]  /*17b0*/  IMAD R202, R5, 0x2, R206 ;  /* 0x0000000205ca7824 */ /* 0x000fc400078e02ce */
[----:B------:R-:W-:Y:S01]  /*17c0*/  IMAD R201, R5, 0x2, R204 ;  /* 0x0000000205c97824 */ /* 0x000fe200078e02cc */
[----:B------:R-:W-:Y:S04]  /*17d0*/  @!P3 LDGSTS.E.BYPASS.LTC128B.128 [R213+0x14000], desc[UR14][R18.64+0x80] ;  /* 0x1400008012d5bfae */ /* 0x000fe8000b901d4e */
[----:B------:R-:W-:Y:S01]  /*17e0*/  @!P3 LDGSTS.E.BYPASS.LTC128B.128 [R213+0x16000], desc[UR14][R18.64+0x100] ;  /* 0x1600010012d5bfae */ /* 0x000fe2000b901d4e */
[----:B------:R-:W-:Y:S01]  /*17f0*/  @P1 VIADD R203, R0, 0xffffffe0 ;  /* 0xffffffe000cb1836 */ /* 0x000fe20000000000 */
[----:B------:R-:W-:Y:S01]  /*1800*/  ISETP.GE.AND P3, PT, R91, R90, PT ;  /* 0x0000005a5b00720c */ /* 0x000fe20003f66270 */
[----:B------:R-:W-:Y:S01]  /*1810*/  IMAD.MOV.U32 R0, RZ, RZ, 0x40 ;  /* 0x00000040ff007424 */ /* 0x000fe200078e00ff */
[----:B------:R-:W-:Y:S04]  /*1820*/  @P0 STS.128 [R213+0x13000], RZ ;  /* 0x013000ffd5000388 */ /* 0x000fe80000000c00 */
[----:B------:R-:W-:Y:S01]  /*1830*/  @P0 STS.128 [R213+0x15000], RZ ;  /* 0x015000ffd5000388 */ /* 0x000fe20000000c00 */
[----:B------:R-:W-:-:S03]  /*1840*/  SEL R0, R0, 0xffffffc0, !P2 ;  /* 0xffffffc000007807 */ /* 0x000fc60005000000 */
[----:B------:R-:W-:Y:S02]  /*1850*/  @P0 STS.128 [R213+0x17000], RZ ;  /* 0x017000ffd5000388 */ /* 0x000fe40000000c00 */
[----:B------:R-:W-:Y:S02]  /*1860*/  IMAD.IADD R199, R205, 0x1, R0 ;  /* 0x00000001cdc77824 */ /* 0x000fe400078e0200 */
[----:B------:R-:W-:Y:S01]  /*1870*/  @!PT LDS RZ, [RZ] ;  /* 0x00000000fffff984 */ /* 0x000fe20000000800 */
[----:B------:R-:W-:Y:S01]  /*1880*/  @!PT LDS RZ, [RZ] ;  /* 0x00000000fffff984 */ /* 0x000fe20000000800 */
[----:B------:R-:W-:Y:S01]  /*1890*/  @!PT LDS RZ, [RZ] ;  /* 0x00000000fffff984 */ /* 0x000fe20000000800 */
[----:B------:R-:W-:Y:S01]  /*18a0*/  @!P0 LDGSTS.E.BYPASS.LTC128B.128 [R213+0x13000], desc[UR14][R8.64] ;  /* 0x1300000008d58fae */ /* 0x000fe2000b901d4e */
[----:B------:R-:W-:-:S03]  /*18b0*/  IMAD.IADD R192, R0, 0x1, R203 ;  /* 0x0000000100c07824 */ /* 0x000fc600078e02cb */
[----:B------:R-:W-:Y:S04]  /*18c0*/  @!P0 LDGSTS.E.BYPASS.LTC128B.128 [R213+0x15000], desc[UR14][R8.64+0x80] ;  /* 0x1500008008d58fae */ /* 0x000fe8000b901d4e */
[----:B------:R1:W-:Y:S04]  /*18d0*/  @!P0 LDGSTS.E.BYPASS.LTC128B.128 [R213+0x17000], desc[UR14][R8.64+0x100] ;  /* 0x1700010008d58fae */ /* 0x0003e8000b901d4e */
[----:B------:R-:W-:Y:S04]  /*18e0*/  LDSM.16.M88.4 R24, [R206] ;  /* 0x00000000ce18783b */ /* 0x000fe80000000200 */
[----:B------:R-:W2:Y:S04]  /*18f0*/  LDSM.16.M88.4 R36, [R205+0xc000] ;  /* 0x00c00000cd24783b */ /* 0x000ea80000000200 */
[----:B------:R-:W-:Y:S04]  /*1900*/  LDSM.16.M88.4 R12, [R204] ;  /* 0x00000000cc0c783b */ /* 0x000fe80000000200 */
[----:B------:R-:W-:Y:S04]  /*1910*/  LDSM.16.M88.4 R20, [R203] ;  /* 0x00000000cb14783b */ /* 0x000fe80000000200 */
[----:B------:R-:W3:Y:S04]  /*1920*/  LDSM.16.M88.4 R28, [R205+0xc800] ;  /* 0x00c80000cd1c783b */ /* 0x000ee80000000200 */
[----:B------:R-:W4:Y:S04]  /*1930*/  LDSM.16.M88.4 R64, [R205+0xd000] ;  /* 0x00d00000cd40783b */ /* 0x000f280000000200 */
[----:B------:R-:W5:Y:S04]  /*1940*/  LDSM.16.M88.4 R40, [R205+0xd800] ;  /* 0x00d80000cd28783b */ /* 0x000f680000000200 */
[----:B------:R-:W-:Y:S04]  /*1950*/  LDSM.16.M88.4 R56, [R202] ;  /* 0x00000000ca38783b */ /* 0x000fe80000000200 */
[----:B-1----:R-:W1:Y:S04]  /*1960*/  LDSM.16.M88.4 R8, [R199+0xc000] ;  /* 0x00c00000c708783b */ /* 0x002e680000000200 */
[----:B------:R-:W1:Y:S04]  /*1970*/  LDSM.16.M88.4 R44, [R203+0x800] ;  /* 0x00080000cb2c783b */ /* 0x000e680000000200 */
[----:B------:R-:W1:Y:S01]  /*1980*/  LDSM.16.M88.4 R80, [R203+0x1000] ;  /* 0x00100000cb50783b */ /* 0x000e620000000200 */
[C---:B--2---:R-:W-:Y:S03]  /*1990*/  HMMA.16816.F32 R16, R24.reuse, R36, RZ ;  /* 0x000000241810723c */ /* 0x044fe600000018ff */
[----:B------:R-:W2:Y:S04]  /*19a0*/  LDSM.16.M88.4 R72, [R203+0x1800] ;  /* 0x00180000cb48783b */ /* 0x000ea80000000200 */
[----:B------:R-:W-:Y:S01]  /*19b0*/  LDSM.16.M88.4 R48, [R201] ;  /* 0x00000000c930783b */ /* 0x000fe20000000200 */
[C---:B------:R-:W-:Y:S03]  /*19c0*/  HMMA.16816.F32 R36, R24.reuse, R38, RZ ;  /* 0x000000261824723c */ /* 0x040fe600000018ff */
[----:B------:R-:W-:Y:S03]  /*19d0*/  LDSM.16.M88.4 R76, [R199+0xc800] ;  /* 0x00c80000c74c783b */ /* 0x000fe60000000200 */
[C---:B---3--:R-:W-:Y:S01]  /*19e0*/  HMMA.16816.F32 R32, R24.reuse, R28, RZ ;  /* 0x0000001c1820723c */ /* 0x048fe200000018ff */
[----:B------:R-:W-:Y:S04]  /*19f0*/  LDSM.16.M88.4 R52, [R199+0xd000] ;  /* 0x00d00000c734783b */ /* 0x000fe80000000200 */
[----:B------:R-:W-:Y:S01]  /*1a00*/  LDSM.16.M88.4 R84, [R199+0xe000] ;  /* 0x00e00000c754783b */ /* 0x000fe20000000200 */
[----:B----4-:R-:W-:Y:S03]  /*1a10*/  HMMA.16816.F32 R68, R24, R64, RZ ;  /* 0x000000401844723c */ /* 0x010fe600000018ff */
[----:B------:R-:W0:Y:S03]  /*1a20*/  LDGDEPBAR ;  /* 0x00000000000079af */ /* 0x000e260000000000 */
[----:B------:R-:W-:Y:S06]  /*1a30*/  HMMA.16816.F32 R16, R12, R20, R16 ;  /* 0x000000140c10723c */ /* 0x000fec0000001810 */
[C---:B------:R-:W-:Y:S06]  /*1a40*/  HMMA.16816.F32 R28, R24.reuse, R30, RZ ;  /* 0x0000001e181c723c */ /* 0x040fec00000018ff */
[C---:B------:R-:W-:Y:S06]  /*1a50*/  HMMA.16816.F32 R64, R24.reuse, R66, RZ ;  /* 0x000000421840723c */ /* 0x040fec00000018ff */
[----:B-----5:R-:W-:Y:S06]  /*1a60*/  HMMA.16816.F32 R60, R24, R40, RZ ;  /* 0x00000028183c723c */ /* 0x020fec00000018ff */
[----:B------:R-:W-:Y:S01]  /*1a70*/  HMMA.16816.F32 R36, R12, R22, R36 ;  /* 0x000000160c24723c */ /* 0x000fe20000001824 */
[----:B------:R-:W3:Y:S05]  /*1a80*/  LDSM.16.M88.4 R20, [R192] ;  /* 0x00000000c014783b */ /* 0x000eea0000000200 */
[----:B------:R-:W-:Y:S01]  /*1a90*/  HMMA.16816.F32 R24, R24, R42, RZ ;  /* 0x0000002a1818723c */ /* 0x000fe200000018ff */
[----:B------:R-:W4:Y:S05]  /*1aa0*/  LDSM.16.M88.4 R40, [R199+0xd800] ;  /* 0x00d80000c728783b */ /* 0x000f2a0000000200 */
[----:B-1----:R-:W-:Y:S06]  /*1ab0*/  HMMA.16816.F32 R16, R56, R8, R16 ;  /* 0x000000083810723c */ /* 0x002fec0000001810 */
[C---:B------:R-:W-:Y:S06]  /*1ac0*/  HMMA.16816.F32 R32, R12.reuse, R44, R32 ;  /* 0x0000002c0c20723c */ /* 0x040fec0000001820 */
[C---:B------:R-:W-:Y:S01]  /*1ad0*/  HMMA.16816.F32 R28, R12.reuse, R46, R28 ;  /* 0x0000002e0c1c723c */ /* 0x040fe2000000181c */
[----:B------:R-:W-:Y:S05]  /*1ae0*/  LDSM.16.M88.4 R44, [R192+0x800] ;  /* 0x00080000c02c783b */ /* 0x000fea0000000200 */
[C---:B------:R-:W-:Y:S06]  /*1af0*/  HMMA.16816.F32 R68, R12.reuse, R80, R68 ;  /* 0x000000500c44723c */ /* 0x040fec0000001844 */
[C---:B------:R-:W-:Y:S01]  /*1b00*/  HMMA.16816.F32 R64, R12.reuse, R82, R64 ;  /* 0x000000520c40723c */ /* 0x040fe20000001840 */
[----:B------:R-:W-:Y:S05]  /*1b10*/  LDSM.16.M88.4 R80, [R204+0x4000] ;  /* 0x00400000cc50783b */ /* 0x000fea0000000200 */
[----:B--2---:R-:W-:Y:S06]  /*1b20*/  HMMA.16816.F32 R60, R12, R72, R60 ;  /* 0x000000480c3c723c */ /* 0x004fec000000183c */
[----:B------:R-:W-:Y:S01]  /*1b30*/  HMMA.16816.F32 R36, R56, R10, R36 ;  /* 0x0000000a3824723c */ /* 0x000fe20000001824 */
[----:B------:R-:W-:Y:S05]  /*1b40*/  LDSM.16.M88.4 R8, [R192+0x1000] ;  /* 0x00100000c008783b */ /* 0x000fea0000000200 */
[----:B------:R-:W-:Y:S01]  /*1b50*/  HMMA.16816.F32 R24, R12, R74, R24 ;  /* 0x0000004a0c18723c */ /* 0x000fe20000001818 */
[----:B------:R-:W-:Y:S04]  /*1b60*/  LDSM.16.M88.4 R12, [R206+0x4000] ;  /* 0x00400000ce0c783b */ /* 0x000fe80000000200 */
[----:B------:R-:W1:Y:S01]  /*1b70*/  LDSM.16.M88.4 R72, [R205+0xe000] ;  /* 0x00e00000cd48783b */ /* 0x000e620000000200 */
[----:B---3--:R-:W-:Y:S06]  /*1b80*/  HMMA.16816.F32 R16, R48, R20, R16 ;  /* 0x000000143010723c */ /* 0x008fec0000001810 */
[C---:B------:R-:W-:Y:S06]  /*1b90*/  HMMA.16816.F32 R32, R56.reuse, R76, R32 ;  /* 0x0000004c3820723c */ /* 0x040fec0000001820 */
[C---:B------:R-:W-:Y:S01]  /*1ba0*/  HMMA.16816.F32 R28, R56.reuse, R78, R28 ;  /* 0x0000004e381c723c */ /* 0x040fe2000000181c */
[----:B------:R-:W-:Y:S05]  /*1bb0*/  LDSM.16.M88.4 R76, [R192+0x1800] ;  /* 0x00180000c04c783b */ /* 0x000fea0000000200 */
[C---:B------:R-:W-:Y:S06]  /*1bc0*/  HMMA.16816.F32 R68, R56.reuse, R52, R68 ;  /* 0x000000343844723c */ /* 0x040fec0000001844 */
[C---:B------:R-:W-:Y:S01]  /*1bd0*/  HMMA.16816.F32 R64, R56.reuse, R54, R64 ;  /* 0x000000363840723c */ /* 0x040fe20000001840 */
[----:B------:R-:W-:Y:S05]  /*1be0*/  LDSM.16.M88.4 R52, [R202+0x4000] ;  /* 0x00400000ca34783b */ /* 0x000fea0000000200 */
[----:B----4-:R-:W-:Y:S06]  /*1bf0*/  HMMA.16816.F32 R60, R56, R40, R60 ;  /* 0x00000028383c723c */ /* 0x010fec000000183c */
[----:B------:R-:W-:Y:S01]  /*1c00*/  HMMA.16816.F32 R36, R48, R22, R36 ;  /* 0x000000163024723c */ /* 0x000fe20000001824 */
[----:B------:R-:W-:Y:S05]  /*1c10*/  LDSM.16.M88.4 R20, [R205+0xf000] ;  /* 0x00f00000cd14783b */ /* 0x000fea0000000200 */
[----:B------:R-:W-:Y:S01]  /*1c20*/  HMMA.16816.F32 R56, R56, R42, R24 ;  /* 0x0000002a3838723c */ /* 0x000fe20000001818 */
[----:B------:R-:W2:Y:S04]  /*1c30*/  LDSM.16.M88.4 R40, [R203+0x2000] ;  /* 0x00200000cb28783b */ /* 0x000ea80000000200 */
[----:B------:R-:W3:Y:S01]  /*1c40*/  LDSM.16.M88.4 R24, [R205+0xe800] ;  /* 0x00e80000cd18783b */ /* 0x000ee20000000200 */
[----:B-1----:R-:W-:Y:S06]  /*1c50*/  HMMA.16816.F32 R16, R12, R72, R16 ;  /* 0x000000480c10723c */ /* 0x002fec0000001810 */
[----:B------:R-:W-:Y:S06]  /*1c60*/  HMMA.16816.F32 R32, R48, R44, R32 ;  /* 0x0000002c3020723c */ /* 0x000fec0000001820 */
[----:B------:R-:W-:Y:S01]  /*1c70*/  HMMA.16816.F32 R36, R12, R74, R36 ;  /* 0x0000004a0c24723c */ /* 0x000fe20000001824 */
[----:B------:R-:W-:Y:S05]  /*1c80*/  LDSM.16.M88.4 R72, [R203+0x3800] ;  /* 0x00380000cb48783b */ /* 0x000fea0000000200 */
[C---:B------:R-:W-:Y:S01]  /*1c90*/  HMMA.16816.F32 R28, R48.reuse, R46, R28 ;  /* 0x0000002e301c723c */ /* 0x040fe2000000181c */
[----:B------:R-:W1:Y:S05]  /*1ca0*/  LDSM.16.M88.4 R44, [R205+0xf800] ;  /* 0x00f80000cd2c783b */ /* 0x000e6a0000000200 */
[C---:B------:R-:W-:Y:S06]  /*1cb0*/  HMMA.16816.F32 R68, R48.reuse, R8, R68 ;  /* 0x000000083044723c */ /* 0x040fec0000001844 */
[----:B------:R-:W-:Y:S01]  /*1cc0*/  HMMA.16816.F32 R64, R48, R10, R64 ;  /* 0x0000000a3040723c */ /* 0x000fe20000001840 */
[----:B------:R-:W4:Y:S05]  /*1cd0*/  LDSM.16.M88.4 R8, [R203+0x2800] ;  /* 0x00280000cb08783b */ /* 0x000f2a0000000200 */
[----:B--2---:R-:W-:Y:S06]  /*1ce0*/  HMMA.16816.F32 R16, R80, R40, R16 ;  /* 0x000000285010723c */ /* 0x004fec0000001810 */
[C---:B------:R-:W-:Y:S06]  /*1cf0*/  HMMA.16816.F32 R60, R48.reuse, R76, R60 ;  /* 0x0000004c303c723c */ /* 0x040fec000000183c */
[----:B------:R-:W-:Y:S01]  /*1d00*/  HMMA.16816.F32 R56, R48, R78, R56 ;  /* 0x0000004e3038723c */ /* 0x000fe20000001838 */
[----:B------:R-:W-:Y:S04]  /*1d10*/  LDSM.16.M88.4 R76, [R203+0x3000] ;  /* 0x00300000cb4c783b */ /* 0x000fe80000000200 */
[----:B------:R-:W-:Y:S01]  /*1d20*/  LDSM.16.M88.4 R48, [R199+0xe800] ;  /* 0x00e80000c730783b */ /* 0x000fe20000000200 */
[----:B------:R-:W-:Y:S03]  /*1d30*/  HMMA.16816.F32 R36, R80, R42, R36 ;  /* 0x0000002a5024723c */ /* 0x000fe60000001824 */
[----:B------:R-:W-:Y:S03]  /*1d40*/  LDSM.16.M88.4 R40, [R199+0xf800] ;  /* 0x00f80000c728783b */ /* 0x000fe60000000200 */
[C---:B---3--:R-:W-:Y:S06]  /*1d50*/  HMMA.16816.F32 R32, R12.reuse, R24, R32 ;  /* 0x000000180c20723c */ /* 0x048fec0000001820 */
[C---:B------:R-:W-:Y:S01]  /*1d60*/  HMMA.16816.F32 R28, R12.reuse, R26, R28 ;  /* 0x0000001a0c1c723c */ /* 0x040fe2000000181c */
[----:B------:R-:W-:Y:S05]  /*1d70*/  LDSM.16.M88.4 R24, [R201+0x4000] ;  /* 0x00400000c918783b */ /* 0x000fea0000000200 */
[C---:B------:R-:W-:Y:S06]  /*1d80*/  HMMA.16816.F32 R68, R12.reuse, R20, R68 ;  /* 0x000000140c44723c */ /* 0x040fec0000001844 */
[----:B------:R-:W-:Y:S01]  /*1d90*/  HMMA.16816.F32 R64, R12, R22, R64 ;  /* 0x000000160c40723c */ /* 0x000fe20000001840 */
[----:B------:R-:W2:Y:S05]  /*1da0*/  LDSM.16.M88.4 R20, [R192+0x2000] ;  /* 0x00200000c014783b */ /* 0x000eaa0000000200 */
[----:B------:R-:W-:Y:S06]  /*1db0*/  HMMA.16816.F32 R16, R52, R84, R16 ;  /* 0x000000543410723c */ /* 0x000fec0000001810 */
[C---:B-1----:R-:W-:Y:S06]  /*1dc0*/  HMMA.16816.F32 R60, R12.reuse, R44, R60 ;  /* 0x0000002c0c3c723c */ /* 0x042fec000000183c */
[----:B------:R-:W-:Y:S01]  /*1dd0*/  HMMA.16816.F32 R56, R12, R46, R56 ;  /* 0x0000002e0c38723c */ /* 0x000fe20000001838 */
[----:B------:R-:W-:Y:S04]  /*1de0*/  LDSM.16.M88.4 R12, [R206+0x8000] ;  /* 0x00800000ce0c783b */ /* 0x000fe80000000200 */
[----:B------:R-:W-:Y:S01]  /*1df0*/  LDSM.16.M88.4 R44, [R199+0xf000] ;  /* 0x00f00000c72c783b */ /* 0x000fe20000000200 */
[----:B------:R-:W-:Y:S06]  /*1e00*/  HMMA.16816.F32 R36, R52, R86, R36 ;  /* 0x000000563424723c */ /* 0x000fec0000001824 */
[C---:B----4-:R-:W-:Y:S06]  /*1e10*/  HMMA.16816.F32 R32, R80.reuse, R8, R32 ;  /* 0x000000085020723c */ /* 0x050fec0000001820 */
[----:B------:R-:W-:Y:S01]  /*1e20*/  HMMA.16816.F32 R28, R80, R10, R28 ;  /* 0x0000000a501c723c */ /* 0x000fe2000000181c */
[----:B------:R-:W1:Y:S05]  /*1e30*/  LDSM.16.M88.4 R8, [R205+0x10000] ;  /* 0x01000000cd08783b */ /* 0x000e6a0000000200 */
[----:B--2---:R-:W-:Y:S06]  /*1e40*/  HMMA.16816.F32 R16, R24, R20, R16 ;  /* 0x000000141810723c */ /* 0x004fec0000001810 */
[C---:B------:R-:W-:Y:S06]  /*1e50*/  HMMA.16816.F32 R68, R80.reuse, R76, R68 ;  /* 0x0000004c5044723c */ /* 0x040fec0000001844 */
[C---:B------:R-:W-:Y:S01]  /*1e60*/  HMMA.16816.F32 R64, R80.reuse, R78, R64 ;  /* 0x0000004e5040723c */ /* 0x040fe20000001840 */
[----:B------:R-:W-:Y:S05]  /*1e70*/  LDSM.16.M88.4 R76, [R204+0x8000] ;  /* 0x00800000cc4c783b */ /* 0x000fea0000000200 */
[C---:B------:R-:W-:Y:S06]  /*1e80*/  HMMA.16816.F32 R60, R80.reuse, R72, R60 ;  /* 0x00000048503c723c */ /* 0x040fec000000183c */
[----:B------:R-:W-:Y:S01]  /*1e90*/  HMMA.16816.F32 R56, R80, R74, R56 ;  /* 0x0000004a5038723c */ /* 0x000fe20000001838 */
[----:B------:R-:W-:Y:S05]  /*1ea0*/  LDSM.16.M88.4 R72, [R192+0x2800] ;  /* 0x00280000c048783b */ /* 0x000fea0000000200 */
[----:B------:R-:W-:Y:S01]  /*1eb0*/  HMMA.16816.F32 R36, R24, R22, R36 ;  /* 0x000000161824723c */ /* 0x000fe20000001824 */
[----:B------:R-:W-:Y:S05]  /*1ec0*/  LDSM.16.M88.4 R20, [R205+0x10800] ;  /* 0x01080000cd14783b */ /* 0x000fea0000000200 */
[----:B------:R-:W-:Y:S01]  /*1ed0*/  HMMA.16816.F32 R80, R52, R48, R32 ;  /* 0x000000303450723c */ /* 0x000fe20000001820 */
[----:B------:R-:W2:Y:S05]  /*1ee0*/  LDSM.16.M88.4 R32, [R203+0x4000] ;  /* 0x00400000cb20783b */ /* 0x000eaa0000000200 */
[----:B-1----:R-:W-:Y:S06]  /*1ef0*/  HMMA.16816.F32 R16, R12, R8, R16 ;  /* 0x000000080c10723c */ /* 0x002fec0000001810 */
[----:B------:R-:W-:Y:S01]  /*1f00*/  HMMA.16816.F32 R28, R52, R50, R28 ;  /* 0x00000032341c723c */ /* 0x000fe2000000181c */
[----:B------:R-:W1:Y:S05]  /*1f10*/  LDSM.16.M88.4 R48, [R192+0x3000] ;  /* 0x00300000c030783b */ /* 0x000e6a0000000200 */
[----:B------:R-:W-:Y:S01]  /*1f20*/  HMMA.16816.F32 R36, R12, R10, R36 ;  /* 0x0000000a0c24723c */ /* 0x000fe20000001824 */
[----:B------:R-:W-:Y:S05]  /*1f30*/  LDSM.16.M88.4 R8, [R203+0x4800] ;  /* 0x00480000cb08783b */ /* 0x000fea0000000200 */
[C---:B------:R-:W-:Y:S06]  /*1f40*/  HMMA.16816.F32 R68, R52.reuse, R44, R68 ;  /* 0x0000002c3444723c */ /* 0x040fec0000001844 */
[C---:B------:R-:W-:Y:S01]  /*1f50*/  HMMA.16816.F32 R64, R52.reuse, R46, R64 ;  /* 0x0000002e3440723c */ /* 0x040fe20000001840 */
[----:B------:R-:W-:Y:S05]  /*1f60*/  LDSM.16.M88.4 R44, [R202+0x8000] ;  /* 0x00800000ca2c783b */ /* 0x000fea0000000200 */
[C---:B------:R-:W-:Y:S06]  /*1f70*/  HMMA.16816.F32 R60, R52.reuse, R40, R60 ;  /* 0x00000028343c723c */ /* 0x040fec000000183c */
[----:B------:R-:W-:Y:S01]  /*1f80*/  HMMA.16816.F32 R56, R52, R42, R56 ;  /* 0x0000002a3438723c */ /* 0x000fe20000001838 */
[----:B------:R-:W3:Y:S04]  /*1f90*/  LDSM.16.M88.4 R40, [R199+0x10000] ;  /* 0x01000000c728783b */ /* 0x000ee80000000200 */
[----:B------:R-:W-:Y:S01]  /*1fa0*/  LDSM.16.M88.4 R52, [R201+0x8000] ;  /* 0x00800000c934783b */ /* 0x000fe20000000200 */
[----:B--2---:R-:W-:Y:S06]  /*1fb0*/  HMMA.16816.F32 R16, R76, R32, R16 ;  /* 0x000000204c10723c */ /* 0x004fec0000001810 */
[----:B------:R-:W-:Y:S06]  /*1fc0*/  HMMA.16816.F32 R80, R24, R72, R80 ;  /* 0x000000481850723c */ /* 0x000fec0000001850 */
[----:B------:R-:W-:Y:S01]  /*1fd0*/  HMMA.16816.F32 R36, R76, R34, R36 ;  /* 0x000000224c24723c */ /* 0x000fe20000001824 */
[----:B------:R-:W2:Y:S05]  /*1fe0*/  LDSM.16.M88.4 R32, [R205+0x11000] ;  /* 0x01100000cd20783b */ /* 0x000eaa0000000200 */
[C---:B------:R-:W-:Y:S01]  /*1ff0*/  HMMA.16816.F32 R72, R24.reuse, R74, R28 ;  /* 0x0000004a1848723c */ /* 0x040fe2000000181c */
[----:B------:R-:W4:Y:S05]  /*2000*/  LDSM.16.M88.4 R28, [R192+0x4000] ;  /* 0x00400000c01c783b */ /* 0x000f2a0000000200 */
[----:B-1----:R-:W-:Y:S01]  /*2010*/  HMMA.16816.F32 R84, R24, R48, R68 ;  /* 0x000000301854723c */ /* 0x002fe20000001844 */
[----:B------:R-:W-:Y:S05]  /*2020*/  LDSM.16.M88.4 R68, [R199+0x10800] ;  /* 0x01080000c744783b */ /* 0x000fea0000000200 */
[----:B------:R-:W-:Y:S06]  /*2030*/  HMMA.16816.F32 R80, R12, R20, R80 ;  /* 0x000000140c50723c */ /* 0x000fec0000001850 */
[C---:B---3--:R-:W-:Y:S06]  /*2040*/  HMMA.16816.F32 R16, R44.reuse, R40, R16 ;  /* 0x000000282c10723c */ /* 0x048fec0000001810 */
[----:B------:R-:W-:Y:S01]  /*2050*/  HMMA.16816.F32 R36, R44, R42, R36 ;  /* 0x0000002a2c24723c */ /* 0x000fe20000001824 */
[----:B------:R-:W1:Y:S05]  /*2060*/  LDSM.16.M88.4 R40, [R203+0x5000] ;  /* 0x00500000cb28783b */ /* 0x000e6a0000000200 */
[C---:B------:R-:W-:Y:S01]  /*2070*/  HMMA.16816.F32 R72, R12.reuse, R22, R72 ;  /* 0x000000160c48723c */ /* 0x040fe20000001848 */
[----:B------:R-:W3:Y:S05]  /*2080*/  LDSM.16.M88.4 R20, [R192+0x3800] ;  /* 0x00380000c014783b */ /* 0x000eea0000000200 */
[----:B--2---:R-:W-:Y:S06]  /*2090*/  HMMA.16816.F32 R84, R12, R32, R84 ;  /* 0x000000200c54723c */ /* 0x004fec0000001854 */
[----:B----4-:R-:W-:Y:S06]  /*20a0*/  HMMA.16816.F32 R16, R52, R28, R16 ;  /* 0x0000001c3410723c */ /* 0x010fec0000001810 */
[----:B------:R-:W-:Y:S01]  /*20b0*/  HMMA.16816.F32 R64, R24, R50, R64 ;  /* 0x000000321840723c */ /* 0x000fe20000001840 */
[----:B------:R-:W-:Y:S05]  /*20c0*/  LDSM.16.M88.4 R48, [R192+0x4800] ;  /* 0x00480000c030783b */ /* 0x000fea0000000200 */
[C---:B------:R-:W-:Y:S06]  /*20d0*/  HMMA.16816.F32 R80, R76.reuse, R8, R80 ;  /* 0x000000084c50723c */ /* 0x040fec0000001850 */
[C---:B------:R-:W-:Y:S01]  /*20e0*/  HMMA.16816.F32 R72, R76.reuse, R10, R72 ;  /* 0x0000000a4c48723c */ /* 0x040fe20000001848 */
[----:B------:R-:W2:Y:S05]  /*20f0*/  LDSM.16.M88.4 R8, [R199+0x11000] ;  /* 0x01100000c708783b */ /* 0x000eaa0000000200 */
[----:B-1----:R-:W-:Y:S01]  /*2100*/  HMMA.16816.F32 R84, R76, R40, R84 ;  /* 0x000000284c54723c */ /* 0x002fe20000001854 */
[----:B------:R-:W-:Y:S01]  /*2110*/  FMUL.FTZ R0, R16, UR5 ;  /* 0x0000000510007c20 */ /* 0x000fe20008410000 */
[----:B------:R-:W-:Y:S01]  /*2120*/  FMUL.FTZ R32, R17, UR5 ;  /* 0x0000000511207c20 */ /* 0x000fe20008410000 */
[----:B------:R-:W-:-:S03]  /*2130*/  FMUL.FTZ R33, R18, UR5 ;  /* 0x0000000512217c20 */ /* 0x000fc60008410000 */
[----:B---3--:R-:W-:Y:S01]  /*2140*/  HMMA.16816.F32 R60, R24, R20, R60 ;  /* 0x00000014183c723c */ /* 0x008fe2000000183c */
[----:B------:R-:W-:Y:S01]  /*2150*/  FMUL.FTZ R40, R19, UR5 ;  /* 0x0000000513287c20 */ /* 0x000fe20008410000 */
[----:B------:R-:W-:Y:S01]  /*2160*/  MUFU.TANH R32, R32 ;  /* 0x0000002000207308 */ /* 0x000fe20000002400 */
[----:B------:R-:W1:Y:S03]  /*2170*/  LDSM.16.M88.4 R16, [R205+0x11800] ;  /* 0x01180000cd10783b */ /* 0x000e660000000200 */
[----:B------:R-:W-:Y:S04]  /*2180*/  HMMA.16816.F32 R64, R12, R34, R64 ;  /* 0x000000220c40723c */ /* 0x000fe80000001840 */
[----:B------:R-:W-:Y:S02]  /*2190*/  MUFU.TANH R40, R40 ;  /* 0x0000002800287308 */ /* 0x000fe40000002400 */
[----:B------:R-:W-:Y:S01]  /*21a0*/  HMMA.16816.F32 R56, R24, R22, R56 ;  /* 0x000000161838723c */ /* 0x000fe20000001838 */
[----:B------:R-:W3:Y:S05]  /*21b0*/  LDSM.16.M88.4 R20, [R203+0x5800] ;  /* 0x00580000cb14783b */ /* 0x000eea0000000200 */
[C---:B------:R-:W-:Y:S01]  /*21c0*/  HMMA.16816.F32 R80, R44.reuse, R68, R80 ;  /* 0x000000442c50723c */ /* 0x040fe20000001850 */
[----:B------:R-:W-:Y:S05]  /*21d0*/  MUFU.TANH R0, R0 ;  /* 0x0000000000007308 */ /* 0x000fea0000002400 */
[----:B------:R-:W-:Y:S03]  /*21e0*/  HMMA.16816.F32 R72, R44, R70, R72 ;  /* 0x000000462c48723c */ /* 0x000fe60000001848 */
[----:B------:R-:W4:Y:S03]  /*21f0*/  MUFU.TANH R33, R33 ;  /* 0x0000002100217308 */ /* 0x000f260000002400 */
[----:B------:R-:W-:Y:S06]  /*2200*/  HMMA.16816.F32 R64, R76, R42, R64 ;  /* 0x0000002a4c40723c */ /* 0x000fec0000001840 */
[----:B--2---:R-:W-:Y:S06]  /*2210*/  HMMA.16816.F32 R84, R44, R8, R84 ;  /* 0x000000082c54723c */ /* 0x004fec0000001854 */
[----:B------:R-:W-:Y:S01]  /*2220*/  HMMA.16816.F32 R36, R52, R30, R36 ;  /* 0x0000001e3424723c */ /* 0x000fe20000001824 */
[----:B------:R-:W-:Y:S01]  /*2230*/  LDSM.16.M88.4 R28, [R192+0x5000] ;  /* 0x00500000c01c783b */ /* 0x000fe20000000200 */
[----:B----4-:R-:W-:-:S04]  /*2240*/  FSEL R33, R33, -INF , !P3 ;  /* 0xff80000021217808 */ /* 0x010fc80005800000 */
[C---:B-1----:R-:W-:Y:S06]  /*2250*/  HMMA.16816.F32 R60, R12.reuse, R16, R60 ;  /* 0x000000100c3c723c */ /* 0x042fec000000183c */
[----:B------:R-:W-:Y:S01]  /*2260*/  HMMA.16816.F32 R56, R12, R18, R56 ;  /* 0x000000120c38723c */ /* 0x000fe20000001838 */
[----:B------:R-:W1:Y:S05]  /*2270*/  LDSM.16.M88.4 R12, [R199+0x11800] ;  /* 0x01180000c70c783b */ /* 0x000e6a0000000200 */
[----:B------:R-:W-:Y:S01]  /*2280*/  HMMA.16816.F32 R64, R44, R10, R64 ;  /* 0x0000000a2c40723c */ /* 0x000fe20000001840 */
[----:B------:R-:W2:Y:S01]  /*2290*/  LDSM.16.M88.4 R8, [R192+0x5800] ;  /* 0x00580000c008783b */ /* 0x000ea20000000200 */
[----:B------:R-:W-:-:S04]  /*22a0*/  DEPBAR.LE SB0, 0x0 ;  /* 0x000080000000791a */ /* 0x000fc80000000000 */
[----:B------:R-:W-:Y:S01]  /*22b0*/  HMMA.16816.F32 R80, R52, R48, R80 ;  /* 0x000000303450723c */ /* 0x000fe20000001850 */
[----:B------:R-:W-:Y:S01]  /*22c0*/  FMUL.FTZ R36, R36, UR5 ;  /* 0x0000000524247c20 */ /* 0x000fe20008410000 */
[----:B------:R-:W-:Y:S01]  /*22d0*/  FMUL.FTZ R24, R38, UR5 ;  /* 0x0000000526187c20 */ /* 0x000fe20008410000 */
[----:B------:R-:W-:Y:S01]  /*22e0*/  FMUL.FTZ R34, R37, UR5 ;  /* 0x0000000525227c20 */ /* 0x000fe20008410000 */
[----:B------:R-:W-:Y:S02]  /*22f0*/  FMUL.FTZ R25, R39, UR5 ;  /* 0x0000000527197c20 */ /* 0x000fe40008410000 */
[C---:B---3--:R-:W-:Y:S01]  /*2300*/  HMMA.16816.F32 R60, R76.reuse, R20, R60 ;  /* 0x000000144c3c723c */ /* 0x048fe2000000183c */
[----:B------:R-:W-:Y:S05]  /*2310*/  MUFU.TANH R36, R36 ;  /* 0x0000002400247308 */ /* 0x000fea0000002400 */
[----:B------:R-:W-:Y:S01]  /*2320*/  HMMA.16816.F32 R56, R76, R22, R56 ;  /* 0x000000164c38723c */ /* 0x000fe20000001838 */
[----:B------:R-:W-:-:S02]  /*2330*/  VIADD R21, R91, 0x1 ;  /* 0x000000015b157836 */ /* 0x000fc40000000000 */
[----:B------:R-:W-:Y:S03]  /*2340*/  MUFU.TANH R24, R24 ;  /* 0x0000001800187308 */ /* 0x000fe60000002400 */
[----:B------:R-:W-:Y:S01]  /*2350*/  HMMA.16816.F32 R72, R52, R50, R72 ;  /* 0x000000323448723c */ /* 0x000fe20000001848 */
[----:B------:R-:W-:Y:S01]  /*2360*/  VIADD R23, R91, 0x9 ;  /* 0x000000095b177836 */ /* 0x000fe20000000000 */
[-C--:B------:R-:W-:Y:S01]  /*2370*/  ISETP.GE.AND P0, PT, R21, R90.reuse, PT ;  /* 0x0000005a1500720c */ /* 0x080fe20003f06270 */
[----:B------:R-:W-:Y:S02]  /*2380*/  VIADD R21, R91, 0x11 ;  /* 0x000000115b157836 */ /* 0x000fe40000000000 */
[----:B------:R-:W3:Y:S01]  /*2390*/  MUFU.TANH R34, R34 ;  /* 0x0000002200227308 */ /* 0x000ee20000002400 */
[----:B------:R-:W-:Y:S01]  /*23a0*/  ISETP.GE.AND P1, PT, R23, R90, PT ;  /* 0x0000005a1700720c */ /* 0x000fe20003f26270 */
[----:B------:R-:W-:-:S02]  /*23b0*/  VIADD R23, R91, 0x10 ;  /* 0x000000105b177836 */ /* 0x000fc40000000000 */
[----:B------:R-:W-:Y:S01]  /*23c0*/  FMUL.FTZ R26, R80, UR5 ;  /* 0x00000005501a7c20 */ /* 0x000fe20008410000 */
[----:B------:R-:W-:Y:S01]  /*23d0*/  FMUL.FTZ R16, R82, UR5 ;  /* 0x0000000552107c20 */ /* 0x000fe20008410000 */
[----:B------:R-:W-:Y:S01]  /*23e0*/  FMUL.FTZ R27, R81, UR5 ;  /* 0x00000005511b7c20 */ /* 0x000fe20008410000 */
[----:B------:R-:W-:Y:S01]  /*23f0*/  FSEL R32, R32, -INF , !P0 ;  /* 0xff80000020207808 */ /* 0x000fe20004000000 */
[----:B-1----:R-:W-:Y:S01]  /*2400*/  HMMA.16816.F32 R60, R44, R12, R60 ;  /* 0x0000000c2c3c723c */ /* 0x002fe2000000183c */
[----:B------:R-:W1:Y:S01]  /*2410*/  MUFU.TANH R25, R25 ;  /* 0x0000001900197308 */ /* 0x000e620000002400 */
[-C--:B------:R-:W-:Y:S01]  /*2420*/  ISETP.GE.AND P6, PT, R23, R90.reuse, PT ;  /* 0x0000005a1700720c */ /* 0x080fe20003fc6270 */
[----:B------:R-:W-:Y:S01]  /*2430*/  FMUL.FTZ R18, R83, UR5 ;  /* 0x0000000553127c20 */ /* 0x000fe20008410000 */
[----:B------:R-:W-:Y:S02]  /*2440*/  FSEL R23, R40, -INF , !P0 ;  /* 0xff80000028177808 */ /* 0x000fe40004000000 */
[----:B------:R-:W-:Y:S01]  /*2450*/  HMMA.16816.F32 R84, R52, R28, R84 ;  /* 0x0000001c3454723c */ /* 0x000fe20000001854 */
[----:B------:R-:W-:Y:S01]  /*2460*/  VIADD R13, R91, 0x8 ;  /* 0x000000085b0d7836 */ /* 0x000fe20000000000 */
[----:B------:R-:W-:Y:S01]  /*2470*/  ISETP.GE.AND P5, PT, R21, R90, PT ;  /* 0x0000005a1500720c */ /* 0x000fe20003fa6270 */
[----:B------:R-:W4:Y:S01]  /*2480*/  MUFU.TANH R26, R26 ;  /* 0x0000001a001a7308 */ /* 0x000f220000002400 */
[----:B---3--:R-:W-:-:S02]  /*2490*/  FSEL R34, R34, -INF , !P1 ;  /* 0xff80000022227808 */ /* 0x008fc40004800000 */
[----:B------:R-:W-:Y:S01]  /*24a0*/  HMMA.16816.F32 R56, R44, R14, R56 ;  /* 0x0000000e2c38723c */ /* 0x000fe20000001838 */
[----:B------:R-:W-:Y:S01]  /*24b0*/  ISETP.GE.AND P2, PT, R13, R90, PT ;  /* 0x0000005a0d00720c */ /* 0x000fe20003f46270 */
[----:B------:R-:W-:Y:S01]  /*24c0*/  FMUL.FTZ R17, R72, UR5 ;  /* 0x0000000548117c20 */ /* 0x000fe20008410000 */
[----:B------:R-:W-:Y:S01]  /*24d0*/  FMUL.FTZ R28, R74, UR5 ;  /* 0x000000054a1c7c20 */ /* 0x000fe20008410000 */
[----:B------:R-:W-:Y:S01]  /*24e0*/  FMUL.FTZ R19, R73, UR5 ;  /* 0x0000000549137c20 */ /* 0x000fe20008410000 */
[----:B------:R-:W3:Y:S01]  /*24f0*/  MUFU.TANH R16, R16 ;  /* 0x0000001000107308 */ /* 0x000ee20000002400 */
[----:B------:R-:W-:Y:S01]  /*2500*/  FSEL R21, R24, -INF , !P2 ;  /* 0xff80000018157808 */ /* 0x000fe20005000000 */
[----:B------:R-:W-:Y:S01]  /*2510*/  FMUL.FTZ R20, R75, UR5 ;  /* 0x000000054b147c20 */ /* 0x000fe20008410000 */
[----:B------:R-:W-:Y:S01]  /*2520*/  FSEL R36, R36, -INF , !P2 ;  /* 0xff80000024247808 */ /* 0x000fe20005000000 */
[----:B------:R-:W-:Y:S01]  /*2530*/  HMMA.16816.F32 R64, R52, R30, R64 ;  /* 0x0000001e3440723c */ /* 0x000fe20000001840 */
[----:B------:R-:W-:Y:S01]  /*2540*/  VIADD R13, R91, 0x18 ;  /* 0x000000185b0d7836 */ /* 0x000fe20000000000 */
[----:B-1----:R-:W-:-:S02]  /*2550*/  FSEL R25, R25, -INF , !P1 ;  /* 0xff80000019197808 */ /* 0x002fc40004800000 */
[----:B------:R-:W1:Y:S01]  /*2560*/  MUFU.TANH R27, R27 ;  /* 0x0000001b001b7308 */ /* 0x000e620000002400 */
[----:B------:R-:W-:Y:S01]  /*2570*/  FSEL R14, R0, -INF , !P3 ;  /* 0xff800000000e7808 */ /* 0x000fe20005800000 */
[C---:B--2---:R-:W-:Y:S01]  /*2580*/  HMMA.16816.F32 R60, R52.reuse, R8, R60 ;  /* 0x00000008343c723c */ /* 0x044fe2000000183c */
[-C--:B------:R-:W-:Y:S01]  /*2590*/  ISETP.GE.AND P4, PT, R13, R90.reuse, PT ;  /* 0x0000005a0d00720c */ /* 0x080fe20003f86270 */
[----:B------:R-:W-:Y:S01]  /*25a0*/  VIADD R13, R91, 0x19 ;  /* 0x000000195b0d7836 */ /* 0x000fe20000000000 */
[----:B----4-:R-:W-:Y:S01]  /*25b0*/  FSEL R12, R26, -INF , !P6 ;  /* 0xff8000001a0c7808 */ /* 0x010fe20007000000 */
[----:B------:R-:W-:Y:S01]  /*25c0*/  FMUL.FTZ R84, R84, UR5 ;  /* 0x0000000554547c20 */ /* 0x000fe20008410000 */
[----:B------:R-:W-:Y:S01]  /*25d0*/  FMUL.FTZ R85, R85, UR5 ;  /* 0x0000000555557c20 */ /* 0x000fe20008410000 */
[----:B------:R-:W2:Y:S01]  /*25e0*/  MUFU.TANH R18, R18 ;  /* 0x0000001200127308 */ /* 0x000ea20000002400 */
[----:B------:R-:W-:Y:S01]  /*25f0*/  VIADD R9, R91, 0x20 ;  /* 0x000000205b097836 */ /* 0x000fe20000000000 */
[----:B---3--:R-:W-:Y:S01]  /*2600*/  FSEL R15, R16, -INF , !P6 ;  /* 0xff800000100f7808 */ /* 0x008fe20007000000 */
[----:B------:R-:W-:Y:S01]  /*2610*/  HMMA.16816.F32 R56, R52, R10, R56 ;  /* 0x0000000a3438723c */ /* 0x000fe20000001838 */
[-C--:B------:R-:W-:Y:S01]  /*2620*/  ISETP.GE.AND P3, PT, R13, R90.reuse, PT ;  /* 0x0000005a0d00720c */ /* 0x080fe20003f66270 */
[----:B------:R-:W-:Y:S01]  /*2630*/  FMUL.FTZ R86, R86, UR5 ;  /* 0x0000000556567c20 */ /* 0x000fe20008410000 */
[----:B------:R-:W-:Y:S01]  /*2640*/  ISETP.GE.AND P0, PT, R9, R90, PT ;  /* 0x0000005a0900720c */ /* 0x000fe20003f06270 */
[----:B------:R-:W-:Y:S01]  /*2650*/  VIADD R9, R91, 0x21 ;  /* 0x000000215b097836 */ /* 0x000fe20000000000 */
[----:B------:R-:W3:Y:S01]  /*2660*/  MUFU.TANH R17, R17 ;  /* 0x0000001100117308 */ /* 0x000ee20000002400 */
[----:B-1----:R-:W-:Y:S01]  /*2670*/  FSEL R8, R27, -INF , !P5 ;  /* 0xff8000001b087808 */ /* 0x002fe20006800000 */
[----:B------:R-:W-:Y:S01]  /*2680*/  FMUL.FTZ R87, R87, UR5 ;  /* 0x0000000557577c20 */ /* 0x000fe20008410000 */
[----:B------:R-:W-:Y:S01]  /*2690*/  FMNMX.FTZ R27, R14, R32, !PT ;  /* 0x000000200e1b7209 */ /* 0x000fe20007810000 */
[----:B------:R-:W-:Y:S01]  /*26a0*/  FMUL.FTZ R64, R64, UR5 ;  /* 0x0000000540407c20 */ /* 0x000fe20008410000 */
[-C--:B------:R-:W-:Y:S01]  /*26b0*/  ISETP.GE.AND P2, PT, R9, R90.reuse, PT ;  /* 0x0000005a0900720c */ /* 0x080fe20003f46270 */
[----:B------:R-:W-:Y:S01]  /*26c0*/  VIADD R9, R91, 0x28 ;  /* 0x000000285b097836 */ /* 0x000fe20000000000 */
[----:B------:R-:W-:Y:S01]  /*26d0*/  FMNMX.FTZ R27, R36, R27, !PT ;  /* 0x0000001b241b7209 */ /* 0x000fe20007810000 */
[----:B------:R-:W1:Y:S01]  /*26e0*/  MUFU.TANH R28, R28 ;  /* 0x0000001c001c7308 */ /* 0x000e620000002400 */
[----:B--2---:R-:W-:Y:S01]  /*26f0*/  FSEL R13, R18, -INF , !P5 ;  /* 0xff800000120d7808 */ /* 0x004fe20006800000 */
[----:B------:R-:W-:Y:S01]  /*2700*/  FMUL.FTZ R65, R65, UR5 ;  /* 0x0000000541417c20 */ /* 0x000fe20008410000 */
[-C--:B------:R-:W-:Y:S01]  /*2710*/  ISETP.GE.AND P1, PT, R9, R90.reuse, PT ;  /* 0x0000005a0900720c */ /* 0x080fe20003f26270 */
[----:B------:R-:W-:Y:S01]  /*2720*/  VIADD R9, R91, 0x29 ;  /* 0x000000295b097836 */ /* 0x000fe20000000000 */
[----:B------:R-:W-:Y:S01]  /*2730*/  FMNMX.FTZ R27, R34, R27, !PT ;  /* 0x0000001b221b7209 */ /* 0x000fe20007810000 */
[----:B------:R-:W-:Y:S01]  /*2740*/  FMUL.FTZ R60, R60, UR5 ;  /* 0x000000053c3c7c20 */ /* 0x000fe20008410000 */
[----:B------:R-:W-:Y:S01]  /*2750*/  FMUL.FTZ R61, R61, UR5 ;  /* 0x000000053d3d7c20 */ /* 0x000fe20008410000 */
[----:B------:R-:W2:Y:S01]  /*2760*/  MUFU.TANH R19, R19 ;  /* 0x0000001300137308 */ /* 0x000ea20000002400 */
[-C--:B------:R-:W-:Y:S01]  /*2770*/  ISETP.GE.AND P6, PT, R9, R90.reuse, PT ;  /* 0x0000005a0900720c */ /* 0x080fe20003fc6270 */
[----:B------:R-:W-:Y:S01]  /*2780*/  VIADD R9, R91, 0x30 ;  /* 0x000000305b097836 */ /* 0x000fe20000000000 */
[----:B---3--:R-:W-:Y:S01]  /*2790*/  FSEL R10, R17, -INF , !P4 ;  /* 0xff800000110a7808 */ /* 0x008fe20006000000 */
[----:B------:R-:W-:Y:S01]  /*27a0*/  VIADD R17, R91, 0x38 ;  /* 0x000000385b117836 */ /* 0x000fe20000000000 */
[----:B------:R-:W-:Y:S01]  /*27b0*/  FMNMX.FTZ R16, R33, R23, !PT ;  /* 0x0000001721107209 */ /* 0x000fe20007810000 */
[----:B------:R-:W-:Y:S01]  /*27c0*/  FMUL.FTZ R56, R56, UR5 ;  /* 0x0000000538387c20 */ /* 0x000fe20008410000 */
[----:B------:R-:W-:Y:S01]  /*27d0*/  ISETP.GE.AND P5, PT, R9, R90, PT ;  /* 0x0000005a0900720c */ /* 0x000fe20003fa6270 */
[----:B------:R-:W3:Y:S01]  /*27e0*/  MUFU.TANH R20, R20 ;  /* 0x0000001400147308 */ /* 0x000ee20000002400 */
[----:B------:R-:W-:Y:S01]  /*27f0*/  VIADD R9, R91, 0x31 ;  /* 0x000000315b097836 */ /* 0x000fe20000000000 */
[----:B-1----:R-:W-:Y:S01]  /*2800*/  FSEL R11, R28, -INF , !P4 ;  /* 0xff8000001c0b7808 */ /* 0x002fe20006000000 */
[----:B------:R-:W-:Y:S01]  /*2810*/  FMUL.FTZ R57, R57, UR5 ;  /* 0x0000000539397c20 */ /* 0x000fe20008410000 */
[----:B------:R-:W-:Y:S01]  /*2820*/  FMNMX.FTZ R16, R21, R16, !PT ;  /* 0x0000001015107209 */ /* 0x000fe20007810000 */
[----:B------:R-:W-:Y:S01]  /*2830*/  FMUL.FTZ R66, R66, UR5 ;  /* 0x0000000542427c20 */ /* 0x000fe20008410000 */
[----:B------:R-:W-:Y:S01]  /*2840*/  ISETP.GE.AND P4, PT, R9, R90, PT ;  /* 0x0000005a0900720c */ /* 0x000fe20003f86270 */
[----:B------:R-:W-:Y:S01]  /*2850*/  FMUL.FTZ R67, R67, UR5 ;  /* 0x0000000543437c20 */ /* 0x000fe20008410000 */
[----:B------:R-:W1:Y:S01]  /*2860*/  MUFU.TANH R158, R84 ;  /* 0x00000054009e7308 */ /* 0x000e620000002400 */
[----:B--2---:R-:W-:Y:S01]  /*2870*/  FSEL R0, R19, -INF , !P3 ;  /* 0xff80000013007808 */ /* 0x004fe20005800000 */
[----:B------:R-:W-:Y:S01]  /*2880*/  FMUL.FTZ R62, R62, UR5 ;  /* 0x000000053e3e7c20 */ /* 0x000fe20008410000 */
[----:B------:R-:W-:Y:S01]  /*2890*/  FMNMX.FTZ R16, R25, R16, !PT ;  /* 0x0000001019107209 */ /* 0x000fe20007810000 */
[----:B------:R-:W-:Y:S01]  /*28a0*/  FMUL.FTZ R63, R63, UR5 ;  /* 0x000000053f3f7c20 */ /* 0x000fe20008410000 */
[----:B------:R-:W-:Y:S01]  /*28b0*/  FMUL.FTZ R58, R58, UR5 ;  /* 0x000000053a3a7c20 */ /* 0x000fe20008410000 */
[----:B------:R-:W-:Y:S01]  /*28c0*/  VIADD R91, R91, 0x39 ;  /* 0x000000395b5b7836 */ /* 0x000fe20000000000 */
[----:B------:R-:W-:Y:S01]  /*28d0*/  FMNMX.FTZ R16, R15, R16, !PT ;  /* 0x000000100f107209 */ /* 0x000fe20007810000 */
[----:B------:R-:W2:Y:S01]  /*28e0*/  MUFU.TANH R160, R85 ;  /* 0x0000005500a07308 */ /* 0x000ea20000002400 */
[----:B---3--:R-:W-:Y:S01]  /*28f0*/  FSEL R9, R20, -INF , !P3 ;  /* 0xff80000014097808 */ /* 0x008fe20005800000 */
[----:B------:R-:W-:Y:S01]  /*2900*/  FMUL.FTZ R59, R59, UR5 ;  /* 0x000000053b3b7c20 */ /* 0x000fe20008410000 */
[----:B------:R-:W-:-:S02]  /*2910*/  ISETP.GE.AND P3, PT, R17, R90, PT ;  /* 0x0000005a1100720c */ /* 0x000fc40003f66270 */
[----:B------:R-:W-:Y:S02]  /*2920*/  FMNMX.FTZ R17, R12, R27, !PT ;  /* 0x0000001b0c117209 */ /* 0x000fe40007810000 */
[----:B------:R-:W-:Y:S01]  /*2930*/  FMNMX.FTZ R16, R13, R16, !PT ;  /* 0x000000100d107209 */ /* 0x000fe20007810000 */
[----:B------:R-:W3:Y:S01]  /*2940*/  MUFU.TANH R142, R64 ;  /* 0x00000040008e7308 */ /* 0x000ee20000002400 */
[----:B------:R-:W-:Y:S02]  /*2950*/  FMNMX.FTZ R17, R8, R17, !PT ;  /* 0x0000001108117209 */ /* 0x000fe40007810000 */
[----:B-1----:R-:W-:Y:S02]  /*2960*/  FSEL R158, R158, -INF , !P0 ;  /* 0xff8000009e9e7808 */ /* 0x002fe40004000000 */
[----:B------:R-:W-:Y:S02]  /*2970*/  FMNMX.FTZ R17, R10, R17, !PT ;  /* 0x000000110a117209 */ /* 0x000fe40007810000 */
[----:B------:R-:W-:Y:S01]  /*2980*/  FMNMX.FTZ R16, R11, R16, !PT ;  /* 0x000000100b107209 */ /* 0x000fe20007810000 */
[----:B------:R-:W1:Y:S01]  /*2990*/  MUFU.TANH R140, R65 ;  /* 0x00000041008c7308 */ /* 0x000e620000002400 */
[----:B------:R-:W-:-:S02]  /*29a0*/  FMNMX.FTZ R17, R0, R17, !PT ;  /* 0x0000001100117209 */ /* 0x000fc40007810000 */
[----:B--2---:R-:W-:Y:S02]  /*29b0*/  FSEL R160, R160, -INF , !P2 ;  /* 0xff800000a0a07808 */ /* 0x004fe40005000000 */
[----:B------:R-:W-:Y:S02]  /*29c0*/  FMNMX.FTZ R17, R158, R17, !PT ;  /* 0x000000119e117209 */ /* 0x000fe40007810000 */
[----:B------:R-:W-:Y:S01]  /*29d0*/  FMNMX.FTZ R16, R9, R16, !PT ;  /* 0x0000001009107209 */ /* 0x000fe20007810000 */
[----:B------:R-:W2:Y:S01]  /*29e0*/  MUFU.TANH R179, R86 ;  /* 0x0000005600b37308 */ /* 0x000ea20000002400 */
[----:B---3--:R-:W-:Y:S02]  /*29f0*/  FSEL R142, R142, -INF , !P1 ;  /* 0xff8000008e8e7808 */ /* 0x008fe40004800000 */
[----:B------:R-:W-:-:S04]  /*2a00*/  FMNMX.FTZ R17, R160, R17, !PT ;  /* 0x00000011a0117209 */ /* 0x000fc80007810000 */
[----:B------:R-:W-:Y:S01]  /*2a10*/  FMNMX.FTZ R17, R142, R17, !PT ;  /* 0x000000118e117209 */ /* 0x000fe20007810000 */
[----:B------:R-:W3:Y:S01]  /*2a20*/  MUFU.TANH R174, R60 ;  /* 0x0000003c00ae7308 */ /* 0x000ee20000002400 */
[----:B-1----:R-:W-:-:S04]  /*2a30*/  FSEL R140, R140, -INF , !P6 ;  /* 0xff8000008c8c7808 */ /* 0x002fc80007000000 */
[----:B------:R-:W-:-:S03]  /*2a40*/  FMNMX.FTZ R17, R140, R17, !PT ;  /* 0x000000118c117209 */ /* 0x000fc60007810000 */
[----:B------:R-:W1:Y:S01]  /*2a50*/  MUFU.TANH R172, R61 ;  /* 0x0000003d00ac7308 */ /* 0x000e620000002400 */
[----:B--2---:R-:W-:Y:S02]  /*2a60*/  FSEL R179, R179, -INF , !P0 ;  /* 0xff800000b3b37808 */ /* 0x004fe40004000000 */
[----:B------:R-:W-:Y:S02]  /*2a70*/  ISETP.GE.AND P0, PT, R90, 0x41, PT ;  /* 0x000000415a00780c */ /* 0x000fe40003f06270 */
[----:B------:R-:W-:-:S03]  /*2a80*/  FMNMX.FTZ R16, R179, R16, !PT ;  /* 0x00000010b3107209 */ /* 0x000fc60007810000 */
[----:B------:R-:W2:Y:S01]  /*2a90*/  MUFU.TANH R163, R87 ;  /* 0x0000005700a37308 */ /* 0x000ea20000002400 */
[----:B---3--:R-:W-:-:S04]  /*2aa0*/  FSEL R174, R174, -INF , !P5 ;  /* 0xff800000aeae7808 */ /* 0x008fc80006800000 */
[----:B------:R-:W-:-:S03]  /*2ab0*/  FMNMX.FTZ R17, R174, R17, !PT ;  /* 0x00000011ae117209 */ /* 0x000fc60007810000 */
[----:B------:R-:W3:Y:S01]  /*2ac0*/  MUFU.TANH R170, R56 ;  /* 0x0000003800aa7308 */ /* 0x000ee20000002400 */
[----:B-1----:R-:W-:-:S04]  /*2ad0*/  FSEL R172, R172, -INF , !P4 ;  /* 0xff800000acac7808 */ /* 0x002fc80006000000 */
[----:B------:R-:W-:-:S03]  /*2ae0*/  FMNMX.FTZ R17, R172, R17, !PT ;  /* 0x00000011ac117209 */ /* 0x000fc60007810000 */
[----:B------:R-:W1:Y:S01]  /*2af0*/  MUFU.TANH R168, R57 ;  /* 0x0000003900a87308 */ /* 0x000e620000002400 */
[----:B--2---:R-:W-:Y:S02]  /*2b00*/  FSEL R163, R163, -INF , !P2 ;  /* 0xff800000a3a37808 */ /* 0x004fe40005000000 */
[----:B------:R-:W-:Y:S02]  /*2b10*/  ISETP.GE.AND P2, PT, R91, R90, PT ;  /* 0x0000005a5b00720c */ /* 0x000fe40003f46270 */
[----:B------:R-:W-:-:S03]  /*2b20*/  FMNMX.FTZ R18, R163, R16, !PT ;  /* 0x00000010a3127209 */ /* 0x000fc60007810000 */
[----:B------:R-:W2:Y:S01]  /*2b30*/  MUFU.TANH R177, R66 ;  /* 0x0000004200b17308 */ /* 0x000ea20000002400 */
[----:B---3--:R-:W-:-:S04]  /*2b40*/  FSEL R170, R170, -INF , !P3 ;  /* 0xff800000aaaa7808 */ /* 0x008fc80005800000 */
[----:B------:R-:W-:-:S03]  /*2b50*/  FMNMX.FTZ R17, R170, R17, !PT ;  /* 0x00000011aa117209 */ /* 0x000fc60007810000 */
[----:B------:R3:W4:Y:S01]  /*2b60*/  MUFU.TANH R169, R67 ;  /* 0x0000004300a97308 */ /* 0x0007220000002400 */
[----:B-1----:R-:W-:-:S04]  /*2b70*/  FSEL R168, R168, -INF , !P2 ;  /* 0xff800000a8a87808 */ /* 0x002fc80005000000 */
[----:B------:R-:W-:-:S03]  /*2b80*/  FMNMX.FTZ R16, R168, R17, !PT ;  /* 0x00000011a8107209 */ /* 0x000fc60007810000 */
[----:B------:R3:W1:Y:S01]  /*2b90*/  MUFU.TANH R173, R62 ;  /* 0x0000003e00ad7308 */ /* 0x0006620000002400 */
[----:B--2---:R-:W-:-:S07]  /*2ba0*/  FSEL R177, R177, -INF , !P1 ;  /* 0xff800000b1b17808 */ /* 0x004fce0004800000 */
[----:B------:R3:W2:Y:S08]  /*2bb0*/  MUFU.TANH R171, R63 ;  /* 0x0000003f00ab7308 */ /* 0x0006b00000002400 */
[----:B------:R3:W1:Y:S01]  /*2bc0*/  MUFU.TANH R167, R58 ;  /* 0x0000003a00a77308 */ /* 0x0006620000002400 */
[----:B------:R-:W-:Y:S06]  /*2bd0*/  BAR.SYNC.DEFER_BLOCKING 0x0 ;  /* 0x0000000000007b1d */ /* 0x000fec0000010000 */
[----:B----4-:R-:W-:Y:S05]  /*2be0*/  @!P0 BRA `(.L_x_40) ;  /* 0x0000000000548947 */ /* 0x010fea0003800000 */
[----:B------:R-:W-:Y:S01]  /*2bf0*/  LEA.HI.SX32 R27, R2, 0xfffffffe, 0x1a ;  /* 0xfffffffe021b7811 */ /* 0x000fe200078fd2ff */
[----:B------:R-:W-:-:S03]  /*2c00*/  ULDC.64 UR6, c[0x0][0x218] ;  /* 0x0000860000067ab9 */ /* 0x000fc60000000a00 */
[----:B------:R-:W-:Y:S01]  /*2c10*/  SHF.R.S32.HI R19, RZ, 0x1f, R27 ;  /* 0x0000001fff137819 */ /* 0x000fe2000001141b */
[----:B------:R-:W-:Y:S02]  /*2c20*/  IMAD R17, R209, R27, RZ ;  /* 0x0000001bd1117224 */ /* 0x000fe400078e02ff */
[----:B------:R-:W-:-:S04]  /*2c30*/  IMAD.WIDE.U32 R26, R27, R210, R220 ;  /* 0x000000d21b1a7225 */ /* 0x000fc800078e00dc */
[----:B------:R-:W-:Y:S01]  /*2c40*/  IMAD R17, R19, R210, R17 ;  /* 0x000000d213117224 */ /* 0x000fe200078e0211 */
[----:B------:R-:W-:-:S03]  /*2c50*/  LEA R28, P1, R26, UR6, 0x1 ;  /* 0x000000061a1c7c11 */ /* 0x000fc6000f8208ff */
[----:B------:R-:W-:-:S05]  /*2c60*/  IMAD.IADD R17, R27, 0x1, R17 ;  /* 0x000000011b117824 */ /* 0x000fca00078e0211 */
[----:B------:R-:W-:Y:S02]  /*2c70*/  LEA.HI.X R29, R26, UR7, R17, 0x1, P1 ;  /* 0x000000071a1d7c11 */ /* 0x000fe400088f0c11 */
[----:B------:R-:W-:-:S03]  /*2c80*/  LEA R26, P1, R6, R28, 0x1 ;  /* 0x0000001c061a7211 */ /* 0x000fc600078208ff */
[----:B------:R-:W-:Y:S01]  /*2c90*/  @!PT LDS RZ, [RZ] ;  /* 0x00000000fffff984 */ /* 0x000fe20000000800 */
[----:B------:R-:W-:Y:S01]  /*2ca0*/  @!PT LDS RZ, [RZ] ;  /* 0x00000000fffff984 */ /* 0x000fe20000000800 */
[----:B------:R-:W-:Y:S01]  /*2cb0*/  @!PT LDS RZ, [RZ] ;  /* 0x00000000fffff984 */ /* 0x000fe20000000800 */
[----:B------:R4:W-:Y:S01]  /*2cc0*/  LDGSTS.E.BYPASS.LTC128B.128 [R213+0xc000], desc[UR14][R28.64] ;  /* 0x0c0000001cd57fae */ /* 0x0009e2000b901d4e */
[----:B------:R-:W-:-:S03]  /*2cd0*/  LEA.HI.X R27, R6, R29, R3, 0x1, P1 ;  /* 0x0000001d061b7211 */ /* 0x000fc600008f0c03 */
[----:B------:R4:W-:Y:S04]  /*2ce0*/  LDGSTS.E.BYPASS.LTC128B.128 [R213+0xe000], desc[UR14][R28.64+0x80] ;  /* 0x0e0000801cd57fae */ /* 0x0009e8000b901d4e */
[----:B------:R4:W-:Y:S04]  /*2cf0*/  LDGSTS.E.BYPASS.LTC128B.128 [R213+0x10000], desc[UR14][R28.64+0x100] ;  /* 0x100001001cd57fae */ /* 0x0009e8000b901d4e */
[----:B------:R4:W-:Y:S04]  /*2d00*/  LDGSTS.E.BYPASS.LTC128B.128 [R213+0xd000], desc[UR14][R26.64] ;  /* 0x0d0000001ad57fae */ /* 0x0009e8000b901d4e */
[----:B------:R4:W-:Y:S04]  /*2d10*/  LDGSTS.E.BYPASS.LTC128B.128 [R213+0xf000], desc[UR14][R26.64+0x80] ;  /* 0x0f0000801ad57fae */ /* 0x0009e8000b901d4e */
[----:B------:R4:W-:Y:S04]  /*2d20*/  LDGSTS.E.BYPASS.LTC128B.128 [R213+0x11000], desc[UR14][R26.64+0x100] ;  /* 0x110001001ad57fae */ /* 0x0009e8000b901d4e */
[----:B------:R-:W0:Y:S02]  /*2d30*/  LDGDEPBAR ;  /* 0x00000000000079af */ /* 0x000e240000000000 */
.L_x_40:
[----:B------:R-:W5:Y:S01]  /*2d40*/  MUFU.TANH R59, R59 ;  /* 0x0000003b003b7308 */ /* 0x000f620000002400 */
[----:B------:R-:W-:Y:S01]  /*2d50*/  FSEL R169, R169, -INF , !P6 ;  /* 0xff800000a9a97808 */ /* 0x000fe20007000000 */
[----:B------:R-:W3:Y:S01]  /*2d60*/  SHFL.BFLY PT, R3, R16, 0x2, 0x1f ;  /* 0x0c401f0010037f89 */ /* 0x000ee200000e0000 */
[----:B------:R-:W-:Y:S01]  /*2d70*/  FMNMX.FTZ R6, R177, R18, !PT ;  /* 0x00000012b1067209 */ /* 0x000fe20007810000 */
[----:B------:R-:W-:Y:S01]  /*2d80*/  ULDC UR5, c[0x0][0x2ec] ;  /* 0x0000bb0000057ab9 */ /* 0x000fe20000000800 */
[----:B-1----:R-:W-:Y:S02]  /*2d90*/  FSEL R173, R173, -INF , !P5 ;  /* 0xff800000adad7808 */ /* 0x002fe40006800000 */
[----:B------:R-:W-:Y:S02]  /*2da0*/  FMNMX.FTZ R6, R169, R6, !PT ;  /* 0x00000006a9067209 */ /* 0x000fe40007810000 */
[----:B--2---:R-:W-:Y:S02]  /*2db0*/  FSEL R171, R171, -INF , !P4 ;  /* 0xff800000abab7808 */ /* 0x004fe40006000000 */
[----:B------:R-:W-:-:S02]  /*2dc0*/  FMNMX.FTZ R6, R173, R6, !PT ;  /* 0x00000006ad067209 */ /* 0x000fc40007810000 */
[----:B------:R-:W-:Y:S02]  /*2dd0*/  FSEL R167, R167, -INF , !P3 ;  /* 0xff800000a7a77808 */ /* 0x000fe40005800000 */
[----:B------:R-:W-:Y:S02]  /*2de0*/  FMNMX.FTZ R6, R171, R6, !PT ;  /* 0x00000006ab067209 */ /* 0x000fe40007810000 */
[----:B-----5:R-:W-:Y:S02]  /*2df0*/  FSEL R165, R59, -INF , !P2 ;  /* 0xff8000003ba57808 */ /* 0x020fe40005000000 */
[----:B------:R-:W-:Y:S02]  /*2e00*/  FMNMX.FTZ R6, R167, R6, !PT ;  /* 0x00000006a7067209 */ /* 0x000fe40007810000 */
[----:B------:R-:W-:Y:S02]  /*2e10*/  IADD3 R200, R89, R4, RZ ;  /* 0x0000000459c87210 */ /* 0x000fe40007ffe0ff */
[----:B------:R-:W-:-:S02]  /*2e20*/  FMNMX.FTZ R17, R165, R6, !PT ;  /* 0x00000006a5117209 */ /* 0x000fc40007810000 */
[----:B------:R-:W-:Y:S02]  /*2e30*/  LEA R200, R200, UR4, 0x1 ;  /* 0x00000004c8c87c11 */ /* 0x000fe4000f8e08ff */
[----:B---3--:R-:W-:Y:S01]  /*2e40*/  FMNMX.FTZ R19, R16, R3, !PT ;  /* 0x0000000310137209 */ /* 0x008fe20007810000 */
[----:B------:R-:W1:Y:S01]  /*2e50*/  SHFL.BFLY PT, R6, R17, 0x2, 0x1f ;  /* 0x0c401f0011067f89 */ /* 0x000e6200000e0000 */
[-C--:B------:R-:W-:Y:S02]  /*2e60*/  LEA R198, R7, R200.reuse, 0x1 ;  /* 0x000000c807c67211 */ /* 0x080fe400078e08ff */
[C---:B------:R-:W-:Y:S01]  /*2e70*/  LEA R197, R5.reuse, R200, 0x1 ;  /* 0x000000c805c57211 */ /* 0x040fe200078e08ff */
[----:B------:R-:W2:Y:S01]  /*2e80*/  SHFL.BFLY PT, R132, R19, 0x1, 0x1f ;  /* 0x0c201f0013847f89 */ /* 0x000ea200000e0000 */
[----:B------:R-:W-:Y:S02]  /*2e90*/  LEA R196, R5, R198, 0x1 ;  /* 0x000000c605c47211 */ /* 0x000fe400078e08ff */
[C---:B------:R-:W-:Y:S01]  /*2ea0*/  IADD3 R195, R203.reuse, 0x800, RZ ;  /* 0x00000800cbc37810 */ /* 0x040fe20007ffe0ff */
[----:B------:R-:W-:Y:S01]  /*2eb0*/  LDSM.16.MT88.4 R124, [R200+0x12000] ;  /* 0x01200000c87c783b */ /* 0x000fe20000004200 */
        /* <DEDUP_REMOVED lines=10> */
[----:B------:R-:W-:Y:S01]  /*2f60*/  IADD3 R186, R203, 0x4800, RZ ;  /* 0x00004800cbba7810 */ /* 0x000fe20007ffe0ff */
[----:B------:R-:W-:Y:S01]  /*2f70*/  LDSM.16.MT88.4 R40, [R200+0x14000] ;  /* 0x01400000c828783b */ /* 0x000fe20000004200 */
[----:B-1----:R-:W-:Y:S02]  /*2f80*/  FMNMX.FTZ R6, R17, R6, !PT ;  /* 0x0000000611067209 */ /* 0x002fe40007810000 */
[----:B------:R-:W-:Y:S01]  /*2f90*/  IADD3 R185, R203, 0x5000, RZ ;  /* 0x00005000cbb97810 */ /* 0x000fe20007ffe0ff */
[----:B------:R-:W-:Y:S01]  /*2fa0*/  LDSM.16.MT88.4 R48, [R198+0x14000] ;  /* 0x01400000c630783b */ /* 0x000fe20000004200 */
[----:B--2---:R-:W-:Y:S02]  /*2fb0*/  FMNMX.FTZ R132, R19, R132, !PT ;  /* 0x0000008413847209 */ /* 0x004fe40007810000 */
[----:B------:R-:W-:Y:S01]  /*2fc0*/  IADD3 R184, R203, 0x5800, RZ ;  /* 0x00005800cbb87810 */ /* 0x000fe20007ffe0ff */
[----:B------:R-:W1:Y:S01]  /*2fd0*/  SHFL.BFLY PT, R3, R6, 0x1, 0x1f ;  /* 0x0c201f0006037f89 */ /* 0x000e6200000e0000 */
[C---:B------:R-:W-:Y:S01]  /*2fe0*/  FSETP.NEU.FTZ.AND P1, PT, R132.reuse, -INF , PT ;  /* 0xff8000008400780b */ /* 0x040fe20003f3d000 */
[----:B------:R-:W-:-:S02]  /*2ff0*/  FMUL.FTZ R175, R132, UR5 ;  /* 0x0000000584af7c20 */ /* 0x000fc40008410000 */
[----:B------:R-:W2:Y:S03]  /*3000*/  LDSM.16.MT88.4 R56, [R197+0x14000] ;  /* 0x01400000c538783b */ /* 0x000ea60000004200 */
[----:B------:R-:W-:Y:S01]  /*3010*/  FSEL R175, R175, RZ, P1 ;  /* 0x000000ffafaf7208 */ /* 0x000fe20000800000 */
[----:B------:R-:W3:Y:S04]  /*3020*/  LDSM.16.MT88.4 R64, [R196+0x14000] ;  /* 0x01400000c440783b */ /* 0x000ee80000004200 */
[----:B------:R-:W5:Y:S01]  /*3030*/  LDSM.16.MT88.4 R72, [R200+0x16000] ;  /* 0x01600000c848783b */ /* 0x000f620000004200 */
[--C-:B------:R-:W-:Y:S01]  /*3040*/  FFMA.FTZ R155, R14, UR5, -R175.reuse ;  /* 0x000000050e9b7c23 */ /* 0x100fe200080108af */
[--C-:B------:R-:W-:Y:S01]  /*3050*/  FFMA.FTZ R154, R32, UR5, -R175.reuse ;  /* 0x00000005209a7c23 */ /* 0x100fe200080108af */
[--C-:B------:R-:W-:Y:S01]  /*3060*/  FFMA.FTZ R153, R36, UR5, -R175.reuse ;  /* 0x0000000524997c23 */ /* 0x100fe200080108af */
[----:B------:R-:W5:Y:S01]  /*3070*/  LDSM.16.MT88.4 R80, [R198+0x16000] ;  /* 0x01600000c650783b */ /* 0x000f620000004200 */
[--C-:B------:R-:W-:Y:S01]  /*3080*/  FFMA.FTZ R150, R34, UR5, -R175.reuse ;  /* 0x0000000522967c23 */ /* 0x100fe200080108af */
[--C-:B------:R-:W-:Y:S01]  /*3090*/  FFMA.FTZ R144, R0, UR5, -R175.reuse ;  /* 0x0000000500907c23 */ /* 0x100fe200080108af */
[----:B------:R-:W-:Y:S01]  /*30a0*/  MUFU.EX2 R155, R155 ;  /* 0x0000009b009b7308 */ /* 0x000fe20000000800 */
[----:B------:R-:W5:Y:S01]  /*30b0*/  LDSM.16.MT88.4 R88, [R197+0x16000] ;  /* 0x01600000c558783b */ /* 0x000f620000004200 */
[--C-:B------:R-:W-:Y:S01]  /*30c0*/  FFMA.FTZ R148, R12, UR5, -R175.reuse ;  /* 0x000000050c947c23 */ /* 0x100fe200080108af */
[--C-:B------:R-:W-:Y:S01]  /*30d0*/  FFMA.FTZ R147, R8, UR5, -R175.reuse ;  /* 0x0000000508937c23 */ /* 0x100fe200080108af */
[--C-:B------:R-:W-:Y:S01]  /*30e0*/  FFMA.FTZ R145, R10, UR5, -R175.reuse ;  /* 0x000000050a917c23 */ /* 0x100fe200080108af */
[----:B-1----:R-:W-:Y:S01]  /*30f0*/  FMNMX.FTZ R3, R6, R3, !PT ;  /* 0x0000000306037209 */ /* 0x002fe20007810000 */
[----:B------:R-:W1:Y:S01]  /*3100*/  LDSM.16.MT88.4 R16, [R196+0x16000] ;  /* 0x01600000c410783b */ /* 0x000e620000004200 */
[--C-:B------:R-:W-:Y:S01]  /*3110*/  FFMA.FTZ R159, R160, UR5, -R175.reuse ;  /* 0x00000005a09f7c23 */ /* 0x100fe200080108af */
[----:B------:R-:W2:Y:S01]  /*3120*/  MUFU.EX2 R154, R154 ;  /* 0x0000009a009a7308 */ /* 0x000ea20000000800 */
[C---:B------:R-:W-:Y:S01]  /*3130*/  FSETP.NEU.FTZ.AND P1, PT, R3.reuse, -INF , PT ;  /* 0xff8000000300780b */ /* 0x040fe20003f3d000 */
[----:B------:R-:W-:Y:S01]  /*3140*/  FMUL.FTZ R166, R3, UR5 ;  /* 0x0000000503a67c20 */ /* 0x000fe20008410000 */
[----:B------:R-:W-:Y:S01]  /*3150*/  LDSM.16.MT88.4 R4, [R197+0x14800] ;  /* 0x01480000c504783b */ /* 0x000fe20000004200 */
[--C-:B------:R-:W-:Y:S01]  /*3160*/  FFMA.FTZ R158, R158, UR5, -R175.reuse ;  /* 0x000000059e9e7c23 */ /* 0x100fe200080108af */
[--C-:B------:R-:W-:Y:S01]  /*3170*/  FFMA.FTZ R160, R142, UR5, -R175.reuse ;  /* 0x000000058ea07c23 */ /* 0x100fe200080108af */
[--C-:B------:R-:W-:Y:S01]  /*3180*/  FFMA.FTZ R161, R140, UR5, -R175.reuse ;  /* 0x000000058ca17c23 */ /* 0x100fe200080108af */
[----:B------:R-:W-:Y:S01]  /*3190*/  FSEL R166, R166, RZ, P1 ;  /* 0x000000ffa6a67208 */ /* 0x000fe20000800000 */
[----:B------:R-:W-:Y:S01]  /*31a0*/  MUFU.EX2 R153, R153 ;  /* 0x0000009900997308 */ /* 0x000fe20000000800 */
[----:B----4-:R-:W-:Y:S01]  /*31b0*/  LDSM.16.MT88.4 R28, [R198+0x12800] ;  /* 0x01280000c61c783b */ /* 0x010fe20000004200 */
[--C-:B------:R-:W-:Y:S01]  /*31c0*/  FFMA.FTZ R227, R168, UR5, -R175.reuse ;  /* 0x00000005a8e37c23 */ /* 0x100fe200080108af */
[--C-:B------:R-:W-:Y:S01]  /*31d0*/  FFMA.FTZ R174, R174, UR5, -R175.reuse ;  /* 0x00000005aeae7c23 */ /* 0x100fe200080108af */
[--C-:B------:R-:W-:Y:S01]  /*31e0*/  FFMA.FTZ R156, R33, UR5, -R166.reuse ;  /* 0x00000005219c7c23 */ /* 0x100fe200080108a6 */
[--C-:B------:R-:W-:Y:S01]  /*31f0*/  FFMA.FTZ R157, R23, UR5, -R166.reuse ;  /* 0x00000005179d7c23 */ /* 0x100fe200080108a6 */
[--C-:B------:R-:W-:Y:S01]  /*3200*/  FFMA.FTZ R152, R21, UR5, -R166.reuse ;  /* 0x0000000515987c23 */ /* 0x100fe200080108a6 */
[--C-:B------:R-:W-:Y:S01]  /*3210*/  FFMA.FTZ R151, R25, UR5, -R166.reuse ;  /* 0x0000000519977c23 */ /* 0x100fe200080108a6 */
[----:B------:R-:W4:Y:S01]  /*3220*/  MUFU.EX2 R150, R150 ;  /* 0x0000009600967308 */ /* 0x000f220000000800 */
[----:B--2---:R-:W-:Y:S01]  /*3230*/  F2FP.F16.F32.PACK_AB R96, R154, R155 ;  /* 0x0000009b9a60723e */ /* 0x004fe200000000ff */
[--C-:B------:R-:W-:Y:S01]  /*3240*/  FFMA.FTZ R149, R15, UR5, -R166.reuse ;  /* 0x000000050f957c23 */ /* 0x100fe200080108a6 */
[--C-:B------:R-:W-:Y:S01]  /*3250*/  FFMA.FTZ R146, R13, UR5, -R166.reuse ;  /* 0x000000050d927c23 */ /* 0x100fe200080108a6 */
[--C-:B------:R-:W-:Y:S01]  /*3260*/  FFMA.FTZ R133, R11, UR5, -R166.reuse ;  /* 0x000000050b857c23 */ /* 0x100fe200080108a6 */
[--C-:B------:R-:W-:Y:S01]  /*3270*/  FFMA.FTZ R0, R9, UR5, -R166.reuse ;  /* 0x0000000509007c23 */ /* 0x100fe200080108a6 */
[----:B------:R-:W2:Y:S01]  /*3280*/  LDSM.16.MT88.4 R12, [R197+0x12800] ;  /* 0x01280000c50c783b */ /* 0x000ea20000004200 */
[--C-:B------:R-:W-:Y:S01]  /*3290*/  FFMA.FTZ R162, R179, UR5, -R166.reuse ;  /* 0x00000005b3a27c23 */ /* 0x100fe200080108a6 */
[----:B------:R-:W-:Y:S01]  /*32a0*/  MUFU.EX2 R156, R156 ;  /* 0x0000009c009c7308 */ /* 0x000fe20000000800 */
[--C-:B------:R-:W-:Y:S01]  /*32b0*/  FFMA.FTZ R163, R163, UR5, -R166.reuse ;  /* 0x00000005a3a37c23 */ /* 0x100fe200080108a6 */
[----:B------:R-:W2:Y:S01]  /*32c0*/  LDSM.16.MT88.4 R8, [R198+0x14800] ;  /* 0x01480000c608783b */ /* 0x000ea20000004200 */
[--C-:B------:R-:W-:Y:S01]  /*32d0*/  FFMA.FTZ R164, R177, UR5, -R166.reuse ;  /* 0x00000005b1a47c23 */ /* 0x100fe200080108a6 */
[--C-:B------:R-:W-:Y:S01]  /*32e0*/  FFMA.FTZ R169, R169, UR5, -R166.reuse ;  /* 0x00000005a9a97c23 */ /* 0x100fe200080108a6 */
[--C-:B------:R-:W-:Y:S01]  /*32f0*/  FFMA.FTZ R168, R173, UR5, -R166.reuse ;  /* 0x00000005ada87c23 */ /* 0x100fe200080108a6 */
[----:B------:R-:W-:Y:S01]  /*3300*/  LDSM.16.MT88.4 R24, [R196+0x12800] ;  /* 0x01280000c418783b */ /* 0x000fe20000004200 */
[--C-:B------:R-:W-:Y:S01]  /*3310*/  FFMA.FTZ R171, R171, UR5, -R166.reuse ;  /* 0x00000005abab7c23 */ /* 0x100fe200080108a6 */
[----:B------:R-:W3:Y:S01]  /*3320*/  MUFU.EX2 R157, R157 ;  /* 0x0000009d009d7308 */ /* 0x000ee20000000800 */
[----:B----4-:R-:W-:Y:S01]  /*3330*/  F2FP.F16.F32.PACK_AB R98, R150, R153 ;  /* 0x000000999662723e */ /* 0x010fe200000000ff */
[----:B------:R-:W-:Y:S01]  /*3340*/  LDSM.16.MT88.4 R20, [R200+0x14800] ;  /* 0x01480000c814783b */ /* 0x000fe20000004200 */
[--C-:B------:R-:W-:Y:S01]  /*3350*/  FFMA.FTZ R167, R167, UR5, -R166.reuse ;  /* 0x00000005a7a77c23 */ /* 0x100fe200080108a6 */
[--C-:B------:R-:W-:Y:S01]  /*3360*/  FFMA.FTZ R177, R172, UR5, -R175.reuse ;  /* 0x00000005acb17c23 */ /* 0x100fe200080108af */
[----:B------:R-:W-:Y:S01]  /*3370*/  FFMA.FTZ R170, R170, UR5, -R175 ;  /* 0x00000005aaaa7c23 */ /* 0x000fe200080108af */
[----:B------:R-:W-:Y:S01]  /*3380*/  LDSM.16.MT88.4 R32, [R200+0x12800] ;  /* 0x01280000c820783b */ /* 0x000fe20000004200 */
[----:B------:R-:W-:Y:S01]  /*3390*/  FFMA.FTZ R166, R165, UR5, -R166 ;  /* 0x00000005a5a67c23 */ /* 0x000fe200080108a6 */
[----:B------:R-:W-:Y:S01]  /*33a0*/  MUFU.EX2 R152, R152 ;  /* 0x0000009800987308 */ /* 0x000fe20000000800 */
[----:B------:R-:W-:Y:S01]  /*33b0*/  FADD.FTZ R154, R155, R154 ;  /* 0x0000009a9b9a7221 */ /* 0x000fe20000010000 */
[----:B------:R-:W-:Y:S03]  /*33c0*/  LDSM.16.MT88.4 R140, [R196+0x16800] ;  /* 0x01680000c48c783b */ /* 0x000fe60000004200 */
[----:B------:R-:W-:-:S03]  /*33d0*/  FADD.FTZ R153, R153, R154 ;  /* 0x0000009a99997221 */ /* 0x000fc60000010000 */
[----:B------:R-:W4:Y:S01]  /*33e0*/  MUFU.EX2 R151, R151 ;  /* 0x0000009700977308 */ /* 0x000f220000000800 */
[----:B---3--:R-:W-:Y:S01]  /*33f0*/  F2FP.F16.F32.PACK_AB R97, R157, R156 ;  /* 0x0000009c9d61723e */ /* 0x008fe200000000ff */
[----:B------:R-:W-:Y:S01]  /*3400*/  FADD.FTZ R157, R156, R157 ;  /* 0x0000009d9c9d7221 */ /* 0x000fe20000010000 */
[----:B------:R-:W-:-:S05]  /*3410*/  FADD.FTZ R153, R150, R153 ;  /* 0x0000009996997221 */ /* 0x000fca0000010000 */
[----:B------:R-:W-:Y:S08]  /*3420*/  MUFU.EX2 R148, R148 ;  /* 0x0000009400947308 */ /* 0x000ff00000000800 */
[----:B------:R-:W3:Y:S01]  /*3430*/  MUFU.EX2 R147, R147 ;  /* 0x0000009300937308 */ /* 0x000ee20000000800 */
[----:B----4-:R-:W-:Y:S01]  /*3440*/  F2FP.F16.F32.PACK_AB R99, R151, R152 ;  /* 0x000000989763723e */ /* 0x010fe200000000ff */
[----:B------:R-:W-:-:S04]  /*3450*/  FADD.FTZ R152, R152, R157 ;  /* 0x0000009d98987221 */ /* 0x000fc80000010000 */
[----:B------:R-:W-:Y:S02]  /*3460*/  FADD.FTZ R152, R151, R152 ;  /* 0x0000009897987221 */ /* 0x000fe40000010000 */
[C---:B------:R-:W-:Y:S01]  /*3470*/  HMMA.16816.F32 R128, R96.reuse, R124, RZ ;  /* 0x0000007c6080723c */ /* 0x040fe200000018ff */
[----:B------:R-:W-:Y:S05]  /*3480*/  MUFU.EX2 R145, R145 ;  /* 0x0000009100917308 */ /* 0x000fea0000000800 */
[C---:B------:R-:W-:Y:S03]  /*3490*/  HMMA.16816.F32 R120, R96.reuse, R116, RZ ;  /* 0x000000746078723c */ /* 0x040fe600000018ff */
[----:B------:R-:W4:Y:S01]  /*34a0*/  MUFU.EX2 R144, R144 ;  /* 0x0000009000907308 */ /* 0x000f220000000800 */
[C---:B---3--:R-:W-:Y:S01]  /*34b0*/  F2FP.F16.F32.PACK_AB R136, R147.reuse, R148 ;  /* 0x000000949388723e */ /* 0x048fe200000000ff */
[----:B------:R-:W-:Y:S01]  /*34c0*/  FADD.FTZ R148, R148, R153 ;  /* 0x0000009994947221 */ /* 0x000fe20000010000 */
[----:B------:R-:W-:Y:S03]  /*34d0*/  HMMA.16816.F32 R112, R96, R108, RZ ;  /* 0x0000006c6070723c */ /* 0x000fe600000018ff */
[----:B------:R-:W-:-:S02]  /*34e0*/  FADD.FTZ R148, R147, R148 ;  /* 0x0000009493947221 */ /* 0x000fc40000010000 */
[----:B------:R-:W-:Y:S01]  /*34f0*/  MUFU.EX2 R149, R149 ;  /* 0x0000009500957308 */ /* 0x000fe20000000800 */
[C---:B------:R-:W-:Y:S06]  /*3500*/  HMMA.16816.F32 R104, R96.reuse, R100, RZ ;  /* 0x000000646068723c */ /* 0x040fec00000018ff */
[----:B------:R-:W-:Y:S01]  /*3510*/  HMMA.16816.F32 R36, R96, R40, RZ ;  /* 0x000000286024723c */ /* 0x000fe200000018ff */
[----:B------:R-:W3:Y:S01]  /*3520*/  MUFU.EX2 R146, R146 ;  /* 0x0000009200927308 */ /* 0x000ee20000000800 */
[----:B----4-:R-:W-:-:S04]  /*3530*/  F2FP.F16.F32.PACK_AB R138, R144, R145 ;  /* 0x00000091908a723e */ /* 0x010fc800000000ff */
[C---:B------:R-:W-:Y:S03]  /*3540*/  HMMA.16816.F32 R44, R96.reuse, R48, RZ ;  /* 0x00000030602c723c */ /* 0x040fe600000018ff */
[----:B------:R-:W-:Y:S03]  /*3550*/  MUFU.EX2 R133, R133 ;  /* 0x0000008500857308 */ /* 0x000fe60000000800 */
[C---:B------:R-:W-:Y:S05]  /*3560*/  HMMA.16816.F32 R52, R96.reuse, R56, RZ ;  /* 0x000000386034723c */ /* 0x040fea00000018ff */
[----:B------:R-:W4:Y:S01]  /*3570*/  MUFU.EX2 R0, R0 ;  /* 0x0000000000007308 */ /* 0x000f220000000800 */
[----:B------:R-:W-:Y:S01]  /*3580*/  HMMA.16816.F32 R60, R96, R64, RZ ;  /* 0x00000040603c723c */ /* 0x000fe200000018ff */
[----:B---3--:R-:W-:Y:S01]  /*3590*/  F2FP.F16.F32.PACK_AB R137, R146, R149 ;  /* 0x000000959289723e */ /* 0x008fe200000000ff */
[----:B------:R-:W-:-:S04]  /*35a0*/  FADD.FTZ R149, R149, R152 ;  /* 0x0000009895957221 */ /* 0x000fc80000010000 */
[----:B-----5:R-:W-:Y:S01]  /*35b0*/  HMMA.16816.F32 R68, R96, R72, RZ ;  /* 0x000000486044723c */ /* 0x020fe200000018ff */
[----:B------:R-:W-:Y:S01]  /*35c0*/  MUFU.EX2 R158, R158 ;  /* 0x0000009e009e7308 */ /* 0x000fe20000000800 */
[----:B------:R-:W-:-:S04]  /*35d0*/  FADD.FTZ R146, R146, R149 ;  /* 0x0000009592927221 */ /* 0x000fc80000010000 */
[C---:B------:R-:W-:Y:S03]  /*35e0*/  HMMA.16816.F32 R76, R96.reuse, R80, RZ ;  /* 0x00000050604c723c */ /* 0x040fe600000018ff */
[----:B------:R-:W3:Y:S01]  /*35f0*/  MUFU.EX2 R159, R159 ;  /* 0x0000009f009f7308 */ /* 0x000ee20000000800 */
[----:B----4-:R-:W-:Y:S02]  /*3600*/  F2FP.F16.F32.PACK_AB R139, R0, R133 ;  /* 0x00000085008b723e */ /* 0x010fe400000000ff */
        /* <DEDUP_REMOVED lines=8> */
[----:B------:R-:W4:Y:S01]  /*3690*/  MUFU.EX2 R163, R163 ;  /* 0x000000a300a37308 */ /* 0x000f220000000800 */
        /* <DEDUP_REMOVED lines=24> */
[----:B------:R-:W3:Y:S05]  /*3820*/  LDSM.16.MT88.4 R8, [R198+0x16800] ;  /* 0x01680000c608783b */ /* 0x000eea0000004200 */
[C---:B------:R-:W-:Y:S01]  /*3830*/  HMMA.16816.F32 R52, R136.reuse, R4, R52 ;  /* 0x000000048834723c */ /* 0x040fe20000001834 */
[----:B------:R-:W5:Y:S05]  /*3840*/  MUFU.EX2 R166, R166 ;  /* 0x000000a600a67308 */ /* 0x000f6a0000000800 */
[C---:B------:R-:W-:Y:S01]  /*3850*/  HMMA.16816.F32 R56, R136.reuse, R6, R56 ;  /* 0x000000068838723c */ /* 0x040fe20000001838 */
[----:B------:R-:W4:Y:S05]  /*3860*/  LDSM.16.MT88.4 R4, [R197+0x16800] ;  /* 0x01680000c504783b */ /* 0x000f2a0000004200 */
        /* <DEDUP_REMOVED lines=15> */
[C---:B----4-:R-:W-:Y:S06]  /*3960*/  HMMA.16816.F32 R84, R136.reuse, R4, R84 ;  /* 0x000000048854723c */ /* 0x050fec0000001854 */
        /* <DEDUP_REMOVED lines=13> */
[----:B------:R-:W4:Y:S05]  /*3a40*/  LDSM.16.MT88.4 R28, [R196+0x13000] ;  /* 0x01300000c41c783b */ /* 0x000f2a0000004200 */
        /* <DEDUP_REMOVED lines=9> */
[C---:B---3--:R-:W-:Y:S06]  /*3ae0*/  HMMA.16816.F32 R52, R4.reuse, R8, R52 ;  /* 0x000000080434723c */ /* 0x048fec0000001834 */
[C---:B------:R-:W-:Y:S01]  /*3af0*/  HMMA.16816.F32 R56, R4.reuse, R10, R56 ;  /* 0x0000000a0438723c */ /* 0x040fe20000001838 */
[----:B------:R-:W3:Y:S05]  /*3b00*/  LDSM.16.MT88.4 R8, [R197+0x17000] ;  /* 0x01700000c508783b */ /* 0x000eea0000004200 */
        /* <DEDUP_REMOVED lines=10> */
[C---:B----4-:R-:W-:Y:S06]  /*3bb0*/  HMMA.16816.F32 R104, R4.reuse, R28, R104 ;  /* 0x0000001c0468723c */ /* 0x050fec0000001868 */
        /* <DEDUP_REMOVED lines=73> */
[----:B------:R-:W-:Y:S01]  /*4050*/  ULDC UR4, c[0x0][0x2ec] ;  /* 0x0000bb0000047ab9 */ /* 0x000fe20000000800 */
[----:B------:R-:W-:Y:S01]  /*4060*/  ULDC.64 UR12, c[0x0][0x250] ;  /* 0x00009400000c7ab9 */ /* 0x000fe20000000a00 */
[----:B------:R-:W-:Y:S01]  /*4070*/  ULDC.64 UR6, c[0x0][0x218] ;  /* 0x0000860000067ab9 */ /* 0x000fe20000000a00 */
[----:B------:R-:W-:Y:S01]  /*4080*/  ULDC.64 UR8, c[0x0][0x248] ;  /* 0x0000920000087ab9 */ /* 0x000fe20000000a00 */
[----:B------:R-:W-:Y:S01]  /*4090*/  ULDC.64 UR10, c[0x0][0x220] ;  /* 0x00008800000a7ab9 */ /* 0x000fe20000000a00 */
[----:B------:R-:W-:Y:S05]  /*40a0*/  BRA `(.L_x_42) ;  /* 0x00000000005c7947 */ /* 0x000fea0003800000 */
.L_x_44:
        /* <DEDUP_REMOVED lines=23> */
.L_x_42:
        /* <DEDUP_REMOVED lines=17> */
[----:B------:R-:W-:Y:S03]  /*4330*/  ISETP.GT.AND P0, PT, R223, RZ, PT ;  /* 0x000000ffdf00720c */ /* 0x000fe60003f04270 */
[----:B------:R-:W-:Y:S05]  /*4340*/  LDGSTS.E.BYPASS.LTC128B.128 [R213+0x14000], desc[UR14][R228.64+0x80] ;  /* 0x14000080e4d57fae */ /* 0x000fea000b901d4e */
[----:B------:R-:W-:Y:S05]  /*4350*/  LDGSTS.E.BYPASS.LTC128B.128 [R213+0x16000], desc[UR14][R228.64+0x100] ;  /* 0x16000100e4d57fae */ /* 0x000fea000b901d4e */
[----:B------:R-:W-:Y:S05]  /*4360*/  LDGSTS.E.BYPASS.LTC128B.128 [R213+0x13000], desc[UR14][R132.64] ;  /* 0x1300000084d57fae */ /* 0x000fea000b901d4e */
[----:B------:R-:W-:Y:S05]  /*4370*/  LDGSTS.E.BYPASS.LTC128B.128 [R213+0x15000], desc[UR14][R132.64+0x80] ;  /* 0x1500008084d57fae */ /* 0x000fea000b901d4e */
[----:B------:R1:W-:Y:S05]  /*4380*/  LDGSTS.E.BYPASS.LTC128B.128 [R213+0x17000], desc[UR14][R132.64+0x100] ;  /* 0x1700010084d57fae */ /* 0x0003ea000b901d4e */
[----:B------:R-:W-:Y:S05]  /*4390*/  LDSM.16.M88.4 R136, [R206] ;  /* 0x00000000ce88783b */ /* 0x000fea0000000200 */
[----:B------:R-:W2:Y:S05]  /*43a0*/  LDSM.16.M88.4 R140, [R205+0xc000] ;  /* 0x00c00000cd8c783b */ /* 0x000eaa0000000200 */
[----:B------:R-:W3:Y:S05]  /*43b0*/  LDSM.16.M88.4 R144, [R205+0xc800] ;  /* 0x00c80000cd90783b */ /* 0x000eea0000000200 */
[----:B------:R-:W4:Y:S05]  /*43c0*/  LDSM.16.M88.4 R148, [R205+0xd000] ;  /* 0x00d00000cd94783b */ /* 0x000f2a0000000200 */
[----:B------:R-:W5:Y:S05]  /*43d0*/  LDSM.16.M88.4 R152, [R205+0xd800] ;  /* 0x00d80000cd98783b */ /* 0x000f6a0000000200 */
[----:B------:R-:W0:Y:S05]  /*43e0*/  LDGDEPBAR ;  /* 0x00000000000079af */ /* 0x000e2a0000000000 */
[----:B------:R-:W-:Y:S05]  /*43f0*/  LDSM.16.M88.4 R156, [R204] ;  /* 0x00000000cc9c783b */ /* 0x000fea0000000200 */
[----:B------:R-:W1:Y:S05]  /*4400*/  LDSM.16.M88.4 R160, [R203] ;  /* 0x00000000cba0783b */ /* 0x000e6a0000000200 */
[----:B------:R-:W1:Y:S05]  /*4410*/  LDSM.16.M88.4 R164, [R195] ;  /* 0x00000000c3a4783b */ /* 0x000e6a0000000200 */
[----:B------:R-:W1:Y:S01]  /*4420*/  LDSM.16.M88.4 R168, [R194] ;  /* 0x00000000c2a8783b */ /* 0x000e620000000200 */
[C---:B--2---:R-:W-:Y:S04]  /*4430*/  HMMA.16816.F32 R4, R136.reuse, R140, RZ ;  /* 0x0000008c8804723c */ /* 0x044fe800000018ff */
[----:B------:R-:W2:Y:S02]  /*4440*/  LDSM.16.M88.4 R172, [R193] ;  /* 0x00000000c1ac783b */ /* 0x000ea40000000200 */
[C---:B------:R-:W-:Y:S03]  /*4450*/  HMMA.16816.F32 R8, R136.reuse, R142, RZ ;  /* 0x0000008e8808723c */ /* 0x040fe600000018ff */
[----:B------:R-:W-:Y:S03]  /*4460*/  LDSM.16.M88.4 R176, [R202] ;  /* 0x00000000cab0783b */ /* 0x000fe60000000200 */
[C---:B---3--:R-:W-:Y:S02]  /*4470*/  HMMA.16816.F32 R12, R136.reuse, R144, RZ ;  /* 0x00000090880c723c */ /* 0x048fe400000018ff */
[----:B------:R-:W3:Y:S04]  /*4480*/  LDSM.16.M88.4 R180, [R199+0xc000] ;  /* 0x00c00000c7b4783b */ /* 0x000ee80000000200 */
[C---:B------:R-:W-:Y:S01]  /*4490*/  HMMA.16816.F32 R16, R136.reuse, R146, RZ ;  /* 0x000000928810723c */ /* 0x040fe200000018ff */
[----:B------:R-:W-:Y:S05]  /*44a0*/  LDSM.16.M88.4 R140, [R199+0xd000] ;  /* 0x00d00000c78c783b */ /* 0x000fea0000000200 */
[C---:B----4-:R-:W-:Y:S01]  /*44b0*/  HMMA.16816.F32 R20, R136.reuse, R148, RZ ;  /* 0x000000948814723c */ /* 0x050fe200000018ff */
[----:B------:R-:W-:Y:S05]  /*44c0*/  LDSM.16.M88.4 R144, [R199+0xd800] ;  /* 0x00d80000c790783b */ /* 0x000fea0000000200 */
[C---:B------:R-:W-:Y:S01]  /*44d0*/  HMMA.16816.F32 R24, R136.reuse, R150, RZ ;  /* 0x000000968818723c */ /* 0x040fe200000018ff */
[----:B------:R-:W-:Y:S05]  /*44e0*/  LDSM.16.M88.4 R148, [R201] ;  /* 0x00000000c994783b */ /* 0x000fea0000000200 */
[C---:B-----5:R-:W-:Y:S06]  /*44f0*/  HMMA.16816.F32 R28, R136.reuse, R152, RZ ;  /* 0x00000098881c723c */ /* 0x060fec00000018ff */
[----:B------:R-:W-:Y:S01]  /*4500*/  HMMA.16816.F32 R32, R136, R154, RZ ;  /* 0x0000009a8820723c */ /* 0x000fe200000018ff */
[----:B------:R-:W4:Y:S05]  /*4510*/  LDSM.16.M88.4 R136, [R199+0xc800] ;  /* 0x00c80000c788783b */ /* 0x000f2a0000000200 */
[C---:B-1----:R-:W-:Y:S01]  /*4520*/  HMMA.16816.F32 R4, R156.reuse, R160, R4 ;  /* 0x000000a09c04723c */ /* 0x042fe20000001804 */
[----:B------:R-:W1:Y:S05]  /*4530*/  LDSM.16.M88.4 R152, [R192] ;  /* 0x00000000c098783b */ /* 0x000e6a0000000200 */
[C---:B------:R-:W-:Y:S01]  /*4540*/  HMMA.16816.F32 R8, R156.reuse, R162, R8 ;  /* 0x000000a29c08723c */ /* 0x040fe20000001808 */
[----:B------:R-:W-:Y:S05]  /*4550*/  LDSM.16.M88.4 R160, [R192+0x1000] ;  /* 0x00100000c0a0783b */ /* 0x000fea0000000200 */
[C---:B------:R-:W-:Y:S06]  /*4560*/  HMMA.16816.F32 R12, R156.reuse, R164, R12 ;  /* 0x000000a49c0c723c */ /* 0x040fec000000180c */
[C---:B------:R-:W-:Y:S01]  /*4570*/  HMMA.16816.F32 R16, R156.reuse, R166, R16 ;  /* 0x000000a69c10723c */ /* 0x040fe20000001810 */
[----:B------:R-:W-:Y:S05]  /*4580*/  LDSM.16.M88.4 R164, [R192+0x1800] ;  /* 0x00180000c0a4783b */ /* 0x000fea0000000200 */
[C---:B------:R-:W-:Y:S06]  /*4590*/  HMMA.16816.F32 R20, R156.reuse, R168, R20 ;  /* 0x000000a89c14723c */ /* 0x040fec0000001814 */
[C---:B------:R-:W-:Y:S01]  /*45a0*/  HMMA.16816.F32 R24, R156.reuse, R170, R24 ;  /* 0x000000aa9c18723c */ /* 0x040fe20000001818 */
[----:B------:R-:W-:Y:S05]  /*45b0*/  LDSM.16.M88.4 R168, [R206+0x4000] ;  /* 0x00400000cea8783b */ /* 0x000fea0000000200 */
[C---:B--2---:R-:W-:Y:S06]  /*45c0*/  HMMA.16816.F32 R28, R156.reuse, R172, R28 ;  /* 0x000000ac9c1c723c */ /* 0x044fec000000181c */
[----:B------:R-:W-:Y:S01]  /*45d0*/  HMMA.16816.F32 R32, R156, R174, R32 ;  /* 0x000000ae9c20723c */ /* 0x000fe20000001820 */
[----:B------:R-:W2:Y:S05]  /*45e0*/  LDSM.16.M88.4 R156, [R192+0x800] ;  /* 0x00080000c09c783b */ /* 0x000eaa0000000200 */
[C---:B---3--:R-:W-:Y:S01]  /*45f0*/  HMMA.16816.F32 R4, R176.reuse, R180, R4 ;  /* 0x000000b4b004723c */ /* 0x048fe20000001804 */
[----:B------:R-:W3:Y:S05]  /*4600*/  LDSM.16.M88.4 R172, [R205+0xe000] ;  /* 0x00e00000cdac783b */ /* 0x000eea0000000200 */
[C---:B------:R-:W-:Y:S01]  /*4610*/  HMMA.16816.F32 R8, R176.reuse, R182, R8 ;  /* 0x000000b6b008723c */ /* 0x040fe20000001808 */
[----:B------:R-:W-:Y:S05]  /*4620*/  LDSM.16.M88.4 R180, [R191] ;  /* 0x00000000bfb4783b */ /* 0x000fea0000000200 */
[C---:B----4-:R-:W-:Y:S06]  /*4630*/  HMMA.16816.F32 R12, R176.reuse, R136, R12 ;  /* 0x00000088b00c723c */ /* 0x050fec000000180c */
[C---:B------:R-:W-:Y:S01]  /*4640*/  HMMA.16816.F32 R16, R176.reuse, R138, R16 ;  /* 0x0000008ab010723c */ /* 0x040fe20000001810 */
[----:B------:R-:W4:Y:S05]  /*4650*/  LDSM.16.M88.4 R136, [R205+0xe800] ;  /* 0x00e80000cd88783b */ /* 0x000f2a0000000200 */
[C---:B------:R-:W-:Y:S06]  /*4660*/  HMMA.16816.F32 R20, R176.reuse, R140, R20 ;  /* 0x0000008cb014723c */ /* 0x040fec0000001814 */
[C---:B------:R-:W-:Y:S01]  /*4670*/  HMMA.16816.F32 R24, R176.reuse, R142, R24 ;  /* 0x0000008eb018723c */ /* 0x040fe20000001818 */
[----:B------:R-:W5:Y:S05]  /*4680*/  LDSM.16.M88.4 R140, [R205+0xf000] ;  /* 0x00f00000cd8c783b */ /* 0x000f6a0000000200 */
[C---:B------:R-:W-:Y:S06]  /*4690*/  HMMA.16816.F32 R28, R176.reuse, R144, R28 ;  /* 0x00000090b01c723c */ /* 0x040fec000000181c */
[----:B------:R-:W-:Y:S01]  /*46a0*/  HMMA.16816.F32 R32, R176, R146, R32 ;  /* 0x00000092b020723c */ /* 0x000fe20000001820 */
[----:B------:R-:W5:Y:S05]  /*46b0*/  LDSM.16.M88.4 R144, [R205+0xf800] ;  /* 0x00f80000cd90783b */ /* 0x000f6a0000000200 */
[C---:B-1----:R-:W-:Y:S01]  /*46c0*/  HMMA.16816.F32 R4, R148.reuse, R152, R4 ;  /* 0x000000989404723c */ /* 0x042fe20000001804 */
[----:B------:R-:W1:Y:S05]  /*46d0*/  LDSM.16.M88.4 R176, [R204+0x4000] ;  /* 0x00400000ccb0783b */ /* 0x000e6a0000000200 */
[C---:B------:R-:W-:Y:S01]  /*46e0*/  HMMA.16816.F32 R8, R148.reuse, R154, R8 ;  /* 0x0000009a9408723c */ /* 0x040fe20000001808 */
[----:B------:R-:W-:Y:S05]  /*46f0*/  LDSM.16.M88.4 R152, [R189] ;  /* 0x00000000bd98783b */ /* 0x000fea0000000200 */
[C---:B--2---:R-:W-:Y:S06]  /*4700*/  HMMA.16816.F32 R12, R148.reuse, R156, R12 ;  /* 0x0000009c940c723c */ /* 0x044fec000000180c */
[C---:B------:R-:W-:Y:S01]  /*4710*/  HMMA.16816.F32 R16, R148.reuse, R158, R16 ;  /* 0x0000009e9410723c */ /* 0x040fe20000001810 */
[----:B------:R-:W-:Y:S05]  /*4720*/  LDSM.16.M88.4 R156, [R188] ;  /* 0x00000000bc9c783b */ /* 0x000fea0000000200 */
[C---:B------:R-:W-:Y:S06]  /*4730*/  HMMA.16816.F32 R20, R148.reuse, R160, R20 ;  /* 0x000000a09414723c */ /* 0x040fec0000001814 */
[C---:B------:R-:W-:Y:S01]  /*4740*/  HMMA.16816.F32 R24, R148.reuse, R162, R24 ;  /* 0x000000a29418723c */ /* 0x040fe20000001818 */
[----:B------:R-:W-:Y:S05]  /*4750*/  LDSM.16.M88.4 R160, [R202+0x4000] ;  /* 0x00400000caa0783b */ /* 0x000fea0000000200 */
[C---:B------:R-:W-:Y:S06]  /*4760*/  HMMA.16816.F32 R28, R148.reuse, R164, R28 ;  /* 0x000000a4941c723c */ /* 0x040fec000000181c */
[----:B------:R-:W-:Y:S01]  /*4770*/  HMMA.16816.F32 R32, R148, R166, R32 ;  /* 0x000000a69420723c */ /* 0x000fe20000001820 */
[----:B------:R-:W2:Y:S05]  /*4780*/  LDSM.16.M88.4 R148, [R190] ;  /* 0x00000000be94783b */ /* 0x000eaa0000000200 */
[C---:B---3--:R-:W-:Y:S01]  /*4790*/  HMMA.16816.F32 R4, R168.reuse, R172, R4 ;  /* 0x000000aca804723c */ /* 0x048fe20000001804 */
[----:B------:R-:W3:Y:S05]  /*47a0*/  LDSM.16.M88.4 R164, [R199+0xe000] ;  /* 0x00e00000c7a4783b */ /* 0x000eea0000000200 */
[C---:B------:R-:W-:Y:S01]  /*47b0*/  HMMA.16816.F32 R8, R168.reuse, R174, R8 ;  /* 0x000000aea808723c */ /* 0x040fe20000001808 */
[----:B------:R-:W-:Y:S05]  /*47c0*/  LDSM.16.M88.4 R172, [R192+0x2000] ;  /* 0x00200000c0ac783b */ /* 0x000fea0000000200 */
[C---:B----4-:R-:W-:Y:S06]  /*47d0*/  HMMA.16816.F32 R12, R168.reuse, R136, R12 ;  /* 0x00000088a80c723c */ /* 0x050fec000000180c */
[C---:B------:R-:W-:Y:S01]  /*47e0*/  HMMA.16816.F32 R16, R168.reuse, R138, R16 ;  /* 0x0000008aa810723c */ /* 0x040fe20000001810 */
[----:B------:R-:W4:Y:S05]  /*47f0*/  LDSM.16.M88.4 R136, [R199+0xe800] ;  /* 0x00e80000c788783b */ /* 0x000f2a0000000200 */
[C---:B-----5:R-:W-:Y:S06]  /*4800*/  HMMA.16816.F32 R20, R168.reuse, R140, R20 ;  /* 0x0000008ca814723c */ /* 0x060fec0000001814 */
        /* <DEDUP_REMOVED lines=8> */
[----:B------:R-:W-:Y:S05]  /*4890*/  LDSM.16.M88.4 R180, [R205+0x10000] ;  /* 0x01000000cdb4783b */ /* 0x000fea0000000200 */
[C---:B--2---:R-:W-:Y:S06]  /*48a0*/  HMMA.16816.F32 R12, R176.reuse, R148, R12 ;  /* 0x00000094b00c723c */ /* 0x044fec000000180c */
[C---:B------:R-:W-:Y:S01]  /*48b0*/  HMMA.16816.F32 R16, R176.reuse, R150, R16 ;  /* 0x00000096b010723c */ /* 0x040fe20000001810 */
[----:B------:R-:W2:Y:S05]  /*48c0*/  LDSM.16.M88.4 R148, [R192+0x2800] ;  /* 0x00280000c094783b */ /* 0x000eaa0000000200 */
[C---:B------:R-:W-:Y:S06]  /*48d0*/  HMMA.16816.F32 R20, R176.reuse, R152, R20 ;  /* 0x00000098b014723c */ /* 0x040fec0000001814 */
[C---:B------:R-:W-:Y:S01]  /*48e0*/  HMMA.16816.F32 R24, R176.reuse, R154, R24 ;  /* 0x0000009ab018723c */ /* 0x040fe20000001818 */
[----:B------:R-:W2:Y:S05]  /*48f0*/  LDSM.16.M88.4 R152, [R192+0x3000] ;  /* 0x00300000c098783b */ /* 0x000eaa0000000200 */
[C---:B------:R-:W-:Y:S06]  /*4900*/  HMMA.16816.F32 R28, R176.reuse, R156, R28 ;  /* 0x0000009cb01c723c */ /* 0x040fec000000181c */
        /* <DEDUP_REMOVED lines=21> */
[----:B------:R-:W2:Y:S05]  /*4a60*/  LDSM.16.M88.4 R148, [R186] ;  /* 0x00000000ba94783b */ /* 0x000eaa0000000200 */
[C---:B------:R-:W-:Y:S06]  /*4a70*/  HMMA.16816.F32 R20, R168.reuse, R152, R20 ;  /* 0x00000098a814723c */ /* 0x040fec0000001814 */
[C---:B------:R-:W-:Y:S01]  /*4a80*/  HMMA.16816.F32 R24, R168.reuse, R154, R24 ;  /* 0x0000009aa818723c */ /* 0x040fe20000001818 */
[----:B------:R-:W2:Y:S05]  /*4a90*/  LDSM.16.M88.4 R152, [R185] ;  /* 0x00000000b998783b */ /* 0x000eaa0000000200 */
        /* <DEDUP_REMOVED lines=16> */
[----:B------:R-:W5:Y:S01]  /*4ba0*/  LDSM.16.M88.4 R176, [R201+0x8000] ;  /* 0x00800000c9b0783b */ /* 0x000f620000000200 */
[C---:B-1----:R-:W-:Y:S06]  /*4bb0*/  HMMA.16816.F32 R4, R160.reuse, R164, R4 ;  /* 0x000000a4a004723c */ /* 0x042fec0000001804 */
[C---:B------:R-:W-:Y:S06]  /*4bc0*/  HMMA.16816.F32 R8, R160.reuse, R166, R8 ;  /* 0x000000a6a008723c */ /* 0x040fec0000001808 */
[C---:B--2---:R-:W-:Y:S06]  /*4bd0*/  HMMA.16816.F32 R12, R160.reuse, R148, R12 ;  /* 0x00000094a00c723c */ /* 0x044fec000000180c */
[C---:B------:R-:W-:Y:S06]  /*4be0*/  HMMA.16816.F32 R16, R160.reuse, R150, R16 ;  /* 0x00000096a010723c */ /* 0x040fec0000001810 */
[C---:B------:R-:W-:Y:S06]  /*4bf0*/  HMMA.16816.F32 R20, R160.reuse, R152, R20 ;  /* 0x00000098a014723c */ /* 0x040fec0000001814 */
[C---:B------:R-:W-:Y:S06]  /*4c00*/  HMMA.16816.F32 R24, R160.reuse, R154, R24 ;  /* 0x0000009aa018723c */ /* 0x040fec0000001818 */
[C---:B------:R-:W-:Y:S06]  /*4c10*/  HMMA.16816.F32 R28, R160.reuse, R156, R28 ;  /* 0x0000009ca01c723c */ /* 0x040fec000000181c */
[----:B------:R-:W-:Y:S06]  /*4c20*/  HMMA.16816.F32 R32, R160, R158, R32 ;  /* 0x0000009ea020723c */ /* 0x000fec0000001820 */
[C---:B---3--:R-:W-:Y:S06]  /*4c30*/  HMMA.16816.F32 R4, R168.reuse, R172, R4 ;  /* 0x000000aca804723c */ /* 0x048fec0000001804 */
[C---:B------:R-:W-:Y:S06]  /*4c40*/  HMMA.16816.F32 R8, R168.reuse, R174, R8 ;  /* 0x000000aea808723c */ /* 0x040fec0000001808 */
[C---:B----4-:R-:W-:Y:S06]  /*4c50*/  HMMA.16816.F32 R12, R168.reuse, R136, R12 ;  /* 0x00000088a80c723c */ /* 0x050fec000000180c */
[C---:B------:R-:W-:Y:S01]  /*4c60*/  HMMA.16816.F32 R16, R168.reuse, R138, R16 ;  /* 0x0000008aa810723c */ /* 0x040fe20000001810 */
[----:B------:R-:W1:Y:S05]  /*4c70*/  LDSM.16.M88.4 R136, [R192+0x4800] ;  /* 0x00480000c088783b */ /* 0x000e6a0000000200 */
[C---:B-----5:R-:W-:Y:S06]  /*4c80*/  HMMA.16816.F32 R20, R168.reuse, R140, R20 ;  /* 0x0000008ca814723c */ /* 0x060fec0000001814 */
[C---:B------:R-:W-:Y:S01]  /*4c90*/  HMMA.16816.F32 R24, R168.reuse, R142, R24 ;  /* 0x0000008ea818723c */ /* 0x040fe20000001818 */
[----:B------:R-:W2:Y:S05]  /*4ca0*/  LDSM.16.M88.4 R140, [R192+0x5000] ;  /* 0x00500000c08c783b */ /* 0x000eaa0000000200 */
[C---:B------:R-:W-:Y:S06]  /*4cb0*/  HMMA.16816.F32 R28, R168.reuse, R144, R28 ;  /* 0x00000090a81c723c */ /* 0x040fec000000181c */
[----:B------:R-:W-:Y:S06]  /*4cc0*/  HMMA.16816.F32 R32, R168, R146, R32 ;  /* 0x00000092a820723c */ /* 0x000fec0000001820 */
[C---:B------:R-:W-:Y:S06]  /*4cd0*/  HMMA.16816.F32 R4, R176.reuse, R180, R4 ;  /* 0x000000b4b004723c */ /* 0x040fec0000001804 */
[C---:B------:R-:W-:Y:S06]  /*4ce0*/  HMMA.16816.F32 R8, R176.reuse, R182, R8 ;  /* 0x000000b6b008723c */ /* 0x040fec0000001808 */
[C---:B-1----:R-:W-:Y:S06]  /*4cf0*/  HMMA.16816.F32 R12, R176.reuse, R136, R12 ;  /* 0x00000088b00c723c */ /* 0x042fec000000180c */
[C---:B------:R-:W-:Y:S01]  /*4d00*/  HMMA.16816.F32 R16, R176.reuse, R138, R16 ;  /* 0x0000008ab010723c */ /* 0x040fe20000001810 */
[----:B------:R-:W1:Y:S01]  /*4d10*/  LDSM.16.M88.4 R136, [R192+0x5800] ;  /* 0x00580000c088783b */ /* 0x000e620000000200 */
[----:B------:R-:W-:Y:S04]  /*4d20*/  DEPBAR.LE SB0, 0x0 ;  /* 0x000080000000791a */ /* 0x000fe80000000000 */
[----:B------:R-:W-:Y:S01]  /*4d30*/  BAR.SYNC.DEFER_BLOCKING 0x0 ;  /* 0x0000000000007b1d */ /* 0x000fe20000010000 */
[C---:B--2---:R-:W-:Y:S05]  /*4d40*/  HMMA.16816.F32 R20, R176.reuse, R140, R20 ;  /* 0x0000008cb014723c */ /* 0x044fea0000001814 */
[----:B------:R-:W-:Y:S01]  /*4d50*/  FMUL.FTZ R252, R4, UR5 ;  /* 0x0000000504fc7c20 */ /* 0x000fe20008410000 */
[----:B------:R-:W-:Y:S01]  /*4d60*/  FMUL.FTZ R3, R9, UR5 ;  /* 0x0000000509037c20 */ /* 0x000fe20008410000 */
[----:B------:R-:W-:Y:S01]  /*4d70*/  FMUL.FTZ R249, R6, UR5 ;  /* 0x0000000506f97c20 */ /* 0x000fe20008410000 */
[----:B------:R-:W-:Y:S01]  /*4d80*/  FMUL.FTZ R250, R5, UR5 ;  /* 0x0000000505fa7c20 */ /* 0x000fe20008410000 */
[C---:B------:R-:W-:Y:S02]  /*4d90*/  HMMA.16816.F32 R24, R176.reuse, R142, R24 ;  /* 0x0000008eb018723c */ /* 0x040fe40000001818 */
[----:B------:R-:W2:Y:S01]  /*4da0*/  MUFU.TANH R252, R252 ;  /* 0x000000fc00fc7308 */ /* 0x000ea20000002400 */
[----:B------:R-:W-:Y:S01]  /*4db0*/  FMUL.FTZ R248, R10, UR5 ;  /* 0x000000050af87c20 */ /* 0x000fe20008410000 */
[----:B------:R-:W-:Y:S01]  /*4dc0*/  FMUL.FTZ R2, R11, UR5 ;  /* 0x000000050b027c20 */ /* 0x000fe20008410000 */
[----:B------:R-:W-:Y:S01]  /*4dd0*/  FMUL.FTZ R251, R7, UR5 ;  /* 0x0000000507fb7c20 */ /* 0x000fe20008410000 */
[----:B------:R-:W-:Y:S01]  /*4de0*/  FMUL.FTZ R132, R8, UR5 ;  /* 0x0000000508847c20 */ /* 0x000fe20008410000 */
[----:B------:R-:W-:Y:S01]  /*4df0*/  FMUL.FTZ R246, R12, UR5 ;  /* 0x000000050cf67c20 */ /* 0x000fe20008410000 */
[----:B------:R-:W-:Y:S04]  /*4e00*/  FMUL.FTZ R247, R14, UR5 ;  /* 0x000000050ef77c20 */ /* 0x000fe80008410000 */
[----:B------:R2:W-:Y:S01]  /*4e10*/  MUFU.TANH R10, R3 ;  /* 0x00000003000a7308 */ /* 0x0005e20000002400 */
[----:B------:R-:W-:Y:S01]  /*4e20*/  FMUL.FTZ R244, R13, UR5 ;  /* 0x000000050df47c20 */ /* 0x000fe20008410000 */
[----:B------:R-:W-:Y:S01]  /*4e30*/  FMUL.FTZ R245, R15, UR5 ;  /* 0x000000050ff57c20 */ /* 0x000fe20008410000 */
[----:B------:R-:W-:Y:S01]  /*4e40*/  FMUL.FTZ R242, R16, UR5 ;  /* 0x0000000510f27c20 */ /* 0x000fe20008410000 */
[----:B------:R-:W-:Y:S01]  /*4e50*/  FMUL.FTZ R243, R18, UR5 ;  /* 0x0000000512f37c20 */ /* 0x000fe20008410000 */
[----:B------:R-:W-:Y:S01]  /*4e60*/  FMUL.FTZ R240, R17, UR5 ;  /* 0x0000000511f07c20 */ /* 0x000fe20008410000 */
[----:B------:R-:W-:Y:S01]  /*4e70*/  FMUL.FTZ R241, R19, UR5 ;  /* 0x0000000513f17c20 */ /* 0x000fe20008410000 */
[----:B------:R-:W-:Y:S03]  /*4e80*/  FMUL.FTZ R238, R20, UR5 ;  /* 0x0000000514ee7c20 */ /* 0x000fe60008410000 */
[----:B------:R-:W-:Y:S01]  /*4e90*/  MUFU.TANH R249, R249 ;  /* 0x000000f900f97308 */ /* 0x000fe20000002400 */
[----:B------:R-:W-:Y:S01]  /*4ea0*/  FMUL.FTZ R237, R22, UR5 ;  /* 0x0000000516ed7c20 */ /* 0x000fe20008410000 */
[----:B------:R-:W-:Y:S01]  /*4eb0*/  FMUL.FTZ R236, R21, UR5 ;  /* 0x0000000515ec7c20 */ /* 0x000fe20008410000 */
[----:B------:R-:W-:Y:S01]  /*4ec0*/  FMUL.FTZ R239, R23, UR5 ;  /* 0x0000000517ef7c20 */ /* 0x000fe20008410000 */
[----:B------:R-:W-:Y:S01]  /*4ed0*/  FMUL.FTZ R234, R24, UR5 ;  /* 0x0000000518ea7c20 */ /* 0x000fe20008410000 */
[C---:B-1----:R-:W-:Y:S05]  /*4ee0*/  HMMA.16816.F32 R28, R176.reuse, R136, R28 ;  /* 0x00000088b01c723c */ /* 0x042fea000000181c */
[----:B------:R-:W1:Y:S01]  /*4ef0*/  MUFU.TANH R250, R250 ;  /* 0x000000fa00fa7308 */ /* 0x000e620000002400 */
[----:B--2---:R-:W-:Y:S01]  /*4f00*/  FMNMX.FTZ R3, R252, R135, !PT ;  /* 0x00000087fc037209 */ /* 0x004fe20007810000 */
[----:B------:R-:W-:Y:S01]  /*4f10*/  FMUL.FTZ R235, R26, UR5 ;  /* 0x000000051aeb7c20 */ /* 0x000fe20008410000 */
[----:B------:R-:W-:Y:S01]  /*4f20*/  FMUL.FTZ R232, R25, UR5 ;  /* 0x0000000519e87c20 */ /* 0x000fe20008410000 */
[----:B------:R-:W-:Y:S06]  /*4f30*/  HMMA.16816.F32 R32, R176, R138, R32 ;  /* 0x0000008ab020723c */ /* 0x000fec0000001820 */
[----:B------:R2:W-:Y:S01]  /*4f40*/  MUFU.TANH R9, R2 ;  /* 0x0000000200097308 */ /* 0x0005e20000002400 */
[----:B------:R-:W-:Y:S09]  /*4f50*/  FMUL.FTZ R233, R27, UR5 ;  /* 0x000000051be97c20 */ /* 0x000ff20008410000 */
[----:B------:R-:W3:Y:S01]  /*4f60*/  MUFU.TANH R251, R251 ;  /* 0x000000fb00fb7308 */ /* 0x000ee20000002400 */
[----:B-1----:R-:W-:Y:S01]  /*4f70*/  FMNMX.FTZ R3, R250, R3, !PT ;  /* 0x00000003fa037209 */ /* 0x002fe20007810000 */
[----:B------:R-:W-:Y:S08]  /*4f80*/  FMUL.FTZ R228, R28, UR5 ;  /* 0x000000051ce47c20 */ /* 0x000ff00008410000 */
[----:B------:R-:W1:Y:S01]  /*4f90*/  MUFU.TANH R162, R132 ;  /* 0x0000008400a27308 */ /* 0x000e620000002400 */
[----:B--2---:R-:W-:Y:S01]  /*4fa0*/  FMNMX.FTZ R2, R249, R0, !PT ;  /* 0x00000000f9027209 */ /* 0x004fe20007810000 */
[----:B------:R-:W-:Y:S01]  /*4fb0*/  FMUL.FTZ R231, R30, UR5 ;  /* 0x000000051ee77c20 */ /* 0x000fe20008410000 */
[----:B------:R-:W-:Y:S01]  /*4fc0*/  FMUL.FTZ R230, R29, UR5 ;  /* 0x000000051de67c20 */ /* 0x000fe20008410000 */
[----:B------:R-:W-:Y:S01]  /*4fd0*/  FMUL.FTZ R229, R31, UR5 ;  /* 0x000000051fe57c20 */ /* 0x000fe20008410000 */
[----:B------:R-:W-:Y:S01]  /*4fe0*/  FMUL.FTZ R226, R32, UR5 ;  /* 0x0000000520e27c20 */ /* 0x000fe20008410000 */
[----:B------:R-:W-:Y:S01]  /*4ff0*/  FMUL.FTZ R134, R34, UR5 ;  /* 0x0000000522867c20 */ /* 0x000fe20008410000 */
[----:B------:R-:W-:Y:S03]  /*5000*/  FMUL.FTZ R224, R33, UR5 ;  /* 0x0000000521e07c20 */ /* 0x000fe60008410000 */
[----:B------:R-:W2:Y:S01]  /*5010*/  MUFU.TANH R248, R248 ;  /* 0x000000f800f87308 */ /* 0x000ea20000002400 */
[----:B---3--:R-:W-:Y:S01]  /*5020*/  FMNMX.FTZ R133, R251, R2, !PT ;  /* 0x00000002fb857209 */ /* 0x008fe20007810000 */
[----:B------:R-:W-:Y:S08]  /*5030*/  FMUL.FTZ R35, R35, UR5 ;  /* 0x0000000523237c20 */ /* 0x000ff00008410000 */
[----:B------:R-:W3:Y:S01]  /*5040*/  MUFU.TANH R246, R246 ;  /* 0x000000f600f67308 */ /* 0x000ee20000002400 */
[----:B-1----:R-:W-:Y:S04]  /*5050*/  FMNMX.FTZ R3, R162, R3, !PT ;  /* 0x00000003a2037209 */ /* 0x002fe80007810000 */
[----:B------:R-:W-:Y:S05]  /*5060*/  FMNMX.FTZ R3, R10, R3, !PT ;  /* 0x000000030a037209 */ /* 0x000fea0007810000 */
[----:B------:R-:W1:Y:S01]  /*5070*/  MUFU.TANH R247, R247 ;  /* 0x000000f700f77308 */ /* 0x000e620000002400 */
[----:B--2---:R-:W-:Y:S04]  /*5080*/  FMNMX.FTZ R2, R248, R133, !PT ;  /* 0x00000085f8027209 */ /* 0x004fe80007810000 */
[----:B------:R-:W-:Y:S05]  /*5090*/  FMNMX.FTZ R2, R9, R2, !PT ;  /* 0x0000000209027209 */ /* 0x000fea0007810000 */
[----:B------:R-:W2:Y:S01]  /*50a0*/  MUFU.TANH R244, R244 ;  /* 0x000000f400f47308 */ /* 0x000ea20000002400 */
[----:B---3--:R-:W-:Y:S09]  /*50b0*/  FMNMX.FTZ R3, R246, R3, !PT ;  /* 0x00000003f6037209 */ /* 0x008ff20007810000 */
[----:B------:R-:W3:Y:S01]  /*50c0*/  MUFU.TANH R245, R245 ;  /* 0x000000f500f57308 */ /* 0x000ee20000002400 */
[----:B-1----:R-:W-:Y:S09]  /*50d0*/  FMNMX.FTZ R2, R247, R2, !PT ;  /* 0x00000002f7027209 */ /* 0x002ff20007810000 */
[----:B------:R-:W1:Y:S01]  /*50e0*/  MUFU.TANH R242, R242 ;  /* 0x000000f200f27308 */ /* 0x000e620000002400 */
[----:B--2---:R-:W-:Y:S09]  /*50f0*/  FMNMX.FTZ R3, R244, R3, !PT ;  /* 0x00000003f4037209 */ /* 0x004ff20007810000 */
        /* <DEDUP_REMOVED lines=36> */
[----:B------:R2:W4:Y:S01]  /*5340*/  MUFU.TANH R133, R35 ;  /* 0x0000002300857308 */ /* 0x0005220000002400 */
[----:B---3--:R-:W-:Y:S02]  /*5350*/  FMNMX.FTZ R2, R134, R3, !PT ;  /* 0x0000000386027209 */ /* 0x008fe40007810000 */
[----:B-1----:R-:W-:Y:S01]  /*5360*/  FMNMX.FTZ R13, R224, R132, !PT ;  /* 0x00000084e00d7209 */ /* 0x002fe20007810000 */
[----:B------:R-:W-:Y:S06]  /*5370*/  @P0 BRA `(.L_x_44) ;  /* 0xffffffec004c0947 */ /* 0x000fec000383ffff */
.L_x_43:
[----:B-1----:R-:W1:Y:S01]  /*5380*/  SHFL.BFLY PT, R6, R13, 0x2, 0x1f ;  /* 0x0c401f000d067f89 */ /* 0x002e6200000e0000 */
[----:B----4-:R-:W-:Y:S02]  /*5390*/  FMNMX.FTZ R7, R133, R2, !PT ;  /* 0x0000000285077209 */ /* 0x010fe40007810000 */
[----:B------:R-:W-:Y:S05]  /*53a0*/  IADD3 R223, R223, -0x1, RZ ;  /* 0xffffffffdfdf7810 */ /* 0x000fea0007ffe0ff */
[----:B------:R-:W-:Y:S08]  /*53b0*/  LDSM.16.MT88.4 R16, [R200+0x12000] ;  /* 0x01200000c810783b */ /* 0x000ff00000004200 */
[----:B------:R-:W3:Y:S08]  /*53c0*/  SHFL.BFLY PT, R2, R7, 0x2, 0x1f ;  /* 0x0c401f0007027f89 */ /* 0x000ef000000e0000 */
[----:B------:R-:W-:Y:S08]  /*53d0*/  LDSM.16.MT88.4 R24, [R198+0x12000] ;  /* 0x01200000c618783b */ /* 0x000ff00000004200 */
[----:B--2---:R-:W-:Y:S08]  /*53e0*/  LDSM.16.MT88.4 R32, [R197+0x12000] ;  /* 0x01200000c520783b */ /* 0x004ff00000004200 */
[----:B------:R-:W-:Y:S08]  /*53f0*/  LDSM.16.MT88.4 R136, [R196+0x12000] ;  /* 0x01200000c488783b */ /* 0x000ff00000004200 */
[----:B------:R-:W-:Y:S08]  /*5400*/  LDSM.16.MT88.4 R140, [R197+0x14800] ;  /* 0x01480000c58c783b */ /* 0x000ff00000004200 */
[----:B------:R-:W-:Y:S08]  /*5410*/  LDSM.16.MT88.4 R148, [R198+0x15800] ;  /* 0x01580000c694783b */ /* 0x000ff00000004200 */
[----:B------:R-:W-:Y:S08]  /*5420*/  LDSM.16.MT88.4 R152, [R197+0x15800] ;  /* 0x01580000c598783b */ /* 0x000ff00000004200 */
[----:B------:R-:W-:Y:S01]  /*5430*/  LDSM.16.MT88.4 R156, [R196+0x15800] ;  /* 0x01580000c49c783b */ /* 0x000fe20000004200 */
[----:B-1----:R-:W-:Y:S02]  /*5440*/  FMNMX.FTZ R11, R13, R6, !PT ;  /* 0x000000060d0b7209 */ /* 0x002fe40007810000 */
[----:B---3--:R-:W-:Y:S05]  /*5450*/  FMNMX.FTZ R4, R7, R2, !PT ;  /* 0x0000000207047209 */ /* 0x008fea0007810000 */
[----:B------:R-:W1:Y:S08]  /*5460*/  SHFL.BFLY PT, R132, R11, 0x1, 0x1f ;  /* 0x0c201f000b847f89 */ /* 0x000e7000000e0000 */
[----:B------:R-:W2:Y:S01]  /*5470*/  SHFL.BFLY PT, R3, R4, 0x1, 0x1f ;  /* 0x0c201f0004037f89 */ /* 0x000ea200000e0000 */
[----:B-1----:R-:W-:Y:S02]  /*5480*/  FMNMX.FTZ R132, R11, R132, !PT ;  /* 0x000000840b847209 */ /* 0x002fe40007810000 */
[----:B--2---:R-:W-:Y:S03]  /*5490*/  FMNMX.FTZ R3, R4, R3, !PT ;  /* 0x0000000304037209 */ /* 0x004fe60007810000 */
[C---:B------:R-:W-:Y:S01]  /*54a0*/  FMUL.FTZ R145, R132.reuse, UR4 ;  /* 0x0000000484917c20 */ /* 0x040fe20008410000 */
[C---:B------:R-:W-:Y:S01]  /*54b0*/  FSETP.NEU.FTZ.AND P1, PT, R132.reuse, -INF , PT ;  /* 0xff8000008400780b */ /* 0x040fe20003f3d000 */
[----:B------:R-:W-:Y:S01]  /*54c0*/  FADD.FTZ R2, -R132, R135 ;  /* 0x0000008784027221 */ /* 0x000fe20000010100 */
[----:B------:R-:W-:Y:S02]  /*54d0*/  FMUL.FTZ R144, R3, UR4 ;  /* 0x0000000403907c20 */ /* 0x000fe40008410000 */
[----:B------:R-:W-:Y:S01]  /*54e0*/  FSEL R145, R145, RZ, P1 ;  /* 0x000000ff91917208 */ /* 0x000fe20000800000 */
[C---:B------:R-:W-:Y:S01]  /*54f0*/  FADD.FTZ R0, -R3.reuse, R0 ;  /* 0x0000000003007221 */ /* 0x040fe20000010100 */
[----:B------:R-:W-:Y:S01]  /*5500*/  FSETP.NEU.FTZ.AND P1, PT, R3, -INF , PT ;  /* 0xff8000000300780b */ /* 0x000fe20003f3d000 */
[----:B------:R-:W-:Y:S02]  /*5510*/  FMUL.FTZ R5, R2, UR4 ;  /* 0x0000000402057c20 */ /* 0x000fe40008410000 */
[--C-:B------:R-:W-:Y:S01]  /*5520*/  FFMA.FTZ R167, R162, UR4, -R145.reuse ;  /* 0x00000004a2a77c23 */ /* 0x100fe20008010891 */
[----:B------:R-:W-:Y:S01]  /*5530*/  FSEL R144, R144, RZ, P1 ;  /* 0x000000ff90907208 */ /* 0x000fe20000800000 */
[--C-:B------:R-:W-:Y:S01]  /*5540*/  FFMA.FTZ R171, R252, UR4, -R145.reuse ;  /* 0x00000004fcab7c23 */ /* 0x100fe20008010891 */
[--C-:B------:R-:W-:Y:S01]  /*5550*/  FFMA.FTZ R168, R250, UR4, -R145.reuse ;  /* 0x00000004faa87c23 */ /* 0x100fe20008010891 */
[--C-:B------:R-:W-:Y:S01]  /*5560*/  FFMA.FTZ R166, R10, UR4, -R145.reuse ;  /* 0x000000040aa67c23 */ /* 0x100fe20008010891 */
[----:B------:R-:W-:Y:S01]  /*5570*/  FMUL.FTZ R6, R0, UR4 ;  /* 0x0000000400067c20 */ /* 0x000fe20008410000 */
[--C-:B------:R-:W-:Y:S01]  /*5580*/  FFMA.FTZ R169, R249, UR4, -R144.reuse ;  /* 0x00000004f9a97c23 */ /* 0x100fe20008010890 */
[--C-:B------:R-:W-:Y:S01]  /*5590*/  FFMA.FTZ R165, R251, UR4, -R144.reuse ;  /* 0x00000004fba57c23 */ /* 0x100fe20008010890 */
[--C-:B------:R-:W-:Y:S01]  /*55a0*/  FFMA.FTZ R164, R248, UR4, -R144.reuse ;  /* 0x00000004f8a47c23 */ /* 0x100fe20008010890 */
[--C-:B------:R-:W-:Y:S01]  /*55b0*/  FFMA.FTZ R135, R9, UR4, -R144.reuse ;  /* 0x0000000409877c23 */ /* 0x100fe20008010890 */
[----:B------:R-:W1:Y:S01]  /*55c0*/  MUFU.EX2 R2, R5 ;  /* 0x0000000500027308 */ /* 0x000e620000000800 */
[----:B------:R-:W-:Y:S01]  /*55d0*/  LDSM.16.MT88.4 R160, [R200+0x17800] ;  /* 0x01780000c8a0783b */ /* 0x000fe20000004200 */
[--C-:B------:R-:W-:Y:S01]  /*55e0*/  FFMA.FTZ R172, R247, UR4, -R144.reuse ;  /* 0x00000004f7ac7c23 */ /* 0x100fe20008010890 */
[--C-:B------:R-:W-:Y:S01]  /*55f0*/  FFMA.FTZ R175, R245, UR4, -R144.reuse ;  /* 0x00000004f5af7c23 */ /* 0x100fe20008010890 */
[--C-:B------:R-:W-:Y:S01]  /*5600*/  FFMA.FTZ R176, R243, UR4, -R144.reuse ;  /* 0x00000004f3b07c23 */ /* 0x100fe20008010890 */
[--C-:B------:R-:W-:Y:S01]  /*5610*/  FFMA.FTZ R179, R241, UR4, -R144.reuse ;  /* 0x00000004f1b37c23 */ /* 0x100fe20008010890 */
[--C-:B------:R-:W-:Y:S01]  /*5620*/  FFMA.FTZ R180, R237, UR4, -R144.reuse ;  /* 0x00000004edb47c23 */ /* 0x100fe20008010890 */
[--C-:B------:R-:W-:Y:S03]  /*5630*/  FFMA.FTZ R183, R239, UR4, -R144.reuse ;  /* 0x00000004efb77c23 */ /* 0x100fe60008010890 */
[----:B------:R-:W2:Y:S01]  /*5640*/  MUFU.EX2 R0, R6 ;  /* 0x0000000600007308 */ /* 0x000ea20000000800 */
[--C-:B------:R-:W-:Y:S01]  /*5650*/  FFMA.FTZ R233, R233, UR4, -R144.reuse ;  /* 0x00000004e9e97c23 */ /* 0x100fe20008010890 */
[--C-:B------:R-:W-:Y:S01]  /*5660*/  FFMA.FTZ R229, R229, UR4, -R144.reuse ;  /* 0x00000004e5e57c23 */ /* 0x100fe20008010890 */
[--C-:B------:R-:W-:Y:S01]  /*5670*/  FFMA.FTZ R134, R134, UR4, -R144.reuse ;  /* 0x0000000486867c23 */ /* 0x100fe20008010890 */
[--C-:B------:R-:W-:Y:S01]  /*5680*/  FFMA.FTZ R133, R133, UR4, -R144.reuse ;  /* 0x0000000485857c23 */ /* 0x100fe20008010890 */
[--C-:B------:R-:W-:Y:S01]  /*5690*/  FFMA.FTZ R170, R246, UR4, -R145.reuse ;  /* 0x00000004f6aa7c23 */ /* 0x100fe20008010891 */
[--C-:B------:R-:W-:Y:S01]  /*56a0*/  FFMA.FTZ R173, R244, UR4, -R145.reuse ;  /* 0x00000004f4ad7c23 */ /* 0x100fe20008010891 */
[--C-:B------:R-:W-:Y:S03]  /*56b0*/  FFMA.FTZ R174, R242, UR4, -R145.reuse ;  /* 0x00000004f2ae7c23 */ /* 0x100fe60008010891 */
[----:B------:R-:W-:Y:S01]  /*56c0*/  MUFU.EX2 R171, R171 ;  /* 0x000000ab00ab7308 */ /* 0x000fe20000000800 */
[C---:B-1----:R-:W-:Y:S01]  /*56d0*/  FMUL.FTZ R4, R2.reuse, R128 ;  /* 0x0000008002047220 */ /* 0x042fe20000410000 */
[C---:B------:R-:W-:Y:S01]  /*56e0*/  FMUL.FTZ R5, R2.reuse, R129 ;  /* 0x0000008102057220 */ /* 0x040fe20000410000 */
[C---:B------:R-:W-:Y:S01]  /*56f0*/  FMUL.FTZ R8, R2.reuse, R124 ;  /* 0x0000007c02087220 */ /* 0x040fe20000410000 */
[C---:B------:R-:W-:Y:S01]  /*5700*/  FMUL.FTZ R9, R2.reuse, R125 ;  /* 0x0000007d02097220 */ /* 0x040fe20000410000 */
[C---:B------:R-:W-:Y:S01]  /*5710*/  FMUL.FTZ R12, R2.reuse, R120 ;  /* 0x00000078020c7220 */ /* 0x040fe20000410000 */
[C---:B------:R-:W-:Y:S01]  /*5720*/  FMUL.FTZ R13, R2.reuse, R121 ;  /* 0x00000079020d7220 */ /* 0x040fe20000410000 */
[----:B------:R-:W-:Y:S03]  /*5730*/  FMUL.FTZ R20, R2, R112 ;  /* 0x0000007002147220 */ /* 0x000fe60000410000 */
[----:B------:R-:W1:Y:S01]  /*5740*/  MUFU.EX2 R168, R168 ;  /* 0x000000a800a87308 */ /* 0x000e620000000800 */
[C---:B--2---:R-:W-:Y:S01]  /*5750*/  FMUL.FTZ R6, R0.reuse, R130 ;  /* 0x0000008200067220 */ /* 0x044fe20000410000 */
[C---:B------:R-:W-:Y:S01]  /*5760*/  FMUL.FTZ R7, R0.reuse, R131 ;  /* 0x0000008300077220 */ /* 0x040fe20000410000 */
[C---:B------:R-:W-:Y:S01]  /*5770*/  FMUL.FTZ R10, R0.reuse, R126 ;  /* 0x0000007e000a7220 */ /* 0x040fe20000410000 */
[C---:B------:R-:W-:Y:S01]  /*5780*/  FMUL.FTZ R11, R0.reuse, R127 ;  /* 0x0000007f000b7220 */ /* 0x040fe20000410000 */
[C---:B------:R-:W-:Y:S01]  /*5790*/  FMUL.FTZ R14, R0.reuse, R122 ;  /* 0x0000007a000e7220 */ /* 0x040fe20000410000 */
[----:B------:R-:W-:Y:S01]  /*57a0*/  FMUL.FTZ R15, R0, R123 ;  /* 0x0000007b000f7220 */ /* 0x000fe20000410000 */
[----:B------:R-:W-:Y:S03]  /*57b0*/  FMUL.FTZ R21, R2, R113 ;  /* 0x0000007102157220 */ /* 0x000fe60000410000 */
[----:B------:R-:W-:Y:S01]  /*57c0*/  MUFU.EX2 R169, R169 ;  /* 0x000000a900a97308 */ /* 0x000fe20000000800 */
[----:B------:R-:W2:Y:S01]  /*57d0*/  LDSM.16.MT88.4 R120, [R200+0x14000] ;  /* 0x01400000c878783b */ /* 0x000ea20000004200 */
[C---:B------:R-:W-:Y:S01]  /*57e0*/  FMUL.FTZ R22, R0.reuse, R114 ;  /* 0x0000007200167220 */ /* 0x040fe20000410000 */
[----:B------:R-:W-:Y:S01]  /*57f0*/  FMUL.FTZ R23, R0, R115 ;  /* 0x0000007300177220 */ /* 0x000fe20000410000 */
[C---:B------:R-:W-:Y:S01]  /*5800*/  FMUL.FTZ R28, R2.reuse, R104 ;  /* 0x00000068021c7220 */ /* 0x040fe20000410000 */
[----:B------:R-:W-:Y:S01]  /*5810*/  FMUL.FTZ R29, R2, R105 ;  /* 0x00000069021d7220 */ /* 0x000fe20000410000 */
[C---:B------:R-:W-:Y:S01]  /*5820*/  FMUL.FTZ R30, R0.reuse, R106 ;  /* 0x0000006a001e7220 */ /* 0x040fe20000410000 */
[----:B------:R-:W-:Y:S03]  /*5830*/  FMUL.FTZ R31, R0, R107 ;  /* 0x0000006b001f7220 */ /* 0x000fe60000410000 */
[----:B------:R-:W3:Y:S01]  /*5840*/  MUFU.EX2 R165, R165 ;  /* 0x000000a500a57308 */ /* 0x000ee20000000800 */
[----:B-1----:R-:W-:Y:S01]  /*5850*/  F2FP.F16.F32.PACK_AB R128, R168, R171 ;  /* 0x000000aba880723e */ /* 0x002fe200000000ff */
[----:B------:R-:W1:Y:S01]  /*5860*/  LDSM.16.MT88.4 R104, [R198+0x14000] ;  /* 0x01400000c668783b */ /* 0x000e620000004200 */
[C---:B------:R-:W-:Y:S01]  /*5870*/  FMUL.FTZ R36, R2.reuse, R36 ;  /* 0x0000002402247220 */ /* 0x040fe20000410000 */
[----:B------:R-:W-:Y:S01]  /*5880*/  FMUL.FTZ R37, R2, R37 ;  /* 0x0000002502257220 */ /* 0x000fe20000410000 */
[C---:B------:R-:W-:Y:S01]  /*5890*/  FMUL.FTZ R38, R0.reuse, R38 ;  /* 0x0000002600267220 */ /* 0x040fe20000410000 */
[----:B------:R-:W-:Y:S01]  /*58a0*/  FMUL.FTZ R39, R0, R39 ;  /* 0x0000002700277220 */ /* 0x000fe20000410000 */
[C---:B------:R-:W-:Y:S03]  /*58b0*/  FMUL.FTZ R40, R2.reuse, R40 ;  /* 0x0000002802287220 */ /* 0x040fe60000410000 */
[----:B------:R-:W-:Y:S01]  /*58c0*/  MUFU.EX2 R167, R167 ;  /* 0x000000a700a77308 */ /* 0x000fe20000000800 */
[----:B------:R-:W-:Y:S01]  /*58d0*/  FMUL.FTZ R41, R2, R41 ;  /* 0x0000002902297220 */ /* 0x000fe20000410000 */
[----:B------:R-:W-:Y:S01]  /*58e0*/  LDSM.16.MT88.4 R112, [R200+0x16000] ;  /* 0x01600000c870783b */ /* 0x000fe20000004200 */
[C---:B------:R-:W-:Y:S01]  /*58f0*/  FMUL.FTZ R42, R0.reuse, R42 ;  /* 0x0000002a002a7220 */ /* 0x040fe20000410000 */
[----:B------:R-:W-:Y:S01]  /*5900*/  FMUL.FTZ R43, R0, R43 ;  /* 0x0000002b002b7220 */ /* 0x000fe20000410000 */
[C---:B------:R-:W-:Y:S01]  /*5910*/  FMUL.FTZ R44, R2.reuse, R44 ;  /* 0x0000002c022c7220 */ /* 0x040fe20000410000 */
[----:B------:R-:W-:Y:S01]  /*5920*/  FMUL.FTZ R45, R2, R45 ;  /* 0x0000002d022d7220 */ /* 0x000fe20000410000 */
[C---:B------:R-:W-:Y:S03]  /*5930*/  FMUL.FTZ R46, R0.reuse, R46 ;  /* 0x0000002e002e7220 */ /* 0x040fe60000410000 */
[----:B------:R-:W4:Y:S01]  /*5940*/  MUFU.EX2 R166, R166 ;  /* 0x000000a600a67308 */ /* 0x000f220000000800 */
[----:B---3--:R-:W-:Y:S01]  /*5950*/  F2FP.F16.F32.PACK_AB R129, R165, R169 ;  /* 0x000000a9a581723e */ /* 0x008fe200000000ff */
[----:B------:R-:W-:Y:S01]  /*5960*/  LDSM.16.MT88.4 R124, [R200+0x14800] ;  /* 0x01480000c87c783b */ /* 0x000fe20000004200 */
        /* <DEDUP_REMOVED lines=13> */
[----:B------:R-:W3:Y:S01]  /*5a40*/  MUFU.EX2 R135, R135 ;  /* 0x0000008700877308 */ /* 0x000ee20000000800 */
[----:B----4-:R-:W-:Y:S01]  /*5a50*/  F2FP.F16.F32.PACK_AB R130, R166, R167 ;  /* 0x000000a7a682723e */ /* 0x010fe200000000ff */
        /* <DEDUP_REMOVED lines=15> */
[----:B---3--:R-:W-:Y:S01]  /*5b50*/  F2FP.F16.F32.PACK_AB R131, R135, R164 ;  /* 0x000000a48783723e */ /* 0x008fe200000000ff */
[C---:B------:R-:W-:Y:S01]  /*5b60*/  FMUL.FTZ R74, R0.reuse, R74 ;  /* 0x0000004a004a7220 */ /* 0x040fe20000410000 */
[----:B------:R-:W-:Y:S01]  /*5b70*/  FMUL.FTZ R75, R0, R75 ;  /* 0x0000004b004b7220 */ /* 0x000fe20000410000 */
[C---:B------:R-:W-:Y:S01]  /*5b80*/  FMUL.FTZ R76, R2.reuse, R76 ;  /* 0x0000004c024c7220 */ /* 0x040fe20000410000 */
[----:B------:R-:W-:Y:S01]  /*5b90*/  FMUL.FTZ R77, R2, R77 ;  /* 0x0000004d024d7220 */ /* 0x000fe20000410000 */
[C---:B------:R-:W-:Y:S01]  /*5ba0*/  FMUL.FTZ R78, R0.reuse, R78 ;  /* 0x0000004e004e7220 */ /* 0x040fe20000410000 */
[----:B------:R-:W-:Y:S01]  /*5bb0*/  FMUL.FTZ R79, R0, R79 ;  /* 0x0000004f004f7220 */ /* 0x000fe20000410000 */
[C---:B------:R-:W-:Y:S01]  /*5bc0*/  HMMA.16816.F32 R4, R128.reuse, R16, R4 ;  /* 0x000000108004723c */ /* 0x040fe20000001804 */
[----:B------:R-:W-:Y:S04]  /*5bd0*/  MUFU.EX2 R170, R170 ;  /* 0x000000aa00aa7308 */ /* 0x000fe80000000800 */
[C---:B------:R-:W-:Y:S01]  /*5be0*/  FMUL.FTZ R80, R2.reuse, R80 ;  /* 0x0000005002507220 */ /* 0x040fe20000410000 */
[C---:B------:R-:W-:Y:S05]  /*5bf0*/  HMMA.16816.F32 R8, R128.reuse, R18, R8 ;  /* 0x000000128008723c */ /* 0x040fea0000001808 */
[----:B------:R-:W3:Y:S01]  /*5c00*/  MUFU.EX2 R173, R173 ;  /* 0x000000ad00ad7308 */ /* 0x000ee20000000800 */
[C---:B------:R-:W-:Y:S01]  /*5c10*/  FMUL.FTZ R16, R2.reuse, R116 ;  /* 0x0000007402107220 */ /* 0x040fe20000410000 */
[C---:B------:R-:W-:Y:S04]  /*5c20*/  HMMA.16816.F32 R12, R128.reuse, R24, R12 ;  /* 0x00000018800c723c */ /* 0x040fe8000000180c */
[----:B------:R-:W-:Y:S01]  /*5c30*/  FMUL.FTZ R17, R2, R117 ;  /* 0x0000007502117220 */ /* 0x000fe20000410000 */
[C---:B------:R-:W-:Y:S01]  /*5c40*/  FMUL.FTZ R18, R0.reuse, R118 ;  /* 0x0000007600127220 */ /* 0x040fe20000410000 */
[----:B------:R-:W-:Y:S01]  /*5c50*/  FMUL.FTZ R19, R0, R119 ;  /* 0x0000007700137220 */ /* 0x000fe20000410000 */
[C---:B------:R-:W-:Y:S01]  /*5c60*/  FMUL.FTZ R24, R2.reuse, R108 ;  /* 0x0000006c02187220 */ /* 0x040fe20000410000 */
[----:B------:R-:W-:Y:S01]  /*5c70*/  LDSM.16.MT88.4 R116, [R197+0x12800] ;  /* 0x01280000c574783b */ /* 0x000fe20000004200 */
[----:B------:R-:W-:Y:S02]  /*5c80*/  MUFU.EX2 R172, R172 ;  /* 0x000000ac00ac7308 */ /* 0x000fe40000000800 */
[C---:B------:R-:W-:Y:S01]  /*5c90*/  FMUL.FTZ R25, R2.reuse, R109 ;  /* 0x0000006d02197220 */ /* 0x040fe20000410000 */
[----:B------:R-:W-:Y:S01]  /*5ca0*/  FMUL.FTZ R81, R2, R81 ;  /* 0x0000005102517220 */ /* 0x000fe20000410000 */
[C---:B------:R-:W-:Y:S01]  /*5cb0*/  FMUL.FTZ R82, R0.reuse, R82 ;  /* 0x0000005200527220 */ /* 0x040fe20000410000 */
[C---:B------:R-:W-:Y:S03]  /*5cc0*/  HMMA.16816.F32 R16, R128.reuse, R26, R16 ;  /* 0x0000001a8010723c */ /* 0x040fe60000001810 */
[----:B------:R-:W-:Y:S01]  /*5cd0*/  FMUL.FTZ R83, R0, R83 ;  /* 0x0000005300537220 */ /* 0x000fe20000410000 */
[C---:B------:R-:W-:Y:S01]  /*5ce0*/  FMUL.FTZ R84, R2.reuse, R84 ;  /* 0x0000005402547220 */ /* 0x040fe20000410000 */
[----:B------:R-:W-:Y:S01]  /*5cf0*/  FMUL.FTZ R85, R2, R85 ;  /* 0x0000005502557220 */ /* 0x000fe20000410000 */
[C---:B------:R-:W-:Y:S01]  /*5d00*/  HMMA.16816.F32 R20, R128.reuse, R32, R20 ;  /* 0x000000208014723c */ /* 0x040fe20000001814 */
[----:B------:R-:W4:Y:S04]  /*5d10*/  MUFU.EX2 R175, R175 ;  /* 0x000000af00af7308 */ /* 0x000f280000000800 */
[C---:B------:R-:W-:Y:S01]  /*5d20*/  FMUL.FTZ R26, R0.reuse, R110 ;  /* 0x0000006e001a7220 */ /* 0x040fe20000410000 */
[----:B------:R-:W-:Y:S01]  /*5d30*/  FMUL.FTZ R27, R0, R111 ;  /* 0x0000006f001b7220 */ /* 0x000fe20000410000 */
[C---:B------:R-:W-:Y:S01]  /*5d40*/  FMUL.FTZ R32, R2.reuse, R100 ;  /* 0x0000006402207220 */ /* 0x040fe20000410000 */
[----:B------:R-:W5:Y:S03]  /*5d50*/  LDSM.16.MT88.4 R108, [R197+0x14000] ;  /* 0x01400000c56c783b */ /* 0x000f660000004200 */
[----:B------:R-:W-:Y:S01]  /*5d60*/  MUFU.EX2 R174, R174 ;  /* 0x000000ae00ae7308 */ /* 0x000fe20000000800 */
[----:B------:R-:W-:Y:S01]  /*5d70*/  FMUL.FTZ R33, R2, R101 ;  /* 0x0000006502217220 */ /* 0x000fe20000410000 */
[C---:B------:R-:W-:Y:S01]  /*5d80*/  FMUL.FTZ R86, R0.reuse, R86 ;  /* 0x0000005600567220 */ /* 0x040fe20000410000 */
[C---:B------:R-:W-:Y:S03]  /*5d90*/  HMMA.16816.F32 R24, R128.reuse, R34, R24 ;  /* 0x000000228018723c */ /* 0x040fe60000001818 */
[----:B------:R-:W-:Y:S01]  /*5da0*/  FMUL.FTZ R87, R0, R87 ;  /* 0x0000005700577220 */ /* 0x000fe20000410000 */
[--C-:B------:R-:W-:Y:S01]  /*5db0*/  FFMA.FTZ R177, R240, UR4, -R145.reuse ;  /* 0x00000004f0b17c23 */ /* 0x100fe20008010891 */
[----:B------:R-:W-:Y:S01]  /*5dc0*/  FMUL.FTZ R88, R2, R88 ;  /* 0x0000005802587220 */ /* 0x000fe20000410000 */
[C---:B------:R-:W-:Y:S01]  /*5dd0*/  HMMA.16816.F32 R28, R128.reuse, R136, R28 ;  /* 0x00000088801c723c */ /* 0x040fe2000000181c */
[----:B------:R-:W-:Y:S04]  /*5de0*/  MUFU.EX2 R176, R176 ;  /* 0x000000b000b07308 */ /* 0x000fe80000000800 */
[C---:B------:R-:W-:Y:S01]  /*5df0*/  FMUL.FTZ R34, R0.reuse, R102 ;  /* 0x0000006600227220 */ /* 0x040fe20000410000 */
[----:B------:R-:W-:Y:S01]  /*5e00*/  FMUL.FTZ R35, R0, R103 ;  /* 0x0000006700237220 */ /* 0x000fe20000410000 */
[----:B------:R-:W-:Y:S01]  /*5e10*/  FMUL.FTZ R89, R2, R89 ;  /* 0x0000005902597220 */ /* 0x000fe20000410000 */
[----:B------:R-:W3:Y:S03]  /*5e20*/  LDSM.16.MT88.4 R100, [R196+0x14000] ;  /* 0x01400000c464783b */ /* 0x000ee60000004200 */
[----:B------:R-:W4:Y:S01]  /*5e30*/  MUFU.EX2 R177, R177 ;  /* 0x000000b100b17308 */ /* 0x000f220000000800 */
[C---:B------:R-:W-:Y:S01]  /*5e40*/  FMUL.FTZ R90, R0.reuse, R90 ;  /* 0x0000005a005a7220 */ /* 0x040fe20000410000 */
[----:B------:R-:W-:Y:S01]  /*5e50*/  FMUL.FTZ R91, R0, R91 ;  /* 0x0000005b005b7220 */ /* 0x000fe20000410000 */
[C---:B------:R-:W-:Y:S02]  /*5e60*/  HMMA.16816.F32 R32, R128.reuse, R138, R32 ;  /* 0x0000008a8020723c */ /* 0x040fe40000001820 */
[----:B------:R-:W-:Y:S05]  /*5e70*/  LDSM.16.MT88.4 R136, [R198+0x14800] ;  /* 0x01480000c688783b */ /* 0x000fea0000004200 */
[----:B------:R-:W4:Y:S01]  /*5e80*/  MUFU.EX2 R179, R179 ;  /* 0x000000b300b37308 */ /* 0x000f220000000800 */
[C---:B------:R-:W-:Y:S01]  /*5e90*/  FMUL.FTZ R92, R2.reuse, R92 ;  /* 0x0000005c025c7220 */ /* 0x040fe20000410000 */
[C---:B--2---:R-:W-:Y:S03]  /*5ea0*/  HMMA.16816.F32 R36, R128.reuse, R120, R36 ;  /* 0x000000788024723c */ /* 0x044fe60000001824 */
[----:B------:R-:W-:Y:S03]  /*5eb0*/  FMUL.FTZ R93, R2, R93 ;  /* 0x0000005d025d7220 */ /* 0x000fe60000410000 */
[C---:B------:R-:W-:Y:S01]  /*5ec0*/  HMMA.16816.F32 R40, R128.reuse, R122, R40 ;  /* 0x0000007a8028723c */ /* 0x040fe20000001828 */
[----:B------:R-:W-:Y:S01]  /*5ed0*/  LDSM.16.MT88.4 R120, [R196+0x12800] ;  /* 0x01280000c478783b */ /* 0x000fe20000004200 */
[----:B------:R-:W-:Y:S03]  /*5ee0*/  MUFU.EX2 R180, R180 ;  /* 0x000000b400b47308 */ /* 0x000fe60000000800 */
[C---:B------:R-:W-:Y:S01]  /*5ef0*/  FMUL.FTZ R94, R0.reuse, R94 ;  /* 0x0000005e005e7220 */ /* 0x040fe20000410000 */
[C---:B-1----:R-:W-:Y:S06]  /*5f00*/  HMMA.16816.F32 R44, R128.reuse, R104, R44 ;  /* 0x00000068802c723c */ /* 0x042fec000000182c */
[----:B------:R-:W-:Y:S01]  /*5f10*/  MUFU.EX2 R183, R183 ;  /* 0x000000b700b77308 */ /* 0x000fe20000000800 */
[----:B------:R-:W-:Y:S01]  /*5f20*/  FMUL.FTZ R95, R0, R95 ;  /* 0x0000005f005f7220 */ /* 0x000fe20000410000 */
[C---:B------:R-:W-:Y:S01]  /*5f30*/  HMMA.16816.F32 R48, R128.reuse, R106, R48 ;  /* 0x0000006a8030723c */ /* 0x040fe20000001830 */
[----:B------:R-:W1:Y:S02]  /*5f40*/  LDSM.16.MT88.4 R104, [R198+0x16000] ;  /* 0x01600000c668783b */ /* 0x000e640000004200 */
[C---:B------:R-:W-:Y:S03]  /*5f50*/  FMUL.FTZ R96, R2.reuse, R96 ;  /* 0x0000006002607220 */ /* 0x040fe60000410000 */
[C---:B-----5:R-:W-:Y:S02]  /*5f60*/  HMMA.16816.F32 R52, R128.reuse, R108, R52 ;  /* 0x0000006c8034723c */ /* 0x060fe40000001834 */
[----:B------:R-:W-:Y:S03]  /*5f70*/  MUFU.EX2 R233, R233 ;  /* 0x000000e900e97308 */ /* 0x000fe60000000800 */
[----:B------:R-:W-:Y:S01]  /*5f80*/  FMUL.FTZ R97, R2, R97 ;  /* 0x0000006102617220 */ /* 0x000fe20000410000 */
[C---:B------:R-:W-:Y:S01]  /*5f90*/  HMMA.16816.F32 R56, R128.reuse, R110, R56 ;  /* 0x0000006e8038723c */ /* 0x040fe20000001838 */
[----:B------:R-:W-:Y:S05]  /*5fa0*/  LDSM.16.MT88.4 R108, [R200+0x12800] ;  /* 0x01280000c86c783b */ /* 0x000fea0000004200 */
[----:B------:R-:W-:Y:S01]  /*5fb0*/  MUFU.EX2 R229, R229 ;  /* 0x000000e500e57308 */ /* 0x000fe20000000800 */
[C---:B------:R-:W-:Y:S01]  /*5fc0*/  FMUL.FTZ R98, R0.reuse, R98 ;  /* 0x0000006200627220 */ /* 0x040fe20000410000 */
[C---:B---3--:R-:W-:Y:S03]  /*5fd0*/  HMMA.16816.F32 R60, R128.reuse, R100, R60 ;  /* 0x00000064803c723c */ /* 0x048fe6000000183c */
[----:B------:R-:W-:Y:S03]  /*5fe0*/  FMUL.FTZ R99, R0, R99 ;  /* 0x0000006300637220 */ /* 0x000fe60000410000 */
[C---:B------:R-:W-:Y:S01]  /*5ff0*/  HMMA.16816.F32 R64, R128.reuse, R102, R64 ;  /* 0x000000668040723c */ /* 0x040fe20000001840 */
[----:B------:R-:W2:Y:S01]  /*6000*/  LDSM.16.MT88.4 R100, [R197+0x16000] ;  /* 0x01600000c564783b */ /* 0x000ea20000004200 */
[----:B------:R-:W-:Y:S03]  /*6010*/  MUFU.EX2 R134, R134 ;  /* 0x0000008600867308 */ /* 0x000fe60000000800 */
[--C-:B------:R-:W-:Y:S01]  /*6020*/  FFMA.FTZ R237, R232, UR4, -R145.reuse ;  /* 0x00000004e8ed7c23 */ /* 0x100fe20008010891 */
[C---:B------:R-:W-:Y:S06]  /*6030*/  HMMA.16816.F32 R68, R128.reuse, R112, R68 ;  /* 0x000000708044723c */ /* 0x040fec0000001844 */
[----:B------:R-:W-:Y:S01]  /*6040*/  MUFU.EX2 R133, R133 ;  /* 0x0000008500857308 */ /* 0x000fe20000000800 */
[--C-:B------:R-:W-:Y:S01]  /*6050*/  FFMA.FTZ R232, R235, UR4, -R144.reuse ;  /* 0x00000004ebe87c23 */ /* 0x100fe20008010890 */
[C---:B------:R-:W-:Y:S01]  /*6060*/  HMMA.16816.F32 R72, R128.reuse, R114, R72 ;  /* 0x000000728048723c */ /* 0x040fe20000001848 */
[----:B------:R-:W-:Y:S02]  /*6070*/  LDSM.16.MT88.4 R112, [R198+0x12800] ;  /* 0x01280000c670783b */ /* 0x000fe40000004200 */
[--C-:B------:R-:W-:Y:S03]  /*6080*/  FFMA.FTZ R178, R238, UR4, -R145.reuse ;  /* 0x00000004eeb27c23 */ /* 0x100fe60008010891 */
[C---:B-1----:R-:W-:Y:S02]  /*6090*/  HMMA.16816.F32 R76, R128.reuse, R104, R76 ;  /* 0x00000068804c723c */ /* 0x042fe4000000184c */
[----:B------:R-:W-:Y:S03]  /*60a0*/  MUFU.EX2 R237, R237 ;  /* 0x000000ed00ed7308 */ /* 0x000fe60000000800 */
[--C-:B------:R-:W-:Y:S01]  /*60b0*/  FFMA.FTZ R181, R236, UR4, -R145.reuse ;  /* 0x00000004ecb57c23 */ /* 0x100fe20008010891 */
[C---:B------:R-:W-:Y:S01]  /*60c0*/  HMMA.16816.F32 R80, R128.reuse, R106, R80 ;  /* 0x0000006a8050723c */ /* 0x040fe20000001850 */
[----:B------:R-:W1:Y:S05]  /*60d0*/  LDSM.16.MT88.4 R104, [R196+0x16000] ;  /* 0x01600000c468783b */ /* 0x000e6a0000004200 */
[----:B------:R-:W-:Y:S01]  /*60e0*/  MUFU.EX2 R178, R178 ;  /* 0x000000b200b27308 */ /* 0x000fe20000000800 */
[--C-:B------:R-:W-:Y:S01]  /*60f0*/  FFMA.FTZ R182, R234, UR4, -R145.reuse ;  /* 0x00000004eab67c23 */ /* 0x100fe20008010891 */
[--C-:B------:R-:W-:Y:S03]  /*6100*/  FFMA.FTZ R235, R230, UR4, -R145.reuse ;  /* 0x00000004e6eb7c23 */ /* 0x100fe60008010891 */
[----:B------:R-:W-:Y:S01]  /*6110*/  FFMA.FTZ R230, R231, UR4, -R144 ;  /* 0x00000004e7e67c23 */ /* 0x000fe20008010890 */
[--C-:B------:R-:W-:Y:S01]  /*6120*/  FFMA.FTZ R228, R228, UR4, -R145.reuse ;  /* 0x00000004e4e47c23 */ /* 0x100fe20008010891 */
[--C-:B------:R-:W-:Y:S01]  /*6130*/  FFMA.FTZ R226, R226, UR4, -R145.reuse ;  /* 0x00000004e2e27c23 */ /* 0x100fe20008010891 */
[----:B------:R-:W-:Y:S02]  /*6140*/  FFMA.FTZ R145, R224, UR4, -R145 ;  /* 0x00000004e0917c23 */ /* 0x000fe40008010891 */
[----:B------:R-:W3:Y:S01]  /*6150*/  MUFU.EX2 R181, R181 ;  /* 0x000000b500b57308 */ /* 0x000ee20000000800 */
[----:B------:R-:W-:Y:S01]  /*6160*/  FFMA.FTZ R171, R2, R227, R171 ;  /* 0x000000e302ab7223 */ /* 0x000fe200000100ab */
[----:B------:R-:W-:Y:S01]  /*6170*/  FFMA.FTZ R169, R0, R225, R169 ;  /* 0x000000e100a97223 */ /* 0x000fe200000100a9 */
[----:B------:R-:W-:Y:S01]  /*6180*/  MOV R0, R3 ;  /* 0x0000000300007202 */ /* 0x000fe20000000f00 */
[C---:B--2---:R-:W-:Y:S03]  /*6190*/  HMMA.16816.F32 R84, R128.reuse, R100, R84 ;  /* 0x000000648054723c */ /* 0x044fe60000001854 */
[----:B------:R-:W-:Y:S03]  /*61a0*/  FADD.FTZ R168, R168, R171 ;  /* 0x000000aba8a87221 */ /* 0x000fe60000010000 */
[----:B------:R2:W-:Y:S01]  /*61b0*/  MUFU.EX2 R231, R145 ;  /* 0x0000009100e77308 */ /* 0x0005e20000000800 */
[----:B------:R-:W-:Y:S01]  /*61c0*/  FADD.FTZ R169, R165, R169 ;  /* 0x000000a9a5a97221 */ /* 0x000fe20000010000 */
[C---:B------:R-:W-:Y:S03]  /*61d0*/  HMMA.16816.F32 R88, R128.reuse, R102, R88 ;  /* 0x000000668058723c */ /* 0x040fe60000001858 */
[----:B------:R-:W-:Y:S05]  /*61e0*/  F2FP.F16.F32.PACK_AB R100, R173, R170 ;  /* 0x000000aaad64723e */ /* 0x000fea00000000ff */
[----:B------:R-:W5:Y:S03]  /*61f0*/  MUFU.EX2 R182, R182 ;  /* 0x000000b600b67308 */ /* 0x000f660000000800 */
[----:B----4-:R-:W-:Y:S01]  /*6200*/  F2FP.F16.F32.PACK_AB R101, R175, R172 ;  /* 0x000000acaf65723e */ /* 0x010fe200000000ff */
[----:B------:R-:W-:Y:S01]  /*6210*/  FADD.FTZ R164, R164, R169 ;  /* 0x000000a9a4a47221 */ /* 0x000fe20000010000 */
[----:B------:R-:W-:Y:S03]  /*6220*/  F2FP.F16.F32.PACK_AB R102, R177, R174 ;  /* 0x000000aeb166723e */ /* 0x000fe600000000ff */
[----:B------:R-:W-:Y:S01]  /*6230*/  FADD.FTZ R135, R135, R164 ;  /* 0x000000a487877221 */ /* 0x000fe20000010000 */
[----:B------:R-:W-:Y:S01]  /*6240*/  F2FP.F16.F32.PACK_AB R103, R179, R176 ;  /* 0x000000b0b367723e */ /* 0x000fe200000000ff */
[----:B------:R-:W4:Y:S01]  /*6250*/  MUFU.EX2 R232, R232 ;  /* 0x000000e800e87308 */ /* 0x000f220000000800 */
[----:B--2---:R-:W-:Y:S01]  /*6260*/  LDSM.16.MT88.4 R144, [R200+0x15800] ;  /* 0x01580000c890783b */ /* 0x004fe20000004200 */
[----:B------:R-:W-:Y:S01]  /*6270*/  FADD.FTZ R172, R172, R135 ;  /* 0x00000087acac7221 */ /* 0x000fe20000010000 */
[----:B------:R-:W-:Y:S01]  /*6280*/  MOV R135, R132 ;  /* 0x0000008400877202 */ /* 0x000fe20000000f00 */
[C---:B-1----:R-:W-:Y:S03]  /*6290*/  HMMA.16816.F32 R92, R128.reuse, R104, R92 ;  /* 0x00000068805c723c */ /* 0x042fe6000000185c */
[----:B------:R-:W-:Y:S03]  /*62a0*/  FADD.FTZ R175, R175, R172 ;  /* 0x000000acafaf7221 */ /* 0x000fe60000010000 */
[----:B------:R-:W-:Y:S01]  /*62b0*/  MUFU.EX2 R228, R228 ;  /* 0x000000e400e47308 */ /* 0x000fe20000000800 */
[----:B------:R-:W-:Y:S01]  /*62c0*/  HMMA.16816.F32 R96, R128, R106, R96 ;  /* 0x0000006a8060723c */ /* 0x000fe20000001860 */
[----:B------:R-:W1:Y:S03]  /*62d0*/  LDSM.16.MT88.4 R104, [R196+0x14800] ;  /* 0x01480000c468783b */ /* 0x000e660000004200 */
[----:B------:R-:W-:Y:S02]  /*62e0*/  FADD.FTZ R176, R176, R175 ;  /* 0x000000afb0b07221 */ /* 0x000fe40000010000 */
[C---:B------:R-:W-:Y:S03]  /*62f0*/  HMMA.16816.F32 R4, R100.reuse, R108, R4 ;  /* 0x0000006c6404723c */ /* 0x040fe60000001804 */
[----:B------:R-:W2:Y:S01]  /*6300*/  MUFU.EX2 R235, R235 ;  /* 0x000000eb00eb7308 */ /* 0x000ea20000000800 */
[----:B------:R-:W-:Y:S01]  /*6310*/  LDSM.16.MT88.4 R128, [R196+0x13000] ;  /* 0x01300000c480783b */ /* 0x000fe20000004200 */
[----:B------:R-:W-:Y:S01]  /*6320*/  FADD.FTZ R179, R179, R176 ;  /* 0x000000b0b3b37221 */ /* 0x000fe20000010000 */
[C---:B------:R-:W-:Y:S07]  /*6330*/  HMMA.16816.F32 R8, R100.reuse, R110, R8 ;  /* 0x0000006e6408723c */ /* 0x040fee0000001808 */
[----:B------:R-:W2:Y:S01]  /*6340*/  MUFU.EX2 R230, R230 ;  /* 0x000000e600e67308 */ /* 0x000ea20000000800 */
[----:B------:R-:W3:Y:S01]  /*6350*/  LDSM.16.MT88.4 R108, [R200+0x16800] ;  /* 0x01680000c86c783b */ /* 0x000ee20000004200 */
[C---:B------:R-:W-:Y:S08]  /*6360*/  HMMA.16816.F32 R12, R100.reuse, R112, R12 ;  /* 0x00000070640c723c */ /* 0x040ff0000000180c */
[----:B------:R-:W2:Y:S01]  /*6370*/  MUFU.EX2 R226, R226 ;  /* 0x000000e200e27308 */ /* 0x000ea20000000800 */
[C---:B------:R-:W-:Y:S01]  /*6380*/  HMMA.16816.F32 R16, R100.reuse, R114, R16 ;  /* 0x000000726410723c */ /* 0x040fe20000001810 */
[----:B------:R-:W5:Y:S05]  /*6390*/  LDSM.16.MT88.4 R112, [R198+0x16800] ;  /* 0x01680000c670783b */ /* 0x000f6a0000004200 */
[C---:B------:R-:W-:Y:S06]  /*63a0*/  HMMA.16816.F32 R20, R100.reuse, R116, R20 ;  /* 0x000000746414723c */ /* 0x040fec0000001814 */
[C---:B------:R-:W-:Y:S01]  /*63b0*/  HMMA.16816.F32 R24, R100.reuse, R118, R24 ;  /* 0x000000766418723c */ /* 0x040fe20000001818 */
[----:B------:R-:W4:Y:S05]  /*63c0*/  LDSM.16.MT88.4 R116, [R197+0x16800] ;  /* 0x01680000c574783b */ /* 0x000f2a0000004200 */
        /* <DEDUP_REMOVED lines=12> */
[C---:B-1----:R-:W-:Y:S06]  /*6490*/  HMMA.16816.F32 R60, R100.reuse, R104, R60 ;  /* 0x00000068643c723c */ /* 0x042fec000000183c */
[C---:B------:R-:W-:Y:S01]  /*64a0*/  HMMA.16816.F32 R64, R100.reuse, R106, R64 ;  /* 0x0000006a6440723c */ /* 0x040fe20000001840 */
[----:B------:R-:W1:Y:S05]  /*64b0*/  LDSM.16.MT88.4 R104, [R196+0x16800] ;  /* 0x01680000c468783b */ /* 0x000e6a0000004200 */
[C---:B---3--:R-:W-:Y:S06]  /*64c0*/  HMMA.16816.F32 R68, R100.reuse, R108, R68 ;  /* 0x0000006c6444723c */ /* 0x048fec0000001844 */
[C---:B------:R-:W-:Y:S05]  /*64d0*/  HMMA.16816.F32 R72, R100.reuse, R110, R72 ;  /* 0x0000006e6448723c */ /* 0x040fea0000001848 */
[----:B------:R-:W-:Y:S01]  /*64e0*/  F2FP.F16.F32.PACK_AB R108, R181, R178 ;  /* 0x000000b2b56c723e */ /* 0x000fe200000000ff */
[C---:B-----5:R-:W-:Y:S05]  /*64f0*/  HMMA.16816.F32 R76, R100.reuse, R112, R76 ;  /* 0x00000070644c723c */ /* 0x060fea000000184c */
[----:B------:R-:W-:Y:S01]  /*6500*/  F2FP.F16.F32.PACK_AB R109, R183, R180 ;  /* 0x000000b4b76d723e */ /* 0x000fe200000000ff */
[C---:B------:R-:W-:Y:S01]  /*6510*/  HMMA.16816.F32 R80, R100.reuse, R114, R80 ;  /* 0x000000726450723c */ /* 0x040fe20000001850 */
[----:B------:R-:W3:Y:S04]  /*6520*/  LDSM.16.MT88.4 R112, [R197+0x13000] ;  /* 0x01300000c570783b */ /* 0x000ee80000004200 */
[----:B------:R-:W-:Y:S01]  /*6530*/  F2FP.F16.F32.PACK_AB R110, R237, R182 ;  /* 0x000000b6ed6e723e */ /* 0x000fe200000000ff */
[C---:B----4-:R-:W-:Y:S05]  /*6540*/  HMMA.16816.F32 R84, R100.reuse, R116, R84 ;  /* 0x000000746454723c */ /* 0x050fea0000001854 */
[----:B------:R-:W-:Y:S01]  /*6550*/  F2FP.F16.F32.PACK_AB R111, R233, R232 ;  /* 0x000000e8e96f723e */ /* 0x000fe200000000ff */
[C---:B------:R-:W-:Y:S01]  /*6560*/  HMMA.16816.F32 R88, R100.reuse, R118, R88 ;  /* 0x000000766458723c */ /* 0x040fe20000001858 */
[----:B------:R-:W4:Y:S04]  /*6570*/  LDSM.16.MT88.4 R116, [R198+0x15000] ;  /* 0x01500000c674783b */ /* 0x000f280000004200 */
[----:B------:R-:W-:Y:S01]  /*6580*/  FADD.FTZ R180, R180, R179 ;  /* 0x000000b3b4b47221 */ /* 0x000fe20000010000 */
[C---:B-1----:R-:W-:Y:S05]  /*6590*/  HMMA.16816.F32 R92, R100.reuse, R104, R92 ;  /* 0x00000068645c723c */ /* 0x042fea000000185c */
[----:B------:R-:W-:Y:S01]  /*65a0*/  FADD.FTZ R183, R183, R180 ;  /* 0x000000b4b7b77221 */ /* 0x000fe20000010000 */
[----:B------:R-:W-:Y:S01]  /*65b0*/  HMMA.16816.F32 R96, R100, R106, R96 ;  /* 0x0000006a6460723c */ /* 0x000fe20000001860 */
[----:B------:R-:W1:Y:S04]  /*65c0*/  LDSM.16.MT88.4 R100, [R196+0x15000] ;  /* 0x01500000c464783b */ /* 0x000e680000004200 */
[----:B------:R-:W-:Y:S01]  /*65d0*/  FADD.FTZ R232, R232, R183 ;  /* 0x000000b7e8e87221 */ /* 0x000fe20000010000 */
[C---:B------:R-:W-:Y:S03]  /*65e0*/  HMMA.16816.F32 R4, R108.reuse, R120, R4 ;  /* 0x000000786c04723c */ /* 0x040fe60000001804 */
[----:B------:R-:W5:Y:S02]  /*65f0*/  LDSM.16.MT88.4 R104, [R200+0x17000] ;  /* 0x01700000c868783b */ /* 0x000f640000004200 */
[----:B------:R-:W-:Y:S01]  /*6600*/  FADD.FTZ R233, R233, R232 ;  /* 0x000000e8e9e97221 */ /* 0x000fe20000010000 */
[C---:B------:R-:W-:Y:S05]  /*6610*/  HMMA.16816.F32 R8, R108.reuse, R122, R8 ;  /* 0x0000007a6c08723c */ /* 0x040fea0000001808 */
[----:B------:R-:W-:Y:S01]  /*6620*/  LDSM.16.MT88.4 R120, [R196+0x17000] ;  /* 0x01700000c478783b */ /* 0x000fe20000004200 */
[C---:B------:R-:W-:Y:S06]  /*6630*/  HMMA.16816.F32 R12, R108.reuse, R124, R12 ;  /* 0x0000007c6c0c723c */ /* 0x040fec000000180c */
[C---:B------:R-:W-:Y:S01]  /*6640*/  HMMA.16816.F32 R16, R108.reuse, R126, R16 ;  /* 0x0000007e6c10723c */ /* 0x040fe20000001810 */
[----:B------:R-:W-:Y:S05]  /*6650*/  LDSM.16.MT88.4 R124, [R200+0x13800] ;  /* 0x01380000c87c783b */ /* 0x000fea0000004200 */
[C---:B---3--:R-:W-:Y:S06]  /*6660*/  HMMA.16816.F32 R20, R108.reuse, R112, R20 ;  /* 0x000000706c14723c */ /* 0x048fec0000001814 */
[C---:B------:R-:W-:Y:S01]  /*6670*/  HMMA.16816.F32 R24, R108.reuse, R114, R24 ;  /* 0x000000726c18723c */ /* 0x040fe20000001818 */
[----:B------:R-:W3:Y:S05]  /*6680*/  LDSM.16.MT88.4 R112, [R198+0x17000] ;  /* 0x01700000c670783b */ /* 0x000eea0000004200 */
[C---:B------:R-:W-:Y:S06]  /*6690*/  HMMA.16816.F32 R28, R108.reuse, R128, R28 ;  /* 0x000000806c1c723c */ /* 0x040fec000000181c */
[C---:B------:R-:W-:Y:S06]  /*66a0*/  HMMA.16816.F32 R32, R108.reuse, R130, R32 ;  /* 0x000000826c20723c */ /* 0x040fec0000001820 */
[C---:B------:R-:W-:Y:S06]  /*66b0*/  HMMA.16816.F32 R36, R108.reuse, R136, R36 ;  /* 0x000000886c24723c */ /* 0x040fec0000001824 */
[C---:B------:R-:W-:Y:S05]  /*66c0*/  HMMA.16816.F32 R40, R108.reuse, R138, R40 ;  /* 0x0000008a6c28723c */ /* 0x040fea0000001828 */
[----:B--2---:R-:W-:Y:S01]  /*66d0*/  F2FP.F16.F32.PACK_AB R136, R235, R228 ;  /* 0x000000e4eb88723e */ /* 0x004fe200000000ff */
[C---:B----4-:R-:W-:Y:S05]  /*66e0*/  HMMA.16816.F32 R44, R108.reuse, R116, R44 ;  /* 0x000000746c2c723c */ /* 0x050fea000000182c */
[----:B------:R-:W-:Y:S01]  /*66f0*/  F2FP.F16.F32.PACK_AB R137, R229, R230 ;  /* 0x000000e6e589723e */ /* 0x000fe200000000ff */
[C---:B------:R-:W-:Y:S01]  /*6700*/  HMMA.16816.F32 R48, R108.reuse, R118, R48 ;  /* 0x000000766c30723c */ /* 0x040fe20000001830 */
[----:B------:R-:W2:Y:S04]  /*6710*/  LDSM.16.MT88.4 R116, [R197+0x17000] ;  /* 0x01700000c574783b */ /* 0x000ea80000004200 */
[----:B------:R-:W-:Y:S01]  /*6720*/  F2FP.F16.F32.PACK_AB R138, R231, R226 ;  /* 0x000000e2e78a723e */ /* 0x000fe200000000ff */
[C---:B------:R-:W-:Y:S05]  /*6730*/  HMMA.16816.F32 R52, R108.reuse, R140, R52 ;  /* 0x0000008c6c34723c */ /* 0x040fea0000001834 */
[----:B------:R-:W-:Y:S01]  /*6740*/  F2FP.F16.F32.PACK_AB R139, R133, R134 ;  /* 0x00000086858b723e */ /* 0x000fe200000000ff */
[C---:B------:R-:W-:Y:S01]  /*6750*/  HMMA.16816.F32 R56, R108.reuse, R142, R56 ;  /* 0x0000008e6c38723c */ /* 0x040fe20000001838 */
[----:B------:R-:W-:Y:S04]  /*6760*/  LDSM.16.MT88.4 R140, [R196+0x13800] ;  /* 0x01380000c48c783b */ /* 0x000fe80000004200 */
[----:B------:R-:W-:Y:S01]  /*6770*/  FADD.FTZ R230, R230, R233 ;  /* 0x000000e9e6e67221 */ /* 0x000fe20000010000 */
[C---:B-1----:R-:W-:Y:S05]  /*6780*/  HMMA.16816.F32 R60, R108.reuse, R100, R60 ;  /* 0x000000646c3c723c */ /* 0x042fea000000183c */
[----:B------:R-:W-:Y:S01]  /*6790*/  FADD.FTZ R229, R229, R230 ;  /* 0x000000e6e5e57221 */ /* 0x000fe20000010000 */
[C---:B------:R-:W-:Y:S01]  /*67a0*/  HMMA.16816.F32 R64, R108.reuse, R102, R64 ;  /* 0x000000666c40723c */ /* 0x040fe20000001840 */
[----:B------:R-:W1:Y:S04]  /*67b0*/  LDSM.16.MT88.4 R100, [R198+0x13800] ;  /* 0x01380000c664783b */ /* 0x000e680000004200 */
[----:B------:R-:W-:Y:S01]  /*67c0*/  FADD.FTZ R134, R134, R229 ;  /* 0x000000e586867221 */ /* 0x000fe20000010000 */
[C---:B-----5:R-:W-:Y:S05]  /*67d0*/  HMMA.16816.F32 R68, R108.reuse, R104, R68 ;  /* 0x000000686c44723c */ /* 0x060fea0000001844 */
[----:B------:R-:W-:Y:S01]  /*67e0*/  FADD.FTZ R225, R133, R134 ;  /* 0x0000008685e17221 */ /* 0x000fe20000010000 */
[C---:B------:R-:W-:Y:S01]  /*67f0*/  HMMA.16816.F32 R72, R108.reuse, R106, R72 ;  /* 0x0000006a6c48723c */ /* 0x040fe20000001848 */
[----:B------:R-:W4:Y:S05]  /*6800*/  LDSM.16.MT88.4 R104, [R197+0x13800] ;  /* 0x01380000c568783b */ /* 0x000f2a0000004200 */
[C---:B---3--:R-:W-:Y:S06]  /*6810*/  HMMA.16816.F32 R76, R108.reuse, R112, R76 ;  /* 0x000000706c4c723c */ /* 0x048fec000000184c */
[C---:B------:R-:W-:Y:S06]  /*6820*/  HMMA.16816.F32 R80, R108.reuse, R114, R80 ;  /* 0x000000726c50723c */ /* 0x040fec0000001850 */
[C---:B--2---:R-:W-:Y:S06]  /*6830*/  HMMA.16816.F32 R84, R108.reuse, R116, R84 ;  /* 0x000000746c54723c */ /* 0x044fec0000001854 */
[C---:B------:R-:W-:Y:S06]  /*6840*/  HMMA.16816.F32 R88, R108.reuse, R118, R88 ;  /* 0x000000766c58723c */ /* 0x040fec0000001858 */
[C---:B------:R-:W-:Y:S06]  /*6850*/  HMMA.16816.F32 R92, R108.reuse, R120, R92 ;  /* 0x000000786c5c723c */ /* 0x040fec000000185c */
[----:B------:R-:W-:Y:S06]  /*6860*/  HMMA.16816.F32 R96, R108, R122, R96 ;  /* 0x0000007a6c60723c */ /* 0x000fec0000001860 */
[C---:B------:R-:W-:Y:S01]  /*6870*/  HMMA.16816.F32 R128, R136.reuse, R124, R4 ;  /* 0x0000007c8880723c */ /* 0x040fe20000001804 */
[----:B------:R-:W2:Y:S05]  /*6880*/  LDSM.16.MT88.4 R4, [R198+0x17800] ;  /* 0x01780000c604783b */ /* 0x000eaa0000004200 */
[C---:B------:R-:W-:Y:S03]  /*6890*/  HMMA.16816.F32 R124, R136.reuse, R126, R8 ;  /* 0x0000007e887c723c */ /* 0x040fe60000001808 */
[----:B------:R-:W3:Y:S03]  /*68a0*/  LDSM.16.MT88.4 R8, [R197+0x17800] ;  /* 0x01780000c508783b */ /* 0x000ee60000004200 */
[C---:B-1----:R-:W-:Y:S05]  /*68b0*/  HMMA.16816.F32 R120, R136.reuse, R100, R12 ;  /* 0x000000648878723c */ /* 0x042fea000000180c */
[----:B------:R-:W1:Y:S01]  /*68c0*/  LDSM.16.MT88.4 R12, [R196+0x17800] ;  /* 0x01780000c40c783b */ /* 0x000e620000004200 */
[C---:B------:R-:W-:Y:S06]  /*68d0*/  HMMA.16816.F32 R116, R136.reuse, R102, R16 ;  /* 0x000000668874723c */ /* 0x040fec0000001810 */
[C---:B----4-:R-:W-:Y:S05]  /*68e0*/  HMMA.16816.F32 R112, R136.reuse, R104, R20 ;  /* 0x000000688870723c */ /* 0x050fea0000001814 */
[----:B------:R-:W-:Y:S01]  /*68f0*/  FADD.FTZ R17, R167, R168 ;  /* 0x000000a8a7117221 */ /* 0x000fe20000010000 */
[C---:B------:R-:W-:Y:S05]  /*6900*/  HMMA.16816.F32 R108, R136.reuse, R106, R24 ;  /* 0x0000006a886c723c */ /* 0x040fea0000001818 */
        /* <DEDUP_REMOVED lines=25> */
[C---:B--2---:R-:W-:Y:S06]  /*6aa0*/  HMMA.16816.F32 R76, R136.reuse, R4, R76 ;  /* 0x00000004884c723c */ /* 0x044fec000000184c */
[C---:B------:R-:W-:Y:S06]  /*6ab0*/  HMMA.16816.F32 R80, R136.reuse, R6, R80 ;  /* 0x000000068850723c */ /* 0x040fec0000001850 */
[C---:B---3--:R-:W-:Y:S06]  /*6ac0*/  HMMA.16816.F32 R84, R136.reuse, R8, R84 ;  /* 0x000000088854723c */ /* 0x048fec0000001854 */
[C---:B------:R-:W-:Y:S06]  /*6ad0*/  HMMA.16816.F32 R88, R136.reuse, R10, R88 ;  /* 0x0000000a8858723c */ /* 0x040fec0000001858 */
[C---:B-1----:R-:W-:Y:S06]  /*6ae0*/  HMMA.16816.F32 R92, R136.reuse, R12, R92 ;  /* 0x0000000c885c723c */ /* 0x042fec000000185c */
[----:B------:R-:W-:Y:S01]  /*6af0*/  HMMA.16816.F32 R96, R136, R14, R96 ;  /* 0x0000000e8860723c */ /* 0x000fe20000001860 */
[----:B------:R-:W-:Y:S11]  /*6b00*/  @!UPT UIADD3 URZ, URZ, URZ, URZ ;  /* 0x0000003f3f3ff290 */ /* 0x000ff6000fffe03f */
[----:B------:R-:W-:Y:S01]  /*6b10*/  @!UPT UIADD3 URZ, URZ, URZ, URZ ;  /* 0x0000003f3f3ff290 */ /* 0x000fe2000fffe03f */
[----:B------:R-:W-:Y:S11]  /*6b20*/  @P0 BRA `(.L_x_42) ;  /* 0xffffffd400bc0947 */ /* 0x000ff6000383ffff */
.L_x_41:
        /* <DEDUP_REMOVED lines=210> */
.L_x_45:
        /* <DEDUP_REMOVED lines=23> */
.L_x_46:
        /* <DEDUP_REMOVED lines=113> */
.L_x_48:
[----:B------:R-:W-:Y:S05]  /*80d0*/  BSYNC B0 ;  /* 0x0000000000007941 */ /* 0x000fea0003800000 */
.L_x_47:
        /* <DEDUP_REMOVED lines=35> */
.L_x_50:
[----:B------:R-:W-:Y:S05]  /*8310*/  BSYNC B0 ;  /* 0x0000000000007941 */ /* 0x000fea0003800000 */
.L_x_49:
        /* <DEDUP_REMOVED lines=20> */
.L_x_52:
[----:B------:R-:W-:Y:S05]  /*8460*/  BSYNC B0 ;  /* 0x0000000000007941 */ /* 0x000fea0003800000 */
.L_x_51:
        /* <DEDUP_REMOVED lines=20> */
.L_x_54:
[----:B------:R-:W-:Y:S05]  /*85b0*/  BSYNC B0 ;  /* 0x0000000000007941 */ /* 0x000fea0003800000 */
.L_x_53:
        /* <DEDUP_REMOVED lines=17> */
.L_x_37:
        /* <DEDUP_REMOVED lines=24> */
[----:B-1----:R-:W-:Y:S01]  /*8850*/  @P4 IMAD.WIDE.U32 R16, R211, R6, RZ ;  /* 0x00000006d3104225 */ /* 0x002fe200078e00ff */
[----:B------:R-:W-:Y:S02]  /*8860*/  SHF.R.S32.HI R6, RZ, 0x1f, R8 ;  /* 0x0000001fff067819 */ /* 0x000fe40000011408 */
[----:B------:R-:W1:Y:S01]  /*8870*/  @P1 LDC.64 R2, c[0x0][0x2c0] ;  /* 0x0000b000ff021b82 */ /* 0x000e620000000a00 */
[----:B------:R-:W-:Y:S02]  /*8880*/  IMAD.SHL.U32 R15, R15, 0x8, RZ ;  /* 0x000000080f0f7824 */ /* 0x000fe400078e00ff */
[----:B------:R-:W-:-:S02]  /*8890*/  @!P4 IMAD.MOV.U32 R16, RZ, RZ, R18 ;  /* 0x000000ffff10c224 */ /* 0x000fc400078e0012 */
[----:B------:R-:W-:Y:S02]  /*88a0*/  @P4 IMAD R7, R211, R7, R17 ;  /* 0x00000007d3074224 */ /* 0x000fe400078e0211 */
[----:B------:R-:W-:Y:S01]  /*88b0*/  @!P4 IMAD.IADD R7, R19, 0x1, R5 ;  /* 0x000000011307c824 */ /* 0x000fe200078e0205 */
[----:B--2---:R-:W3:Y:S01]  /*88c0*/  @P2 LDC R10, c[0x0][0x2e4] ;  /* 0x0000b900ff0a2b82 */ /* 0x004ee20000000800 */
[C---:B------:R-:W-:Y:S01]  /*88d0*/  IADD3 R16, P2, R15.reuse, R16, RZ ;  /* 0x000000100f107210 */ /* 0x040fe20007f5e0ff */
[----:B------:R-:W-:Y:S01]  /*88e0*/  @P1 IMAD.MOV.U32 R5, RZ, RZ, 0x1 ;  /* 0x00000001ff051424 */ /* 0x000fe200078e00ff */
[----:B------:R-:W-:Y:S02]  /*88f0*/  ISETP.GE.AND P4, PT, R14, R214, PT ;  /* 0x000000d60e00720c */ /* 0x000fe40003f86270 */
[----:B------:R-:W-:Y:S02]  /*8900*/  CS2R R18, SRZ ;  /* 0x0000000000127805 */ /* 0x000fe4000001ff00 */
[----:B------:R-:W-:Y:S01]  /*8910*/  LEA.HI.X.SX32 R17, R15, R7, 0x1, P2 ;  /* 0x000000070f117211 */ /* 0x000fe200010f0eff */
[----:B------:R-:W-:Y:S01]  /*8920*/  IMAD R7, R6, UR4, RZ ;  /* 0x0000000406077c24 */ /* 0x000fe2000f8e02ff */
[----:B------:R-:W-:Y:S01]  /*8930*/  SHF.R.S32.HI R15, RZ, 0x1f, R14 ;  /* 0x0000001fff0f7819 */ /* 0x000fe2000001140e */
[----:B------:R-:W2:Y:S02]  /*8940*/  @!P0 LDC R11, c[0x0][0x2c4] ;  /* 0x0000b100ff0b8b82 */ /* 0x000ea40000000800 */
[----:B------:R-:W-:-:S02]  /*8950*/  IMAD R0, R8, UR5, R7 ;  /* 0x0000000508007c24 */ /* 0x000fc4000f8e0207 */
[----:B------:R-:W-:Y:S02]  /*8960*/  VIADD R7, R14, 0x40 ;  /* 0x000000400e077836 */ /* 0x000fe40000000000 */
[----:B------:R-:W-:Y:S02]  /*8970*/  IMAD.WIDE.U32 R16, R8, UR4, R16 ;  /* 0x0000000408107c25 */ /* 0x000fe4000f8e0010 */
[----:B------:R-:W4:Y:S01]  /*8980*/  @P1 LDC R4, c[0x0][0x2c0] ;  /* 0x0000b000ff041b82 */ /* 0x000f220000000800 */
[----:B------:R-:W-:Y:S01]  /*8990*/  ISETP.GE.AND P2, PT, R7, R214, PT ;  /* 0x000000d60700720c */ /* 0x000fe20003f46270 */
[----:B-1----:R-:W-:Y:S02]  /*89a0*/  @P1 IMAD R3, R3, R2, RZ ;  /* 0x0000000203031224 */ /* 0x002fe400078e02ff */
[----:B------:R-:W-:-:S04]  /*89b0*/  IMAD.WIDE R212, R212, 0x80, R14 ;  /* 0x00000080d4d47825 */ /* 0x000fc800078e020e */
[----:B---3--:R-:W-:Y:S02]  /*89c0*/  @!P1 IMAD R5, R10, R9, RZ ;  /* 0x000000090a059224 */ /* 0x008fe400078e02ff */
[----:B------:R-:W-:Y:S02]  /*89d0*/  VIADD R9, R14, 0x20 ;  /* 0x000000200e097836 */ /* 0x000fe40000000000 */
[----:B------:R-:W-:Y:S01]  /*89e0*/  IMAD R2, R12, R5, RZ ;  /* 0x000000050c027224 */ /* 0x000fe200078e02ff */
[----:B------:R-:W-:Y:S01]  /*89f0*/  IADD3 R5, R14, 0x60, RZ ;  /* 0x000000600e057810 */ /* 0x000fe20007ffe0ff */
[----:B------:R-:W-:Y:S02]  /*8a00*/  @!P1 IMAD.MOV.U32 R3, RZ, RZ, R10 ;  /* 0x000000ffff039224 */ /* 0x000fe400078e000a */
[----:B--2---:R-:W-:Y:S01]  /*8a10*/  @!P3 IMAD R211, R12, R11, RZ ;  /* 0x0000000b0cd3b224 */ /* 0x004fe200078e02ff */
[----:B------:R-:W-:Y:S01]  /*8a20*/  LOP3.LUT P3, RZ, R88, 0x7, RZ, 0xc0, !PT ;  /* 0x0000000758ff7812 */ /* 0x000fe2000786c0ff */
[----:B------:R-:W-:Y:S01]  /*8a30*/  IMAD.IADD R11, R0, 0x1, R17 ;  /* 0x00000001000b7824 */ /* 0x000fe200078e0211 */
[----:B------:R-:W-:Y:S01]  /*8a40*/  SEL R2, R2, RZ, P0 ;  /* 0x000000ff02027207 */ /* 0x000fe20000000000 */
[--C-:B------:R-:W-:Y:S01]  /*8a50*/  @!P0 IMAD.MOV.U32 R18, RZ, RZ, R211.reuse ;  /* 0x000000ffff128224 */ /* 0x100fe200078e00d3 */
[----:B------:R-:W-:-:S02]  /*8a60*/  @!P0 SHF.R.S32.HI R19, RZ, 0x1f, R211 ;  /* 0x0000001fff138819 */ /* 0x000fc400000114d3 */
[-C--:B------:R-:W-:Y:S01]  /*8a70*/  ISETP.GE.OR P6, PT, R14, R214.reuse, P3 ;  /* 0x000000d60e00720c */ /* 0x080fe20001fc6670 */
[----:B------:R-:W-:Y:S01]  /*8a80*/  @!P1 IMAD.MOV.U32 R4, RZ, RZ, 0x1 ;  /* 0x00000001ff049424 */ /* 0x000fe200078e00ff */
[-C--:B------:R-:W-:Y:S02]  /*8a90*/  ISETP.GE.AND P1, PT, R9, R214.reuse, PT ;  /* 0x000000d60900720c */ /* 0x080fe40003f26270 */
[-C--:B------:R-:W-:Y:S02]  /*8aa0*/  ISETP.GE.AND P0, PT, R5, R214.reuse, PT ;  /* 0x000000d60500720c */ /* 0x080fe40003f06270 */
        /* <DEDUP_REMOVED lines=14> */
.L_x_56:
[----:B------:R-:W-:Y:S05]  /*8b90*/  BSYNC B0 ;  /* 0x0000000000007941 */ /* 0x000fea0003800000 */
.L_x_55:
[----:B------:R-:W-:Y:S01]  /*8ba0*/  BSSY B0, `(.L_x_57) ;  /* 0x0000015000007945 */ /* 0x000fe20003800000 */
[-C--:B------:R-:W-:Y:S01]  /*8bb0*/  ISETP.GE.OR P4, PT, R7, R214.reuse, P3 ;  /* 0x000000d60700720c */ /* 0x080fe20001f86670 */
        /* <DEDUP_REMOVED lines=19> */
.L_x_58:
[----:B------:R-:W-:Y:S05]  /*8cf0*/  BSYNC B0 ;  /* 0x0000000000007941 */ /* 0x000fea0003800000 */
.L_x_57:
        /* <DEDUP_REMOVED lines=17> */
.L_x_60:
[----:B------:R-:W-:Y:S05]  /*8e10*/  BSYNC B0 ;  /* 0x0000000000007941 */ /* 0x000fea0003800000 */
.L_x_59:
        /* <DEDUP_REMOVED lines=19> */
.L_x_62:
[----:B------:R-:W-:Y:S05]  /*8f50*/  BSYNC B0 ;  /* 0x0000000000007941 */ /* 0x000fea0003800000 */
.L_x_61:
        /* <DEDUP_REMOVED lines=11> */
.L_x_64:
[----:B------:R-:W-:Y:S05]  /*9010*/  BSYNC B0 ;  /* 0x0000000000007941 */ /* 0x000fea0003800000 */
.L_x_63:
        /* <DEDUP_REMOVED lines=10> */
.L_x_66:
[----:B------:R-:W-:Y:S05]  /*90c0*/  BSYNC B0 ;  /* 0x0000000000007941 */ /* 0x000fea0003800000 */
.L_x_65:
[----:B------:R-:W-:Y:S04]  /*90d0*/  BSSY B0, `(.L_x_67) ;  /* 0x000000a000007945 */ /* 0x000fe80003800000 */
[----:B------:R-:W-:Y:S05]  /*90e0*/  @P4 BRA `(.L_x_68) ;  /* 0x0000000000204947 */ /* 0x000fea0003800000 */
[----:B------:R-:W-:Y:S01]  /*90f0*/  IMAD R2, R7, R4, RZ ;  /* 0x0000000407027224 */ /* 0x000fe200078e02ff */
[----:B------:R-:W-:Y:S01]  /*9100*/  ULDC.64 UR4, c[0x0][0x2b0] ;  /* 0x0000ac0000047ab9 */ /* 0x000fe20000000a00 */
[----:B----4-:R-:W-:-:S03]  /*9110*/  IMAD.MOV.U32 R9, RZ, RZ, 0x7f800000 ;  /* 0x7f800000ff097424 */ /* 0x010fc600078e00ff */
[----:B------:R-:W-:-:S04]  /*9120*/  IADD3 R7, P0, R2, R0, RZ ;  /* 0x0000000002077210 */ /* 0x000fc80007f1e0ff */
[----:B------:R-:W-:Y:S02]  /*9130*/  LEA.HI.X.SX32 R2, R2, R3, 0x1, P0 ;  /* 0x0000000302027211 */ /* 0x000fe400000f0eff */
[----:B------:R-:W-:-:S04]  /*9140*/  LEA R6, P0, R7, UR4, 0x2 ;  /* 0x0000000407067c11 */ /* 0x000fc8000f8010ff */
[----:B------:R-:W-:-:S05]  /*9150*/  LEA.HI.X R7, R7, UR5, R2, 0x2, P0 ;  /* 0x0000000507077c11 */ /* 0x000fca00080f1402 */
[----:B------:R4:W-:Y:S04]  /*9160*/  STG.E desc[UR14][R6.64], R9 ;  /* 0x0000000906007986 */ /* 0x0009e8000c10190e */
.L_x_68:
[----:B------:R-:W-:Y:S05]  /*9170*/  BSYNC B0 ;  /* 0x0000000000007941 */ /* 0x000fea0003800000 */
.L_x_67:
[----:B------:R-:W-:Y:S05]  /*9180*/  @P3 EXIT ;  /* 0x000000000000394d */ /* 0x000fea0003800000 */
[----:B------:R-:W-:Y:S01]  /*9190*/  IMAD R4, R5, R4, RZ ;  /* 0x0000000405047224 */ /* 0x000fe200078e02ff */
[----:B------:R-:W-:Y:S01]  /*91a0*/  ULDC.64 UR4, c[0x0][0x2b0] ;  /* 0x0000ac0000047ab9 */ /* 0x000fe20000000a00 */
[----:B------:R-:W-:-:S03]  /*91b0*/  IMAD.MOV.U32 R5, RZ, RZ, 0x7f800000 ;  /* 0x7f800000ff057424 */ /* 0x000fc600078e00ff */
[----:B------:R-:W-:-:S04]  /*91c0*/  IADD3 R0, P0, R4, R0, RZ ;  /* 0x0000000004007210 */ /* 0x000fc80007f1e0ff */
[----:B------:R-:W-:Y:S02]  /*91d0*/  LEA.HI.X.SX32 R3, R4, R3, 0x1, P0 ;  /* 0x0000000304037211 */ /* 0x000fe400000f0eff */
[----:B------:R-:W-:-:S04]  /*91e0*/  LEA R2, P0, R0, UR4, 0x2 ;  /* 0x0000000400027c11 */ /* 0x000fc8000f8010ff */
[----:B------:R-:W-:-:S05]  /*91f0*/  LEA.HI.X R3, R0, UR5, R3, 0x2, P0 ;  /* 0x0000000500037c11 */ /* 0x000fca00080f1403 */
[----:B------:R-:W-:Y:S01]  /*9200*/  STG.E desc[UR14][R2.64], R5 ;  /* 0x0000000502007986 */ /* 0x000fe2000c10190e */
[----:B------:R-:W-:Y:S05]  /*9210*/  EXIT ;  /* 0x000000000000794d */ /* 0x000fea0003800000 */
.L_x_69:
        /* <DEDUP_REMOVED lines=14> */
.L_x_1509:


//--------------------- .text._ZN5flash16flash_fwd_kernelI23Flash_fwd_kernel_traitsILi192ELi128ELi64ELi8ELb0ELb0EN7cutlass6half_tE19Flash_kernel_traitsILi192ELi128ELi64ELi8ES3_EELb0ELb0ELb0ELb0ELb0ELb0ELb0ELb0EEEvNS_16Flash_fwd_paramsE --------------------------
	.section	.text._ZN5flash16flash_fwd_kernelI23Flash_fwd_kernel_traitsILi192ELi128ELi64ELi8ELb0ELb0EN7cutlass6half_tE19Flash_kernel_traitsILi192ELi128ELi64ELi8ES3_EELb0ELb0ELb0ELb0ELb0ELb0ELb0ELb0EEEvNS_16Flash_fwd_paramsE,"ax",@progbits
	.align	128
        .global         _ZN5flash16flash_fwd_kernelI23Flash_fwd_kernel_traitsILi192ELi128ELi64ELi8ELb0ELb0EN7cutlass6half_tE19Flash_kernel_traitsILi192ELi128ELi64ELi8ES3_EELb0ELb0ELb0ELb0ELb0ELb0ELb0ELb0EEEvNS_16Flash_fwd_paramsE
        .type           _ZN5flash16flash_fwd_kernelI23Flash_fwd_kernel_traitsILi192ELi128ELi64ELi8ELb0ELb0EN7cutlass6half_tE19Flash_kernel_traitsILi192ELi128ELi64ELi8ES3_EELb0ELb0ELb0ELb0ELb0ELb0ELb0ELb0EEEvNS_16Flash_fwd_paramsE,@function
        .size           _ZN5flash16flash_fwd_kernelI23Flash_fwd_kernel_traitsILi192ELi128ELi64ELi8ELb0ELb0EN7cutlass6half_tE19Flash_kernel_traitsILi192ELi128ELi64ELi8ES3_EELb0ELb0ELb0ELb0ELb0ELb0ELb0ELb0EEEvNS_16Flash_fwd_paramsE,(.L_x_1510 - _ZN5flash16flash_fwd_kernelI23Flash_fwd_kernel_traitsILi192ELi128ELi64ELi8ELb0ELb0EN7cutlass6half_tE19Flash_kernel_traitsILi192ELi128ELi64ELi8ES3_EELb0ELb0ELb0ELb0ELb0ELb0ELb0ELb0EEEvNS_16Flash_fwd_paramsE)
        .other          _ZN5flash16flash_fwd_kernelI23Flash_fwd_kernel_traitsILi192ELi128ELi64ELi8ELb0ELb0EN7cutlass6half_tE19Flash_kernel_traitsILi192ELi128ELi64ELi8ES3_EELb0ELb0ELb0ELb0ELb0ELb0ELb0ELb0EEEvNS_16Flash_fwd_paramsE,@"STO_CUDA_ENTRY STV_DEFAULT"
_ZN5flash16flash_fwd_kernelI23Flash_fwd_kernel_traitsILi192ELi128ELi64ELi8ELb0ELb0EN7cutlass6half_tE19Flash_kernel_traitsILi192ELi128ELi64ELi8ES3_EELb0ELb0ELb0ELb0ELb0ELb0ELb0ELb0EEEvNS_16Flash_fwd_paramsE:
.text._ZN5flash16flash_fwd_kernelI23Flash_fwd_kernel_traitsILi192ELi128ELi64ELi8ELb0ELb0EN7cutlass6half_tE19Flash_kernel_traitsILi192ELi128ELi64ELi8ES3_EELb0ELb0ELb0ELb0ELb0ELb0ELb0ELb0EEEvNS_16Flash_fwd_paramsE:
        /* <DEDUP_REMOVED lines=16> */
[----:B------:R-:W4:Y:S03]  /*0100*/  @P2 LDG.E R218, desc[UR8][R16.64+0x4] ;  /* 0x0000040810da2981 */ /* 0x000f26000c1e1900 */
        /* <DEDUP_REMOVED lines=22> */
.L_x_70:
[----:B------:R-:W1:Y:S02]  /*0270*/  LDC R5, c[0x0][0x2c8] ;  /* 0x0000b200ff057b82 */ /* 0x000e640000000800 */
.L_x_71:
        /* <DEDUP_REMOVED lines=22> */
[----:B------:R-:W-:Y:S01]  /*03e0*/  IABS R25, R23 ;  /* 0x0000001700197213 */ /* 0x000fe20000000000 */
[----:B------:R-:W-:Y:S01]  /*03f0*/  IMAD.IADD R203, R218, 0x1, -R203 ;  /* 0x00000001dacb7824 */ /* 0x000fe200078e0acb */
[----:B------:R-:W-:Y:S02]  /*0400*/  SHF.R.S32.HI R17, RZ, 0x1f, R6 ;  /* 0x0000001fff117819 */ /* 0x000fe40000011406 */
[----:B------:R-:W-:Y:S02]  /*0410*/  ISETP.NE.AND P3, PT, R213, -0x1, PT ;  /* 0xffffffffd500780c */ /* 0x000fe40003f65270 */
[----:B------:R-:W-:Y:S02]  /*0420*/  LEA.HI R201, R17, R6, RZ, 0x4 ;  /* 0x0000000611c97211 */ /* 0x000fe400078f20ff */
[----:B------:R-:W-:Y:S02]  /*0430*/  ISETP.NE.AND P0, PT, R7, -0x1, PT ;  /* 0xffffffff0700780c */ /* 0x000fe40003f05270 */
[----:B------:R-:W-:-:S02]  /*0440*/  LOP3.LUT R19, R201, 0xfffffff0, RZ, 0xc0, !PT ;  /* 0xfffffff0c9137812 */ /* 0x000fc400078ec0ff */
[----:B------:R-:W-:-:S03]  /*0450*/  LEA.HI R20, R17, R6, RZ, 0x6 ;  /* 0x0000000611147211 */ /* 0x000fc600078f30ff */
[----:B------:R-:W-:Y:S02]  /*0460*/  IMAD.IADD R19, R6, 0x1, -R19 ;  /* 0x0000000106137824 */ /* 0x000fe400078e0a13 */
[----:B------:R-:W2:Y:S01]  /*0470*/  @!P3 LDC.64 R10, c[0x0][0x228] ;  /* 0x00008a00ff0abb82 */ /* 0x000ea20000000a00 */
[----:B------:R-:W-:Y:S01]  /*0480*/  @!P3 SHF.R.S32.HI R21, RZ, 0x1f, R3 ;  /* 0x0000001fff15b819 */ /* 0x000fe20000011403 */
[----:B------:R-:W-:Y:S02]  /*0490*/  IMAD.SHL.U32 R20, R20, 0x8, RZ ;  /* 0x0000000814147824 */ /* 0x000fe400078e00ff */
[----:B------:R-:W-:Y:S01]  /*04a0*/  @P0 IMAD.IADD R24, R4, 0x1, R7 ;  /* 0x0000000104180824 */ /* 0x000fe200078e0207 */
[----:B-1----:R-:W-:-:S03]  /*04b0*/  IABS R16, R14 ;  /* 0x0000000e00107213 */ /* 0x002fc60000000000 */
[----:B------:R-:W1:Y:S01]  /*04c0*/  @P3 LDC.64 R12, c[0x0][0x240] ;  /* 0x00009000ff0c3b82 */ /* 0x000e620000000a00 */
[----:B------:R-:W3:Y:S07]  /*04d0*/  I2F.RP R2, R16 ;  /* 0x0000001000027306 */ /* 0x000eee0000209400 */
[----:B------:R-:W4:Y:S01]  /*04e0*/  @P0 LDC.64 R210, c[0x0][0x248] ;  /* 0x00009200ffd20b82 */ /* 0x000f220000000a00 */
[----:B--2---:R-:W-:Y:S01]  /*04f0*/  @!P3 IMAD.WIDE.U32 R26, R3, R10, RZ ;  /* 0x0000000a031ab225 */ /* 0x004fe200078e00ff */
[----:B---3--:R-:W2:Y:S03]  /*0500*/  MUFU.RCP R8, R2 ;  /* 0x0000000200087308 */ /* 0x008ea60000001000 */
[----:B--2---:R-:W-:-:S05]  /*0510*/  VIADD R8, R8, 0xffffffe ;  /* 0x0ffffffe08087836 */ /* 0x004fca0000000000 */
[----:B------:R-:W2:Y:S02]  /*0520*/  F2I.FTZ.U32.TRUNC.NTZ R9, R8 ;  /* 0x0000000800097305 */ /* 0x000ea4000021f000 */
[----:B--2---:R-:W-:Y:S02]  /*0530*/  IMAD.MOV R5, RZ, RZ, -R9 ;  /* 0x000000ffff057224 */ /* 0x004fe400078e0a09 */
[----:B------:R-:W-:Y:S02]  /*0540*/  IMAD.MOV.U32 R8, RZ, RZ, RZ ;  /* 0x000000ffff087224 */ /* 0x000fe400078e00ff */
[----:B------:R-:W-:Y:S01]  /*0550*/  IMAD R0, R5, R16, RZ ;  /* 0x0000001005007224 */ /* 0x000fe200078e02ff */
[----:B------:R-:W-:-:S03]  /*0560*/  LEA.HI R5, R17, R6, RZ, 0x3 ;  /* 0x0000000611057211 */ /* 0x000fc600078f18ff */
[----:B------:R-:W-:Y:S01]  /*0570*/  IMAD.HI.U32 R0, R9, R0, R8 ;  /* 0x0000000009007227 */ /* 0x000fe200078e0008 */
[----:B------:R-:W-:Y:S02]  /*0580*/  SHF.R.S32.HI R18, RZ, 0x3, R5 ;  /* 0x00000003ff127819 */ /* 0x000fe40000011405 */
[----:B------:R-:W-:Y:S02]  /*0590*/  LOP3.LUT R5, R5, 0xfffffff8, RZ, 0xc0, !PT ;  /* 0xfffffff805057812 */ /* 0x000fe400078ec0ff */
[----:B------:R-:W-:Y:S01]  /*05a0*/  SHF.R.S32.HI R8, RZ, 0x4, R201 ;  /* 0x00000004ff087819 */ /* 0x000fe200000114c9 */
[----:B------:R-:W-:Y:S01]  /*05b0*/  IMAD.HI.U32 R15, R0, R25, RZ ;  /* 0x00000019000f7227 */ /* 0x000fe200078e00ff */
[----:B------:R-:W-:Y:S02]  /*05c0*/  SHF.L.U32 R215, R18, 0x6, RZ ;  /* 0x0000000612d77819 */ /* 0x000fe400000006ff */
[----:B------:R-:W-:Y:S01]  /*05d0*/  LEA.HI R201, R201, R8, RZ, 0x1 ;  /* 0x00000008c9c97211 */ /* 0x000fe200078f08ff */
[----:B------:R-:W-:Y:S01]  /*05e0*/  IMAD.MOV R0, RZ, RZ, -R15 ;  /* 0x000000ffff007224 */ /* 0x000fe200078e0a0f */
[----:B------:R-:W-:Y:S01]  /*05f0*/  LOP3.LUT R215, R215, 0x1c0, RZ, 0xc0, !PT ;  /* 0x000001c0d7d77812 */ /* 0x000fe200078ec0ff */
[----:B------:R-:W-:Y:S01]  /*0600*/  IMAD.IADD R5, R6, 0x1, -R5 ;  /* 0x0000000106057824 */ /* 0x000fe200078e0a05 */
[----:B------:R-:W-:Y:S01]  /*0610*/  LOP3.LUT R201, R201, 0xfffffffe, RZ, 0xc0, !PT ;  /* 0xfffffffec9c97812 */ /* 0x000fe200078ec0ff */
[----:B------:R-:W-:-:S02]  /*0620*/  IMAD R25, R16, R0, R25 ;  /* 0x0000000010197224 */ /* 0x000fc400078e0219 */
[C---:B------:R-:W-:Y:S02]  /*0630*/  VIADD R0, R18.reuse, 0x60 ;  /* 0x0000006012007836 */ /* 0x040fe40000000000 */
[----:B------:R-:W-:Y:S01]  /*0640*/  VIADD R2, R18, 0x40 ;  /* 0x0000004012027836 */ /* 0x000fe20000000000 */
[----:B------:R-:W-:Y:S01]  /*0650*/  ISETP.GT.U32.AND P2, PT, R16, R25, PT ;  /* 0x000000191000720c */ /* 0x000fe20003f44070 */
[----:B------:R-:W-:Y:S01]  /*0660*/  IMAD.SHL.U32 R134, R5, 0x8, RZ ;  /* 0x0000000805867824 */ /* 0x000fe200078e00ff */
[-C--:B------:R-:W-:Y:S01]  /*0670*/  ISETP.GE.AND P4, PT, R0, R203.reuse, PT ;  /* 0x000000cb0000720c */ /* 0x080fe20003f86270 */
[----:B------:R-:W-:Y:S01]  /*0680*/  IMAD.IADD R201, R8, 0x1, -R201 ;  /* 0x0000000108c97824 */ /* 0x000fe200078e0ac9 */
[----:B------:R-:W-:Y:S01]  /*0690*/  SHF.R.S32.HI R0, RZ, 0x1f, R19 ;  /* 0x0000001fff007819 */ /* 0x000fe20000011413 */
[----:B------:R-:W2:Y:S01]  /*06a0*/  @P0 LDC.64 R8, c[0x0][0x250] ;  /* 0x00009400ff080b82 */ /* 0x000ea20000000a00 */
[----:B------:R-:W-:Y:S02]  /*06b0*/  ISETP.GE.AND P5, PT, R2, R203, PT ;  /* 0x000000cb0200720c */ /* 0x000fe40003fa6270 */
[----:B------:R-:W-:-:S02]  /*06c0*/  LOP3.LUT R2, R215, 0x38, R134, 0xf8, !PT ;  /* 0x00000038d7027812 */ /* 0x000fc400078ef886 */
[----:B------:R-:W-:Y:S02]  /*06d0*/  SHF.R.U32.HI R215, RZ, 0x3, R215 ;  /* 0x00000003ffd77819 */ /* 0x000fe400000116d7 */
[----:B------:R-:W-:Y:S01]  /*06e0*/  LEA.HI R0, R0, R19, RZ, 0x3 ;  /* 0x0000001300007211 */ /* 0x000fe200078f18ff */
[----:B------:R-:W-:Y:S01]  /*06f0*/  @!P2 VIADD R15, R15, 0x1 ;  /* 0x000000010f0fa836 */ /* 0x000fe20000000000 */
[----:B------:R-:W-:Y:S02]  /*0700*/  LOP3.LUT R215, R2, R215, RZ, 0x3c, !PT ;  /* 0x000000d702d77212 */ /* 0x000fe400078e3cff */
[----:B------:R-:W-:Y:S02]  /*0710*/  LOP3.LUT R2, R0, 0xfffffff8, RZ, 0xc0, !PT ;  /* 0xfffffff800027812 */ /* 0x000fe400078ec0ff */
[-C--:B------:R-:W-:Y:S02]  /*0720*/  @!P2 IADD3 R25, R25, -R16.reuse, RZ ;  /* 0x800000101919a210 */ /* 0x080fe40007ffe0ff */
[----:B------:R-:W-:Y:S01]  /*0730*/  ISETP.NE.AND P2, PT, R14, RZ, PT ;  /* 0x000000ff0e00720c */ /* 0x000fe20003f45270 */
[----:B------:R-:W-:Y:S01]  /*0740*/  IMAD.IADD R2, R19, 0x1, -R2 ;  /* 0x0000000113027824 */ /* 0x000fe200078e0a02 */
[----:B------:R-:W-:Y:S01]  /*0750*/  ISETP.GE.U32.AND P6, PT, R25, R16, PT ;  /* 0x000000101900720c */ /* 0x000fe20003fc6070 */
[----:B------:R-:W-:Y:S01]  /*0760*/  @!P3 IMAD R16, R21, R10, RZ ;  /* 0x0000000a1510b224 */ /* 0x000fe200078e02ff */
[----:B------:R-:W-:-:S02]  /*0770*/  LOP3.LUT R19, R23, R14, RZ, 0x3c, !PT ;  /* 0x0000000e17137212 */ /* 0x000fc400078e3cff */
[----:B------:R-:W-:Y:S01]  /*0780*/  LOP3.LUT R215, R215, 0xfffffe00, R20, 0xf8, !PT ;  /* 0xfffffe00d7d77812 */ /* 0x000fe200078ef814 */
[----:B-1----:R-:W-:Y:S01]  /*0790*/  @P3 IMAD.WIDE.U32 R20, R213, R12, RZ ;  /* 0x0000000cd5143225 */ /* 0x002fe200078e00ff */
[----:B------:R-:W-:Y:S02]  /*07a0*/  ISETP.GE.AND P1, PT, R19, RZ, PT ;  /* 0x000000ff1300720c */ /* 0x000fe40003f26270 */
[----:B------:R-:W-:Y:S01]  /*07b0*/  @P0 IADD3 R10, R4, R7, RZ ;  /* 0x00000007040a0210 */ /* 0x000fe20007ffe0ff */
[----:B------:R-:W-:Y:S01]  /*07c0*/  @!P3 IMAD R11, R3, R11, R16 ;  /* 0x0000000b030bb224 */ /* 0x000fe200078e0210 */
[----:B------:R-:W-:Y:S01]  /*07d0*/  SHF.R.S32.HI R19, RZ, 0x1f, R18 ;  /* 0x0000001fff137819 */ /* 0x000fe20000011412 */
[----:B------:R-:W-:Y:S01]  /*07e0*/  @P3 IMAD R13, R213, R13, R21 ;  /* 0x0000000dd50d3224 */ /* 0x000fe200078e0215 */
[----:B------:R-:W-:Y:S01]  /*07f0*/  SHF.R.S32.HI R135, RZ, 0x1f, R134 ;  /* 0x0000001fff877819 */ /* 0x000fe20000011486 */
[----:B------:R-:W-:Y:S02]  /*0800*/  @P6 VIADD R15, R15, 0x1 ;  /* 0x000000010f0f6836 */ /* 0x000fe40000000000 */
[----:B------:R-:W-:-:S02]  /*0810*/  @!P3 IMAD.IADD R13, R27, 0x1, R11 ;  /* 0x000000011b0db824 */ /* 0x000fc400078e020b */
[----:B------:R-:W-:Y:S02]  /*0820*/  @!P3 IMAD.MOV.U32 R20, RZ, RZ, R26 ;  /* 0x000000ffff14b224 */ /* 0x000fe400078e001a */
[C---:B--2---:R-:W-:Y:S02]  /*0830*/  @P0 IMAD R11, R10.reuse, R9, RZ ;  /* 0x000000090a0b0224 */ /* 0x044fe400078e02ff */
[----:B------:R-:W-:-:S04]  /*0840*/  @P0 IMAD.WIDE.U32 R26, R10, R8, RZ ;  /* 0x000000080a1a0225 */ /* 0x000fc800078e00ff */
[C---:B----4-:R-:W-:Y:S02]  /*0850*/  @P0 IMAD R7, R24.reuse, R211, RZ ;  /* 0x000000d318070224 */ /* 0x050fe400078e02ff */
[----:B------:R-:W-:-:S04]  /*0860*/  @P0 IMAD.WIDE.U32 R24, R24, R210, RZ ;  /* 0x000000d218180225 */ /* 0x000fc800078e00ff */
[----:B------:R-:W-:Y:S01]  /*0870*/  @!P1 IMAD.MOV R15, RZ, RZ, -R15 ;  /* 0x000000ffff0f9224 */ /* 0x000fe200078e0a0f */
[----:B------:R-:W-:Y:S01]  /*0880*/  @!P2 LOP3.LUT R15, RZ, R14, RZ, 0x33, !PT ;  /* 0x0000000eff0fa212 */ /* 0x000fe200078e33ff */
[----:B------:R-:W-:Y:S01]  /*0890*/  @P0 IMAD.MOV.U32 R16, RZ, RZ, R26 ;  /* 0x000000ffff100224 */ /* 0x000fe200078e001a */
[----:B------:R-:W-:Y:S01]  /*08a0*/  IADD3 R20, P1, R134, R20, RZ ;  /* 0x0000001486147210 */ /* 0x000fe20007f3e0ff */
[----:B------:R-:W-:Y:S01]  /*08b0*/  @P0 IMAD.IADD R7, R25, 0x1, R7 ;  /* 0x0000000119070824 */ /* 0x000fe200078e0207 */
[----:B------:R-:W-:Y:S01]  /*08c0*/  @P0 IADD3 R14, R27, R11, RZ ;  /* 0x0000000b1b0e0210 */ /* 0x000fe20007ffe0ff */
[----:B------:R-:W-:Y:S01]  /*08d0*/  @P0 IMAD.MOV.U32 R12, RZ, RZ, R24 ;  /* 0x000000ffff0c0224 */ /* 0x000fe200078e0018 */
[----:B------:R-:W-:Y:S09]  /*08e0*/  @P0 BRA `(.L_x_73) ;  /* 0x0000000000340947 */ /* 0x000ff20003800000 */
        /* <DEDUP_REMOVED lines=13> */
.L_x_73:
        /* <DEDUP_REMOVED lines=14> */
.L_x_74:
[----:B------:R-:W1:Y:S01]  /*0aa0*/  S2UR UR10, SR_CgaCtaId ;  /* 0x00000000000a79c3 */ /* 0x000e620000008800 */
[-C--:B------:R-:W-:Y:S01]  /*0ab0*/  IMAD R4, R19, R210.reuse, RZ ;  /* 0x000000d213047224 */ /* 0x080fe200078e02ff */
[----:B------:R-:W-:Y:S01]  /*0ac0*/  IADD3.X R21, R135, R13, RZ, P1, !PT ;  /* 0x0000000d87157210 */ /* 0x000fe20000ffe4ff */
[C---:B------:R-:W-:Y:S01]  /*0ad0*/  IMAD.WIDE.U32 R26, R18.reuse, R210, R134 ;  /* 0x000000d2121a7225 */ /* 0x040fe200078e0086 */
[----:B------:R-:W-:Y:S01]  /*0ae0*/  SHF.R.S32.HI R3, RZ, 0x1f, R23 ;  /* 0x0000001fff037819 */ /* 0x000fe20000011417 */
[----:B------:R-:W-:Y:S01]  /*0af0*/  ULDC.64 UR4, c[0x0][0x258] ;  /* 0x0000960000047ab9 */ /* 0x000fe20000000a00 */
[----:B------:R-:W-:Y:S01]  /*0b00*/  ULDC.64 UR6, c[0x0][0x260] ;  /* 0x0000980000067ab9 */ /* 0x000fe20000000a00 */
[----:B------:R-:W-:Y:S01]  /*0b10*/  IMAD.WIDE.U32 R24, R18, R8, R134 ;  /* 0x0000000812187225 */ /* 0x000fe200078e0086 */
[----:B------:R-:W-:Y:S01]  /*0b20*/  IADD3 R222, P1, R12, R26, RZ ;  /* 0x0000001a0cde7210 */ /* 0x000fe20007f3e0ff */
[----:B------:R-:W-:Y:S01]  /*0b30*/  BSSY B0, `(.L_x_75) ;  /* 0x0000042000007945 */ /* 0x000fe20003800000 */
[----:B------:R-:W-:Y:S01]  /*0b40*/  IADD3 R217, R134, 0x40, RZ ;  /* 0x0000004086d97810 */ /* 0x000fe20007ffe0ff */
[----:B------:R-:W-:Y:S01]  /*0b50*/  IMAD R11, R19, R8, RZ ;  /* 0x00000008130b7224 */ /* 0x000fe200078e02ff */
[----:B------:R-:W-:Y:S01]  /*0b60*/  IADD3 R220, P0, R16, R24, RZ ;  /* 0x0000001810dc7210 */ /* 0x000fe20007f1e0ff */
[----:B------:R-:W-:Y:S01]  /*0b70*/  IMAD R4, R18, R211, R4 ;  /* 0x000000d312047224 */ /* 0x000fe200078e0204 */
[----:B------:R-:W-:Y:S01]  /*0b80*/  IADD3 R216, R134, 0x80, RZ ;  /* 0x0000008086d87810 */ /* 0x000fe20007ffe0ff */
[----:B------:R-:W-:-:S02]  /*0b90*/  IMAD R11, R18, R9, R11 ;  /* 0x00000009120b7224 */ /* 0x000fc400078e020b */
[----:B------:R-:W-:Y:S01]  /*0ba0*/  IMAD.WIDE.U32 R20, R23, UR4, R20 ;  /* 0x0000000417147c25 */ /* 0x000fe2000f8e0014 */
[----:B------:R-:W-:Y:S02]  /*0bb0*/  IADD3.X R223, R7, R27, R4, P1, !PT ;  /* 0x0000001b07df7210 */ /* 0x000fe40000ffe404 */
[----:B------:R-:W-:Y:S01]  /*0bc0*/  IADD3.X R221, R14, R25, R11, P0, !PT ;  /* 0x000000190edd7210 */ /* 0x000fe200007fe40b */
[----:B------:R-:W-:Y:S01]  /*0bd0*/  IMAD R4, R3, UR4, RZ ;  /* 0x0000000403047c24 */ /* 0x000fe2000f8e02ff */
[----:B------:R-:W-:Y:S01]  /*0be0*/  SHF.R.S32.HI R3, RZ, 0x1f, R15 ;  /* 0x0000001fff037819 */ /* 0x000fe2000001140f */
[----:B------:R-:W-:Y:S01]  /*0bf0*/  IMAD.WIDE.U32 R222, R15, UR6, R222 ;  /* 0x000000060fde7c25 */ /* 0x000fe2000f8e00de */
[CC--:B------:R-:W-:Y:S02]  /*0c00*/  ISETP.GE.AND P0, PT, R18.reuse, R203.reuse, PT ;  /* 0x000000cb1200720c */ /* 0x0c0fe40003f06270 */
[----:B------:R-:W-:Y:S01]  /*0c10*/  IADD3 R14, R18, 0x20, RZ ;  /* 0x00000020120e7810 */ /* 0x000fe20007ffe0ff */
[----:B------:R-:W-:Y:S01]  /*0c20*/  IMAD R23, R23, UR5, R4 ;  /* 0x0000000517177c24 */ /* 0x000fe2000f8e0204 */
[----:B------:R-:W-:Y:S01]  /*0c30*/  ULDC.64 UR4, c[0x0][0x268] ;  /* 0x00009a0000047ab9 */ /* 0x000fe20000000a00 */
[C---:B------:R-:W-:Y:S01]  /*0c40*/  IMAD R10, R3.reuse, UR6, RZ ;  /* 0x00000006030a7c24 */ /* 0x040fe2000f8e02ff */
[----:B------:R-:W-:Y:S01]  /*0c50*/  ISETP.GE.AND P1, PT, R14, R203, PT ;  /* 0x000000cb0e00720c */ /* 0x000fe20003f26270 */
[----:B------:R-:W-:Y:S01]  /*0c60*/  IMAD R4, R3, UR4, RZ ;  /* 0x0000000403047c24 */ /* 0x000fe2000f8e02ff */
[----:B------:R-:W-:Y:S01]  /*0c70*/  IADD3 R23, R21, R23, RZ ;  /* 0x0000001715177210 */ /* 0x000fe20007ffe0ff */
[----:B------:R-:W-:Y:S01]  /*0c80*/  IMAD.WIDE.U32 R220, R15, UR4, R220 ;  /* 0x000000040fdc7c25 */ /* 0x000fe2000f8e00dc */
[----:B------:R-:W-:-:S02]  /*0c90*/  UMOV UR4, 0x400 ;  /* 0x0000040000047882 */ /* 0x000fc40000000000 */
[----:B-1----:R-:W-:Y:S01]  /*0ca0*/  ULEA UR4, UR10, UR4, 0x18 ;  /* 0x000000040a047291 */ /* 0x002fe2000f8ec03f */
[C---:B------:R-:W-:Y:S02]  /*0cb0*/  IMAD R225, R15.reuse, UR7, R10 ;  /* 0x000000070fe17c24 */ /* 0x040fe4000f8e020a */
[----:B------:R-:W-:Y:S01]  /*0cc0*/  IMAD R15, R15, UR5, R4 ;  /* 0x000000050f0f7c24 */ /* 0x000fe2000f8e0204 */
[----:B------:R-:W-:Y:S01]  /*0cd0*/  LEA.HI.SX32 R4, R133, 0xffffffff, 0x1a ;  /* 0xffffffff85047811 */ /* 0x000fe200078fd2ff */
[----:B------:R-:W-:Y:S01]  /*0ce0*/  IMAD.WIDE R24, R214, 0x80, R18 ;  /* 0x00000080d6187825 */ /* 0x000fe200078e0212 */
[----:B------:R-:W-:-:S03]  /*0cf0*/  LEA R215, R215, UR4, 0x1 ;  /* 0x00000004d7d77c11 */ /* 0x000fc6000f8e08ff */
[----:B------:R-:W-:Y:S01]  /*0d00*/  IMAD R7, R4, -0x40, R83 ;  /* 0xffffffc004077824 */ /* 0x000fe200078e0253 */
[----:B------:R-:W-:Y:S06]  /*0d10*/  @P0 BRA `(.L_x_76) ;  /* 0x00000000008c0947 */ /* 0x000fec0003800000 */
[----:B------:R-:W-:Y:S01]  /*0d20*/  ULDC UR5, c[0x0][0x2d0] ;  /* 0x0000b40000057ab9 */ /* 0x000fe20000000800 */
[----:B------:R-:W-:Y:S01]  /*0d30*/  ULDC.64 UR6, c[0x0][0x240] ;  /* 0x0000900000067ab9 */ /* 0x000fe20000000a00 */
[----:B------:R-:W-:Y:S01]  /*0d40*/  ISETP.GE.AND P6, PT, R134, UR5, PT ;  /* 0x0000000586007c0c */ /* 0x000fe2000bfc6270 */
[----:B------:R-:W-:Y:S01]  /*0d50*/  IMAD R3, R25, UR6, RZ ;  /* 0x0000000619037c24 */ /* 0x000fe2000f8e02ff */
[----:B------:R-:W-:Y:S01]  /*0d60*/  ISETP.GE.AND P3, PT, R217, UR5, PT ;  /* 0x00000005d9007c0c */ /* 0x000fe2000bf66270 */
[----:B------:R-:W-:Y:S01]  /*0d70*/  IMAD.MOV.U32 R22, RZ, RZ, R20 ;  /* 0x000000ffff167224 */ /* 0x000fe200078e0014 */
[----:B------:R-:W-:Y:S01]  /*0d80*/  ISETP.GE.AND P2, PT, R216, UR5, PT ;  /* 0x00000005d8007c0c */ /* 0x000fe2000bf46270 */
[C---:B------:R-:W-:Y:S02]  /*0d90*/  IMAD R16, R24.reuse, UR7, R3 ;  /* 0x0000000718107c24 */ /* 0x040fe4000f8e0203 */
[----:B------:R-:W-:-:S04]  /*0da0*/  IMAD.WIDE.U32 R26, R24, UR6, R22 ;  /* 0x00000006181a7c25 */ /* 0x000fc8000f8e0016 */
[----:B------:R-:W-:Y:S02]  /*0db0*/  IMAD.IADD R16, R27, 0x1, R16 ;  /* 0x000000011b107824 */ /* 0x000fe400078e0210 */
[----:B------:R-:W1:Y:S01]  /*0dc0*/  @!P6 LDC.64 R12, c[0x0][0x210] ;  /* 0x00008400ff0ceb82 */ /* 0x000e620000000a00 */
[----:B------:R2:W-:Y:S07]  /*0dd0*/  @P6 STS.128 [R215], RZ ;  /* 0x000000ffd7006388 */ /* 0x0005ee0000000c00 */
[----:B------:R-:W3:Y:S01]  /*0de0*/  @!P3 LDC.64 R10, c[0x0][0x210] ;  /* 0x00008400ff0abb82 */ /* 0x000ee20000000a00 */
[----:B-1----:R-:W-:-:S04]  /*0df0*/  @!P6 LEA R12, P0, R26, R12, 0x1 ;  /* 0x0000000c1a0ce211 */ /* 0x002fc800078008ff */
[C---:B------:R-:W-:Y:S02]  /*0e00*/  @!P6 LEA.HI.X R13, R26.reuse, R13, R16, 0x1, P0 ;  /* 0x0000000d1a0de211 */ /* 0x040fe400000f0c10 */
[----:B---3--:R-:W-:-:S03]  /*0e10*/  @!P3 LEA R10, P0, R26, R10, 0x1 ;  /* 0x0000000a1a0ab211 */ /* 0x008fc600078008ff */
[----:B------:R-:W-:Y:S01]  /*0e20*/  @!PT LDS RZ, [RZ] ;  /* 0x00000000fffff984 */ /* 0x000fe20000000800 */
[----:B------:R-:W-:Y:S01]  /*0e30*/  @!PT LDS RZ, [RZ] ;  /* 0x00000000fffff984 */ /* 0x000fe20000000800 */
[----:B------:R-:W-:Y:S01]  /*0e40*/  @!PT LDS RZ, [RZ] ;  /* 0x00000000fffff984 */ /* 0x000fe20000000800 */
[----:B------:R2:W-:Y:S01]  /*0e50*/  @!P6 LDGSTS.E.BYPASS.LTC128B.128 [R215], desc[UR8][R12.64] ;  /* 0x000000000cd7efae */ /* 0x0005e2000b901d48 */
[----:B------:R-:W-:-:S03]  /*0e60*/  @!P3 LEA.HI.X R11, R26, R11, R16, 0x1, P0 ;  /* 0x0000000b1a0bb211 */ /* 0x000fc600000f0c10 */
[----:B------:R2:W-:Y:S04]  /*0e70*/  @P3 STS.128 [R215+0x4000], RZ ;  /* 0x004000ffd7003388 */ /* 0x0005e80000000c00 */
[----:B------:R-:W-:Y:S01]  /*0e80*/  @!PT LDS RZ, [RZ] ;  /* 0x00000000fffff984 */ /* 0x000fe20000000800 */
[----:B------:R-:W-:Y:S01]  /*0e90*/  @!PT LDS RZ, [RZ] ;  /* 0x00000000fffff984 */ /* 0x000fe20000000800 */
[----:B------:R-:W-:Y:S01]  /*0ea0*/  @!PT LDS RZ, [RZ] ;  /* 0x00000000fffff984 */ /* 0x000fe20000000800 */
[----:B------:R2:W-:Y:S04]  /*0eb0*/  @!P3 LDGSTS.E.BYPASS.LTC128B.128 [R215+0x4000], desc[UR8][R10.64+0x80] ;  /* 0x040000800ad7bfae */ /* 0x0005e8000b901d48 */
[----:B------:R2:W-:Y:S01]  /*0ec0*/  @P2 STS.128 [R215+0x8000], RZ ;  /* 0x008000ffd7002388 */ /* 0x0005e20000000c00 */
[----:B------:R-:W-:Y:S05]  /*0ed0*/  @P2 BRA `(.L_x_76) ;  /* 0x00000000001c2947 */ /* 0x000fea0003800000 */
[----:B------:R-:W-:Y:S02]  /*0ee0*/  ULDC.64 UR6, c[0x0][0x210] ;  /* 0x0000840000067ab9 */ /* 0x000fe40000000a00 */
[----:B--2---:R-:W-:-:S04]  /*0ef0*/  LEA R10, P0, R26, UR6, 0x1 ;  /* 0x000000061a0a7c11 */ /* 0x004fc8000f8008ff */
[----:B------:R-:W-:-:S05]  /*0f00*/  LEA.HI.X R11, R26, UR7, R16, 0x1, P0 ;  /* 0x000000071a0b7c11 */ /* 0x000fca00080f0c10 */
[----:B------:R-:W-:Y:S01]  /*0f10*/  @!PT LDS RZ, [RZ] ;  /* 0x00000000fffff984 */ /* 0x000fe20000000800 */
[----:B------:R-:W-:Y:S01]  /*0f20*/  @!PT LDS RZ, [RZ] ;  /* 0x00000000fffff984 */ /* 0x000fe20000000800 */
[----:B------:R-:W-:Y:S01]  /*0f30*/  @!PT LDS RZ, [RZ] ;  /* 0x00000000fffff984 */ /* 0x000fe20000000800 */
[----:B------:R1:W-:Y:S04]  /*0f40*/  LDGSTS.E.BYPASS.LTC128B.128 [R215+0x8000], desc[UR8][R10.64+0x100] ;  /* 0x080001000ad77fae */ /* 0x0003e8000b901d48 */
.L_x_76:
[----:B------:R-:W-:Y:S05]  /*0f50*/  BSYNC B0 ;  /* 0x0000000000007941 */ /* 0x000fea0003800000 */
.L_x_75:
[----:B------:R-:W-:Y:S04]  /*0f60*/  BSSY B0, `(.L_x_77) ;  /* 0x0000028000007945 */ /* 0x000fe80003800000 */
[----:B------:R-:W-:Y:S05]  /*0f70*/  @P1 BRA `(.L_x_78) ;  /* 0x0000000000981947 */ /* 0x000fea0003800000 */
[----:B------:R-:W-:Y:S01]  /*0f80*/  ULDC UR5, c[0x0][0x2d0] ;  /* 0x0000b40000057ab9 */ /* 0x000fe20000000800 */
[----:B------:R-:W-:Y:S01]  /*0f90*/  IADD3 R16, P0, R24, 0x20, RZ ;  /* 0x0000002018107810 */ /* 0x000fe20007f1e0ff */
[----:B------:R-:W-:Y:S01]  /*0fa0*/  ULDC.64 UR6, c[0x0][0x240] ;  /* 0x0000900000067ab9 */ /* 0x000fe20000000a00 */
[----:B------:R-:W-:Y:S01]  /*0fb0*/  ISETP.GE.AND P3, PT, R134, UR5, PT ;  /* 0x0000000586007c0c */ /* 0x000fe2000bf66270 */
[----:B------:R-:W-:Y:S01]  /*0fc0*/  IMAD.MOV.U32 R26, RZ, RZ, R20 ;  /* 0x000000ffff1a7224 */ /* 0x000fe200078e0014 */
[----:B------:R-:W-:Y:S01]  /*0fd0*/  ISETP.GE.AND P2, PT, R217, UR5, PT ;  /* 0x00000005d9007c0c */ /* 0x000fe2000bf46270 */
[----:B------:R-:W-:Y:S01]  /*0fe0*/  IMAD.X R3, RZ, RZ, R25, P0 ;  /* 0x000000ffff037224 */ /* 0x000fe200000e0619 */
[----:B------:R-:W-:Y:S01]  /*0ff0*/  ISETP.GE.AND P0, PT, R216, UR5, PT ;  /* 0x00000005d8007c0c */ /* 0x000fe2000bf06270 */
[----:B------:R-:W-:Y:S02]  /*1000*/  IMAD.MOV.U32 R27, RZ, RZ, R23 ;  /* 0x000000ffff1b7224 */ /* 0x000fe400078e0017 */
[----:B------:R-:W-:-:S02]  /*1010*/  IMAD R3, R3, UR6, RZ ;  /* 0x0000000603037c24 */ /* 0x000fc4000f8e02ff */
[----:B------:R-:W-:-:S04]  /*1020*/  IMAD.WIDE.U32 R26, R16, UR6, R26 ;  /* 0x00000006101a7c25 */ /* 0x000fc8000f8e001a */
[----:B--2---:R-:W2:Y:S01]  /*1030*/  @!P3 LDC.64 R12, c[0x0][0x210] ;  /* 0x00008400ff0cbb82 */ /* 0x004ea20000000a00 */
[----:B------:R-:W-:Y:S01]  /*1040*/  IMAD R3, R16, UR7, R3 ;  /* 0x0000000710037c24 */ /* 0x000fe2000f8e0203 */
[----:B------:R3:W-:Y:S06]  /*1050*/  @P3 STS.128 [R215+0x1000], RZ ;  /* 0x001000ffd7003388 */ /* 0x0007ec0000000c00 */
[----:B-1----:R-:W1:Y:S01]  /*1060*/  @!P2 LDC.64 R10, c[0x0][0x210] ;  /* 0x00008400ff0aab82 */ /* 0x002e620000000a00 */
[----:B--2---:R-:W-:Y:S01]  /*1070*/  @!P3 LEA R28, P6, R26, R12, 0x1 ;  /* 0x0000000c1a1cb211 */ /* 0x004fe200078c08ff */
[----:B------:R-:W-:-:S05]  /*1080*/  IMAD.IADD R12, R27, 0x1, R3 ;  /* 0x000000011b0c7824 */ /* 0x000fca00078e0203 */
[C---:B------:R-:W-:Y:S02]  /*1090*/  @!P3 LEA.HI.X R29, R26.reuse, R13, R12, 0x1, P6 ;  /* 0x0000000d1a1db211 */ /* 0x040fe400030f0c0c */
[----:B-1----:R-:W-:-:S03]  /*10a0*/  @!P2 LEA R10, P1, R26, R10, 0x1 ;  /* 0x0000000a1a0aa211 */ /* 0x002fc600078208ff */
[----:B------:R-:W-:Y:S01]  /*10b0*/  @!PT LDS RZ, [RZ] ;  /* 0x00000000fffff984 */ /* 0x000fe20000000800 */
[----:B------:R-:W-:Y:S01]  /*10c0*/  @!PT LDS RZ, [RZ] ;  /* 0x00000000fffff984 */ /* 0x000fe20000000800 */
[----:B------:R-:W-:Y:S01]  /*10d0*/  @!PT LDS RZ, [RZ] ;  /* 0x00000000fffff984 */ /* 0x000fe20000000800 */
[----:B------:R3:W-:Y:S01]  /*10e0*/  @!P3 LDGSTS.E.BYPASS.LTC128B.128 [R215+0x1000], desc[UR8][R28.64] ;  /* 0x010000001cd7bfae */ /* 0x0007e2000b901d48 */
        /* <DEDUP_REMOVED lines=9> */
[----:B---3--:R-:W-:-:S04]  /*1180*/  LEA R10, P0, R26, UR6, 0x1 ;  /* 0x000000061a0a7c11 */ /* 0x008fc8000f8008ff */
[----:B------:R-:W-:-:S05]  /*1190*/  LEA.HI.X R11, R26, UR7, R12, 0x1, P0 ;  /* 0x000000071a0b7c11 */ /* 0x000fca00080f0c0c */
[----:B------:R-:W-:Y:S01]  /*11a0*/  @!PT LDS RZ, [RZ] ;  /* 0x00000000fffff984 */ /* 0x000fe20000000800 */
[----:B------:R-:W-:Y:S01]  /*11b0*/  @!PT LDS RZ, [RZ] ;  /* 0x00000000fffff984 */ /* 0x000fe20000000800 */
[----:B------:R-:W-:Y:S01]  /*11c0*/  @!PT LDS RZ, [RZ] ;  /* 0x00000000fffff984 */ /* 0x000fe20000000800 */
[----:B------:R4:W-:Y:S04]  /*11d0*/  LDGSTS.E.BYPASS.LTC128B.128 [R215+0x9000], desc[UR8][R10.64+0x100] ;  /* 0x090001000ad77fae */ /* 0x0009e8000b901d48 */
.L_x_78:
[----:B------:R-:W-:Y:S05]  /*11e0*/  BSYNC B0 ;  /* 0x0000000000007941 */ /* 0x000fea0003800000 */
.L_x_77:
        /* <DEDUP_REMOVED lines=16> */
[----:B-1-34-:R-:W1:Y:S01]  /*12f0*/  @!P2 LDC.64 R10, c[0x0][0x210] ;  /* 0x00008400ff0aab82 */ /* 0x01ae620000000a00 */
        /* <DEDUP_REMOVED lines=17> */
[----:B-1----:R-:W-:-:S04]  /*1410*/  LEA R10, P0, R26, UR6, 0x1 ;  /* 0x000000061a0a7c11 */ /* 0x002fc8000f8008ff */
[----:B------:R-:W-:-:S05]  /*1420*/  LEA.HI.X R11, R26, UR7, R12, 0x1, P0 ;  /* 0x000000071a0b7c11 */ /* 0x000fca00080f0c0c */
[----:B------:R-:W-:Y:S01]  /*1430*/  @!PT LDS RZ, [RZ] ;  /* 0x00000000fffff984 */ /* 0x000fe20000000800 */
[----:B------:R-:W-:Y:S01]  /*1440*/  @!PT LDS RZ, [RZ] ;  /* 0x00000000fffff984 */ /* 0x000fe20000000800 */
[----:B------:R-:W-:Y:S01]  /*1450*/  @!PT LDS RZ, [RZ] ;  /* 0x00000000fffff984 */ /* 0x000fe20000000800 */
[----:B------:R1:W-:Y:S04]  /*1460*/  LDGSTS.E.BYPASS.LTC128B.128 [R215+0xa000], desc[UR8][R10.64+0x100] ;  /* 0x0a0001000ad77fae */ /* 0x0003e8000b901d48 */
.L_x_80:
[----:B------:R-:W-:Y:S05]  /*1470*/  BSYNC B0 ;  /* 0x0000000000007941 */ /* 0x000fea0003800000 */
.L_x_79:
        /* <DEDUP_REMOVED lines=10> */
[----:B------:R-:W-:-:S04]  /*1520*/  IMAD.WIDE.U32 R20, R3, UR6, R20 ;  /* 0x0000000603147c25 */ /* 0x000fc8000f8e0014 */
[----:B------:R-:W-:-:S04]  /*1530*/  IMAD R16, R16, UR6, RZ ;  /* 0x0000000610107c24 */ /* 0x000fc8000f8e02ff */
[----:B--2---:R-:W2:Y:S01]  /*1540*/  @!P3 LDC.64 R12, c[0x0][0x210] ;  /* 0x00008400ff0cbb82 */ /* 0x004ea20000000a00 */
[----:B------:R-:W-:Y:S01]  /*1550*/  IMAD R16, R3, UR7, R16 ;  /* 0x0000000703107c24 */ /* 0x000fe2000f8e0210 */
[----:B------:R2:W-:Y:S03]  /*1560*/  @P3 STS.128 [R215+0x3000], RZ ;  /* 0x003000ffd7003388 */ /* 0x0005e60000000c00 */
[----:B------:R-:W-:-:S03]  /*1570*/  IMAD.IADD R16, R21, 0x1, R16 ;  /* 0x0000000115107824 */ /* 0x000fc600078e0210 */
[----:B-1-34-:R-:W1:Y:S01]  /*1580*/  @!P2 LDC.64 R10, c[0x0][0x210] ;  /* 0x00008400ff0aab82 */ /* 0x01ae620000000a00 */
[----:B--2---:R-:W-:-:S04]  /*1590*/  @!P3 LEA R12, P4, R20, R12, 0x1 ;  /* 0x0000000c140cb211 */ /* 0x004fc800078808ff */
        /* <DEDUP_REMOVED lines=21> */
.L_x_82:
[----:B------:R-:W-:Y:S05]  /*16f0*/  BSYNC B0 ;  /* 0x0000000000007941 */ /* 0x000fea0003800000 */
.L_x_81:
[-C--:B------:R-:W-:Y:S01]  /*1700*/  ISETP.GE.AND P0, PT, R18, R7.reuse, PT ;  /* 0x000000071200720c */ /* 0x080fe20003f06270 */
[----:B------:R-:W-:Y:S01]  /*1710*/  IMAD.IADD R225, R223, 0x1, R225 ;  /* 0x00000001dfe17824 */ /* 0x000fe200078e02e1 */
[C---:B------:R-:W-:Y:S01]  /*1720*/  SHF.L.U64.HI R3, R210.reuse, 0x6, R211 ;  /* 0x00000006d2037819 */ /* 0x040fe200000102d3 */
[----:B------:R-:W-:Y:S01]  /*1730*/  IMAD.SHL.U32 R81, R210, 0x40, RZ ;  /* 0x00000040d2517824 */ /* 0x000fe200078e00ff */
[----:B------:R-:W-:Y:S01]  /*1740*/  SHF.R.S32.HI R20, RZ, 0x1f, R4 ;  /* 0x0000001fff147819 */ /* 0x000fe20000011404 */
[----:B------:R-:W-:Y:S01]  /*1750*/  IMAD.SHL.U32 R24, R2, 0x40, RZ ;  /* 0x0000004002187824 */ /* 0x000fe200078e00ff */
[----:B------:R-:W-:Y:S01]  /*1760*/  MOV R224, R222 ;  /* 0x000000de00e07202 */ /* 0x000fe20000000f00 */
[----:B-1234-:R-:W-:Y:S01]  /*1770*/  IMAD R11, R3, R4, RZ ;  /* 0x00000004030b7224 */ /* 0x01efe200078e02ff */
[----:B------:R-:W-:Y:S01]  /*1780*/  SHF.L.U32 R22, R5, 0x6, RZ ;  /* 0x0000000605167819 */ /* 0x000fe200000006ff */
[----:B------:R-:W-:Y:S01]  /*1790*/  BSSY B0, `(.L_x_83) ;  /* 0x0000027000007945 */ /* 0x000fe20003800000 */
[----:B------:R-:W-:Y:S01]  /*17a0*/  ISETP.GE.AND P5, PT, R14, R7, PT ;  /* 0x000000070e00720c */ /* 0x000fe20003fa6270 */
[----:B------:R-:W-:Y:S01]  /*17b0*/  IMAD.WIDE.U32 R26, R4, R81, R224 ;  /* 0x00000051041a7225 */ /* 0x000fe200078e00e0 */
[----:B------:R-:W-:-:S02]  /*17c0*/  LOP3.LUT R22, R22, 0x1c0, RZ, 0xc0, !PT ;  /* 0x000001c016167812 */ /* 0x000fc400078ec0ff */
[----:B------:R-:W-:Y:S01]  /*17d0*/  SHF.L.U32 R23, R201, 0x3, RZ ;  /* 0x00000003c9177819 */ /* 0x000fe200000006ff */
[----:B------:R-:W-:Y:S01]  /*17e0*/  IMAD R11, R20, R81, R11 ;  /* 0x00000051140b7224 */ /* 0x000fe200078e020b */
[----:B------:R-:W-:Y:S01]  /*17f0*/  LOP3.LUT R24, R24, 0x1c0, RZ, 0xc0, !PT ;  /* 0x000001c018187812 */ /* 0x000fe200078ec0ff */
[----:B------:R-:W-:Y:S02]  /*1800*/  IMAD.SHL.U32 R21, R18, 0x8, RZ ;  /* 0x0000000812157824 */ /* 0x000fe400078e00ff */
[----:B------:R-:W-:Y:S01]  /*1810*/  IMAD.IADD R16, R27, 0x1, R11 ;  /* 0x000000011b107824 */ /* 0x000fe200078e020b */
[----:B------:R-:W-:Y:S06]  /*1820*/  @P0 BRA `(.L_x_84) ;  /* 0x0000000000740947 */ /* 0x000fec0003800000 */
[----:B------:R-:W-:Y:S02]  /*1830*/  ULDC UR5, c[0x0][0x2d0] ;  /* 0x0000b40000057ab9 */ /* 0x000fe40000000800 */
[----:B------:R-:W-:Y:S02]  /*1840*/  ISETP.GE.AND P3, PT, R134, UR5, PT ;  /* 0x0000000586007c0c */ /* 0x000fe4000bf66270 */
[----:B------:R-:W-:Y:S02]  /*1850*/  ISETP.GE.AND P2, PT, R217, UR5, PT ;  /* 0x00000005d9007c0c */ /* 0x000fe4000bf46270 */
[----:B------:R-:W-:-:S09]  /*1860*/  ISETP.GE.AND P0, PT, R216, UR5, PT ;  /* 0x00000005d8007c0c */ /* 0x000fd2000bf06270 */
[----:B------:R-:W1:Y:S01]  /*1870*/  @!P3 LDC.64 R12, c[0x0][0x218] ;  /* 0x00008600ff0cbb82 */ /* 0x000e620000000a00 */
[----:B------:R2:W-:Y:S07]  /*1880*/  @P3 STS.128 [R215+0xc000], RZ ;  /* 0x00c000ffd7003388 */ /* 0x0005ee0000000c00 */
[----:B------:R-:W3:Y:S01]  /*1890*/  @!P2 LDC.64 R10, c[0x0][0x218] ;  /* 0x00008600ff0aab82 */ /* 0x000ee20000000a00 */
[----:B-1----:R-:W-:-:S04]  /*18a0*/  @!P3 LEA R12, P4, R26, R12, 0x1 ;  /* 0x0000000c1a0cb211 */ /* 0x002fc800078808ff */
[C---:B------:R-:W-:Y:S02]  /*18b0*/  @!P3 LEA.HI.X R13, R26.reuse, R13, R16, 0x1, P4 ;  /* 0x0000000d1a0db211 */ /* 0x040fe400020f0c10 */
[----:B---3--:R-:W-:-:S03]  /*18c0*/  @!P2 LEA R10, P1, R26, R10, 0x1 ;  /* 0x0000000a1a0aa211 */ /* 0x008fc600078208ff */
        /* <DEDUP_REMOVED lines=19> */
.L_x_84:
[----:B------:R-:W-:Y:S05]  /*1a00*/  BSYNC B0 ;  /* 0x0000000000007941 */ /* 0x000fea0003800000 */
.L_x_83:
[----:B------:R-:W-:Y:S01]  /*1a10*/  BSSY B0, `(.L_x_85) ;  /* 0x0000023000007945 */ /* 0x000fe20003800000 */
[C---:B------:R-:W-:Y:S02]  /*1a20*/  SHF.L.U64.HI R211, R210.reuse, 0x5, R211 ;  /* 0x00000005d2d37819 */ /* 0x040fe400000102d3 */
[----:B------:R-:W-:Y:S01]  /*1a30*/  SHF.L.U32 R212, R210, 0x5, RZ ;  /* 0x00000005d2d47819 */ /* 0x000fe200000006ff */
[----:B------:R-:W-:Y:S06]  /*1a40*/  @P5 BRA `(.L_x_86) ;  /* 0x00000000007c5947 */ /* 0x000fec0003800000 */
[----:B------:R-:W-:Y:S01]  /*1a50*/  ULDC UR5, c[0x0][0x2d0] ;  /* 0x0000b40000057ab9 */ /* 0x000fe20000000800 */
[----:B------:R-:W-:Y:S02]  /*1a60*/  IADD3 R26, P0, R212, R26, RZ ;  /* 0x0000001ad41a7210 */ /* 0x000fe40007f1e0ff */
[----:B------:R-:W-:Y:S02]  /*1a70*/  ISETP.GE.AND P3, PT, R134, UR5, PT ;  /* 0x0000000586007c0c */ /* 0x000fe4000bf66270 */
[----:B------:R-:W-:Y:S01]  /*1a80*/  ISETP.GE.AND P2, PT, R217, UR5, PT ;  /* 0x00000005d9007c0c */ /* 0x000fe2000bf46270 */
[----:B------:R-:W-:Y:S01]  /*1a90*/  IMAD.X R25, R211, 0x1, R16, P0 ;  /* 0x00000001d3197824 */ /* 0x000fe200000e0610 */
[----:B------:R-:W-:-:S09]  /*1aa0*/  ISETP.GE.AND P0, PT, R216, UR5, PT ;  /* 0x00000005d8007c0c */ /* 0x000fd2000bf06270 */
[----:B--2---:R-:W2:Y:S01]  /*1ab0*/  @!P3 LDC.64 R12, c[0x0][0x218] ;  /* 0x00008600ff0cbb82 */ /* 0x004ea20000000a00 */
[----:B------:R3:W-:Y:S07]  /*1ac0*/  @P3 STS.128 [R215+0xd000], RZ ;  /* 0x00d000ffd7003388 */ /* 0x0007ee0000000c00 */
[----:B-1----:R-:W1:Y:S01]  /*1ad0*/  @!P2 LDC.64 R10, c[0x0][0x218] ;  /* 0x00008600ff0aab82 */ /* 0x002e620000000a00 */
        /* <DEDUP_REMOVED lines=22> */
.L_x_86:
[----:B------:R-:W-:Y:S05]  /*1c40*/  BSYNC B0 ;  /* 0x0000000000007941 */ /* 0x000fea0003800000 */
.L_x_85:
[----:B------:R-:W0:Y:S01]  /*1c50*/  LDGDEPBAR ;  /* 0x00000000000079af */ /* 0x000e220000000000 */
[----:B------:R-:W-:Y:S01]  /*1c60*/  ISETP.GE.AND P1, PT, R18, R7, PT ;  /* 0x000000071200720c */ /* 0x000fe20003f26270 */
[----:B------:R-:W-:Y:S01]  /*1c70*/  IMAD.SHL.U32 R0, R0, 0x40, RZ ;  /* 0x0000004000007824 */ /* 0x000fe200078e00ff */
[----:B------:R-:W-:Y:S01]  /*1c80*/  LOP3.LUT R23, R24, 0x8, R23, 0xf8, !PT ;  /* 0x0000000818177812 */ /* 0x000fe200078ef817 */
[----:B-1234-:R-:W-:Y:S01]  /*1c90*/  IMAD R11, R20, R8, RZ ;  /* 0x00000008140b7224 */ /* 0x01efe200078e02ff */
[----:B------:R-:W-:Y:S01]  /*1ca0*/  SHF.R.U32.HI R24, RZ, 0x3, R24 ;  /* 0x00000003ff187819 */ /* 0x000fe20000011618 */
[----:B------:R-:W-:Y:S01]  /*1cb0*/  IMAD.IADD R210, R221, 0x1, R15 ;  /* 0x00000001ddd27824 */ /* 0x000fe200078e020f */
[----:B------:R-:W-:Y:S01]  /*1cc0*/  LOP3.LUT R21, R22, 0x8, R21, 0xf8, !PT ;  /* 0x0000000816157812 */ /* 0x000fe200078ef815 */
[----:B------:R-:W-:Y:S01]  /*1cd0*/  IMAD R11, R4, R9, R11 ;  /* 0x00000009040b7224 */ /* 0x000fe200078e020b */
[----:B------:R-:W-:Y:S01]  /*1ce0*/  SHF.R.U32.HI R22, RZ, 0x3, R22 ;  /* 0x00000003ff167819 */ /* 0x000fe20000011616 */
[----:B------:R-:W-:Y:S01]  /*1cf0*/  BSSY B0, `(.L_x_87) ;  /* 0x0000032000007945 */ /* 0x000fe20003800000 */
[----:B------:R-:W-:-:S02]  /*1d00*/  LOP3.LUT R23, R23, R24, RZ, 0x3c, !PT ;  /* 0x0000001817177212 */ /* 0x000fc400078e3cff */
[----:B------:R-:W-:Y:S01]  /*1d10*/  LEA.HI R13, R17, R6, RZ, 0x5 ;  /* 0x00000006110d7211 */ /* 0x000fe200078f28ff */
[----:B------:R-:W-:Y:S01]  /*1d20*/  IMAD.WIDE.U32 R16, R4, R8, RZ ;  /* 0x0000000804107225 */ /* 0x000fe200078e00ff */
[----:B------:R-:W-:Y:S02]  /*1d30*/  LOP3.LUT R22, R21, R22, RZ, 0x3c, !PT ;  /* 0x0000001615167212 */ /* 0x000fe400078e3cff */
[----:B------:R-:W-:Y:S01]  /*1d40*/  LOP3.LUT R0, R23, 0xfffffe00, R0, 0xf8, !PT ;  /* 0xfffffe0017007812 */ /* 0x000fe200078ef800 */
[----:B------:R-:W-:Y:S01]  /*1d50*/  IMAD.IADD R11, R17, 0x1, R11 ;  /* 0x00000001110b7824 */ /* 0x000fe200078e020b */
[----:B------:R-:W-:Y:S01]  /*1d60*/  SHF.R.S32.HI R13, RZ, 0x5, R13 ;  /* 0x00000005ff0d7819 */ /* 0x000fe2000001140d */
[----:B------:R-:W-:Y:S01]  /*1d70*/  IMAD R201, R201, 0x200, R22 ;  /* 0x00000200c9c97824 */ /* 0x000fe200078e0216 */
[----:B------:R-:W-:Y:S02]  /*1d80*/  LEA R15, P0, R16, R220, 0x6 ;  /* 0x000000dc100f7211 */ /* 0x000fe400078030ff */
[----:B------:R-:W-:Y:S01]  /*1d90*/  ISETP.GE.AND P5, PT, R14, R7, PT ;  /* 0x000000070e00720c */ /* 0x000fe20003fa6270 */
[----:B------:R-:W-:-:S04]  /*1da0*/  DEPBAR.LE SB0, 0x0 ;  /* 0x000080000000791a */ /* 0x000fc80000000000 */
[----:B------:R-:W-:Y:S01]  /*1db0*/  BAR.SYNC.DEFER_BLOCKING 0x0 ;  /* 0x0000000000007b1d */ /* 0x000fe20000010000 */
[----:B------:R-:W-:Y:S01]  /*1dc0*/  IMAD R202, R13, 0x400, R0 ;  /* 0x000004000dca7824 */ /* 0x000fe200078e0200 */
[----:B------:R-:W-:Y:S02]  /*1dd0*/  LEA.HI.X R14, R16, R210, R11, 0x6, P0 ;  /* 0x000000d2100e7211 */ /* 0x000fe400000f340b */
[----:B------:R-:W-:Y:S02]  /*1de0*/  LEA R201, R201, UR4, 0x1 ;  /* 0x00000004c9c97c11 */ /* 0x000fe4000f8e08ff */
[----:B------:R-:W-:Y:S01]  /*1df0*/  LEA R202, R202, UR4, 0x1 ;  /* 0x00000004caca7c11 */ /* 0x000fe2000f8e08ff */
[----:B------:R1:W-:Y:S04]  /*1e00*/  @P1 STS.128 [R215+0x12000], RZ ;  /* 0x012000ffd7001388 */ /* 0x0003e80000000c00 */
[----:B------:R1:W-:Y:S04]  /*1e10*/  @P1 STS.128 [R215+0x14000], RZ ;  /* 0x014000ffd7001388 */ /* 0x0003e80000000c00 */
[----:B------:R1:W-:Y:S01]  /*1e20*/  @P1 STS.128 [R215+0x16000], RZ ;  /* 0x016000ffd7001388 */ /* 0x0003e20000000c00 */
[----:B------:R-:W-:Y:S05]  /*1e30*/  @P1 BRA `(.L_x_88) ;  /* 0x0000000000741947 */ /* 0x000fea0003800000 */
[----:B------:R-:W-:Y:S02]  /*1e40*/  ULDC UR5, c[0x0][0x2d0] ;  /* 0x0000b40000057ab9 */ /* 0x000fe40000000800 */
[----:B------:R-:W-:Y:S02]  /*1e50*/  ISETP.GE.AND P3, PT, R134, UR5, PT ;  /* 0x0000000586007c0c */ /* 0x000fe4000bf66270 */
[----:B------:R-:W-:Y:S02]  /*1e60*/  ISETP.GE.AND P2, PT, R217, UR5, PT ;  /* 0x00000005d9007c0c */ /* 0x000fe4000bf46270 */
[----:B------:R-:W-:-:S09]  /*1e70*/  ISETP.GE.AND P0, PT, R216, UR5, PT ;  /* 0x00000005d8007c0c */ /* 0x000fd2000bf06270 */
[----:B------:R-:W2:Y:S01]  /*1e80*/  @!P3 LDC.64 R12, c[0x0][0x220] ;  /* 0x00008800ff0cbb82 */ /* 0x000ea20000000a00 */
[----:B------:R3:W-:Y:S07]  /*1e90*/  @P3 STS.128 [R215+0x12000], RZ ;  /* 0x012000ffd7003388 */ /* 0x0007ee0000000c00 */
[----:B------:R-:W4:Y:S01]  /*1ea0*/  @!P2 LDC.64 R10, c[0x0][0x220] ;  /* 0x00008800ff0aab82 */ /* 0x000f220000000a00 */
[----:B--2---:R-:W-:-:S04]  /*1eb0*/  @!P3 LEA R12, P4, R15, R12, 0x1 ;  /* 0x0000000c0f0cb211 */ /* 0x004fc800078808ff */
[C---:B------:R-:W-:Y:S02]  /*1ec0*/  @!P3 LEA.HI.X R13, R15.reuse, R13, R14, 0x1, P4 ;  /* 0x0000000d0f0db211 */ /* 0x040fe400020f0c0e */
[----:B----4-:R-:W-:-:S03]  /*1ed0*/  @!P2 LEA R10, P1, R15, R10, 0x1 ;  /* 0x0000000a0f0aa211 */ /* 0x010fc600078208ff */
        /* <DEDUP_REMOVED lines=19> */
.L_x_88:
[----:B------:R-:W-:Y:S05]  /*2010*/  BSYNC B0 ;  /* 0x0000000000007941 */ /* 0x000fea0003800000 */
.L_x_87:
[----:B------:R4:W-:Y:S01]  /*2020*/  @P5 STS.128 [R215+0x13000], RZ ;  /* 0x013000ffd7005388 */ /* 0x0009e20000000c00 */
[----:B------:R-:W-:Y:S03]  /*2030*/  BSSY B0, `(.L_x_89) ;  /* 0x0000025000007945 */ /* 0x000fe60003800000 */
[----:B------:R4:W-:Y:S04]  /*2040*/  @P5 STS.128 [R215+0x15000], RZ ;  /* 0x015000ffd7005388 */ /* 0x0009e80000000c00 */
[----:B------:R4:W-:Y:S01]  /*2050*/  @P5 STS.128 [R215+0x17000], RZ ;  /* 0x017000ffd7005388 */ /* 0x0009e20000000c00 */
[----:B------:R-:W-:Y:S05]  /*2060*/  @P5 BRA `(.L_x_90) ;  /* 0x0000000000845947 */ /* 0x000fea0003800000 */
[----:B------:R-:W-:Y:S01]  /*2070*/  ULDC UR5, c[0x0][0x2d0] ;  /* 0x0000b40000057ab9 */ /* 0x000fe20000000800 */
[----:B------:R-:W-:Y:S01]  /*2080*/  IMAD.WIDE.U32 R16, R8, 0x20, RZ ;  /* 0x0000002008107825 */ /* 0x000fe200078e00ff */
[----:B------:R-:W-:Y:S02]  /*2090*/  ISETP.GE.AND P3, PT, R134, UR5, PT ;  /* 0x0000000586007c0c */ /* 0x000fe4000bf66270 */
[----:B------:R-:W-:Y:S01]  /*20a0*/  ISETP.GE.AND P2, PT, R217, UR5, PT ;  /* 0x00000005d9007c0c */ /* 0x000fe2000bf46270 */
[----:B------:R-:W-:Y:S01]  /*20b0*/  IMAD.SHL.U32 R9, R9, 0x20, RZ ;  /* 0x0000002009097824 */ /* 0x000fe200078e00ff */
[----:B------:R-:W-:-:S04]  /*20c0*/  IADD3 R15, P0, R15, R16, RZ ;  /* 0x000000100f0f7210 */ /* 0x000fc80007f1e0ff */
[----:B------:R-:W-:Y:S02]  /*20d0*/  IADD3.X R14, R14, R17, R9, P0, !PT ;  /* 0x000000110e0e7210 */ /* 0x000fe400007fe409 */
[----:B------:R-:W-:-:S03]  /*20e0*/  ISETP.GE.AND P0, PT, R216, UR5, PT ;  /* 0x00000005d8007c0c */ /* 0x000fc6000bf06270 */
[----:B---3--:R-:W3:Y:S01]  /*20f0*/  @!P3 LDC.64 R12, c[0x0][0x220] ;  /* 0x00008800ff0cbb82 */ /* 0x008ee20000000a00 */
[----:B------:R1:W-:Y:S07]  /*2100*/  @P3 STS.128 [R215+0x13000], RZ ;  /* 0x013000ffd7003388 */ /* 0x0003ee0000000c00 */
[----:B--2---:R-:W2:Y:S01]  /*2110*/  @!P2 LDC.64 R10, c[0x0][0x220] ;  /* 0x00008800ff0aab82 */ /* 0x004ea20000000a00 */
[----:B---3--:R-:W-:-:S04]  /*2120*/  @!P3 LEA R12, P4, R15, R12, 0x1 ;  /* 0x0000000c0f0cb211 */ /* 0x008fc800078808ff */
[C---:B------:R-:W-:Y:S02]  /*2130*/  @!P3 LEA.HI.X R13, R15.reuse, R13, R14, 0x1, P4 ;  /* 0x0000000d0f0db211 */ /* 0x040fe400020f0c0e */
[----:B--2---:R-:W-:-:S03]  /*2140*/  @!P2 LEA R10, P1, R15, R10, 0x1 ;  /* 0x0000000a0f0aa211 */ /* 0x004fc600078208ff */
        /* <DEDUP_REMOVED lines=13> */
[----:B------:R-:W-:-:S04]  /*2220*/  LEA R8, P0, R15, UR6, 0x1 ;  /* 0x000000060f087c11 */ /* 0x000fc8000f8008ff */
[----:B------:R-:W-:-:S05]  /*2230*/  LEA.HI.X R9, R15, UR7, R14, 0x1, P0 ;  /* 0x000000070f097c11 */ /* 0x000fca00080f0c0e */
[----:B------:R-:W-:Y:S01]  /*2240*/  @!PT LDS RZ, [RZ] ;  /* 0x00000000fffff984 */ /* 0x000fe20000000800 */
[----:B------:R-:W-:Y:S01]  /*2250*/  @!PT LDS RZ, [RZ] ;  /* 0x00000000fffff984 */ /* 0x000fe20000000800 */
[----:B------:R-:W-:Y:S01]  /*2260*/  @!PT LDS RZ, [RZ] ;  /* 0x00000000fffff984 */ /* 0x000fe20000000800 */
[----:B------:R2:W-:Y:S04]  /*2270*/  LDGSTS.E.BYPASS.LTC128B.128 [R215+0x17000], desc[UR8][R8.64+0x100] ;  /* 0x1700010008d77fae */ /* 0x0005e8000b901d48 */
.L_x_90:
[----:B------:R-:W-:Y:S05]  /*2280*/  BSYNC B0 ;  /* 0x0000000000007941 */ /* 0x000fea0003800000 */
.L_x_89:
[----:B------:R-:W-:Y:S01]  /*2290*/  LDSM.16.M88.4 R52, [R202] ;  /* 0x00000000ca34783b */ /* 0x000fe20000000200 */
[----:B------:R-:W-:Y:S01]  /*22a0*/  R2P PR, R5, 0x6 ;  /* 0x0000000605007804 */ /* 0x000fe20000000000 */
[----:B------:R-:W-:Y:S01]  /*22b0*/  IMAD.MOV.U32 R7, RZ, RZ, 0x10 ;  /* 0x00000010ff077424 */ /* 0x000fe200078e00ff */
[C---:B------:R-:W-:Y:S01]  /*22c0*/  LOP3.LUT P0, RZ, R2.reuse, 0x2, RZ, 0xc0, !PT ;  /* 0x0000000202ff7812 */ /* 0x040fe2000780c0ff */
[----:B------:R-:W5:Y:S01]  /*22d0*/  LDSM.16.M88.4 R24, [R201+0xc000] ;  /* 0x00c00000c918783b */ /* 0x000f620000000200 */
[----:B------:R-:W-:Y:S02]  /*22e0*/  VIADD R5, R201, 0xc000 ;  /* 0x0000c000c9057836 */ /* 0x000fe40000000000 */
[----:B------:R-:W-:Y:S01]  /*22f0*/  SEL R7, R7, 0xfffffff0, !P0 ;  /* 0xfffffff007077807 */ /* 0x000fe20004000000 */
[----:B------:R-:W4:Y:S01]  /*2300*/  LDSM.16.M88.4 R16, [R201+0xc800] ;  /* 0x00c80000c910783b */ /* 0x000f220000000200 */
[----:B------:R-:W-:Y:S01]  /*2310*/  VIADD R199, R201, 0xc020 ;  /* 0x0000c020c9c77836 */ /* 0x000fe20000000000 */
[----:B------:R-:W-:Y:S01]  /*2320*/  LOP3.LUT P0, RZ, R2, 0x4, RZ, 0xc0, !PT ;  /* 0x0000000402ff7812 */ /* 0x000fe2000780c0ff */
[----:B------:R-:W-:Y:S01]  /*2330*/  IMAD.MOV.U32 R2, RZ, RZ, 0x40 ;  /* 0x00000040ff027424 */ /* 0x000fe200078e00ff */
[----:B------:R-:W4:Y:S01]  /*2340*/  LDSM.16.M88.4 R60, [R201+0xd000] ;  /* 0x00d00000c93c783b */ /* 0x000f220000000200 */
[----:B------:R-:W-:-:S02]  /*2350*/  IMAD R200, R7, 0x2, R202 ;  /* 0x0000000207c87824 */ /* 0x000fc400078e02ca */
[----:B------:R-:W-:Y:S01]  /*2360*/  @P1 VIADD R199, R5, 0xffffffe0 ;  /* 0xffffffe005c71836 */ /* 0x000fe20000000000 */
[----:B------:R-:W4:Y:S01]  /*2370*/  LDSM.16.M88.4 R36, [R201+0xd800] ;  /* 0x00d80000c924783b */ /* 0x000f220000000200 */
[----:B------:R-:W-:Y:S01]  /*2380*/  IMAD.MOV.U32 R5, RZ, RZ, 0x20 ;  /* 0x00000020ff057424 */ /* 0x000fe200078e00ff */
[----:B------:R-:W-:Y:S01]  /*2390*/  SEL R2, R2, 0xffffffc0, !P2 ;  /* 0xffffffc002027807 */ /* 0x000fe20005000000 */
[----:B------:R-:W-:Y:S01]  /*23a0*/  IMAD.SHL.U32 R6, R6, 0x2, RZ ;  /* 0x0000000206067824 */ /* 0x000fe200078e00ff */
[----:B------:R-:W-:Y:S01]  /*23b0*/  LDSM.16.M88.4 R40, [R200] ;  /* 0x00000000c828783b */ /* 0x000fe20000000200 */
[----:B------:R-:W-:Y:S01]  /*23c0*/  VIADD R191, R199, 0x800 ;  /* 0x00000800c7bf7836 */ /* 0x000fe20000000000 */
[----:B------:R-:W-:Y:S01]  /*23d0*/  SEL R5, R5, 0xffffffe0, !P0 ;  /* 0xffffffe005057807 */ /* 0x000fe20004000000 */
[----:B------:R-:W-:Y:S01]  /*23e0*/  IMAD.IADD R195, R201, 0x1, R2 ;  /* 0x00000001c9c37824 */ /* 0x000fe200078e0202 */
[----:B-1-3--:R-:W1:Y:S01]  /*23f0*/  LDSM.16.M88.4 R12, [R199] ;  /* 0x00000000c70c783b */ /* 0x00ae620000000200 */
[----:B------:R-:W-:-:S02]  /*2400*/  IMAD.IADD R188, R2, 0x1, R199 ;  /* 0x0000000102bc7824 */ /* 0x000fc400078e02c7 */
[C---:B------:R-:W-:Y:S01]  /*2410*/  IMAD R198, R5.reuse, 0x2, R202 ;  /* 0x0000000205c67824 */ /* 0x040fe200078e02ca */
[----:B------:R-:W3:Y:S01]  /*2420*/  LDSM.16.M88.4 R68, [R199+0x800] ;  /* 0x00080000c744783b */ /* 0x000ee20000000200 */
[----:B------:R-:W-:Y:S02]  /*2430*/  IMAD R197, R5, 0x2, R200 ;  /* 0x0000000205c57824 */ /* 0x000fe400078e02c8 */
[C---:B------:R-:W-:Y:S01]  /*2440*/  VIADD R190, R199.reuse, 0x1000 ;  /* 0x00001000c7be7836 */ /* 0x040fe20000000000 */
[----:B------:R-:W3:Y:S01]  /*2450*/  LDSM.16.M88.4 R48, [R199+0x1000] ;  /* 0x00100000c730783b */ /* 0x000ee20000000200 */
[C---:B------:R-:W-:Y:S02]  /*2460*/  VIADD R189, R199.reuse, 0x1800 ;  /* 0x00001800c7bd7836 */ /* 0x040fe40000000000 */
[C---:B------:R-:W-:Y:S01]  /*2470*/  VIADD R187, R199.reuse, 0x2000 ;  /* 0x00002000c7bb7836 */ /* 0x040fe20000000000 */
[----:B------:R-:W3:Y:S01]  /*2480*/  LDSM.16.M88.4 R44, [R199+0x1800] ;  /* 0x00180000c72c783b */ /* 0x000ee20000000200 */
[----:B------:R-:W-:-:S02]  /*2490*/  VIADD R186, R199, 0x2800 ;  /* 0x00002800c7ba7836 */ /* 0x000fc40000000000 */
[C---:B------:R-:W-:Y:S01]  /*24a0*/  VIADD R185, R199.reuse, 0x3000 ;  /* 0x00003000c7b97836 */ /* 0x040fe20000000000 */
[----:B--2---:R-:W-:Y:S01]  /*24b0*/  LDSM.16.M88.4 R8, [R198] ;  /* 0x00000000c608783b */ /* 0x004fe20000000200 */
[C---:B------:R-:W-:Y:S02]  /*24c0*/  VIADD R184, R199.reuse, 0x3800 ;  /* 0x00003800c7b87836 */ /* 0x040fe40000000000 */
[C---:B------:R-:W-:Y:S01]  /*24d0*/  VIADD R183, R199.reuse, 0x4000 ;  /* 0x00004000c7b77836 */ /* 0x040fe20000000000 */
[C---:B-----5:R-:W-:Y:S01]  /*24e0*/  HMMA.16816.F32 R28, R52.reuse, R24, RZ ;  /* 0x00000018341c723c */ /* 0x060fe200000018ff */
[----:B------:R-:W2:Y:S01]  /*24f0*/  LDSM.16.M88.4 R32, [R195+0xc000] ;  /* 0x00c00000c320783b */ /* 0x000ea20000000200 */
[C---:B------:R-:W-:Y:S02]  /*2500*/  VIADD R182, R199.reuse, 0x4800 ;  /* 0x00004800c7b67836 */ /* 0x040fe40000000000 */
[C---:B------:R-:W-:Y:S01]  /*2510*/  VIADD R181, R199.reuse, 0x5000 ;  /* 0x00005000c7b57836 */ /* 0x040fe20000000000 */
[----:B------:R-:W-:Y:S01]  /*2520*/  LDSM.16.M88.4 R76, [R195+0xd800] ;  /* 0x00d80000c34c783b */ /* 0x000fe20000000200 */
[----:B------:R-:W-:Y:S01]  /*2530*/  HMMA.16816.F32 R24, R52, R26, RZ ;  /* 0x0000001a3418723c */ /* 0x000fe200000018ff */
[----:B------:R-:W-:-:S02]  /*2540*/  VIADD R180, R199, 0x5800 ;  /* 0x00005800c7b47836 */ /* 0x000fc40000000000 */
[----:B------:R-:W-:Y:S03]  /*2550*/  LDSM.16.M88.4 R72, [R188] ;  /* 0x00000000bc48783b */ /* 0x000fe60000000200 */
[C---:B----4-:R-:W-:Y:S01]  /*2560*/  HMMA.16816.F32 R20, R52.reuse, R16, RZ ;  /* 0x000000103414723c */ /* 0x050fe200000018ff */
[----:B------:R-:W0:Y:S05]  /*2570*/  LDGDEPBAR ;  /* 0x00000000000079af */ /* 0x000e2a0000000000 */
[C---:B------:R-:W-:Y:S06]  /*2580*/  HMMA.16816.F32 R64, R52.reuse, R60, RZ ;  /* 0x0000003c3440723c */ /* 0x040fec00000018ff */
[C---:B------:R-:W-:Y:S06]  /*2590*/  HMMA.16816.F32 R16, R52.reuse, R18, RZ ;  /* 0x000000123410723c */ /* 0x040fec00000018ff */
[C---:B------:R-:W-:Y:S06]  /*25a0*/  HMMA.16816.F32 R60, R52.reuse, R62, RZ ;  /* 0x0000003e343c723c */ /* 0x040fec00000018ff */
[C---:B------:R-:W-:Y:S06]  /*25b0*/  HMMA.16816.F32 R56, R52.reuse, R36, RZ ;  /* 0x000000243438723c */ /* 0x040fec00000018ff */
[----:B------:R-:W-:Y:S01]  /*25c0*/  HMMA.16816.F32 R52, R52, R38, RZ ;  /* 0x000000263434723c */ /* 0x000fe200000018ff */
[----:B------:R-:W4:Y:S05]  /*25d0*/  LDSM.16.M88.4 R36, [R195+0xc800] ;  /* 0x00c80000c324783b */ /* 0x000f2a0000000200 */
[C---:B-1----:R-:W-:Y:S06]  /*25e0*/  HMMA.16816.F32 R28, R40.reuse, R12, R28 ;  /* 0x0000000c281c723c */ /* 0x042fec000000181c */
[C---:B------:R-:W-:Y:S01]  /*25f0*/  HMMA.16816.F32 R24, R40.reuse, R14, R24 ;  /* 0x0000000e2818723c */ /* 0x040fe20000001818 */
[----:B------:R-:W1:Y:S05]  /*2600*/  LDSM.16.M88.4 R12, [R195+0xd000] ;  /* 0x00d00000c30c783b */ /* 0x000e6a0000000200 */
[C---:B---3--:R-:W-:Y:S06]  /*2610*/  HMMA.16816.F32 R20, R40.reuse, R68, R20 ;  /* 0x000000442814723c */ /* 0x048fec0000001814 */
[C---:B------:R-:W-:Y:S01]  /*2620*/  HMMA.16816.F32 R16, R40.reuse, R70, R16 ;  /* 0x000000462810723c */ /* 0x040fe20000001810 */
[----:B------:R-:W-:Y:S05]  /*2630*/  LDSM.16.M88.4 R68, [R202+0x4000] ;  /* 0x00400000ca44783b */ /* 0x000fea0000000200 */
[C---:B------:R-:W-:Y:S06]  /*2640*/  HMMA.16816.F32 R64, R40.reuse, R48, R64 ;  /* 0x000000302840723c */ /* 0x040fec0000001840 */
[C---:B------:R-:W-:Y:S01]  /*2650*/  HMMA.16816.F32 R60, R40.reuse, R50, R60 ;  /* 0x00000032283c723c */ /* 0x040fe2000000183c */
[----:B------:R-:W-:Y:S05]  /*2660*/  LDSM.16.M88.4 R48, [R188+0x800] ;  /* 0x00080000bc30783b */ /* 0x000fea0000000200 */
[C---:B------:R-:W-:Y:S06]  /*2670*/  HMMA.16816.F32 R56, R40.reuse, R44, R56 ;  /* 0x0000002c2838723c */ /* 0x040fec0000001838 */
[----:B------:R-:W-:Y:S01]  /*2680*/  HMMA.16816.F32 R52, R40, R46, R52 ;  /* 0x0000002e2834723c */ /* 0x000fe20000001834 */
[----:B------:R-:W3:Y:S04]  /*2690*/  LDSM.16.M88.4 R40, [R197] ;  /* 0x00000000c528783b */ /* 0x000ee80000000200 */
[----:B------:R-:W-:Y:S01]  /*26a0*/  LDSM.16.M88.4 R44, [R188+0x1800] ;  /* 0x00180000bc2c783b */ /* 0x000fe20000000200 */
[C---:B--2---:R-:W-:Y:S06]  /*26b0*/  HMMA.16816.F32 R28, R8.reuse, R32, R28 ;  /* 0x00000020081c723c */ /* 0x044fec000000181c */
[C---:B------:R-:W-:Y:S01]  /*26c0*/  HMMA.16816.F32 R24, R8.reuse, R34, R24 ;  /* 0x000000220818723c */ /* 0x040fe20000001818 */
[----:B------:R-:W2:Y:S05]  /*26d0*/  LDSM.16.M88.4 R32, [R188+0x1000] ;  /* 0x00100000bc20783b */ /* 0x000eaa0000000200 */
[C---:B----4-:R-:W-:Y:S06]  /*26e0*/  HMMA.16816.F32 R20, R8.reuse, R36, R20 ;  /* 0x000000240814723c */ /* 0x050fec0000001814 */
[C---:B------:R-:W-:Y:S01]  /*26f0*/  HMMA.16816.F32 R16, R8.reuse, R38, R16 ;  /* 0x000000260810723c */ /* 0x040fe20000001810 */
[----:B------:R-:W4:Y:S05]  /*2700*/  LDSM.16.M88.4 R36, [R201+0xe000] ;  /* 0x00e00000c924783b */ /* 0x000f2a0000000200 */
[C---:B-1----:R-:W-:Y:S06]  /*2710*/  HMMA.16816.F32 R64, R8.reuse, R12, R64 ;  /* 0x0000000c0840723c */ /* 0x042fec0000001840 */
[C---:B------:R-:W-:Y:S01]  /*2720*/  HMMA.16816.F32 R60, R8.reuse, R14, R60 ;  /* 0x0000000e083c723c */ /* 0x040fe2000000183c */
[----:B------:R-:W1:Y:S05]  /*2730*/  LDSM.16.M88.4 R12, [R201+0xe800] ;  /* 0x00e80000c90c783b */ /* 0x000e6a0000000200 */
        /* <DEDUP_REMOVED lines=9> */
[----:B------:R-:W-:Y:S05]  /*27d0*/  LDSM.16.M88.4 R48, [R199+0x2000] ;  /* 0x00200000c730783b */ /* 0x000fea0000000200 */
[C---:B--2---:R-:W-:Y:S06]  /*27e0*/  HMMA.16816.F32 R64, R40.reuse, R32, R64 ;  /* 0x000000202840723c */ /* 0x044fec0000001840 */
[C---:B------:R-:W-:Y:S01]  /*27f0*/  HMMA.16816.F32 R60, R40.reuse, R34, R60 ;  /* 0x00000022283c723c */ /* 0x040fe2000000183c */
[----:B------:R-:W2:Y:S05]  /*2800*/  LDSM.16.M88.4 R32, [R200+0x4000] ;  /* 0x00400000c820783b */ /* 0x000eaa0000000200 */
[C---:B------:R-:W-:Y:S06]  /*2810*/  HMMA.16816.F32 R56, R40.reuse, R44, R56 ;  /* 0x0000002c2838723c */ /* 0x040fec0000001838 */
[----:B------:R-:W-:Y:S01]  /*2820*/  HMMA.16816.F32 R52, R40, R46, R52 ;  /* 0x0000002e2834723c */ /* 0x000fe20000001834 */
[----:B------:R-:W2:Y:S04]  /*2830*/  LDSM.16.M88.4 R44, [R199+0x2800] ;  /* 0x00280000c72c783b */ /* 0x000ea80000000200 */
[----:B------:R-:W2:Y:S01]  /*2840*/  LDSM.16.M88.4 R40, [R199+0x3000] ;  /* 0x00300000c728783b */ /* 0x000ea20000000200 */
[C---:B----4-:R-:W-:Y:S06]  /*2850*/  HMMA.16816.F32 R28, R68.reuse, R36, R28 ;  /* 0x00000024441c723c */ /* 0x050fec000000181c */
[C---:B------:R-:W-:Y:S01]  /*2860*/  HMMA.16816.F32 R24, R68.reuse, R38, R24 ;  /* 0x000000264418723c */ /* 0x040fe20000001818 */
[----:B------:R-:W4:Y:S05]  /*2870*/  LDSM.16.M88.4 R36, [R199+0x3800] ;  /* 0x00380000c724783b */ /* 0x000f2a0000000200 */
[C---:B-1----:R-:W-:Y:S06]  /*2880*/  HMMA.16816.F32 R20, R68.reuse, R12, R20 ;  /* 0x0000000c4414723c */ /* 0x042fec0000001814 */
[C---:B------:R-:W-:Y:S01]  /*2890*/  HMMA.16816.F32 R16, R68.reuse, R14, R16 ;  /* 0x0000000e4410723c */ /* 0x040fe20000001810 */
[----:B------:R-:W1:Y:S05]  /*28a0*/  LDSM.16.M88.4 R12, [R195+0xe000] ;  /* 0x00e00000c30c783b */ /* 0x000e6a0000000200 */
[C---:B-----5:R-:W-:Y:S06]  /*28b0*/  HMMA.16816.F32 R64, R68.reuse, R8, R64 ;  /* 0x000000084440723c */ /* 0x060fec0000001840 */
[C---:B------:R-:W-:Y:S01]  /*28c0*/  HMMA.16816.F32 R60, R68.reuse, R10, R60 ;  /* 0x0000000a443c723c */ /* 0x040fe2000000183c */
[----:B------:R-:W5:Y:S05]  /*28d0*/  LDSM.16.M88.4 R8, [R195+0xe800] ;  /* 0x00e80000c308783b */ /* 0x000f6a0000000200 */
[C---:B---3--:R-:W-:Y:S06]  /*28e0*/  HMMA.16816.F32 R56, R68.reuse, R72, R56 ;  /* 0x000000484438723c */ /* 0x048fec0000001838 */
[----:B------:R-:W-:Y:S01]  /*28f0*/  HMMA.16816.F32 R52, R68, R74, R52 ;  /* 0x0000004a4434723c */ /* 0x000fe20000001834 */
[----:B------:R-:W3:Y:S04]  /*2900*/  LDSM.16.M88.4 R72, [R195+0xf000] ;  /* 0x00f00000c348783b */ /* 0x000ee80000000200 */
[----:B------:R-:W3:Y:S01]  /*2910*/  LDSM.16.M88.4 R68, [R195+0xf800] ;  /* 0x00f80000c344783b */ /* 0x000ee20000000200 */
[C---:B--2---:R-:W-:Y:S06]  /*2920*/  HMMA.16816.F32 R28, R32.reuse, R48, R28 ;  /* 0x00000030201c723c */ /* 0x044fec000000181c */
[C---:B------:R-:W-:Y:S01]  /*2930*/  HMMA.16816.F32 R24, R32.reuse, R50, R24 ;  /* 0x000000322018723c */ /* 0x040fe20000001818 */
[----:B------:R-:W-:Y:S05]  /*2940*/  LDSM.16.M88.4 R48, [R197+0x4000] ;  /* 0x00400000c530783b */ /* 0x000fea0000000200 */
[C---:B------:R-:W-:Y:S06]  /*2950*/  HMMA.16816.F32 R20, R32.reuse, R44, R20 ;  /* 0x0000002c2014723c */ /* 0x040fec0000001814 */
[C---:B------:R-:W-:Y:S01]  /*2960*/  HMMA.16816.F32 R16, R32.reuse, R46, R16 ;  /* 0x0000002e2010723c */ /* 0x040fe20000001810 */
[----:B------:R-:W2:Y:S05]  /*2970*/  LDSM.16.M88.4 R44, [R188+0x2000] ;  /* 0x00200000bc2c783b */ /* 0x000eaa0000000200 */
[C---:B------:R-:W-:Y:S06]  /*2980*/  HMMA.16816.F32 R64, R32.reuse, R40, R64 ;  /* 0x000000282040723c */ /* 0x040fec0000001840 */
[C---:B------:R-:W-:Y:S01]  /*2990*/  HMMA.16816.F32 R60, R32.reuse, R42, R60 ;  /* 0x0000002a203c723c */ /* 0x040fe2000000183c */
[----:B------:R-:W2:Y:S05]  /*29a0*/  LDSM.16.M88.4 R40, [R188+0x2800] ;  /* 0x00280000bc28783b */ /* 0x000eaa0000000200 */
[C---:B----4-:R-:W-:Y:S06]  /*29b0*/  HMMA.16816.F32 R56, R32.reuse, R36, R56 ;  /* 0x000000242038723c */ /* 0x050fec0000001838 */
[----:B------:R-:W-:Y:S01]  /*29c0*/  HMMA.16816.F32 R52, R32, R38, R52 ;  /* 0x000000262034723c */ /* 0x000fe20000001834 */
[----:B------:R-:W4:Y:S04]  /*29d0*/  LDSM.16.M88.4 R36, [R188+0x3000] ;  /* 0x00300000bc24783b */ /* 0x000f280000000200 */
[----:B------:R-:W4:Y:S01]  /*29e0*/  LDSM.16.M88.4 R32, [R188+0x3800] ;  /* 0x00380000bc20783b */ /* 0x000f220000000200 */
[C---:B-1----:R-:W-:Y:S06]  /*29f0*/  HMMA.16816.F32 R28, R76.reuse, R12, R28 ;  /* 0x0000000c4c1c723c */ /* 0x042fec000000181c */
[C---:B------:R-:W-:Y:S01]  /*2a00*/  HMMA.16816.F32 R24, R76.reuse, R14, R24 ;  /* 0x0000000e4c18723c */ /* 0x040fe20000001818 */
[----:B------:R-:W-:Y:S05]  /*2a10*/  LDSM.16.M88.4 R12, [R202+0x8000] ;  /* 0x00800000ca0c783b */ /* 0x000fea0000000200 */
[C---:B-----5:R-:W-:Y:S06]  /*2a20*/  HMMA.16816.F32 R20, R76.reuse, R8, R20 ;  /* 0x000000084c14723c */ /* 0x060fec0000001814 */
[C---:B------:R-:W-:Y:S01]  /*2a30*/  HMMA.16816.F32 R16, R76.reuse, R10, R16 ;  /* 0x0000000a4c10723c */ /* 0x040fe20000001810 */
[----:B------:R-:W1:Y:S05]  /*2a40*/  LDSM.16.M88.4 R8, [R201+0x10000] ;  /* 0x01000000c908783b */ /* 0x000e6a0000000200 */
[C---:B---3--:R-:W-:Y:S06]  /*2a50*/  HMMA.16816.F32 R64, R76.reuse, R72, R64 ;  /* 0x000000484c40723c */ /* 0x048fec0000001840 */
[C---:B------:R-:W-:Y:S06]  /*2a60*/  HMMA.16816.F32 R60, R76.reuse, R74, R60 ;  /* 0x0000004a4c3c723c */ /* 0x040fec000000183c */
[C---:B------:R-:W-:Y:S06]  /*2a70*/  HMMA.16816.F32 R56, R76.reuse, R68, R56 ;  /* 0x000000444c38723c */ /* 0x040fec0000001838 */
[----:B------:R-:W-:Y:S01]  /*2a80*/  HMMA.16816.F32 R52, R76, R70, R52 ;  /* 0x000000464c34723c */ /* 0x000fe20000001834 */
[----:B------:R-:W3:Y:S04]  /*2a90*/  LDSM.16.M88.4 R68, [R201+0x10800] ;  /* 0x01080000c944783b */ /* 0x000ee80000000200 */
[----:B------:R-:W-:Y:S01]  /*2aa0*/  LDSM.16.M88.4 R76, [R201+0x11800] ;  /* 0x01180000c94c783b */ /* 0x000fe20000000200 */
[C---:B--2---:R-:W-:Y:S06]  /*2ab0*/  HMMA.16816.F32 R28, R48.reuse, R44, R28 ;  /* 0x0000002c301c723c */ /* 0x044fec000000181c */
[C---:B------:R-:W-:Y:S01]  /*2ac0*/  HMMA.16816.F32 R24, R48.reuse, R46, R24 ;  /* 0x0000002e3018723c */ /* 0x040fe20000001818 */
[----:B------:R-:W2:Y:S05]  /*2ad0*/  LDSM.16.M88.4 R44, [R201+0x11000] ;  /* 0x01100000c92c783b */ /* 0x000eaa0000000200 */
[C---:B------:R-:W-:Y:S06]  /*2ae0*/  HMMA.16816.F32 R20, R48.reuse, R40, R20 ;  /* 0x000000283014723c */ /* 0x040fec0000001814 */
[C---:B------:R-:W-:Y:S01]  /*2af0*/  HMMA.16816.F32 R16, R48.reuse, R42, R16 ;  /* 0x0000002a3010723c */ /* 0x040fe20000001810 */
[----:B------:R-:W-:Y:S05]  /*2b00*/  LDSM.16.M88.4 R40, [R199+0x4000] ;  /* 0x00400000c728783b */ /* 0x000fea0000000200 */
[C---:B----4-:R-:W-:Y:S01]  /*2b10*/  HMMA.16816.F32 R72, R48.reuse, R36, R64 ;  /* 0x000000243048723c */ /* 0x050fe20000001840 */
[----:B------:R-:W4:Y:S05]  /*2b20*/  LDSM.16.M88.4 R64, [R200+0x8000] ;  /* 0x00800000c840783b */ /* 0x000f2a0000000200 */
[C---:B------:R-:W-:Y:S01]  /*2b30*/  HMMA.16816.F32 R60, R48.reuse, R38, R60 ;  /* 0x00000026303c723c */ /* 0x040fe2000000183c */
[----:B------:R-:W-:Y:S05]  /*2b40*/  LDSM.16.M88.4 R36, [R199+0x5000] ;  /* 0x00500000c724783b */ /* 0x000fea0000000200 */
[C---:B------:R-:W-:Y:S06]  /*2b50*/  HMMA.16816.F32 R56, R48.reuse, R32, R56 ;  /* 0x000000203038723c */ /* 0x040fec0000001838 */
[----:B------:R-:W-:Y:S01]  /*2b60*/  HMMA.16816.F32 R52, R48, R34, R52 ;  /* 0x000000223034723c */ /* 0x000fe20000001834 */
[----:B------:R-:W5:Y:S04]  /*2b70*/  LDSM.16.M88.4 R32, [R199+0x4800] ;  /* 0x00480000c720783b */ /* 0x000f680000000200 */
[----:B------:R-:W-:Y:S01]  /*2b80*/  LDSM.16.M88.4 R48, [R195+0x10000] ;  /* 0x01000000c330783b */ /* 0x000fe20000000200 */
[C---:B-1----:R-:W-:Y:S06]  /*2b90*/  HMMA.16816.F32 R28, R12.reuse, R8, R28 ;  /* 0x000000080c1c723c */ /* 0x042fec000000181c */
[C---:B------:R-:W-:Y:S01]  /*2ba0*/  HMMA.16816.F32 R24, R12.reuse, R10, R24 ;  /* 0x0000000a0c18723c */ /* 0x040fe20000001818 */
[----:B------:R-:W1:Y:S05]  /*2bb0*/  LDSM.16.M88.4 R8, [R199+0x5800] ;  /* 0x00580000c708783b */ /* 0x000e6a0000000200 */
[C---:B---3--:R-:W-:Y:S06]  /*2bc0*/  HMMA.16816.F32 R20, R12.reuse, R68, R20 ;  /* 0x000000440c14723c */ /* 0x048fec0000001814 */
[C---:B------:R-:W-:Y:S01]  /*2bd0*/  HMMA.16816.F32 R16, R12.reuse, R70, R16 ;  /* 0x000000460c10723c */ /* 0x040fe20000001810 */
[----:B------:R-:W3:Y:S05]  /*2be0*/  LDSM.16.M88.4 R68, [R198+0x8000] ;  /* 0x00800000c644783b */ /* 0x000eea0000000200 */
[C---:B--2---:R-:W-:Y:S06]  /*2bf0*/  HMMA.16816.F32 R72, R12.reuse, R44, R72 ;  /* 0x0000002c0c48723c */ /* 0x044fec0000001848 */
[C---:B------:R-:W-:Y:S01]  /*2c00*/  HMMA.16816.F32 R60, R12.reuse, R46, R60 ;  /* 0x0000002e0c3c723c */ /* 0x040fe2000000183c */
[----:B------:R-:W-:Y:S05]  /*2c10*/  LDSM.16.M88.4 R44, [R188+0x4000] ;  /* 0x00400000bc2c783b */ /* 0x000fea0000000200 */
[C---:B------:R-:W-:Y:S06]  /*2c20*/  HMMA.16816.F32 R56, R12.reuse, R76, R56 ;  /* 0x0000004c0c38723c */ /* 0x040fec0000001838 */
[----:B------:R-:W-:Y:S01]  /*2c30*/  HMMA.16816.F32 R52, R12, R78, R52 ;  /* 0x0000004e0c34723c */ /* 0x000fe20000001834 */
[----:B------:R-:W2:Y:S05]  /*2c40*/  LDSM.16.M88.4 R12, [R195+0x10800] ;  /* 0x01080000c30c783b */ /* 0x000eaa0000000200 */
[C---:B----4-:R-:W-:Y:S06]  /*2c50*/  HMMA.16816.F32 R28, R64.reuse, R40, R28 ;  /* 0x00000028401c723c */ /* 0x050fec000000181c */
[C---:B------:R-:W-:Y:S01]  /*2c60*/  HMMA.16816.F32 R24, R64.reuse, R42, R24 ;  /* 0x0000002a4018723c */ /* 0x040fe20000001818 */
[----:B------:R-:W4:Y:S05]  /*2c70*/  LDSM.16.M88.4 R40, [R195+0x11000] ;  /* 0x01100000c328783b */ /* 0x000f2a0000000200 */
[C---:B-----5:R-:W-:Y:S06]  /*2c80*/  HMMA.16816.F32 R20, R64.reuse, R32, R20 ;  /* 0x000000204014723c */ /* 0x060fec0000001814 */
[C---:B------:R-:W-:Y:S01]  /*2c90*/  HMMA.16816.F32 R76, R64.reuse, R36, R72 ;  /* 0x00000024404c723c */ /* 0x040fe20000001848 */
[----:B------:R-:W5:Y:S05]  /*2ca0*/  LDSM.16.M88.4 R72, [R197+0x8000] ;  /* 0x00800000c548783b */ /* 0x000f6a0000000200 */
[C---:B------:R-:W-:Y:S01]  /*2cb0*/  HMMA.16816.F32 R16, R64.reuse, R34, R16 ;  /* 0x000000224010723c */ /* 0x040fe20000001810 */
[----:B------:R-:W5:Y:S05]  /*2cc0*/  LDSM.16.M88.4 R32, [R195+0x11800] ;  /* 0x01180000c320783b */ /* 0x000f6a0000000200 */
[C---:B-1----:R-:W-:Y:S06]  /*2cd0*/  HMMA.16816.F32 R56, R64.reuse, R8, R56 ;  /* 0x000000084038723c */ /* 0x042fec0000001838 */
[C---:B------:R-:W-:Y:S01]  /*2ce0*/  HMMA.16816.F32 R52, R64.reuse, R10, R52 ;  /* 0x0000000a4034723c */ /* 0x040fe20000001834 */
[----:B------:R-:W1:Y:S05]  /*2cf0*/  LDSM.16.M88.4 R8, [R188+0x5000] ;  /* 0x00500000bc08783b */ /* 0x000e6a0000000200 */
[----:B------:R-:W-:Y:S01]  /*2d00*/  HMMA.16816.F32 R60, R64, R38, R60 ;  /* 0x00000026403c723c */ /* 0x000fe2000000183c */
[----:B------:R-:W1:Y:S05]  /*2d10*/  LDSM.16.M88.4 R36, [R188+0x4800] ;  /* 0x00480000bc24783b */ /* 0x000e6a0000000200 */
[C---:B---3--:R-:W-:Y:S06]  /*2d20*/  HMMA.16816.F32 R28, R68.reuse, R48, R28 ;  /* 0x00000030441c723c */ /* 0x048fec000000181c */
[C---:B--2---:R-:W-:Y:S06]  /*2d30*/  HMMA.16816.F32 R20, R68.reuse, R12, R20 ;  /* 0x0000000c4414723c */ /* 0x044fec0000001814 */
[----:B------:R-:W-:Y:S01]  /*2d40*/  HMMA.16816.F32 R24, R68, R50, R24 ;  /* 0x000000324418723c */ /* 0x000fe20000001818 */
[----:B------:R-:W-:-:S05]  /*2d50*/  LOP3.LUT R13, R6, 0x6, RZ, 0xc0, !PT ;  /* 0x00000006060d7812 */ /* 0x000fca00078ec0ff */
[C---:B----4-:R-:W-:Y:S06]  /*2d60*/  HMMA.16816.F32 R76, R68.reuse, R40, R76 ;  /* 0x00000028444c723c */ /* 0x050fec000000184c */
[----:B------:R-:W-:Y:S01]  /*2d70*/  HMMA.16816.F32 R16, R68, R14, R16 ;  /* 0x0000000e4410723c */ /* 0x000fe20000001810 */
[----:B------:R-:W-:Y:S02]  /*2d80*/  IMAD R40, R4, 0x40, R13 ;  /* 0x0000004004287824 */ /* 0x000fe400078e020d */
[----:B------:R-:W2:Y:S01]  /*2d90*/  LDSM.16.M88.4 R12, [R188+0x5800] ;  /* 0x00580000bc0c783b */ /* 0x000ea20000000200 */
[----:B------:R-:W-:-:S04]  /*2da0*/  DEPBAR.LE SB0, 0x0 ;  /* 0x000080000000791a */ /* 0x000fc80000000000 */
[----:B-----5:R-:W-:Y:S01]  /*2db0*/  HMMA.16816.F32 R28, R72, R44, R28 ;  /* 0x0000002c481c723c */ /* 0x020fe2000000181c */
[C---:B------:R-:W-:Y:S01]  /*2dc0*/  VIADD R4, R40.reuse, 0x1 ;  /* 0x0000000128047836 */ /* 0x040fe20000000000 */
[CC--:B------:R-:W-:Y:S01]  /*2dd0*/  ISETP.GE.AND P1, PT, R40.reuse, R83.reuse, PT ;  /* 0x000000532800720c */ /* 0x0c0fe20003f26270 */
[C---:B------:R-:W-:Y:S02]  /*2de0*/  VIADD R2, R40.reuse, 0x8 ;  /* 0x0000000828027836 */ /* 0x040fe40000000000 */
[----:B------:R-:W-:Y:S01]  /*2df0*/  VIADD R6, R40, 0x9 ;  /* 0x0000000928067836 */ /* 0x000fe20000000000 */
[C---:B------:R-:W-:Y:S01]  /*2e00*/  HMMA.16816.F32 R60, R68.reuse, R42, R60 ;  /* 0x0000002a443c723c */ /* 0x040fe2000000183c */
[-C--:B------:R-:W-:Y:S01]  /*2e10*/  ISETP.GE.AND P5, PT, R4, R83.reuse, PT ;  /* 0x000000530400720c */ /* 0x080fe20003fa6270 */
[----:B------:R-:W-:Y:S01]  /*2e20*/  VIADD R4, R40, 0x10 ;  /* 0x0000001028047836 */ /* 0x000fe20000000000 */
[-C--:B------:R-:W-:Y:S01]  /*2e30*/  ISETP.GE.AND P0, PT, R2, R83.reuse, PT ;  /* 0x000000530200720c */ /* 0x080fe20003f06270 */
[----:B------:R-:W-:Y:S01]  /*2e40*/  VIADD R2, R40, 0x11 ;  /* 0x0000001128027836 */ /* 0x000fe20000000000 */
[-C--:B------:R-:W-:Y:S01]  /*2e50*/  ISETP.GE.AND P6, PT, R6, R83.reuse, PT ;  /* 0x000000530600720c */ /* 0x080fe20003fc6270 */
[----:B------:R-:W-:Y:S01]  /*2e60*/  HMMA.16816.F32 R56, R68, R32, R56 ;  /* 0x000000204438723c */ /* 0x000fe20000001838 */
[-C--:B------:R-:W-:Y:S01]  /*2e70*/  ISETP.GE.AND P4, PT, R4, R83.reuse, PT ;  /* 0x000000530400720c */ /* 0x080fe20003f86270 */
[----:B------:R-:W-:Y:S01]  /*2e80*/  VIADD R4, R40, 0x19 ;  /* 0x0000001928047836 */ /* 0x000fe20000000000 */
[----:B------:R-:W-:Y:S01]  /*2e90*/  ISETP.GE.AND P3, PT, R2, R83, PT ;  /* 0x000000530200720c */ /* 0x000fe20003f66270 */
[----:B------:R-:W-:-:S02]  /*2ea0*/  VIADD R2, R40, 0x18 ;  /* 0x0000001828027836 */ /* 0x000fc40000000000 */
[----:B------:R-:W-:Y:S03]  /*2eb0*/  HMMA.16816.F32 R52, R68, R34, R52 ;  /* 0x000000224434723c */ /* 0x000fe60000001834 */
[-C--:B------:R-:W-:Y:S01]  /*2ec0*/  ISETP.GE.AND P2, PT, R2, R83.reuse, PT ;  /* 0x000000530200720c */ /* 0x080fe20003f46270 */
[----:B------:R-:W-:Y:S02]  /*2ed0*/  VIADD R2, R40, 0x21 ;  /* 0x0000002128027836 */ /* 0x000fe40000000000 */
[C---:B------:R-:W-:Y:S01]  /*2ee0*/  HMMA.16816.F32 R24, R72.reuse, R46, R24 ;  /* 0x0000002e4818723c */ /* 0x040fe20000001818 */
[----:B------:R-:W-:Y:S02]  /*2ef0*/  FSEL R30, R30, -INF , !P1 ;  /* 0xff8000001e1e7808 */ /* 0x000fe40004800000 */
[----:B------:R-:W-:Y:S02]  /*2f00*/  FSEL R33, R28, -INF , !P1 ;  /* 0xff8000001c217808 */ /* 0x000fe40004800000 */
[----:B------:R-:W-:Y:S01]  /*2f10*/  ISETP.GE.AND P1, PT, R4, R83, PT ;  /* 0x000000530400720c */ /* 0x000fe20003f26270 */
[----:B-1----:R-:W-:Y:S01]  /*2f20*/  HMMA.16816.F32 R76, R72, R8, R76 ;  /* 0x00000008484c723c */ /* 0x002fe2000000184c */
[----:B------:R-:W-:Y:S01]  /*2f30*/  VIADD R4, R40, 0x20 ;  /* 0x0000002028047836 */ /* 0x000fe20000000000 */
[----:B------:R-:W-:-:S02]  /*2f40*/  FSEL R32, R31, -INF , !P5 ;  /* 0xff8000001f207808 */ /* 0x000fc40006800000 */
[----:B------:R-:W-:Y:S02]  /*2f50*/  FSEL R31, R29, -INF , !P5 ;  /* 0xff8000001d1f7808 */ /* 0x000fe40006800000 */
[----:B------:R-:W-:Y:S01]  /*2f60*/  HMMA.16816.F32 R20, R72, R36, R20 ;  /* 0x000000244814723c */ /* 0x000fe20000001814 */
[----:B------:R-:W-:Y:S01]  /*2f70*/  ISETP.GE.AND P5, PT, R4, R83, PT ;  /* 0x000000530400720c */ /* 0x000fe20003fa6270 */
[----:B------:R-:W-:-:S04]  /*2f80*/  VIADD R4, R40, 0x28 ;  /* 0x0000002828047836 */ /* 0x000fc80000000000 */
[C---:B------:R-:W-:Y:S06]  /*2f90*/  HMMA.16816.F32 R16, R72.reuse, R38, R16 ;  /* 0x000000264810723c */ /* 0x040fec0000001810 */
[C---:B------:R-:W-:Y:S01]  /*2fa0*/  HMMA.16816.F32 R60, R72.reuse, R10, R60 ;  /* 0x0000000a483c723c */ /* 0x040fe2000000183c */
[----:B------:R-:W-:Y:S02]  /*2fb0*/  FSEL R6, R26, -INF , !P0 ;  /* 0xff8000001a067808 */ /* 0x000fe40004000000 */
[----:B------:R-:W-:Y:S02]  /*2fc0*/  FSEL R35, R24, -INF , !P0 ;  /* 0xff80000018237808 */ /* 0x000fe40004000000 */
[----:B------:R-:W-:Y:S01]  /*2fd0*/  ISETP.GE.AND P0, PT, R2, R83, PT ;  /* 0x000000530200720c */ /* 0x000fe20003f06270 */
[----:B--2---:R-:W-:Y:S01]  /*2fe0*/  HMMA.16816.F32 R56, R72, R12, R56 ;  /* 0x0000000c4838723c */ /* 0x004fe20000001838 */
[----:B------:R-:W-:Y:S01]  /*2ff0*/  VIADD R2, R40, 0x29 ;  /* 0x0000002928027836 */ /* 0x000fe20000000000 */
[----:B------:R-:W-:Y:S01]  /*3000*/  FSEL R160, R78, -INF , !P5 ;  /* 0xff8000004ea07808 */ /* 0x000fe20006800000 */
[----:B------:R-:W-:Y:S01]  /*3010*/  VIADD R10, R40, 0x30 ;  /* 0x00000030280a7836 */ /* 0x000fe20000000000 */
[----:B------:R-:W-:-:S02]  /*3020*/  FSEL R169, R76, -INF , !P5 ;  /* 0xff8000004ca97808 */ /* 0x000fc40006800000 */
[----:B------:R-:W-:Y:S01]  /*3030*/  HMMA.16816.F32 R52, R72, R14, R52 ;  /* 0x0000000e4834723c */ /* 0x000fe20000001834 */
[----:B------:R-:W-:Y:S02]  /*3040*/  ISETP.GE.AND P5, PT, R83, 0x41, PT ;  /* 0x000000415300780c */ /* 0x000fe40003fa6270 */
[----:B------:R-:W-:Y:S02]  /*3050*/  FSEL R8, R27, -INF , !P6 ;  /* 0xff8000001b087808 */ /* 0x000fe40007000000 */
[----:B------:R-:W-:Y:S02]  /*3060*/  FSEL R37, R25, -INF , !P6 ;  /* 0xff80000019257808 */ /* 0x000fe40007000000 */
[----:B------:R-:W-:Y:S02]  /*3070*/  ISETP.GE.AND P6, PT, R4, R83, PT ;  /* 0x000000530400720c */ /* 0x000fe40003fc6270 */
[----:B------:R-:W-:Y:S02]  /*3080*/  FSEL R22, R22, -INF , !P4 ;  /* 0xff80000016167808 */ /* 0x000fe40006000000 */
[----:B------:R-:W-:-:S02]  /*3090*/  FSEL R11, R20, -INF , !P4 ;  /* 0xff800000140b7808 */ /* 0x000fc40006000000 */
[-C--:B------:R-:W-:Y:S01]  /*30a0*/  ISETP.GE.AND P4, PT, R2, R83.reuse, PT ;  /* 0x000000530200720c */ /* 0x080fe20003f86270 */
[----:B------:R-:W-:Y:S01]  /*30b0*/  VIADD R2, R40, 0x31 ;  /* 0x0000003128027836 */ /* 0x000fe20000000000 */
[----:B------:R-:W-:Y:S02]  /*30c0*/  FSEL R4, R23, -INF , !P3 ;  /* 0xff80000017047808 */ /* 0x000fe40005800000 */
[----:B------:R-:W-:Y:S02]  /*30d0*/  FSEL R21, R21, -INF , !P3 ;  /* 0xff80000015157808 */ /* 0x000fe40005800000 */
[----:B------:R-:W-:Y:S01]  /*30e0*/  ISETP.GE.AND P3, PT, R10, R83, PT ;  /* 0x000000530a00720c */ /* 0x000fe20003f66270 */
[----:B------:R-:W-:Y:S01]  /*30f0*/  VIADD R10, R40, 0x38 ;  /* 0x00000038280a7836 */ /* 0x000fe20000000000 */
[----:B------:R-:W-:Y:S01]  /*3100*/  FSEL R18, R18, -INF , !P2 ;  /* 0xff80000012127808 */ /* 0x000fe20005000000 */
[----:B------:R-:W-:Y:S01]  /*3110*/  VIADD R40, R40, 0x39 ;  /* 0x0000003928287836 */ /* 0x000fe20000000000 */
[----:B------:R-:W-:-:S02]  /*3120*/  FSEL R9, R16, -INF , !P2 ;  /* 0xff80000010097808 */ /* 0x000fc40005000000 */
[-C--:B------:R-:W-:Y:S02]  /*3130*/  ISETP.GE.AND P2, PT, R2, R83.reuse, PT ;  /* 0x000000530200720c */ /* 0x080fe40003f46270 */
[----:B------:R-:W-:Y:S02]  /*3140*/  FSEL R2, R19, -INF , !P1 ;  /* 0xff80000013027808 */ /* 0x000fe40004800000 */
[----:B------:R-:W-:Y:S02]  /*3150*/  FSEL R17, R17, -INF , !P1 ;  /* 0xff80000011117808 */ /* 0x000fe40004800000 */
[----:B------:R-:W-:Y:S02]  /*3160*/  FSEL R176, R79, -INF , !P0 ;  /* 0xff8000004fb07808 */ /* 0x000fe40004000000 */
[----:B------:R-:W-:Y:S02]  /*3170*/  FSEL R161, R77, -INF , !P0 ;  /* 0xff8000004da17808 */ /* 0x000fe40004000000 */
[----:B------:R-:W-:-:S02]  /*3180*/  ISETP.GE.AND P1, PT, R10, R83, PT ;  /* 0x000000530a00720c */ /* 0x000fc40003f26270 */
[----:B------:R-:W-:Y:S02]  /*3190*/  ISETP.GE.AND P0, PT, R40, R83, PT ;  /* 0x000000532800720c */ /* 0x000fe40003f06270 */
[----:B------:R-:W-:Y:S02]  /*31a0*/  FSEL R164, R62, -INF , !P6 ;  /* 0xff8000003ea47808 */ /* 0x000fe40007000000 */
[----:B------:R-:W-:Y:S02]  /*31b0*/  FSEL R165, R60, -INF , !P6 ;  /* 0xff8000003ca57808 */ /* 0x000fe40007000000 */
[----:B------:R-:W-:Y:S02]  /*31c0*/  FSEL R174, R63, -INF , !P4 ;  /* 0xff8000003fae7808 */ /* 0x000fe40006000000 */
[----:B------:R-:W-:Y:S02]  /*31d0*/  FSEL R163, R61, -INF , !P4 ;  /* 0xff8000003da37808 */ /* 0x000fe40006000000 */
[----:B------:R-:W-:-:S02]  /*31e0*/  FSEL R170, R58, -INF , !P3 ;  /* 0xff8000003aaa7808 */ /* 0x000fc40005800000 */
[----:B------:R-:W-:Y:S02]  /*31f0*/  FSEL R177, R56, -INF , !P3 ;  /* 0xff80000038b17808 */ /* 0x000fe40005800000 */
[----:B------:R-:W-:Y:S02]  /*3200*/  FSEL R168, R59, -INF , !P2 ;  /* 0xff8000003ba87808 */ /* 0x000fe40005000000 */
[----:B------:R-:W-:Y:S02]  /*3210*/  FSEL R175, R57, -INF , !P2 ;  /* 0xff80000039af7808 */ /* 0x000fe40005000000 */
[----:B------:R-:W-:Y:S02]  /*3220*/  FSEL R166, R54, -INF , !P1 ;  /* 0xff80000036a67808 */ /* 0x000fe40004800000 */
[----:B------:R-:W-:Y:S02]  /*3230*/  FSEL R173, R52, -INF , !P1 ;  /* 0xff80000034ad7808 */ /* 0x000fe40004800000 */
[----:B------:R-:W-:-:S02]  /*3240*/  FSEL R162, R55, -INF , !P0 ;  /* 0xff80000037a27808 */ /* 0x000fc40004000000 */
[----:B------:R-:W-:Y:S01]  /*3250*/  FSEL R171, R53, -INF , !P0 ;  /* 0xff80000035ab7808 */ /* 0x000fe20004000000 */
[----:B------:R-:W-:Y:S06]  /*3260*/  BAR.SYNC.DEFER_BLOCKING 0x0 ;  /* 0x0000000000007b1d */ /* 0x000fec0000010000 */
[----:B------:R-:W-:Y:S05]  /*3270*/  @!P5 BRA `(.L_x_91) ;  /* 0x000000040000d947 */ /* 0x000fea0003800000 */
[----:B------:R-:W-:Y:S01]  /*3280*/  ULDC UR5, c[0x0][0x2d0] ;  /* 0x0000b40000057ab9 */ /* 0x000fe20000000800 */
[----:B------:R-:W-:Y:S01]  /*3290*/  LEA.HI.SX32 R16, R133, 0xfffffffe, 0x1a ;  /* 0xfffffffe85107811 */ /* 0x000fe200078fd2ff */
[----:B------:R-:W-:Y:S01]  /*32a0*/  BSSY B0, `(.L_x_92) ;  /* 0x000003c000007945 */ /* 0x000fe20003800000 */
[----:B------:R-:W-:Y:S02]  /*32b0*/  ISETP.GE.AND P4, PT, R134, UR5, PT ;  /* 0x0000000586007c0c */ /* 0x000fe4000bf86270 */
[----:B------:R-:W-:Y:S01]  /*32c0*/  ISETP.GE.AND P3, PT, R217, UR5, PT ;  /* 0x00000005d9007c0c */ /* 0x000fe2000bf66270 */
[----:B------:R-:W-:Y:S01]  /*32d0*/  IMAD R3, R3, R16, RZ ;  /* 0x0000001003037224 */ /* 0x000fe200078e02ff */
[----:B------:R-:W-:Y:S01]  /*32e0*/  ISETP.GE.AND P1, PT, R216, UR5, PT ;  /* 0x00000005d8007c0c */ /* 0x000fe2000bf26270 */
[----:B------:R-:W-:Y:S01]  /*32f0*/  IMAD.WIDE.U32 R38, R16, R81, R224 ;  /* 0x0000005110267225 */ /* 0x000fe200078e00e0 */
[----:B------:R-:W-:-:S05]  /*3300*/  SHF.R.S32.HI R10, RZ, 0x1f, R16 ;  /* 0x0000001fff0a7819 */ /* 0x000fca0000011410 */
[----:B------:R-:W-:Y:S02]  /*3310*/  IMAD R10, R10, R81, R3 ;  /* 0x000000510a0a7224 */ /* 0x000fe400078e0203 */
[----:B------:R-:W1:Y:S01]  /*3320*/  @!P4 LDC.64 R28, c[0x0][0x218] ;  /* 0x00008600ff1ccb82 */ /* 0x000e620000000a00 */
[----:B------:R2:W-:Y:S01]  /*3330*/  @P4 STS.128 [R215+0xc000], RZ ;  /* 0x00c000ffd7004388 */ /* 0x0005e20000000c00 */
[----:B------:R-:W-:-:S06]  /*3340*/  IMAD.IADD R10, R39, 0x1, R10 ;  /* 0x00000001270a7824 */ /* 0x000fcc00078e020a */
[----:B------:R-:W3:Y:S08]  /*3350*/  @!P3 LDC.64 R26, c[0x0][0x218] ;  /* 0x00008600ff1abb82 */ /* 0x000ef00000000a00 */
[----:B------:R-:W4:Y:S08]  /*3360*/  @!P1 LDC.64 R24, c[0x0][0x218] ;  /* 0x00008600ff189b82 */ /* 0x000f300000000a00 */
[----:B------:R-:W5:Y:S01]  /*3370*/  @!P4 LDC.64 R14, c[0x0][0x218] ;  /* 0x00008600ff0ecb82 */ /* 0x000f620000000a00 */
[----:B-1----:R-:W-:-:S04]  /*3380*/  @!P4 LEA R28, P6, R38, R28, 0x1 ;  /* 0x0000001c261cc211 */ /* 0x002fc800078c08ff */
[--C-:B------:R-:W-:Y:S02]  /*3390*/  @!P4 LEA.HI.X R29, R38, R29, R10.reuse, 0x1, P6 ;  /* 0x0000001d261dc211 */ /* 0x100fe400030f0c0a */
[----:B------:R-:W-:Y:S01]  /*33a0*/  IADD3 R3, P6, R212, R38, RZ ;  /* 0x00000026d4037210 */ /* 0x000fe20007fde0ff */
[----:B------:R-:W1:Y:S01]  /*33b0*/  @!P3 LDC.64 R12, c[0x0][0x218] ;  /* 0x00008600ff0cbb82 */ /* 0x000e620000000a00 */
[C---:B---3--:R-:W-:Y:S01]  /*33c0*/  @!P3 LEA R26, P2, R38.reuse, R26, 0x1 ;  /* 0x0000001a261ab211 */ /* 0x048fe200078408ff */
[----:B------:R-:W-:Y:S01]  /*33d0*/  @!PT LDS RZ, [RZ] ;  /* 0x00000000fffff984 */ /* 0x000fe20000000800 */
[----:B------:R-:W-:Y:S01]  /*33e0*/  @!PT LDS RZ, [RZ] ;  /* 0x00000000fffff984 */ /* 0x000fe20000000800 */
[----:B------:R-:W-:Y:S01]  /*33f0*/  @!PT LDS RZ, [RZ] ;  /* 0x00000000fffff984 */ /* 0x000fe20000000800 */
[----:B------:R2:W-:Y:S03]  /*3400*/  @!P4 LDGSTS.E.BYPASS.LTC128B.128 [R215+0xc000], desc[UR8][R28.64] ;  /* 0x0c0000001cd7cfae */ /* 0x0005e6000b901d48 */
[C---:B------:R-:W-:Y:S01]  /*3410*/  @!P3 LEA.HI.X R27, R38.reuse, R27, R10, 0x1, P2 ;  /* 0x0000001b261bb211 */ /* 0x040fe200010f0c0a */
[----:B------:R2:W-:Y:S01]  /*3420*/  @P3 STS.128 [R215+0xe000], RZ ;  /* 0x00e000ffd7003388 */ /* 0x0005e20000000c00 */
[----:B----4-:R-:W-:-:S03]  /*3430*/  @!P1 LEA R24, P0, R38, R24, 0x1 ;  /* 0x0000001826189211 */ /* 0x010fc600078008ff */
[----:B------:R-:W-:Y:S01]  /*3440*/  @!PT LDS RZ, [RZ] ;  /* 0x00000000fffff984 */ /* 0x000fe20000000800 */
[----:B------:R-:W-:Y:S01]  /*3450*/  @!PT LDS RZ, [RZ] ;  /* 0x00000000fffff984 */ /* 0x000fe20000000800 */
[----:B------:R-:W-:Y:S01]  /*3460*/  @!PT LDS RZ, [RZ] ;  /* 0x00000000fffff984 */ /* 0x000fe20000000800 */
[----:B------:R2:W-:Y:S01]  /*3470*/  @!P3 LDGSTS.E.BYPASS.LTC128B.128 [R215+0xe000], desc[UR8][R26.64+0x80] ;  /* 0x0e0000801ad7bfae */ /* 0x0005e2000b901d48 */
[--C-:B------:R-:W-:Y:S01]  /*3480*/  @!P1 LEA.HI.X R25, R38, R25, R10.reuse, 0x1, P0 ;  /* 0x0000001926199211 */ /* 0x100fe200000f0c0a */
[----:B------:R-:W-:Y:S02]  /*3490*/  IMAD.X R10, R211, 0x1, R10, P6 ;  /* 0x00000001d30a7824 */ /* 0x000fe400030e060a */
[----:B------:R2:W-:Y:S01]  /*34a0*/  @P1 STS.128 [R215+0x10000], RZ ;  /* 0x010000ffd7001388 */ /* 0x0005e20000000c00 */
[----:B-----5:R-:W-:-:S03]  /*34b0*/  @!P4 LEA R14, P0, R3, R14, 0x1 ;  /* 0x0000000e030ec211 */ /* 0x020fc600078008ff */
[----:B------:R-:W-:Y:S01]  /*34c0*/  @!PT LDS RZ, [RZ] ;  /* 0x00000000fffff984 */ /* 0x000fe20000000800 */
[----:B------:R-:W-:Y:S01]  /*34d0*/  @!PT LDS RZ, [RZ] ;  /* 0x00000000fffff984 */ /* 0x000fe20000000800 */
[----:B------:R-:W-:Y:S01]  /*34e0*/  @!PT LDS RZ, [RZ] ;  /* 0x00000000fffff984 */ /* 0x000fe20000000800 */
[----:B------:R2:W-:Y:S01]  /*34f0*/  @!P1 LDGSTS.E.BYPASS.LTC128B.128 [R215+0x10000], desc[UR8][R24.64+0x100] ;  /* 0x1000010018d79fae */ /* 0x0005e2000b901d48 */
[----:B------:R-:W-:-:S03]  /*3500*/  @!P4 LEA.HI.X R15, R3, R15, R10, 0x1, P0 ;  /* 0x0000000f030fc211 */ /* 0x000fc600000f0c0a */
[----:B------:R2:W-:Y:S01]  /*3510*/  @P4 STS.128 [R215+0xd000], RZ ;  /* 0x00d000ffd7004388 */ /* 0x0005e20000000c00 */
        /* <DEDUP_REMOVED lines=20> */
.L_x_93:
[----:B------:R-:W-:Y:S05]  /*3660*/  BSYNC B0 ;  /* 0x0000000000007941 */ /* 0x000fea0003800000 */
.L_x_92:
[----:B------:R-:W0:Y:S02]  /*3670*/  LDGDEPBAR ;  /* 0x00000000000079af */ /* 0x000e240000000000 */
.L_x_91:
[----:B-12---:R-:W-:Y:S01]  /*3680*/  FMNMX.FTZ R12, R33, R31, !PT ;  /* 0x0000001f210c7209 */ /* 0x006fe20007810000 */
[----:B------:R-:W-:Y:S01]  /*3690*/  ULDC UR5, c[0x0][0x2ec] ;  /* 0x0000bb0000057ab9 */ /* 0x000fe20000000800 */
[----:B------:R-:W-:Y:S02]  /*36a0*/  FMNMX.FTZ R15, R30, R32, !PT ;  /* 0x000000201e0f7209 */ /* 0x000fe40007810000 */
[----:B------:R-:W-:Y:S02]  /*36b0*/  FMNMX.FTZ R12, R35, R12, !PT ;  /* 0x0000000c230c7209 */ /* 0x000fe40007810000 */
[----:B------:R-:W-:Y:S02]  /*36c0*/  FMNMX.FTZ R15, R6, R15, !PT ;  /* 0x0000000f060f7209 */ /* 0x000fe40007810000 */
[----:B------:R-:W-:Y:S02]  /*36d0*/  FMNMX.FTZ R12, R37, R12, !PT ;  /* 0x0000000c250c7209 */ /* 0x000fe40007810000 */
[----:B------:R-:W-:-:S02]  /*36e0*/  FMNMX.FTZ R15, R8, R15, !PT ;  /* 0x0000000f080f7209 */ /* 0x000fc40007810000 */
[----:B------:R-:W-:Y:S02]  /*36f0*/  FMNMX.FTZ R12, R11, R12, !PT ;  /* 0x0000000c0b0c7209 */ /* 0x000fe40007810000 */
        /* <DEDUP_REMOVED lines=23> */
[----:B------:R-:W-:Y:S01]  /*3870*/  LEA R196, R0, UR4, 0x1 ;  /* 0x0000000400c47c11 */ /* 0x000fe2000f8e08ff */
[----:B------:R-:W1:Y:S03]  /*3880*/  SHFL.BFLY PT, R13, R12, 0x2, 0x1f ;  /* 0x0c401f000c0d7f89 */ /* 0x000e6600000e0000 */
[-C--:B------:R-:W-:Y:S01]  /*3890*/  LEA R194, R7, R196.reuse, 0x1 ;  /* 0x000000c407c27211 */ /* 0x080fe200078e08ff */
[----:B------:R-:W2:Y:S01]  /*38a0*/  SHFL.BFLY PT, R10, R15, 0x2, 0x1f ;  /* 0x0c401f000f0a7f89 */ /* 0x000ea200000e0000 */
[C---:B------:R-:W-:Y:S02]  /*38b0*/  LEA R193, R5.reuse, R196, 0x1 ;  /* 0x000000c405c17211 */ /* 0x040fe400078e08ff */
[----:B------:R-:W-:Y:S01]  /*38c0*/  LEA R192, R5, R194, 0x1 ;  /* 0x000000c205c07211 */ /* 0x000fe200078e08ff */
[----:B------:R-:W-:Y:S04]  /*38d0*/  LDSM.16.MT88.4 R40, [R194+0x12000] ;  /* 0x01200000c228783b */ /* 0x000fe80000004200 */
[----:B------:R-:W-:Y:S04]  /*38e0*/  LDSM.16.MT88.4 R64, [R196+0x14000] ;  /* 0x01400000c440783b */ /* 0x000fe80000004200 */
[----:B------:R-:W-:Y:S04]  /*38f0*/  LDSM.16.MT88.4 R80, [R193+0x14000] ;  /* 0x01400000c150783b */ /* 0x000fe80000004200 */
[----:B------:R-:W-:Y:S01]  /*3900*/  LDSM.16.MT88.4 R88, [R192+0x14000] ;  /* 0x01400000c058783b */ /* 0x000fe20000004200 */
[----:B-1----:R-:W-:-:S03]  /*3910*/  FMNMX.FTZ R13, R12, R13, !PT ;  /* 0x0000000d0c0d7209 */ /* 0x002fc60007810000 */
[----:B------:R-:W-:Y:S01]  /*3920*/  LDSM.16.MT88.4 R96, [R196+0x16000] ;  /* 0x01600000c460783b */ /* 0x000fe20000004200 */
[----:B--2---:R-:W-:-:S03]  /*3930*/  FMNMX.FTZ R10, R15, R10, !PT ;  /* 0x0000000a0f0a7209 */ /* 0x004fc60007810000 */
[----:B------:R-:W1:Y:S04]  /*3940*/  SHFL.BFLY PT, R132, R13, 0x1, 0x1f ;  /* 0x0c201f000d847f89 */ /* 0x000e6800000e0000 */
[----:B------:R-:W2:Y:S04]  /*3950*/  SHFL.BFLY PT, R3, R10, 0x1, 0x1f ;  /* 0x0c201f000a037f89 */ /* 0x000ea800000e0000 */
[----:B------:R-:W3:Y:S04]  /*3960*/  LDSM.16.MT88.4 R104, [R194+0x16000] ;  /* 0x01600000c268783b */ /* 0x000ee80000004200 */
[----:B------:R-:W-:Y:S04]  /*3970*/  LDSM.16.MT88.4 R48, [R193+0x12000] ;  /* 0x01200000c130783b */ /* 0x000fe80000004200 */
[----:B------:R-:W-:Y:S04]  /*3980*/  LDSM.16.MT88.4 R124, [R196+0x12000] ;  /* 0x01200000c47c783b */ /* 0x000fe80000004200 */
[----:B------:R-:W-:Y:S01]  /*3990*/  LDSM.16.MT88.4 R56, [R192+0x12000] ;  /* 0x01200000c038783b */ /* 0x000fe20000004200 */
[----:B-1----:R-:W-:-:S03]  /*39a0*/  FMNMX.FTZ R132, R13, R132, !PT ;  /* 0x000000840d847209 */ /* 0x002fc60007810000 */
[----:B------:R-:W-:Y:S01]  /*39b0*/  LDSM.16.MT88.4 R72, [R194+0x14000] ;  /* 0x01400000c248783b */ /* 0x000fe20000004200 */
[----:B--2---:R-:W-:Y:S01]  /*39c0*/  FMNMX.FTZ R3, R10, R3, !PT ;  /* 0x000000030a037209 */ /* 0x004fe20007810000 */
[C---:B------:R-:W-:Y:S01]  /*39d0*/  FMUL.FTZ R172, R132.reuse, UR5 ;  /* 0x0000000584ac7c20 */ /* 0x040fe20008410000 */
[----:B------:R-:W-:Y:S01]  /*39e0*/  FSETP.NEU.FTZ.AND P0, PT, R132, -INF , PT ;  /* 0xff8000008400780b */ /* 0x000fe20003f1d000 */
[----:B------:R-:W1:Y:S02]  /*39f0*/  LDSM.16.MT88.4 R12, [R194+0x12800] ;  /* 0x01280000c20c783b */ /* 0x000e640000004200 */
[C---:B------:R-:W-:Y:S01]  /*3a00*/  FMUL.FTZ R167, R3.reuse, UR5 ;  /* 0x0000000503a77c20 */ /* 0x040fe20008410000 */
[----:B------:R-:W-:Y:S01]  /*3a10*/  FSEL R172, R172, RZ, P0 ;  /* 0x000000ffacac7208 */ /* 0x000fe20000000000 */
[----:B------:R-:W-:Y:S01]  /*3a20*/  LDSM.16.MT88.4 R108, [R193+0x16000] ;  /* 0x01600000c16c783b */ /* 0x000fe20000004200 */
[----:B------:R-:W-:-:S03]  /*3a30*/  FSETP.NEU.FTZ.AND P0, PT, R3, -INF , PT ;  /* 0xff8000000300780b */ /* 0x000fc60003f1d000 */
[--C-:B------:R-:W-:Y:S01]  /*3a40*/  FFMA.FTZ R157, R33, UR5, -R172.reuse ;  /* 0x00000005219d7c23 */ /* 0x100fe200080108ac */
[----:B------:R-:W-:Y:S01]  /*3a50*/  FSEL R167, R167, RZ, P0 ;  /* 0x000000ffa7a77208 */ /* 0x000fe20000000000 */
[--C-:B------:R-:W-:Y:S01]  /*3a60*/  FFMA.FTZ R152, R31, UR5, -R172.reuse ;  /* 0x000000051f987c23 */ /* 0x100fe200080108ac */
        /* <DEDUP_REMOVED lines=12> */
[--C-:B------:R-:W-:Y:S01]  /*3b30*/  FFMA.FTZ R149, R22, UR5, -R167.reuse ;  /* 0x0000000516957c23 */ /* 0x100fe200080108a7 */
[--C-:B------:R-:W-:Y:S01]  /*3b40*/  FFMA.FTZ R144, R4, UR5, -R167.reuse ;  /* 0x0000000504907c23 */ /* 0x100fe200080108a7 */
[--C-:B------:R-:W-:Y:S01]  /*3b50*/  FFMA.FTZ R145, R18, UR5, -R167.reuse ;  /* 0x0000000512917c23 */ /* 0x100fe200080108a7 */
[----:B------:R-:W4:Y:S01]  /*3b60*/  MUFU.EX2 R152, R152 ;  /* 0x0000009800987308 */ /* 0x000f220000000800 */
[--C-:B------:R-:W-:Y:S01]  /*3b70*/  FFMA.FTZ R2, R2, UR5, -R167.reuse ;  /* 0x0000000502027c23 */ /* 0x100fe200080108a7 */
[----:B------:R-:W5:Y:S01]  /*3b80*/  LDSM.16.MT88.4 R20, [R193+0x14800] ;  /* 0x01480000c114783b */ /* 0x000f620000004200 */
[--C-:B------:R-:W-:Y:S01]  /*3b90*/  FFMA.FTZ R156, R169, UR5, -R172.reuse ;  /* 0x00000005a99c7c23 */ /* 0x100fe200080108ac */
[--C-:B------:R-:W-:Y:S01]  /*3ba0*/  FFMA.FTZ R158, R165, UR5, -R172.reuse ;  /* 0x00000005a59e7c23 */ /* 0x100fe200080108ac */
[--C-:B------:R-:W-:Y:S01]  /*3bb0*/  FFMA.FTZ R161, R161, UR5, -R172.reuse ;  /* 0x00000005a1a17c23 */ /* 0x100fe200080108ac */
[----:B------:R-:W5:Y:S01]  /*3bc0*/  LDSM.16.MT88.4 R16, [R192+0x14800] ;  /* 0x01480000c010783b */ /* 0x000f620000004200 */
[--C-:B------:R-:W-:Y:S01]  /*3bd0*/  FFMA.FTZ R163, R163, UR5, -R172.reuse ;  /* 0x00000005a3a37c23 */ /* 0x100fe200080108ac */
[----:B------:R-:W-:Y:S01]  /*3be0*/  MUFU.EX2 R153, R153 ;  /* 0x0000009900997308 */ /* 0x000fe20000000800 */
[--C-:B------:R-:W-:Y:S01]  /*3bf0*/  FFMA.FTZ R160, R160, UR5, -R167.reuse ;  /* 0x00000005a0a07c23 */ /* 0x100fe200080108a7 */
[----:B------:R-:W-:Y:S01]  /*3c00*/  LDSM.16.MT88.4 R140, [R192+0x16000] ;  /* 0x01600000c08c783b */ /* 0x000fe20000004200 */
        /* <DEDUP_REMOVED lines=12> */
[--C-:B------:R-:W-:Y:S01]  /*3cd0*/  FFMA.FTZ R170, R170, UR5, -R167.reuse ;  /* 0x00000005aaaa7c23 */ /* 0x100fe200080108a7 */
[----:B------:R-:W-:Y:S01]  /*3ce0*/  MUFU.EX2 R154, R154 ;  /* 0x0000009a009a7308 */ /* 0x000fe20000000800 */
[--C-:B------:R-:W-:Y:S01]  /*3cf0*/  FFMA.FTZ R171, R168, UR5, -R167.reuse ;  /* 0x00000005a8ab7c23 */ /* 0x100fe200080108a7 */
[----:B------:R-:W-:Y:S01]  /*3d00*/  LDSM.16.MT88.4 R24, [R194+0x14800] ;  /* 0x01480000c218783b */ /* 0x000fe20000004200 */
[--C-:B------:R-:W-:Y:S01]  /*3d10*/  FFMA.FTZ R166, R166, UR5, -R167.reuse ;  /* 0x00000005a6a67c23 */ /* 0x100fe200080108a7 */
[----:B------:R-:W-:Y:S01]  /*3d20*/  FFMA.FTZ R227, R162, UR5, -R167 ;  /* 0x00000005a2e37c23 */ /* 0x000fe200080108a7 */
[----:B------:R-:W-:-:S03]  /*3d30*/  FADD.FTZ R152, R157, R152 ;  /* 0x000000989d987221 */ /* 0x000fc60000010000 */
[----:B------:R-:W4:Y:S01]  /*3d40*/  MUFU.EX2 R159, R159 ;  /* 0x0000009f009f7308 */ /* 0x000f220000000800 */
[----:B---3--:R-:W-:Y:S01]  /*3d50*/  F2FP.F16.F32.PACK_AB R114, R148, R153 ;  /* 0x000000999472723e */ /* 0x008fe200000000ff */
[----:B------:R-:W-:-:S04]  /*3d60*/  FADD.FTZ R153, R153, R152 ;  /* 0x0000009899997221 */ /* 0x000fc80000010000 */
[----:B------:R-:W-:Y:S02]  /*3d70*/  FADD.FTZ R148, R148, R153 ;  /* 0x0000009994947221 */ /* 0x000fe40000010000 */
[----:B------:R-:W-:Y:S08]  /*3d80*/  MUFU.EX2 R155, R155 ;  /* 0x0000009b009b7308 */ /* 0x000ff00000000800 */
        /* <DEDUP_REMOVED lines=20> */
[----:B---3--:R-:W-:Y:S01]  /*3ed0*/  F2FP.F16.F32.PACK_AB R6, R0, R147 ;  /* 0x000000930006723e */ /* 0x008fe200000000ff */
[----:B------:R-:W-:-:S03]  /*3ee0*/  FADD.FTZ R147, R147, R146 ;  /* 0x0000009293937221 */ /* 0x000fc60000010000 */
[C---:B------:R-:W-:Y:S01]  /*3ef0*/  HMMA.16816.F32 R84, R112.reuse, R88, RZ ;  /* 0x000000587054723c */ /* 0x040fe200000018ff */
[----:B------:R-:W-:Y:S02]  /*3f00*/  FADD.FTZ R147, R0, R147 ;  /* 0x0000009300937221 */ /* 0x000fe40000010000 */
[----:B------:R-:W-:Y:S03]  /*3f10*/  MUFU.EX2 R145, R145 ;  /* 0x0000009100917308 */ /* 0x000fe60000000800 */
[C---:B------:R-:W-:Y:S05]  /*3f20*/  HMMA.16816.F32 R80, R112.reuse, R82, RZ ;  /* 0x000000527050723c */ /* 0x040fea00000018ff */
[----:B------:R-:W3:Y:S01]  /*3f30*/  MUFU.EX2 R2, R2 ;  /* 0x0000000200027308 */ /* 0x000ee20000000800 */
[----:B----4-:R-:W-:Y:S01]  /*3f40*/  F2FP.F16.F32.PACK_AB R5, R144, R149 ;  /* 0x000000959005723e */ /* 0x010fe200000000ff */
[----:B------:R-:W-:Y:S01]  /*3f50*/  HMMA.16816.F32 R88, R112, R90, RZ ;  /* 0x0000005a7058723c */ /* 0x000fe200000018ff */
[----:B------:R-:W-:-:S04]  /*3f60*/  FADD.FTZ R149, R149, R150 ;  /* 0x0000009695957221 */ /* 0x000fc80000010000 */
[----:B------:R-:W-:Y:S01]  /*3f70*/  FADD.FTZ R144, R144, R149 ;  /* 0x0000009590907221 */ /* 0x000fe20000010000 */
[C---:B------:R-:W-:Y:S01]  /*3f80*/  HMMA.16816.F32 R92, R112.reuse, R96, RZ ;  /* 0x00000060705c723c */ /* 0x040fe200000018ff */
[----:B------:R-:W-:Y:S05]  /*3f90*/  MUFU.EX2 R156, R156 ;  /* 0x0000009c009c7308 */ /* 0x000fea0000000800 */
[----:B------:R-:W-:Y:S01]  /*3fa0*/  HMMA.16816.F32 R100, R112, R104, RZ ;  /* 0x000000687064723c */ /* 0x000fe200000018ff */
[----:B---3--:R-:W-:Y:S02]  /*3fb0*/  F2FP.F16.F32.PACK_AB R7, R2, R145 ;  /* 0x000000910207723e */ /* 0x008fe400000000ff */
[----:B------:R-:W3:Y:S01]  /*3fc0*/  MUFU.EX2 R161, R161 ;  /* 0x000000a100a17308 */ /* 0x000ee20000000800 */
[----:B------:R-:W-:-:S02]  /*3fd0*/  FADD.FTZ R145, R145, R144 ;  /* 0x0000009091917221 */ /* 0x000fc40000010000 */
[----:B------:R-:W-:Y:S02]  /*3fe0*/  HMMA.16816.F32 R96, R112, R98, RZ ;  /* 0x000000627060723c */ /* 0x000fe400000018ff */
[----:B------:R-:W-:-:S04]  /*3ff0*/  FADD.FTZ R145, R2, R145 ;  /* 0x0000009102917221 */ /* 0x000fc80000010000 */
[C---:B-1----:R-:W-:Y:S01]  /*4000*/  HMMA.16816.F32 R36, R4.reuse, R12, R36 ;  /* 0x0000000c0424723c */ /* 0x042fe20000001824 */
[----:B------:R-:W-:Y:S05]  /*4010*/  MUFU.EX2 R158, R158 ;  /* 0x0000009e009e7308 */ /* 0x000fea0000000800 */
[C---:B------:R-:W-:Y:S01]  /*4020*/  HMMA.16816.F32 R40, R4.reuse, R14, R40 ;  /* 0x0000000e0428723c */ /* 0x040fe20000001828 */
[----:B------:R-:W1:Y:S02]  /*4030*/  LDSM.16.MT88.4 R12, [R196+0x16800] ;  /* 0x01680000c40c783b */ /* 0x000e640000004200 */
[----:B------:R-:W-:Y:S03]  /*4040*/  MUFU.EX2 R163, R163 ;  /* 0x000000a300a37308 */ /* 0x000fe60000000800 */
[C---:B--2---:R-:W-:Y:S05]  /*4050*/  HMMA.16816.F32 R60, R4.reuse, R8, R60 ;  /* 0x00000008043c723c */ /* 0x044fea000000183c */
[----:B------:R-:W-:Y:S01]  /*4060*/  MUFU.EX2 R160, R160 ;  /* 0x000000a000a07308 */ /* 0x000fe20000000800 */
[----:B------:R-:W-:Y:S01]  /*4070*/  HMMA.16816.F32 R64, R4, R10, R64 ;  /* 0x0000000a0440723c */ /* 0x000fe20000001840 */
[----:B------:R-:W2:Y:S05]  /*4080*/  LDSM.16.MT88.4 R8, [R194+0x16800] ;  /* 0x01680000c208783b */ /* 0x000eaa0000004200 */
[C---:B------:R-:W-:Y:S01]  /*4090*/  HMMA.16816.F32 R104, R112.reuse, R106, RZ ;  /* 0x0000006a7068723c */ /* 0x040fe200000018ff */
[----:B------:R-:W4:Y:S05]  /*40a0*/  MUFU.EX2 R165, R165 ;  /* 0x000000a500a57308 */ /* 0x000f2a0000000800 */
[----:B------:R-:W-:Y:S03]  /*40b0*/  HMMA.16816.F32 R44, R112, R48, RZ ;  /* 0x00000030702c723c */ /* 0x000fe600000018ff */
[----:B------:R-:W-:Y:S03]  /*40c0*/  MUFU.EX2 R164, R164 ;  /* 0x000000a400a47308 */ /* 0x000fe60000000800 */
[C---:B-----5:R-:W-:Y:S05]  /*40d0*/  HMMA.16816.F32 R76, R4.reuse, R20, R76 ;  /* 0x00000014044c723c */ /* 0x060fea000000184c */
[----:B------:R-:W5:Y:S01]  /*40e0*/  MUFU.EX2 R169, R169 ;  /* 0x000000a900a97308 */ /* 0x000f620000000800 */
[C---:B------:R-:W-:Y:S01]  /*40f0*/  HMMA.16816.F32 R80, R4.reuse, R22, R80 ;  /* 0x000000160450723c */ /* 0x040fe20000001850 */
[----:B------:R-:W3:Y:S05]  /*4100*/  LDSM.16.MT88.4 R20, [R193+0x16800] ;  /* 0x01680000c114783b */ /* 0x000eea0000004200 */
[C---:B------:R-:W-:Y:S01]  /*4110*/  HMMA.16816.F32 R84, R4.reuse, R16, R84 ;  /* 0x000000100454723c */ /* 0x040fe20000001854 */
[----:B------:R-:W-:Y:S05]  /*4120*/  MUFU.EX2 R174, R174 ;  /* 0x000000ae00ae7308 */ /* 0x000fea0000000800 */
[----:B------:R-:W-:Y:S01]  /*4130*/  HMMA.16816.F32 R88, R4, R18, R88 ;  /* 0x000000120458723c */ /* 0x000fe20000001858 */
[----:B------:R-:W4:Y:S02]  /*4140*/  LDSM.16.MT88.4 R16, [R192+0x16800] ;  /* 0x01680000c010783b */ /* 0x000f240000004200 */
[----:B------:R-:W5:Y:S03]  /*4150*/  MUFU.EX2 R175, R175 ;  /* 0x000000af00af7308 */ /* 0x000f660000000800 */
[----:B------:R-:W-:Y:S05]  /*4160*/  HMMA.16816.F32 R48, R112, R50, RZ ;  /* 0x000000327030723c */ /* 0x000fea00000018ff */
[----:B------:R-:W-:Y:S01]  /*4170*/  MUFU.EX2 R173, R173 ;  /* 0x000000ad00ad7308 */ /* 0x000fe20000000800 */
[C---:B-1----:R-:W-:Y:S06]  /*4180*/  HMMA.16816.F32 R92, R4.reuse, R12, R92 ;  /* 0x0000000c045c723c */ /* 0x042fec000000185c */
[C---:B------:R-:W-:Y:S01]  /*4190*/  HMMA.16816.F32 R96, R4.reuse, R14, R96 ;  /* 0x0000000e0460723c */ /* 0x040fe20000001860 */
[----:B------:R-:W1:Y:S01]  /*41a0*/  LDSM.16.MT88.4 R12, [R193+0x13000] ;  /* 0x01300000c10c783b */ /* 0x000e620000004200 */
[----:B------:R-:W-:Y:S04]  /*41b0*/  MUFU.EX2 R172, R172 ;  /* 0x000000ac00ac7308 */ /* 0x000fe80000000800 */
[C---:B--2---:R-:W-:Y:S04]  /*41c0*/  HMMA.16816.F32 R100, R4.reuse, R8, R100 ;  /* 0x000000080464723c */ /* 0x044fe80000001864 */
[----:B------:R-:W-:Y:S02]  /*41d0*/  MUFU.EX2 R170, R170 ;  /* 0x000000aa00aa7308 */ /* 0x000fe40000000800 */
[----:B------:R-:W-:Y:S01]  /*41e0*/  HMMA.16816.F32 R104, R4, R10, R104 ;  /* 0x0000000a0468723c */ /* 0x000fe20000001868 */
[----:B------:R-:W2:Y:S05]  /*41f0*/  LDSM.16.MT88.4 R8, [R193+0x15000] ;  /* 0x01500000c108783b */ /* 0x000eaa0000004200 */
[C---:B------:R-:W-:Y:S01]  /*4200*/  HMMA.16816.F32 R128, R112.reuse, R124, RZ ;  /* 0x0000007c7080723c */ /* 0x040fe200000018ff */
[----:B------:R-:W2:Y:S05]  /*4210*/  MUFU.EX2 R171, R171 ;  /* 0x000000ab00ab7308 */ /* 0x000eaa0000000800 */
[C---:B------:R-:W-:Y:S03]  /*4220*/  HMMA.16816.F32 R52, R112.reuse, R56, RZ ;  /* 0x000000387034723c */ /* 0x040fe600000018ff */
[----:B------:R-:W-:Y:S03]  /*4230*/  MUFU.EX2 R166, R166 ;  /* 0x000000a600a67308 */ /* 0x000fe60000000800 */
[C---:B------:R-:W-:Y:S05]  /*4240*/  HMMA.16816.F32 R68, R112.reuse, R72, RZ ;  /* 0x000000487044723c */ /* 0x040fea00000018ff */
[----:B------:R-:W2:Y:S01]  /*4250*/  MUFU.EX2 R227, R227 ;  /* 0x000000e300e37308 */ /* 0x000ea20000000800 */
[C---:B------:R-:W-:Y:S06]  /*4260*/  HMMA.16816.F32 R120, R112.reuse, R108, RZ ;  /* 0x0000006c7078723c */ /* 0x040fec00000018ff */
[C---:B------:R-:W-:Y:S06]  /*4270*/  HMMA.16816.F32 R124, R112.reuse, R126, RZ ;  /* 0x0000007e707c723c */ /* 0x040fec00000018ff */
[C---:B------:R-:W-:Y:S06]  /*4280*/  HMMA.16816.F32 R56, R112.reuse, R58, RZ ;  /* 0x0000003a7038723c */ /* 0x040fec00000018ff */
[C---:B------:R-:W-:Y:S06]  /*4290*/  HMMA.16816.F32 R72, R112.reuse, R74, RZ ;  /* 0x0000004a7048723c */ /* 0x040fec00000018ff */
[C---:B------:R-:W-:Y:S06]  /*42a0*/  HMMA.16816.F32 R108, R112.reuse, R110, RZ ;  /* 0x0000006e706c723c */ /* 0x040fec00000018ff */
[C---:B------:R-:W-:Y:S06]  /*42b0*/  HMMA.16816.F32 R116, R112.reuse, R140, RZ ;  /* 0x0000008c7074723c */ /* 0x040fec00000018ff */
[----:B------:R-:W-:Y:S01]  /*42c0*/  HMMA.16816.F32 R112, R112, R142, RZ ;  /* 0x0000008e7070723c */ /* 0x000fe200000018ff */
        /* <DEDUP_REMOVED lines=13> */
[C---:B---3--:R-:W-:Y:S06]  /*43a0*/  HMMA.16816.F32 R120, R4.reuse, R20, R120 ;  /* 0x000000140478723c */ /* 0x048fec0000001878 */
[C---:B------:R-:W-:Y:S01]  /*43b0*/  HMMA.16816.F32 R108, R4.reuse, R22, R108 ;  /* 0x00000016046c723c */ /* 0x040fe2000000186c */
[----:B------:R-:W3:Y:S05]  /*43c0*/  LDSM.16.MT88.4 R20, [R192+0x15000] ;  /* 0x01500000c014783b */ /* 0x000eea0000004200 */
[C---:B----4-:R-:W-:Y:S06]  /*43d0*/  HMMA.16816.F32 R116, R4.reuse, R16, R116 ;  /* 0x000000100474723c */ /* 0x050fec0000001874 */
[----:B------:R-:W-:Y:S01]  /*43e0*/  HMMA.16816.F32 R112, R4, R18, R112 ;  /* 0x000000120470723c */ /* 0x000fe20000001870 */
[----:B------:R-:W4:Y:S06]  /*43f0*/  LDSM.16.MT88.4 R16, [R196+0x17000] ;  /* 0x01700000c410783b */ /* 0x000f2c0000004200 */
[----:B------:R-:W-:Y:S01]  /*4400*/  F2FP.F16.F32.PACK_AB R4, R161, R156 ;  /* 0x0000009ca104723e */ /* 0x000fe200000000ff */
[----:B------:R-:W-:Y:S01]  /*4410*/  FADD.FTZ R156, R156, R147 ;  /* 0x000000939c9c7221 */ /* 0x000fe20000010000 */
[----:B------:R-:W-:Y:S01]  /*4420*/  F2FP.F16.F32.PACK_AB R5, R165, R160 ;  /* 0x000000a0a505723e */ /* 0x000fe200000000ff */
[----:B------:R-:W-:Y:S01]  /*4430*/  FADD.FTZ R160, R160, R145 ;  /* 0x00000091a0a07221 */ /* 0x000fe20000010000 */
[----:B------:R-:W-:Y:S01]  /*4440*/  F2FP.F16.F32.PACK_AB R6, R163, R158 ;  /* 0x0000009ea306723e */ /* 0x000fe200000000ff */
[----:B------:R-:W-:Y:S01]  /*4450*/  FADD.FTZ R161, R161, R156 ;  /* 0x0000009ca1a17221 */ /* 0x000fe20000010000 */
[----:B-----5:R-:W-:Y:S01]  /*4460*/  F2FP.F16.F32.PACK_AB R7, R169, R164 ;  /* 0x000000a4a907723e */ /* 0x020fe200000000ff */
[----:B------:R-:W-:-:S02]  /*4470*/  FADD.FTZ R165, R165, R160 ;  /* 0x000000a0a5a57221 */ /* 0x000fc40000010000 */
[----:B------:R-:W-:Y:S02]  /*4480*/  FADD.FTZ R158, R158, R161 ;  /* 0x000000a19e9e7221 */ /* 0x000fe40000010000 */
[----:B------:R-:W-:Y:S02]  /*4490*/  FADD.FTZ R164, R164, R165 ;  /* 0x000000a5a4a47221 */ /* 0x000fe40000010000 */
[----:B-1----:R-:W-:Y:S01]  /*44a0*/  HMMA.16816.F32 R44, R4, R12, R44 ;  /* 0x0000000c042c723c */ /* 0x002fe2000000182c */
[----:B------:R-:W-:Y:S01]  /*44b0*/  FADD.FTZ R163, R163, R158 ;  /* 0x0000009ea3a37221 */ /* 0x000fe20000010000 */
[----:B------:R-:W-:-:S04]  /*44c0*/  FADD.FTZ R169, R169, R164 ;  /* 0x000000a4a9a97221 */ /* 0x000fc80000010000 */
        /* <DEDUP_REMOVED lines=9> */
[C---:B------:R-:W-:Y:S01]  /*4560*/  HMMA.16816.F32 R96, R4.reuse, R18, R96 ;  /* 0x000000120460723c */ /* 0x040fe20000001860 */
[----:B------:R-:W4:Y:S05]  /*4570*/  LDSM.16.MT88.4 R16, [R196+0x13800] ;  /* 0x01380000c410783b */ /* 0x000f2a0000004200 */
[C---:B-1----:R-:W-:Y:S06]  /*4580*/  HMMA.16816.F32 R100, R4.reuse, R12, R100 ;  /* 0x0000000c0464723c */ /* 0x042fec0000001864 */
[C---:B------:R-:W-:Y:S01]  /*4590*/  HMMA.16816.F32 R104, R4.reuse, R14, R104 ;  /* 0x0000000e0468723c */ /* 0x040fe20000001868 */
[----:B------:R-:W1:Y:S05]  /*45a0*/  LDSM.16.MT88.4 R12, [R194+0x13800] ;  /* 0x01380000c20c783b */ /* 0x000e6a0000004200 */
[C---:B--2---:R-:W-:Y:S06]  /*45b0*/  HMMA.16816.F32 R120, R4.reuse, R8, R120 ;  /* 0x000000080478723c */ /* 0x044fec0000001878 */
[C---:B------:R-:W-:Y:S01]  /*45c0*/  HMMA.16816.F32 R108, R4.reuse, R10, R108 ;  /* 0x0000000a046c723c */ /* 0x040fe2000000186c */
[----:B------:R-:W2:Y:S05]  /*45d0*/  LDSM.16.MT88.4 R8, [R193+0x15800] ;  /* 0x01580000c108783b */ /* 0x000eaa0000004200 */
[C---:B------:R-:W-:Y:S06]  /*45e0*/  HMMA.16816.F32 R128, R4.reuse, R140, R128 ;  /* 0x0000008c0480723c */ /* 0x040fec0000001880 */
[C---:B------:R-:W-:Y:S01]  /*45f0*/  HMMA.16816.F32 R124, R4.reuse, R142, R124 ;  /* 0x0000008e047c723c */ /* 0x040fe2000000187c */
[----:B------:R-:W5:Y:S05]  /*4600*/  LDSM.16.MT88.4 R140, [R193+0x13800] ;  /* 0x01380000c18c783b */ /* 0x000f6a0000004200 */
        /* <DEDUP_REMOVED lines=12> */
[C---:B---3--:R-:W-:Y:S06]  /*46d0*/  HMMA.16816.F32 R116, R4.reuse, R20, R116 ;  /* 0x000000140474723c */ /* 0x048fec0000001874 */
[----:B------:R-:W-:Y:S01]  /*46e0*/  HMMA.16816.F32 R112, R4, R22, R112 ;  /* 0x000000160470723c */ /* 0x000fe20000001870 */
[----:B------:R-:W3:Y:S06]  /*46f0*/  LDSM.16.MT88.4 R20, [R196+0x17800] ;  /* 0x01780000c414783b */ /* 0x000eec0000004200 */
[----:B------:R-:W-:Y:S01]  /*4700*/  F2FP.F16.F32.PACK_AB R4, R175, R174 ;  /* 0x000000aeaf04723e */ /* 0x000fe200000000ff */
[----:B------:R-:W-:Y:S01]  /*4710*/  FADD.FTZ R174, R174, R163 ;  /* 0x000000a3aeae7221 */ /* 0x000fe20000010000 */
[----:B------:R-:W-:Y:S01]  /*4720*/  F2FP.F16.F32.PACK_AB R5, R171, R170 ;  /* 0x000000aaab05723e */ /* 0x000fe200000000ff */
[----:B------:R-:W-:Y:S01]  /*4730*/  FADD.FTZ R170, R170, R169 ;  /* 0x000000a9aaaa7221 */ /* 0x000fe20000010000 */
[----:B------:R-:W-:Y:S01]  /*4740*/  F2FP.F16.F32.PACK_AB R6, R172, R173 ;  /* 0x000000adac06723e */ /* 0x000fe200000000ff */
[----:B------:R-:W-:Y:S01]  /*4750*/  FADD.FTZ R174, R175, R174 ;  /* 0x000000aeafae7221 */ /* 0x000fe20000010000 */
[----:B------:R-:W-:Y:S01]  /*4760*/  F2FP.F16.F32.PACK_AB R7, R227, R166 ;  /* 0x000000a6e307723e */ /* 0x000fe200000000ff */
[----:B------:R-:W-:-:S02]  /*4770*/  FADD.FTZ R171, R171, R170 ;  /* 0x000000aaabab7221 */ /* 0x000fc40000010000 */
[----:B------:R-:W-:Y:S02]  /*4780*/  FADD.FTZ R173, R173, R174 ;  /* 0x000000aeadad7221 */ /* 0x000fe40000010000 */
[----:B------:R-:W-:Y:S02]  /*4790*/  FADD.FTZ R166, R166, R171 ;  /* 0x000000aba6a67221 */ /* 0x000fe40000010000 */
[----:B----4-:R-:W-:Y:S01]  /*47a0*/  HMMA.16816.F32 R128, R4, R16, R128 ;  /* 0x000000100480723c */ /* 0x010fe20000001880 */
[----:B------:R-:W-:Y:S01]  /*47b0*/  FADD.FTZ R229, R172, R173 ;  /* 0x000000adace57221 */ /* 0x000fe20000010000 */
[----:B------:R-:W-:-:S04]  /*47c0*/  FADD.FTZ R227, R227, R166 ;  /* 0x000000a6e3e37221 */ /* 0x000fc80000010000 */
        /* <DEDUP_REMOVED lines=8> */
[C---:B-----5:R-:W-:Y:S06]  /*4850*/  HMMA.16816.F32 R44, R4.reuse, R140, R44 ;  /* 0x0000008c042c723c */ /* 0x060fec000000182c */
[C---:B------:R-:W-:Y:S06]  /*4860*/  HMMA.16816.F32 R48, R4.reuse, R142, R48 ;  /* 0x0000008e0430723c */ /* 0x040fec0000001830 */
        /* <DEDUP_REMOVED lines=8> */
[C---:B---3--:R-:W-:Y:S06]  /*48f0*/  HMMA.16816.F32 R92, R4.reuse, R20, R92 ;  /* 0x00000014045c723c */ /* 0x048fec000000185c */
[C---:B------:R-:W-:Y:S06]  /*4900*/  HMMA.16816.F32 R96, R4.reuse, R22, R96 ;  /* 0x000000160460723c */ /* 0x040fec0000001860 */
[C---:B----4-:R-:W-:Y:S06]  /*4910*/  HMMA.16816.F32 R100, R4.reuse, R16, R100 ;  /* 0x000000100464723c */ /* 0x050fec0000001864 */
[C---:B------:R-:W-:Y:S06]  /*4920*/  HMMA.16816.F32 R104, R4.reuse, R18, R104 ;  /* 0x000000120468723c */ /* 0x040fec0000001868 */
[C---:B-1----:R-:W-:Y:S06]  /*4930*/  HMMA.16816.F32 R120, R4.reuse, R12, R120 ;  /* 0x0000000c0478723c */ /* 0x042fec0000001878 */
[C---:B------:R-:W-:Y:S06]  /*4940*/  HMMA.16816.F32 R108, R4.reuse, R14, R108 ;  /* 0x0000000e046c723c */ /* 0x040fec000000186c */
[C---:B--2---:R-:W-:Y:S06]  /*4950*/  HMMA.16816.F32 R116, R4.reuse, R8, R116 ;  /* 0x000000080474723c */ /* 0x044fec0000001874 */
[----:B------:R-:W-:Y:S01]  /*4960*/  HMMA.16816.F32 R112, R4, R10, R112 ;  /* 0x0000000a0470723c */ /* 0x000fe20000001870 */
[----:B------:R-:W-:-:S08]  /*4970*/  NOP ;  /* 0x0000000000007918 */ /* 0x000fd00000000000 */
[----:B------:R-:W-:-:S15]  /*4980*/  @!P5 BRA `(.L_x_94) ;  /* 0x0000002800f0d947 */ /* 0x000fde0003800000 */
[----:B------:R-:W-:Y:S01]  /*4990*/  ULDC UR4, c[0x0][0x2d0] ;  /* 0x0000b40000047ab9 */ /* 0x000fe20000000800 */
[----:B------:R-:W1:Y:S01]  /*49a0*/  LDC.64 R208, c[0x0][0x250] ;  /* 0x00009400ffd07b82 */ /* 0x000e620000000a00 */
[----:B------:R-:W-:Y:S01]  /*49b0*/  ISETP.GE.AND P4, PT, R134, UR4, PT ;  /* 0x0000000486007c0c */ /* 0x000fe2000bf86270 */
[----:B------:R-:W-:Y:S01]  /*49c0*/  IMAD.MOV.U32 R0, RZ, RZ, R3 ;  /* 0x000000ffff007224 */ /* 0x000fe200078e0003 */
[----:B------:R-:W-:Y:S01]  /*49d0*/  LEA.HI.SX32 R219, R133, 0xfffffffe, 0x1a ;  /* 0xfffffffe85db7811 */ /* 0x000fe200078fd2ff */
[----:B------:R-:W-:Y:S01]  /*49e0*/  IMAD.MOV.U32 R133, RZ, RZ, R132 ;  /* 0x000000ffff857224 */ /* 0x000fe200078e0084 */
[----:B------:R-:W-:Y:S01]  /*49f0*/  ULDC UR5, c[0x0][0x2d0] ;  /* 0x0000b40000057ab9 */ /* 0x000fe20000000800 */
[----:B------:R-:W-:Y:S01]  /*4a00*/  ULDC UR4, c[0x0][0x2ec] ;  /* 0x0000bb0000047ab9 */ /* 0x000fe20000000800 */
[----:B------:R-:W-:-:S07]  /*4a10*/  ULDC.64 UR6, c[0x0][0x248] ;  /* 0x0000920000067ab9 */ /* 0x000fce0000000a00 */
[----:B------:R-:W2:Y:S08]  /*4a20*/  @!P4 LDC.64 R206, c[0x0][0x220] ;  /* 0x00008800ffcecb82 */ /* 0x000eb00000000a00 */
[----:B------:R-:W3:Y:S01]  /*4a30*/  @!P4 LDC.64 R204, c[0x0][0x220] ;  /* 0x00008800ffcccb82 */ /* 0x000ee20000000a00 */
[----:B------:R-:W-:Y:S05]  /*4a40*/  BRA `(.L_x_95) ;  /* 0x0000000000f07947 */ /* 0x000fea0003800000 */
.L_x_97:
[----:B------:R1:W-:Y:S01]  /*4a50*/  @P4 STS.128 [R215+0xc000], RZ ;  /* 0x00c000ffd7004388 */ /* 0x0003e20000000c00 */
[----:B------:R-:W2:Y:S01]  /*4a60*/  @!P4 LDC.64 R144, c[0x0][0x218] ;  /* 0x00008600ff90cb82 */ /* 0x000ea20000000a00 */
[----:B------:R-:W-:Y:S05]  /*4a70*/  VIADD R147, R219, 0xffffffff ;  /* 0xffffffffdb937836 */ /* 0x000fea0000000000 */
[----:B------:R-:W-:Y:S02]  /*4a80*/  SHF.R.S32.HI R132, RZ, 0x1f, R147 ;  /* 0x0000001fff847819 */ /* 0x000fe40000011493 */
[----:B------:R-:W3:Y:S03]  /*4a90*/  @!P3 LDC.64 R142, c[0x0][0x218] ;  /* 0x00008600ff8ebb82 */ /* 0x000ee60000000a00 */
[----:B------:R-:W-:Y:S04]  /*4aa0*/  IMAD R132, R132, UR6, RZ ;  /* 0x0000000684847c24 */ /* 0x000fe8000f8e02ff */
[C---:B------:R-:W-:Y:S01]  /*4ab0*/  IMAD R132, R147.reuse, UR7, R132 ;  /* 0x0000000793847c24 */ /* 0x040fe2000f8e0284 */
[----:B------:R-:W4:Y:S01]  /*4ac0*/  @!P2 LDC.64 R140, c[0x0][0x218] ;  /* 0x00008600ff8cab82 */ /* 0x000f220000000a00 */
[----:B------:R-:W-:Y:S04]  /*4ad0*/  IMAD.WIDE.U32 R146, R147, UR6, RZ ;  /* 0x0000000693927c25 */ /* 0x000fe8000f8e00ff */
[----:B------:R-:W-:Y:S01]  /*4ae0*/  IMAD.IADD R147, R147, 0x1, R132 ;  /* 0x0000000193937824 */ /* 0x000fe200078e0284 */
[C---:B------:R-:W-:Y:S02]  /*4af0*/  LEA R3, P0, R146.reuse, R222, 0x6 ;  /* 0x000000de92037211 */ /* 0x040fe400078030ff */
[----:B------:R-:W5:Y:S02]  /*4b00*/  @!P4 LDC.64 R138, c[0x0][0x218] ;  /* 0x00008600ff8acb82 */ /* 0x000f640000000a00 */
[----:B------:R-:W-:Y:S06]  /*4b10*/  LEA.HI.X R132, R146, R225, R147, 0x6, P0 ;  /* 0x000000e192847211 */ /* 0x000fec00000f3493 */
[----:B------:R-:W1:Y:S08]  /*4b20*/  @!P3 LDC.64 R136, c[0x0][0x218] ;  /* 0x00008600ff88bb82 */ /* 0x000e700000000a00 */
[----:B------:R-:W1:Y:S01]  /*4b30*/  @!P2 LDC.64 R134, c[0x0][0x218] ;  /* 0x00008600ff86ab82 */ /* 0x000e620000000a00 */
[C---:B--2---:R-:W-:Y:S02]  /*4b40*/  @!P4 LEA R148, P0, R3.reuse, R144, 0x1 ;  /* 0x000000900394c211 */ /* 0x044fe400078008ff */
[C---:B---3--:R-:W-:Y:S02]  /*4b50*/  @!P3 LEA R142, P6, R3.reuse, R142, 0x1 ;  /* 0x0000008e038eb211 */ /* 0x048fe400078c08ff */
[C-C-:B------:R-:W-:Y:S02]  /*4b60*/  @!P4 LEA.HI.X R149, R3.reuse, R145, R132.reuse, 0x1, P0 ;  /* 0x000000910395c211 */ /* 0x140fe400000f0c84 */
[C-C-:B------:R-:W-:Y:S02]  /*4b70*/  @!P3 LEA.HI.X R143, R3.reuse, R143, R132.reuse, 0x1, P6 ;  /* 0x0000008f038fb211 */ /* 0x140fe400030f0c84 */
[C---:B----4-:R-:W-:Y:S01]  /*4b80*/  @!P2 LEA R140, P1, R3.reuse, R140, 0x1 ;  /* 0x0000008c038ca211 */ /* 0x050fe200078208ff */
[----:B------:R-:W-:Y:S01]  /*4b90*/  @!PT LDS RZ, [RZ] ;  /* 0x00000000fffff984 */ /* 0x000fe20000000800 */
[----:B------:R-:W-:Y:S01]  /*4ba0*/  @!PT LDS RZ, [RZ] ;  /* 0x00000000fffff984 */ /* 0x000fe20000000800 */
[----:B------:R-:W-:Y:S01]  /*4bb0*/  @!PT LDS RZ, [RZ] ;  /* 0x00000000fffff984 */ /* 0x000fe20000000800 */
[----:B------:R2:W-:Y:S01]  /*4bc0*/  @!P4 LDGSTS.E.BYPASS.LTC128B.128 [R215+0xc000], desc[UR8][R148.64] ;  /* 0x0c00000094d7cfae */ /* 0x0005e2000b901d48 */
[----:B------:R-:W-:Y:S02]  /*4bd0*/  IADD3 R144, P0, R212, R3, RZ ;  /* 0x00000003d4907210 */ /* 0x000fe40007f1e0ff */
[--C-:B------:R-:W-:Y:S01]  /*4be0*/  @!P2 LEA.HI.X R141, R3, R141, R132.reuse, 0x1, P1 ;  /* 0x0000008d038da211 */ /* 0x100fe200008f0c84 */
[----:B------:R2:W-:Y:S01]  /*4bf0*/  @P3 STS.128 [R215+0xe000], RZ ;  /* 0x00e000ffd7003388 */ /* 0x0005e20000000c00 */
[C---:B-----5:R-:W-:Y:S01]  /*4c00*/  @!P4 LEA R138, P6, R144.reuse, R138, 0x1 ;  /* 0x0000008a908ac211 */ /* 0x060fe200078c08ff */
[----:B------:R-:W-:Y:S01]  /*4c10*/  IMAD.X R132, R211, 0x1, R132, P0 ;  /* 0x00000001d3847824 */ /* 0x000fe200000e0684 */
[C---:B-1----:R-:W-:Y:S01]  /*4c20*/  @!P3 LEA R136, P1, R144.reuse, R136, 0x1 ;  /* 0x000000889088b211 */ /* 0x042fe200078208ff */
[----:B------:R-:W-:Y:S01]  /*4c30*/  @!PT LDS RZ, [RZ] ;  /* 0x00000000fffff984 */ /* 0x000fe20000000800 */
[----:B------:R-:W-:Y:S01]  /*4c40*/  @!PT LDS RZ, [RZ] ;  /* 0x00000000fffff984 */ /* 0x000fe20000000800 */
[----:B------:R-:W-:Y:S01]  /*4c50*/  @!PT LDS RZ, [RZ] ;  /* 0x00000000fffff984 */ /* 0x000fe20000000800 */
[----:B------:R2:W-:Y:S03]  /*4c60*/  @!P3 LDGSTS.E.BYPASS.LTC128B.128 [R215+0xe000], desc[UR8][R142.64+0x80] ;  /* 0x0e0000808ed7bfae */ /* 0x0005e6000b901d48 */
[C-C-:B------:R-:W-:Y:S01]  /*4c70*/  @!P4 LEA.HI.X R139, R144.reuse, R139, R132.reuse, 0x1, P6 ;  /* 0x0000008b908bc211 */ /* 0x140fe200030f0c84 */
[----:B------:R2:W-:Y:S01]  /*4c80*/  @P2 STS.128 [R215+0x10000], RZ ;  /* 0x010000ffd7002388 */ /* 0x0005e20000000c00 */
[C-C-:B------:R-:W-:Y:S02]  /*4c90*/  @!P3 LEA.HI.X R137, R144.reuse, R137, R132.reuse, 0x1, P1 ;  /* 0x000000899089b211 */ /* 0x140fe400008f0c84 */
[C---:B------:R-:W-:Y:S01]  /*4ca0*/  @!P2 LEA R134, P0, R144.reuse, R134, 0x1 ;  /* 0x000000869086a211 */ /* 0x040fe200078008ff */
[----:B------:R-:W-:Y:S01]  /*4cb0*/  @!PT LDS RZ, [RZ] ;  /* 0x00000000fffff984 */ /* 0x000fe20000000800 */
[----:B------:R-:W-:Y:S01]  /*4cc0*/  @!PT LDS RZ, [RZ] ;  /* 0x00000000fffff984 */ /* 0x000fe20000000800 */
[----:B------:R-:W-:Y:S01]  /*4cd0*/  @!PT LDS RZ, [RZ] ;  /* 0x00000000fffff984 */ /* 0x000fe20000000800 */
[----:B------:R2:W-:Y:S03]  /*4ce0*/  @!P2 LDGSTS.E.BYPASS.LTC128B.128 [R215+0x10000], desc[UR8][R140.64+0x100] ;  /* 0x100001008cd7afae */ /* 0x0005e6000b901d48 */
[----:B------:R-:W-:Y:S01]  /*4cf0*/  @!P2 LEA.HI.X R135, R144, R135, R132, 0x1, P0 ;  /* 0x000000879087a211 */ /* 0x000fe200000f0c84 */
[----:B------:R2:W-:Y:S04]  /*4d00*/  @P4 STS.128 [R215+0xd000], RZ ;  /* 0x00d000ffd7004388 */ /* 0x0005e80000000c00 */
[----:B------:R-:W-:Y:S01]  /*4d10*/  @!PT LDS RZ, [RZ] ;  /* 0x00000000fffff984 */ /* 0x000fe20000000800 */
[----:B------:R-:W-:Y:S01]  /*4d20*/  @!PT LDS RZ, [RZ] ;  /* 0x00000000fffff984 */ /* 0x000fe20000000800 */
[----:B------:R-:W-:Y:S01]  /*4d30*/  @!PT LDS RZ, [RZ] ;  /* 0x00000000fffff984 */ /* 0x000fe20000000800 */
[----:B------:R2:W-:Y:S04]  /*4d40*/  @!P4 LDGSTS.E.BYPASS.LTC128B.128 [R215+0xd000], desc[UR8][R138.64] ;  /* 0x0d0000008ad7cfae */ /* 0x0005e8000b901d48 */
        /* <DEDUP_REMOVED lines=10> */
[----:B------:R-:W0:Y:S01]  /*4df0*/  LDGDEPBAR ;  /* 0x00000000000079af */ /* 0x000e220000000000 */
[----:B------:R-:W-:Y:S05]  /*4e00*/  BRA `(.L_x_96) ;  /* 0x0000000c00ec7947 */ /* 0x000fea0003800000 */
.L_x_95:
[----:B------:R-:W-:Y:S01]  /*4e10*/  ISETP.GE.AND P3, PT, R217, UR5, PT ;  /* 0x00000005d9007c0c */ /* 0x000fe2000bf66270 */
[----:B------:R-:W-:Y:S04]  /*4e20*/  DEPBAR.LE SB0, 0x0 ;  /* 0x000080000000791a */ /* 0x000fe80000000000 */
[----:B------:R-:W-:Y:S01]  /*4e30*/  BAR.SYNC.DEFER_BLOCKING 0x0 ;  /* 0x0000000000007b1d */ /* 0x000fe20000010000 */
[----:B------:R-:W-:Y:S01]  /*4e40*/  ISETP.GE.AND P2, PT, R216, UR5, PT ;  /* 0x00000005d8007c0c */ /* 0x000fe2000bf46270 */
[----:B-1----:R-:W-:Y:S01]  /*4e50*/  IMAD.WIDE.U32 R236, R219, R208, RZ ;  /* 0x000000d0dbec7225 */ /* 0x002fe200078e00ff */
[----:B------:R-:W-:Y:S02]  /*4e60*/  SHF.R.S32.HI R3, RZ, 0x1f, R219 ;  /* 0x0000001fff037819 */ /* 0x000fe400000114db */
[----:B------:R-:W-:Y:S03]  /*4e70*/  LEA R235, P0, R236, R220, 0x6 ;  /* 0x000000dceceb7211 */ /* 0x000fe600078030ff */
[----:B------:R-:W-:Y:S04]  /*4e80*/  IMAD R132, R3, R208, RZ ;  /* 0x000000d003847224 */ /* 0x000fe800078e02ff */
[----:B------:R-:W-:Y:S04]  /*4e90*/  IMAD R132, R219, R209, R132 ;  /* 0x000000d1db847224 */ /* 0x000fe800078e0284 */
[----:B------:R-:W-:Y:S01]  /*4ea0*/  IMAD.IADD R237, R237, 0x1, R132 ;  /* 0x00000001eded7824 */ /* 0x000fe200078e0284 */
[----:B------:R-:W-:Y:S04]  /*4eb0*/  LEA R132, P6, R208, R235, 0x5 ;  /* 0x000000ebd0847211 */ /* 0x000fe800078c28ff */
[----:B------:R-:W-:Y:S02]  /*4ec0*/  LEA.HI.X R226, R236, R210, R237, 0x6, P0 ;  /* 0x000000d2ece27211 */ /* 0x000fe400000f34ed */
[C---:B--2---:R-:W-:Y:S01]  /*4ed0*/  @!P4 LEA R238, P0, R235.reuse, R206, 0x1 ;  /* 0x000000ceebeec211 */ /* 0x044fe200078008ff */
[----:B------:R-:W1:Y:S01]  /*4ee0*/  @!P3 LDC.64 R232, c[0x0][0x220] ;  /* 0x00008800ffe8bb82 */ /* 0x000e620000000a00 */
[----:B------:R-:W-:Y:S01]  /*4ef0*/  @P4 STS.128 [R215+0x12000], RZ ;  /* 0x012000ffd7004388 */ /* 0x000fe20000000c00 */
[----:B---3--:R-:W-:Y:S02]  /*4f00*/  @!P4 LEA R234, P5, R132, R204, 0x1 ;  /* 0x000000cc84eac211 */ /* 0x008fe400078a08ff */
[C-C-:B------:R-:W-:Y:S04]  /*4f10*/  @!P4 LEA.HI.X R239, R235.reuse, R207, R226.reuse, 0x1, P0 ;  /* 0x000000cfebefc211 */ /* 0x140fe800000f0ce2 */
[----:B------:R-:W2:Y:S01]  /*4f20*/  @!P2 LDC.64 R230, c[0x0][0x220] ;  /* 0x00008800ffe6ab82 */ /* 0x000ea20000000a00 */
[----:B------:R-:W-:Y:S01]  /*4f30*/  @!PT LDS RZ, [RZ] ;  /* 0x00000000fffff984 */ /* 0x000fe20000000800 */
[----:B------:R-:W-:Y:S01]  /*4f40*/  @!PT LDS RZ, [RZ] ;  /* 0x00000000fffff984 */ /* 0x000fe20000000800 */
[----:B------:R-:W-:Y:S01]  /*4f50*/  @!PT LDS RZ, [RZ] ;  /* 0x00000000fffff984 */ /* 0x000fe20000000800 */
[----:B------:R-:W-:Y:S04]  /*4f60*/  @!P4 LDGSTS.E.BYPASS.LTC128B.128 [R215+0x12000], desc[UR8][R238.64] ;  /* 0x12000000eed7cfae */ /* 0x000fe8000b901d48 */
[----:B------:R-:W-:Y:S03]  /*4f70*/  @P3 STS.128 [R215+0x14000], RZ ;  /* 0x014000ffd7003388 */ /* 0x000fe60000000c00 */
[----:B------:R-:W3:Y:S08]  /*4f80*/  @!P3 LDC.64 R134, c[0x0][0x220] ;  /* 0x00008800ff86bb82 */ /* 0x000ef00000000a00 */
[----:B------:R-:W4:Y:S01]  /*4f90*/  @!P2 LDC.64 R2, c[0x0][0x220] ;  /* 0x00008800ff02ab82 */ /* 0x000f220000000a00 */
[C---:B-1----:R-:W-:Y:S04]  /*4fa0*/  @!P3 LEA R232, P1, R235.reuse, R232, 0x1 ;  /* 0x000000e8ebe8b211 */ /* 0x042fe800078208ff */
[C-C-:B------:R-:W-:Y:S02]  /*4fb0*/  @!P3 LEA.HI.X R233, R235.reuse, R233, R226.reuse, 0x1, P1 ;  /* 0x000000e9ebe9b211 */ /* 0x140fe400008f0ce2 */
[C---:B--2---:R-:W-:Y:S03]  /*4fc0*/  @!P2 LEA R230, P0, R235.reuse, R230, 0x1 ;  /* 0x000000e6ebe6a211 */ /* 0x044fe600078008ff */
[----:B------:R-:W-:Y:S01]  /*4fd0*/  @!PT LDS RZ, [RZ] ;  /* 0x00000000fffff984 */ /* 0x000fe20000000800 */
[----:B------:R-:W-:Y:S01]  /*4fe0*/  @!PT LDS RZ, [RZ] ;  /* 0x00000000fffff984 */ /* 0x000fe20000000800 */
[----:B------:R-:W-:Y:S01]  /*4ff0*/  @!PT LDS RZ, [RZ] ;  /* 0x00000000fffff984 */ /* 0x000fe20000000800 */
[----:B------:R-:W-:Y:S01]  /*5000*/  @!P3 LDGSTS.E.BYPASS.LTC128B.128 [R215+0x14000], desc[UR8][R232.64+0x80] ;  /* 0x14000080e8d7bfae */ /* 0x000fe2000b901d48 */
[----:B------:R-:W-:Y:S03]  /*5010*/  @!P2 LEA.HI.X R231, R235, R231, R226, 0x1, P0 ;  /* 0x000000e7ebe7a211 */ /* 0x000fe600000f0ce2 */
[----:B------:R-:W-:Y:S01]  /*5020*/  @P2 STS.128 [R215+0x16000], RZ ;  /* 0x016000ffd7002388 */ /* 0x000fe20000000c00 */
[----:B------:R-:W-:Y:S02]  /*5030*/  LEA.HI.X R226, R208, R226, R209, 0x5, P6 ;  /* 0x000000e2d0e27211 */ /* 0x000fe400030f2cd1 */
[C---:B---3--:R-:W-:Y:S01]  /*5040*/  @!P3 LEA R134, P1, R132.reuse, R134, 0x1 ;  /* 0x000000868486b211 */ /* 0x048fe200078208ff */
[----:B------:R-:W-:Y:S01]  /*5050*/  @!PT LDS RZ, [RZ] ;  /* 0x00000000fffff984 */ /* 0x000fe20000000800 */
[----:B------:R-:W-:Y:S01]  /*5060*/  @!PT LDS RZ, [RZ] ;  /* 0x00000000fffff984 */ /* 0x000fe20000000800 */
[----:B------:R-:W-:Y:S01]  /*5070*/  @!PT LDS RZ, [RZ] ;  /* 0x00000000fffff984 */ /* 0x000fe20000000800 */
[----:B------:R-:W-:Y:S01]  /*5080*/  @!P2 LDGSTS.E.BYPASS.LTC128B.128 [R215+0x16000], desc[UR8][R230.64+0x100] ;  /* 0x16000100e6d7afae */ /* 0x000fe2000b901d48 */
[C-C-:B------:R-:W-:Y:S02]  /*5090*/  @!P4 LEA.HI.X R235, R132.reuse, R205, R226.reuse, 0x1, P5 ;  /* 0x000000cd84ebc211 */ /* 0x140fe400028f0ce2 */
[C-C-:B------:R-:W-:Y:S01]  /*50a0*/  @!P3 LEA.HI.X R135, R132.reuse, R135, R226.reuse, 0x1, P1 ;  /* 0x000000878487b211 */ /* 0x140fe200008f0ce2 */
[----:B------:R-:W-:Y:S01]  /*50b0*/  @P4 STS.128 [R215+0x13000], RZ ;  /* 0x013000ffd7004388 */ /* 0x000fe20000000c00 */
[----:B------:R-:W-:Y:S02]  /*50c0*/  ISETP.GT.AND P5, PT, R219, RZ, PT ;  /* 0x000000ffdb00720c */ /* 0x000fe40003fa4270 */
[C---:B----4-:R-:W-:Y:S01]  /*50d0*/  @!P2 LEA R2, P0, R132.reuse, R2, 0x1 ;  /* 0x000000028402a211 */ /* 0x050fe200078008ff */
[----:B------:R-:W-:Y:S01]  /*50e0*/  @!PT LDS RZ, [RZ] ;  /* 0x00000000fffff984 */ /* 0x000fe20000000800 */
[----:B------:R-:W-:Y:S01]  /*50f0*/  @!PT LDS RZ, [RZ] ;  /* 0x00000000fffff984 */ /* 0x000fe20000000800 */
[----:B------:R-:W-:Y:S01]  /*5100*/  @!PT LDS RZ, [RZ] ;  /* 0x00000000fffff984 */ /* 0x000fe20000000800 */
[----:B------:R-:W-:Y:S03]  /*5110*/  @!P4 LDGSTS.E.BYPASS.LTC128B.128 [R215+0x13000], desc[UR8][R234.64] ;  /* 0x13000000ead7cfae */ /* 0x000fe6000b901d48 */
[----:B------:R-:W-:Y:S01]  /*5120*/  @!P2 LEA.HI.X R3, R132, R3, R226, 0x1, P0 ;  /* 0x000000038403a211 */ /* 0x000fe200000f0ce2 */
[----:B------:R-:W-:Y:S04]  /*5130*/  @P3 STS.128 [R215+0x15000], RZ ;  /* 0x015000ffd7003388 */ /* 0x000fe80000000c00 */
[----:B------:R-:W-:Y:S01]  /*5140*/  @!PT LDS RZ, [RZ] ;  /* 0x00000000fffff984 */ /* 0x000fe20000000800 */
[----:B------:R-:W-:Y:S01]  /*5150*/  @!PT LDS RZ, [RZ] ;  /* 0x00000000fffff984 */ /* 0x000fe20000000800 */
[----:B------:R-:W-:Y:S01]  /*5160*/  @!PT LDS RZ, [RZ] ;  /* 0x00000000fffff984 */ /* 0x000fe20000000800 */
[----:B------:R-:W-:Y:S04]  /*5170*/  @!P3 LDGSTS.E.BYPASS.LTC128B.128 [R215+0x15000], desc[UR8][R134.64+0x80] ;  /* 0x1500008086d7bfae */ /* 0x000fe8000b901d48 */
[----:B------:R-:W-:Y:S04]  /*5180*/  @P2 STS.128 [R215+0x17000], RZ ;  /* 0x017000ffd7002388 */ /* 0x000fe80000000c00 */
[----:B------:R-:W-:Y:S01]  /*5190*/  @!PT LDS RZ, [RZ] ;  /* 0x00000000fffff984 */ /* 0x000fe20000000800 */
[----:B------:R-:W-:Y:S01]  /*51a0*/  @!PT LDS RZ, [RZ] ;  /* 0x00000000fffff984 */ /* 0x000fe20000000800 */
[----:B------:R-:W-:Y:S01]  /*51b0*/  @!PT LDS RZ, [RZ] ;  /* 0x00000000fffff984 */ /* 0x000fe20000000800 */
[----:B------:R1:W-:Y:S04]  /*51c0*/  @!P2 LDGSTS.E.BYPASS.LTC128B.128 [R215+0x17000], desc[UR8][R2.64+0x100] ;  /* 0x1700010002d7afae */ /* 0x0003e8000b901d48 */
        /* <DEDUP_REMOVED lines=191> */
.L_x_96:
[----:B--2---:R-:W-:Y:S01]  /*5dc0*/  FMNMX.FTZ R135, R35, R2, !PT ;  /* 0x0000000223877209 */ /* 0x004fe20007810000 */
        /* <DEDUP_REMOVED lines=376> */
.L_x_94:
        /* <DEDUP_REMOVED lines=136> */
[----:B------:R-:W-:Y:S01]  /*7dd0*/  LEA R11, R11, UR4, 0x1 ;  /* 0x000000040b0b7c11 */ /* 0x000fe2000f8e08ff */
[----:B------:R-:W1:Y:S01]  /*7de0*/  @P0 LDC.64 R6, c[0x0][0x298] ;  /* 0x0000a600ff060b82 */ /* 0x000e620000000a00 */
[----:B------:R-:W-:Y:S02]  /*7df0*/  MOV R8, 0x20 ;  /* 0x0000002000087802 */ /* 0x000fe40000000f00 */
        /* <DEDUP_REMOVED lines=28> */
[----:B------:R-:W-:Y:S02]  /*7fc0*/  F2FP.F16.F32.PACK_AB R50, R51, R50 ;  /* 0x000000323332723e */ /* 0x000fe400000000ff */
        /* <DEDUP_REMOVED lines=40> */
.L_x_98:
        /* <DEDUP_REMOVED lines=23> */
.L_x_99:
[----:B------:R-:W-:Y:S01]  /*83c0*/  ISETP.NE.AND P5, PT, RZ, UR4, PT ;  /* 0x00000004ff007c0c */ /* 0x000fe2000bfa5270 */
[--C-:B------:R-:W-:Y:S01]  /*83d0*/  IMAD.IADD R21, R15, 0x1, R0.reuse ;  /* 0x000000010f157824 */ /* 0x100fe200078e0200 */
[----:B------:R-:W-:Y:S01]  /*83e0*/  STS [R23], R48 ;  /* 0x0000003017007388 */ /* 0x000fe20000000800 */
[----:B------:R-:W-:Y:S01]  /*83f0*/  IMAD.IADD R27, R17, 0x1, R0 ;  /* 0x00000001111b7824 */ /* 0x000fe200078e0200 */
[----:B------:R-:W-:Y:S01]  /*8400*/  PLOP3.LUT P0, PT, PT, PT, PT, 0x8, 0x0 ;  /* 0x000000000000781c */ /* 0x000fe20003f0e170 */
[----:B------:R-:W-:Y:S01]  /*8410*/  @P4 MUFU.LG2 R4, R4 ;  /* 0x0000000400044308 */ /* 0x000fe20000000c00 */
[----:B------:R-:W-:Y:S01]  /*8420*/  STS [R23+0x400], R50 ;  /* 0x0004003217007388 */ /* 0x000fe20000000800 */
[----:B------:R-:W-:Y:S01]  /*8430*/  SHF.R.S32.HI R30, RZ, 0x1f, R9 ;  /* 0x0000001fff1e7819 */ /* 0x000fe20000011409 */
[----:B------:R-:W-:Y:S02]  /*8440*/  BSSY B0, `(.L_x_100) ;  /* 0x000006a000007945 */ /* 0x000fe40003800000 */
[----:B------:R-:W-:Y:S01]  /*8450*/  STS [R21], R52 ;  /* 0x0000003415007388 */ /* 0x000fe20000000800 */
[----:B------:R-:W-:-:S02]  /*8460*/  LEA.HI R30, R30, R9, RZ, 0x3 ;  /* 0x000000091e1e7211 */ /* 0x000fc400078f18ff */
[----:B------:R-:W1:Y:S01]  /*8470*/  @!P5 LDC R6, c[0x0][0x2c4] ;  /* 0x0000b100ff06db82 */ /* 0x000e620000000800 */
[----:B------:R-:W-:Y:S01]  /*8480*/  STS [R21+0x400], R54 ;  /* 0x0004003615007388 */ /* 0x000fe20000000800 */
[----:B------:R-:W-:Y:S01]  /*8490*/  @!P5 PLOP3.LUT P0, PT, P1, PT, PT, 0x80, 0x0 ;  /* 0x000000000000d81c */ /* 0x000fe20000f0f070 */
[----:B------:R-:W-:Y:S01]  /*84a0*/  @P5 IMAD.MOV.U32 R35, RZ, RZ, 0x1 ;  /* 0x00000001ff235424 */ /* 0x000fe200078e00ff */
[----:B------:R-:W2:Y:S01]  /*84b0*/  @P3 MUFU.LG2 R2, R2 ;  /* 0x0000000200023308 */ /* 0x000ea20000000c00 */
[----:B------:R-:W-:Y:S01]  /*84c0*/  STS [R27], R56 ;  /* 0x000000381b007388 */ /* 0x000fe20000000800 */
[----:B------:R-:W-:Y:S02]  /*84d0*/  LOP3.LUT R30, R30, 0xffffff8, RZ, 0xc0, !PT ;  /* 0x0ffffff81e1e7812 */ /* 0x000fe400078ec0ff */
[----:B------:R-:W3:Y:S01]  /*84e0*/  @!P5 LDC R31, c[0x0][0x270] ;  /* 0x00009c00ff1fdb82 */ /* 0x000ee20000000800 */
[----:B------:R-:W-:Y:S02]  /*84f0*/  STS [R27+0x400], R58 ;  /* 0x0004003a1b007388 */ /* 0x000fe40000000800 */
[----:B------:R-:W-:-:S02]  /*8500*/  IMAD.IADD R30, R9, 0x1, -R30 ;  /* 0x00000001091e7824 */ /* 0x000fc400078e0a1e */
[----:B------:R-:W-:Y:S03]  /*8510*/  STS [R11+0x4000], R60 ;  /* 0x0040003c0b007388 */ /* 0x000fe60000000800 */
[----:B------:R-:W4:Y:S01]  /*8520*/  @P5 LDC.64 R28, c[0x0][0x2c0] ;  /* 0x0000b000ff1c5b82 */ /* 0x000f220000000a00 */
[----:B------:R-:W-:Y:S04]  /*8530*/  STS [R11+0x4400], R62 ;  /* 0x0044003e0b007388 */ /* 0x000fe80000000800 */
[----:B------:R-:W-:Y:S01]  /*8540*/  STS [R13+0x4000], R64 ;  /* 0x004000400d007388 */ /* 0x000fe20000000800 */
[----:B--2---:R-:W-:Y:S02]  /*8550*/  @P3 FMUL.FTZ R2, R2, 0.69314718246459960938 ;  /* 0x3f31721802023820 */ /* 0x004fe40000410000 */
[----:B-1----:R-:W3:Y:S01]  /*8560*/  @P0 LDC R6, c[0x0][0x2e4] ;  /* 0x0000b900ff060b82 */ /* 0x002ee20000000800 */
[----:B------:R-:W-:Y:S01]  /*8570*/  STS [R13+0x4400], R66 ;  /* 0x004400420d007388 */ /* 0x000fe20000000800 */
[----:B------:R-:W-:-:S03]  /*8580*/  LOP3.LUT P0, RZ, R5, 0x3, RZ, 0xc0, !PT ;  /* 0x0000000305ff7812 */ /* 0x000fc6000780c0ff */
[----:B------:R-:W-:Y:S01]  /*8590*/  STS [R15+0x4000], R68 ;  /* 0x004000440f007388 */ /* 0x000fe20000000800 */
[----:B------:R-:W1:Y:S03]  /*85a0*/  S2R R0, SR_TID.X ;  /* 0x0000000000007919 */ /* 0x000e660000002100 */
[----:B------:R-:W-:Y:S01]  /*85b0*/  STS [R15+0x4400], R70 ;  /* 0x004400460f007388 */ /* 0x000fe20000000800 */
[----:B----4-:R-:W-:-:S03]  /*85c0*/  @P5 IMAD R29, R29, R28, RZ ;  /* 0x0000001c1d1d5224 */ /* 0x010fc600078e02ff */
[----:B------:R-:W-:Y:S01]  /*85d0*/  STS [R17+0x4000], R72 ;  /* 0x0040004811007388 */ /* 0x000fe20000000800 */
[----:B------:R-:W-:-:S03]  /*85e0*/  SHF.R.S32.HI R28, RZ, 0x1f, R5 ;  /* 0x0000001fff1c7819 */ /* 0x000fc60000011405 */
[----:B------:R-:W-:Y:S01]  /*85f0*/  STS [R17+0x4400], R74 ;  /* 0x0044004a11007388 */ /* 0x000fe20000000800 */
[----:B------:R-:W-:Y:S01]  /*8600*/  LEA.HI R28, R28, R5, RZ, 0x2 ;  /* 0x000000051c1c7211 */ /* 0x000fe200078f10ff */
[----:B---3--:R-:W-:Y:S02]  /*8610*/  @!P5 IMAD R35, R6, R31, RZ ;  /* 0x0000001f0623d224 */ /* 0x008fe400078e02ff */
[----:B------:R-:W-:Y:S01]  /*8620*/  STS [R19+0x4000], R76 ;  /* 0x0040004c13007388 */ /* 0x000fe20000000800 */
[----:B------:R-:W-:Y:S01]  /*8630*/  @!P5 MOV R29, R6 ;  /* 0x00000006001dd202 */ /* 0x000fe20000000f00 */
[----:B------:R-:W-:Y:S01]  /*8640*/  IMAD.MOV.U32 R6, RZ, RZ, 0x7f800000 ;  /* 0x7f800000ff067424 */ /* 0x000fe200078e00ff */
[----:B------:R-:W-:Y:S01]  /*8650*/  SHF.R.S32.HI R5, RZ, 0x2, R28 ;  /* 0x00000002ff057819 */ /* 0x000fe2000001141c */
        /* <DEDUP_REMOVED lines=15> */
[----:B--2---:R-:W2:Y:S03]  /*8750*/  @P5 LDC R11, c[0x0][0x2c0] ;  /* 0x0000b000ff0b5b82 */ /* 0x004ea60000000800 */
        /* <DEDUP_REMOVED lines=12> */
[----:B------:R-:W-:-:S02]  /*8820*/  @!P5 IMAD.MOV.U32 R11, RZ, RZ, 0x1 ;  /* 0x00000001ff0bd424 */ /* 0x000fc400078e00ff */
[----:B------:R-:W-:Y:S04]  /*8830*/  STS [R27+0x8000], R112 ;  /* 0x008000701b007388 */ /* 0x000fe80000000800 */
[----:B------:R4:W-:Y:S01]  /*8840*/  STS [R27+0x8400], R114 ;  /* 0x008400721b007388 */ /* 0x0009e20000000800 */
[----:B------:R-:W-:Y:S08]  /*8850*/  BAR.SYNC.DEFER_BLOCKING 0x0 ;  /* 0x0000000000007b1d */ /* 0x000ff00000010000 */
[----:B-1----:R-:W1:Y:S01]  /*8860*/  @P4 LDC R23, c[0x0][0x2e8] ;  /* 0x0000ba00ff174b82 */ /* 0x002e620000000800 */
[----:B------:R-:W5:Y:S01]  /*8870*/  S2R R8, SR_CTAID.Y ;  /* 0x0000000000087919 */ /* 0x000f620000002600 */
[----:B------:R-:W2:Y:S01]  /*8880*/  S2R R22, SR_CTAID.X ;  /* 0x0000000000167919 */ /* 0x000ea20000002500 */
[----:B------:R-:W3:Y:S01]  /*8890*/  S2R R10, SR_CTAID.Z ;  /* 0x00000000000a7919 */ /* 0x000ee20000002700 */
[----:B----4-:R-:W-:Y:S01]  /*88a0*/  @P4 FMUL.FTZ R27, R4, 0.69314718246459960938 ;  /* 0x3f317218041b4820 */ /* 0x010fe20000410000 */
[----:B------:R4:W3:Y:S04]  /*88b0*/  LDS.128 R16, [R215+0x3000] ;  /* 0x00300000d7107984 */ /* 0x0008e80000000c00 */
[----:B------:R4:W4:Y:S01]  /*88c0*/  LDS.128 R12, [R215+0x7000] ;  /* 0x00700000d70c7984 */ /* 0x0009220000000c00 */
[----:B-1----:R-:W-:Y:S01]  /*88d0*/  @P4 FFMA.FTZ R6, R132, R23, R27 ;  /* 0x0000001784064223 */ /* 0x002fe2000001001b */
[----:B-----5:R-:W-:-:S02]  /*88e0*/  IMAD R8, R8, R35, RZ ;  /* 0x0000002308087224 */ /* 0x020fc400078e02ff */
[----:B--2---:R-:W-:-:S03]  /*88f0*/  IMAD R9, R22, R11, RZ ;  /* 0x0000000b16097224 */ /* 0x004fc600078e02ff */
[----:B------:R-:W-:Y:S01]  /*8900*/  SEL R21, R8, RZ, !P2 ;  /* 0x000000ff08157207 */ /* 0x000fe20005000000 */
[----:B------:R-:W-:Y:S02]  /*8910*/  IMAD R8, R30, 0x10, R5 ;  /* 0x000000101e087824 */ /* 0x000fe400078e0205 */
[----:B------:R-:W-:Y:S01]  /*8920*/  IMAD.SHL.U32 R4, R9, 0x80, RZ ;  /* 0x0000008009047824 */ /* 0x000fe200078e00ff */
[----:B------:R-:W-:Y:S01]  /*8930*/  MOV R9, 0x7f800000 ;  /* 0x7f80000000097802 */ /* 0x000fe20000000f00 */
[----:B---3--:R-:W-:Y:S02]  /*8940*/  IMAD R21, R10, R29, R21 ;  /* 0x0000001d0a157224 */ /* 0x008fe400078e0215 */
[----:B------:R-:W-:Y:S01]  /*8950*/  @P3 FFMA.FTZ R9, R3, R0, R2 ;  /* 0x0000000003093223 */ /* 0x000fe20000010002 */
[----:B------:R-:W-:Y:S02]  /*8960*/  SHF.R.S32.HI R5, RZ, 0x1f, R4 ;  /* 0x0000001fff057819 */ /* 0x000fe40000011404 */
[----:B------:R-:W-:-:S02]  /*8970*/  IADD3 R23, P2, P1, R4, R24, R21 ;  /* 0x0000001804177210 */ /* 0x000fc4000795e015 */
[----:B------:R-:W-:Y:S01]  /*8980*/  SHF.R.S32.HI R24, RZ, 0x1f, R21 ;  /* 0x0000001fff187819 */ /* 0x000fe20000011415 */
[----:B------:R-:W-:-:S03]  /*8990*/  IMAD.SHL.U32 R21, R33, 0x8, RZ ;  /* 0x0000000821157824 */ /* 0x000fc600078e00ff */
[----:B------:R-:W-:Y:S01]  /*89a0*/  IADD3.X R24, R5, R25, R24, P2, P1 ;  /* 0x0000001905187210 */ /* 0x000fe200017e2418 */
[----:B----4-:R-:W-:Y:S06]  /*89b0*/  @P0 BRA `(.L_x_101) ;  /* 0x0000000000480947 */ /* 0x010fec0003800000 */
[----:B------:R-:W-:Y:S02]  /*89c0*/  IMAD R3, R22, -0x80, R218 ;  /* 0xffffff8016037824 */ /* 0x000fe400078e02da */
[----:B------:R-:W-:-:S03]  /*89d0*/  VIADD R0, R8, 0x8 ;  /* 0x0000000808007836 */ /* 0x000fc60000000000 */
[-C--:B------:R-:W-:Y:S02]  /*89e0*/  ISETP.GE.AND P3, PT, R8, R3.reuse, PT ;  /* 0x000000030800720c */ /* 0x080fe40003f66270 */
[----:B------:R-:W-:-:S11]  /*89f0*/  ISETP.GE.AND P2, PT, R0, R3, PT ;  /* 0x000000030000720c */ /* 0x000fd60003f46270 */
[----:B------:R-:W1:Y:S01]  /*8a00*/  @!P3 LDC.64 R4, c[0x0][0x2b0] ;  /* 0x0000ac00ff04bb82 */ /* 0x000e620000000a00 */
[-C--:B------:R-:W-:Y:S02]  /*8a10*/  @!P3 IMAD R8, R8, R11.reuse, RZ ;  /* 0x0000000b0808b224 */ /* 0x080fe400078e02ff */
[----:B------:R-:W-:-:S03]  /*8a20*/  @!P2 IMAD R11, R0, R11, RZ ;  /* 0x0000000b000ba224 */ /* 0x000fc600078e02ff */
[CC--:B------:R-:W-:Y:S02]  /*8a30*/  @!P3 IADD3 R0, P1, R8.reuse, R23.reuse, RZ ;  /* 0x000000170800b210 */ /* 0x0c0fe40007f3e0ff */
[----:B------:R-:W2:Y:S01]  /*8a40*/  @!P2 LDC.64 R2, c[0x0][0x2b0] ;  /* 0x0000ac00ff02ab82 */ /* 0x000ea20000000a00 */
[C---:B------:R-:W-:Y:S02]  /*8a50*/  @!P2 IADD3 R23, P0, R11.reuse, R23, RZ ;  /* 0x000000170b17a210 */ /* 0x040fe40007f1e0ff */
[-C--:B------:R-:W-:Y:S02]  /*8a60*/  @!P3 LEA.HI.X.SX32 R8, R8, R24.reuse, 0x1, P1 ;  /* 0x000000180808b211 */ /* 0x080fe400008f0eff */
[----:B------:R-:W-:Y:S02]  /*8a70*/  @!P2 LEA.HI.X.SX32 R24, R11, R24, 0x1, P0 ;  /* 0x000000180b18a211 */ /* 0x000fe400000f0eff */
[----:B-1----:R-:W-:-:S04]  /*8a80*/  @!P3 LEA R4, P1, R0, R4, 0x2 ;  /* 0x000000040004b211 */ /* 0x002fc800078210ff */
[----:B------:R-:W-:Y:S02]  /*8a90*/  @!P3 LEA.HI.X R5, R0, R5, R8, 0x2, P1 ;  /* 0x000000050005b211 */ /* 0x000fe400008f1408 */
[----:B--2---:R-:W-:-:S03]  /*8aa0*/  @!P2 LEA R2, P0, R23, R2, 0x2 ;  /* 0x000000021702a211 */ /* 0x004fc600078010ff */
[----:B------:R1:W-:Y:S01]  /*8ab0*/  @!P3 STG.E desc[UR8][R4.64], R6 ;  /* 0x000000060400b986 */ /* 0x0003e2000c101908 */
[----:B------:R-:W-:-:S05]  /*8ac0*/  @!P2 LEA.HI.X R3, R23, R3, R24, 0x2, P0 ;  /* 0x000000031703a211 */ /* 0x000fca00000f1418 */
[----:B------:R1:W-:Y:S04]  /*8ad0*/  @!P2 STG.E desc[UR8][R2.64], R9 ;  /* 0x000000090200a986 */ /* 0x0003e8000c101908 */
.L_x_101:
[----:B------:R-:W-:Y:S05]  /*8ae0*/  BSYNC B0 ;  /* 0x0000000000007941 */ /* 0x000fea0003800000 */
.L_x_100:
[C---:B------:R-:W-:Y:S01]  /*8af0*/  VIADD R0, R26.reuse, 0x40 ;  /* 0x000000401a007836 */ /* 0x040fe20000000000 */
[----:B-1----:R-:W-:Y:S01]  /*8b00*/  SHF.R.S32.HI R4, RZ, 0x1f, R21 ;  /* 0x0000001fff047819 */ /* 0x002fe20000011415 */
[----:B------:R-:W-:Y:S01]  /*8b10*/  VIADD R2, R26, 0x20 ;  /* 0x000000201a027836 */ /* 0x000fe20000000000 */
[----:B------:R-:W-:Y:S01]  /*8b20*/  IADD3 R6, P0, R21, R20, RZ ;  /* 0x0000001415067210 */ /* 0x000fe20007f1e0ff */
[----:B------:R-:W-:Y:S01]  /*8b30*/  ULDC.64 UR4, c[0x0][0x2a0] ;  /* 0x0000a80000047ab9 */ /* 0x000fe20000000a00 */
[-C--:B------:R-:W-:Y:S01]  /*8b40*/  ISETP.GE.AND P1, PT, R0, R203.reuse, PT ;  /* 0x000000cb0000720c */ /* 0x080fe20003f26270 */
[----:B------:R-:W-:Y:S01]  /*8b50*/  BSSY B0, `(.L_x_102) ;  /* 0x0000021000007945 */ /* 0x000fe20003800000 */
[----:B------:R-:W-:Y:S02]  /*8b60*/  SHF.R.S32.HI R0, RZ, 0x1f, R10 ;  /* 0x0000001fff007819 */ /* 0x000fe4000001140a */
[----:B------:R-:W-:Y:S01]  /*8b70*/  ISETP.GE.AND P2, PT, R2, R203, PT ;  /* 0x000000cb0200720c */ /* 0x000fe20003f46270 */
[----:B------:R-:W-:Y:S01]  /*8b80*/  VIADD R2, R26, 0x60 ;  /* 0x000000601a027836 */ /* 0x000fe20000000000 */
[----:B------:R-:W-:Y:S01]  /*8b90*/  IADD3.X R7, R4, R7, RZ, P0, !PT ;  /* 0x0000000704077210 */ /* 0x000fe200007fe4ff */
[----:B------:R-:W-:Y:S01]  /*8ba0*/  IMAD R29, R0, UR4, RZ ;  /* 0x00000004001d7c24 */ /* 0x000fe2000f8e02ff */
[----:B------:R-:W-:-:S02]  /*8bb0*/  SHF.R.S32.HI R27, RZ, 0x1f, R26 ;  /* 0x0000001fff1b7819 */ /* 0x000fc4000001141a */
[-C--:B------:R-:W-:Y:S01]  /*8bc0*/  ISETP.GE.AND P0, PT, R2, R203.reuse, PT ;  /* 0x000000cb0200720c */ /* 0x080fe20003f06270 */
[----:B------:R-:W-:Y:S01]  /*8bd0*/  IMAD R29, R10, UR5, R29 ;  /* 0x000000050a1d7c24 */ /* 0x000fe2000f8e021d */
[----:B------:R-:W-:Y:S01]  /*8be0*/  ISETP.GE.AND P3, PT, R26, R203, PT ;  /* 0x000000cb1a00720c */ /* 0x000fe20003f66270 */
[----:B------:R-:W-:Y:S02]  /*8bf0*/  IMAD.WIDE.U32 R2, R10, UR4, R6 ;  /* 0x000000040a027c25 */ /* 0x000fe4000f8e0006 */
[----:B------:R1:W2:Y:S02]  /*8c00*/  LDS.128 R8, [R215+0x4000] ;  /* 0x00400000d7087984 */ /* 0x0002a40000000c00 */
[----:B------:R-:W-:Y:S01]  /*8c10*/  IMAD.WIDE R22, R214, 0x80, R26 ;  /* 0x00000080d6167825 */ /* 0x000fe200078e021a */
[----:B------:R-:W-:Y:S01]  /*8c20*/  IADD3 R29, R3, R29, RZ ;  /* 0x0000001d031d7210 */ /* 0x000fe20007ffe0ff */
[----:B------:R1:W3:Y:S04]  /*8c30*/  LDS.128 R24, [R215] ;  /* 0x00000000d7187984 */ /* 0x0002e80000000c00 */
[----:B------:R1:W4:Y:S02]  /*8c40*/  LDS.128 R4, [R215+0x8000] ;  /* 0x00800000d7047984 */ /* 0x0003240000000c00 */
[----:B------:R-:W-:Y:S05]  /*8c50*/  @P3 BRA `(.L_x_103) ;  /* 0x0000000000403947 */ /* 0x000fea0003800000 */
[----:B------:R-:W-:Y:S01]  /*8c60*/  ULDC.64 UR4, c[0x0][0x298] ;  /* 0x0000a60000047ab9 */ /* 0x000fe20000000a00 */
[----:B------:R-:W-:Y:S01]  /*8c70*/  IMAD.MOV.U32 R28, RZ, RZ, R2 ;  /* 0x000000ffff1c7224 */ /* 0x000fe200078e0002 */
[----:B------:R-:W-:Y:S01]  /*8c80*/  ULDC UR6, c[0x0][0x2d0] ;  /* 0x0000b40000067ab9 */ /* 0x000fe20000000800 */
[----:B------:R-:W-:Y:S01]  /*8c90*/  IMAD R31, R23, UR4, RZ ;  /* 0x00000004171f7c24 */ /* 0x000fe2000f8e02ff */
[----:B------:R-:W-:Y:S01]  /*8ca0*/  ISETP.GE.AND P6, PT, R21, UR6, PT ;  /* 0x0000000615007c0c */ /* 0x000fe2000bfc6270 */
[----:B------:R-:W-:Y:S01]  /*8cb0*/  IMAD.WIDE.U32 R32, R22, UR4, R28 ;  /* 0x0000000416207c25 */ /* 0x000fe2000f8e001c */
[----:B------:R-:W-:Y:S02]  /*8cc0*/  ISETP.GE.AND P5, PT, R217, UR6, PT ;  /* 0x00000006d9007c0c */ /* 0x000fe4000bfa6270 */
[----:B------:R-:W-:Y:S01]  /*8cd0*/  ISETP.GE.AND P4, PT, R216, UR6, PT ;  /* 0x00000006d8007c0c */ /* 0x000fe2000bf86270 */
[----:B------:R-:W-:Y:S01]  /*8ce0*/  IMAD R0, R22, UR5, R31 ;  /* 0x0000000516007c24 */ /* 0x000fe2000f8e021f */
[----:B------:R-:W-:-:S02]  /*8cf0*/  ULDC.64 UR4, c[0x0][0x280] ;  /* 0x0000a00000047ab9 */ /* 0x000fc40000000a00 */
[----:B------:R-:W-:Y:S01]  /*8d00*/  LEA R30, P3, R32, UR4, 0x1 ;  /* 0x00000004201e7c11 */ /* 0x000fe2000f8608ff */
[----:B------:R-:W-:-:S05]  /*8d10*/  IMAD.IADD R0, R33, 0x1, R0 ;  /* 0x0000000121007824 */ /* 0x000fca00078e0200 */
[----:B------:R-:W-:-:S05]  /*8d20*/  LEA.HI.X R31, R32, UR5, R0, 0x1, P3 ;  /* 0x00000005201f7c11 */ /* 0x000fca00098f0c00 */
[----:B---3--:R3:W-:Y:S04]  /*8d30*/  @!P6 STG.E.128 desc[UR8][R30.64], R24 ;  /* 0x000000181e00e986 */ /* 0x0087e8000c101d08 */
[----:B--2---:R3:W-:Y:S04]  /*8d40*/  @!P5 STG.E.128 desc[UR8][R30.64+0x80], R8 ;  /* 0x000080081e00d986 */ /* 0x0047e8000c101d08 */
[----:B----4-:R3:W-:Y:S02]  /*8d50*/  @!P4 STG.E.128 desc[UR8][R30.64+0x100], R4 ;  /* 0x000100041e00c986 */ /* 0x0107e4000c101d08 */
.L_x_103:
[----:B------:R-:W-:Y:S05]  /*8d60*/  BSYNC B0 ;  /* 0x0000000000007941 */ /* 0x000fea0003800000 */
.L_x_102:
[----:B---3--:R3:W1:Y:S01]  /*8d70*/  LDS.128 R24, [R215+0x1000] ;  /* 0x00100000d7187984 */ /* 0x0086620000000c00 */
[----:B------:R-:W-:Y:S03]  /*8d80*/  BSSY B0, `(.L_x_104) ;  /* 0x0000017000007945 */ /* 0x000fe60003800000 */
[----:B--2---:R3:W2:Y:S04]  /*8d90*/  LDS.128 R8, [R215+0x5000] ;  /* 0x00500000d7087984 */ /* 0x0046a80000000c00 */
[----:B----4-:R3:W4:Y:S01]  /*8da0*/  LDS.128 R4, [R215+0x9000] ;  /* 0x00900000d7047984 */ /* 0x0107220000000c00 */
[----:B------:R-:W-:Y:S05]  /*8db0*/  @P2 BRA `(.L_x_105) ;  /* 0x00000000004c2947 */ /* 0x000fea0003800000 */
[----:B------:R-:W-:Y:S01]  /*8dc0*/  IADD3 R20, P2, R22, 0x20, RZ ;  /* 0x0000002016147810 */ /* 0x000fe20007f5e0ff */
[----:B------:R-:W-:Y:S01]  /*8dd0*/  ULDC.64 UR4, c[0x0][0x298] ;  /* 0x0000a60000047ab9 */ /* 0x000fe20000000a00 */
[----:B------:R-:W-:Y:S01]  /*8de0*/  MOV R33, R29 ;  /* 0x0000001d00217202 */ /* 0x000fe20000000f00 */
[----:B------:R-:W-:Y:S01]  /*8df0*/  IMAD.MOV.U32 R32, RZ, RZ, R2 ;  /* 0x000000ffff207224 */ /* 0x000fe200078e0002 */
[----:B------:R-:W-:Y:S01]  /*8e00*/  ULDC UR6, c[0x0][0x2d0] ;  /* 0x0000b40000067ab9 */ /* 0x000fe20000000800 */
[----:B------:R-:W-:Y:S01]  /*8e10*/  IMAD.X R0, RZ, RZ, R23, P2 ;  /* 0x000000ffff007224 */ /* 0x000fe200010e0617 */
[----:B------:R-:W-:Y:S01]  /*8e20*/  ISETP.GE.AND P4, PT, R21, UR6, PT ;  /* 0x0000000615007c0c */ /* 0x000fe2000bf86270 */
[----:B------:R-:W-:Y:S01]  /*8e30*/  IMAD.WIDE.U32 R32, R20, UR4, R32 ;  /* 0x0000000414207c25 */ /* 0x000fe2000f8e0020 */
[----:B------:R-:W-:Y:S02]  /*8e40*/  ISETP.GE.AND P3, PT, R217, UR6, PT ;  /* 0x00000006d9007c0c */ /* 0x000fe4000bf66270 */
[----:B------:R-:W-:Y:S01]  /*8e50*/  ISETP.GE.AND P2, PT, R216, UR6, PT ;  /* 0x00000006d8007c0c */ /* 0x000fe2000bf46270 */
[----:B------:R-:W-:-:S04]  /*8e60*/  IMAD R31, R0, UR4, RZ ;  /* 0x00000004001f7c24 */ /* 0x000fc8000f8e02ff */
[----:B------:R-:W-:Y:S01]  /*8e70*/  IMAD R31, R20, UR5, R31 ;  /* 0x00000005141f7c24 */ /* 0x000fe2000f8e021f */
[----:B------:R-:W-:Y:S02]  /*8e80*/  ULDC.64 UR4, c[0x0][0x280] ;  /* 0x0000a00000047ab9 */ /* 0x000fe40000000a00 */
[----:B------:R-:W-:Y:S01]  /*8e90*/  LEA R30, P5, R32, UR4, 0x1 ;  /* 0x00000004201e7c11 */ /* 0x000fe2000f8a08ff */
[----:B------:R-:W-:-:S05]  /*8ea0*/  IMAD.IADD R31, R33, 0x1, R31 ;  /* 0x00000001211f7824 */ /* 0x000fca00078e021f */
[----:B------:R-:W-:-:S05]  /*8eb0*/  LEA.HI.X R31, R32, UR5, R31, 0x1, P5 ;  /* 0x00000005201f7c11 */ /* 0x000fca000a8f0c1f */
[----:B-1----:R1:W-:Y:S04]  /*8ec0*/  @!P4 STG.E.128 desc[UR8][R30.64], R24 ;  /* 0x000000181e00c986 */ /* 0x0023e8000c101d08 */
[----:B--2---:R1:W-:Y:S04]  /*8ed0*/  @!P3 STG.E.128 desc[UR8][R30.64+0x80], R8 ;  /* 0x000080081e00b986 */ /* 0x0043e8000c101d08 */
[----:B----4-:R1:W-:Y:S02]  /*8ee0*/  @!P2 STG.E.128 desc[UR8][R30.64+0x100], R4 ;  /* 0x000100041e00a986 */ /* 0x0103e4000c101d08 */
.L_x_105:
[----:B------:R-:W-:Y:S05]  /*8ef0*/  BSYNC B0 ;  /* 0x0000000000007941 */ /* 0x000fea0003800000 */
.L_x_104:
[----:B-1----:R1:W1:Y:S01]  /*8f00*/  LDS.128 R24, [R215+0x2000] ;  /* 0x00200000d7187984 */ /* 0x0022620000000c00 */
[----:B------:R-:W-:Y:S03]  /*8f10*/  BSSY B0, `(.L_x_106) ;  /* 0x0000017000007945 */ /* 0x000fe60003800000 */
[----:B--2---:R2:W1:Y:S04]  /*8f20*/  LDS.128 R8, [R215+0x6000] ;  /* 0x00600000d7087984 */ /* 0x0044680000000c00 */
        /* <DEDUP_REMOVED lines=19> */
[----:B------:R1:W-:Y:S04]  /*9060*/  @!P2 STG.E.128 desc[UR8][R30.64+0x80], R8 ;  /* 0x000080081e00a986 */ /* 0x0003e8000c101d08 */
[----:B----4-:R1:W-:Y:S02]  /*9070*/  @!P1 STG.E.128 desc[UR8][R30.64+0x100], R4 ;  /* 0x000100041e009986 */ /* 0x0103e4000c101d08 */
.L_x_107:
[----:B------:R-:W-:Y:S05]  /*9080*/  BSYNC B0 ;  /* 0x0000000000007941 */ /* 0x000fea0003800000 */
.L_x_106:
[----:B-1--4-:R1:W4:Y:S01]  /*9090*/  LDS.128 R4, [R215+0xb000] ;  /* 0x00b00000d7047984 */ /* 0x0123220000000c00 */
[----:B------:R-:W-:Y:S05]  /*90a0*/  @P0 EXIT ;  /* 0x000000000000094d */ /* 0x000fea0003800000 */
        /* <DEDUP_REMOVED lines=16> */
[----:B------:R1:W-:Y:S04]  /*91b0*/  @!P2 STG.E.128 desc[UR8][R2.64], R16 ;  /* 0x000000100200a986 */ /* 0x0003e8000c101d08 */
[----:B------:R1:W-:Y:S01]  /*91c0*/  @!P1 STG.E.128 desc[UR8][R2.64+0x80], R12 ;  /* 0x0000800c02009986 */ /* 0x0003e2000c101d08 */
[----:B------:R-:W-:Y:S05]  /*91d0*/  @P0 EXIT ;  /* 0x000000000000094d */ /* 0x000fea0003800000 */
[----:B----4-:R-:W-:Y:S01]  /*91e0*/  STG.E.128 desc[UR8][R2.64+0x100], R4 ;  /* 0x0001000402007986 */ /* 0x010fe2000c101d08 */
[----:B------:R-:W-:Y:S05]  /*91f0*/  EXIT ;  /* 0x000000000000794d */ /* 0x000fea0003800000 */
.L_x_72:
[----:B------:R-:W1:Y:S01]  /*9200*/  LDC.U8 R10, c[0x0][0x3d9] ;  /* 0x0000f640ff0a7b82 */ /* 0x000e620000000000 */
[----:B------:R-:W-:Y:S01]  /*9210*/  ISETP.NE.AND P3, PT, R213, -0x1, PT ;  /* 0xffffffffd500780c */ /* 0x000fe20003f65270 */
[----:B------:R-:W-:Y:S01]  /*9220*/  ULDC.64 UR4, c[0x0][0x2a0] ;  /* 0x0000a80000047ab9 */ /* 0x000fe20000000a00 */
[----:B------:R-:W-:Y:S01]  /*9230*/  IADD3 R218, -R203, R218, RZ ;  /* 0x000000dacbda7210 */ /* 0x000fe20007ffe1ff */
[----:B------:R-:W-:Y:S04]  /*9240*/  BSSY B0, `(.L_x_108) ;  /* 0x000003b000007945 */ /* 0x000fe80003800000 */
[----:B------:R-:W2:Y:S06]  /*9250*/  LDC.U8 R2, c[0x0][0x3d8] ;  /* 0x0000f600ff027b82 */ /* 0x000eac0000000000 */
[----:B------:R-:W-:-:S02]  /*9260*/  @!P3 SHF.R.S32.HI R7, RZ, 0x1f, R3 ;  /* 0x0000001fff07b819 */ /* 0x000fc40000011403 */
[----:B------:R-:W3:Y:S01]  /*9270*/  @!P3 LDC.64 R4, c[0x0][0x290] ;  /* 0x0000a400ff04bb82 */ /* 0x000ee20000000a00 */
[----:B-1----:R-:W-:-:S07]  /*9280*/  ISETP.NE.AND P0, PT, R10, RZ, PT ;  /* 0x000000ff0a00720c */ /* 0x002fce0003f05270 */
[----:B------:R-:W1:Y:S01]  /*9290*/  @P3 LDC.64 R8, c[0x0][0x298] ;  /* 0x0000a600ff083b82 */ /* 0x000e620000000a00 */
[C---:B--2---:R-:W-:Y:S02]  /*92a0*/  ISETP.NE.AND P2, PT, R2.reuse, RZ, PT ;  /* 0x000000ff0200720c */ /* 0x044fe40003f45270 */
[----:B------:R-:W-:Y:S02]  /*92b0*/  ISETP.NE.AND P1, PT, R2, RZ, !P0 ;  /* 0x000000ff0200720c */ /* 0x000fe40004725270 */
[----:B------:R-:W-:-:S03]  /*92c0*/  ISETP.NE.OR P2, PT, R10, RZ, !P2 ;  /* 0x000000ff0a00720c */ /* 0x000fc60005745670 */
[----:B------:R-:W2:Y:S01]  /*92d0*/  @!P0 LDC R0, c[0x0][0x2c4] ;  /* 0x0000b100ff008b82 */ /* 0x000ea20000000800 */
[-C--:B---3--:R-:W-:Y:S01]  /*92e0*/  @!P3 IMAD R12, R7, R4.reuse, RZ ;  /* 0x00000004070cb224 */ /* 0x088fe200078e02ff */
[----:B------:R-:W-:Y:S01]  /*92f0*/  SHF.R.S32.HI R7, RZ, 0x1f, R6 ;  /* 0x0000001fff077819 */ /* 0x000fe20000011406 */
[----:B------:R-:W-:-:S05]  /*9300*/  @!P3 IMAD.WIDE.U32 R14, R3, R4, RZ ;  /* 0x00000004030eb225 */ /* 0x000fca00078e00ff */
[----:B------:R-:W3:Y:S01]  /*9310*/  @P0 LDC R10, c[0x0][0x2c0] ;  /* 0x0000b000ff0a0b82 */ /* 0x000ee20000000800 */
[----:B------:R-:W-:Y:S01]  /*9320*/  @!P3 IMAD R5, R3, R5, R12 ;  /* 0x000000050305b224 */ /* 0x000fe200078e020c */
[----:B------:R-:W-:Y:S01]  /*9330*/  LEA.HI R12, R7, R6, RZ, 0x3 ;  /* 0x00000006070c7211 */ /* 0x000fe200078f18ff */
[----:B-1----:R-:W-:-:S03]  /*9340*/  @P3 IMAD.WIDE.U32 R20, R213, R8, RZ ;  /* 0x00000008d5143225 */ /* 0x002fc600078e00ff */
[----:B------:R-:W-:Y:S01]  /*9350*/  LOP3.LUT R7, R12, 0xfffffff8, RZ, 0xc0, !PT ;  /* 0xfffffff80c077812 */ /* 0x000fe200078ec0ff */
[----:B------:R-:W-:Y:S01]  /*9360*/  @!P3 IMAD.MOV.U32 R20, RZ, RZ, R14 ;  /* 0x000000ffff14b224 */ /* 0x000fe200078e000e */
[----:B------:R-:W1:Y:S01]  /*9370*/  @!P2 LDC R8, c[0x0][0x2c4] ;  /* 0x0000b100ff08ab82 */ /* 0x000e620000000800 */
[----:B------:R-:W-:Y:S01]  /*9380*/  @P3 IMAD R11, R213, R9, R21 ;  /* 0x00000009d50b3224 */ /* 0x000fe200078e0215 */
[----:B------:R-:W-:Y:S01]  /*9390*/  SHF.R.S32.HI R12, RZ, 0x3, R12 ;  /* 0x00000003ff0c7819 */ /* 0x000fe2000001140c */
[----:B------:R-:W-:Y:S01]  /*93a0*/  IMAD.IADD R6, R6, 0x1, -R7 ;  /* 0x0000000106067824 */ /* 0x000fe200078e0a07 */
[----:B------:R-:W-:Y:S01]  /*93b0*/  SHF.R.S32.HI R14, RZ, 0x1f, R23 ;  /* 0x0000001fff0e7819 */ /* 0x000fe20000011417 */
[----:B------:R-:W-:Y:S01]  /*93c0*/  @!P3 IMAD.IADD R11, R15, 0x1, R5 ;  /* 0x000000010f0bb824 */ /* 0x000fe200078e0205 */
[----:B------:R-:W-:Y:S01]  /*93d0*/  SHF.R.S32.HI R13, RZ, 0x1f, R12 ;  /* 0x0000001fff0d7819 */ /* 0x000fe2000001140c */
[----:B------:R-:W-:Y:S01]  /*93e0*/  IMAD.SHL.U32 R2, R6, 0x8, RZ ;  /* 0x0000000806027824 */ /* 0x000fe200078e00ff */
[----:B--2---:R-:W2:Y:S01]  /*93f0*/  @P1 LDC R0, c[0x0][0x2e4] ;  /* 0x0000b900ff001b82 */ /* 0x004ea20000000800 */
[----:B------:R-:W-:-:S02]  /*9400*/  IMAD R14, R14, UR4, RZ ;  /* 0x000000040e0e7c24 */ /* 0x000fc4000f8e02ff */
[----:B------:R-:W-:Y:S01]  /*9410*/  VIADD R9, R12, 0x20 ;  /* 0x000000200c097836 */ /* 0x000fe20000000000 */
[C---:B------:R-:W-:Y:S01]  /*9420*/  IADD3 R20, P1, R2.reuse, R20, RZ ;  /* 0x0000001402147210 */ /* 0x040fe20007f3e0ff */
[----:B------:R-:W-:Y:S01]  /*9430*/  IMAD R25, R23, UR5, R14 ;  /* 0x0000000517197c24 */ /* 0x000fe2000f8e020e */
[----:B------:R-:W-:Y:S01]  /*9440*/  IADD3 R14, R2, 0x80, RZ ;  /* 0x00000080020e7810 */ /* 0x000fe20007ffe0ff */
[----:B------:R-:W-:Y:S01]  /*9450*/  IMAD.WIDE R214, R214, 0x80, R12 ;  /* 0x00000080d6d67825 */ /* 0x000fe200078e020c */
[----:B------:R-:W4:Y:S01]  /*9460*/  @!P0 LDC R7, c[0x0][0x270] ;  /* 0x00009c00ff078b82 */ /* 0x000f220000000800 */
[----:B------:R-:W-:Y:S02]  /*9470*/  LEA.HI.X.SX32 R21, R2, R11, 0x1, P1 ;  /* 0x0000000b02157211 */ /* 0x000fe400008f0eff */
[-C--:B------:R-:W-:Y:S01]  /*9480*/  ISETP.GE.AND P1, PT, R12, R218.reuse, PT ;  /* 0x000000da0c00720c */ /* 0x080fe20003f26270 */
[----:B------:R-:W-:Y:S01]  /*9490*/  VIADD R15, R2, 0x40 ;  /* 0x00000040020f7836 */ /* 0x000fe20000000000 */
[----:B------:R-:W-:Y:S01]  /*94a0*/  ISETP.GE.AND P3, PT, R9, R218, PT ;  /* 0x000000da0900720c */ /* 0x000fe20003f66270 */
[----:B------:R-:W-:-:S02]  /*94b0*/  IMAD.WIDE.U32 R20, R23, UR4, R20 ;  /* 0x0000000417147c25 */ /* 0x000fc4000f8e0014 */
[----:B------:R-:W1:Y:S02]  /*94c0*/  @P0 LDC.64 R4, c[0x0][0x2c0] ;  /* 0x0000b000ff040b82 */ /* 0x000e640000000a00 */
[----:B------:R-:W-:-:S06]  /*94d0*/  IMAD.IADD R25, R25, 0x1, R21 ;  /* 0x0000000119197824 */ /* 0x000fcc00078e0215 */
[----:B---3--:R-:W-:Y:S05]  /*94e0*/  @P1 BRA `(.L_x_109) ;  /* 0x0000000000401947 */ /* 0x008fea0003800000 */
        /* <DEDUP_REMOVED lines=13> */
[----:B------:R3:W-:Y:S04]  /*95c0*/  @!P5 STG.E.128 desc[UR8][R18.64], RZ ;  /* 0x000000ff1200d986 */ /* 0x0007e8000c101d08 */
[----:B------:R3:W-:Y:S04]  /*95d0*/  @!P4 STG.E.128 desc[UR8][R18.64+0x80], RZ ;  /* 0x000080ff1200c986 */ /* 0x0007e8000c101d08 */
[----:B------:R3:W-:Y:S02]  /*95e0*/  @!P1 STG.E.128 desc[UR8][R18.64+0x100], RZ ;  /* 0x000100ff12009986 */ /* 0x0007e4000c101d08 */
.L_x_109:
[----:B------:R-:W-:Y:S05]  /*95f0*/  BSYNC B0 ;  /* 0x0000000000007941 */ /* 0x000fea0003800000 */
.L_x_108:
[----:B------:R-:W-:Y:S01]  /*9600*/  BSSY B0, `(.L_x_110) ;  /* 0x0000018000007945 */ /* 0x000fe20003800000 */
[----:B------:R-:W-:Y:S01]  /*9610*/  ISETP.NE.OR P1, PT, R213, -0x1, P2 ;  /* 0xffffffffd500780c */ /* 0x000fe20001725670 */
[----:B---3--:R-:W-:Y:S01]  /*9620*/  @P0 IMAD.MOV.U32 R18, RZ, RZ, 0x1 ;  /* 0x00000001ff120424 */ /* 0x008fe200078e00ff */
[----:B------:R-:W-:Y:S01]  /*9630*/  IADD3 R11, R12, 0x40, RZ ;  /* 0x000000400c0b7810 */ /* 0x000fe20007ffe0ff */
        /* <DEDUP_REMOVED lines=17> */
[----:B------:R3:W-:Y:S04]  /*9750*/  @!P5 STG.E.128 desc[UR8][R28.64], RZ ;  /* 0x000000ff1c00d986 */ /* 0x0007e8000c101d08 */
[----:B------:R3:W-:Y:S04]  /*9760*/  @!P4 STG.E.128 desc[UR8][R28.64+0x80], RZ ;  /* 0x000080ff1c00c986 */ /* 0x0007e8000c101d08 */
[----:B------:R3:W-:Y:S02]  /*9770*/  @!P3 STG.E.128 desc[UR8][R28.64+0x100], RZ ;  /* 0x000100ff1c00b986 */ /* 0x0007e4000c101d08 */
.L_x_111:
[----:B------:R-:W-:Y:S05]  /*9780*/  BSYNC B0 ;  /* 0x0000000000007941 */ /* 0x000fea0003800000 */
.L_x_110:
[----:B------:R-:W-:Y:S01]  /*9790*/  ISETP.GE.AND P4, PT, R11, R218, PT ;  /* 0x000000da0b00720c */ /* 0x000fe20003f86270 */
[----:B--2-4-:R-:W-:Y:S01]  /*97a0*/  @!P0 IMAD R18, R0, R7, RZ ;  /* 0x0000000700128224 */ /* 0x014fe200078e02ff */
[----:B------:R-:W-:Y:S01]  /*97b0*/  BSSY B0, `(.L_x_112) ;  /* 0x000001b000007945 */ /* 0x000fe20003800000 */
[----:B-1----:R-:W-:Y:S01]  /*97c0*/  @P0 IMAD R4, R5, R4, RZ ;  /* 0x0000000405040224 */ /* 0x002fe200078e02ff */
[----:B------:R-:W-:Y:S01]  /*97d0*/  ISETP.NE.AND P3, PT, R6, RZ, PT ;  /* 0x000000ff0600720c */ /* 0x000fe20003f65270 */
[C---:B------:R-:W-:Y:S01]  /*97e0*/  @!P1 IMAD R213, R3.reuse, R8, RZ ;  /* 0x0000000803d59224 */ /* 0x040fe200078e02ff */
[----:B------:R-:W-:Y:S01]  /*97f0*/  @!P0 MOV R4, R0 ;  /* 0x0000000000048202 */ /* 0x000fe20000000f00 */
[----:B------:R-:W-:Y:S01]  /*9800*/  IMAD R18, R3, R18, RZ ;  /* 0x0000001203127224 */ /* 0x000fe200078e02ff */
[----:B------:R-:W-:-:S05]  /*9810*/  IADD3 R3, R12, 0x60, RZ ;  /* 0x000000600c037810 */ /* 0x000fca0007ffe0ff */
        /* <DEDUP_REMOVED lines=20> */
.L_x_113:
[----:B------:R-:W-:Y:S05]  /*9960*/  BSYNC B0 ;  /* 0x0000000000007941 */ /* 0x000fea0003800000 */
.L_x_112:
[-C--:B------:R-:W-:Y:S01]  /*9970*/  ISETP.GE.AND P1, PT, R3, R218.reuse, PT ;  /* 0x000000da0300720c */ /* 0x080fe20003f26270 */
[----:B------:R-:W-:Y:S01]  /*9980*/  @!P0 IMAD.MOV.U32 R10, RZ, RZ, 0x1 ;  /* 0x00000001ff0a8424 */ /* 0x000fe200078e00ff */
[----:B------:R-:W-:Y:S01]  /*9990*/  SEL R18, R18, RZ, P2 ;  /* 0x000000ff12127207 */ /* 0x000fe20001000000 */
[----:B------:R-:W-:Y:S01]  /*99a0*/  BSSY B0, `(.L_x_114) ;  /* 0x000001d000007945 */ /* 0x000fe20003800000 */
[-C--:B------:R-:W-:Y:S02]  /*99b0*/  ISETP.GE.OR P6, PT, R12, R218.reuse, P3 ;  /* 0x000000da0c00720c */ /* 0x080fe40001fc6670 */
[----:B-1----:R-:W-:Y:S02]  /*99c0*/  CS2R R16, SRZ ;  /* 0x0000000000107805 */ /* 0x002fe4000001ff00 */
[----:B------:R-:W-:Y:S01]  /*99d0*/  ISETP.GE.OR P5, PT, R9, R218, P3 ;  /* 0x000000da0900720c */ /* 0x000fe20001fa6670 */
[----:B------:R-:W-:Y:S01]  /*99e0*/  IMAD R4, R23, R4, R18 ;  /* 0x0000000417047224 */ /* 0x000fe200078e0212 */
[----:B------:R-:W-:Y:S01]  /*99f0*/  ISETP.GE.OR P4, PT, R11, R218, P3 ;  /* 0x000000da0b00720c */ /* 0x000fe20001f86670 */
[----:B------:R-:W-:Y:S01]  /*9a00*/  IMAD R203, R203, R10, RZ ;  /* 0x0000000acbcb7224 */ /* 0x000fe200078e02ff */
[----:B------:R-:W-:-:S02]  /*9a10*/  ISETP.GE.OR P3, PT, R3, R218, P3 ;  /* 0x000000da0300720c */ /* 0x000fc40001f66670 */
[----:B------:R-:W-:Y:S01]  /*9a20*/  @!P2 SHF.R.S32.HI R6, RZ, 0x1f, R213 ;  /* 0x0000001fff06a819 */ /* 0x000fe200000114d5 */
[----:B------:R-:W-:Y:S10]  /*9a30*/  @P1 BRA `(.L_x_115) ;  /* 0x00000000004c1947 */ /* 0x000ff40003800000 */
[----:B------:R-:W-:Y:S01]  /*9a40*/  IADD3 R0, P0, R214, 0x60, RZ ;  /* 0x00000060d6007810 */ /* 0x000fe20007f1e0ff */
[----:B------:R-:W-:Y:S01]  /*9a50*/  ULDC.64 UR4, c[0x0][0x298] ;  /* 0x0000a60000047ab9 */ /* 0x000fe20000000a00 */
[----:B------:R-:W-:Y:S01]  /*9a60*/  MOV R19, R25 ;  /* 0x0000001900137202 */ /* 0x000fe20000000f00 */
[----:B------:R-:W-:Y:S01]  /*9a70*/  IMAD.MOV.U32 R18, RZ, RZ, R20 ;  /* 0x000000ffff127224 */ /* 0x000fe200078e0014 */
[----:B------:R-:W-:Y:S01]  /*9a80*/  ULDC UR6, c[0x0][0x2d0] ;  /* 0x0000b40000067ab9 */ /* 0x000fe20000000800 */
[----:B------:R-:W-:Y:S01]  /*9a90*/  IMAD.X R5, RZ, RZ, R215, P0 ;  /* 0x000000ffff057224 */ /* 0x000fe200000e06d7 */
[----:B------:R-:W-:Y:S01]  /*9aa0*/  ISETP.GE.AND P0, PT, R2, UR6, PT ;  /* 0x0000000602007c0c */ /* 0x000fe2000bf06270 */
[----:B------:R-:W-:-:S04]  /*9ab0*/  IMAD.WIDE.U32 R18, R0, UR4, R18 ;  /* 0x0000000400127c25 */ /* 0x000fc8000f8e0012 */
[----:B------:R-:W-:-:S04]  /*9ac0*/  IMAD R5, R5, UR4, RZ ;  /* 0x0000000405057c24 */ /* 0x000fc8000f8e02ff */
[----:B------:R-:W-:Y:S01]  /*9ad0*/  IMAD R5, R0, UR5, R5 ;  /* 0x0000000500057c24 */ /* 0x000fe2000f8e0205 */
[----:B------:R-:W-:Y:S02]  /*9ae0*/  ULDC.64 UR4, c[0x0][0x280] ;  /* 0x0000a00000047ab9 */ /* 0x000fe40000000a00 */
[----:B------:R-:W-:Y:S01]  /*9af0*/  LEA R20, P1, R18, UR4, 0x1 ;  /* 0x0000000412147c11 */ /* 0x000fe2000f8208ff */
[----:B------:R-:W-:-:S05]  /*9b00*/  IMAD.IADD R5, R19, 0x1, R5 ;  /* 0x0000000113057824 */ /* 0x000fca00078e0205 */
[----:B------:R-:W-:Y:S02]  /*9b10*/  LEA.HI.X R21, R18, UR5, R5, 0x1, P1 ;  /* 0x0000000512157c11 */ /* 0x000fe400088f0c05 */
[----:B------:R-:W-:-:S03]  /*9b20*/  ISETP.GE.AND P1, PT, R15, UR6, PT ;  /* 0x000000060f007c0c */ /* 0x000fc6000bf26270 */
[----:B------:R1:W-:Y:S01]  /*9b30*/  @!P0 STG.E.128 desc[UR8][R20.64], RZ ;  /* 0x000000ff14008986 */ /* 0x0003e2000c101d08 */
[----:B------:R-:W-:-:S09]  /*9b40*/  ISETP.GE.AND P0, PT, R14, UR6, PT ;  /* 0x000000060e007c0c */ /* 0x000fd2000bf06270 */
[----:B------:R1:W-:Y:S04]  /*9b50*/  @!P1 STG.E.128 desc[UR8][R20.64+0x80], RZ ;  /* 0x000080ff14009986 */ /* 0x0003e8000c101d08 */
[----:B------:R1:W-:Y:S02]  /*9b60*/  @!P0 STG.E.128 desc[UR8][R20.64+0x100], RZ ;  /* 0x000100ff14008986 */ /* 0x0003e4000c101d08 */
.L_x_115:
[----:B------:R-:W-:Y:S05]  /*9b70*/  BSYNC B0 ;  /* 0x0000000000007941 */ /* 0x000fea0003800000 */
.L_x_114:
[----:B------:R-:W-:Y:S01]  /*9b80*/  @!P2 IMAD.MOV.U32 R16, RZ, RZ, R213 ;  /* 0x000000ffff10a224 */ /* 0x000fe200078e00d5 */
[----:B------:R-:W-:Y:S01]  /*9b90*/  SHF.R.S32.HI R5, RZ, 0x1f, R203 ;  /* 0x0000001fff057819 */ /* 0x000fe200000114cb */
[----:B------:R-:W-:Y:S01]  /*9ba0*/  @!P2 IMAD.MOV.U32 R17, RZ, RZ, R6 ;  /* 0x000000ffff11a224 */ /* 0x000fe200078e0006 */
[----:B------:R-:W-:Y:S02]  /*9bb0*/  BSSY B0, `(.L_x_116) ;  /* 0x000000d000007945 */ /* 0x000fe40003800000 */
[--C-:B------:R-:W-:Y:S02]  /*9bc0*/  IADD3 R203, P1, P0, R203, R16, R4.reuse ;  /* 0x00000010cbcb7210 */ /* 0x100fe4000783e004 */
[----:B------:R-:W-:-:S04]  /*9bd0*/  SHF.R.S32.HI R16, RZ, 0x1f, R4 ;  /* 0x0000001fff107819 */ /* 0x000fc80000011404 */
[----:B------:R-:W-:Y:S01]  /*9be0*/  IADD3.X R16, R5, R17, R16, P1, P0 ;  /* 0x0000001105107210 */ /* 0x000fe20000fe0410 */
[----:B------:R-:W-:Y:S06]  /*9bf0*/  @P6 BRA `(.L_x_117) ;  /* 0x0000000000206947 */ /* 0x000fec0003800000 */
        /* <DEDUP_REMOVED lines=8> */
.L_x_117:
[----:B------:R-:W-:Y:S05]  /*9c80*/  BSYNC B0 ;  /* 0x0000000000007941 */ /* 0x000fea0003800000 */
.L_x_116:
[----:B------:R-:W-:Y:S04]  /*9c90*/  BSSY B0, `(.L_x_118) ;  /* 0x000000a000007945 */ /* 0x000fe80003800000 */
[----:B------:R-:W-:Y:S05]  /*9ca0*/  @P5 BRA `(.L_x_119) ;  /* 0x0000000000205947 */ /* 0x000fea0003800000 */
[----:B------:R-:W-:Y:S01]  /*9cb0*/  IMAD R0, R9, R10, RZ ;  /* 0x0000000a09007224 */ /* 0x000fe200078e02ff */
[----:B------:R-:W-:Y:S01]  /*9cc0*/  ULDC.64 UR4, c[0x0][0x2b0] ;  /* 0x0000ac0000047ab9 */ /* 0x000fe20000000a00 */
[----:B--2---:R-:W-:-:S03]  /*9cd0*/  IMAD.MOV.U32 R7, RZ, RZ, 0x7f800000 ;  /* 0x7f800000ff077424 */ /* 0x004fc600078e00ff */
[----:B------:R-:W-:-:S04]  /*9ce0*/  IADD3 R5, P0, R0, R203, RZ ;  /* 0x000000cb00057210 */ /* 0x000fc80007f1e0ff */
[----:B------:R-:W-:Y:S02]  /*9cf0*/  LEA.HI.X.SX32 R0, R0, R16, 0x1, P0 ;  /* 0x0000001000007211 */ /* 0x000fe400000f0eff */
[----:B------:R-:W-:-:S04]  /*9d00*/  LEA R4, P0, R5, UR4, 0x2 ;  /* 0x0000000405047c11 */ /* 0x000fc8000f8010ff */
[----:B------:R-:W-:-:S05]  /*9d10*/  LEA.HI.X R5, R5, UR5, R0, 0x2, P0 ;  /* 0x0000000505057c11 */ /* 0x000fca00080f1400 */
[----:B------:R4:W-:Y:S04]  /*9d20*/  STG.E desc[UR8][R4.64], R7 ;  /* 0x0000000704007986 */ /* 0x0009e8000c101908 */
.L_x_119:
[----:B------:R-:W-:Y:S05]  /*9d30*/  BSYNC B0 ;  /* 0x0000000000007941 */ /* 0x000fea0003800000 */
.L_x_118:
[----:B------:R-:W-:Y:S04]  /*9d40*/  BSSY B0, `(.L_x_120) ;  /* 0x000000a000007945 */ /* 0x000fe80003800000 */
[----:B------:R-:W-:Y:S05]  /*9d50*/  @P4 BRA `(.L_x_121) ;  /* 0x0000000000204947 */ /* 0x000fea0003800000 */
[----:B------:R-:W-:Y:S01]  /*9d60*/  IMAD R0, R11, R10, RZ ;  /* 0x0000000a0b007224 */ /* 0x000fe200078e02ff */
[----:B------:R-:W-:Y:S01]  /*9d70*/  ULDC.64 UR4, c[0x0][0x2b0] ;  /* 0x0000ac0000047ab9 */ /* 0x000fe20000000a00 */
[----:B--2-4-:R-:W-:-:S03]  /*9d80*/  IMAD.MOV.U32 R7, RZ, RZ, 0x7f800000 ;  /* 0x7f800000ff077424 */ /* 0x014fc600078e00ff */
[----:B------:R-:W-:-:S04]  /*9d90*/  IADD3 R5, P0, R0, R203, RZ ;  /* 0x000000cb00057210 */ /* 0x000fc80007f1e0ff */
[----:B------:R-:W-:Y:S02]  /*9da0*/  LEA.HI.X.SX32 R0, R0, R16, 0x1, P0 ;  /* 0x0000001000007211 */ /* 0x000fe400000f0eff */
[----:B------:R-:W-:-:S04]  /*9db0*/  LEA R4, P0, R5, UR4, 0x2 ;  /* 0x0000000405047c11 */ /* 0x000fc8000f8010ff */
[----:B------:R-:W-:-:S05]  /*9dc0*/  LEA.HI.X R5, R5, UR5, R0, 0x2, P0 ;  /* 0x0000000505057c11 */ /* 0x000fca00080f1400 */
[----:B------:R2:W-:Y:S04]  /*9dd0*/  STG.E desc[UR8][R4.64], R7 ;  /* 0x0000000704007986 */ /* 0x0005e8000c101908 */
.L_x_121:
[----:B------:R-:W-:Y:S05]  /*9de0*/  BSYNC B0 ;  /* 0x0000000000007941 */ /* 0x000fea0003800000 */
.L_x_120:
[----:B------:R-:W-:Y:S05]  /*9df0*/  @P3 EXIT ;  /* 0x000000000000394d */ /* 0x000fea0003800000 */
[----:B------:R-:W-:Y:S01]  /*9e00*/  IMAD R3, R3, R10, RZ ;  /* 0x0000000a03037224 */ /* 0x000fe200078e02ff */
[----:B------:R-:W-:Y:S01]  /*9e10*/  ULDC.64 UR4, c[0x0][0x2b0] ;  /* 0x0000ac0000047ab9 */ /* 0x000fe20000000a00 */
[----:B--2-4-:R-:W-:-:S03]  /*9e20*/  IMAD.MOV.U32 R5, RZ, RZ, 0x7f800000 ;  /* 0x7f800000ff057424 */ /* 0x014fc600078e00ff */
[----:B------:R-:W-:-:S04]  /*9e30*/  IADD3 R203, P0, R3, R203, RZ ;  /* 0x000000cb03cb7210 */ /* 0x000fc80007f1e0ff */
[----:B------:R-:W-:Y:S02]  /*9e40*/  LEA.HI.X.SX32 R16, R3, R16, 0x1, P0 ;  /* 0x0000001003107211 */ /* 0x000fe400000f0eff */
[----:B------:R-:W-:-:S04]  /*9e50*/  LEA R2, P0, R203, UR4, 0x2 ;  /* 0x00000004cb027c11 */ /* 0x000fc8000f8010ff */
[----:B------:R-:W-:-:S05]  /*9e60*/  LEA.HI.X R3, R203, UR5, R16, 0x2, P0 ;  /* 0x00000005cb037c11 */ /* 0x000fca00080f1410 */
[----:B------:R-:W-:Y:S01]  /*9e70*/  STG.E desc[UR8][R2.64], R5 ;  /* 0x0000000502007986 */ /* 0x000fe2000c101908 */
[----:B------:R-:W-:Y:S05]  /*9e80*/  EXIT ;  /* 0x000000000000794d */ /* 0x000fea0003800000 */
.L_x_122:
        /* <DEDUP_REMOVED lines=15> */
.L_x_1510:


//--------------------- .text._ZN5flash16flash_fwd_kernelI23Flash_fwd_kernel_traitsILi192ELi128ELi64ELi8ELb0ELb0EN7cutlass6half_tE19Flash_kernel_traitsILi192ELi128ELi64ELi8ES3_EELb0ELb0ELb0ELb0ELb0ELb0ELb1ELb0EEEvNS_16Flash_fwd_paramsE --------------------------
	.section	.text._ZN5flash16flash_fwd_kernelI23Flash_fwd_kernel_traitsILi192ELi128ELi64ELi8ELb0ELb0EN7cutlass6half_tE19Flash_kernel_traitsILi192ELi128ELi64ELi8ES3_EELb0ELb0ELb0ELb0ELb0ELb0ELb1ELb0EEEvNS_16Flash_fwd_paramsE,"ax",@progbits
	.align	128
        .global         _ZN5flash16flash_fwd_kernelI23Flash_fwd_kernel_traitsILi192ELi128ELi64ELi8ELb0ELb0EN7cutlass6half_tE19Flash_kernel_traitsILi192ELi128ELi64ELi8ES3_EELb0ELb0ELb0ELb0ELb0ELb0ELb1ELb0EEEvNS_16Flash_fwd_paramsE
        .type           _ZN5flash16flash_fwd_kernelI23Flash_fwd_kernel_traitsILi192ELi128ELi64ELi8ELb0ELb0EN7cutlass6half_tE19Flash_kernel_traitsILi192ELi128ELi64ELi8ES3_EELb0ELb0ELb0ELb0ELb0ELb0ELb1ELb0EEEvNS_16Flash_fwd_paramsE,@function
        .size           _ZN5flash16flash_fwd_kernelI23Flash_fwd_kernel_traitsILi192ELi128ELi64ELi8ELb0ELb0EN7cutlass6half_tE19Flash_kernel_traitsILi192ELi128ELi64ELi8ES3_EELb0ELb0ELb0ELb0ELb0ELb0ELb1ELb0EEEvNS_16Flash_fwd_paramsE,(.L_x_1511 - _ZN5flash16flash_fwd_kernelI23Flash_fwd_kernel_traitsILi192ELi128ELi64ELi8ELb0ELb0EN7cutlass6half_tE19Flash_kernel_traitsILi192ELi128ELi64ELi8ES3_EELb0ELb0ELb0ELb0ELb0ELb0ELb1ELb0EEEvNS_16Flash_fwd_paramsE)
        .other          _ZN5flash16flash_fwd_kernelI23Flash_fwd_kernel_traitsILi192ELi128ELi64ELi8ELb0ELb0EN7cutlass6half_tE19Flash_kernel_traitsILi192ELi128ELi64ELi8ES3_EELb0ELb0ELb0ELb0ELb0ELb0ELb1ELb0EEEvNS_16Flash_fwd_paramsE,@"STO_CUDA_ENTRY STV_DEFAULT"
_ZN5flash16flash_fwd_kernelI23Flash_fwd_kernel_traitsILi192ELi128ELi64ELi8ELb0ELb0EN7cutlass6half_tE19Flash_kernel_traitsILi192ELi128ELi64ELi8ES3_EELb0ELb0ELb0ELb0ELb0ELb0ELb1ELb0EEEvNS_16Flash_fwd_paramsE:
.text._ZN5flash16flash_fwd_kernelI23Flash_fwd_kernel_traitsILi192ELi128ELi64ELi8ELb0ELb0EN7cutlass6half_tE19Flash_kernel_traitsILi192ELi128ELi64ELi8ES3_EELb0ELb0ELb0ELb0ELb0ELb0ELb1ELb0EEEvNS_16Flash_fwd_paramsE:
        /* <DEDUP_REMOVED lines=39> */
.L_x_123:
[----:B------:R-:W1:Y:S02]  /*0270*/  LDC R5, c[0x0][0x2c8] ;  /* 0x0000b200ff057b82 */ /* 0x000e640000000800 */
.L_x_124:
        /* <DEDUP_REMOVED lines=116> */
.L_x_126:
        /* <DEDUP_REMOVED lines=14> */
.L_x_127:
        /* <DEDUP_REMOVED lines=75> */
.L_x_129:
[----:B------:R-:W-:Y:S05]  /*0f50*/  BSYNC B0 ;  /* 0x0000000000007941 */ /* 0x000fea0003800000 */
.L_x_128:
        /* <DEDUP_REMOVED lines=40> */
.L_x_131:
[----:B------:R-:W-:Y:S05]  /*11e0*/  BSYNC B0 ;  /* 0x0000000000007941 */ /* 0x000fea0003800000 */
.L_x_130:
        /* <DEDUP_REMOVED lines=40> */
.L_x_133:
[----:B------:R-:W-:Y:S05]  /*1470*/  BSYNC B0 ;  /* 0x0000000000007941 */ /* 0x000fea0003800000 */
.L_x_132:
        /* <DEDUP_REMOVED lines=39> */
.L_x_135:
[----:B------:R-:W-:Y:S05]  /*16f0*/  BSYNC B0 ;  /* 0x0000000000007941 */ /* 0x000fea0003800000 */
.L_x_134:
        /* <DEDUP_REMOVED lines=48> */
.L_x_137:
[----:B------:R-:W-:Y:S05]  /*1a00*/  BSYNC B0 ;  /* 0x0000000000007941 */ /* 0x000fea0003800000 */
.L_x_136:
        /* <DEDUP_REMOVED lines=35> */
.L_x_139:
[----:B------:R-:W-:Y:S05]  /*1c40*/  BSYNC B0 ;  /* 0x0000000000007941 */ /* 0x000fea0003800000 */
.L_x_138:
        /* <DEDUP_REMOVED lines=60> */
.L_x_141:
[----:B------:R-:W-:Y:S05]  /*2010*/  BSYNC B0 ;  /* 0x0000000000007941 */ /* 0x000fea0003800000 */
.L_x_140:
        /* <DEDUP_REMOVED lines=38> */
.L_x_143:
[----:B------:R-:W-:Y:S05]  /*2280*/  BSYNC B0 ;  /* 0x0000000000007941 */ /* 0x000fea0003800000 */
.L_x_142:
[----:B-1-3--:R-:W-:Y:S01]  /*2290*/  LDSM.16.M88.4 R12, [R206] ;  /* 0x00000000ce0c783b */ /* 0x00afe20000000200 */
[----:B------:R-:W-:Y:S01]  /*22a0*/  R2P PR, R5, 0x6 ;  /* 0x0000000605007804 */ /* 0x000fe20000000000 */
[----:B------:R-:W-:Y:S01]  /*22b0*/  IMAD.MOV.U32 R7, RZ, RZ, 0x10 ;  /* 0x00000010ff077424 */ /* 0x000fe200078e00ff */
[C---:B------:R-:W-:Y:S01]  /*22c0*/  LOP3.LUT P0, RZ, R2.reuse, 0x2, RZ, 0xc0, !PT ;  /* 0x0000000202ff7812 */ /* 0x040fe2000780c0ff */
[----:B------:R-:W1:Y:S01]  /*22d0*/  LDSM.16.M88.4 R28, [R205+0xc000] ;  /* 0x00c00000cd1c783b */ /* 0x000e620000000200 */
[----:B------:R-:W-:Y:S01]  /*22e0*/  VIADD R5, R205, 0xc000 ;  /* 0x0000c000cd057836 */ /* 0x000fe20000000000 */
[----:B------:R-:W-:Y:S01]  /*22f0*/  ULDC UR5, c[0x0][0x39c] ;  /* 0x0000e70000057ab9 */ /* 0x000fe20000000800 */
[----:B------:R-:W-:Y:S01]  /*2300*/  SEL R7, R7, 0xfffffff0, !P0 ;  /* 0xfffffff007077807 */ /* 0x000fe20004000000 */
[----:B------:R-:W-:Y:S01]  /*2310*/  VIADD R203, R205, 0xc020 ;  /* 0x0000c020cdcb7836 */ /* 0x000fe20000000000 */
[----:B------:R-:W3:Y:S01]  /*2320*/  LDSM.16.M88.4 R60, [R205+0xc800] ;  /* 0x00c80000cd3c783b */ /* 0x000ee20000000200 */
[----:B------:R-:W-:Y:S01]  /*2330*/  LOP3.LUT P0, RZ, R2, 0x4, RZ, 0xc0, !PT ;  /* 0x0000000402ff7812 */ /* 0x000fe2000780c0ff */
[----:B------:R-:W-:-:S02]  /*2340*/  IMAD.MOV.U32 R2, RZ, RZ, 0x40 ;  /* 0x00000040ff027424 */ /* 0x000fc400078e00ff */
[--C-:B------:R-:W-:Y:S01]  /*2350*/  IMAD R204, R7, 0x2, R206.reuse ;  /* 0x0000000207cc7824 */ /* 0x100fe200078e02ce */
[----:B------:R-:W-:Y:S01]  /*2360*/  @P1 IADD3 R203, R5, -0x20, RZ ;  /* 0xffffffe005cb1810 */ /* 0x000fe20007ffe0ff */
[----:B------:R-:W5:Y:S01]  /*2370*/  LDSM.16.M88.4 R52, [R205+0xd000] ;  /* 0x00d00000cd34783b */ /* 0x000f620000000200 */
[----:B------:R-:W-:Y:S01]  /*2380*/  IMAD.MOV.U32 R5, RZ, RZ, 0x20 ;  /* 0x00000020ff057424 */ /* 0x000fe200078e00ff */
[----:B------:R-:W-:Y:S01]  /*2390*/  SEL R2, R2, 0xffffffc0, !P2 ;  /* 0xffffffc002027807 */ /* 0x000fe20005000000 */
[----:B------:R-:W-:Y:S01]  /*23a0*/  IMAD.SHL.U32 R6, R6, 0x2, RZ ;  /* 0x0000000206067824 */ /* 0x000fe200078e00ff */
[----:B------:R-:W-:Y:S01]  /*23b0*/  LDSM.16.M88.4 R68, [R204] ;  /* 0x00000000cc44783b */ /* 0x000fe20000000200 */
[C---:B------:R-:W-:Y:S01]  /*23c0*/  IADD3 R195, R203.reuse, 0x800, RZ ;  /* 0x00000800cbc37810 */ /* 0x040fe20007ffe0ff */
[----:B------:R-:W-:Y:S01]  /*23d0*/  VIADD R194, R203, 0x1000 ;  /* 0x00001000cbc27836 */ /* 0x000fe20000000000 */
[----:B------:R-:W-:Y:S01]  /*23e0*/  SEL R5, R5, 0xffffffe0, !P0 ;  /* 0xffffffe005057807 */ /* 0x000fe20004000000 */
[----:B------:R-:W4:Y:S01]  /*23f0*/  LDSM.16.M88.4 R64, [R203] ;  /* 0x00000000cb40783b */ /* 0x000f220000000200 */
[----:B------:R-:W-:Y:S01]  /*2400*/  IADD3 R199, R205, R2, RZ ;  /* 0x00000002cdc77210 */ /* 0x000fe20007ffe0ff */
[----:B------:R-:W-:Y:S01]  /*2410*/  IMAD.IADD R192, R2, 0x1, R203 ;  /* 0x0000000102c07824 */ /* 0x000fe200078e02cb */
[----:B------:R-:W-:Y:S01]  /*2420*/  IADD3 R190, R203, 0x2800, RZ ;  /* 0x00002800cbbe7810 */ /* 0x000fe20007ffe0ff */
[C---:B------:R-:W-:Y:S01]  /*2430*/  IMAD R202, R5.reuse, 0x2, R206 ;  /* 0x0000000205ca7824 */ /* 0x040fe200078e02ce */
[----:B------:R-:W4:Y:S01]  /*2440*/  LDSM.16.M88.4 R36, [R205+0xd800] ;  /* 0x00d80000cd24783b */ /* 0x000f220000000200 */
[----:B------:R-:W-:Y:S01]  /*2450*/  IMAD R201, R5, 0x2, R204 ;  /* 0x0000000205c97824 */ /* 0x000fe200078e02cc */
[C---:B------:R-:W-:Y:S01]  /*2460*/  IADD3 R186, R203.reuse, 0x4800, RZ ;  /* 0x00004800cbba7810 */ /* 0x040fe20007ffe0ff */
[C---:B------:R-:W-:Y:S01]  /*2470*/  VIADD R193, R203.reuse, 0x1800 ;  /* 0x00001800cbc17836 */ /* 0x040fe20000000000 */
[----:B------:R-:W-:Y:S01]  /*2480*/  LDSM.16.M88.4 R76, [R202] ;  /* 0x00000000ca4c783b */ /* 0x000fe20000000200 */
[----:B------:R-:W-:-:S02]  /*2490*/  VIADD R191, R203, 0x2000 ;  /* 0x00002000cbbf7836 */ /* 0x000fc40000000000 */
[C---:B------:R-:W-:Y:S01]  /*24a0*/  VIADD R189, R203.reuse, 0x3000 ;  /* 0x00003000cbbd7836 */ /* 0x040fe20000000000 */
[----:B------:R-:W4:Y:S01]  /*24b0*/  LDSM.16.M88.4 R88, [R199+0xc000] ;  /* 0x00c00000c758783b */ /* 0x000f220000000200 */
[C---:B------:R-:W-:Y:S02]  /*24c0*/  VIADD R188, R203.reuse, 0x3800 ;  /* 0x00003800cbbc7836 */ /* 0x040fe40000000000 */
[C---:B------:R-:W-:Y:S01]  /*24d0*/  VIADD R187, R203.reuse, 0x4000 ;  /* 0x00004000cbbb7836 */ /* 0x040fe20000000000 */
[----:B------:R-:W4:Y:S01]  /*24e0*/  LDSM.16.M88.4 R24, [R203+0x800] ;  /* 0x00080000cb18783b */ /* 0x000f220000000200 */
[C---:B------:R-:W-:Y:S02]  /*24f0*/  VIADD R185, R203.reuse, 0x5000 ;  /* 0x00005000cbb97836 */ /* 0x040fe40000000000 */
[----:B------:R-:W-:Y:S01]  /*2500*/  VIADD R184, R203, 0x5800 ;  /* 0x00005800cbb87836 */ /* 0x000fe20000000000 */
[C---:B-1----:R-:W-:Y:S01]  /*2510*/  HMMA.16816.F32 R16, R12.reuse, R28, RZ ;  /* 0x0000001c0c10723c */ /* 0x042fe200000018ff */
[----:B------:R-:W1:Y:S04]  /*2520*/  LDSM.16.M88.4 R32, [R203+0x1000] ;  /* 0x00100000cb20783b */ /* 0x000e680000000200 */
[----:B------:R-:W1:Y:S01]  /*2530*/  LDSM.16.M88.4 R48, [R203+0x1800] ;  /* 0x00180000cb30783b */ /* 0x000e620000000200 */
[C---:B------:R-:W-:Y:S03]  /*2540*/  HMMA.16816.F32 R28, R12.reuse, R30, RZ ;  /* 0x0000001e0c1c723c */ /* 0x040fe600000018ff */
[----:B------:R-:W-:Y:S03]  /*2550*/  LDSM.16.M88.4 R20, [R201] ;  /* 0x00000000c914783b */ /* 0x000fe60000000200 */
[C---:B---3--:R-:W-:Y:S01]  /*2560*/  HMMA.16816.F32 R40, R12.reuse, R60, RZ ;  /* 0x0000003c0c28723c */ /* 0x048fe200000018ff */
[----:B------:R-:W3:Y:S04]  /*2570*/  LDSM.16.M88.4 R84, [R192] ;  /* 0x00000000c054783b */ /* 0x000ee80000000200 */
[----:B--2---:R-:W2:Y:S01]  /*2580*/  LDSM.16.M88.4 R8, [R199+0xc800] ;  /* 0x00c80000c708783b */ /* 0x004ea20000000200 */
[----:B-----5:R-:W-:Y:S03]  /*2590*/  HMMA.16816.F32 R56, R12, R52, RZ ;  /* 0x000000340c38723c */ /* 0x020fe600000018ff */
[----:B------:R-:W5:Y:S03]  /*25a0*/  LDSM.16.M88.4 R44, [R199+0xd000] ;  /* 0x00d00000c72c783b */ /* 0x000f660000000200 */
[C---:B----4-:R-:W-:Y:S01]  /*25b0*/  HMMA.16816.F32 R16, R68.reuse, R64, R16 ;  /* 0x000000404410723c */ /* 0x050fe20000001810 */
[----:B------:R-:W4:Y:S04]  /*25c0*/  LDSM.16.M88.4 R72, [R199+0xd800] ;  /* 0x00d80000c748783b */ /* 0x000f280000000200 */
[----:B------:R-:W-:Y:S01]  /*25d0*/  LDSM.16.M88.4 R96, [R199+0xe800] ;  /* 0x00e80000c760783b */ /* 0x000fe20000000200 */
[----:B------:R-:W-:Y:S03]  /*25e0*/  HMMA.16816.F32 R28, R68, R66, R28 ;  /* 0x00000042441c723c */ /* 0x000fe6000000181c */
[----:B------:R-:W-:Y:S03]  /*25f0*/  LDSM.16.M88.4 R64, [R205+0xe000] ;  /* 0x00e00000cd40783b */ /* 0x000fe60000000200 */
[C---:B------:R-:W-:Y:S01]  /*2600*/  HMMA.16816.F32 R60, R12.reuse, R62, RZ ;  /* 0x0000003e0c3c723c */ /* 0x040fe200000018ff */
[----:B------:R-:W-:Y:S04]  /*2610*/  LDSM.16.M88.4 R92, [R205+0x10000] ;  /* 0x01000000cd5c783b */ /* 0x000fe80000000200 */
[----:B------:R-:W0:Y:S01]  /*2620*/  LDGDEPBAR ;  /* 0x00000000000079af */ /* 0x000e220000000000 */
[C---:B------:R-:W-:Y:S06]  /*2630*/  HMMA.16816.F32 R52, R12.reuse, R54, RZ ;  /* 0x000000360c34723c */ /* 0x040fec00000018ff */
[C---:B------:R-:W-:Y:S06]  /*2640*/  HMMA.16816.F32 R80, R12.reuse, R36, RZ ;  /* 0x000000240c50723c */ /* 0x040fec00000018ff */
[----:B------:R-:W-:Y:S01]  /*2650*/  HMMA.16816.F32 R12, R12, R38, RZ ;  /* 0x000000260c0c723c */ /* 0x000fe200000018ff */
[----:B------:R-:W-:Y:S05]  /*2660*/  LDSM.16.M88.4 R36, [R192+0x800] ;  /* 0x00080000c024783b */ /* 0x000fea0000000200 */
[C---:B------:R-:W-:Y:S06]  /*2670*/  HMMA.16816.F32 R16, R76.reuse, R88, R16 ;  /* 0x000000584c10723c */ /* 0x040fec0000001810 */
[----:B------:R-:W-:Y:S01]  /*2680*/  HMMA.16816.F32 R28, R76, R90, R28 ;  /* 0x0000005a4c1c723c */ /* 0x000fe2000000181c */
[----:B------:R-:W-:Y:S05]  /*2690*/  LDSM.16.M88.4 R88, [R204+0x4000] ;  /* 0x00400000cc58783b */ /* 0x000fea0000000200 */
[C---:B------:R-:W-:Y:S06]  /*26a0*/  HMMA.16816.F32 R40, R68.reuse, R24, R40 ;  /* 0x000000184428723c */ /* 0x040fec0000001828 */
[C---:B------:R-:W-:Y:S01]  /*26b0*/  HMMA.16816.F32 R60, R68.reuse, R26, R60 ;  /* 0x0000001a443c723c */ /* 0x040fe2000000183c */
[----:B------:R-:W-:Y:S05]  /*26c0*/  LDSM.16.M88.4 R24, [R192+0x1000] ;  /* 0x00100000c018783b */ /* 0x000fea0000000200 */
[C---:B-1----:R-:W-:Y:S06]  /*26d0*/  HMMA.16816.F32 R56, R68.reuse, R32, R56 ;  /* 0x000000204438723c */ /* 0x042fec0000001838 */
[C---:B------:R-:W-:Y:S01]  /*26e0*/  HMMA.16816.F32 R52, R68.reuse, R34, R52 ;  /* 0x000000224434723c */ /* 0x040fe20000001834 */
[----:B------:R-:W1:Y:S05]  /*26f0*/  LDSM.16.M88.4 R32, [R206+0x4000] ;  /* 0x00400000ce20783b */ /* 0x000e6a0000000200 */
[C---:B------:R-:W-:Y:S06]  /*2700*/  HMMA.16816.F32 R80, R68.reuse, R48, R80 ;  /* 0x000000304450723c */ /* 0x040fec0000001850 */
[----:B------:R-:W-:Y:S01]  /*2710*/  HMMA.16816.F32 R68, R68, R50, R12 ;  /* 0x000000324444723c */ /* 0x000fe2000000180c */
[----:B------:R-:W1:Y:S04]  /*2720*/  LDSM.16.M88.4 R48, [R192+0x1800] ;  /* 0x00180000c030783b */ /* 0x000e680000000200 */
[----:B------:R-:W-:Y:S01]  /*2730*/  LDSM.16.M88.4 R12, [R205+0xe800] ;  /* 0x00e80000cd0c783b */ /* 0x000fe20000000200 */
[C---:B---3--:R-:W-:Y:S06]  /*2740*/  HMMA.16816.F32 R16, R20.reuse, R84, R16 ;  /* 0x000000541410723c */ /* 0x048fec0000001810 */
[----:B------:R-:W-:Y:S01]  /*2750*/  HMMA.16816.F32 R28, R20, R86, R28 ;  /* 0x00000056141c723c */ /* 0x000fe2000000181c */
[----:B------:R-:W-:Y:S05]  /*2760*/  LDSM.16.M88.4 R84, [R203+0x3800] ;  /* 0x00380000cb54783b */ /* 0x000fea0000000200 */
[C---:B--2---:R-:W-:Y:S06]  /*2770*/  HMMA.16816.F32 R40, R76.reuse, R8, R40 ;  /* 0x000000084c28723c */ /* 0x044fec0000001828 */
[C---:B------:R-:W-:Y:S01]  /*2780*/  HMMA.16816.F32 R60, R76.reuse, R10, R60 ;  /* 0x0000000a4c3c723c */ /* 0x040fe2000000183c */
[----:B------:R-:W-:Y:S05]  /*2790*/  LDSM.16.M88.4 R8, [R205+0xf000] ;  /* 0x00f00000cd08783b */ /* 0x000fea0000000200 */
[C---:B-----5:R-:W-:Y:S06]  /*27a0*/  HMMA.16816.F32 R56, R76.reuse, R44, R56 ;  /* 0x0000002c4c38723c */ /* 0x060fec0000001838 */
[C---:B------:R-:W-:Y:S01]  /*27b0*/  HMMA.16816.F32 R52, R76.reuse, R46, R52 ;  /* 0x0000002e4c34723c */ /* 0x040fe20000001834 */
[----:B------:R-:W2:Y:S05]  /*27c0*/  LDSM.16.M88.4 R44, [R203+0x2000] ;  /* 0x00200000cb2c783b */ /* 0x000eaa0000000200 */
[C---:B----4-:R-:W-:Y:S06]  /*27d0*/  HMMA.16816.F32 R80, R76.reuse, R72, R80 ;  /* 0x000000484c50723c */ /* 0x050fec0000001850 */
[----:B------:R-:W-:Y:S01]  /*27e0*/  HMMA.16816.F32 R76, R76, R74, R68 ;  /* 0x0000004a4c4c723c */ /* 0x000fe20000001844 */
[----:B------:R-:W-:Y:S04]  /*27f0*/  LDSM.16.M88.4 R72, [R202+0x4000] ;  /* 0x00400000ca48783b */ /* 0x000fe80000000200 */
[----:B------:R-:W-:Y:S01]  /*2800*/  LDSM.16.M88.4 R68, [R199+0xf000] ;  /* 0x00f00000c744783b */ /* 0x000fe20000000200 */
[C---:B-1----:R-:W-:Y:S06]  /*2810*/  HMMA.16816.F32 R16, R32.reuse, R64, R16 ;  /* 0x000000402010723c */ /* 0x042fec0000001810 */
[----:B------:R-:W-:Y:S01]  /*2820*/  HMMA.16816.F32 R28, R32, R66, R28 ;  /* 0x00000042201c723c */ /* 0x000fe2000000181c */
[----:B------:R-:W-:Y:S05]  /*2830*/  LDSM.16.M88.4 R64, [R199+0xf800] ;  /* 0x00f80000c740783b */ /* 0x000fea0000000200 */
[C---:B------:R-:W-:Y:S06]  /*2840*/  HMMA.16816.F32 R40, R20.reuse, R36, R40 ;  /* 0x000000241428723c */ /* 0x040fec0000001828 */
[C---:B------:R-:W-:Y:S01]  /*2850*/  HMMA.16816.F32 R60, R20.reuse, R38, R60 ;  /* 0x00000026143c723c */ /* 0x040fe2000000183c */
[----:B------:R-:W-:Y:S05]  /*2860*/  LDSM.16.M88.4 R36, [R205+0xf800] ;  /* 0x00f80000cd24783b */ /* 0x000fea0000000200 */
[C---:B------:R-:W-:Y:S06]  /*2870*/  HMMA.16816.F32 R56, R20.reuse, R24, R56 ;  /* 0x000000181438723c */ /* 0x040fec0000001838 */
[C---:B------:R-:W-:Y:S01]  /*2880*/  HMMA.16816.F32 R52, R20.reuse, R26, R52 ;  /* 0x0000001a1434723c */ /* 0x040fe20000001834 */
[----:B------:R-:W1:Y:S05]  /*2890*/  LDSM.16.M88.4 R24, [R199+0xe000] ;  /* 0x00e00000c718783b */ /* 0x000e6a0000000200 */
[C---:B------:R-:W-:Y:S06]  /*28a0*/  HMMA.16816.F32 R80, R20.reuse, R48, R80 ;  /* 0x000000301450723c */ /* 0x040fec0000001850 */
[----:B------:R-:W-:Y:S01]  /*28b0*/  HMMA.16816.F32 R76, R20, R50, R76 ;  /* 0x00000032144c723c */ /* 0x000fe2000000184c */
[----:B------:R-:W3:Y:S04]  /*28c0*/  LDSM.16.M88.4 R20, [R203+0x2800] ;  /* 0x00280000cb14783b */ /* 0x000ee80000000200 */
[----:B------:R-:W-:Y:S01]  /*28d0*/  LDSM.16.M88.4 R48, [R201+0x4000] ;  /* 0x00400000c930783b */ /* 0x000fe20000000200 */
[C---:B--2---:R-:W-:Y:S06]  /*28e0*/  HMMA.16816.F32 R16, R88.reuse, R44, R16 ;  /* 0x0000002c5810723c */ /* 0x044fec0000001810 */
[----:B------:R-:W-:Y:S01]  /*28f0*/  HMMA.16816.F32 R28, R88, R46, R28 ;  /* 0x0000002e581c723c */ /* 0x000fe2000000181c */
[----:B------:R-:W-:Y:S05]  /*2900*/  LDSM.16.M88.4 R44, [R192+0x2800] ;  /* 0x00280000c02c783b */ /* 0x000fea0000000200 */
[C---:B------:R-:W-:Y:S06]  /*2910*/  HMMA.16816.F32 R40, R32.reuse, R12, R40 ;  /* 0x0000000c2028723c */ /* 0x040fec0000001828 */
[C---:B------:R-:W-:Y:S01]  /*2920*/  HMMA.16816.F32 R60, R32.reuse, R14, R60 ;  /* 0x0000000e203c723c */ /* 0x040fe2000000183c */
[----:B------:R-:W2:Y:S05]  /*2930*/  LDSM.16.M88.4 R12, [R192+0x2000] ;  /* 0x00200000c00c783b */ /* 0x000eaa0000000200 */
[C---:B------:R-:W-:Y:S06]  /*2940*/  HMMA.16816.F32 R56, R32.reuse, R8, R56 ;  /* 0x000000082038723c */ /* 0x040fec0000001838 */
[----:B------:R-:W-:Y:S01]  /*2950*/  HMMA.16816.F32 R52, R32, R10, R52 ;  /* 0x0000000a2034723c */ /* 0x000fe20000001834 */
[----:B------:R-:W4:Y:S05]  /*2960*/  LDSM.16.M88.4 R8, [R203+0x3000] ;  /* 0x00300000cb08783b */ /* 0x000f2a0000000200 */
[C---:B-1----:R-:W-:Y:S06]  /*2970*/  HMMA.16816.F32 R16, R72.reuse, R24, R16 ;  /* 0x000000184810723c */ /* 0x042fec0000001810 */
[----:B------:R-:W-:Y:S01]  /*2980*/  HMMA.16816.F32 R28, R72, R26, R28 ;  /* 0x0000001a481c723c */ /* 0x000fe2000000181c */
[----:B------:R-:W-:Y:S05]  /*2990*/  LDSM.16.M88.4 R24, [R204+0x8000] ;  /* 0x00800000cc18783b */ /* 0x000fea0000000200 */
[C---:B------:R-:W-:Y:S06]  /*29a0*/  HMMA.16816.F32 R80, R32.reuse, R36, R80 ;  /* 0x000000242050723c */ /* 0x040fec0000001850 */
[----:B------:R-:W-:Y:S01]  /*29b0*/  HMMA.16816.F32 R76, R32, R38, R76 ;  /* 0x00000026204c723c */ /* 0x000fe2000000184c */
[----:B------:R-:W1:Y:S04]  /*29c0*/  LDSM.16.M88.4 R36, [R206+0x8000] ;  /* 0x00800000ce24783b */ /* 0x000e680000000200 */
[----:B------:R-:W-:Y:S01]  /*29d0*/  LDSM.16.M88.4 R32, [R205+0x10800] ;  /* 0x01080000cd20783b */ /* 0x000fe20000000200 */
[----:B---3--:R-:W-:Y:S06]  /*29e0*/  HMMA.16816.F32 R40, R88, R20, R40 ;  /* 0x000000145828723c */ /* 0x008fec0000001828 */
[C---:B--2---:R-:W-:Y:S06]  /*29f0*/  HMMA.16816.F32 R16, R48.reuse, R12, R16 ;  /* 0x0000000c3010723c */ /* 0x044fec0000001810 */
[----:B------:R-:W-:Y:S01]  /*2a00*/  HMMA.16816.F32 R28, R48, R14, R28 ;  /* 0x0000000e301c723c */ /* 0x000fe2000000181c */
[----:B------:R-:W-:Y:S05]  /*2a10*/  LDSM.16.M88.4 R12, [R202+0x8000] ;  /* 0x00800000ca0c783b */ /* 0x000fea0000000200 */
[C---:B------:R-:W-:Y:S01]  /*2a20*/  HMMA.16816.F32 R60, R88.reuse, R22, R60 ;  /* 0x00000016583c723c */ /* 0x040fe2000000183c */
[----:B------:R-:W2:Y:S05]  /*2a30*/  LDSM.16.M88.4 R20, [R203+0x4000] ;  /* 0x00400000cb14783b */ /* 0x000eaa0000000200 */
[----:B----4-:R-:W-:Y:S06]  /*2a40*/  HMMA.16816.F32 R56, R88, R8, R56 ;  /* 0x000000085838723c */ /* 0x010fec0000001838 */
[----:B------:R-:W-:Y:S06]  /*2a50*/  HMMA.16816.F32 R40, R72, R96, R40 ;  /* 0x000000604828723c */ /* 0x000fec0000001828 */
[----:B------:R-:W-:Y:S01]  /*2a60*/  HMMA.16816.F32 R52, R88, R10, R52 ;  /* 0x0000000a5834723c */ /* 0x000fe20000001834 */
[----:B------:R-:W-:Y:S05]  /*2a70*/  LDSM.16.M88.4 R8, [R199+0x10000] ;  /* 0x01000000c708783b */ /* 0x000fea0000000200 */
[----:B-1----:R-:W-:Y:S06]  /*2a80*/  HMMA.16816.F32 R16, R36, R92, R16 ;  /* 0x0000005c2410723c */ /* 0x002fec0000001810 */
[C---:B------:R-:W-:Y:S06]  /*2a90*/  HMMA.16816.F32 R80, R88.reuse, R84, R80 ;  /* 0x000000545850723c */ /* 0x040fec0000001850 */
[----:B------:R-:W-:Y:S01]  /*2aa0*/  HMMA.16816.F32 R76, R88, R86, R76 ;  /* 0x00000056584c723c */ /* 0x000fe2000000184c */
[----:B------:R-:W1:Y:S04]  /*2ab0*/  LDSM.16.M88.4 R84, [R192+0x3000] ;  /* 0x00300000c054783b */ /* 0x000e680000000200 */
[----:B------:R-:W3:Y:S01]  /*2ac0*/  LDSM.16.M88.4 R88, [R203+0x4800] ;  /* 0x00480000cb58783b */ /* 0x000ee20000000200 */
[----:B------:R-:W-:Y:S03]  /*2ad0*/  HMMA.16816.F32 R28, R36, R94, R28 ;  /* 0x0000005e241c723c */ /* 0x000fe6000000181c */
[----:B------:R-:W-:Y:S03]  /*2ae0*/  LDSM.16.M88.4 R92, [R201+0x8000] ;  /* 0x00800000c95c783b */ /* 0x000fe60000000200 */
[----:B------:R-:W-:Y:S06]  /*2af0*/  HMMA.16816.F32 R60, R72, R98, R60 ;  /* 0x00000062483c723c */ /* 0x000fec000000183c */
[----:B------:R-:W-:Y:S06]  /*2b00*/  HMMA.16816.F32 R40, R48, R44, R40 ;  /* 0x0000002c3028723c */ /* 0x000fec0000001828 */
[C---:B------:R-:W-:Y:S01]  /*2b10*/  HMMA.16816.F32 R96, R72.reuse, R68, R56 ;  /* 0x000000444860723c */ /* 0x040fe20000001838 */
[----:B------:R-:W-:Y:S05]  /*2b20*/  LDSM.16.M88.4 R56, [R192+0x4000] ;  /* 0x00400000c038783b */ /* 0x000fea0000000200 */
[----:B------:R-:W-:Y:S06]  /*2b30*/  HMMA.16816.F32 R52, R72, R70, R52 ;  /* 0x000000464834723c */ /* 0x000fec0000001834 */
[C---:B--2---:R-:W-:Y:S06]  /*2b40*/  HMMA.16816.F32 R16, R24.reuse, R20, R16 ;  /* 0x000000141810723c */ /* 0x044fec0000001810 */
[----:B------:R-:W-:Y:S01]  /*2b50*/  HMMA.16816.F32 R28, R24, R22, R28 ;  /* 0x00000016181c723c */ /* 0x000fe2000000181c */
[----:B------:R-:W2:Y:S05]  /*2b60*/  LDSM.16.M88.4 R20, [R205+0x11000] ;  /* 0x01100000cd14783b */ /* 0x000eaa0000000200 */
[----:B------:R-:W-:Y:S01]  /*2b70*/  HMMA.16816.F32 R60, R48, R46, R60 ;  /* 0x0000002e303c723c */ /* 0x000fe2000000183c */
[----:B------:R-:W-:Y:S05]  /*2b80*/  LDSM.16.M88.4 R44, [R199+0x10800] ;  /* 0x01080000c72c783b */ /* 0x000fea0000000200 */
[----:B------:R-:W-:Y:S06]  /*2b90*/  HMMA.16816.F32 R40, R36, R32, R40 ;  /* 0x000000202428723c */ /* 0x000fec0000001828 */
[----:B-1----:R-:W-:Y:S06]  /*2ba0*/  HMMA.16816.F32 R96, R48, R84, R96 ;  /* 0x000000543060723c */ /* 0x002fec0000001860 */
[C---:B------:R-:W-:Y:S06]  /*2bb0*/  HMMA.16816.F32 R80, R72.reuse, R64, R80 ;  /* 0x000000404850723c */ /* 0x040fec0000001850 */
[----:B------:R-:W-:Y:S01]  /*2bc0*/  HMMA.16816.F32 R76, R72, R66, R76 ;  /* 0x00000042484c723c */ /* 0x000fe2000000184c */
[----:B------:R-:W1:Y:S05]  /*2bd0*/  LDSM.16.M88.4 R64, [R192+0x3800] ;  /* 0x00380000c040783b */ /* 0x000e6a0000000200 */
[----:B------:R-:W-:Y:S06]  /*2be0*/  HMMA.16816.F32 R52, R48, R86, R52 ;  /* 0x000000563034723c */ /* 0x000fec0000001834 */
[C---:B------:R-:W-:Y:S06]  /*2bf0*/  HMMA.16816.F32 R16, R12.reuse, R8, R16 ;  /* 0x000000080c10723c */ /* 0x040fec0000001810 */
[----:B------:R-:W-:Y:S01]  /*2c00*/  HMMA.16816.F32 R28, R12, R10, R28 ;  /* 0x0000000a0c1c723c */ /* 0x000fe2000000181c */
[----:B------:R-:W4:Y:S05]  /*2c10*/  LDSM.16.M88.4 R8, [R203+0x5000] ;  /* 0x00500000cb08783b */ /* 0x000f2a0000000200 */
[----:B------:R-:W-:Y:S01]  /*2c20*/  HMMA.16816.F32 R60, R36, R34, R60 ;  /* 0x00000022243c723c */ /* 0x000fe2000000183c */
[----:B------:R-:W-:Y:S05]  /*2c30*/  LDSM.16.M88.4 R32, [R192+0x4800] ;  /* 0x00480000c020783b */ /* 0x000fea0000000200 */
[----:B---3--:R-:W-:Y:S06]  /*2c40*/  HMMA.16816.F32 R40, R24, R88, R40 ;  /* 0x000000581828723c */ /* 0x008fec0000001828 */
[C---:B--2---:R-:W-:Y:S06]  /*2c50*/  HMMA.16816.F32 R96, R36.reuse, R20, R96 ;  /* 0x000000142460723c */ /* 0x044fec0000001860 */
[----:B------:R-:W-:Y:S01]  /*2c60*/  HMMA.16816.F32 R52, R36, R22, R52 ;  /* 0x000000162434723c */ /* 0x000fe20000001834 */
[----:B------:R-:W2:Y:S05]  /*2c70*/  LDSM.16.M88.4 R20, [R205+0x11800] ;  /* 0x01180000cd14783b */ /* 0x000eaa0000000200 */
[C---:B------:R-:W-:Y:S06]  /*2c80*/  HMMA.16816.F32 R16, R92.reuse, R56, R16 ;  /* 0x000000385c10723c */ /* 0x040fec0000001810 */
[----:B------:R-:W-:Y:S01]  /*2c90*/  HMMA.16816.F32 R28, R92, R58, R28 ;  /* 0x0000003a5c1c723c */ /* 0x000fe2000000181c */
[----:B------:R-:W3:Y:S05]  /*2ca0*/  LDSM.16.M88.4 R56, [R199+0x11000] ;  /* 0x01100000c738783b */ /* 0x000eea0000000200 */
[C---:B-1----:R-:W-:Y:S06]  /*2cb0*/  HMMA.16816.F32 R80, R48.reuse, R64, R80 ;  /* 0x000000403050723c */ /* 0x042fec0000001850 */
[----:B------:R-:W-:Y:S06]  /*2cc0*/  HMMA.16816.F32 R76, R48, R66, R76 ;  /* 0x00000042304c723c */ /* 0x000fec000000184c */
[----:B------:R-:W-:Y:S01]  /*2cd0*/  HMMA.16816.F32 R60, R24, R90, R60 ;  /* 0x0000005a183c723c */ /* 0x000fe2000000183c */
[----:B------:R-:W-:Y:S01]  /*2ce0*/  FMUL.FTZ R17, R17, UR5 ;  /* 0x0000000511117c20 */ /* 0x000fe20008410000 */
[----:B------:R-:W-:-:S04]  /*2cf0*/  FMUL.FTZ R2, R16, UR5 ;  /* 0x0000000510027c20 */ /* 0x000fc80008410000 */
[----:B------:R-:W-:Y:S01]  /*2d00*/  HMMA.16816.F32 R40, R12, R44, R40 ;  /* 0x0000002c0c28723c */ /* 0x000fe20000001828 */
[----:B------:R-:W-:Y:S01]  /*2d10*/  FMUL.FTZ R28, R28, UR5 ;  /* 0x000000051c1c7c20 */ /* 0x000fe20008410000 */
[----:B------:R-:W-:Y:S01]  /*2d20*/  FMUL.FTZ R29, R29, UR5 ;  /* 0x000000051d1d7c20 */ /* 0x000fe20008410000 */
[----:B------:R-:W-:Y:S01]  /*2d30*/  FMUL.FTZ R30, R30, UR5 ;  /* 0x000000051e1e7c20 */ /* 0x000fe20008410000 */
[----:B------:R1:W-:Y:S02]  /*2d40*/  MUFU.TANH R44, R17 ;  /* 0x00000011002c7308 */ /* 0x0003e40000002400 */
[----:B----4-:R-:W-:Y:S01]  /*2d50*/  HMMA.16816.F32 R96, R24, R8, R96 ;  /* 0x000000081860723c */ /* 0x010fe20000001860 */
[----:B------:R-:W-:-:S05]  /*2d60*/  FMUL.FTZ R45, R18, UR5 ;  /* 0x00000005122d7c20 */ /* 0x000fca0008410000 */
[----:B------:R-:W-:Y:S01]  /*2d70*/  HMMA.16816.F32 R52, R24, R10, R52 ;  /* 0x0000000a1834723c */ /* 0x000fe20000001834 */
[----:B------:R-:W4:Y:S01]  /*2d80*/  LDSM.16.M88.4 R8, [R203+0x5800] ;  /* 0x00580000cb08783b */ /* 0x000f220000000200 */
[----:B------:R-:W5:Y:S04]  /*2d90*/  MUFU.TANH R2, R2 ;  /* 0x0000000200027308 */ /* 0x000f680000002400 */
[C---:B--2---:R-:W-:Y:S04]  /*2da0*/  HMMA.16816.F32 R80, R36.reuse, R20, R80 ;  /* 0x000000142450723c */ /* 0x044fe80000001850 */
[----:B------:R-:W-:Y:S02]  /*2db0*/  MUFU.TANH R45, R45 ;  /* 0x0000002d002d7308 */ /* 0x000fe40000002400 */
[----:B------:R-:W-:Y:S01]  /*2dc0*/  HMMA.16816.F32 R76, R36, R22, R76 ;  /* 0x00000016244c723c */ /* 0x000fe2000000184c */
[----:B------:R-:W-:Y:S05]  /*2dd0*/  LDSM.16.M88.4 R20, [R192+0x5800] ;  /* 0x00580000c014783b */ /* 0x000fea0000000200 */
[----:B------:R-:W-:Y:S01]  /*2de0*/  HMMA.16816.F32 R60, R12, R46, R60 ;  /* 0x0000002e0c3c723c */ /* 0x000fe2000000183c */
[----:B------:R-:W-:Y:S05]  /*2df0*/  MUFU.TANH R47, R30 ;  /* 0x0000001e002f7308 */ /* 0x000fea0000002400 */
[----:B------:R-:W-:Y:S01]  /*2e00*/  HMMA.16816.F32 R40, R92, R32, R40 ;  /* 0x000000205c28723c */ /* 0x000fe20000001828 */
[----:B------:R-:W-:-:S02]  /*2e10*/  FMUL.FTZ R46, R19, UR5 ;  /* 0x00000005132e7c20 */ /* 0x000fc40008410000 */
[----:B------:R-:W-:Y:S01]  /*2e20*/  MUFU.TANH R32, R28 ;  /* 0x0000001c00207308 */ /* 0x000fe20000002400 */
[----:B-1----:R-:W1:Y:S02]  /*2e30*/  LDSM.16.M88.4 R16, [R192+0x5000] ;  /* 0x00500000c010783b */ /* 0x002e640000000200 */
[C---:B---3--:R-:W-:Y:S05]  /*2e40*/  HMMA.16816.F32 R96, R12.reuse, R56, R96 ;  /* 0x000000380c60723c */ /* 0x048fea0000001860 */
[----:B------:R2:W-:Y:S01]  /*2e50*/  MUFU.TANH R33, R29 ;  /* 0x0000001d00217308 */ /* 0x0005e20000002400 */
[----:B------:R-:W-:Y:S01]  /*2e60*/  HMMA.16816.F32 R52, R12, R58, R52 ;  /* 0x0000003a0c34723c */ /* 0x000fe20000001834 */
[----:B------:R-:W-:-:S05]  /*2e70*/  FMUL.FTZ R56, R31, UR5 ;  /* 0x000000051f387c20 */ /* 0x000fca0008410000 */
[C---:B----4-:R-:W-:Y:S01]  /*2e80*/  HMMA.16816.F32 R80, R24.reuse, R8, R80 ;  /* 0x000000081850723c */ /* 0x050fe20000001850 */
[----:B------:R-:W3:Y:S05]  /*2e90*/  MUFU.TANH R46, R46 ;  /* 0x0000002e002e7308 */ /* 0x000eea0000002400 */
[----:B------:R-:W-:Y:S03]  /*2ea0*/  HMMA.16816.F32 R76, R24, R10, R76 ;  /* 0x0000000a184c723c */ /* 0x000fe6000000184c */
[----:B------:R-:W4:Y:S01]  /*2eb0*/  MUFU.TANH R56, R56 ;  /* 0x0000003800387308 */ /* 0x000f220000002400 */
[----:B--2---:R-:W2:Y:S01]  /*2ec0*/  LDSM.16.M88.4 R28, [R199+0x11800] ;  /* 0x01180000c71c783b */ /* 0x004ea20000000200 */
[----:B------:R-:W-:-:S04]  /*2ed0*/  DEPBAR.LE SB0, 0x0 ;  /* 0x000080000000791a */ /* 0x000fc80000000000 */
[----:B------:R-:W-:Y:S01]  /*2ee0*/  HMMA.16816.F32 R60, R92, R34, R60 ;  /* 0x000000225c3c723c */ /* 0x000fe2000000183c */
[----:B------:R-:W-:-:S06]  /*2ef0*/  LOP3.LUT R11, R6, 0x6, RZ, 0xc0, !PT ;  /* 0x00000006060b7812 */ /* 0x000fcc00078ec0ff */
[----:B------:R-:W-:Y:S01]  /*2f00*/  FMUL.FTZ R34, R40, UR5 ;  /* 0x0000000528227c20 */ /* 0x000fe20008410000 */
[----:B------:R-:W-:Y:S01]  /*2f10*/  FMUL.FTZ R40, R42, UR5 ;  /* 0x000000052a287c20 */ /* 0x000fe20008410000 */
[----:B------:R-:W-:Y:S01]  /*2f20*/  FMUL.FTZ R35, R41, UR5 ;  /* 0x0000000529237c20 */ /* 0x000fe20008410000 */
[----:B------:R-:W-:Y:S01]  /*2f30*/  FMUL.FTZ R41, R43, UR5 ;  /* 0x000000052b297c20 */ /* 0x000fe20008410000 */
[C---:B-1----:R-:W-:Y:S02]  /*2f40*/  HMMA.16816.F32 R96, R92.reuse, R16, R96 ;  /* 0x000000105c60723c */ /* 0x042fe40000001860 */
[----:B------:R-:W-:Y:S04]  /*2f50*/  MUFU.TANH R34, R34 ;  /* 0x0000002200227308 */ /* 0x000fe80000002400 */
[----:B------:R-:W-:Y:S04]  /*2f60*/  HMMA.16816.F32 R52, R92, R18, R52 ;  /* 0x000000125c34723c */ /* 0x000fe80000001834 */
[----:B------:R-:W1:Y:S03]  /*2f70*/  MUFU.TANH R40, R40 ;  /* 0x0000002800287308 */ /* 0x000e660000002400 */
[----:B------:R-:W-:Y:S01]  /*2f80*/  LEA R18, R4, R11, 0x6 ;  /* 0x0000000b04127211 */ /* 0x000fe200078e30ff */
[----:B------:R-:W-:Y:S01]  /*2f90*/  FMUL.FTZ R16, R60, UR5 ;  /* 0x000000053c107c20 */ /* 0x000fe20008410000 */
[----:B------:R-:W-:Y:S01]  /*2fa0*/  FMUL.FTZ R36, R62, UR5 ;  /* 0x000000053e247c20 */ /* 0x000fe20008410000 */
[----:B------:R-:W-:Y:S01]  /*2fb0*/  FMUL.FTZ R9, R61, UR5 ;  /* 0x000000053d097c20 */ /* 0x000fe20008410000 */
[CC--:B------:R-:W-:Y:S01]  /*2fc0*/  ISETP.GE.AND P1, PT, R18.reuse, R103.reuse, PT ;  /* 0x000000671200720c */ /* 0x0c0fe20003f26270 */
[C---:B------:R-:W-:Y:S01]  /*2fd0*/  VIADD R6, R18.reuse, 0x1 ;  /* 0x0000000112067836 */ /* 0x040fe20000000000 */
[----:B------:R-:W-:Y:S01]  /*2fe0*/  MUFU.TANH R35, R35 ;  /* 0x0000002300237308 */ /* 0x000fe20000002400 */
[----:B------:R-:W-:Y:S01]  /*2ff0*/  VIADD R4, R18, 0x8 ;  /* 0x0000000812047836 */ /* 0x000fe20000000000 */
[----:B-----5:R-:W-:Y:S01]  /*3000*/  FSEL R27, R2, -INF , !P1 ;  /* 0xff800000021b7808 */ /* 0x020fe20004800000 */
[----:B------:R-:W-:Y:S01]  /*3010*/  FMUL.FTZ R17, R63, UR5 ;  /* 0x000000053f117c20 */ /* 0x000fe20008410000 */
[-C--:B------:R-:W-:Y:S01]  /*3020*/  ISETP.GE.AND P5, PT, R6, R103.reuse, PT ;  /* 0x000000670600720c */ /* 0x080fe20003fa6270 */
[C---:B--2---:R-:W-:Y:S01]  /*3030*/  HMMA.16816.F32 R80, R12.reuse, R28, R80 ;  /* 0x0000001c0c50723c */ /* 0x044fe20000001850 */
[----:B------:R-:W-:Y:S01]  /*3040*/  IADD3 R2, R18, 0x20, RZ ;  /* 0x0000002012027810 */ /* 0x000fe20007ffe0ff */
[----:B------:R-:W-:Y:S01]  /*3050*/  FMUL.FTZ R96, R96, UR5 ;  /* 0x0000000560607c20 */ /* 0x000fe20008410000 */
[----:B------:R-:W-:Y:S01]  /*3060*/  FMUL.FTZ R98, R98, UR5 ;  /* 0x0000000562627c20 */ /* 0x000fe20008410000 */
[----:B---3--:R-:W-:Y:S01]  /*3070*/  FSEL R46, R46, -INF , !P5 ;  /* 0xff8000002e2e7808 */ /* 0x008fe20006800000 */
[----:B------:R-:W-:Y:S01]  /*3080*/  VIADD R6, R18, 0x9 ;  /* 0x0000000912067836 */ /* 0x000fe20000000000 */
[----:B------:R-:W-:Y:S01]  /*3090*/  HMMA.16816.F32 R76, R12, R30, R76 ;  /* 0x0000001e0c4c723c */ /* 0x000fe2000000184c */
[----:B------:R-:W-:Y:S01]  /*30a0*/  FSEL R29, R44, -INF , !P5 ;  /* 0xff8000002c1d7808 */ /* 0x000fe20006800000 */
[----:B------:R-:W-:Y:S01]  /*30b0*/  MUFU.TANH R169, R96 ;  /* 0x0000006000a97308 */ /* 0x000fe20000002400 */
[-C--:B------:R-:W-:Y:S01]  /*30c0*/  ISETP.GE.AND P5, PT, R2, R103.reuse, PT ;  /* 0x000000670200720c */ /* 0x080fe20003fa6270 */
[----:B------:R-:W-:Y:S01]  /*30d0*/  VIADD R2, R18, 0x21 ;  /* 0x0000002112027836 */ /* 0x000fe20000000000 */
[-C--:B------:R-:W-:Y:S01]  /*30e0*/  ISETP.GE.AND P0, PT, R4, R103.reuse, PT ;  /* 0x000000670400720c */ /* 0x080fe20003f06270 */
[----:B------:R-:W-:Y:S01]  /*30f0*/  FMUL.FTZ R97, R97, UR5 ;  /* 0x0000000561617c20 */ /* 0x000fe20008410000 */
[-C--:B------:R-:W-:Y:S01]  /*3100*/  ISETP.GE.AND P6, PT, R6, R103.reuse, PT ;  /* 0x000000670600720c */ /* 0x080fe20003fc6270 */
[----:B------:R-:W-:Y:S01]  /*3110*/  FMUL.FTZ R99, R99, UR5 ;  /* 0x0000000563637c20 */ /* 0x000fe20008410000 */
[----:B------:R-:W-:Y:S01]  /*3120*/  FSEL R10, R47, -INF , !P0 ;  /* 0xff8000002f0a7808 */ /* 0x000fe20004000000 */
[----:B------:R-:W2:Y:S01]  /*3130*/  MUFU.TANH R160, R98 ;  /* 0x0000006200a07308 */ /* 0x000ea20000002400 */
[----:B------:R-:W-:Y:S01]  /*3140*/  FSEL R31, R32, -INF , !P0 ;  /* 0xff800000201f7808 */ /* 0x000fe20004000000 */
[----:B------:R-:W-:Y:S01]  /*3150*/  VIADD R6, R18, 0x11 ;  /* 0x0000001112067836 */ /* 0x000fe20000000000 */
[-C--:B------:R-:W-:Y:S01]  /*3160*/  ISETP.GE.AND P0, PT, R2, R103.reuse, PT ;  /* 0x000000670200720c */ /* 0x080fe20003f06270 */
[C---:B------:R-:W-:Y:S01]  /*3170*/  VIADD R2, R18.reuse, 0x28 ;  /* 0x0000002812027836 */ /* 0x040fe20000000000 */
[----:B------:R-:W-:Y:S01]  /*3180*/  IADD3 R4, R18, 0x10, RZ ;  /* 0x0000001012047810 */ /* 0x000fe20007ffe0ff */
[----:B------:R-:W-:Y:S01]  /*3190*/  FMUL.FTZ R52, R52, UR5 ;  /* 0x0000000534347c20 */ /* 0x000fe20008410000 */
[----:B----4-:R-:W-:Y:S01]  /*31a0*/  FSEL R56, R56, -INF , !P6 ;  /* 0xff80000038387808 */ /* 0x010fe20007000000 */
[C---:B------:R-:W-:Y:S01]  /*31b0*/  HMMA.16816.F32 R80, R92.reuse, R20, R80 ;  /* 0x000000145c50723c */ /* 0x040fe20000001850 */
[----:B------:R-:W3:Y:S01]  /*31c0*/  MUFU.TANH R41, R41 ;  /* 0x0000002900297308 */ /* 0x000ee20000002400 */
[----:B------:R-:W-:Y:S01]  /*31d0*/  FSEL R33, R33, -INF , !P6 ;  /* 0xff80000021217808 */ /* 0x000fe20007000000 */
[----:B------:R-:W-:Y:S01]  /*31e0*/  FMUL.FTZ R53, R53, UR5 ;  /* 0x0000000535357c20 */ /* 0x000fe20008410000 */
[-C--:B------:R-:W-:Y:S01]  /*31f0*/  ISETP.GE.AND P6, PT, R2, R103.reuse, PT ;  /* 0x000000670200720c */ /* 0x080fe20003fc6270 */
[----:B------:R-:W-:Y:S01]  /*3200*/  VIADD R2, R18, 0x29 ;  /* 0x0000002912027836 */ /* 0x000fe20000000000 */
[----:B------:R-:W-:Y:S01]  /*3210*/  HMMA.16816.F32 R76, R92, R22, R76 ;  /* 0x000000165c4c723c */ /* 0x000fe2000000184c */
[----:B------:R-:W-:Y:S01]  /*3220*/  ISETP.GE.AND P4, PT, R4, R103, PT ;  /* 0x000000670400720c */ /* 0x000fe20003f86270 */
[----:B------:R-:W-:Y:S01]  /*3230*/  FMUL.FTZ R54, R54, UR5 ;  /* 0x0000000536367c20 */ /* 0x000fe20008410000 */
[----:B------:R-:W-:Y:S01]  /*3240*/  MUFU.TANH R16, R16 ;  /* 0x0000001000107308 */ /* 0x000fe20000002400 */
[----:B------:R-:W-:Y:S01]  /*3250*/  FMUL.FTZ R55, R55, UR5 ;  /* 0x0000000537377c20 */ /* 0x000fe20008410000 */
[----:B------:R-:W-:Y:S01]  /*3260*/  VIADD R4, R18, 0x18 ;  /* 0x0000001812047836 */ /* 0x000fe20000000000 */
[----:B-1----:R-:W-:Y:S01]  /*3270*/  FSEL R8, R40, -INF , !P4 ;  /* 0xff80000028087808 */ /* 0x002fe20006000000 */
[----:B------:R-:W-:Y:S01]  /*3280*/  VIADD R14, R18, 0x38 ;  /* 0x00000038120e7836 */ /* 0x000fe20000000000 */
[----:B------:R-:W-:-:S02]  /*3290*/  FSEL R15, R34, -INF , !P4 ;  /* 0xff800000220f7808 */ /* 0x000fc40006000000 */
[-C--:B------:R-:W-:Y:S01]  /*32a0*/  ISETP.GE.AND P3, PT, R6, R103.reuse, PT ;  /* 0x000000670600720c */ /* 0x080fe20003f66270 */
[----:B------:R-:W1:Y:S01]  /*32b0*/  MUFU.TANH R36, R36 ;  /* 0x0000002400247308 */ /* 0x000e620000002400 */
[-C--:B------:R-:W-:Y:S02]  /*32c0*/  ISETP.GE.AND P4, PT, R2, R103.reuse, PT ;  /* 0x000000670200720c */ /* 0x080fe40003f86270 */
[----:B------:R-:W-:Y:S02]  /*32d0*/  IADD3 R2, R18, 0x30, RZ ;  /* 0x0000003012027810 */ /* 0x000fe40007ffe0ff */
[----:B--2---:R-:W-:Y:S02]  /*32e0*/  FSEL R160, R160, -INF , !P5 ;  /* 0xff800000a0a07808 */ /* 0x004fe40006800000 */
[----:B------:R-:W-:Y:S01]  /*32f0*/  FMUL.FTZ R80, R80, UR5 ;  /* 0x0000000550507c20 */ /* 0x000fe20008410000 */
[----:B------:R-:W-:Y:S01]  /*3300*/  MUFU.TANH R9, R9 ;  /* 0x0000000900097308 */ /* 0x000fe20000002400 */
[----:B------:R-:W-:Y:S01]  /*3310*/  FMUL.FTZ R81, R81, UR5 ;  /* 0x0000000551517c20 */ /* 0x000fe20008410000 */
[----:B------:R-:W-:Y:S01]  /*3320*/  FMUL.FTZ R82, R82, UR5 ;  /* 0x0000000552527c20 */ /* 0x000fe20008410000 */
[----:B------:R-:W-:Y:S01]  /*3330*/  FMUL.FTZ R83, R83, UR5 ;  /* 0x0000000553537c20 */ /* 0x000fe20008410000 */
[----:B------:R-:W-:Y:S01]  /*3340*/  FSEL R169, R169, -INF , !P5 ;  /* 0xff800000a9a97808 */ /* 0x000fe20006800000 */
[----:B------:R-:W-:Y:S01]  /*3350*/  FMUL.FTZ R76, R76, UR5 ;  /* 0x000000054c4c7c20 */ /* 0x000fe20008410000 */
[----:B------:R-:W-:Y:S01]  /*3360*/  FMUL.FTZ R78, R78, UR5 ;  /* 0x000000054e4e7c20 */ /* 0x000fe20008410000 */
[----:B------:R-:W-:Y:S01]  /*3370*/  FMUL.FTZ R77, R77, UR5 ;  /* 0x000000054d4d7c20 */ /* 0x000fe20008410000 */
[----:B------:R-:W2:Y:S01]  /*3380*/  MUFU.TANH R17, R17 ;  /* 0x0000001100117308 */ /* 0x000ea20000002400 */
[----:B------:R-:W-:Y:S01]  /*3390*/  FMUL.FTZ R79, R79, UR5 ;  /* 0x000000054f4f7c20 */ /* 0x000fe20008410000 */
[----:B------:R-:W-:Y:S01]  /*33a0*/  ISETP.GE.AND P2, PT, R4, R103, PT ;  /* 0x000000670400720c */ /* 0x000fe20003f46270 */
[----:B------:R-:W-:Y:S01]  /*33b0*/  VIADD R4, R18, 0x19 ;  /* 0x0000001912047836 */ /* 0x000fe20000000000 */
[----:B------:R-:W-:-:S02]  /*33c0*/  ISETP.GE.AND P5, PT, R103, 0x41, PT ;  /* 0x000000416700780c */ /* 0x000fc40003fa6270 */
[----:B---3--:R-:W-:Y:S02]  /*33d0*/  FSEL R6, R41, -INF , !P3 ;  /* 0xff80000029067808 */ /* 0x008fe40005800000 */
[----:B------:R-:W3:Y:S01]  /*33e0*/  MUFU.TANH R161, R97 ;  /* 0x0000006100a17308 */ /* 0x000ee20000002400 */
[----:B------:R-:W-:Y:S02]  /*33f0*/  FSEL R13, R35, -INF , !P3 ;  /* 0xff800000230d7808 */ /* 0x000fe40005800000 */
[-C--:B------:R-:W-:Y:S01]  /*3400*/  ISETP.GE.AND P3, PT, R2, R103.reuse, PT ;  /* 0x000000670200720c */ /* 0x080fe20003f66270 */
[C---:B------:R-:W-:Y:S01]  /*3410*/  VIADD R2, R18.reuse, 0x31 ;  /* 0x0000003112027836 */ /* 0x040fe20000000000 */
[----:B------:R-:W-:Y:S01]  /*3420*/  FSEL R12, R45, -INF , !P1 ;  /* 0xff8000002d0c7808 */ /* 0x000fe20004800000 */
[----:B------:R-:W-:Y:S01]  /*3430*/  VIADD R18, R18, 0x39 ;  /* 0x0000003912127836 */ /* 0x000fe20000000000 */
[----:B------:R-:W-:Y:S01]  /*3440*/  ISETP.GE.AND P1, PT, R4, R103, PT ;  /* 0x000000670400720c */ /* 0x000fe20003f26270 */
[----:B------:R-:W4:Y:S01]  /*3450*/  MUFU.TANH R176, R99 ;  /* 0x0000006300b07308 */ /* 0x000f220000002400 */
[----:B-1----:R-:W-:-:S02]  /*3460*/  FSEL R4, R36, -INF , !P2 ;  /* 0xff80000024047808 */ /* 0x002fc40005000000 */
[----:B------:R-:W-:Y:S02]  /*3470*/  FSEL R11, R16, -INF , !P2 ;  /* 0xff800000100b7808 */ /* 0x000fe40005000000 */
[-C--:B------:R-:W-:Y:S02]  /*3480*/  ISETP.GE.AND P2, PT, R2, R103.reuse, PT ;  /* 0x000000670200720c */ /* 0x080fe40003f46270 */
[----:B--2---:R-:W-:Y:S01]  /*3490*/  FSEL R2, R17, -INF , !P1 ;  /* 0xff80000011027808 */ /* 0x004fe20004800000 */
[----:B------:R-:W1:Y:S01]  /*34a0*/  MUFU.TANH R165, R52 ;  /* 0x0000003400a57308 */ /* 0x000e620000002400 */
[----:B------:R-:W-:Y:S02]  /*34b0*/  FSEL R9, R9, -INF , !P1 ;  /* 0xff80000009097808 */ /* 0x000fe40004800000 */
[----:B---3--:R-:W-:Y:S02]  /*34c0*/  FSEL R161, R161, -INF , !P0 ;  /* 0xff800000a1a17808 */ /* 0x008fe40004000000 */
[----:B------:R-:W-:-:S03]  /*34d0*/  ISETP.GE.AND P1, PT, R14, R103, PT ;  /* 0x000000670e00720c */ /* 0x000fc60003f26270 */
[----:B------:R-:W2:Y:S01]  /*34e0*/  MUFU.TANH R163, R53 ;  /* 0x0000003500a37308 */ /* 0x000ea20000002400 */
[----:B----4-:R-:W-:Y:S02]  /*34f0*/  FSEL R176, R176, -INF , !P0 ;  /* 0xff800000b0b07808 */ /* 0x010fe40004000000 */
[----:B------:R-:W-:-:S05]  /*3500*/  ISETP.GE.AND P0, PT, R18, R103, PT ;  /* 0x000000671200720c */ /* 0x000fca0003f06270 */
[----:B------:R-:W3:Y:S01]  /*3510*/  MUFU.TANH R164, R54 ;  /* 0x0000003600a47308 */ /* 0x000ee20000002400 */
[----:B-1----:R-:W-:-:S07]  /*3520*/  FSEL R165, R165, -INF , !P6 ;  /* 0xff800000a5a57808 */ /* 0x002fce0007000000 */
[----:B------:R-:W1:Y:S01]  /*3530*/  MUFU.TANH R174, R55 ;  /* 0x0000003700ae7308 */ /* 0x000e620000002400 */
[----:B--2---:R-:W-:-:S07]  /*3540*/  FSEL R163, R163, -INF , !P4 ;  /* 0xff800000a3a37808 */ /* 0x004fce0006000000 */
[----:B------:R-:W2:Y:S01]  /*3550*/  MUFU.TANH R177, R80 ;  /* 0x0000005000b17308 */ /* 0x000ea20000002400 */
[----:B---3--:R-:W-:-:S07]  /*3560*/  FSEL R164, R164, -INF , !P6 ;  /* 0xff800000a4a47808 */ /* 0x008fce0007000000 */
        /* <DEDUP_REMOVED lines=13> */
[----:B-1----:R-:W-:Y:S02]  /*3640*/  FSEL R166, R166, -INF , !P1 ;  /* 0xff800000a6a67808 */ /* 0x002fe40004800000 */
[----:B--2---:R-:W-:Y:S02]  /*3650*/  FSEL R162, R162, -INF , !P0 ;  /* 0xff800000a2a27808 */ /* 0x004fe40004000000 */
[----:B---3--:R-:W-:Y:S01]  /*3660*/  FSEL R171, R171, -INF , !P0 ;  /* 0xff800000abab7808 */ /* 0x008fe20004000000 */
        /* <DEDUP_REMOVED lines=64> */
.L_x_146:
[----:B------:R-:W-:Y:S05]  /*3a70*/  BSYNC B0 ;  /* 0x0000000000007941 */ /* 0x000fea0003800000 */
.L_x_145:
[----:B------:R-:W0:Y:S02]  /*3a80*/  LDGDEPBAR ;  /* 0x00000000000079af */ /* 0x000e240000000000 */
.L_x_144:
        /* <DEDUP_REMOVED lines=46> */
[----:B------:R-:W-:Y:S04]  /*3d70*/  LDSM.16.MT88.4 R108, [R197+0x12000] ;  /* 0x01200000c56c783b */ /* 0x000fe80000004200 */
        /* <DEDUP_REMOVED lines=8> */
[----:B------:R-:W-:Y:S02]  /*3e00*/  LDSM.16.MT88.4 R16, [R196+0x14800] ;  /* 0x01480000c410783b */ /* 0x000fe40000004200 */
        /* <DEDUP_REMOVED lines=17> */
[--C-:B------:R-:W-:Y:S01]  /*3f20*/  FFMA.FTZ R0, R9, UR5, -R172.reuse ;  /* 0x0000000509007c23 */ /* 0x100fe200080108ac */
[--C-:B------:R-:W-:Y:S01]  /*3f30*/  FFMA.FTZ R149, R8, UR5, -R167.reuse ;  /* 0x0000000508957c23 */ /* 0x100fe200080108a7 */
[----:B------:R-:W-:Y:S01]  /*3f40*/  LDSM.16.MT88.4 R12, [R198+0x12800] ;  /* 0x01280000c60c783b */ /* 0x000fe20000004200 */
[--C-:B------:R-:W-:Y:S01]  /*3f50*/  FFMA.FTZ R144, R6, UR5, -R167.reuse ;  /* 0x0000000506907c23 */ /* 0x100fe200080108a7 */
[--C-:B------:R-:W-:Y:S01]  /*3f60*/  FFMA.FTZ R145, R4, UR5, -R167.reuse ;  /* 0x0000000504917c23 */ /* 0x100fe200080108a7 */
[----:B------:R-:W1:Y:S01]  /*3f70*/  MUFU.EX2 R152, R152 ;  /* 0x0000009800987308 */ /* 0x000e620000000800 */
[----:B------:R-:W-:Y:S01]  /*3f80*/  LDSM.16.MT88.4 R8, [R200+0x14800] ;  /* 0x01480000c808783b */ /* 0x000fe20000004200 */
[--C-:B------:R-:W-:Y:S01]  /*3f90*/  FFMA.FTZ R2, R2, UR5, -R167.reuse ;  /* 0x0000000502027c23 */ /* 0x100fe200080108a7 */
[--C-:B------:R-:W-:Y:S01]  /*3fa0*/  FFMA.FTZ R156, R169, UR5, -R172.reuse ;  /* 0x00000005a99c7c23 */ /* 0x100fe200080108ac */
[--C-:B------:R-:W-:Y:S01]  /*3fb0*/  FFMA.FTZ R158, R165, UR5, -R172.reuse ;  /* 0x00000005a59e7c23 */ /* 0x100fe200080108ac */
[----:B------:R-:W2:Y:S01]  /*3fc0*/  LDSM.16.MT88.4 R56, [R197+0x14000] ;  /* 0x01400000c538783b */ /* 0x000ea20000004200 */
[--C-:B------:R-:W-:Y:S01]  /*3fd0*/  FFMA.FTZ R161, R161, UR5, -R172.reuse ;  /* 0x00000005a1a17c23 */ /* 0x100fe200080108ac */
[--C-:B------:R-:W-:Y:S01]  /*3fe0*/  FFMA.FTZ R163, R163, UR5, -R172.reuse ;  /* 0x00000005a3a37c23 */ /* 0x100fe200080108ac */
[----:B------:R-:W-:Y:S01]  /*3ff0*/  MUFU.EX2 R153, R153 ;  /* 0x0000009900997308 */ /* 0x000fe20000000800 */
[----:B------:R-:W-:Y:S01]  /*4000*/  LDSM.16.MT88.4 R140, [R196+0x16000] ;  /* 0x01600000c48c783b */ /* 0x000fe20000004200 */
[--C-:B------:R-:W-:Y:S01]  /*4010*/  FFMA.FTZ R160, R160, UR5, -R167.reuse ;  /* 0x00000005a0a07c23 */ /* 0x100fe200080108a7 */
[--C-:B------:R-:W-:Y:S01]  /*4020*/  FFMA.FTZ R165, R176, UR5, -R167.reuse ;  /* 0x00000005b0a57c23 */ /* 0x100fe200080108a7 */
[--C-:B------:R-:W-:Y:S01]  /*4030*/  FFMA.FTZ R164, R164, UR5, -R167.reuse ;  /* 0x00000005a4a47c23 */ /* 0x100fe200080108a7 */
[----:B------:R-:W-:Y:S01]  /*4040*/  LDSM.16.MT88.4 R32, [R197+0x12800] ;  /* 0x01280000c520783b */ /* 0x000fe20000004200 */
[--C-:B------:R-:W-:Y:S01]  /*4050*/  FFMA.FTZ R169, R174, UR5, -R167.reuse ;  /* 0x00000005aea97c23 */ /* 0x100fe200080108a7 */
[--C-:B------:R-:W-:Y:S01]  /*4060*/  FFMA.FTZ R174, R177, UR5, -R172.reuse ;  /* 0x00000005b1ae7c23 */ /* 0x100fe200080108ac */
[----:B------:R-:W3:Y:S01]  /*4070*/  MUFU.EX2 R148, R148 ;  /* 0x0000009400947308 */ /* 0x000ee20000000800 */
[----:B-1----:R-:W-:Y:S01]  /*4080*/  F2FP.F16.F32.PACK_AB R96, R152, R157 ;  /* 0x0000009d9860723e */ /* 0x002fe200000000ff */
        /* <DEDUP_REMOVED lines=12> */
[----:B------:R-:W1:Y:S01]  /*4150*/  MUFU.EX2 R159, R159 ;  /* 0x0000009f009f7308 */ /* 0x000e620000000800 */
[----:B---3--:R-:W-:Y:S01]  /*4160*/  F2FP.F16.F32.PACK_AB R98, R148, R153 ;  /* 0x000000999462723e */ /* 0x008fe200000000ff */
[----:B------:R-:W-:-:S04]  /*4170*/  FADD.FTZ R153, R153, R152 ;  /* 0x0000009899997221 */ /* 0x000fc80000010000 */
[----:B------:R-:W-:Y:S02]  /*4180*/  FADD.FTZ R148, R148, R153 ;  /* 0x0000009994947221 */ /* 0x000fe40000010000 */
[----:B------:R-:W-:Y:S08]  /*4190*/  MUFU.EX2 R155, R155 ;  /* 0x0000009b009b7308 */ /* 0x000ff00000000800 */
[----:B------:R-:W3:Y:S01]  /*41a0*/  MUFU.EX2 R150, R150 ;  /* 0x0000009600967308 */ /* 0x000ee20000000800 */
[----:B-1----:R-:W-:Y:S01]  /*41b0*/  F2FP.F16.F32.PACK_AB R97, R159, R154 ;  /* 0x0000009a9f61723e */ /* 0x002fe200000000ff */
[----:B------:R-:W-:-:S06]  /*41c0*/  FADD.FTZ R154, R154, R159 ;  /* 0x0000009f9a9a7221 */ /* 0x000fcc0000010000 */
[----:B------:R-:W-:Y:S08]  /*41d0*/  MUFU.EX2 R151, R151 ;  /* 0x0000009700977308 */ /* 0x000ff00000000800 */
[----:B------:R-:W1:Y:S01]  /*41e0*/  MUFU.EX2 R146, R146 ;  /* 0x0000009200927308 */ /* 0x000e620000000800 */
[----:B---3--:R-:W-:Y:S01]  /*41f0*/  F2FP.F16.F32.PACK_AB R99, R150, R155 ;  /* 0x0000009b9663723e */ /* 0x008fe200000000ff */
[----:B------:R-:W-:-:S04]  /*4200*/  FADD.FTZ R155, R155, R154 ;  /* 0x0000009a9b9b7221 */ /* 0x000fc80000010000 */
[----:B------:R-:W-:Y:S02]  /*4210*/  FADD.FTZ R150, R150, R155 ;  /* 0x0000009b96967221 */ /* 0x000fe40000010000 */
[C---:B------:R-:W-:Y:S01]  /*4220*/  HMMA.16816.F32 R120, R96.reuse, R116, RZ ;  /* 0x000000746078723c */ /* 0x040fe200000018ff */
[----:B------:R-:W-:Y:S05]  /*4230*/  MUFU.EX2 R147, R147 ;  /* 0x0000009300937308 */ /* 0x000fea0000000800 */
[C---:B------:R-:W-:Y:S03]  /*4240*/  HMMA.16816.F32 R36, R96.reuse, R40, RZ ;  /* 0x000000286024723c */ /* 0x040fe600000018ff */
[----:B------:R-:W3:Y:S01]  /*4250*/  MUFU.EX2 R0, R0 ;  /* 0x0000000000007308 */ /* 0x000ee20000000800 */
[C---:B-1----:R-:W-:Y:S01]  /*4260*/  F2FP.F16.F32.PACK_AB R4, R146.reuse, R151 ;  /* 0x000000979204723e */ /* 0x042fe200000000ff */
[----:B------:R-:W-:Y:S01]  /*4270*/  FADD.FTZ R151, R151, R148 ;  /* 0x0000009497977221 */ /* 0x000fe20000010000 */
[----:B------:R-:W-:Y:S03]  /*4280*/  HMMA.16816.F32 R116, R96, R118, RZ ;  /* 0x000000766074723c */ /* 0x000fe600000018ff */
[----:B------:R-:W-:-:S02]  /*4290*/  FADD.FTZ R146, R146, R151 ;  /* 0x0000009792927221 */ /* 0x000fc40000010000 */
[----:B------:R-:W-:Y:S01]  /*42a0*/  MUFU.EX2 R149, R149 ;  /* 0x0000009500957308 */ /* 0x000fe20000000800 */
[C---:B------:R-:W-:Y:S06]  /*42b0*/  HMMA.16816.F32 R40, R96.reuse, R42, RZ ;  /* 0x0000002a6028723c */ /* 0x040fec00000018ff */
[----:B--2---:R-:W-:Y:S01]  /*42c0*/  HMMA.16816.F32 R52, R96, R56, RZ ;  /* 0x000000386034723c */ /* 0x004fe200000018ff */
[----:B------:R-:W1:Y:S01]  /*42d0*/  MUFU.EX2 R144, R144 ;  /* 0x0000009000907308 */ /* 0x000e620000000800 */
[----:B---3--:R-:W-:Y:S01]  /*42e0*/  F2FP.F16.F32.PACK_AB R6, R0, R147 ;  /* 0x000000930006723e */ /* 0x008fe200000000ff */
[----:B------:R-:W-:-:S03]  /*42f0*/  FADD.FTZ R147, R147, R146 ;  /* 0x0000009293937221 */ /* 0x000fc60000010000 */
[C---:B------:R-:W-:Y:S01]  /*4300*/  HMMA.16816.F32 R60, R96.reuse, R64, RZ ;  /* 0x00000040603c723c */ /* 0x040fe200000018ff */
[----:B------:R-:W-:Y:S02]  /*4310*/  FADD.FTZ R147, R0, R147 ;  /* 0x0000009300937221 */ /* 0x000fe40000010000 */
[----:B------:R-:W-:Y:S03]  /*4320*/  MUFU.EX2 R145, R145 ;  /* 0x0000009100917308 */ /* 0x000fe60000000800 */
[C---:B------:R-:W-:Y:S05]  /*4330*/  HMMA.16816.F32 R56, R96.reuse, R58, RZ ;  /* 0x0000003a6038723c */ /* 0x040fea00000018ff */
[----:B------:R-:W2:Y:S01]  /*4340*/  MUFU.EX2 R2, R2 ;  /* 0x0000000200027308 */ /* 0x000ea20000000800 */
[----:B-1----:R-:W-:Y:S01]  /*4350*/  F2FP.F16.F32.PACK_AB R5, R144, R149 ;  /* 0x000000959005723e */ /* 0x002fe200000000ff */
[----:B------:R-:W-:Y:S01]  /*4360*/  HMMA.16816.F32 R64, R96, R66, RZ ;  /* 0x000000426040723c */ /* 0x000fe200000018ff */
[----:B------:R-:W-:-:S04]  /*4370*/  FADD.FTZ R149, R149, R150 ;  /* 0x0000009695957221 */ /* 0x000fc80000010000 */
[----:B------:R-:W-:Y:S01]  /*4380*/  FADD.FTZ R144, R144, R149 ;  /* 0x0000009590907221 */ /* 0x000fe20000010000 */
[C---:B------:R-:W-:Y:S01]  /*4390*/  HMMA.16816.F32 R68, R96.reuse, R72, RZ ;  /* 0x000000486044723c */ /* 0x040fe200000018ff */
[----:B------:R-:W-:Y:S05]  /*43a0*/  MUFU.EX2 R156, R156 ;  /* 0x0000009c009c7308 */ /* 0x000fea0000000800 */
[----:B------:R-:W-:Y:S01]  /*43b0*/  HMMA.16816.F32 R76, R96, R80, RZ ;  /* 0x00000050604c723c */ /* 0x000fe200000018ff */
[----:B--2---:R-:W-:Y:S02]  /*43c0*/  F2FP.F16.F32.PACK_AB R7, R2, R145 ;  /* 0x000000910207723e */ /* 0x004fe400000000ff */
[----:B------:R-:W1:Y:S01]  /*43d0*/  MUFU.EX2 R161, R161 ;  /* 0x000000a100a17308 */ /* 0x000e620000000800 */
[----:B------:R-:W-:-:S02]  /*43e0*/  FADD.FTZ R145, R145, R144 ;  /* 0x0000009091917221 */ /* 0x000fc40000010000 */
[----:B------:R-:W-:Y:S02]  /*43f0*/  HMMA.16816.F32 R72, R96, R74, RZ ;  /* 0x0000004a6048723c */ /* 0x000fe400000018ff */
[----:B------:R-:W-:-:S04]  /*4400*/  FADD.FTZ R145, R2, R145 ;  /* 0x0000009102917221 */ /* 0x000fc80000010000 */
[C---:B------:R-:W-:Y:S01]  /*4410*/  HMMA.16816.F32 R120, R4.reuse, R12, R120 ;  /* 0x0000000c0478723c */ /* 0x040fe20000001878 */
[----:B------:R-:W-:Y:S05]  /*4420*/  MUFU.EX2 R158, R158 ;  /* 0x0000009e009e7308 */ /* 0x000fea0000000800 */
[C---:B------:R-:W-:Y:S01]  /*4430*/  HMMA.16816.F32 R116, R4.reuse, R14, R116 ;  /* 0x0000000e0474723c */ /* 0x040fe20000001874 */
[----:B------:R-:W2:Y:S02]  /*4440*/  LDSM.16.MT88.4 R12, [R200+0x16800] ;  /* 0x01680000c80c783b */ /* 0x000ea40000004200 */
[----:B------:R-:W-:Y:S03]  /*4450*/  MUFU.EX2 R163, R163 ;  /* 0x000000a300a37308 */ /* 0x000fe60000000800 */
[C---:B------:R-:W-:Y:S05]  /*4460*/  HMMA.16816.F32 R36, R4.reuse, R8, R36 ;  /* 0x000000080424723c */ /* 0x040fea0000001824 */
[----:B------:R-:W-:Y:S01]  /*4470*/  MUFU.EX2 R160, R160 ;  /* 0x000000a000a07308 */ /* 0x000fe20000000800 */
[----:B------:R-:W-:Y:S01]  /*4480*/  HMMA.16816.F32 R40, R4, R10, R40 ;  /* 0x0000000a0428723c */ /* 0x000fe20000001828 */
[----:B------:R-:W3:Y:S05]  /*4490*/  LDSM.16.MT88.4 R8, [R198+0x16800] ;  /* 0x01680000c608783b */ /* 0x000eea0000004200 */
[C---:B------:R-:W-:Y:S01]  /*44a0*/  HMMA.16816.F32 R80, R96.reuse, R82, RZ ;  /* 0x000000526050723c */ /* 0x040fe200000018ff */
[----:B------:R-:W4:Y:S05]  /*44b0*/  MUFU.EX2 R165, R165 ;  /* 0x000000a500a57308 */ /* 0x000f2a0000000800 */
[----:B------:R-:W-:Y:S03]  /*44c0*/  HMMA.16816.F32 R112, R96, R108, RZ ;  /* 0x0000006c6070723c */ /* 0x000fe600000018ff */
[----:B------:R-:W-:Y:S03]  /*44d0*/  MUFU.EX2 R164, R164 ;  /* 0x000000a400a47308 */ /* 0x000fe60000000800 */
[C---:B------:R-:W-:Y:S05]  /*44e0*/  HMMA.16816.F32 R52, R4.reuse, R20, R52 ;  /* 0x000000140434723c */ /* 0x040fea0000001834 */
[----:B------:R-:W5:Y:S01]  /*44f0*/  MUFU.EX2 R169, R169 ;  /* 0x000000a900a97308 */ /* 0x000f620000000800 */
[C---:B------:R-:W-:Y:S01]  /*4500*/  HMMA.16816.F32 R56, R4.reuse, R22, R56 ;  /* 0x000000160438723c */ /* 0x040fe20000001838 */
[----:B------:R-:W1:Y:S05]  /*4510*/  LDSM.16.MT88.4 R20, [R197+0x16800] ;  /* 0x01680000c514783b */ /* 0x000e6a0000004200 */
[C---:B------:R-:W-:Y:S01]  /*4520*/  HMMA.16816.F32 R60, R4.reuse, R16, R60 ;  /* 0x00000010043c723c */ /* 0x040fe2000000183c */
[----:B------:R-:W-:Y:S05]  /*4530*/  MUFU.EX2 R174, R174 ;  /* 0x000000ae00ae7308 */ /* 0x000fea0000000800 */
[----:B------:R-:W-:Y:S01]  /*4540*/  HMMA.16816.F32 R64, R4, R18, R64 ;  /* 0x000000120440723c */ /* 0x000fe20000001840 */
[----:B------:R-:W4:Y:S02]  /*4550*/  LDSM.16.MT88.4 R16, [R196+0x16800] ;  /* 0x01680000c410783b */ /* 0x000f240000004200 */
[----:B------:R-:W5:Y:S03]  /*4560*/  MUFU.EX2 R175, R175 ;  /* 0x000000af00af7308 */ /* 0x000f660000000800 */
[----:B------:R-:W-:Y:S05]  /*4570*/  HMMA.16816.F32 R108, R96, R110, RZ ;  /* 0x0000006e606c723c */ /* 0x000fea00000018ff */
[----:B------:R-:W-:Y:S01]  /*4580*/  MUFU.EX2 R173, R173 ;  /* 0x000000ad00ad7308 */ /* 0x000fe20000000800 */
[C---:B--2---:R-:W-:Y:S06]  /*4590*/  HMMA.16816.F32 R68, R4.reuse, R12, R68 ;  /* 0x0000000c0444723c */ /* 0x044fec0000001844 */
[C---:B------:R-:W-:Y:S01]  /*45a0*/  HMMA.16816.F32 R72, R4.reuse, R14, R72 ;  /* 0x0000000e0448723c */ /* 0x040fe20000001848 */
[----:B------:R-:W2:Y:S01]  /*45b0*/  LDSM.16.MT88.4 R12, [R197+0x13000] ;  /* 0x01300000c50c783b */ /* 0x000ea20000004200 */
[----:B------:R-:W-:Y:S04]  /*45c0*/  MUFU.EX2 R172, R172 ;  /* 0x000000ac00ac7308 */ /* 0x000fe80000000800 */
[C---:B---3--:R-:W-:Y:S04]  /*45d0*/  HMMA.16816.F32 R76, R4.reuse, R8, R76 ;  /* 0x00000008044c723c */ /* 0x048fe8000000184c */
[----:B------:R-:W-:Y:S02]  /*45e0*/  MUFU.EX2 R170, R170 ;  /* 0x000000aa00aa7308 */ /* 0x000fe40000000800 */
[----:B------:R-:W-:Y:S01]  /*45f0*/  HMMA.16816.F32 R80, R4, R10, R80 ;  /* 0x0000000a0450723c */ /* 0x000fe20000001850 */
[----:B------:R-:W3:Y:S05]  /*4600*/  LDSM.16.MT88.4 R8, [R197+0x15000] ;  /* 0x01500000c508783b */ /* 0x000eea0000004200 */
[C---:B------:R-:W-:Y:S01]  /*4610*/  HMMA.16816.F32 R128, R96.reuse, R124, RZ ;  /* 0x0000007c6080723c */ /* 0x040fe200000018ff */
[----:B------:R-:W3:Y:S05]  /*4620*/  MUFU.EX2 R171, R171 ;  /* 0x000000ab00ab7308 */ /* 0x000eea0000000800 */
[C---:B------:R-:W-:Y:S03]  /*4630*/  HMMA.16816.F32 R104, R96.reuse, R100, RZ ;  /* 0x000000646068723c */ /* 0x040fe600000018ff */
[----:B------:R-:W-:Y:S03]  /*4640*/  MUFU.EX2 R166, R166 ;  /* 0x000000a600a67308 */ /* 0x000fe60000000800 */
[C---:B------:R-:W-:Y:S05]  /*4650*/  HMMA.16816.F32 R44, R96.reuse, R48, RZ ;  /* 0x00000030602c723c */ /* 0x040fea00000018ff */
[----:B------:R-:W3:Y:S01]  /*4660*/  MUFU.EX2 R231, R231 ;  /* 0x000000e700e77308 */ /* 0x000ee20000000800 */
        /* <DEDUP_REMOVED lines=36> */
[----:B--2---:R-:W-:Y:S01]  /*48b0*/  HMMA.16816.F32 R112, R4, R12, R112 ;  /* 0x0000000c0470723c */ /* 0x004fe20000001870 */
[----:B------:R-:W-:Y:S01]  /*48c0*/  FADD.FTZ R163, R163, R158 ;  /* 0x0000009ea3a37221 */ /* 0x000fe20000010000 */
[----:B------:R-:W-:-:S04]  /*48d0*/  FADD.FTZ R169, R169, R164 ;  /* 0x000000a4a9a97221 */ /* 0x000fc80000010000 */
[C---:B------:R-:W-:Y:S01]  /*48e0*/  HMMA.16816.F32 R108, R4.reuse, R14, R108 ;  /* 0x0000000e046c723c */ /* 0x040fe2000000186c */
[----:B------:R-:W2:Y:S05]  /*48f0*/  LDSM.16.MT88.4 R12, [R198+0x17000] ;  /* 0x01700000c60c783b */ /* 0x000eaa0000004200 */
[C---:B---3--:R-:W-:Y:S06]  /*4900*/  HMMA.16816.F32 R52, R4.reuse, R8, R52 ;  /* 0x000000080434723c */ /* 0x048fec0000001834 */
[C---:B------:R-:W-:Y:S01]  /*4910*/  HMMA.16816.F32 R56, R4.reuse, R10, R56 ;  /* 0x0000000a0438723c */ /* 0x040fe20000001838 */
[----:B------:R-:W3:Y:S05]  /*4920*/  LDSM.16.MT88.4 R8, [R197+0x17000] ;  /* 0x01700000c508783b */ /* 0x000eea0000004200 */
[C---:B-1----:R-:W-:Y:S06]  /*4930*/  HMMA.16816.F32 R60, R4.reuse, R20, R60 ;  /* 0x00000014043c723c */ /* 0x042fec000000183c */
[C---:B------:R-:W-:Y:S01]  /*4940*/  HMMA.16816.F32 R64, R4.reuse, R22, R64 ;  /* 0x000000160440723c */ /* 0x040fe20000001840 */
[----:B------:R-:W1:Y:S05]  /*4950*/  LDSM.16.MT88.4 R20, [R196+0x17000] ;  /* 0x01700000c414783b */ /* 0x000e6a0000004200 */
[C---:B----4-:R-:W-:Y:S06]  /*4960*/  HMMA.16816.F32 R68, R4.reuse, R16, R68 ;  /* 0x000000100444723c */ /* 0x050fec0000001844 */
[C---:B------:R-:W-:Y:S01]  /*4970*/  HMMA.16816.F32 R72, R4.reuse, R18, R72 ;  /* 0x000000120448723c */ /* 0x040fe20000001848 */
[----:B------:R-:W4:Y:S05]  /*4980*/  LDSM.16.MT88.4 R16, [R200+0x13800] ;  /* 0x01380000c810783b */ /* 0x000f2a0000004200 */
[C---:B--2---:R-:W-:Y:S06]  /*4990*/  HMMA.16816.F32 R76, R4.reuse, R12, R76 ;  /* 0x0000000c044c723c */ /* 0x044fec000000184c */
[C---:B------:R-:W-:Y:S01]  /*49a0*/  HMMA.16816.F32 R80, R4.reuse, R14, R80 ;  /* 0x0000000e0450723c */ /* 0x040fe20000001850 */
[----:B------:R-:W2:Y:S05]  /*49b0*/  LDSM.16.MT88.4 R12, [R198+0x13800] ;  /* 0x01380000c60c783b */ /* 0x000eaa0000004200 */
[C---:B---3--:R-:W-:Y:S06]  /*49c0*/  HMMA.16816.F32 R84, R4.reuse, R8, R84 ;  /* 0x000000080454723c */ /* 0x048fec0000001854 */
[C---:B------:R-:W-:Y:S01]  /*49d0*/  HMMA.16816.F32 R88, R4.reuse, R10, R88 ;  /* 0x0000000a0458723c */ /* 0x040fe20000001858 */
[----:B------:R-:W3:Y:S05]  /*49e0*/  LDSM.16.MT88.4 R8, [R197+0x15800] ;  /* 0x01580000c508783b */ /* 0x000eea0000004200 */
        /* <DEDUP_REMOVED lines=15> */
[C---:B-1----:R-:W-:Y:S06]  /*4ae0*/  HMMA.16816.F32 R92, R4.reuse, R20, R92 ;  /* 0x00000014045c723c */ /* 0x042fec000000185c */
[----:B------:R-:W-:Y:S01]  /*4af0*/  HMMA.16816.F32 R96, R4, R22, R96 ;  /* 0x000000160460723c */ /* 0x000fe20000001860 */
[----:B------:R-:W1:Y:S06]  /*4b00*/  LDSM.16.MT88.4 R20, [R200+0x17800] ;  /* 0x01780000c814783b */ /* 0x000e6c0000004200 */
        /* <DEDUP_REMOVED lines=31> */
[C---:B-1----:R-:W-:Y:S06]  /*4d00*/  HMMA.16816.F32 R68, R4.reuse, R20, R68 ;  /* 0x000000140444723c */ /* 0x042fec0000001844 */
[C---:B------:R-:W-:Y:S06]  /*4d10*/  HMMA.16816.F32 R72, R4.reuse, R22, R72 ;  /* 0x000000160448723c */ /* 0x040fec0000001848 */
[C---:B----4-:R-:W-:Y:S06]  /*4d20*/  HMMA.16816.F32 R76, R4.reuse, R16, R76 ;  /* 0x00000010044c723c */ /* 0x050fec000000184c */
[C---:B------:R-:W-:Y:S06]  /*4d30*/  HMMA.16816.F32 R80, R4.reuse, R18, R80 ;  /* 0x000000120450723c */ /* 0x040fec0000001850 */
[C---:B--2---:R-:W-:Y:S06]  /*4d40*/  HMMA.16816.F32 R84, R4.reuse, R12, R84 ;  /* 0x0000000c0454723c */ /* 0x044fec0000001854 */
[C---:B------:R-:W-:Y:S06]  /*4d50*/  HMMA.16816.F32 R88, R4.reuse, R14, R88 ;  /* 0x0000000e0458723c */ /* 0x040fec0000001858 */
[C---:B---3--:R-:W-:Y:S06]  /*4d60*/  HMMA.16816.F32 R92, R4.reuse, R8, R92 ;  /* 0x00000008045c723c */ /* 0x048fec000000185c */
        /* <DEDUP_REMOVED lines=11> */
[----:B------:R-:W-:Y:S01]  /*4e20*/  ULDC UR4, c[0x0][0x2ec] ;  /* 0x0000bb0000047ab9 */ /* 0x000fe20000000800 */
[----:B------:R-:W-:-:S06]  /*4e30*/  ULDC.64 UR6, c[0x0][0x248] ;  /* 0x0000920000067ab9 */ /* 0x000fcc0000000a00 */
[----:B------:R-:W2:Y:S08]  /*4e40*/  @!P4 LDC.64 R210, c[0x0][0x220] ;  /* 0x00008800ffd2cb82 */ /* 0x000eb00000000a00 */
[----:B------:R-:W3:Y:S01]  /*4e50*/  @!P4 LDC.64 R208, c[0x0][0x220] ;  /* 0x00008800ffd0cb82 */ /* 0x000ee20000000a00 */
[----:B------:R-:W-:Y:S05]  /*4e60*/  BRA `(.L_x_148) ;  /* 0x0000000000f07947 */ /* 0x000fea0003800000 */
.L_x_150:
[----:B------:R2:W-:Y:S01]  /*4e70*/  @P4 STS.128 [R219+0xc000], RZ ;  /* 0x00c000ffdb004388 */ /* 0x0005e20000000c00 */
[----:B------:R-:W3:Y:S01]  /*4e80*/  @!P4 LDC.64 R14, c[0x0][0x218] ;  /* 0x00008600ff0ecb82 */ /* 0x000ee20000000a00 */
[----:B------:R-:W-:Y:S05]  /*4e90*/  VIADD R19, R223, 0xffffffff ;  /* 0xffffffffdf137836 */ /* 0x000fea0000000000 */
[----:B------:R-:W-:Y:S02]  /*4ea0*/  SHF.R.S32.HI R16, RZ, 0x1f, R19 ;  /* 0x0000001fff107819 */ /* 0x000fe40000011413 */
[----:B------:R-:W5:Y:S03]  /*4eb0*/  @!P3 LDC.64 R12, c[0x0][0x218] ;  /* 0x00008600ff0cbb82 */ /* 0x000f660000000a00 */
[----:B------:R-:W-:Y:S04]  /*4ec0*/  IMAD R16, R16, UR6, RZ ;  /* 0x0000000610107c24 */ /* 0x000fe8000f8e02ff */
[C---:B------:R-:W-:Y:S01]  /*4ed0*/  IMAD R16, R19.reuse, UR7, R16 ;  /* 0x0000000713107c24 */ /* 0x040fe2000f8e0210 */
[----:B------:R-:W1:Y:S01]  /*4ee0*/  @!P2 LDC.64 R10, c[0x0][0x218] ;  /* 0x00008600ff0aab82 */ /* 0x000e620000000a00 */
[----:B------:R-:W-:Y:S04]  /*4ef0*/  IMAD.WIDE.U32 R18, R19, UR6, RZ ;  /* 0x0000000613127c25 */ /* 0x000fe8000f8e00ff */
[----:B------:R-:W-:Y:S01]  /*4f00*/  IMAD.IADD R19, R19, 0x1, R16 ;  /* 0x0000000113137824 */ /* 0x000fe200078e0210 */
[C---:B------:R-:W-:Y:S02]  /*4f10*/  LEA R3, P0, R18.reuse, R226, 0x6 ;  /* 0x000000e212037211 */ /* 0x040fe400078030ff */
[----:B------:R-:W4:Y:S02]  /*4f20*/  @!P4 LDC.64 R8, c[0x0][0x218] ;  /* 0x00008600ff08cb82 */ /* 0x000f240000000a00 */
[----:B------:R-:W-:Y:S06]  /*4f30*/  LEA.HI.X R16, R18, R229, R19, 0x6, P0 ;  /* 0x000000e512107211 */ /* 0x000fec00000f3413 */
[----:B------:R-:W2:Y:S08]  /*4f40*/  @!P3 LDC.64 R6, c[0x0][0x218] ;  /* 0x00008600ff06bb82 */ /* 0x000eb00000000a00 */
[----:B------:R-:W2:Y:S01]  /*4f50*/  @!P2 LDC.64 R4, c[0x0][0x218] ;  /* 0x00008600ff04ab82 */ /* 0x000ea20000000a00 */
[C---:B---3--:R-:W-:Y:S02]  /*4f60*/  @!P4 LEA R20, P0, R3.reuse, R14, 0x1 ;  /* 0x0000000e0314c211 */ /* 0x048fe400078008ff */
[C---:B-----5:R-:W-:Y:S02]  /*4f70*/  @!P3 LEA R12, P6, R3.reuse, R12, 0x1 ;  /* 0x0000000c030cb211 */ /* 0x060fe400078c08ff */
[C-C-:B------:R-:W-:Y:S02]  /*4f80*/  @!P4 LEA.HI.X R21, R3.reuse, R15, R16.reuse, 0x1, P0 ;  /* 0x0000000f0315c211 */ /* 0x140fe400000f0c10 */
[C-C-:B------:R-:W-:Y:S02]  /*4f90*/  @!P3 LEA.HI.X R13, R3.reuse, R13, R16.reuse, 0x1, P6 ;  /* 0x0000000d030db211 */ /* 0x140fe400030f0c10 */
[C---:B-1----:R-:W-:Y:S01]  /*4fa0*/  @!P2 LEA R10, P1, R3.reuse, R10, 0x1 ;  /* 0x0000000a030aa211 */ /* 0x042fe200078208ff */
[----:B------:R-:W-:Y:S01]  /*4fb0*/  @!PT LDS RZ, [RZ] ;  /* 0x00000000fffff984 */ /* 0x000fe20000000800 */
[----:B------:R-:W-:Y:S01]  /*4fc0*/  @!PT LDS RZ, [RZ] ;  /* 0x00000000fffff984 */ /* 0x000fe20000000800 */
[----:B------:R-:W-:Y:S01]  /*4fd0*/  @!PT LDS RZ, [RZ] ;  /* 0x00000000fffff984 */ /* 0x000fe20000000800 */
[----:B------:R3:W-:Y:S01]  /*4fe0*/  @!P4 LDGSTS.E.BYPASS.LTC128B.128 [R219+0xc000], desc[UR8][R20.64] ;  /* 0x0c00000014dbcfae */ /* 0x0007e2000b901d48 */
[----:B------:R-:W-:Y:S02]  /*4ff0*/  IADD3 R14, P0, R216, R3, RZ ;  /* 0x00000003d80e7210 */ /* 0x000fe40007f1e0ff */
[--C-:B------:R-:W-:Y:S01]  /*5000*/  @!P2 LEA.HI.X R11, R3, R11, R16.reuse, 0x1, P1 ;  /* 0x0000000b030ba211 */ /* 0x100fe200008f0c10 */
[----:B------:R3:W-:Y:S01]  /*5010*/  @P3 STS.128 [R219+0xe000], RZ ;  /* 0x00e000ffdb003388 */ /* 0x0007e20000000c00 */
[C---:B----4-:R-:W-:Y:S01]  /*5020*/  @!P4 LEA R8, P6, R14.reuse, R8, 0x1 ;  /* 0x000000080e08c211 */ /* 0x050fe200078c08ff */
[----:B------:R-:W-:Y:S01]  /*5030*/  IMAD.X R16, R215, 0x1, R16, P0 ;  /* 0x00000001d7107824 */ /* 0x000fe200000e0610 */
[C---:B--2---:R-:W-:Y:S01]  /*5040*/  @!P3 LEA R6, P1, R14.reuse, R6, 0x1 ;  /* 0x000000060e06b211 */ /* 0x044fe200078208ff */
        /* <DEDUP_REMOVED lines=30> */
.L_x_148:
        /* <DEDUP_REMOVED lines=21> */
[----:B------:R-:W-:Y:S05]  /*5380*/  @!P4 LDGSTS.E.BYPASS.LTC128B.128 [R219+0x12000], desc[UR8][R242.64] ;  /* 0x12000000f2dbcfae */ /* 0x000fea000b901d48 */
[----:B------:R-:W-:Y:S02]  /*5390*/  @P3 STS.128 [R219+0x14000], RZ ;  /* 0x014000ffdb003388 */ /* 0x000fe40000000c00 */
        /* <DEDUP_REMOVED lines=9> */
[----:B------:R-:W-:Y:S04]  /*5430*/  @!P2 LEA.HI.X R235, R239, R235, R230, 0x1, P0 ;  /* 0x000000ebefeba211 */ /* 0x000fe800000f0ce6 */
[----:B------:R-:W-:Y:S01]  /*5440*/  @P2 STS.128 [R219+0x16000], RZ ;  /* 0x016000ffdb002388 */ /* 0x000fe20000000c00 */
[----:B------:R-:W-:Y:S02]  /*5450*/  LEA.HI.X R230, R212, R230, R213, 0x5, P6 ;  /* 0x000000e6d4e67211 */ /* 0x000fe400030f2cd5 */
[C---:B---3--:R-:W-:Y:S02]  /*5460*/  @!P3 LEA R132, P1, R134.reuse, R132, 0x1 ;  /* 0x000000848684b211 */ /* 0x048fe400078208ff */
[----:B------:R-:W-:Y:S01]  /*5470*/  @!PT LDS RZ, [RZ] ;  /* 0x00000000fffff984 */ /* 0x000fe20000000800 */
[----:B------:R-:W-:Y:S01]  /*5480*/  @!PT LDS RZ, [RZ] ;  /* 0x00000000fffff984 */ /* 0x000fe20000000800 */
[----:B------:R-:W-:Y:S01]  /*5490*/  @!PT LDS RZ, [RZ] ;  /* 0x00000000fffff984 */ /* 0x000fe20000000800 */
[----:B------:R-:W-:Y:S01]  /*54a0*/  @!P2 LDGSTS.E.BYPASS.LTC128B.128 [R219+0x16000], desc[UR8][R234.64+0x100] ;  /* 0x16000100eadbafae */ /* 0x000fe2000b901d48 */
[C-C-:B------:R-:W-:Y:S02]  /*54b0*/  @!P4 LEA.HI.X R239, R134.reuse, R209, R230.reuse, 0x1, P5 ;  /* 0x000000d186efc211 */ /* 0x140fe400028f0ce6 */
[C-C-:B------:R-:W-:Y:S02]  /*54c0*/  @!P3 LEA.HI.X R133, R134.reuse, R133, R230.reuse, 0x1, P1 ;  /* 0x000000858685b211 */ /* 0x140fe400008f0ce6 */
[----:B------:R-:W-:Y:S01]  /*54d0*/  @P4 STS.128 [R219+0x13000], RZ ;  /* 0x013000ffdb004388 */ /* 0x000fe20000000c00 */
[----:B------:R-:W-:Y:S02]  /*54e0*/  ISETP.GT.AND P5, PT, R223, RZ, PT ;  /* 0x000000ffdf00720c */ /* 0x000fe40003fa4270 */
[C---:B----4-:R-:W-:Y:S02]  /*54f0*/  @!P2 LEA R2, P0, R134.reuse, R2, 0x1 ;  /* 0x000000028602a211 */ /* 0x050fe400078008ff */
[----:B------:R-:W-:Y:S01]  /*5500*/  @!PT LDS RZ, [RZ] ;  /* 0x00000000fffff984 */ /* 0x000fe20000000800 */
[----:B------:R-:W-:Y:S01]  /*5510*/  @!PT LDS RZ, [RZ] ;  /* 0x00000000fffff984 */ /* 0x000fe20000000800 */
[----:B------:R-:W-:Y:S01]  /*5520*/  @!PT LDS RZ, [RZ] ;  /* 0x00000000fffff984 */ /* 0x000fe20000000800 */
[----:B------:R-:W-:Y:S02]  /*5530*/  @!P4 LDGSTS.E.BYPASS.LTC128B.128 [R219+0x13000], desc[UR8][R238.64] ;  /* 0x13000000eedbcfae */ /* 0x000fe4000b901d48 */
[----:B------:R-:W-:Y:S03]  /*5540*/  @!P2 LEA.HI.X R3, R134, R3, R230, 0x1, P0 ;  /* 0x000000038603a211 */ /* 0x000fe600000f0ce6 */
[----:B------:R-:W-:Y:S05]  /*5550*/  @P3 STS.128 [R219+0x15000], RZ ;  /* 0x015000ffdb003388 */ /* 0x000fea0000000c00 */
[----:B------:R-:W-:Y:S01]  /*5560*/  @!PT LDS RZ, [RZ] ;  /* 0x00000000fffff984 */ /* 0x000fe20000000800 */
[----:B------:R-:W-:Y:S01]  /*5570*/  @!PT LDS RZ, [RZ] ;  /* 0x00000000fffff984 */ /* 0x000fe20000000800 */
[----:B------:R-:W-:Y:S01]  /*5580*/  @!PT LDS RZ, [RZ] ;  /* 0x00000000fffff984 */ /* 0x000fe20000000800 */
[----:B------:R-:W-:Y:S05]  /*5590*/  @!P3 LDGSTS.E.BYPASS.LTC128B.128 [R219+0x15000], desc[UR8][R132.64+0x80] ;  /* 0x1500008084dbbfae */ /* 0x000fea000b901d48 */
[----:B------:R-:W-:Y:S05]  /*55a0*/  @P2 STS.128 [R219+0x17000], RZ ;  /* 0x017000ffdb002388 */ /* 0x000fea0000000c00 */
[----:B------:R-:W-:Y:S01]  /*55b0*/  @!PT LDS RZ, [RZ] ;  /* 0x00000000fffff984 */ /* 0x000fe20000000800 */
[----:B------:R-:W-:Y:S01]  /*55c0*/  @!PT LDS RZ, [RZ] ;  /* 0x00000000fffff984 */ /* 0x000fe20000000800 */
[----:B------:R-:W-:Y:S01]  /*55d0*/  @!PT LDS RZ, [RZ] ;  /* 0x00000000fffff984 */ /* 0x000fe20000000800 */
[----:B------:R1:W-:Y:S05]  /*55e0*/  @!P2 LDGSTS.E.BYPASS.LTC128B.128 [R219+0x17000], desc[UR8][R2.64+0x100] ;  /* 0x1700010002dbafae */ /* 0x0003ea000b901d48 */
        /* <DEDUP_REMOVED lines=160> */
[----:B------:R2:W3:Y:S01]  /*5ff0*/  MUFU.TANH R170, R3 ;  /* 0x0000000300aa7308 */ /* 0x0004e20000002400 */
[C---:B------:R-:W-:Y:S03]  /*6000*/  HMMA.16816.F32 R24, R176.reuse, R142, R24 ;  /* 0x0000008eb018723c */ /* 0x040fe60000001818 */
[----:B------:R-:W-:Y:S01]  /*6010*/  FMUL.FTZ R133, R8, UR5 ;  /* 0x0000000508857c20 */ /* 0x000fe20008410000 */
[----:B------:R-:W-:Y:S01]  /*6020*/  FMUL.FTZ R132, R9, UR5 ;  /* 0x0000000509847c20 */ /* 0x000fe20008410000 */
[----:B------:R-:W-:Y:S01]  /*6030*/  FMUL.FTZ R250, R14, UR5 ;  /* 0x000000050efa7c20 */ /* 0x000fe20008410000 */
[----:B------:R-:W-:Y:S03]  /*6040*/  FMUL.FTZ R252, R13, UR5 ;  /* 0x000000050dfc7c20 */ /* 0x000fe60008410000 */
[----:B------:R4:W-:Y:S02]  /*6050*/  MUFU.TANH R163, R2 ;  /* 0x0000000200a37308 */ /* 0x0009e40000002400 */
[----:B------:R-:W-:Y:S01]  /*6060*/  FMUL.FTZ R251, R15, UR5 ;  /* 0x000000050ffb7c20 */ /* 0x000fe20008410000 */
[----:B------:R-:W-:Y:S01]  /*6070*/  FMUL.FTZ R248, R16, UR5 ;  /* 0x0000000510f87c20 */ /* 0x000fe20008410000 */
[----:B------:R-:W-:Y:S01]  /*6080*/  FMUL.FTZ R249, R18, UR5 ;  /* 0x0000000512f97c20 */ /* 0x000fe20008410000 */
[----:B------:R-:W-:Y:S01]  /*6090*/  FMUL.FTZ R246, R17, UR5 ;  /* 0x0000000511f67c20 */ /* 0x000fe20008410000 */
[----:B------:R-:W-:Y:S04]  /*60a0*/  FMUL.FTZ R247, R19, UR5 ;  /* 0x0000000513f77c20 */ /* 0x000fe80008410000 */
[----:B------:R5:W-:Y:S01]  /*60b0*/  MUFU.TANH R165, R134 ;  /* 0x0000008600a57308 */ /* 0x000be20000002400 */
[----:B--2---:R-:W-:Y:S01]  /*60c0*/  FMUL.FTZ R3, R10, UR5 ;  /* 0x000000050a037c20 */ /* 0x004fe20008410000 */
[----:B------:R-:W-:Y:S01]  /*60d0*/  FMUL.FTZ R244, R20, UR5 ;  /* 0x0000000514f47c20 */ /* 0x000fe20008410000 */
[----:B------:R-:W-:Y:S01]  /*60e0*/  FMUL.FTZ R243, R22, UR5 ;  /* 0x0000000516f37c20 */ /* 0x000fe20008410000 */
[----:B------:R-:W-:Y:S01]  /*60f0*/  FMUL.FTZ R242, R21, UR5 ;  /* 0x0000000515f27c20 */ /* 0x000fe20008410000 */
[----:B------:R-:W-:Y:S05]  /*6100*/  FMUL.FTZ R245, R23, UR5 ;  /* 0x0000000517f57c20 */ /* 0x000fea0008410000 */
[----:B------:R3:W-:Y:S01]  /*6110*/  MUFU.TANH R173, R3 ;  /* 0x0000000300ad7308 */ /* 0x0007e20000002400 */
[----:B----4-:R-:W-:Y:S01]  /*6120*/  FMUL.FTZ R2, R11, UR5 ;  /* 0x000000050b027c20 */ /* 0x010fe20008410000 */
[C---:B-1----:R-:W-:Y:S03]  /*6130*/  HMMA.16816.F32 R28, R176.reuse, R136, R28 ;  /* 0x00000088b01c723c */ /* 0x042fe6000000181c */
[----:B------:R-:W-:Y:S01]  /*6140*/  FMUL.FTZ R240, R24, UR5 ;  /* 0x0000000518f07c20 */ /* 0x000fe20008410000 */
[----:B------:R-:W-:Y:S01]  /*6150*/  FMUL.FTZ R241, R26, UR5 ;  /* 0x000000051af17c20 */ /* 0x000fe20008410000 */
[----:B------:R-:W-:Y:S03]  /*6160*/  FMUL.FTZ R238, R25, UR5 ;  /* 0x0000000519ee7c20 */ /* 0x000fe60008410000 */
[----:B------:R-:W1:Y:S03]  /*6170*/  MUFU.TANH R166, R230 ;  /* 0x000000e600a67308 */ /* 0x000e660000002400 */
[----:B-----5:R-:W-:Y:S01]  /*6180*/  FMUL.FTZ R134, R12, UR5 ;  /* 0x000000050c867c20 */ /* 0x020fe20008410000 */
[----:B------:R-:W-:Y:S03]  /*6190*/  HMMA.16816.F32 R32, R176, R138, R32 ;  /* 0x0000008ab020723c */ /* 0x000fe60000001820 */
[----:B------:R-:W-:Y:S03]  /*61a0*/  FMUL.FTZ R239, R27, UR5 ;  /* 0x000000051bef7c20 */ /* 0x000fe60008410000 */
[----:B------:R2:W-:Y:S01]  /*61b0*/  MUFU.TANH R175, R2 ;  /* 0x0000000200af7308 */ /* 0x0005e20000002400 */
[----:B---3--:R-:W-:Y:S09]  /*61c0*/  FMNMX.FTZ R3, R170, R135, !PT ;  /* 0x00000087aa037209 */ /* 0x008ff20007810000 */
[----:B------:R-:W3:Y:S01]  /*61d0*/  MUFU.TANH R182, R133 ;  /* 0x0000008500b67308 */ /* 0x000ee20000002400 */
[----:B-1----:R-:W-:Y:S01]  /*61e0*/  FMNMX.FTZ R3, R166, R3, !PT ;  /* 0x00000003a6037209 */ /* 0x002fe20007810000 */
[----:B------:R-:W-:Y:S01]  /*61f0*/  FMUL.FTZ R234, R28, UR5 ;  /* 0x000000051cea7c20 */ /* 0x000fe20008410000 */
[----:B------:R-:W-:Y:S01]  /*6200*/  FMUL.FTZ R237, R30, UR5 ;  /* 0x000000051eed7c20 */ /* 0x000fe20008410000 */
[----:B------:R-:W-:Y:S01]  /*6210*/  FMUL.FTZ R236, R29, UR5 ;  /* 0x000000051dec7c20 */ /* 0x000fe20008410000 */
[----:B------:R-:W-:Y:S05]  /*6220*/  FMUL.FTZ R235, R31, UR5 ;  /* 0x000000051feb7c20 */ /* 0x000fea0008410000 */
[----:B------:R-:W1:Y:S01]  /*6230*/  MUFU.TANH R174, R132 ;  /* 0x0000008400ae7308 */ /* 0x000e620000002400 */
[----:B--2---:R-:W-:Y:S01]  /*6240*/  FMNMX.FTZ R2, R163, R0, !PT ;  /* 0x00000000a3027209 */ /* 0x004fe20007810000 */
[----:B------:R-:W-:Y:S01]  /*6250*/  FMUL.FTZ R232, R32, UR5 ;  /* 0x0000000520e87c20 */ /* 0x000fe20008410000 */
[----:B------:R-:W-:Y:S01]  /*6260*/  FMUL.FTZ R230, R33, UR5 ;  /* 0x0000000521e67c20 */ /* 0x000fe20008410000 */
[----:B------:R-:W-:Y:S01]  /*6270*/  FMUL.FTZ R35, R35, UR5 ;  /* 0x0000000523237c20 */ /* 0x000fe20008410000 */
[----:B------:R-:W-:Y:S05]  /*6280*/  FMNMX.FTZ R2, R165, R2, !PT ;  /* 0x00000002a5027209 */ /* 0x000fea0007810000 */
[----:B------:R-:W2:Y:S01]  /*6290*/  MUFU.TANH R162, R134 ;  /* 0x0000008600a27308 */ /* 0x000ea20000002400 */
[----:B---3--:R-:W-:Y:S02]  /*62a0*/  FMNMX.FTZ R3, R182, R3, !PT ;  /* 0x00000003b6037209 */ /* 0x008fe40007810000 */
[----:B------:R-:W-:Y:S04]  /*62b0*/  FMNMX.FTZ R2, R173, R2, !PT ;  /* 0x00000002ad027209 */ /* 0x000fe80007810000 */
[----:B------:R-:W-:Y:S03]  /*62c0*/  FMNMX.FTZ R133, R175, R2, !PT ;  /* 0x00000002af857209 */ /* 0x000fe60007810000 */
[----:B------:R-:W3:Y:S01]  /*62d0*/  MUFU.TANH R250, R250 ;  /* 0x000000fa00fa7308 */ /* 0x000ee20000002400 */
[----:B-1----:R-:W-:Y:S09]  /*62e0*/  FMNMX.FTZ R3, R174, R3, !PT ;  /* 0x00000003ae037209 */ /* 0x002ff20007810000 */
[----:B------:R-:W1:Y:S01]  /*62f0*/  MUFU.TANH R252, R252 ;  /* 0x000000fc00fc7308 */ /* 0x000e620000002400 */
[----:B--2---:R-:W-:Y:S01]  /*6300*/  FMNMX.FTZ R3, R162, R3, !PT ;  /* 0x00000003a2037209 */ /* 0x004fe20007810000 */
[----:B------:R-:W-:Y:S08]  /*6310*/  FMUL.FTZ R134, R34, UR5 ;  /* 0x0000000522867c20 */ /* 0x000ff00008410000 */
        /* <DEDUP_REMOVED lines=40> */
[----:B------:R1:W4:Y:S01]  /*65a0*/  MUFU.TANH R133, R35 ;  /* 0x0000002300857308 */ /* 0x0003220000002400 */
[----:B--2---:R-:W-:Y:S02]  /*65b0*/  FMNMX.FTZ R2, R134, R3, !PT ;  /* 0x0000000386027209 */ /* 0x004fe40007810000 */
[----:B---3--:R-:W-:Y:S01]  /*65c0*/  FMNMX.FTZ R17, R230, R132, !PT ;  /* 0x00000084e6117209 */ /* 0x008fe20007810000 */
[----:B------:R-:W-:Y:S06]  /*65d0*/  @P5 BRA `(.L_x_150) ;  /* 0xffffffe800245947 */ /* 0x000fec000383ffff */
.L_x_149:
[----:B---3--:R-:W2:Y:S01]  /*65e0*/  SHFL.BFLY PT, R6, R17, 0x2, 0x1f ;  /* 0x0c401f0011067f89 */ /* 0x008ea200000e0000 */
[----:B----4-:R-:W-:Y:S02]  /*65f0*/  FMNMX.FTZ R7, R133, R2, !PT ;  /* 0x0000000285077209 */ /* 0x010fe40007810000 */
[----:B------:R-:W-:Y:S05]  /*6600*/  IADD3 R223, R223, -0x1, RZ ;  /* 0xffffffffdfdf7810 */ /* 0x000fea0007ffe0ff */
[----:B------:R-:W-:Y:S08]  /*6610*/  LDSM.16.MT88.4 R24, [R198+0x12000] ;  /* 0x01200000c618783b */ /* 0x000ff00000004200 */
[----:B------:R-:W3:Y:S08]  /*6620*/  SHFL.BFLY PT, R2, R7, 0x2, 0x1f ;  /* 0x0c401f0007027f89 */ /* 0x000ef000000e0000 */
[----:B-1----:R-:W-:Y:S08]  /*6630*/  LDSM.16.MT88.4 R32, [R197+0x12000] ;  /* 0x01200000c520783b */ /* 0x002ff00000004200 */
[----:B------:R-:W-:Y:S08]  /*6640*/  LDSM.16.MT88.4 R136, [R196+0x12000] ;  /* 0x01200000c488783b */ /* 0x000ff00000004200 */
[----:B------:R-:W-:Y:S08]  /*6650*/  LDSM.16.MT88.4 R140, [R197+0x14800] ;  /* 0x01480000c58c783b */ /* 0x000ff00000004200 */
[----:B------:R-:W-:Y:S08]  /*6660*/  LDSM.16.MT88.4 R148, [R198+0x15800] ;  /* 0x01580000c694783b */ /* 0x000ff00000004200 */
[----:B------:R-:W-:Y:S08]  /*6670*/  LDSM.16.MT88.4 R152, [R197+0x15800] ;  /* 0x01580000c598783b */ /* 0x000ff00000004200 */
[----:B------:R-:W-:Y:S01]  /*6680*/  LDSM.16.MT88.4 R156, [R196+0x15800] ;  /* 0x01580000c49c783b */ /* 0x000fe20000004200 */
[----:B--2---:R-:W-:Y:S02]  /*6690*/  FMNMX.FTZ R9, R17, R6, !PT ;  /* 0x0000000611097209 */ /* 0x004fe40007810000 */
[----:B---3--:R-:W-:Y:S05]  /*66a0*/  FMNMX.FTZ R4, R7, R2, !PT ;  /* 0x0000000207047209 */ /* 0x008fea0007810000 */
[----:B------:R-:W1:Y:S08]  /*66b0*/  SHFL.BFLY PT, R132, R9, 0x1, 0x1f ;  /* 0x0c201f0009847f89 */ /* 0x000e7000000e0000 */
[----:B------:R-:W2:Y:S08]  /*66c0*/  SHFL.BFLY PT, R3, R4, 0x1, 0x1f ;  /* 0x0c201f0004037f89 */ /* 0x000eb000000e0000 */
[----:B------:R-:W3:Y:S01]  /*66d0*/  LDSM.16.MT88.4 R16, [R200+0x12000] ;  /* 0x01200000c810783b */ /* 0x000ee20000004200 */
        /* <DEDUP_REMOVED lines=21> */
[--C-:B------:R-:W-:Y:S01]  /*6830*/  FFMA.FTZ R170, R162, UR4, -R145.reuse ;  /* 0x00000004a2aa7c23 */ /* 0x100fe20008010891 */
[--C-:B------:R-:W-:Y:S01]  /*6840*/  FFMA.FTZ R172, R250, UR4, -R144.reuse ;  /* 0x00000004faac7c23 */ /* 0x100fe20008010890 */
[----:B------:R-:W-:Y:S01]  /*6850*/  LDSM.16.MT88.4 R160, [R200+0x17800] ;  /* 0x01780000c8a0783b */ /* 0x000fe20000004200 */
        /* <DEDUP_REMOVED lines=36> */
[----:B------:R-:W4:Y:S01]  /*6aa0*/  MUFU.EX2 R165, R165 ;  /* 0x000000a500a57308 */ /* 0x000f220000000800 */
        /* <DEDUP_REMOVED lines=15> */
[----:B------:R-:W5:Y:S01]  /*6ba0*/  MUFU.EX2 R166, R166 ;  /* 0x000000a600a67308 */ /* 0x000f620000000800 */
[----:B----4-:R-:W-:Y:S01]  /*6bb0*/  F2FP.F16.F32.PACK_AB R129, R165, R169 ;  /* 0x000000a9a581723e */ /* 0x010fe200000000ff */
        /* <DEDUP_REMOVED lines=14> */
[----:B------:R-:W4:Y:S01]  /*6ca0*/  MUFU.EX2 R135, R135 ;  /* 0x0000008700877308 */ /* 0x000f220000000800 */
[----:B-----5:R-:W-:Y:S01]  /*6cb0*/  F2FP.F16.F32.PACK_AB R130, R166, R167 ;  /* 0x000000a7a682723e */ /* 0x020fe200000000ff */
        /* <DEDUP_REMOVED lines=15> */
[----:B----4-:R-:W-:Y:S01]  /*6db0*/  F2FP.F16.F32.PACK_AB R131, R135, R164 ;  /* 0x000000a48783723e */ /* 0x010fe200000000ff */
[C---:B------:R-:W-:Y:S01]  /*6dc0*/  FMUL.FTZ R74, R0.reuse, R74 ;  /* 0x0000004a004a7220 */ /* 0x040fe20000410000 */
[----:B------:R-:W-:Y:S01]  /*6dd0*/  FMUL.FTZ R75, R0, R75 ;  /* 0x0000004b004b7220 */ /* 0x000fe20000410000 */
[C---:B------:R-:W-:Y:S01]  /*6de0*/  FMUL.FTZ R76, R2.reuse, R76 ;  /* 0x0000004c024c7220 */ /* 0x040fe20000410000 */
[----:B------:R-:W-:Y:S01]  /*6df0*/  FMUL.FTZ R77, R2, R77 ;  /* 0x0000004d024d7220 */ /* 0x000fe20000410000 */
[C---:B------:R-:W-:Y:S01]  /*6e00*/  FMUL.FTZ R78, R0.reuse, R78 ;  /* 0x0000004e004e7220 */ /* 0x040fe20000410000 */
[----:B------:R-:W-:Y:S01]  /*6e10*/  FMUL.FTZ R79, R0, R79 ;  /* 0x0000004f004f7220 */ /* 0x000fe20000410000 */
[C---:B---3--:R-:W-:Y:S01]  /*6e20*/  HMMA.16816.F32 R4, R128.reuse, R16, R4 ;  /* 0x000000108004723c */ /* 0x048fe20000001804 */
        /* <DEDUP_REMOVED lines=246> */
.L_x_147:
        /* <DEDUP_REMOVED lines=208> */
.L_x_151:
        /* <DEDUP_REMOVED lines=23> */
.L_x_152:
        /* <DEDUP_REMOVED lines=114> */
.L_x_154:
[----:B------:R-:W-:Y:S05]  /*9320*/  BSYNC B0 ;  /* 0x0000000000007941 */ /* 0x000fea0003800000 */
.L_x_153:
        /* <DEDUP_REMOVED lines=39> */
.L_x_156:
[----:B------:R-:W-:Y:S05]  /*95a0*/  BSYNC B0 ;  /* 0x0000000000007941 */ /* 0x000fea0003800000 */
.L_x_155:
        /* <DEDUP_REMOVED lines=24> */
.L_x_158:
[----:B------:R-:W-:Y:S05]  /*9730*/  BSYNC B0 ;  /* 0x0000000000007941 */ /* 0x000fea0003800000 */
.L_x_157:
        /* <DEDUP_REMOVED lines=24> */
.L_x_160:
[----:B------:R-:W-:Y:S05]  /*98c0*/  BSYNC B0 ;  /* 0x0000000000007941 */ /* 0x000fea0003800000 */
.L_x_159:
        /* <DEDUP_REMOVED lines=23> */
.L_x_125:
        /* <DEDUP_REMOVED lines=63> */
.L_x_162:
[----:B------:R-:W-:Y:S05]  /*9e30*/  BSYNC B0 ;  /* 0x0000000000007941 */ /* 0x000fea0003800000 */
.L_x_161:
        /* <DEDUP_REMOVED lines=24> */
.L_x_164:
[----:B------:R-:W-:Y:S05]  /*9fc0*/  BSYNC B0 ;  /* 0x0000000000007941 */ /* 0x000fea0003800000 */
.L_x_163:
        /* <DEDUP_REMOVED lines=29> */
.L_x_166:
[----:B------:R-:W-:Y:S05]  /*a1a0*/  BSYNC B0 ;  /* 0x0000000000007941 */ /* 0x000fea0003800000 */
.L_x_165:
        /* <DEDUP_REMOVED lines=32> */
.L_x_168:
[----:B------:R-:W-:Y:S05]  /*a3b0*/  BSYNC B0 ;  /* 0x0000000000007941 */ /* 0x000fea0003800000 */
.L_x_167:
        /* <DEDUP_REMOVED lines=16> */
.L_x_170:
[----:B------:R-:W-:Y:S05]  /*a4c0*/  BSYNC B0 ;  /* 0x0000000000007941 */ /* 0x000fea0003800000 */
.L_x_169:
        /* <DEDUP_REMOVED lines=10> */
.L_x_172:
[----:B------:R-:W-:Y:S05]  /*a570*/  BSYNC B0 ;  /* 0x0000000000007941 */ /* 0x000fea0003800000 */
.L_x_171:
        /* <DEDUP_REMOVED lines=10> */
.L_x_174:
[----:B------:R-:W-:Y:S05]  /*a620*/  BSYNC B0 ;  /* 0x0000000000007941 */ /* 0x000fea0003800000 */
.L_x_173:
        /* <DEDUP_REMOVED lines=10> */
.L_x_175:
        /* <DEDUP_REMOVED lines=11> */
.L_x_1511:


//--------------------- .text._ZN5flash16flash_fwd_kernelI23Flash_fwd_kernel_traitsILi192ELi128ELi64ELi8ELb0ELb0EN7cutlass6half_tE19Flash_kernel_traitsILi192ELi128ELi64ELi8ES3_EELb0ELb0ELb0ELb1ELb0ELb0ELb0ELb0EEEvNS_16Flash_fwd_paramsE --------------------------
	.section	.text._ZN5flash16flash_fwd_kernelI23Flash_fwd_kernel_traitsILi192ELi128ELi64ELi8ELb0ELb0EN7cutlass6half_tE19Flash_kernel_traitsILi192ELi128ELi64ELi8ES3_EELb0ELb0ELb0ELb1ELb0ELb0ELb0ELb0EEEvNS_16Flash_fwd_paramsE,"ax",@progbits
	.align	128
        .global         _ZN5flash16flash_fwd_kernelI23Flash_fwd_kernel_traitsILi192ELi128ELi64ELi8ELb0ELb0EN7cutlass6half_tE19Flash_kernel_traitsILi192ELi128ELi64ELi8ES3_EELb0ELb0ELb0ELb1ELb0ELb0ELb0ELb0EEEvNS_16Flash_fwd_paramsE
        .type           _ZN5flash16flash_fwd_kernelI23Flash_fwd_kernel_traitsILi192ELi128ELi64ELi8ELb0ELb0EN7cutlass6half_tE19Flash_kernel_traitsILi192ELi128ELi64ELi8ES3_EELb0ELb0ELb0ELb1ELb0ELb0ELb0ELb0EEEvNS_16Flash_fwd_paramsE,@function
        .size           _ZN5flash16flash_fwd_kernelI23Flash_fwd_kernel_traitsILi192ELi128ELi64ELi8ELb0ELb0EN7cutlass6half_tE19Flash_kernel_traitsILi192ELi128ELi64ELi8ES3_EELb0ELb0ELb0ELb1ELb0ELb0ELb0ELb0EEEvNS_16Flash_fwd_paramsE,(.L_x_1512 - _ZN5flash16flash_fwd_kernelI23Flash_fwd_kernel_traitsILi192ELi128ELi64ELi8ELb0ELb0EN7cutlass6half_tE19Flash_kernel_traitsILi192ELi128ELi64ELi8ES3_EELb0ELb0ELb0ELb1ELb0ELb0ELb0ELb0EEEvNS_16Flash_fwd_paramsE)
        .other          _ZN5flash16flash_fwd_kernelI23Flash_fwd_kernel_traitsILi192ELi128ELi64ELi8ELb0ELb0EN7cutlass6half_tE19Flash_kernel_traitsILi192ELi128ELi64ELi8ES3_EELb0ELb0ELb0ELb1ELb0ELb0ELb0ELb0EEEvNS_16Flash_fwd_paramsE,@"STO_CUDA_ENTRY STV_DEFAULT"
_ZN5flash16flash_fwd_kernelI23Flash_fwd_kernel_traitsILi192ELi128ELi64ELi8ELb0ELb0EN7cutlass6half_tE19Flash_kernel_traitsILi192ELi128ELi64ELi8ES3_EELb0ELb0ELb0ELb1ELb0ELb0ELb0ELb0EEEvNS_16Flash_fwd_paramsE:
.text._ZN5flash16flash_fwd_kernelI23Flash_fwd_kernel_traitsILi192ELi128ELi64ELi8ELb0ELb0EN7cutlass6half_tE19Flash_kernel_traitsILi192ELi128ELi64ELi8ES3_EELb0ELb0ELb0ELb1ELb0ELb0ELb0ELb0EEEvNS_16Flash_fwd_paramsE:
        /* <DEDUP_REMOVED lines=22> */
[----:B--2---:R-:W-:-:S04]  /*0160*/  ISETP.EQ.U32.AND P0, PT, R2, RZ, PT ;  /* 0x000000ff0200720c */ /* 0x004fc80003f02070 */
[----:B------:R-:W-:Y:S01]  /*0170*/  ISETP.EQ.OR.EX P0, PT, R3, RZ, !P3, P0 ;  /* 0x000000ff0300720c */ /* 0x000fe20005f02700 */
[----:B------:R-:W-:Y:S02]  /*0180*/  IMAD.MOV.U32 R16, RZ, RZ, -0x1 ;  /* 0xffffffffff107424 */ /* 0x000fe400078e00ff */
[----:B-1----:R-:W-:Y:S01]  /*0190*/  IMAD.WIDE R4, R18, 0x4, R6 ;  /* 0x0000000412047825 */ /* 0x002fe200078e0206 */
        /* <DEDUP_REMOVED lines=13> */
.L_x_176:
[----:B------:R-:W1:Y:S02]  /*0270*/  LDC R0, c[0x0][0x2c8] ;  /* 0x0000b200ff007b82 */ /* 0x000e640000000800 */
.L_x_177:
[----:B------:R-:W3:Y:S02]  /*0280*/  LDC.64 R2, c[0x0][0x308] ;  /* 0x0000c200ff027b82 */ /* 0x000ee40000000a00 */
[----:B---3--:R-:W-:-:S04]  /*0290*/  ISETP.NE.U32.AND P2, PT, R2, RZ, PT ;  /* 0x000000ff0200720c */ /* 0x008fc80003f45070 */
[----:B------:R-:W-:-:S13]  /*02a0*/  ISETP.NE.AND.EX P2, PT, R3, RZ, PT, P2 ;  /* 0x000000ff0300720c */ /* 0x000fda0003f45320 */
[----:B------:R-:W3:Y:S08]  /*02b0*/  @P2 LDC.64 R2, c[0x0][0x308] ;  /* 0x0000c200ff022b82 */ /* 0x000ef00000000a00 */
[----:B--2---:R-:W2:Y:S01]  /*02c0*/  @!P2 LDC R4, c[0x0][0x2cc] ;  /* 0x0000b300ff04ab82 */ /* 0x004ea20000000800 */
[----:B---3--:R-:W-:-:S07]  /*02d0*/  @P2 IMAD.WIDE R6, R18, 0x4, R2 ;  /* 0x0000000412062825 */ /* 0x008fce00078e0202 */
[----:B------:R-:W3:Y:S01]  /*02e0*/  @!P2 LDC.64 R2, c[0x0][0x318] ;  /* 0x0000c600ff02ab82 */ /* 0x000ee20000000a00 */
[----:B------:R-:W2:Y:S01]  /*02f0*/  @P2 LDG.E R6, desc[UR8][R6.64] ;  /* 0x0000000806062981 */ /* 0x000ea2000c1e1900 */
[----:B------:R-:W-:-:S05]  /*0300*/  IMAD.SHL.U32 R89, R210, 0x80, RZ ;  /* 0x00000080d2597824 */ /* 0x000fca00078e00ff */
[----:B----4-:R-:W-:Y:S02]  /*0310*/  ISETP.GT.AND P0, PT, R214, R89, PT ;  /* 0x00000059d600720c */ /* 0x010fe40003f04270 */
[----:B---3--:R-:W-:-:S04]  /*0320*/  @!P2 ISETP.NE.U32.AND P1, PT, R2, RZ, PT ;  /* 0x000000ff0200a20c */ /* 0x008fc80003f25070 */
[----:B------:R-:W-:-:S04]  /*0330*/  @!P2 ISETP.NE.AND.EX P1, PT, R3, RZ, PT, P1 ;  /* 0x000000ff0300a20c */ /* 0x000fc80003f25310 */
[----:B--2---:R-:W-:Y:S01]  /*0340*/  @!P2 SEL R4, R4, RZ, P1 ;  /* 0x000000ff0404a207 */ /* 0x004fe20000800000 */
[----:B-----5:R-:W-:-:S03]  /*0350*/  @P2 IMAD.IADD R135, R6, 0x1, -R13 ;  /* 0x0000000106872824 */ /* 0x020fc600078e0a0d */
[----:B-1----:R-:W-:Y:S01]  /*0360*/  @!P2 IADD3 R135, R4, R0, -R13 ;  /* 0x000000000487a210 */ /* 0x002fe20007ffe80d */
[----:B------:R-:W-:Y:S06]  /*0370*/  @!P0 EXIT ;  /* 0x000000000000894d */ /* 0x000fec0003800000 */
[----:B------:R-:W-:-:S13]  /*0380*/  ISETP.GE.AND P0, PT, R135, 0x1, PT ;  /* 0x000000018700780c */ /* 0x000fda0003f06270 */
[----:B------:R-:W-:Y:S05]  /*0390*/  @!P0 BRA `(.L_x_178) ;  /* 0x0000009c00c48947 */ /* 0x000fea0003800000 */
[----:B------:R-:W1:Y:S01]  /*03a0*/  LDC R17, c[0x0][0x278] ;  /* 0x00009e00ff117b82 */ /* 0x000e620000000800 */
[----:B------:R-:W-:Y:S02]  /*03b0*/  IABS R2, R12 ;  /* 0x0000000c00027213 */ /* 0x000fe40000000000 */
[----:B------:R-:W-:Y:S02]  /*03c0*/  ISETP.NE.AND P0, PT, R16, -0x1, PT ;  /* 0xffffffff1000780c */ /* 0x000fe40003f05270 */
[----:B------:R-:W-:Y:S02]  /*03d0*/  ISETP.NE.AND P5, PT, R209, -0x1, PT ;  /* 0xffffffffd100780c */ /* 0x000fe40003fa5270 */
[----:B------:R-:W-:Y:S02]  /*03e0*/  SHF.R.S32.HI R19, RZ, 0x1f, R134 ;  /* 0x0000001fff137819 */ /* 0x000fe40000011486 */
[----:B------:R-:W-:-:S07]  /*03f0*/  IADD3 R199, -R89, R214, RZ ;  /* 0x000000d659c77210 */ /* 0x000fce0007ffe1ff */
[----:B------:R-:W2:Y:S01]  /*0400*/  @P0 LDC.64 R206, c[0x0][0x248] ;  /* 0x00009200ffce0b82 */ /* 0x000ea20000000a00 */
[----:B------:R-:W-:Y:S02]  /*0410*/  @P0 IADD3 R26, R13, R16, RZ ;  /* 0x000000100d1a0210 */ /* 0x000fe40007ffe0ff */
[----:B------:R-:W-:Y:S02]  /*0420*/  @!P5 SHF.R.S32.HI R7, RZ, 0x1f, R18 ;  /* 0x0000001fff07d819 */ /* 0x000fe40000011412 */
[----:B-1----:R-:W-:-:S03]  /*0430*/  IABS R6, R17 ;  /* 0x0000001100067213 */ /* 0x002fc60000000000 */
[----:B------:R-:W1:Y:S01]  /*0440*/  @!P5 LDC.64 R14, c[0x0][0x228] ;  /* 0x00008a00ff0edb82 */ /* 0x000e620000000a00 */
[----:B------:R-:W3:Y:S08]  /*0450*/  I2F.RP R3, R6 ;  /* 0x0000000600037306 */ /* 0x000ef00000209400 */
[----:B---3--:R-:W3:Y:S02]  /*0460*/  MUFU.RCP R8, R3 ;  /* 0x0000000300087308 */ /* 0x008ee40000001000 */
[----:B---3--:R-:W-:-:S02]  /*0470*/  VIADD R8, R8, 0xffffffe ;  /* 0x0ffffffe08087836 */ /* 0x008fc40000000000 */
[----:B------:R-:W-:-:S04]  /*0480*/  VIADD R3, R135, 0x3f ;  /* 0x0000003f87037836 */ /* 0x000fc80000000000 */
[----:B------:R-:W3:Y:S01]  /*0490*/  F2I.FTZ.U32.TRUNC.NTZ R9, R8 ;  /* 0x0000000800097305 */ /* 0x000ee2000021f000 */
[----:B------:R-:W-:-:S04]  /*04a0*/  SHF.R.S32.HI R4, RZ, 0x1f, R3 ;  /* 0x0000001fff047819 */ /* 0x000fc80000011403 */
[----:B------:R-:W-:Y:S01]  /*04b0*/  LEA.HI R4, R4, R3, RZ, 0x6 ;  /* 0x0000000304047211 */ /* 0x000fe200078f30ff */
[----:B---3--:R-:W-:Y:S02]  /*04c0*/  IMAD.MOV R0, RZ, RZ, -R9 ;  /* 0x000000ffff007224 */ /* 0x008fe400078e0a09 */
[----:B------:R-:W-:Y:S02]  /*04d0*/  IMAD.MOV.U32 R8, RZ, RZ, RZ ;  /* 0x000000ffff087224 */ /* 0x000fe400078e00ff */
[----:B------:R-:W-:-:S04]  /*04e0*/  IMAD R5, R0, R6, RZ ;  /* 0x0000000600057224 */ /* 0x000fc800078e02ff */
[----:B------:R-:W-:Y:S02]  /*04f0*/  IMAD.HI.U32 R5, R9, R5, R8 ;  /* 0x0000000509057227 */ /* 0x000fe400078e0008 */
[----:B------:R-:W3:Y:S04]  /*0500*/  @P0 LDC.64 R8, c[0x0][0x250] ;  /* 0x00009400ff080b82 */ /* 0x000ee80000000a00 */
[----:B------:R-:W-:Y:S01]  /*0510*/  IMAD.HI.U32 R0, R5, R2, RZ ;  /* 0x0000000205007227 */ /* 0x000fe200078e00ff */
[----:B------:R-:W-:-:S04]  /*0520*/  LEA.HI R5, R19, R134, RZ, 0x3 ;  /* 0x0000008613057211 */ /* 0x000fc800078f18ff */
[----:B------:R-:W-:Y:S02]  /*0530*/  IADD3 R21, -R0, RZ, RZ ;  /* 0x000000ff00157210 */ /* 0x000fe40007ffe1ff */
[----:B------:R-:W-:Y:S02]  /*0540*/  SHF.R.S32.HI R24, RZ, 0x3, R5 ;  /* 0x00000003ff187819 */ /* 0x000fe40000011405 */
[----:B------:R-:W-:Y:S01]  /*0550*/  LOP3.LUT R5, R5, 0xfffffff8, RZ, 0xc0, !PT ;  /* 0xfffffff805057812 */ /* 0x000fe200078ec0ff */
[----:B------:R-:W-:Y:S01]  /*0560*/  IMAD R21, R6, R21, R2 ;  /* 0x0000001506157224 */ /* 0x000fe200078e0202 */
[----:B------:R-:W-:Y:S01]  /*0570*/  LOP3.LUT R2, R12, R17, RZ, 0x3c, !PT ;  /* 0x000000110c027212 */ /* 0x000fe200078e3cff */
[----:B------:R-:W-:Y:S02]  /*0580*/  IMAD.SHL.U32 R211, R24, 0x40, RZ ;  /* 0x0000004018d37824 */ /* 0x000fe400078e00ff */
[----:B------:R-:W-:Y:S01]  /*0590*/  IMAD.IADD R5, R134, 0x1, -R5 ;  /* 0x0000000186057824 */ /* 0x000fe200078e0a05 */
[----:B------:R-:W-:Y:S01]  /*05a0*/  ISETP.GT.U32.AND P4, PT, R6, R21, PT ;  /* 0x000000150600720c */ /* 0x000fe20003f84070 */
[----:B------:R-:W-:Y:S01]  /*05b0*/  VIADD R10, R24, 0x60 ;  /* 0x00000060180a7836 */ /* 0x000fe20000000000 */
[----:B------:R-:W-:Y:S01]  /*05c0*/  LOP3.LUT R211, R211, 0x1c0, RZ, 0xc0, !PT ;  /* 0x000001c0d3d37812 */ /* 0x000fe200078ec0ff */
[----:B------:R-:W-:Y:S01]  /*05d0*/  IMAD.SHL.U32 R146, R5, 0x8, RZ ;  /* 0x0000000805927824 */ /* 0x000fe200078e00ff */
[----:B------:R-:W-:Y:S01]  /*05e0*/  ISETP.GE.AND P1, PT, R2, RZ, PT ;  /* 0x000000ff0200720c */ /* 0x000fe20003f26270 */
[----:B------:R-:W-:Y:S01]  /*05f0*/  VIADD R20, R24, 0x40 ;  /* 0x0000004018147836 */ /* 0x000fe20000000000 */
[----:B------:R-:W-:Y:S01]  /*0600*/  ISETP.GE.AND P2, PT, R10, R199, PT ;  /* 0x000000c70a00720c */ /* 0x000fe20003f46270 */
[----:B------:R-:W4:Y:S01]  /*0610*/  LDC.64 R2, c[0x0][0x3c8] ;  /* 0x0000f200ff027b82 */ /* 0x000f220000000a00 */
[----:B------:R-:W-:-:S02]  /*0620*/  LOP3.LUT R22, R211, 0x38, R146, 0xf8, !PT ;  /* 0x00000038d3167812 */ /* 0x000fc400078ef892 */
[----:B------:R-:W-:Y:S02]  /*0630*/  SHF.R.U32.HI R211, RZ, 0x3, R211 ;  /* 0x00000003ffd37819 */ /* 0x000fe400000116d3 */
[----:B------:R-:W-:Y:S01]  /*0640*/  ISETP.GE.AND P3, PT, R20, R199, PT ;  /* 0x000000c71400720c */ /* 0x000fe20003f66270 */
[----:B------:R-:W-:Y:S01]  /*0650*/  @!P4 IMAD.IADD R21, R21, 0x1, -R6 ;  /* 0x000000011515c824 */ /* 0x000fe200078e0a06 */
[----:B------:R-:W-:Y:S01]  /*0660*/  LOP3.LUT R211, R22, R211, RZ, 0x3c, !PT ;  /* 0x000000d316d37212 */ /* 0x000fe200078e3cff */
[----:B------:R-:W4:Y:S01]  /*0670*/  @P5 LDC.64 R10, c[0x0][0x240] ;  /* 0x00009000ff0a5b82 */ /* 0x000f220000000a00 */
[----:B------:R-:W-:Y:S01]  /*0680*/  LEA.HI R22, R19, R134, RZ, 0x6 ;  /* 0x0000008613167211 */ /* 0x000fe200078f30ff */
[----:B-1----:R-:W-:Y:S01]  /*0690*/  @!P5 IMAD R20, R7, R14, RZ ;  /* 0x0000000e0714d224 */ /* 0x002fe200078e02ff */
[----:B------:R-:W-:Y:S01]  /*06a0*/  ISETP.GE.U32.AND P6, PT, R21, R6, PT ;  /* 0x000000061500720c */ /* 0x000fe20003fc6070 */
[----:B------:R-:W-:Y:S02]  /*06b0*/  @P0 IMAD.IADD R6, R13, 0x1, R16 ;  /* 0x000000010d060824 */ /* 0x000fe400078e0210 */
[----:B------:R-:W-:-:S02]  /*06c0*/  IMAD.SHL.U32 R22, R22, 0x8, RZ ;  /* 0x0000000816167824 */ /* 0x000fc400078e00ff */
[C---:B---3--:R-:W-:Y:S02]  /*06d0*/  @P0 IMAD R21, R26.reuse, R9, RZ ;  /* 0x000000091a150224 */ /* 0x048fe400078e02ff */
[----:B------:R-:W-:Y:S01]  /*06e0*/  @P0 IMAD.WIDE.U32 R26, R26, R8, RZ ;  /* 0x000000081a1a0225 */ /* 0x000fe200078e00ff */
[----:B------:R-:W-:-:S03]  /*06f0*/  LOP3.LUT R211, R211, 0xfffffe00, R22, 0xf8, !PT ;  /* 0xfffffe00d3d37812 */ /* 0x000fc600078ef816 */
[C---:B--2---:R-:W-:Y:S01]  /*0700*/  @P0 IMAD R16, R6.reuse, R207, RZ ;  /* 0x000000cf06100224 */ /* 0x044fe200078e02ff */
[----:B------:R-:W-:Y:S01]  /*0710*/  @P0 MOV R22, R26 ;  /* 0x0000001a00160202 */ /* 0x000fe20000000f00 */
[----:B------:R-:W-:-:S04]  /*0720*/  @P0 IMAD.WIDE.U32 R6, R6, R206, RZ ;  /* 0x000000ce06060225 */ /* 0x000fc800078e00ff */
[----:B------:R-:W-:Y:S02]  /*0730*/  @!P5 IMAD R15, R18, R15, R20 ;  /* 0x0000000f120fd224 */ /* 0x000fe400078e0214 */
[----:B------:R-:W-:Y:S02]  /*0740*/  @P0 IMAD.IADD R21, R27, 0x1, R21 ;  /* 0x000000011b150824 */ /* 0x000fe400078e0215 */
[----:B------:R-:W-:Y:S02]  /*0750*/  @P0 IMAD.IADD R16, R7, 0x1, R16 ;  /* 0x0000000107100824 */ /* 0x000fe400078e0210 */
[----:B------:R-:W-:Y:S01]  /*0760*/  @P0 IMAD.MOV.U32 R20, RZ, RZ, R6 ;  /* 0x000000ffff140224 */ /* 0x000fe200078e0006 */
[----:B------:R-:W-:Y:S06]  /*0770*/  @P0 BRA `(.L_x_179) ;  /* 0x0000000000340947 */ /* 0x000fec0003800000 */
        /* <DEDUP_REMOVED lines=13> */
.L_x_179:
        /* <DEDUP_REMOVED lines=12> */
[----:B------:R-:W-:-:S07]  /*0910*/  IADD3 R21, R23, R21, RZ ;  /* 0x0000001517157210 */ /* 0x000fce0007ffe0ff */
.L_x_180:
[----:B------:R-:W-:Y:S01]  /*0920*/  ISETP.NE.AND P0, PT, R17, RZ, PT ;  /* 0x000000ff1100720c */ /* 0x000fe20003f05270 */
[----:B----4-:R-:W-:Y:S01]  /*0930*/  @P5 IMAD.WIDE.U32 R26, R209, R10, RZ ;  /* 0x0000000ad11a5225 */ /* 0x010fe200078e00ff */
[----:B------:R-:W-:Y:S01]  /*0940*/  @!P4 IADD3 R0, R0, 0x1, RZ ;  /* 0x000000010000c810 */ /* 0x000fe20007ffe0ff */
[----:B------:R-:W1:Y:S01]  /*0950*/  S2UR UR10, SR_CgaCtaId ;  /* 0x00000000000a79c3 */ /* 0x000e620000008800 */
[----:B------:R-:W-:Y:S01]  /*0960*/  SHF.R.S32.HI R147, RZ, 0x1f, R146 ;  /* 0x0000001fff937819 */ /* 0x000fe20000011492 */
[----:B------:R-:W-:Y:S01]  /*0970*/  @!P5 IMAD.WIDE.U32 R28, R18, R14, RZ ;  /* 0x0000000e121cd225 */ /* 0x000fe200078e00ff */
[----:B------:R-:W-:Y:S01]  /*0980*/  @P6 IADD3 R0, R0, 0x1, RZ ;  /* 0x0000000100006810 */ /* 0x000fe20007ffe0ff */
[----:B------:R-:W-:Y:S01]  /*0990*/  ULDC.64 UR4, c[0x0][0x260] ;  /* 0x0000980000047ab9 */ /* 0x000fe20000000a00 */
[----:B------:R-:W-:Y:S01]  /*09a0*/  SHF.R.S32.HI R25, RZ, 0x1f, R24 ;  /* 0x0000001fff197819 */ /* 0x000fe20000011418 */
[-C--:B------:R-:W-:Y:S01]  /*09b0*/  IMAD.WIDE.U32 R30, R24, R206.reuse, R146 ;  /* 0x000000ce181e7225 */ /* 0x080fe200078e0092 */
[----:B------:R-:W-:Y:S01]  /*09c0*/  @!P1 IADD3 R0, -R0, RZ, RZ ;  /* 0x000000ff00009210 */ /* 0x000fe20007ffe1ff */
[----:B------:R-:W-:Y:S01]  /*09d0*/  ULDC.64 UR6, c[0x0][0x268] ;  /* 0x00009a0000067ab9 */ /* 0x000fe20000000a00 */
[----:B------:R-:W-:Y:S01]  /*09e0*/  ISETP.NE.U32.AND P1, PT, R2, RZ, PT ;  /* 0x000000ff0200720c */ /* 0x000fe20003f25070 */
[----:B------:R-:W-:Y:S01]  /*09f0*/  IMAD R6, R25, R206, RZ ;  /* 0x000000ce19067224 */ /* 0x000fe200078e02ff */
[----:B------:R-:W-:Y:S01]  /*0a00*/  @!P0 LOP3.LUT R0, RZ, R17, RZ, 0x33, !PT ;  /* 0x00000011ff008212 */ /* 0x000fe200078e33ff */
[----:B------:R-:W-:Y:S01]  /*0a10*/  @P5 IMAD R11, R209, R11, R27 ;  /* 0x0000000bd10b5224 */ /* 0x000fe200078e021b */
[----:B------:R-:W-:Y:S01]  /*0a20*/  ISETP.NE.AND.EX P0, PT, R3, RZ, PT, P1 ;  /* 0x000000ff0300720c */ /* 0x000fe20003f05310 */
[----:B------:R-:W-:Y:S01]  /*0a30*/  @!P5 IMAD.IADD R11, R29, 0x1, R15 ;  /* 0x000000011d0bd824 */ /* 0x000fe200078e020f */
[----:B------:R-:W-:Y:S01]  /*0a40*/  IADD3 R218, P4, R20, R30, RZ ;  /* 0x0000001e14da7210 */ /* 0x000fe20007f9e0ff */
[C---:B------:R-:W-:Y:S01]  /*0a50*/  IMAD R7, R24.reuse, R207, R6 ;  /* 0x000000cf18077224 */ /* 0x040fe200078e0206 */
[----:B------:R-:W-:Y:S01]  /*0a60*/  SHF.R.S32.HI R17, RZ, 0x1f, R0 ;  /* 0x0000001fff117819 */ /* 0x000fe20000011400 */
[-C--:B------:R-:W-:Y:S01]  /*0a70*/  IMAD.WIDE.U32 R14, R24, R8.reuse, R146 ;  /* 0x00000008180e7225 */ /* 0x080fe200078e0092 */
[----:B------:R-:W-:Y:S01]  /*0a80*/  SHF.R.S32.HI R13, RZ, 0x1f, R12 ;  /* 0x0000001fff0d7819 */ /* 0x000fe2000001140c */
[----:B------:R-:W-:Y:S01]  /*0a90*/  BSSY B0, `(.L_x_181) ;  /* 0x0000042000007945 */ /* 0x000fe20003800000 */
[----:B------:R-:W-:Y:S01]  /*0aa0*/  IADD3.X R219, R16, R31, R7, P4, !PT ;  /* 0x0000001f10db7210 */ /* 0x000fe200027fe407 */
[----:B------:R-:W-:Y:S01]  /*0ab0*/  IMAD R6, R25, R8, RZ ;  /* 0x0000000819067224 */ /* 0x000fe200078e02ff */
[----:B------:R-:W-:Y:S01]  /*0ac0*/  IADD3 R216, P4, R22, R14, RZ ;  /* 0x0000000e16d87210 */ /* 0x000fe20007f9e0ff */
[----:B------:R-:W-:Y:S01]  /*0ad0*/  @!P5 IMAD.MOV.U32 R26, RZ, RZ, R28 ;  /* 0x000000ffff1ad224 */ /* 0x000fe200078e001c */
[----:B------:R-:W-:Y:S01]  /*0ae0*/  LEA.HI R35, R19, R134, RZ, 0x4 ;  /* 0x0000008613237211 */ /* 0x000fe200078f20ff */
[C---:B------:R-:W-:Y:S01]  /*0af0*/  IMAD R6, R24.reuse, R9, R6 ;  /* 0x0000000918067224 */ /* 0x040fe200078e0206 */
[----:B------:R-:W-:Y:S01]  /*0b00*/  IADD3 R16, R24, 0x20, RZ ;  /* 0x0000002018107810 */ /* 0x000fe20007ffe0ff */
[----:B------:R-:W-:Y:S01]  /*0b10*/  IMAD R221, R17, UR4, RZ ;  /* 0x0000000411dd7c24 */ /* 0x000fe2000f8e02ff */
[----:B------:R-:W-:Y:S01]  /*0b20*/  IADD3 R26, P1, R146, R26, RZ ;  /* 0x0000001a921a7210 */ /* 0x000fe20007f3e0ff */
[----:B------:R-:W-:Y:S01]  /*0b30*/  IMAD.WIDE.U32 R218, R0, UR4, R218 ;  /* 0x0000000400da7c25 */ /* 0x000fe2000f8e00da */
[----:B------:R-:W-:-:S02]  /*0b40*/  IADD3.X R217, R21, R15, R6, P4, !PT ;  /* 0x0000000f15d97210 */ /* 0x000fc400027fe406 */
[----:B------:R-:W2:Y:S01]  /*0b50*/  @P0 LDC.64 R14, c[0x0][0x3d0] ;  /* 0x0000f400ff0e0b82 */ /* 0x000ea20000000a00 */
[----:B------:R-:W-:Y:S01]  /*0b60*/  IADD3.X R27, R147, R11, RZ, P1, !PT ;  /* 0x0000000b931b7210 */ /* 0x000fe20000ffe4ff */
[----:B------:R-:W-:Y:S01]  /*0b70*/  IMAD R221, R0, UR5, R221 ;  /* 0x0000000500dd7c24 */ /* 0x000fe2000f8e02dd */
[----:B------:R-:W-:Y:S01]  /*0b80*/  ISETP.GE.AND P1, PT, R24, R199, PT ;  /* 0x000000c71800720c */ /* 0x000fe20003f26270 */
[----:B------:R-:W-:Y:S01]  /*0b90*/  ULDC.64 UR4, c[0x0][0x258] ;  /* 0x0000960000047ab9 */ /* 0x000fe20000000a00 */
[----:B------:R-:W-:Y:S01]  /*0ba0*/  IMAD R17, R17, UR6, RZ ;  /* 0x0000000611117c24 */ /* 0x000fe2000f8e02ff */
[----:B------:R-:W-:Y:S01]  /*0bb0*/  IADD3 R212, R146, 0x80, RZ ;  /* 0x0000008092d47810 */ /* 0x000fe20007ffe0ff */
[----:B------:R-:W-:Y:S02]  /*0bc0*/  IMAD R29, R13, UR4, RZ ;  /* 0x000000040d1d7c24 */ /* 0x000fe4000f8e02ff */
[----:B------:R-:W-:Y:S01]  /*0bd0*/  IMAD.WIDE.U32 R26, R12, UR4, R26 ;  /* 0x000000040c1a7c25 */ /* 0x000fe2000f8e001a */
[----:B------:R-:W-:-:S02]  /*0be0*/  UMOV UR4, 0x400 ;  /* 0x0000040000047882 */ /* 0x000fc40000000000 */
[----:B-1----:R-:W-:Y:S01]  /*0bf0*/  ULEA UR4, UR10, UR4, 0x18 ;  /* 0x000000040a047291 */ /* 0x002fe2000f8ec03f */
[----:B------:R-:W-:Y:S02]  /*0c00*/  IMAD R29, R12, UR5, R29 ;  /* 0x000000050c1d7c24 */ /* 0x000fe4000f8e021d */
[----:B------:R-:W-:-:S03]  /*0c10*/  IMAD.WIDE.U32 R216, R0, UR6, R216 ;  /* 0x0000000600d87c25 */ /* 0x000fc6000f8e00d8 */
[----:B------:R-:W-:Y:S01]  /*0c20*/  LEA R211, R211, UR4, 0x1 ;  /* 0x00000004d3d37c11 */ /* 0x000fe2000f8e08ff */
[----:B------:R-:W-:Y:S01]  /*0c30*/  IMAD R17, R0, UR7, R17 ;  /* 0x0000000700117c24 */ /* 0x000fe2000f8e0211 */
[----:B------:R-:W-:Y:S01]  /*0c40*/  IADD3 R29, R27, R29, RZ ;  /* 0x0000001d1b1d7210 */ /* 0x000fe20007ffe0ff */
[----:B------:R-:W-:-:S04]  /*0c50*/  IMAD.WIDE R30, R210, 0x80, R24 ;  /* 0x00000080d21e7825 */ /* 0x000fc800078e0218 */
[----:B------:R-:W-:Y:S01]  /*0c60*/  VIADD R213, R146, 0x40 ;  /* 0x0000004092d57836 */ /* 0x000fe20000000000 */
        /* <DEDUP_REMOVED lines=13> */
[----:B------:R-:W4:Y:S01]  /*0d40*/  @!P5 LDC.64 R6, c[0x0][0x210] ;  /* 0x00008400ff06db82 */ /* 0x000f220000000a00 */
[----:B-1----:R-:W-:-:S04]  /*0d50*/  @!P6 LEA R10, P1, R22, R10, 0x1 ;  /* 0x0000000a160ae211 */ /* 0x002fc800078208ff */
[C---:B------:R-:W-:Y:S02]  /*0d60*/  @!P6 LEA.HI.X R11, R22.reuse, R11, R0, 0x1, P1 ;  /* 0x0000000b160be211 */ /* 0x040fe400008f0c00 */
[----:B----4-:R-:W-:-:S03]  /*0d70*/  @!P5 LEA R6, P1, R22, R6, 0x1 ;  /* 0x000000061606d211 */ /* 0x010fc600078208ff */
        /* <DEDUP_REMOVED lines=19> */
.L_x_182:
[----:B------:R-:W-:Y:S05]  /*0eb0*/  BSYNC B0 ;  /* 0x0000000000007941 */ /* 0x000fea0003800000 */
.L_x_181:
[----:B------:R-:W-:Y:S01]  /*0ec0*/  ISETP.GE.AND P1, PT, R16, R199, PT ;  /* 0x000000c71000720c */ /* 0x000fe20003f26270 */
[----:B------:R-:W-:Y:S01]  /*0ed0*/  BSSY B0, `(.L_x_183) ;  /* 0x000002d000007945 */ /* 0x000fe20003800000 */
[----:B-1-3--:R-:W-:Y:S02]  /*0ee0*/  LOP3.LUT R7, R35, 0xfffffff0, RZ, 0xc0, !PT ;  /* 0xfffffff023077812 */ /* 0x00afe400078ec0ff */
[----:B------:R-:W-:Y:S02]  /*0ef0*/  LEA.HI.SX32 R85, R4, 0xffffffff, 0x1a ;  /* 0xffffffff04557811 */ /* 0x000fe400078fd2ff */
[----:B------:R-:W-:Y:S01]  /*0f00*/  SHF.R.S32.HI R20, RZ, 0x4, R35 ;  /* 0x00000004ff147819 */ /* 0x000fe20000011423 */
[----:B------:R-:W-:Y:S02]  /*0f10*/  IMAD.IADD R0, R134, 0x1, -R7 ;  /* 0x0000000186007824 */ /* 0x000fe400078e0a07 */
[----:B------:R-:W-:-:S04]  /*0f20*/  IMAD R21, R85, -0x40, R135 ;  /* 0xffffffc055157824 */ /* 0x000fc800078e0287 */
        /* <DEDUP_REMOVED lines=12> */
[----:B------:R-:W1:Y:S01]  /*0ff0*/  @!P6 LDC.64 R10, c[0x0][0x210] ;  /* 0x00008400ff0aeb82 */ /* 0x000e620000000a00 */
[----:B------:R-:W-:Y:S01]  /*1000*/  IMAD R22, R23, UR7, R22 ;  /* 0x0000000717167c24 */ /* 0x000fe2000f8e0216 */
[----:B------:R3:W-:Y:S03]  /*1010*/  @P6 STS.128 [R211+0x1000], RZ ;  /* 0x001000ffd3006388 */ /* 0x0007e60000000c00 */
[----:B------:R-:W-:-:S03]  /*1020*/  IMAD.IADD R22, R33, 0x1, R22 ;  /* 0x0000000121167824 */ /* 0x000fc600078e0216 */
[----:B------:R-:W4:Y:S01]  /*1030*/  @!P5 LDC.64 R6, c[0x0][0x210] ;  /* 0x00008400ff06db82 */ /* 0x000f220000000a00 */
[----:B-1----:R-:W-:-:S04]  /*1040*/  @!P6 LEA R10, P4, R32, R10, 0x1 ;  /* 0x0000000a200ae211 */ /* 0x002fc800078808ff */
        /* <DEDUP_REMOVED lines=21> */
.L_x_184:
[----:B------:R-:W-:Y:S05]  /*11a0*/  BSYNC B0 ;  /* 0x0000000000007941 */ /* 0x000fea0003800000 */
.L_x_183:
[----:B------:R-:W-:Y:S01]  /*11b0*/  IMAD.SHL.U32 R34, R5, 0x40, RZ ;  /* 0x0000004005227824 */ /* 0x000fe200078e00ff */
[----:B-1-3--:R-:W-:Y:S01]  /*11c0*/  SHF.R.S32.HI R7, RZ, 0x1f, R0 ;  /* 0x0000001fff077819 */ /* 0x00afe20000011400 */
[----:B------:R-:W-:Y:S01]  /*11d0*/  BSSY B0, `(.L_x_185) ;  /* 0x000002d000007945 */ /* 0x000fe20003800000 */
[C---:B------:R-:W-:Y:S01]  /*11e0*/  ISETP.GE.AND P1, PT, R24.reuse, R21, PT ;  /* 0x000000151800720c */ /* 0x040fe20003f26270 */
[----:B------:R-:W-:Y:S01]  /*11f0*/  IMAD.SHL.U32 R33, R24, 0x8, RZ ;  /* 0x0000000818217824 */ /* 0x000fe200078e00ff */
[----:B------:R-:W-:Y:S02]  /*1200*/  LEA.HI R35, R35, R20, RZ, 0x1 ;  /* 0x0000001423237211 */ /* 0x000fe400078f08ff */
[----:B------:R-:W-:Y:S02]  /*1210*/  LEA.HI R22, R7, R0, RZ, 0x3 ;  /* 0x0000000007167211 */ /* 0x000fe400078f18ff */
[----:B------:R-:W-:Y:S01]  /*1220*/  LOP3.LUT R34, R34, 0x1c0, RZ, 0xc0, !PT ;  /* 0x000001c022227812 */ /* 0x000fe200078ec0ff */
[----:B------:R-:W-:Y:S06]  /*1230*/  @P3 BRA `(.L_x_186) ;  /* 0x0000000000983947 */ /* 0x000fec0003800000 */
        /* <DEDUP_REMOVED lines=13> */
[----:B------:R3:W-:Y:S06]  /*1310*/  @P6 STS.128 [R211+0x2000], RZ ;  /* 0x002000ffd3006388 */ /* 0x0007ec0000000c00 */
[----:B------:R-:W4:Y:S01]  /*1320*/  @!P5 LDC.64 R6, c[0x0][0x210] ;  /* 0x00008400ff06db82 */ /* 0x000f220000000a00 */
[----:B-1----:R-:W-:Y:S01]  /*1330*/  @!P6 LEA R38, P4, R36, R10, 0x1 ;  /* 0x0000000a2426e211 */ /* 0x002fe200078808ff */
[----:B------:R-:W-:-:S05]  /*1340*/  IMAD.IADD R10, R37, 0x1, R23 ;  /* 0x00000001250a7824 */ /* 0x000fca00078e0217 */
        /* <DEDUP_REMOVED lines=21> */
.L_x_186:
[----:B------:R-:W-:Y:S05]  /*14a0*/  BSYNC B0 ;  /* 0x0000000000007941 */ /* 0x000fea0003800000 */
.L_x_185:
[----:B------:R-:W-:Y:S01]  /*14b0*/  LOP3.LUT R35, R35, 0xfffffffe, RZ, 0xc0, !PT ;  /* 0xfffffffe23237812 */ /* 0x000fe200078ec0ff */
[----:B------:R-:W-:Y:S01]  /*14c0*/  BSSY B0, `(.L_x_187) ;  /* 0x000002e000007945 */ /* 0x000fe20003800000 */
[----:B------:R-:W-:Y:S02]  /*14d0*/  LOP3.LUT R33, R34, 0x8, R33, 0xf8, !PT ;  /* 0x0000000822217812 */ /* 0x000fe400078ef821 */
[----:B-1-3--:R-:W-:Y:S01]  /*14e0*/  LOP3.LUT R7, R22, 0xfffffff8, RZ, 0xc0, !PT ;  /* 0xfffffff816077812 */ /* 0x00afe200078ec0ff */
[----:B------:R-:W-:Y:S01]  /*14f0*/  IMAD.IADD R20, R20, 0x1, -R35 ;  /* 0x0000000114147824 */ /* 0x000fe200078e0a23 */
[----:B------:R-:W-:Y:S02]  /*1500*/  SHF.R.U32.HI R34, RZ, 0x3, R34 ;  /* 0x00000003ff227819 */ /* 0x000fe40000011622 */
[----:B------:R-:W-:Y:S01]  /*1510*/  ISETP.GE.AND P5, PT, R24, R21, PT ;  /* 0x000000151800720c */ /* 0x000fe20003fa6270 */
[----:B------:R-:W-:Y:S01]  /*1520*/  IMAD.IADD R0, R0, 0x1, -R7 ;  /* 0x0000000100007824 */ /* 0x000fe200078e0a07 */
[----:B------:R-:W-:Y:S01]  /*1530*/  LOP3.LUT R197, R33, R34, RZ, 0x3c, !PT ;  /* 0x0000002221c57212 */ /* 0x000fe200078e3cff */
[----:B------:R-:W-:Y:S10]  /*1540*/  @P2 BRA `(.L_x_188) ;  /* 0x0000000000942947 */ /* 0x000ff40003800000 */
        /* <DEDUP_REMOVED lines=37> */
.L_x_188:
[----:B------:R-:W-:Y:S05]  /*17a0*/  BSYNC B0 ;  /* 0x0000000000007941 */ /* 0x000fea0003800000 */
.L_x_187:
[----:B------:R-:W-:Y:S01]  /*17b0*/  IMAD.SHL.U32 R24, R0, 0x40, RZ ;  /* 0x0000004000187824 */ /* 0x000fe200078e00ff */
[----:B-1-3--:R-:W-:Y:S01]  /*17c0*/  SHF.L.U64.HI R6, R206, 0x6, R207 ;  /* 0x00000006ce067819 */ /* 0x00afe200000102cf */
[----:B------:R-:W-:Y:S01]  /*17d0*/  IMAD.SHL.U32 R29, R20, 0x8, RZ ;  /* 0x00000008141d7824 */ /* 0x000fe200078e00ff */
[----:B------:R-:W-:Y:S01]  /*17e0*/  SHF.R.S32.HI R23, RZ, 0x1f, R85 ;  /* 0x0000001fff177819 */ /* 0x000fe20000011455 */
[----:B------:R-:W-:Y:S01]  /*17f0*/  IMAD.SHL.U32 R7, R206, 0x40, RZ ;  /* 0x00000040ce077824 */ /* 0x000fe200078e00ff */
[----:B------:R-:W-:Y:S01]  /*1800*/  LOP3.LUT R24, R24, 0x1c0, RZ, 0xc0, !PT ;  /* 0x000001c018187812 */ /* 0x000fe200078ec0ff */
[----:B------:R-:W-:Y:S01]  /*1810*/  IMAD R10, R6, R85, RZ ;  /* 0x00000055060a7224 */ /* 0x000fe200078e02ff */
[----:B------:R-:W-:Y:S01]  /*1820*/  IADD3 R221, R219, R221, RZ ;  /* 0x000000dddbdd7210 */ /* 0x000fe20007ffe0ff */
[----:B------:R-:W-:Y:S01]  /*1830*/  BSSY B0, `(.L_x_189) ;  /* 0x000002a000007945 */ /* 0x000fe20003800000 */
[----:B------:R-:W-:Y:S01]  /*1840*/  MOV R220, R218 ;  /* 0x000000da00dc7202 */ /* 0x000fe20000000f00 */
[----:B------:R-:W-:Y:S01]  /*1850*/  IMAD R11, R23, R7, R10 ;  /* 0x00000007170b7224 */ /* 0x000fe200078e020a */
[----:B------:R-:W-:-:S02]  /*1860*/  LOP3.LUT R29, R24, 0x8, R29, 0xf8, !PT ;  /* 0x00000008181d7812 */ /* 0x000fc400078ef81d */
[----:B------:R-:W-:Y:S01]  /*1870*/  @P0 SHF.R.S32.HI R25, RZ, 0x1f, R18 ;  /* 0x0000001fff190819 */ /* 0x000fe20000011412 */
[----:B------:R-:W-:Y:S01]  /*1880*/  IMAD.WIDE.U32 R26, R85, R7, R220 ;  /* 0x00000007551a7225 */ /* 0x000fe200078e00dc */
[----:B------:R-:W-:Y:S02]  /*1890*/  SHF.R.U32.HI R24, RZ, 0x3, R24 ;  /* 0x00000003ff187819 */ /* 0x000fe40000011618 */
[----:B------:R-:W-:Y:S01]  /*18a0*/  ISETP.GE.AND P6, PT, R16, R21, PT ;  /* 0x000000151000720c */ /* 0x000fe20003fc6270 */
[----:B--2---:R-:W-:Y:S01]  /*18b0*/  @P0 IMAD R25, R25, R14, RZ ;  /* 0x0000000e19190224 */ /* 0x004fe200078e02ff */
[----:B------:R-:W-:Y:S01]  /*18c0*/  LOP3.LUT R24, R29, R24, RZ, 0x3c, !PT ;  /* 0x000000181d187212 */ /* 0x000fe200078e3cff */
[----:B------:R-:W-:-:S04]  /*18d0*/  @P0 IMAD.WIDE.U32 R28, R18, R14, R12 ;  /* 0x0000000e121c0225 */ /* 0x000fc800078e000c */
        /* <DEDUP_REMOVED lines=31> */
.L_x_190:
[----:B------:R-:W-:Y:S05]  /*1ad0*/  BSYNC B0 ;  /* 0x0000000000007941 */ /* 0x000fea0003800000 */
.L_x_189:
        /* <DEDUP_REMOVED lines=35> */
.L_x_192:
[----:B------:R-:W-:Y:S05]  /*1d10*/  BSYNC B0 ;  /* 0x0000000000007941 */ /* 0x000fea0003800000 */
.L_x_191:
[----:B------:R-:W0:Y:S01]  /*1d20*/  LDGDEPBAR ;  /* 0x00000000000079af */ /* 0x000e220000000000 */
[----:B------:R-:W-:Y:S01]  /*1d30*/  @P0 IMAD R15, R18, R15, R25 ;  /* 0x0000000f120f0224 */ /* 0x000fe200078e0219 */
[----:B--23--:R-:W-:Y:S01]  /*1d40*/  @P0 LEA R12, P1, R28, R2, 0x2 ;  /* 0x000000021c0c0211 */ /* 0x00cfe200078210ff */
[----:B-1--4-:R-:W-:Y:S01]  /*1d50*/  IMAD.SHL.U32 R11, R22, 0x40, RZ ;  /* 0x00000040160b7824 */ /* 0x012fe200078e00ff */
[----:B------:R-:W-:Y:S01]  /*1d60*/  LEA.HI R86, R19, R134, RZ, 0x5 ;  /* 0x0000008613567211 */ /* 0x000fe200078f28ff */
[----:B------:R-:W-:Y:S02]  /*1d70*/  @P0 IMAD.IADD R15, R29, 0x1, R15 ;  /* 0x000000011d0f0824 */ /* 0x000fe400078e020f */
[-C--:B------:R-:W-:Y:S01]  /*1d80*/  IMAD R10, R23, R8.reuse, RZ ;  /* 0x00000008170a7224 */ /* 0x080fe200078e02ff */
[----:B------:R-:W-:Y:S01]  /*1d90*/  LOP3.LUT R2, R24, 0xfffffe00, R11, 0xf8, !PT ;  /* 0xfffffe0018027812 */ /* 0x000fe200078ef80b */
[----:B------:R-:W-:Y:S01]  /*1da0*/  IMAD.WIDE.U32 R22, R85, R8, RZ ;  /* 0x0000000855167225 */ /* 0x000fe200078e00ff */
[----:B------:R-:W-:-:S02]  /*1db0*/  @P0 LEA.HI.X R13, R28, R3, R15, 0x2, P1 ;  /* 0x000000031c0d0211 */ /* 0x000fc400008f140f */
[----:B------:R-:W-:Y:S01]  /*1dc0*/  SHF.R.S32.HI R87, RZ, 0x5, R86 ;  /* 0x00000005ff577819 */ /* 0x000fe20000011456 */
[----:B------:R-:W-:Y:S01]  /*1dd0*/  IMAD R10, R85, R9, R10 ;  /* 0x00000009550a7224 */ /* 0x000fe200078e020a */
[----:B------:R-:W-:Y:S01]  /*1de0*/  LEA R3, P2, R22, R216, 0x6 ;  /* 0x000000d816037211 */ /* 0x000fe200078430ff */
[----:B------:R1:W5:Y:S01]  /*1df0*/  @P0 LDG.E R84, desc[UR8][R12.64] ;  /* 0x000000080c540981 */ /* 0x000362000c1e1900 */
[----:B------:R-:W-:Y:S02]  /*1e00*/  IMAD.IADD R206, R217, 0x1, R17 ;  /* 0x00000001d9ce7824 */ /* 0x000fe400078e0211 */
[----:B------:R-:W-:Y:S01]  /*1e10*/  IMAD R197, R20, 0x200, R197 ;  /* 0x0000020014c57824 */ /* 0x000fe200078e02c5 */
[----:B------:R-:W-:Y:S01]  /*1e20*/  BSSY B0, `(.L_x_193) ;  /* 0x000002a000007945 */ /* 0x000fe20003800000 */
[----:B------:R-:W-:Y:S01]  /*1e30*/  IMAD.IADD R11, R23, 0x1, R10 ;  /* 0x00000001170b7824 */ /* 0x000fe200078e020a */
[----:B------:R-:W-:Y:S01]  /*1e40*/  ISETP.GE.AND P1, PT, R16, R21, PT ;  /* 0x000000151000720c */ /* 0x000fe20003f26270 */
[----:B------:R-:W-:Y:S01]  /*1e50*/  IMAD R198, R87, 0x400, R2 ;  /* 0x0000040057c67824 */ /* 0x000fe200078e0202 */
[----:B------:R-:W-:-:S04]  /*1e60*/  DEPBAR.LE SB0, 0x0 ;  /* 0x000080000000791a */ /* 0x000fc80000000000 */
[----:B------:R-:W-:Y:S01]  /*1e70*/  BAR.SYNC.DEFER_BLOCKING 0x0 ;  /* 0x0000000000007b1d */ /* 0x000fe20000010000 */
[----:B------:R-:W-:Y:S02]  /*1e80*/  LEA.HI.X R14, R22, R206, R11, 0x6, P2 ;  /* 0x000000ce160e7211 */ /* 0x000fe400010f340b */
[----:B------:R-:W-:-:S03]  /*1e90*/  LEA R197, R197, UR4, 0x1 ;  /* 0x00000004c5c57c11 */ /* 0x000fc6000f8e08ff */
[----:B------:R1:W-:Y:S04]  /*1ea0*/  @P5 STS.128 [R211+0x12000], RZ ;  /* 0x012000ffd3005388 */ /* 0x0003e80000000c00 */
[----:B------:R1:W-:Y:S04]  /*1eb0*/  @P5 STS.128 [R211+0x14000], RZ ;  /* 0x014000ffd3005388 */ /* 0x0003e80000000c00 */
[----:B------:R1:W-:Y:S01]  /*1ec0*/  @P5 STS.128 [R211+0x16000], RZ ;  /* 0x016000ffd3005388 */ /* 0x0003e20000000c00 */
[----:B------:R-:W-:Y:S01]  /*1ed0*/  LEA R198, R198, UR4, 0x1 ;  /* 0x00000004c6c67c11 */ /* 0x000fe2000f8e08ff */
[----:B------:R-:W-:Y:S06]  /*1ee0*/  @P5 BRA `(.L_x_194) ;  /* 0x0000000000745947 */ /* 0x000fec0003800000 */
[----:B------:R-:W-:Y:S02]  /*1ef0*/  ULDC UR5, c[0x0][0x2d0] ;  /* 0x0000b40000057ab9 */ /* 0x000fe40000000800 */
[----:B------:R-:W-:Y:S02]  /*1f00*/  ISETP.GE.AND P5, PT, R146, UR5, PT ;  /* 0x0000000592007c0c */ /* 0x000fe4000bfa6270 */
[----:B------:R-:W-:Y:S02]  /*1f10*/  ISETP.GE.AND P4, PT, R213, UR5, PT ;  /* 0x00000005d5007c0c */ /* 0x000fe4000bf86270 */
[----:B------:R-:W-:-:S09]  /*1f20*/  ISETP.GE.AND P2, PT, R212, UR5, PT ;  /* 0x00000005d4007c0c */ /* 0x000fd2000bf46270 */
[----:B-1----:R-:W1:Y:S01]  /*1f30*/  @!P5 LDC.64 R12, c[0x0][0x220] ;  /* 0x00008800ff0cdb82 */ /* 0x002e620000000a00 */
        /* <DEDUP_REMOVED lines=24> */
.L_x_194:
[----:B------:R-:W-:Y:S05]  /*20c0*/  BSYNC B0 ;  /* 0x0000000000007941 */ /* 0x000fea0003800000 */
.L_x_193:
        /* <DEDUP_REMOVED lines=13> */
[----:B-12---:R-:W1:Y:S01]  /*21a0*/  @!P4 LDC.64 R12, c[0x0][0x220] ;  /* 0x00008800ff0ccb82 */ /* 0x006e620000000a00 */
[----:B------:R2:W-:Y:S07]  /*21b0*/  @P4 STS.128 [R211+0x13000], RZ ;  /* 0x013000ffd3004388 */ /* 0x0005ee0000000c00 */
[----:B---3--:R-:W3:Y:S01]  /*21c0*/  @!P3 LDC.64 R10, c[0x0][0x220] ;  /* 0x00008800ff0abb82 */ /* 0x008ee20000000a00 */
        /* <DEDUP_REMOVED lines=22> */
.L_x_196:
[----:B------:R-:W-:Y:S05]  /*2330*/  BSYNC B0 ;  /* 0x0000000000007941 */ /* 0x000fea0003800000 */
.L_x_195:
[----:B------:R-:W-:Y:S01]  /*2340*/  LDSM.16.M88.4 R28, [R198] ;  /* 0x00000000c61c783b */ /* 0x000fe20000000200 */
[----:B------:R-:W-:Y:S01]  /*2350*/  R2P PR, R5, 0x6 ;  /* 0x0000000605007804 */ /* 0x000fe20000000000 */
[----:B------:R-:W-:Y:S01]  /*2360*/  IMAD.MOV.U32 R5, RZ, RZ, 0x10 ;  /* 0x00000010ff057424 */ /* 0x000fe200078e00ff */
[----:B------:R-:W-:Y:S01]  /*2370*/  LOP3.LUT P3, RZ, R0, 0x2, RZ, 0xc0, !PT ;  /* 0x0000000200ff7812 */ /* 0x000fe2000786c0ff */
[----:B------:R-:W3:Y:S01]  /*2380*/  LDSM.16.M88.4 R76, [R197+0xc000] ;  /* 0x00c00000c54c783b */ /* 0x000ee20000000200 */
[----:B------:R-:W-:Y:S02]  /*2390*/  VIADD R3, R197, 0xc000 ;  /* 0x0000c000c5037836 */ /* 0x000fe40000000000 */
[----:B------:R-:W-:Y:S01]  /*23a0*/  SEL R5, R5, 0xfffffff0, !P3 ;  /* 0xfffffff005057807 */ /* 0x000fe20005800000 */
[----:B------:R-:W4:Y:S01]  /*23b0*/  LDSM.16.M88.4 R44, [R197+0xc800] ;  /* 0x00c80000c52c783b */ /* 0x000f220000000200 */
[----:B------:R-:W-:-:S03]  /*23c0*/  VIADD R195, R197, 0xc020 ;  /* 0x0000c020c5c37836 */ /* 0x000fc60000000000 */
[----:B------:R-:W4:Y:S01]  /*23d0*/  LDSM.16.M88.4 R36, [R197+0xd000] ;  /* 0x00d00000c524783b */ /* 0x000f220000000200 */
[--C-:B------:R-:W-:Y:S02]  /*23e0*/  IMAD R196, R5, 0x2, R198.reuse ;  /* 0x0000000205c47824 */ /* 0x100fe400078e02c6 */
[----:B------:R-:W-:Y:S01]  /*23f0*/  @P1 VIADD R195, R3, 0xffffffe0 ;  /* 0xffffffe003c31836 */ /* 0x000fe20000000000 */
[----:B-12---:R-:W1:Y:S01]  /*2400*/  LDSM.16.M88.4 R12, [R197+0xd800] ;  /* 0x00d80000c50c783b */ /* 0x006e620000000200 */
[----:B------:R-:W-:Y:S01]  /*2410*/  LOP3.LUT P1, RZ, R0, 0x4, RZ, 0xc0, !PT ;  /* 0x0000000400ff7812 */ /* 0x000fe2000782c0ff */
[----:B------:R-:W-:Y:S02]  /*2420*/  IMAD.MOV.U32 R3, RZ, RZ, 0x20 ;  /* 0x00000020ff037424 */ /* 0x000fe400078e00ff */
[----:B------:R-:W-:Y:S01]  /*2430*/  LDSM.16.M88.4 R64, [R196] ;  /* 0x00000000c440783b */ /* 0x000fe20000000200 */
[----:B------:R-:W-:Y:S02]  /*2440*/  IMAD.MOV.U32 R0, RZ, RZ, 0x40 ;  /* 0x00000040ff007424 */ /* 0x000fe400078e00ff */
[----:B------:R-:W-:Y:S01]  /*2450*/  SEL R3, R3, 0xffffffe0, !P1 ;  /* 0xffffffe003037807 */ /* 0x000fe20004800000 */
[----:B------:R-:W2:Y:S01]  /*2460*/  LDSM.16.M88.4 R68, [R195] ;  /* 0x00000000c344783b */ /* 0x000ea20000000200 */
[C---:B------:R-:W-:Y:S01]  /*2470*/  VIADD R187, R195.reuse, 0x800 ;  /* 0x00000800c3bb7836 */ /* 0x040fe20000000000 */
[----:B------:R-:W-:Y:S01]  /*2480*/  SEL R0, R0, 0xffffffc0, !P2 ;  /* 0xffffffc000007807 */ /* 0x000fe20005000000 */
[----:B------:R-:W-:Y:S01]  /*2490*/  VIADD R186, R195, 0x1000 ;  /* 0x00001000c3ba7836 */ /* 0x000fe20000000000 */
[----:B------:R-:W2:Y:S01]  /*24a0*/  LDSM.16.M88.4 R52, [R195+0x1800] ;  /* 0x00180000c334783b */ /* 0x000ea20000000200 */
[----:B------:R-:W-:-:S02]  /*24b0*/  IMAD R194, R3, 0x2, R198 ;  /* 0x0000000203c27824 */ /* 0x000fc400078e02c6 */
[----:B------:R-:W-:Y:S01]  /*24c0*/  IMAD.IADD R191, R197, 0x1, R0 ;  /* 0x00000001c5bf7824 */ /* 0x000fe200078e0200 */
[----:B------:R-:W2:Y:S01]  /*24d0*/  LDSM.16.M88.4 R60, [R195+0x800] ;  /* 0x00080000c33c783b */ /* 0x000ea20000000200 */
[----:B------:R-:W-:Y:S02]  /*24e0*/  IMAD R193, R3, 0x2, R196 ;  /* 0x0000000203c17824 */ /* 0x000fe400078e02c4 */
[----:B------:R-:W-:Y:S01]  /*24f0*/  IMAD.IADD R184, R0, 0x1, R195 ;  /* 0x0000000100b87824 */ /* 0x000fe200078e02c3 */
[----:B------:R-:W2:Y:S01]  /*2500*/  LDSM.16.M88.4 R56, [R195+0x1000] ;  /* 0x00100000c338783b */ /* 0x000ea20000000200 */
[C---:B------:R-:W-:Y:S02]  /*2510*/  VIADD R185, R195.reuse, 0x1800 ;  /* 0x00001800c3b97836 */ /* 0x040fe40000000000 */
[C---:B------:R-:W-:Y:S01]  /*2520*/  VIADD R183, R195.reuse, 0x2000 ;  /* 0x00002000c3b77836 */ /* 0x040fe20000000000 */
[----:B------:R-:W-:Y:S01]  /*2530*/  LDSM.16.M88.4 R24, [R194] ;  /* 0x00000000c218783b */ /* 0x000fe20000000200 */
[----:B------:R-:W-:-:S02]  /*2540*/  VIADD R182, R195, 0x2800 ;  /* 0x00002800c3b67836 */ /* 0x000fc40000000000 */
[C---:B------:R-:W-:Y:S01]  /*2550*/  VIADD R181, R195.reuse, 0x3000 ;  /* 0x00003000c3b57836 */ /* 0x040fe20000000000 */
[C---:B---3--:R-:W-:Y:S01]  /*2560*/  HMMA.16816.F32 R8, R28.reuse, R76, RZ ;  /* 0x0000004c1c08723c */ /* 0x048fe200000018ff */
[----:B------:R-:W3:Y:S01]  /*2570*/  LDSM.16.M88.4 R20, [R191+0xc000] ;  /* 0x00c00000bf14783b */ /* 0x000ee20000000200 */
[C---:B------:R-:W-:Y:S02]  /*2580*/  VIADD R180, R195.reuse, 0x3800 ;  /* 0x00003800c3b47836 */ /* 0x040fe40000000000 */
[C---:B------:R-:W-:Y:S01]  /*2590*/  VIADD R179, R195.reuse, 0x4000 ;  /* 0x00004000c3b37836 */ /* 0x040fe20000000000 */
[----:B------:R-:W3:Y:S01]  /*25a0*/  LDSM.16.M88.4 R80, [R191+0xd800] ;  /* 0x00d80000bf50783b */ /* 0x000ee20000000200 */
[----:B------:R-:W-:Y:S01]  /*25b0*/  HMMA.16816.F32 R76, R28, R78, RZ ;  /* 0x0000004e1c4c723c */ /* 0x000fe200000018ff */
[C---:B------:R-:W-:Y:S02]  /*25c0*/  VIADD R178, R195.reuse, 0x4800 ;  /* 0x00004800c3b27836 */ /* 0x040fe40000000000 */
[----:B------:R-:W3:Y:S01]  /*25d0*/  LDSM.16.M88.4 R16, [R191+0xc800] ;  /* 0x00c80000bf10783b */ /* 0x000ee20000000200 */
[----:B------:R-:W-:-:S02]  /*25e0*/  VIADD R177, R195, 0x5000 ;  /* 0x00005000c3b17836 */ /* 0x000fc40000000000 */
[----:B----4-:R-:W-:Y:S01]  /*25f0*/  HMMA.16816.F32 R48, R28, R44, RZ ;  /* 0x0000002c1c30723c */ /* 0x010fe200000018ff */
[----:B------:R-:W-:Y:S01]  /*2600*/  LDSM.16.M88.4 R72, [R193] ;  /* 0x00000000c148783b */ /* 0x000fe20000000200 */
[----:B------:R-:W-:-:S03]  /*2610*/  VIADD R176, R195, 0x5800 ;  /* 0x00005800c3b07836 */ /* 0x000fc60000000000 */
[----:B------:R-:W0:Y:S01]  /*2620*/  LDGDEPBAR ;  /* 0x00000000000079af */ /* 0x000e220000000000 */
[C---:B------:R-:W-:Y:S06]  /*2630*/  HMMA.16816.F32 R40, R28.reuse, R36, RZ ;  /* 0x000000241c28723c */ /* 0x040fec00000018ff */
[C---:B------:R-:W-:Y:S06]  /*2640*/  HMMA.16816.F32 R44, R28.reuse, R46, RZ ;  /* 0x0000002e1c2c723c */ /* 0x040fec00000018ff */
[C---:B------:R-:W-:Y:S06]  /*2650*/  HMMA.16816.F32 R36, R28.reuse, R38, RZ ;  /* 0x000000261c24723c */ /* 0x040fec00000018ff */
[C---:B-1----:R-:W-:Y:S06]  /*2660*/  HMMA.16816.F32 R32, R28.reuse, R12, RZ ;  /* 0x0000000c1c20723c */ /* 0x042fec00000018ff */
[----:B------:R-:W-:Y:S01]  /*2670*/  HMMA.16816.F32 R28, R28, R14, RZ ;  /* 0x0000000e1c1c723c */ /* 0x000fe200000018ff */
[----:B------:R-:W1:Y:S05]  /*2680*/  LDSM.16.M88.4 R12, [R191+0xd000] ;  /* 0x00d00000bf0c783b */ /* 0x000e6a0000000200 */
[C---:B--2---:R-:W-:Y:S06]  /*2690*/  HMMA.16816.F32 R8, R64.reuse, R68, R8 ;  /* 0x000000444008723c */ /* 0x044fec0000001808 */
[C---:B------:R-:W-:Y:S01]  /*26a0*/  HMMA.16816.F32 R76, R64.reuse, R70, R76 ;  /* 0x00000046404c723c */ /* 0x040fe2000000184c */
[----:B------:R-:W2:Y:S05]  /*26b0*/  LDSM.16.M88.4 R68, [R184] ;  /* 0x00000000b844783b */ /* 0x000eaa0000000200 */
[C---:B------:R-:W-:Y:S06]  /*26c0*/  HMMA.16816.F32 R32, R64.reuse, R52, R32 ;  /* 0x000000344020723c */ /* 0x040fec0000001820 */
[C---:B------:R-:W-:Y:S01]  /*26d0*/  HMMA.16816.F32 R52, R64.reuse, R54, R28 ;  /* 0x000000364034723c */ /* 0x040fe2000000181c */
[----:B------:R-:W-:Y:S05]  /*26e0*/  LDSM.16.M88.4 R28, [R184+0x800] ;  /* 0x00080000b81c783b */ /* 0x000fea0000000200 */
[C---:B------:R-:W-:Y:S06]  /*26f0*/  HMMA.16816.F32 R48, R64.reuse, R60, R48 ;  /* 0x0000003c4030723c */ /* 0x040fec0000001830 */
[C---:B------:R-:W-:Y:S01]  /*2700*/  HMMA.16816.F32 R44, R64.reuse, R62, R44 ;  /* 0x0000003e402c723c */ /* 0x040fe2000000182c */
[----:B------:R-:W-:Y:S05]  /*2710*/  LDSM.16.M88.4 R60, [R184+0x1000] ;  /* 0x00100000b83c783b */ /* 0x000fea0000000200 */
[C---:B------:R-:W-:Y:S06]  /*2720*/  HMMA.16816.F32 R40, R64.reuse, R56, R40 ;  /* 0x000000384028723c */ /* 0x040fec0000001828 */
[----:B------:R-:W-:Y:S01]  /*2730*/  HMMA.16816.F32 R36, R64, R58, R36 ;  /* 0x0000003a4024723c */ /* 0x000fe20000001824 */
[----:B------:R-:W4:Y:S04]  /*2740*/  LDSM.16.M88.4 R56, [R184+0x1800] ;  /* 0x00180000b838783b */ /* 0x000f280000000200 */
[----:B------:R-:W-:Y:S01]  /*2750*/  LDSM.16.M88.4 R64, [R198+0x4000] ;  /* 0x00400000c640783b */ /* 0x000fe20000000200 */
[C---:B---3--:R-:W-:Y:S06]  /*2760*/  HMMA.16816.F32 R8, R24.reuse, R20, R8 ;  /* 0x000000141808723c */ /* 0x048fec0000001808 */
[C---:B------:R-:W-:Y:S01]  /*2770*/  HMMA.16816.F32 R76, R24.reuse, R22, R76 ;  /* 0x00000016184c723c */ /* 0x040fe2000000184c */
[----:B------:R-:W3:Y:S05]  /*2780*/  LDSM.16.M88.4 R20, [R197+0xe000] ;  /* 0x00e00000c514783b */ /* 0x000eea0000000200 */
[C---:B------:R-:W-:Y:S06]  /*2790*/  HMMA.16816.F32 R52, R24.reuse, R82, R52 ;  /* 0x000000521834723c */ /* 0x040fec0000001834 */
[C---:B------:R-:W-:Y:S06]  /*27a0*/  HMMA.16816.F32 R32, R24.reuse, R80, R32 ;  /* 0x000000501820723c */ /* 0x040fec0000001820 */
[C---:B------:R-:W-:Y:S06]  /*27b0*/  HMMA.16816.F32 R48, R24.reuse, R16, R48 ;  /* 0x000000101830723c */ /* 0x040fec0000001830 */
[C---:B------:R-:W-:Y:S01]  /*27c0*/  HMMA.16816.F32 R44, R24.reuse, R18, R44 ;  /* 0x00000012182c723c */ /* 0x040fe2000000182c */
[----:B------:R-:W3:Y:S05]  /*27d0*/  LDSM.16.M88.4 R16, [R197+0xf800] ;  /* 0x00f80000c510783b */ /* 0x000eea0000000200 */
[C---:B-1----:R-:W-:Y:S06]  /*27e0*/  HMMA.16816.F32 R36, R24.reuse, R14, R36 ;  /* 0x0000000e1824723c */ /* 0x042fec0000001824 */
[----:B------:R-:W-:Y:S01]  /*27f0*/  HMMA.16816.F32 R40, R24, R12, R40 ;  /* 0x0000000c1828723c */ /* 0x000fe20000001828 */
[----:B------:R-:W1:Y:S04]  /*2800*/  LDSM.16.M88.4 R24, [R197+0xf000] ;  /* 0x00f00000c518783b */ /* 0x000e680000000200 */
[----:B------:R-:W1:Y:S01]  /*2810*/  LDSM.16.M88.4 R12, [R197+0xe800] ;  /* 0x00e80000c50c783b */ /* 0x000e620000000200 */
[C---:B--2---:R-:W-:Y:S06]  /*2820*/  HMMA.16816.F32 R8, R72.reuse, R68, R8 ;  /* 0x000000444808723c */ /* 0x044fec0000001808 */
[C---:B------:R-:W-:Y:S01]  /*2830*/  HMMA.16816.F32 R80, R72.reuse, R70, R76 ;  /* 0x000000464850723c */ /* 0x040fe2000000184c */
[----:B------:R-:W-:Y:S04]  /*2840*/  LDSM.16.M88.4 R76, [R196+0x4000] ;  /* 0x00400000c44c783b */ /* 0x000fe80000000200 */
[----:B------:R-:W2:Y:S01]  /*2850*/  LDSM.16.M88.4 R68, [R195+0x2000] ;  /* 0x00200000c344783b */ /* 0x000ea20000000200 */
[C---:B----4-:R-:W-:Y:S06]  /*2860*/  HMMA.16816.F32 R52, R72.reuse, R58, R52 ;  /* 0x0000003a4834723c */ /* 0x050fec0000001834 */
[C---:B------:R-:W-:Y:S01]  /*2870*/  HMMA.16816.F32 R32, R72.reuse, R56, R32 ;  /* 0x000000384820723c */ /* 0x040fe20000001820 */
[----:B------:R-:W4:Y:S05]  /*2880*/  LDSM.16.M88.4 R56, [R195+0x3800] ;  /* 0x00380000c338783b */ /* 0x000f2a0000000200 */
[C---:B------:R-:W-:Y:S06]  /*2890*/  HMMA.16816.F32 R36, R72.reuse, R62, R36 ;  /* 0x0000003e4824723c */ /* 0x040fec0000001824 */
[C---:B------:R-:W-:Y:S06]  /*28a0*/  HMMA.16816.F32 R48, R72.reuse, R28, R48 ;  /* 0x0000001c4830723c */ /* 0x040fec0000001830 */
[C---:B------:R-:W-:Y:S01]  /*28b0*/  HMMA.16816.F32 R44, R72.reuse, R30, R44 ;  /* 0x0000001e482c723c */ /* 0x040fe2000000182c */
[----:B------:R-:W-:Y:S05]  /*28c0*/  LDSM.16.M88.4 R28, [R195+0x2800] ;  /* 0x00280000c31c783b */ /* 0x000fea0000000200 */
[----:B------:R-:W-:Y:S01]  /*28d0*/  HMMA.16816.F32 R40, R72, R60, R40 ;  /* 0x0000003c4828723c */ /* 0x000fe20000001828 */
[----:B------:R-:W4:Y:S04]  /*28e0*/  LDSM.16.M88.4 R60, [R195+0x3000] ;  /* 0x00300000c33c783b */ /* 0x000f280000000200 */
        /* <DEDUP_REMOVED lines=8> */
[C---:B------:R-:W-:Y:S06]  /*2970*/  HMMA.16816.F32 R48, R64.reuse, R12, R48 ;  /* 0x0000000c4030723c */ /* 0x040fec0000001830 */
[C---:B------:R-:W-:Y:S01]  /*2980*/  HMMA.16816.F32 R44, R64.reuse, R14, R44 ;  /* 0x0000000e402c723c */ /* 0x040fe2000000182c */
[----:B------:R-:W-:Y:S05]  /*2990*/  LDSM.16.M88.4 R12, [R191+0xe800] ;  /* 0x00e80000bf0c783b */ /* 0x000fea0000000200 */
        /* <DEDUP_REMOVED lines=59> */
[C---:B------:R-:W-:Y:S06]  /*2d50*/  HMMA.16816.F32 R32, R72.reuse, R56, R32 ;  /* 0x000000384820723c */ /* 0x040fec0000001820 */
[C---:B------:R-:W-:Y:S06]  /*2d60*/  HMMA.16816.F32 R36, R72.reuse, R62, R36 ;  /* 0x0000003e4824723c */ /* 0x040fec0000001824 */
[C---:B------:R-:W-:Y:S06]  /*2d70*/  HMMA.16816.F32 R48, R72.reuse, R28, R48 ;  /* 0x0000001c4830723c */ /* 0x040fec0000001830 */
[----:B------:R-:W-:Y:S01]  /*2d80*/  HMMA.16816.F32 R44, R72, R30, R44 ;  /* 0x0000001e482c723c */ /* 0x000fe2000000182c */
[----:B------:R-:W-:Y:S05]  /*2d90*/  LDSM.16.M88.4 R28, [R184+0x4800] ;  /* 0x00480000b81c783b */ /* 0x000fea0000000200 */
[C---:B---3--:R-:W-:Y:S06]  /*2da0*/  HMMA.16816.F32 R8, R68.reuse, R20, R8 ;  /* 0x000000144408723c */ /* 0x048fec0000001808 */
[----:B------:R-:W-:Y:S01]  /*2db0*/  HMMA.16816.F32 R80, R68, R22, R80 ;  /* 0x000000164450723c */ /* 0x000fe20000001850 */
[----:B------:R-:W3:Y:S05]  /*2dc0*/  LDSM.16.M88.4 R20, [R184+0x5000] ;  /* 0x00500000b814783b */ /* 0x000eea0000000200 */
[----:B------:R-:W-:Y:S06]  /*2dd0*/  HMMA.16816.F32 R40, R72, R60, R40 ;  /* 0x0000003c4828723c */ /* 0x000fec0000001828 */
[C---:B------:R-:W-:Y:S06]  /*2de0*/  HMMA.16816.F32 R52, R68.reuse, R18, R52 ;  /* 0x000000124434723c */ /* 0x040fec0000001834 */
[C---:B------:R-:W-:Y:S01]  /*2df0*/  HMMA.16816.F32 R32, R68.reuse, R16, R32 ;  /* 0x000000104420723c */ /* 0x040fe20000001820 */
[----:B------:R-:W-:Y:S01]  /*2e00*/  LOP3.LUT R19, R86, 0xffffffe0, RZ, 0xc0, !PT ;  /* 0xffffffe056137812 */ /* 0x000fe200078ec0ff */
[----:B------:R-:W4:Y:S04]  /*2e10*/  @P0 LDC R17, c[0x0][0x2e8] ;  /* 0x0000ba00ff110b82 */ /* 0x000f280000000800 */
[----:B------:R-:W-:Y:S01]  /*2e20*/  IMAD.IADD R19, R134, 0x1, -R19 ;  /* 0x0000000186137824 */ /* 0x000fe200078e0a13 */
[----:B-1----:R-:W-:Y:S04]  /*2e30*/  HMMA.16816.F32 R36, R68, R26, R36 ;  /* 0x0000001a4424723c */ /* 0x002fe80000001824 */
[----:B------:R-:W-:-:S02]  /*2e40*/  SHF.R.S32.HI R0, RZ, 0x1f, R19 ;  /* 0x0000001fff007819 */ /* 0x000fc40000011413 */
[----:B------:R-:W-:Y:S02]  /*2e50*/  HMMA.16816.F32 R48, R68, R12, R48 ;  /* 0x0000000c4430723c */ /* 0x000fe40000001830 */
[----:B------:R-:W-:Y:S01]  /*2e60*/  LEA.HI R19, R0, R19, RZ, 0x2 ;  /* 0x0000001300137211 */ /* 0x000fe200078f10ff */
[----:B------:R-:W-:-:S03]  /*2e70*/  IMAD.SHL.U32 R0, R134, 0x2, RZ ;  /* 0x0000000286007824 */ /* 0x000fc600078e00ff */
[----:B------:R-:W-:Y:S01]  /*2e80*/  HMMA.16816.F32 R44, R68, R14, R44 ;  /* 0x0000000e442c723c */ /* 0x000fe2000000182c */
[----:B------:R-:W1:Y:S01]  /*2e90*/  LDSM.16.M88.4 R12, [R184+0x5800] ;  /* 0x00580000b80c783b */ /* 0x000e620000000200 */
[----:B------:R-:W-:Y:S01]  /*2ea0*/  SHF.R.S32.HI R16, RZ, 0x2, R19 ;  /* 0x00000002ff107819 */ /* 0x000fe20000011413 */
[----:B------:R-:W-:-:S04]  /*2eb0*/  DEPBAR.LE SB0, 0x0 ;  /* 0x000080000000791a */ /* 0x000fc80000000000 */
[----:B------:R-:W-:Y:S01]  /*2ec0*/  HMMA.16816.F32 R40, R68, R24, R40 ;  /* 0x000000184428723c */ /* 0x000fe20000001828 */
[----:B------:R-:W-:Y:S01]  /*2ed0*/  IMAD R16, R87, 0x10, R16 ;  /* 0x0000001057107824 */ /* 0x000fe200078e0210 */
[----:B------:R-:W-:Y:S01]  /*2ee0*/  LOP3.LUT R0, R0, 0x6, RZ, 0xc0, !PT ;  /* 0x0000000600007812 */ /* 0x000fe200078ec0ff */
[----:B----4-:R-:W4:Y:S02]  /*2ef0*/  @P0 MUFU.RCP R17, R17 ;  /* 0x0000001100110308 */ /* 0x010f240000001000 */
[----:B------:R-:W-:Y:S01]  /*2f00*/  IMAD.IADD R144, R89, 0x1, R16 ;  /* 0x0000000159907824 */ /* 0x000fe200078e0210 */
[C---:B--2---:R-:W-:Y:S01]  /*2f10*/  HMMA.16816.F32 R8, R64.reuse, R76, R8 ;  /* 0x0000004c4008723c */ /* 0x044fe20000001808 */
[----:B------:R-:W-:Y:S02]  /*2f20*/  IMAD R85, R85, 0x40, R0 ;  /* 0x0000004055557824 */ /* 0x000fe400078e0200 */
[----:B------:R-:W-:Y:S01]  /*2f30*/  IMAD.MOV.U32 R0, RZ, RZ, RZ ;  /* 0x000000ffff007224 */ /* 0x000fe200078e00ff */
[----:B------:R-:W-:Y:S01]  /*2f40*/  IADD3 R16, R135, R144, -R214 ;  /* 0x0000009087107210 */ /* 0x000fe20007ffe8d6 */
[C---:B------:R-:W-:Y:S01]  /*2f50*/  VIADD R19, R85.reuse, 0x1 ;  /* 0x0000000155137836 */ /* 0x040fe20000000000 */
[----:B---3--:R-:W-:Y:S01]  /*2f60*/  HMMA.16816.F32 R36, R64, R22, R36 ;  /* 0x000000164024723c */ /* 0x008fe20000001824 */
[C---:B------:R-:W-:Y:S01]  /*2f70*/  VIADD R18, R85.reuse, 0x8 ;  /* 0x0000000855127836 */ /* 0x040fe20000000000 */
[----:B------:R-:W-:-:S04]  /*2f80*/  ISETP.GE.AND P1, PT, R85, R135, PT ;  /* 0x000000875500720c */ /* 0x000fc80003f26270 */
[C---:B------:R-:W-:Y:S01]  /*2f90*/  HMMA.16816.F32 R80, R64.reuse, R78, R80 ;  /* 0x0000004e4050723c */ /* 0x040fe20000001850 */
[----:B------:R-:W-:Y:S02]  /*2fa0*/  IMAD.IADD R22, R16, 0x1, -R85 ;  /* 0x0000000110167824 */ /* 0x000fe400078e0a55 */
[----:B----45:R-:W-:Y:S01]  /*2fb0*/  @P0 FMUL.FTZ R0, R84, R17 ;  /* 0x0000001154000220 */ /* 0x030fe20000410000 */
[----:B------:R-:W-:Y:S01]  /*2fc0*/  VIADD R23, R85, 0x9 ;  /* 0x0000000955177836 */ /* 0x000fe20000000000 */
[-C--:B------:R-:W-:Y:S02]  /*2fd0*/  ISETP.GE.AND P5, PT, R18, R135.reuse, PT ;  /* 0x000000871200720c */ /* 0x080fe40003fa6270 */
[----:B------:R-:W-:Y:S01]  /*2fe0*/  IABS R22, R22 ;  /* 0x0000001600167213 */ /* 0x000fe20000000000 */
[C---:B------:R-:W-:Y:S01]  /*2ff0*/  HMMA.16816.F32 R40, R64.reuse, R20, R40 ;  /* 0x000000144028723c */ /* 0x040fe20000001828 */
[-C--:B------:R-:W-:Y:S02]  /*3000*/  ISETP.GE.AND P6, PT, R23, R135.reuse, PT ;  /* 0x000000871700720c */ /* 0x080fe40003fc6270 */
[----:B------:R-:W-:Y:S01]  /*3010*/  I2FP.F32.S32 R17, R22 ;  /* 0x0000001600117245 */ /* 0x000fe20000201400 */
[----:B------:R-:W-:Y:S01]  /*3020*/  BAR.SYNC.DEFER_BLOCKING 0x0 ;  /* 0x0000000000007b1d */ /* 0x000fe20000010000 */
[----:B------:R-:W-:Y:S01]  /*3030*/  ISETP.GE.AND P0, PT, R19, R135, PT ;  /* 0x000000871300720c */ /* 0x000fe20003f06270 */
[----:B------:R-:W-:Y:S01]  /*3040*/  HMMA.16816.F32 R48, R64, R28, R48 ;  /* 0x0000001c4030723c */ /* 0x000fe20000001830 */
[----:B------:R-:W-:-:S02]  /*3050*/  IMAD.IADD R21, R16, 0x1, -R19 ;  /* 0x0000000110157824 */ /* 0x000fc400078e0a13 */
[----:B------:R-:W-:-:S03]  /*3060*/  IMAD.IADD R20, R16, 0x1, -R18 ;  /* 0x0000000110147824 */ /* 0x000fc600078e0a12 */
[C---:B------:R-:W-:Y:S01]  /*3070*/  HMMA.16816.F32 R44, R64.reuse, R30, R44 ;  /* 0x0000001e402c723c */ /* 0x040fe2000000182c */
[----:B------:R-:W-:Y:S01]  /*3080*/  IABS R21, R21 ;  /* 0x0000001500157213 */ /* 0x000fe20000000000 */
[----:B------:R-:W-:Y:S01]  /*3090*/  IMAD.IADD R28, R16, 0x1, -R23 ;  /* 0x00000001101c7824 */ /* 0x000fe200078e0a17 */
[----:B------:R-:W-:Y:S02]  /*30a0*/  IABS R20, R20 ;  /* 0x0000001400147213 */ /* 0x000fe40000000000 */
[----:B------:R-:W-:Y:S01]  /*30b0*/  I2FP.F32.S32 R26, R21 ;  /* 0x00000015001a7245 */ /* 0x000fe20000201400 */
[C---:B-1----:R-:W-:Y:S01]  /*30c0*/  HMMA.16816.F32 R32, R64.reuse, R12, R32 ;  /* 0x0000000c4020723c */ /* 0x042fe20000001820 */
[----:B------:R-:W-:Y:S01]  /*30d0*/  FFMA.FTZ R30, R17, -R0, R8 ;  /* 0x80000000111e7223 */ /* 0x000fe20000010008 */
[C---:B------:R-:W-:Y:S01]  /*30e0*/  VIADD R17, R85.reuse, 0x10 ;  /* 0x0000001055117836 */ /* 0x040fe20000000000 */
[----:B------:R-:W-:Y:S01]  /*30f0*/  IABS R28, R28 ;  /* 0x0000001c001c7213 */ /* 0x000fe20000000000 */
[----:B------:R-:W-:Y:S01]  /*3100*/  FFMA.FTZ R26, R26, -R0, R9 ;  /* 0x800000001a1a7223 */ /* 0x000fe20000010009 */
[----:B------:R-:W-:Y:S01]  /*3110*/  VIADD R9, R85, 0x19 ;  /* 0x0000001955097836 */ /* 0x000fe20000000000 */
[----:B------:R-:W-:Y:S01]  /*3120*/  HMMA.16816.F32 R52, R64, R14, R52 ;  /* 0x0000000e4034723c */ /* 0x000fe20000001834 */
[C---:B------:R-:W-:Y:S01]  /*3130*/  IMAD.IADD R21, R16.reuse, 0x1, -R17 ;  /* 0x0000000110157824 */ /* 0x040fe200078e0a11 */
[----:B------:R-:W-:Y:S01]  /*3140*/  I2FP.F32.S32 R13, R20 ;  /* 0x00000014000d7245 */ /* 0x000fe20000201400 */
[C---:B------:R-:W-:Y:S01]  /*3150*/  VIADD R20, R16.reuse, 0x8 ;  /* 0x0000000810147836 */ /* 0x040fe20000000000 */
[----:B------:R-:W-:Y:S01]  /*3160*/  ISETP.GE.AND P4, PT, R17, R135, PT ;  /* 0x000000871100720c */ /* 0x000fe20003f86270 */
[----:B------:R-:W-:Y:S01]  /*3170*/  IMAD.IADD R8, R16, 0x1, -R9 ;  /* 0x0000000110087824 */ /* 0x000fe200078e0a09 */
[----:B------:R-:W-:Y:S01]  /*3180*/  IABS R21, R21 ;  /* 0x0000001500157213 */ /* 0x000fe20000000000 */
[----:B------:R-:W-:Y:S01]  /*3190*/  FFMA.FTZ R80, R13, -R0, R80 ;  /* 0x800000000d507223 */ /* 0x000fe20000010050 */
[----:B------:R-:W-:Y:S01]  /*31a0*/  VIADD R13, R85, 0x18 ;  /* 0x00000018550d7836 */ /* 0x000fe20000000000 */
[----:B------:R-:W-:Y:S01]  /*31b0*/  FSEL R30, R30, -INF , !P1 ;  /* 0xff8000001e1e7808 */ /* 0x000fe20004800000 */
[----:B------:R-:W-:Y:S01]  /*31c0*/  IMAD.IADD R24, R20, 0x1, -R85 ;  /* 0x0000000114187824 */ /* 0x000fe200078e0a55 */
[----:B------:R-:W-:Y:S01]  /*31d0*/  I2FP.F32.S32 R21, R21 ;  /* 0x0000001500157245 */ /* 0x000fe20000201400 */
[----:B------:R-:W-:Y:S01]  /*31e0*/  IMAD.IADD R25, R16, 0x1, -R13 ;  /* 0x0000000110197824 */ /* 0x000fe200078e0a0d */
[----:B------:R-:W-:Y:S01]  /*31f0*/  IABS R8, R8 ;  /* 0x0000000800087213 */ /* 0x000fe20000000000 */
[C---:B------:R-:W-:Y:S01]  /*3200*/  IMAD.IADD R18, R20.reuse, 0x1, -R18 ;  /* 0x0000000114127824 */ /* 0x040fe200078e0a12 */
[----:B------:R-:W-:Y:S01]  /*3210*/  IABS R24, R24 ;  /* 0x0000001800187213 */ /* 0x000fe20000000000 */
[----:B------:R-:W-:Y:S01]  /*3220*/  FFMA.FTZ R14, R21, -R0, R48 ;  /* 0x80000000150e7223 */ /* 0x000fe20000010030 */
[C---:B------:R-:W-:Y:S01]  /*3230*/  VIADD R21, R85.reuse, 0x20 ;  /* 0x0000002055157836 */ /* 0x040fe20000000000 */
[----:B------:R-:W-:Y:S01]  /*3240*/  IABS R25, R25 ;  /* 0x0000001900197213 */ /* 0x000fe20000000000 */
[----:B------:R-:W-:Y:S01]  /*3250*/  IMAD.IADD R23, R20, 0x1, -R23 ;  /* 0x0000000114177824 */ /* 0x000fe200078e0a17 */
[----:B------:R-:W-:Y:S01]  /*3260*/  IABS R18, R18 ;  /* 0x0000001200127213 */ /* 0x000fe20000000000 */
[----:B------:R-:W-:Y:S01]  /*3270*/  IMAD.IADD R22, R16, 0x1, -R21 ;  /* 0x0000000110167824 */ /* 0x000fe200078e0a15 */
[----:B------:R-:W-:Y:S01]  /*3280*/  I2FP.F32.S32 R25, R25 ;  /* 0x0000001900197245 */ /* 0x000fe20000201400 */
[----:B------:R-:W-:Y:S01]  /*3290*/  IMAD.IADD R19, R20, 0x1, -R19 ;  /* 0x0000000114137824 */ /* 0x000fe200078e0a13 */
[----:B------:R-:W-:Y:S01]  /*32a0*/  IABS R23, R23 ;  /* 0x0000001700177213 */ /* 0x000fe20000000000 */
[----:B------:R-:W-:Y:S01]  /*32b0*/  VIADD R15, R85, 0x11 ;  /* 0x00000011550f7836 */ /* 0x000fe20000000000 */
[----:B------:R-:W-:Y:S01]  /*32c0*/  IABS R22, R22 ;  /* 0x0000001600167213 */ /* 0x000fe20000000000 */
[----:B------:R-:W-:Y:S01]  /*32d0*/  FFMA.FTZ R44, R25, -R0, R44 ;  /* 0x80000000192c7223 */ /* 0x000fe2000001002c */
[----:B------:R-:W-:Y:S01]  /*32e0*/  I2FP.F32.S32 R27, R24 ;  /* 0x00000018001b7245 */ /* 0x000fe20000201400 */
[----:B------:R-:W-:Y:S01]  /*32f0*/  IMAD.IADD R12, R16, 0x1, -R15 ;  /* 0x00000001100c7824 */ /* 0x000fe200078e0a0f */
[----:B------:R-:W-:-:S02]  /*3300*/  IABS R19, R19 ;  /* 0x0000001300137213 */ /* 0x000fc40000000000 */
[----:B------:R-:W-:Y:S01]  /*3310*/  I2FP.F32.S32 R29, R18 ;  /* 0x00000012001d7245 */ /* 0x000fe20000201400 */
[----:B------:R-:W-:Y:S01]  /*3320*/  FFMA.FTZ R10, R27, -R0, R10 ;  /* 0x800000001b0a7223 */ /* 0x000fe2000001000a */
[----:B------:R-:W-:Y:S02]  /*3330*/  I2FP.F32.S32 R18, R23 ;  /* 0x0000001700127245 */ /* 0x000fe40000201400 */
[----:B------:R-:W-:Y:S01]  /*3340*/  I2FP.F32.S32 R8, R8 ;  /* 0x0000000800087245 */ /* 0x000fe20000201400 */
[----:B------:R-:W-:Y:S01]  /*3350*/  FFMA.FTZ R29, R29, -R0, R82 ;  /* 0x800000001d1d7223 */ /* 0x000fe20000010052 */
[----:B------:R-:W-:Y:S01]  /*3360*/  I2FP.F32.S32 R25, R22 ;  /* 0x0000001600197245 */ /* 0x000fe20000201400 */
[-C--:B------:R-:W-:Y:S01]  /*3370*/  FFMA.FTZ R27, R18, -R0.reuse, R83 ;  /* 0x80000000121b7223 */ /* 0x080fe20000010053 */
[----:B------:R-:W-:Y:S01]  /*3380*/  I2FP.F32.S32 R22, R19 ;  /* 0x0000001300167245 */ /* 0x000fe20000201400 */
[----:B------:R-:W-:Y:S02]  /*3390*/  IMAD.IADD R18, R20, 0x1, -R15 ;  /* 0x0000000114127824 */ /* 0x000fe400078e0a0f */
[----:B------:R-:W-:Y:S01]  /*33a0*/  FFMA.FTZ R8, R8, -R0, R45 ;  /* 0x8000000008087223 */ /* 0x000fe2000001002d */
[----:B------:R-:W-:Y:S01]  /*33b0*/  FSEL R45, R10, -INF , !P1 ;  /* 0xff8000000a2d7808 */ /* 0x000fe20004800000 */
[----:B------:R-:W-:-:S02]  /*33c0*/  IMAD.IADD R19, R20, 0x1, -R17 ;  /* 0x0000000114137824 */ /* 0x000fc400078e0a11 */
[----:B------:R-:W-:Y:S01]  /*33d0*/  FFMA.FTZ R11, R22, -R0, R11 ;  /* 0x80000000160b7223 */ /* 0x000fe2000001000b */
[C---:B------:R-:W-:Y:S01]  /*33e0*/  IMAD.IADD R10, R20.reuse, 0x1, -R9 ;  /* 0x00000001140a7824 */ /* 0x040fe200078e0a09 */
[----:B------:R-:W-:Y:S01]  /*33f0*/  IABS R18, R18 ;  /* 0x0000001200127213 */ /* 0x000fe20000000000 */
[C---:B------:R-:W-:Y:S01]  /*3400*/  IMAD.IADD R17, R20.reuse, 0x1, -R21 ;  /* 0x0000000114117824 */ /* 0x040fe200078e0a15 */
[----:B------:R-:W-:Y:S01]  /*3410*/  IABS R12, R12 ;  /* 0x0000000c000c7213 */ /* 0x000fe20000000000 */
[----:B------:R-:W-:Y:S01]  /*3420*/  FFMA.FTZ R170, R25, -R0, R40 ;  /* 0x8000000019aa7223 */ /* 0x000fe20000010028 */
[----:B------:R-:W-:Y:S01]  /*3430*/  FSEL R31, R11, -INF , !P0 ;  /* 0xff8000000b1f7808 */ /* 0x000fe20004000000 */
[----:B------:R-:W-:Y:S01]  /*3440*/  IMAD.IADD R11, R20, 0x1, -R13 ;  /* 0x00000001140b7824 */ /* 0x000fe200078e0a0d */
[----:B------:R-:W-:Y:S02]  /*3450*/  IABS R10, R10 ;  /* 0x0000000a000a7213 */ /* 0x000fe40000000000 */
[----:B------:R-:W-:-:S02]  /*3460*/  IABS R17, R17 ;  /* 0x0000001100117213 */ /* 0x000fc40000000000 */
[----:B------:R-:W-:Y:S02]  /*3470*/  I2FP.F32.S32 R18, R18 ;  /* 0x0000001200127245 */ /* 0x000fe40000201400 */
[----:B------:R-:W-:Y:S02]  /*3480*/  I2FP.F32.S32 R12, R12 ;  /* 0x0000000c000c7245 */ /* 0x000fe40000201400 */
[----:B------:R-:W-:Y:S02]  /*3490*/  I2FP.F32.S32 R10, R10 ;  /* 0x0000000a000a7245 */ /* 0x000fe40000201400 */
[----:B------:R-:W-:Y:S01]  /*34a0*/  I2FP.F32.S32 R17, R17 ;  /* 0x0000001100117245 */ /* 0x000fe20000201400 */
[-C--:B------:R-:W-:Y:S01]  /*34b0*/  FFMA.FTZ R12, R12, -R0.reuse, R49 ;  /* 0x800000000c0c7223 */ /* 0x080fe20000010031 */
[----:B------:R-:W-:Y:S01]  /*34c0*/  ISETP.GE.AND P2, PT, R13, R135, PT ;  /* 0x000000870d00720c */ /* 0x000fe20003f46270 */
[-C--:B------:R-:W-:Y:S01]  /*34d0*/  FFMA.FTZ R13, R18, -R0.reuse, R51 ;  /* 0x80000000120d7223 */ /* 0x080fe20000010033 */
[----:B------:R-:W-:Y:S01]  /*34e0*/  IABS R11, R11 ;  /* 0x0000000b000b7213 */ /* 0x000fe20000000000 */
[----:B------:R-:W-:Y:S01]  /*34f0*/  VIADD R51, R85, 0x21 ;  /* 0x0000002155337836 */ /* 0x000fe20000000000 */
[-C--:B------:R-:W-:Y:S01]  /*3500*/  ISETP.GE.AND P3, PT, R15, R135.reuse, PT ;  /* 0x000000870f00720c */ /* 0x080fe20003f66270 */
[-C--:B------:R-:W-:Y:S01]  /*3510*/  FFMA.FTZ R42, R17, -R0.reuse, R42 ;  /* 0x80000000112a7223 */ /* 0x080fe2000001002a */
[-C--:B------:R-:W-:Y:S01]  /*3520*/  ISETP.GE.AND P1, PT, R9, R135.reuse, PT ;  /* 0x000000870900720c */ /* 0x080fe20003f26270 */
[----:B------:R-:W-:Y:S01]  /*3530*/  FFMA.FTZ R9, R10, -R0, R47 ;  /* 0x800000000a097223 */ /* 0x000fe2000001002f */
[----:B------:R-:W-:Y:S01]  /*3540*/  FSEL R26, R26, -INF , !P0 ;  /* 0xff8000001a1a7808 */ /* 0x000fe20004000000 */
[----:B------:R-:W-:Y:S01]  /*3550*/  VIADD R49, R85, 0x30 ;  /* 0x0000003055317836 */ /* 0x000fe20000000000 */
[----:B------:R-:W-:Y:S01]  /*3560*/  ISETP.GE.AND P0, PT, R21, R135, PT ;  /* 0x000000871500720c */ /* 0x000fe20003f06270 */
[C---:B------:R-:W-:Y:S01]  /*3570*/  VIADD R21, R85.reuse, 0x28 ;  /* 0x0000002855157836 */ /* 0x040fe20000000000 */
[----:B------:R-:W-:Y:S01]  /*3580*/  IABS R15, R19 ;  /* 0x00000013000f7213 */ /* 0x000fe20000000000 */
[C---:B------:R-:W-:Y:S01]  /*3590*/  VIADD R19, R85.reuse, 0x29 ;  /* 0x0000002955137836 */ /* 0x040fe20000000000 */
[----:B------:R-:W-:Y:S01]  /*35a0*/  I2FP.F32.S32 R11, R11 ;  /* 0x0000000b000b7245 */ /* 0x000fe20000201400 */
[C---:B------:R-:W-:Y:S01]  /*35b0*/  VIADD R17, R85.reuse, 0x31 ;  /* 0x0000003155117836 */ /* 0x040fe20000000000 */
[----:B------:R-:W-:Y:S01]  /*35c0*/  FSEL R10, R44, -INF , !P2 ;  /* 0xff8000002c0a7808 */ /* 0x000fe20005000000 */
[C---:B------:R-:W-:Y:S01]  /*35d0*/  VIADD R47, R85.reuse, 0x38 ;  /* 0x00000038552f7836 */ /* 0x040fe20000000000 */
[----:B------:R-:W-:Y:S01]  /*35e0*/  FSEL R165, R42, -INF , !P0 ;  /* 0xff8000002aa57808 */ /* 0x000fe20004000000 */
[----:B------:R-:W-:-:S02]  /*35f0*/  VIADD R85, R85, 0x39 ;  /* 0x0000003955557836 */ /* 0x000fc40000000000 */
[----:B------:R-:W-:Y:S01]  /*3600*/  FFMA.FTZ R11, R11, -R0, R46 ;  /* 0x800000000b0b7223 */ /* 0x000fe2000001002e */
[C---:B------:R-:W-:Y:S01]  /*3610*/  IMAD.IADD R18, R16.reuse, 0x1, -R51 ;  /* 0x0000000110127824 */ /* 0x040fe200078e0a33 */
[----:B------:R-:W-:Y:S01]  /*3620*/  I2FP.F32.S32 R15, R15 ;  /* 0x0000000f000f7245 */ /* 0x000fe20000201400 */
[C---:B------:R-:W-:Y:S01]  /*3630*/  IMAD.IADD R46, R16.reuse, 0x1, -R21 ;  /* 0x00000001102e7824 */ /* 0x040fe200078e0a15 */
[----:B------:R-:W-:Y:S01]  /*3640*/  I2FP.F32.S32 R28, R28 ;  /* 0x0000001c001c7245 */ /* 0x000fe20000201400 */
[----:B------:R-:W-:Y:S01]  /*3650*/  IMAD.IADD R44, R16, 0x1, -R19 ;  /* 0x00000001102c7824 */ /* 0x000fe200078e0a13 */
[----:B------:R-:W-:Y:S01]  /*3660*/  FSEL R14, R14, -INF , !P4 ;  /* 0xff8000000e0e7808 */ /* 0x000fe20006000000 */
[C---:B------:R-:W-:Y:S02]  /*3670*/  IMAD.IADD R42, R16.reuse, 0x1, -R49 ;  /* 0x00000001102a7824 */ /* 0x040fe400078e0a31 */
[----:B------:R-:W-:Y:S01]  /*3680*/  FFMA.FTZ R15, R15, -R0, R50 ;  /* 0x800000000f0f7223 */ /* 0x000fe20000010032 */
[----:B------:R-:W-:-:S02]  /*3690*/  IMAD.IADD R25, R16, 0x1, -R17 ;  /* 0x0000000110197824 */ /* 0x000fc400078e0a11 */
[----:B------:R-:W-:Y:S01]  /*36a0*/  FFMA.FTZ R28, R28, -R0, R81 ;  /* 0x800000001c1c7223 */ /* 0x000fe20000010051 */
[C---:B------:R-:W-:Y:S01]  /*36b0*/  IMAD.IADD R24, R16.reuse, 0x1, -R47 ;  /* 0x0000000110187824 */ /* 0x040fe200078e0a2f */
[----:B------:R-:W-:Y:S01]  /*36c0*/  IABS R42, R42 ;  /* 0x0000002a002a7213 */ /* 0x000fe20000000000 */
[----:B------:R-:W-:Y:S01]  /*36d0*/  IMAD.IADD R23, R16, 0x1, -R85 ;  /* 0x0000000110177824 */ /* 0x000fe200078e0a55 */
[----:B------:R-:W-:Y:S01]  /*36e0*/  IABS R16, R18 ;  /* 0x0000001200107213 */ /* 0x000fe20000000000 */
[C---:B------:R-:W-:Y:S01]  /*36f0*/  IMAD.IADD R22, R20.reuse, 0x1, -R51 ;  /* 0x0000000114167824 */ /* 0x040fe200078e0a33 */
[----:B------:R-:W-:Y:S01]  /*3700*/  IABS R25, R25 ;  /* 0x0000001900197213 */ /* 0x000fe20000000000 */
[C---:B------:R-:W-:Y:S01]  /*3710*/  IMAD.IADD R18, R20.reuse, 0x1, -R49 ;  /* 0x0000000114127824 */ /* 0x040fe200078e0a31 */
[----:B------:R-:W-:Y:S01]  /*3720*/  FSEL R15, R15, -INF , !P4 ;  /* 0xff8000000f0f7808 */ /* 0x000fe20006000000 */
[----:B------:R-:W-:Y:S01]  /*3730*/  IMAD.MOV.U32 R48, RZ, RZ, R16 ;  /* 0x000000ffff307224 */ /* 0x000fe200078e0010 */
[----:B------:R-:W-:Y:S01]  /*3740*/  IABS R22, R22 ;  /* 0x0000001600167213 */ /* 0x000fe20000000000 */
[----:B------:R-:W-:Y:S01]  /*3750*/  IMAD.IADD R16, R20, 0x1, -R47 ;  /* 0x0000000114107824 */ /* 0x000fe200078e0a2f */
[----:B------:R-:W-:-:S02]  /*3760*/  FSEL R12, R12, -INF , !P3 ;  /* 0xff8000000c0c7808 */ /* 0x000fc40005800000 */
[----:B------:R-:W-:Y:S02]  /*3770*/  I2FP.F32.S32 R48, R48 ;  /* 0x0000003000307245 */ /* 0x000fe40000201400 */
[----:B------:R-:W-:Y:S02]  /*3780*/  I2FP.F32.S32 R22, R22 ;  /* 0x0000001600167245 */ /* 0x000fe40000201400 */
[----:B------:R-:W-:Y:S01]  /*3790*/  FSEL R13, R13, -INF , !P3 ;  /* 0xff8000000d0d7808 */ /* 0x000fe20005800000 */
[----:B------:R-:W-:Y:S01]  /*37a0*/  FFMA.FTZ R41, R48, -R0, R41 ;  /* 0x8000000030297223 */ /* 0x000fe20000010029 */
[----:B------:R-:W-:Y:S01]  /*37b0*/  IABS R24, R24 ;  /* 0x0000001800187213 */ /* 0x000fe20000000000 */
[----:B------:R-:W-:Y:S01]  /*37c0*/  FFMA.FTZ R22, R22, -R0, R43 ;  /* 0x8000000016167223 */ /* 0x000fe2000001002b */
[-C--:B------:R-:W-:Y:S01]  /*37d0*/  ISETP.GE.AND P4, PT, R19, R135.reuse, PT ;  /* 0x000000871300720c */ /* 0x080fe20003f86270 */
[----:B------:R-:W-:Y:S01]  /*37e0*/  IMAD.IADD R19, R20, 0x1, -R19 ;  /* 0x0000000114137824 */ /* 0x000fe200078e0a13 */
[----:B------:R-:W-:-:S02]  /*37f0*/  ISETP.GE.AND P3, PT, R49, R135, PT ;  /* 0x000000873100720c */ /* 0x000fc40003f66270 */
[----:B------:R-:W-:Y:S02]  /*3800*/  IABS R23, R23 ;  /* 0x0000001700177213 */ /* 0x000fe40000000000 */
[----:B------:R-:W-:Y:S02]  /*3810*/  FSEL R28, R28, -INF , !P6 ;  /* 0xff8000001c1c7808 */ /* 0x000fe40007000000 */
[----:B------:R-:W-:Y:S02]  /*3820*/  FSEL R27, R27, -INF , !P6 ;  /* 0xff8000001b1b7808 */ /* 0x000fe40007000000 */
[----:B------:R-:W-:Y:S02]  /*3830*/  FSEL R11, R11, -INF , !P2 ;  /* 0xff8000000b0b7808 */ /* 0x000fe40005000000 */
[----:B------:R-:W-:Y:S02]  /*3840*/  I2FP.F32.S32 R49, R42 ;  /* 0x0000002a00317245 */ /* 0x000fe40000201400 */
[----:B------:R-:W-:-:S02]  /*3850*/  FSEL R40, R80, -INF , !P5 ;  /* 0xff80000050287808 */ /* 0x000fc40006800000 */
[----:B------:R-:W-:Y:S01]  /*3860*/  FSEL R29, R29, -INF , !P5 ;  /* 0xff8000001d1d7808 */ /* 0x000fe20006800000 */
[----:B------:R-:W-:Y:S01]  /*3870*/  FFMA.FTZ R32, R49, -R0, R32 ;  /* 0x8000000031207223 */ /* 0x000fe20000010020 */
[-C--:B------:R-:W-:Y:S01]  /*3880*/  ISETP.GE.AND P6, PT, R21, R135.reuse, PT ;  /* 0x000000871500720c */ /* 0x080fe20003fc6270 */
[C---:B------:R-:W-:Y:S01]  /*3890*/  IMAD.IADD R21, R20.reuse, 0x1, -R21 ;  /* 0x0000000114157824 */ /* 0x040fe200078e0a15 */
[----:B------:R-:W-:Y:S01]  /*38a0*/  ISETP.GE.AND P2, PT, R17, R135, PT ;  /* 0x000000871100720c */ /* 0x000fe20003f46270 */
[C---:B------:R-:W-:Y:S01]  /*38b0*/  IMAD.IADD R17, R20.reuse, 0x1, -R17 ;  /* 0x0000000114117824 */ /* 0x040fe200078e0a11 */
[----:B------:R-:W-:Y:S01]  /*38c0*/  I2FP.F32.S32 R42, R25 ;  /* 0x00000019002a7245 */ /* 0x000fe20000201400 */
[----:B------:R-:W-:Y:S01]  /*38d0*/  IMAD.IADD R20, R20, 0x1, -R85 ;  /* 0x0000000114147824 */ /* 0x000fe200078e0a55 */
[----:B------:R-:W-:Y:S02]  /*38e0*/  ISETP.GE.AND P5, PT, R51, R135, PT ;  /* 0x000000873300720c */ /* 0x000fe40003fa6270 */
[----:B------:R-:W-:Y:S01]  /*38f0*/  I2FP.F32.S32 R25, R24 ;  /* 0x0000001800197245 */ /* 0x000fe20000201400 */
[----:B------:R-:W-:Y:S01]  /*3900*/  FFMA.FTZ R33, R42, -R0, R33 ;  /* 0x800000002a217223 */ /* 0x000fe20000010021 */
[----:B------:R-:W-:-:S02]  /*3910*/  I2FP.F32.S32 R24, R23 ;  /* 0x0000001700187245 */ /* 0x000fc40000201400 */
[----:B------:R-:W-:Y:S01]  /*3920*/  IABS R19, R19 ;  /* 0x0000001300137213 */ /* 0x000fe20000000000 */
[----:B------:R-:W-:Y:S01]  /*3930*/  FFMA.FTZ R52, R25, -R0, R52 ;  /* 0x8000000019347223 */ /* 0x000fe20000010034 */
[----:B------:R-:W-:Y:S01]  /*3940*/  IABS R18, R18 ;  /* 0x0000001200127213 */ /* 0x000fe20000000000 */
[----:B------:R-:W-:Y:S01]  /*3950*/  FFMA.FTZ R53, R24, -R0, R53 ;  /* 0x8000000018357223 */ /* 0x000fe20000010035 */
[----:B------:R-:W-:Y:S02]  /*3960*/  FSEL R162, R41, -INF , !P5 ;  /* 0xff80000029a27808 */ /* 0x000fe40006800000 */
[----:B------:R-:W-:Y:S02]  /*3970*/  FSEL R205, R22, -INF , !P5 ;  /* 0xff80000016cd7808 */ /* 0x000fe40006800000 */
[----:B------:R-:W-:Y:S02]  /*3980*/  IABS R17, R17 ;  /* 0x0000001100117213 */ /* 0x000fe40000000000 */
[----:B------:R-:W-:-:S02]  /*3990*/  ISETP.GE.AND P5, PT, R135, 0x41, PT ;  /* 0x000000418700780c */ /* 0x000fc40003fa6270 */
[----:B------:R-:W-:Y:S02]  /*39a0*/  IABS R46, R46 ;  /* 0x0000002e002e7213 */ /* 0x000fe40000000000 */
[----:B------:R-:W-:Y:S02]  /*39b0*/  IABS R44, R44 ;  /* 0x0000002c002c7213 */ /* 0x000fe40000000000 */
[----:B------:R-:W-:Y:S02]  /*39c0*/  IABS R21, R21 ;  /* 0x0000001500157213 */ /* 0x000fe40000000000 */
[----:B------:R-:W-:Y:S02]  /*39d0*/  IABS R16, R16 ;  /* 0x0000001000107213 */ /* 0x000fe40000000000 */
[----:B------:R-:W-:Y:S02]  /*39e0*/  IABS R20, R20 ;  /* 0x0000001400147213 */ /* 0x000fe40000000000 */
[----:B------:R-:W-:-:S02]  /*39f0*/  I2FP.F32.S32 R24, R19 ;  /* 0x0000001300187245 */ /* 0x000fc40000201400 */
[----:B------:R-:W-:Y:S02]  /*3a00*/  FSEL R8, R8, -INF , !P1 ;  /* 0xff80000008087808 */ /* 0x000fe40004800000 */
[----:B------:R-:W-:Y:S01]  /*3a10*/  FSEL R9, R9, -INF , !P1 ;  /* 0xff80000009097808 */ /* 0x000fe20004800000 */
[----:B------:R-:W-:Y:S01]  /*3a20*/  FFMA.FTZ R39, R24, -R0, R39 ;  /* 0x8000000018277223 */ /* 0x000fe20000010027 */
[----:B------:R-:W-:Y:S02]  /*3a30*/  I2FP.F32.S32 R19, R18 ;  /* 0x0000001200137245 */ /* 0x000fe40000201400 */
[----:B------:R-:W-:Y:S02]  /*3a40*/  ISETP.GE.AND P1, PT, R47, R135, PT ;  /* 0x000000872f00720c */ /* 0x000fe40003f26270 */
[----:B------:R-:W-:Y:S01]  /*3a50*/  I2FP.F32.S32 R18, R17 ;  /* 0x0000001100127245 */ /* 0x000fe20000201400 */
[----:B------:R-:W-:Y:S01]  /*3a60*/  FFMA.FTZ R34, R19, -R0, R34 ;  /* 0x8000000013227223 */ /* 0x000fe20000010022 */
[----:B------:R-:W-:-:S02]  /*3a70*/  I2FP.F32.S32 R47, R46 ;  /* 0x0000002e002f7245 */ /* 0x000fc40000201400 */
[----:B------:R-:W-:Y:S01]  /*3a80*/  I2FP.F32.S32 R44, R44 ;  /* 0x0000002c002c7245 */ /* 0x000fe20000201400 */
[-C--:B------:R-:W-:Y:S01]  /*3a90*/  FFMA.FTZ R35, R18, -R0.reuse, R35 ;  /* 0x8000000012237223 */ /* 0x080fe20000010023 */
[----:B------:R-:W-:Y:S01]  /*3aa0*/  I2FP.F32.S32 R21, R21 ;  /* 0x0000001500157245 */ /* 0x000fe20000201400 */
[----:B------:R-:W-:Y:S01]  /*3ab0*/  FFMA.FTZ R36, R47, -R0, R36 ;  /* 0x800000002f247223 */ /* 0x000fe20000010024 */
[----:B------:R-:W-:Y:S01]  /*3ac0*/  I2FP.F32.S32 R17, R16 ;  /* 0x0000001000117245 */ /* 0x000fe20000201400 */
[----:B------:R-:W-:Y:S01]  /*3ad0*/  FFMA.FTZ R37, R44, -R0, R37 ;  /* 0x800000002c257223 */ /* 0x000fe20000010025 */
[----:B------:R-:W-:Y:S01]  /*3ae0*/  I2FP.F32.S32 R20, R20 ;  /* 0x0000001400147245 */ /* 0x000fe20000201400 */
[-C--:B------:R-:W-:Y:S01]  /*3af0*/  FFMA.FTZ R38, R21, -R0.reuse, R38 ;  /* 0x8000000015267223 */ /* 0x080fe20000010026 */
[----:B------:R-:W-:Y:S01]  /*3b00*/  FSEL R170, R170, -INF , !P0 ;  /* 0xff800000aaaa7808 */ /* 0x000fe20004000000 */
[-C--:B------:R-:W-:Y:S01]  /*3b10*/  FFMA.FTZ R54, R17, -R0.reuse, R54 ;  /* 0x8000000011367223 */ /* 0x080fe20000010036 */
[----:B------:R-:W-:Y:S01]  /*3b20*/  ISETP.GE.AND P0, PT, R85, R135, PT ;  /* 0x000000875500720c */ /* 0x000fe20003f06270 */
[----:B------:R-:W-:Y:S01]  /*3b30*/  FFMA.FTZ R55, R20, -R0, R55 ;  /* 0x8000000014377223 */ /* 0x000fe20000010037 */
[----:B------:R-:W-:-:S02]  /*3b40*/  FSEL R166, R36, -INF , !P6 ;  /* 0xff80000024a67808 */ /* 0x000fc40007000000 */
[----:B------:R-:W-:Y:S02]  /*3b50*/  FSEL R203, R38, -INF , !P6 ;  /* 0xff80000026cb7808 */ /* 0x000fe40007000000 */
        /* <DEDUP_REMOVED lines=9> */
[----:B------:R-:W-:Y:S01]  /*3bf0*/  FSEL R167, R55, -INF , !P0 ;  /* 0xff80000037a77808 */ /* 0x000fe20004000000 */
[----:B------:R-:W-:Y:S06]  /*3c00*/  @!P5 BRA `(.L_x_197) ;  /* 0x000000040000d947 */ /* 0x000fec0003800000 */
[----:B------:R-:W-:Y:S01]  /*3c10*/  ULDC UR5, c[0x0][0x2d0] ;  /* 0x0000b40000057ab9 */ /* 0x000fe20000000800 */
[----:B------:R-:W-:Y:S01]  /*3c20*/  LEA.HI.SX32 R33, R4, 0xfffffffe, 0x1a ;  /* 0xfffffffe04217811 */ /* 0x000fe200078fd2ff */
[----:B------:R-:W-:Y:S01]  /*3c30*/  BSSY B0, `(.L_x_198) ;  /* 0x000003c000007945 */ /* 0x000fe20003800000 */
[----:B------:R-:W-:Y:S02]  /*3c40*/  ISETP.GE.AND P4, PT, R146, UR5, PT ;  /* 0x0000000592007c0c */ /* 0x000fe4000bf86270 */
[----:B------:R-:W-:Y:S01]  /*3c50*/  ISETP.GE.AND P1, PT, R212, UR5, PT ;  /* 0x00000005d4007c0c */ /* 0x000fe2000bf26270 */
[----:B------:R-:W-:Y:S01]  /*3c60*/  IMAD R6, R6, R33, RZ ;  /* 0x0000002106067224 */ /* 0x000fe200078e02ff */
[----:B------:R-:W-:Y:S02]  /*3c70*/  ISETP.GE.AND P3, PT, R213, UR5, PT ;  /* 0x00000005d5007c0c */ /* 0x000fe4000bf66270 */
[----:B------:R-:W-:Y:S01]  /*3c80*/  SHF.R.S32.HI R4, RZ, 0x1f, R33 ;  /* 0x0000001fff047819 */ /* 0x000fe20000011421 */
[----:B------:R-:W-:-:S04]  /*3c90*/  IMAD.WIDE.U32 R32, R33, R7, R220 ;  /* 0x0000000721207225 */ /* 0x000fc800078e00dc */
        /* <DEDUP_REMOVED lines=15> */
[----:B------:R2:W-:Y:S02]  /*3d90*/  @!P4 LDGSTS.E.BYPASS.LTC128B.128 [R211+0xc000], desc[UR8][R20.64] ;  /* 0x0c00000014d3cfae */ /* 0x0005e4000b901d48 */
[--C-:B------:R-:W-:Y:S01]  /*3da0*/  IMAD.X R7, R207, 0x1, R4.reuse, P6 ;  /* 0x00000001cf077824 */ /* 0x100fe200030e0604 */
[C---:B------:R-:W-:Y:S01]  /*3db0*/  @!P1 LEA.HI.X R17, R32.reuse, R17, R4, 0x1, P0 ;  /* 0x0000001120119211 */ /* 0x040fe200000f0c04 */
[----:B------:R2:W-:Y:S01]  /*3dc0*/  @P3 STS.128 [R211+0xe000], RZ ;  /* 0x00e000ffd3003388 */ /* 0x0005e20000000c00 */
[----:B----4-:R-:W-:-:S04]  /*3dd0*/  @!P3 LEA R18, P2, R32, R18, 0x1 ;  /* 0x000000122012b211 */ /* 0x010fc800078408ff */
[----:B------:R-:W-:Y:S02]  /*3de0*/  @!P3 LEA.HI.X R19, R32, R19, R4, 0x1, P2 ;  /* 0x000000132013b211 */ /* 0x000fe400010f0c04 */
        /* <DEDUP_REMOVED lines=32> */
.L_x_199:
[----:B------:R-:W-:Y:S05]  /*3ff0*/  BSYNC B0 ;  /* 0x0000000000007941 */ /* 0x000fea0003800000 */
.L_x_198:
[----:B------:R-:W0:Y:S02]  /*4000*/  LDGDEPBAR ;  /* 0x00000000000079af */ /* 0x000e240000000000 */
.L_x_197:
        /* <DEDUP_REMOVED lines=52> */
[C---:B------:R-:W-:Y:S01]  /*4350*/  FSETP.NEU.FTZ.AND P0, PT, R133.reuse, -INF , PT ;  /* 0xff8000008500780b */ /* 0x040fe20003f1d000 */
[----:B------:R-:W-:Y:S01]  /*4360*/  FMUL.FTZ R201, R133, UR5 ;  /* 0x0000000585c97c20 */ /* 0x000fe20008410000 */
[----:B--2---:R-:W-:Y:S01]  /*4370*/  FMNMX.FTZ R132, R7, R132, !PT ;  /* 0x0000008407847209 */ /* 0x004fe20007810000 */
[----:B------:R-:W-:Y:S03]  /*4380*/  LDSM.16.MT88.4 R72, [R190+0x14000] ;  /* 0x01400000be48783b */ /* 0x000fe60000004200 */
[----:B------:R-:W-:Y:S01]  /*4390*/  FSEL R201, R201, RZ, P0 ;  /* 0x000000ffc9c97208 */ /* 0x000fe20000000000 */
[C---:B------:R-:W-:Y:S01]  /*43a0*/  FMUL.FTZ R168, R132.reuse, UR5 ;  /* 0x0000000584a87c20 */ /* 0x040fe20008410000 */
[----:B------:R-:W-:Y:S01]  /*43b0*/  FSETP.NEU.FTZ.AND P0, PT, R132, -INF , PT ;  /* 0xff8000008400780b */ /* 0x000fe20003f1d000 */
[----:B------:R-:W-:Y:S02]  /*43c0*/  LDSM.16.MT88.4 R120, [R189+0x16000] ;  /* 0x01600000bd78783b */ /* 0x000fe40000004200 */
[--C-:B------:R-:W-:Y:S01]  /*43d0*/  FFMA.FTZ R156, R40, UR5, -R201.reuse ;  /* 0x00000005289c7c23 */ /* 0x100fe200080108c9 */
[----:B------:R-:W-:Y:S01]  /*43e0*/  FSEL R168, R168, RZ, P0 ;  /* 0x000000ffa8a87208 */ /* 0x000fe20000000000 */
[----:B------:R-:W1:Y:S01]  /*43f0*/  LDSM.16.MT88.4 R40, [R190+0x12000] ;  /* 0x01200000be28783b */ /* 0x000e620000004200 */
        /* <DEDUP_REMOVED lines=12> */
[--C-:B------:R-:W-:Y:S01]  /*44c0*/  FFMA.FTZ R152, R15, UR5, -R168.reuse ;  /* 0x000000050f987c23 */ /* 0x100fe200080108a8 */
[--C-:B------:R-:W-:Y:S01]  /*44d0*/  FFMA.FTZ R145, R13, UR5, -R168.reuse ;  /* 0x000000050d917c23 */ /* 0x100fe200080108a8 */
[--C-:B------:R-:W-:Y:S01]  /*44e0*/  FFMA.FTZ R148, R11, UR5, -R168.reuse ;  /* 0x000000050b947c23 */ /* 0x100fe200080108a8 */
[----:B------:R-:W2:Y:S01]  /*44f0*/  MUFU.EX2 R157, R157 ;  /* 0x0000009d009d7308 */ /* 0x000ea20000000800 */
[--C-:B------:R-:W-:Y:S01]  /*4500*/  FFMA.FTZ R3, R9, UR5, -R168.reuse ;  /* 0x0000000509037c23 */ /* 0x100fe200080108a8 */
[----:B------:R-:W3:Y:S01]  /*4510*/  LDSM.16.MT88.4 R12, [R190+0x12800] ;  /* 0x01280000be0c783b */ /* 0x000ee20000004200 */
[--C-:B------:R-:W-:Y:S01]  /*4520*/  FFMA.FTZ R161, R170, UR5, -R201.reuse ;  /* 0x00000005aaa17c23 */ /* 0x100fe200080108c9 */
[--C-:B------:R-:W-:Y:S01]  /*4530*/  FFMA.FTZ R163, R166, UR5, -R201.reuse ;  /* 0x00000005a6a37c23 */ /* 0x100fe200080108c9 */
[--C-:B------:R-:W-:Y:S01]  /*4540*/  FFMA.FTZ R162, R162, UR5, -R201.reuse ;  /* 0x00000005a2a27c23 */ /* 0x100fe200080108c9 */
[----:B------:R-:W4:Y:S01]  /*4550*/  LDSM.16.MT88.4 R8, [R192+0x14800] ;  /* 0x01480000c008783b */ /* 0x000f220000004200 */
        /* <DEDUP_REMOVED lines=9> */
[----:B------:R-:W5:Y:S01]  /*45f0*/  MUFU.EX2 R153, R153 ;  /* 0x0000009900997308 */ /* 0x000f620000000800 */
[----:B--2---:R-:W-:Y:S01]  /*4600*/  F2FP.F16.F32.PACK_AB R112, R157, R158 ;  /* 0x0000009e9d70723e */ /* 0x004fe200000000ff */
        /* <DEDUP_REMOVED lines=12> */
[----:B------:R-:W2:Y:S01]  /*46d0*/  MUFU.EX2 R160, R160 ;  /* 0x000000a000a07308 */ /* 0x000ea20000000800 */
[----:B-----5:R-:W-:Y:S01]  /*46e0*/  F2FP.F16.F32.PACK_AB R114, R153, R156 ;  /* 0x0000009c9972723e */ /* 0x020fe200000000ff */
[----:B------:R-:W-:-:S04]  /*46f0*/  FADD.FTZ R156, R156, R157 ;  /* 0x0000009d9c9c7221 */ /* 0x000fc80000010000 */
[----:B------:R-:W-:Y:S02]  /*4700*/  FADD.FTZ R156, R153, R156 ;  /* 0x0000009c999c7221 */ /* 0x000fe40000010000 */
[----:B------:R-:W-:Y:S08]  /*4710*/  MUFU.EX2 R155, R155 ;  /* 0x0000009b009b7308 */ /* 0x000ff00000000800 */
[----:B------:R-:W5:Y:S01]  /*4720*/  MUFU.EX2 R154, R154 ;  /* 0x0000009a009a7308 */ /* 0x000f620000000800 */
[----:B--2---:R-:W-:Y:S01]  /*4730*/  F2FP.F16.F32.PACK_AB R113, R160, R159 ;  /* 0x0000009fa071723e */ /* 0x004fe200000000ff */
[----:B------:R-:W-:-:S06]  /*4740*/  FADD.FTZ R160, R159, R160 ;  /* 0x000000a09fa07221 */ /* 0x000fcc0000010000 */
[----:B------:R-:W-:Y:S08]  /*4750*/  MUFU.EX2 R151, R151 ;  /* 0x0000009700977308 */ /* 0x000ff00000000800 */
[----:B------:R-:W2:Y:S01]  /*4760*/  MUFU.EX2 R150, R150 ;  /* 0x0000009600967308 */ /* 0x000ea20000000800 */
[----:B-----5:R-:W-:Y:S01]  /*4770*/  F2FP.F16.F32.PACK_AB R115, R154, R155 ;  /* 0x0000009b9a73723e */ /* 0x020fe200000000ff */
[----:B------:R-:W-:-:S04]  /*4780*/  FADD.FTZ R155, R155, R160 ;  /* 0x000000a09b9b7221 */ /* 0x000fc80000010000 */
[----:B------:R-:W-:Y:S02]  /*4790*/  FADD.FTZ R155, R154, R155 ;  /* 0x0000009b9a9b7221 */ /* 0x000fe40000010000 */
[C---:B-1----:R-:W-:Y:S01]  /*47a0*/  HMMA.16816.F32 R36, R112.reuse, R40, RZ ;  /* 0x000000287024723c */ /* 0x042fe200000018ff */
[----:B------:R-:W-:Y:S05]  /*47b0*/  MUFU.EX2 R149, R149 ;  /* 0x0000009500957308 */ /* 0x000fea0000000800 */
[C---:B------:R-:W-:Y:S03]  /*47c0*/  HMMA.16816.F32 R60, R112.reuse, R64, RZ ;  /* 0x00000040703c723c */ /* 0x040fe600000018ff */
[----:B------:R-:W1:Y:S01]  /*47d0*/  MUFU.EX2 R2, R2 ;  /* 0x0000000200027308 */ /* 0x000e620000000800 */
[C---:B--2---:R-:W-:Y:S01]  /*47e0*/  F2FP.F16.F32.PACK_AB R4, R150.reuse, R151 ;  /* 0x000000979604723e */ /* 0x044fe200000000ff */
[----:B------:R-:W-:Y:S01]  /*47f0*/  FADD.FTZ R151, R151, R156 ;  /* 0x0000009c97977221 */ /* 0x000fe20000010000 */
[----:B------:R-:W-:Y:S03]  /*4800*/  HMMA.16816.F32 R40, R112, R42, RZ ;  /* 0x0000002a7028723c */ /* 0x000fe600000018ff */
[----:B------:R-:W-:-:S02]  /*4810*/  FADD.FTZ R150, R150, R151 ;  /* 0x0000009796967221 */ /* 0x000fc40000010000 */
[----:B------:R-:W-:Y:S01]  /*4820*/  MUFU.EX2 R152, R152 ;  /* 0x0000009800987308 */ /* 0x000fe20000000800 */
[C---:B------:R-:W-:Y:S06]  /*4830*/  HMMA.16816.F32 R64, R112.reuse, R66, RZ ;  /* 0x000000427040723c */ /* 0x040fec00000018ff */
[----:B------:R-:W-:Y:S01]  /*4840*/  HMMA.16816.F32 R76, R112, R80, RZ ;  /* 0x00000050704c723c */ /* 0x000fe200000018ff */
[----:B------:R-:W2:Y:S01]  /*4850*/  MUFU.EX2 R145, R145 ;  /* 0x0000009100917308 */ /* 0x000ea20000000800 */
[----:B-1----:R-:W-:Y:S01]  /*4860*/  F2FP.F16.F32.PACK_AB R6, R2, R149 ;  /* 0x000000950206723e */ /* 0x002fe200000000ff */
[----:B------:R-:W-:-:S03]  /*4870*/  FADD.FTZ R149, R149, R150 ;  /* 0x0000009695957221 */ /* 0x000fc60000010000 */
[C---:B------:R-:W-:Y:S01]  /*4880*/  HMMA.16816.F32 R84, R112.reuse, R88, RZ ;  /* 0x000000587054723c */ /* 0x040fe200000018ff */
[----:B------:R-:W-:Y:S02]  /*4890*/  FADD.FTZ R2, R2, R149 ;  /* 0x0000009502027221 */ /* 0x000fe40000010000 */
[----:B------:R-:W-:Y:S03]  /*48a0*/  MUFU.EX2 R148, R148 ;  /* 0x0000009400947308 */ /* 0x000fe60000000800 */
[C---:B------:R-:W-:Y:S05]  /*48b0*/  HMMA.16816.F32 R80, R112.reuse, R82, RZ ;  /* 0x000000527050723c */ /* 0x040fea00000018ff */
[----:B------:R-:W1:Y:S01]  /*48c0*/  MUFU.EX2 R3, R3 ;  /* 0x0000000300037308 */ /* 0x000e620000000800 */
[----:B--2---:R-:W-:Y:S01]  /*48d0*/  F2FP.F16.F32.PACK_AB R5, R145, R152 ;  /* 0x000000989105723e */ /* 0x004fe200000000ff */
[----:B------:R-:W-:Y:S01]  /*48e0*/  HMMA.16816.F32 R88, R112, R90, RZ ;  /* 0x0000005a7058723c */ /* 0x000fe200000018ff */
[----:B------:R-:W-:-:S04]  /*48f0*/  FADD.FTZ R152, R152, R155 ;  /* 0x0000009b98987221 */ /* 0x000fc80000010000 */
[----:B------:R-:W-:Y:S01]  /*4900*/  FADD.FTZ R145, R145, R152 ;  /* 0x0000009891917221 */ /* 0x000fe20000010000 */
[C---:B------:R-:W-:Y:S01]  /*4910*/  HMMA.16816.F32 R92, R112.reuse, R96, RZ ;  /* 0x00000060705c723c */ /* 0x040fe200000018ff */
[----:B------:R-:W-:Y:S05]  /*4920*/  MUFU.EX2 R161, R161 ;  /* 0x000000a100a17308 */ /* 0x000fea0000000800 */
[----:B------:R-:W-:Y:S01]  /*4930*/  HMMA.16816.F32 R100, R112, R104, RZ ;  /* 0x000000687064723c */ /* 0x000fe200000018ff */
[----:B-1----:R-:W-:Y:S02]  /*4940*/  F2FP.F16.F32.PACK_AB R7, R3, R148 ;  /* 0x000000940307723e */ /* 0x002fe400000000ff */
[----:B------:R-:W1:Y:S01]  /*4950*/  MUFU.EX2 R162, R162 ;  /* 0x000000a200a27308 */ /* 0x000e620000000800 */
[----:B------:R-:W-:-:S02]  /*4960*/  FADD.FTZ R148, R148, R145 ;  /* 0x0000009194947221 */ /* 0x000fc40000010000 */
[----:B------:R-:W-:Y:S02]  /*4970*/  HMMA.16816.F32 R96, R112, R98, RZ ;  /* 0x000000627060723c */ /* 0x000fe400000018ff */
[----:B------:R-:W-:-:S04]  /*4980*/  FADD.FTZ R148, R3, R148 ;  /* 0x0000009403947221 */ /* 0x000fc80000010000 */
[C---:B---3--:R-:W-:Y:S01]  /*4990*/  HMMA.16816.F32 R36, R4.reuse, R12, R36 ;  /* 0x0000000c0424723c */ /* 0x048fe20000001824 */
[----:B------:R-:W-:Y:S05]  /*49a0*/  MUFU.EX2 R163, R163 ;  /* 0x000000a300a37308 */ /* 0x000fea0000000800 */
[C---:B------:R-:W-:Y:S01]  /*49b0*/  HMMA.16816.F32 R40, R4.reuse, R14, R40 ;  /* 0x0000000e0428723c */ /* 0x040fe20000001828 */
[----:B------:R-:W2:Y:S02]  /*49c0*/  LDSM.16.MT88.4 R12, [R192+0x16800] ;  /* 0x01680000c00c783b */ /* 0x000ea40000004200 */
[----:B------:R-:W-:Y:S03]  /*49d0*/  MUFU.EX2 R164, R164 ;  /* 0x000000a400a47308 */ /* 0x000fe60000000800 */
[C---:B----4-:R-:W-:Y:S05]  /*49e0*/  HMMA.16816.F32 R60, R4.reuse, R8, R60 ;  /* 0x00000008043c723c */ /* 0x050fea000000183c */
        /* <DEDUP_REMOVED lines=150> */
[----:B------:R-:W-:Y:S01]  /*5350*/  VIADD R222, R135, 0x3f ;  /* 0x0000003f87de7836 */ /* 0x000fe20000000000 */
[----:B------:R-:W-:Y:S01]  /*5360*/  LOP3.LUT R215, R134, 0x3, RZ, 0xc0, !PT ;  /* 0x0000000386d77812 */ /* 0x000fe200078ec0ff */
[----:B------:R-:W-:Y:S01]  /*5370*/  IMAD.MOV.U32 R2, RZ, RZ, R133 ;  /* 0x000000ffff027224 */ /* 0x000fe200078e0085 */
[----:B------:R-:W-:Y:S01]  /*5380*/  ULDC UR5, c[0x0][0x2d0] ;  /* 0x0000b40000057ab9 */ /* 0x000fe20000000800 */
[----:B------:R-:W-:Y:S01]  /*5390*/  ULDC UR4, c[0x0][0x2ec] ;  /* 0x0000bb0000047ab9 */ /* 0x000fe20000000800 */
[----:B------:R-:W-:Y:S01]  /*53a0*/  SHF.R.S32.HI R3, RZ, 0x1f, R222 ;  /* 0x0000001fff037819 */ /* 0x000fe200000114de */
[----:B------:R-:W-:Y:S01]  /*53b0*/  IMAD R215, R215, -0x2, R144 ;  /* 0xfffffffed7d77824 */ /* 0x000fe200078e0290 */
[----:B------:R-:W-:-:S02]  /*53c0*/  ULDC.64 UR6, c[0x0][0x248] ;  /* 0x0000920000067ab9 */ /* 0x000fc40000000a00 */
[----:B------:R-:W-:Y:S01]  /*53d0*/  LEA.HI R222, R3, R222, RZ, 0x6 ;  /* 0x000000de03de7211 */ /* 0x000fe200078f30ff */
[----:B------:R-:W-:Y:S01]  /*53e0*/  IMAD.MOV.U32 R3, RZ, RZ, R132 ;  /* 0x000000ffff037224 */ /* 0x000fe200078e0084 */
[----:B------:R-:W-:Y:S01]  /*53f0*/  IADD3 R215, R135, R215, -R214 ;  /* 0x000000d787d77210 */ /* 0x000fe20007ffe8d6 */
[----:B------:R-:W2:Y:S01]  /*5400*/  @!P4 LDC.64 R202, c[0x0][0x220] ;  /* 0x00008800ffcacb82 */ /* 0x000ea20000000a00 */
[----:B------:R-:W-:-:S07]  /*5410*/  LEA.HI.SX32 R222, R222, 0xfffffffe, 0x1a ;  /* 0xfffffffedede7811 */ /* 0x000fce00078fd2ff */
[----:B------:R-:W3:Y:S01]  /*5420*/  @!P4 LDC.64 R200, c[0x0][0x220] ;  /* 0x00008800ffc8cb82 */ /* 0x000ee20000000a00 */
[----:B------:R-:W-:Y:S05]  /*5430*/  BRA `(.L_x_201) ;  /* 0x0000000000f07947 */ /* 0x000fea0003800000 */
.L_x_203:
        /* <DEDUP_REMOVED lines=60> */
.L_x_201:
        /* <DEDUP_REMOVED lines=9> */
[----:B------:R-:W-:Y:S05]  /*5890*/  IMAD.IADD R225, R229, 0x1, R225 ;  /* 0x00000001e5e17824 */ /* 0x000fea00078e02e1 */
[----:B------:R-:W-:Y:S02]  /*58a0*/  LEA.HI.X R226, R228, R206, R225, 0x6, P0 ;  /* 0x000000cee4e27211 */ /* 0x000fe400000f34e1 */
[C---:B--2---:R-:W-:Y:S01]  /*58b0*/  @!P4 LEA R228, P0, R227.reuse, R202, 0x1 ;  /* 0x000000cae3e4c211 */ /* 0x044fe200078008ff */
[----:B------:R-:W1:Y:S01]  /*58c0*/  @!P3 LDC.64 R138, c[0x0][0x220] ;  /* 0x00008800ff8abb82 */ /* 0x000e620000000a00 */
[----:B------:R-:W-:Y:S01]  /*58d0*/  @P4 STS.128 [R211+0x12000], RZ ;  /* 0x012000ffd3004388 */ /* 0x000fe20000000c00 */
[----:B------:R-:W-:Y:S02]  /*58e0*/  LEA R225, P6, R204, R227, 0x5 ;  /* 0x000000e3cce17211 */ /* 0x000fe400078c28ff */
[--C-:B------:R-:W-:Y:S02]  /*58f0*/  @!P4 LEA.HI.X R229, R227, R203, R226.reuse, 0x1, P0 ;  /* 0x000000cbe3e5c211 */ /* 0x100fe400000f0ce2 */
[----:B---3--:R-:W-:Y:S02]  /*5900*/  @!P4 LEA R230, P5, R225, R200, 0x1 ;  /* 0x000000c8e1e6c211 */ /* 0x008fe400078a08ff */
[----:B------:R-:W2:Y:S01]  /*5910*/  @!P2 LDC.64 R136, c[0x0][0x220] ;  /* 0x00008800ff88ab82 */ /* 0x000ea20000000a00 */
[----:B------:R-:W-:Y:S01]  /*5920*/  @!PT LDS RZ, [RZ] ;  /* 0x00000000fffff984 */ /* 0x000fe20000000800 */
[----:B------:R-:W-:Y:S01]  /*5930*/  @!PT LDS RZ, [RZ] ;  /* 0x00000000fffff984 */ /* 0x000fe20000000800 */
[----:B------:R-:W-:Y:S01]  /*5940*/  @!PT LDS RZ, [RZ] ;  /* 0x00000000fffff984 */ /* 0x000fe20000000800 */
[----:B------:R3:W-:Y:S05]  /*5950*/  @!P4 LDGSTS.E.BYPASS.LTC128B.128 [R211+0x12000], desc[UR8][R228.64] ;  /* 0x12000000e4d3cfae */ /* 0x0007ea000b901d48 */
[----:B------:R-:W-:Y:S02]  /*5960*/  @P3 STS.128 [R211+0x14000], RZ ;  /* 0x014000ffd3003388 */ /* 0x000fe40000000c00 */
[----:B------:R-:W4:Y:S08]  /*5970*/  @!P3 LDC.64 R134, c[0x0][0x220] ;  /* 0x00008800ff86bb82 */ /* 0x000f300000000a00 */
[----:B------:R-:W5:Y:S01]  /*5980*/  @!P2 LDC.64 R132, c[0x0][0x220] ;  /* 0x00008800ff84ab82 */ /* 0x000f620000000a00 */
[----:B---3--:R-:W-:Y:S04]  /*5990*/  IMAD R229, R222, -0x40, R215 ;  /* 0xffffffc0dee57824 */ /* 0x008fe800078e02d7 */
[C---:B------:R-:W-:Y:S01]  /*59a0*/  VIADD R232, R229.reuse, 0x8 ;  /* 0x00000008e5e87836 */ /* 0x040fe20000000000 */
[----:B------:R-:W-:Y:S01]  /*59b0*/  IABS R241, R229 ;  /* 0x000000e500f17213 */ /* 0x000fe20000000000 */
[C---:B------:R-:W-:Y:S02]  /*59c0*/  VIADD R239, R229.reuse, 0xfffffff8 ;  /* 0xfffffff8e5ef7836 */ /* 0x040fe40000000000 */
[C---:B------:R-:W-:Y:S01]  /*59d0*/  VIADD R235, R229.reuse, 0x7 ;  /* 0x00000007e5eb7836 */ /* 0x040fe20000000000 */
[----:B------:R-:W-:Y:S01]  /*59e0*/  I2FP.F32.S32 R241, R241 ;  /* 0x000000f100f17245 */ /* 0x000fe20000201400 */
[C---:B------:R-:W-:Y:S02]  /*59f0*/  VIADD R240, R229.reuse, 0xffffffff ;  /* 0xffffffffe5f07836 */ /* 0x040fe40000000000 */
[----:B------:R-:W-:Y:S01]  /*5a00*/  VIADD R238, R229, 0xfffffff7 ;  /* 0xfffffff7e5ee7836 */ /* 0x000fe20000000000 */
[----:B-1----:R-:W-:Y:S01]  /*5a10*/  @!P3 LEA R138, P1, R227, R138, 0x1 ;  /* 0x0000008ae38ab211 */ /* 0x002fe200078208ff */
[----:B------:R-:W-:Y:S01]  /*5a20*/  VIADD R234, R229, 0xffffffe8 ;  /* 0xffffffe8e5ea7836 */ /* 0x000fe20000000000 */
[----:B--2---:R-:W-:Y:S01]  /*5a30*/  @!P2 LEA R136, P0, R227, R136, 0x1 ;  /* 0x00000088e388a211 */ /* 0x004fe200078008ff */
[----:B------:R-:W-:Y:S01]  /*5a40*/  VIADD R237, R229, 0xfffffff0 ;  /* 0xfffffff0e5ed7836 */ /* 0x000fe20000000000 */
[--C-:B------:R-:W-:Y:S01]  /*5a50*/  @!P3 LEA.HI.X R139, R227, R139, R226.reuse, 0x1, P1 ;  /* 0x0000008be38bb211 */ /* 0x100fe200008f0ce2 */
[----:B------:R-:W-:Y:S01]  /*5a60*/  VIADD R236, R229, 0xffffffef ;  /* 0xffffffefe5ec7836 */ /* 0x000fe20000000000 */
[----:B------:R-:W-:Y:S01]  /*5a70*/  @!P2 LEA.HI.X R137, R227, R137, R226, 0x1, P0 ;  /* 0x00000089e389a211 */ /* 0x000fe200000f0ce2 */
[----:B------:R-:W-:Y:S01]  /*5a80*/  VIADD R233, R229, 0xffffffe7 ;  /* 0xffffffe7e5e97836 */ /* 0x000fe20000000000 */
[----:B------:R-:W-:Y:S01]  /*5a90*/  LEA.HI.X R226, R204, R226, R205, 0x5, P6 ;  /* 0x000000e2cce27211 */ /* 0x000fe200030f2ccd */
[----:B------:R-:W-:Y:S01]  /*5aa0*/  @!PT LDS RZ, [RZ] ;  /* 0x00000000fffff984 */ /* 0x000fe20000000800 */
[----:B------:R-:W-:Y:S01]  /*5ab0*/  @!PT LDS RZ, [RZ] ;  /* 0x00000000fffff984 */ /* 0x000fe20000000800 */
[----:B------:R-:W-:Y:S01]  /*5ac0*/  @!PT LDS RZ, [RZ] ;  /* 0x00000000fffff984 */ /* 0x000fe20000000800 */
[----:B------:R-:W-:Y:S01]  /*5ad0*/  @!P3 LDGSTS.E.BYPASS.LTC128B.128 [R211+0x14000], desc[UR8][R138.64+0x80] ;  /* 0x140000808ad3bfae */ /* 0x000fe2000b901d48 */
[----:B----4-:R-:W-:Y:S01]  /*5ae0*/  @!P3 LEA R134, P1, R225, R134, 0x1 ;  /* 0x00000086e186b211 */ /* 0x010fe200078208ff */
[----:B------:R-:W-:Y:S01]  /*5af0*/  VIADD R228, R229, 0xffffffd0 ;  /* 0xffffffd0e5e47836 */ /* 0x000fe20000000000 */
[C-C-:B------:R-:W-:Y:S02]  /*5b00*/  @!P4 LEA.HI.X R231, R225.reuse, R201, R226.reuse, 0x1, P5 ;  /* 0x000000c9e1e7c211 */ /* 0x140fe400028f0ce2 */
[----:B------:R-:W-:Y:S01]  /*5b10*/  @P2 STS.128 [R211+0x16000], RZ ;  /* 0x016000ffd3002388 */ /* 0x000fe20000000c00 */
[--C-:B------:R-:W-:Y:S01]  /*5b20*/  @!P3 LEA.HI.X R135, R225, R135, R226.reuse, 0x1, P1 ;  /* 0x00000087e187b211 */ /* 0x100fe200008f0ce2 */
[----:B------:R-:W-:Y:S01]  /*5b30*/  VIADD R227, R229, 0xffffffcf ;  /* 0xffffffcfe5e37836 */ /* 0x000fe20000000000 */
[C---:B-----5:R-:W-:Y:S02]  /*5b40*/  @!P2 LEA R132, P0, R225.reuse, R132, 0x1 ;  /* 0x00000084e184a211 */ /* 0x060fe400078008ff */
[----:B------:R-:W-:Y:S01]  /*5b50*/  @!PT LDS RZ, [RZ] ;  /* 0x00000000fffff984 */ /* 0x000fe20000000800 */
[----:B------:R-:W-:Y:S01]  /*5b60*/  @!PT LDS RZ, [RZ] ;  /* 0x00000000fffff984 */ /* 0x000fe20000000800 */
[----:B------:R-:W-:Y:S01]  /*5b70*/  @!PT LDS RZ, [RZ] ;  /* 0x00000000fffff984 */ /* 0x000fe20000000800 */
[----:B------:R-:W-:Y:S01]  /*5b80*/  @!P2 LDGSTS.E.BYPASS.LTC128B.128 [R211+0x16000], desc[UR8][R136.64+0x100] ;  /* 0x1600010088d3afae */ /* 0x000fe2000b901d48 */
[----:B------:R-:W-:Y:S02]  /*5b90*/  ISETP.GE.AND P1, PT, R232, RZ, PT ;  /* 0x000000ffe800720c */ /* 0x000fe40003f26270 */
[----:B------:R-:W-:Y:S02]  /*5ba0*/  @!P2 LEA.HI.X R133, R225, R133, R226, 0x1, P0 ;  /* 0x00000085e185a211 */ /* 0x000fe400000f0ce2 */
[----:B------:R-:W-:Y:S01]  /*5bb0*/  @P4 STS.128 [R211+0x13000], RZ ;  /* 0x013000ffd3004388 */ /* 0x000fe20000000c00 */
[----:B------:R-:W-:Y:S01]  /*5bc0*/  ISETP.GE.AND P5, PT, R239, RZ, PT ;  /* 0x000000ffef00720c */ /* 0x000fe20003fa6270 */
[----:B------:R-:W-:Y:S01]  /*5bd0*/  VIADD R226, R229, 0xffffffd8 ;  /* 0xffffffd8e5e27836 */ /* 0x000fe20000000000 */
[----:B------:R-:W-:Y:S02]  /*5be0*/  ISETP.GE.AND P0, PT, R235, RZ, PT ;  /* 0x000000ffeb00720c */ /* 0x000fe40003f06270 */
[----:B------:R-:W-:Y:S01]  /*5bf0*/  @!PT LDS RZ, [RZ] ;  /* 0x00000000fffff984 */ /* 0x000fe20000000800 */
[----:B------:R-:W-:Y:S01]  /*5c00*/  @!PT LDS RZ, [RZ] ;  /* 0x00000000fffff984 */ /* 0x000fe20000000800 */
[----:B------:R-:W-:Y:S01]  /*5c10*/  @!PT LDS RZ, [RZ] ;  /* 0x00000000fffff984 */ /* 0x000fe20000000800 */
[----:B------:R1:W-:Y:S01]  /*5c20*/  @!P4 LDGSTS.E.BYPASS.LTC128B.128 [R211+0x13000], desc[UR8][R230.64] ;  /* 0x13000000e6d3cfae */ /* 0x0003e2000b901d48 */
[----:B------:R-:W-:Y:S01]  /*5c30*/  ISETP.GE.AND P6, PT, R240, RZ, PT ;  /* 0x000000fff000720c */ /* 0x000fe20003fc6270 */
[C---:B------:R-:W-:Y:S03]  /*5c40*/  VIADD R225, R229.reuse, 0xffffffd7 ;  /* 0xffffffd7e5e17836 */ /* 0x040fe60000000000 */
[----:B------:R-:W-:Y:S01]  /*5c50*/  @P3 STS.128 [R211+0x15000], RZ ;  /* 0x015000ffd3003388 */ /* 0x000fe20000000c00 */
[C---:B------:R-:W-:Y:S04]  /*5c60*/  @!P1 IADD3 R232, -R229.reuse, -0x8, RZ ;  /* 0xfffffff8e5e89810 */ /* 0x040fe80007ffe1ff */
[----:B------:R-:W-:Y:S01]  /*5c70*/  @!PT LDS RZ, [RZ] ;  /* 0x00000000fffff984 */ /* 0x000fe20000000800 */
[----:B------:R-:W-:Y:S01]  /*5c80*/  @!PT LDS RZ, [RZ] ;  /* 0x00000000fffff984 */ /* 0x000fe20000000800 */
[----:B------:R-:W-:Y:S01]  /*5c90*/  @!PT LDS RZ, [RZ] ;  /* 0x00000000fffff984 */ /* 0x000fe20000000800 */
[----:B------:R-:W-:Y:S01]  /*5ca0*/  @!P3 LDGSTS.E.BYPASS.LTC128B.128 [R211+0x15000], desc[UR8][R134.64+0x80] ;  /* 0x1500008086d3bfae */ /* 0x000fe2000b901d48 */
[----:B------:R-:W-:Y:S02]  /*5cb0*/  ISETP.GE.AND P1, PT, R238, RZ, PT ;  /* 0x000000ffee00720c */ /* 0x000fe40003f26270 */
[C---:B------:R-:W-:Y:S02]  /*5cc0*/  @!P5 IADD3 R239, -R229.reuse, 0x8, RZ ;  /* 0x00000008e5efd810 */ /* 0x040fe40007ffe1ff */
[----:B------:R-:W-:Y:S01]  /*5cd0*/  @P2 STS.128 [R211+0x17000], RZ ;  /* 0x017000ffd3002388 */ /* 0x000fe20000000c00 */
[----:B------:R-:W-:Y:S02]  /*5ce0*/  ISETP.GE.AND P5, PT, R234, RZ, PT ;  /* 0x000000ffea00720c */ /* 0x000fe40003fa6270 */
[----:B------:R-:W-:Y:S02]  /*5cf0*/  @!P0 IADD3 R235, -R229, -0x7, RZ ;  /* 0xfffffff9e5eb8810 */ /* 0x000fe40007ffe1ff */
[----:B------:R-:W-:Y:S01]  /*5d00*/  @!PT LDS RZ, [RZ] ;  /* 0x00000000fffff984 */ /* 0x000fe20000000800 */
[----:B------:R-:W-:Y:S01]  /*5d10*/  @!PT LDS RZ, [RZ] ;  /* 0x00000000fffff984 */ /* 0x000fe20000000800 */
[----:B------:R-:W-:Y:S01]  /*5d20*/  @!PT LDS RZ, [RZ] ;  /* 0x00000000fffff984 */ /* 0x000fe20000000800 */
[----:B------:R2:W-:Y:S01]  /*5d30*/  @!P2 LDGSTS.E.BYPASS.LTC128B.128 [R211+0x17000], desc[UR8][R132.64+0x100] ;  /* 0x1700010084d3afae */ /* 0x0005e2000b901d48 */
[----:B------:R-:W-:Y:S02]  /*5d40*/  ISETP.GE.AND P0, PT, R237, RZ, PT ;  /* 0x000000ffed00720c */ /* 0x000fe40003f06270 */
[C---:B------:R-:W-:Y:S02]  /*5d50*/  @!P6 IADD3 R240, -R229.reuse, 0x1, RZ ;  /* 0x00000001e5f0e810 */ /* 0x040fe40007ffe1ff */
[----:B------:R-:W-:Y:S01]  /*5d60*/  LDSM.16.M88.4 R140, [R198] ;  /* 0x00000000c68c783b */ /* 0x000fe20000000200 */
[----:B------:R-:W-:Y:S02]  /*5d70*/  ISETP.GE.AND P6, PT, R236, RZ, PT ;  /* 0x000000ffec00720c */ /* 0x000fe40003fc6270 */
[----:B------:R-:W-:Y:S02]  /*5d80*/  @!P1 IADD3 R238, -R229, 0x9, RZ ;  /* 0x00000009e5ee9810 */ /* 0x000fe40007ffe1ff */
[----:B------:R-:W3:Y:S01]  /*5d90*/  LDSM.16.M88.4 R144, [R197+0xc000] ;  /* 0x00c00000c590783b */ /* 0x000ee20000000200 */
[----:B------:R-:W-:Y:S01]  /*5da0*/  ISETP.GE.AND P1, PT, R233, RZ, PT ;  /* 0x000000ffe900720c */ /* 0x000fe20003f26270 */
[C---:B-1----:R-:W-:Y:S01]  /*5db0*/  VIADD R231, R229.reuse, 0xffffffe0 ;  /* 0xffffffe0e5e77836 */ /* 0x042fe20000000000 */
[C---:B------:R-:W-:Y:S01]  /*5dc0*/  @!P5 IADD3 R234, -R229.reuse, 0x18, RZ ;  /* 0x00000018e5ead810 */ /* 0x040fe20007ffe1ff */
[C---:B------:R-:W-:Y:S01]  /*5dd0*/  VIADD R230, R229.reuse, 0xffffffdf ;  /* 0xffffffdfe5e67836 */ /* 0x040fe20000000000 */
[----:B------:R-:W1:Y:S01]  /*5de0*/  LDSM.16.M88.4 R148, [R197+0xc800] ;  /* 0x00c80000c594783b */ /* 0x000e620000000200 */
[----:B------:R-:W-:Y:S02]  /*5df0*/  I2FP.F32.S32 R240, R240 ;  /* 0x000000f000f07245 */ /* 0x000fe40000201400 */
[----:B------:R-:W-:Y:S02]  /*5e00*/  I2FP.F32.S32 R239, R239 ;  /* 0x000000ef00ef7245 */ /* 0x000fe40000201400 */
[----:B------:R-:W4:Y:S01]  /*5e10*/  LDSM.16.M88.4 R152, [R197+0xd000] ;  /* 0x00d00000c598783b */ /* 0x000f220000000200 */
[----:B------:R-:W-:Y:S02]  /*5e20*/  @!P0 IADD3 R237, -R229, 0x10, RZ ;  /* 0x00000010e5ed8810 */ /* 0x000fe40007ffe1ff */
[----:B------:R-:W-:Y:S02]  /*5e30*/  I2FP.F32.S32 R238, R238 ;  /* 0x000000ee00ee7245 */ /* 0x000fe40000201400 */
[----:B------:R-:W5:Y:S01]  /*5e40*/  LDSM.16.M88.4 R156, [R197+0xd800] ;  /* 0x00d80000c59c783b */ /* 0x000f620000000200 */
[----:B------:R-:W-:Y:S02]  /*5e50*/  ISETP.GE.AND P0, PT, R231, RZ, PT ;  /* 0x000000ffe700720c */ /* 0x000fe40003f06270 */
[C---:B------:R-:W-:Y:S02]  /*5e60*/  @!P6 IADD3 R236, -R229.reuse, 0x11, RZ ;  /* 0x00000011e5ece810 */ /* 0x040fe40007ffe1ff */
[----:B------:R-:W0:Y:S01]  /*5e70*/  LDGDEPBAR ;  /* 0x00000000000079af */ /* 0x000e220000000000 */
[----:B------:R-:W-:Y:S02]  /*5e80*/  @!P1 IADD3 R233, -R229, 0x19, RZ ;  /* 0x00000019e5e99810 */ /* 0x000fe40007ffe1ff */
[----:B------:R-:W-:Y:S02]  /*5e90*/  I2FP.F32.S32 R237, R237 ;  /* 0x000000ed00ed7245 */ /* 0x000fe40000201400 */
[----:B------:R-:W-:Y:S01]  /*5ea0*/  LDSM.16.M88.4 R160, [R196] ;  /* 0x00000000c4a0783b */ /* 0x000fe20000000200 */
[----:B------:R-:W-:Y:S02]  /*5eb0*/  ISETP.GE.AND P6, PT, R230, RZ, PT ;  /* 0x000000ffe600720c */ /* 0x000fe40003fc6270 */
[----:B------:R-:W-:Y:S02]  /*5ec0*/  I2FP.F32.S32 R236, R236 ;  /* 0x000000ec00ec7245 */ /* 0x000fe40000201400 */
[----:B------:R-:W5:Y:S01]  /*5ed0*/  LDSM.16.M88.4 R164, [R195] ;  /* 0x00000000c3a4783b */ /* 0x000f620000000200 */
[----:B------:R-:W-:Y:S02]  /*5ee0*/  ISETP.GE.AND P5, PT, R226, RZ, PT ;  /* 0x000000ffe200720c */ /* 0x000fe40003fa6270 */
[----:B------:R-:W-:Y:S02]  /*5ef0*/  ISETP.GE.AND P1, PT, R225, RZ, PT ;  /* 0x000000ffe100720c */ /* 0x000fe40003f26270 */
[----:B------:R-:W5:Y:S01]  /*5f00*/  LDSM.16.M88.4 R168, [R187] ;  /* 0x00000000bba8783b */ /* 0x000f620000000200 */
[C---:B------:R-:W-:Y:S02]  /*5f10*/  @!P0 IADD3 R231, -R229.reuse, 0x20, RZ ;  /* 0x00000020e5e78810 */ /* 0x040fe40007ffe1ff */
[----:B------:R-:W-:Y:S02]  /*5f20*/  ISETP.GE.AND P0, PT, R228, RZ, PT ;  /* 0x000000ffe400720c */ /* 0x000fe40003f06270 */
[----:B------:R-:W5:Y:S01]  /*5f30*/  LDSM.16.M88.4 R172, [R186] ;  /* 0x00000000baac783b */ /* 0x000f620000000200 */
[C---:B---3--:R-:W-:Y:S03]  /*5f40*/  HMMA.16816.F32 R4, R140.reuse, R144, RZ ;  /* 0x000000908c04723c */ /* 0x048fe600000018ff */
[----:B------:R-:W-:Y:S01]  /*5f50*/  @!P6 IADD3 R230, -R229, 0x21, RZ ;  /* 0x00000021e5e6e810 */ /* 0x000fe20007ffe1ff */
[----:B--2---:R-:W-:Y:S01]  /*5f60*/  LDSM.16.M88.4 R132, [R191+0xd800] ;  /* 0x00d80000bf84783b */ /* 0x004fe20000000200 */
[----:B------:R-:W-:Y:S01]  /*5f70*/  I2FP.F32.S32 R231, R231 ;  /* 0x000000e700e77245 */ /* 0x000fe20000201400 */
[C---:B------:R-:W-:Y:S01]  /*5f80*/  HMMA.16816.F32 R8, R140.reuse, R146, RZ ;  /* 0x000000928c08723c */ /* 0x040fe200000018ff */
[----:B------:R-:W-:Y:S02]  /*5f90*/  ISETP.GE.AND P6, PT, R227, RZ, PT ;  /* 0x000000ffe300720c */ /* 0x000fe40003fc6270 */
[----:B------:R-:W2:Y:S02]  /*5fa0*/  LDSM.16.M88.4 R144, [R185] ;  /* 0x00000000b990783b */ /* 0x000ea40000000200 */
[C---:B------:R-:W-:Y:S01]  /*5fb0*/  @!P5 IADD3 R226, -R229.reuse, 0x28, RZ ;  /* 0x00000028e5e2d810 */ /* 0x040fe20007ffe1ff */
[C---:B-1----:R-:W-:Y:S01]  /*5fc0*/  HMMA.16816.F32 R12, R140.reuse, R148, RZ ;  /* 0x000000948c0c723c */ /* 0x042fe200000018ff */
[----:B------:R-:W-:Y:S01]  /*5fd0*/  I2FP.F32.S32 R230, R230 ;  /* 0x000000e600e67245 */ /* 0x000fe20000201400 */
[----:B------:R-:W-:Y:S03]  /*5fe0*/  LDSM.16.M88.4 R136, [R193] ;  /* 0x00000000c188783b */ /* 0x000fe60000000200 */
[C---:B------:R-:W-:Y:S01]  /*5ff0*/  @!P1 IADD3 R225, -R229.reuse, 0x29, RZ ;  /* 0x00000029e5e19810 */ /* 0x040fe20007ffe1ff */
[C---:B------:R-:W-:Y:S01]  /*6000*/  HMMA.16816.F32 R16, R140.reuse, R150, RZ ;  /* 0x000000968c10723c */ /* 0x040fe200000018ff */
[----:B------:R-:W-:Y:S01]  /*6010*/  LDSM.16.M88.4 R148, [R194] ;  /* 0x00000000c294783b */ /* 0x000fe20000000200 */
[C---:B------:R-:W-:Y:S03]  /*6020*/  @!P0 IADD3 R228, -R229.reuse, 0x30, RZ ;  /* 0x00000030e5e48810 */ /* 0x040fe60007ffe1ff */
[C---:B------:R-:W-:Y:S01]  /*6030*/  @!P6 IADD3 R227, -R229.reuse, 0x31, RZ ;  /* 0x00000031e5e3e810 */ /* 0x040fe20007ffe1ff */
[C---:B----4-:R-:W-:Y:S06]  /*6040*/  HMMA.16816.F32 R20, R140.reuse, R152, RZ ;  /* 0x000000988c14723c */ /* 0x050fec00000018ff */
[C---:B------:R-:W-:Y:S01]  /*6050*/  HMMA.16816.F32 R24, R140.reuse, R154, RZ ;  /* 0x0000009a8c18723c */ /* 0x040fe200000018ff */
[----:B------:R-:W1:Y:S05]  /*6060*/  LDSM.16.M88.4 R152, [R191+0xc000] ;  /* 0x00c00000bf98783b */ /* 0x000e6a0000000200 */
[C---:B-----5:R-:W-:Y:S06]  /*6070*/  HMMA.16816.F32 R28, R140.reuse, R156, RZ ;  /* 0x0000009c8c1c723c */ /* 0x060fec00000018ff */
[----:B------:R-:W-:Y:S01]  /*6080*/  HMMA.16816.F32 R32, R140, R158, RZ ;  /* 0x0000009e8c20723c */ /* 0x000fe200000018ff */
[----:B------:R-:W3:Y:S05]  /*6090*/  LDSM.16.M88.4 R140, [R191+0xc800] ;  /* 0x00c80000bf8c783b */ /* 0x000eea0000000200 */
[C---:B------:R-:W-:Y:S01]  /*60a0*/  HMMA.16816.F32 R4, R160.reuse, R164, R4 ;  /* 0x000000a4a004723c */ /* 0x040fe20000001804 */
[----:B------:R-:W4:Y:S05]  /*60b0*/  LDSM.16.M88.4 R156, [R191+0xd000] ;  /* 0x00d00000bf9c783b */ /* 0x000f2a0000000200 */
[C---:B------:R-:W-:Y:S01]  /*60c0*/  HMMA.16816.F32 R8, R160.reuse, R166, R8 ;  /* 0x000000a6a008723c */ /* 0x040fe20000001808 */
[----:B------:R-:W5:Y:S05]  /*60d0*/  LDSM.16.M88.4 R164, [R184] ;  /* 0x00000000b8a4783b */ /* 0x000f6a0000000200 */
[C---:B------:R-:W-:Y:S06]  /*60e0*/  HMMA.16816.F32 R12, R160.reuse, R168, R12 ;  /* 0x000000a8a00c723c */ /* 0x040fec000000180c */
[C---:B------:R-:W-:Y:S01]  /*60f0*/  HMMA.16816.F32 R16, R160.reuse, R170, R16 ;  /* 0x000000aaa010723c */ /* 0x040fe20000001810 */
[----:B------:R-:W-:Y:S05]  /*6100*/  LDSM.16.M88.4 R168, [R191+0xe800] ;  /* 0x00e80000bfa8783b */ /* 0x000fea0000000200 */
[C---:B------:R-:W-:Y:S06]  /*6110*/  HMMA.16816.F32 R20, R160.reuse, R172, R20 ;  /* 0x000000aca014723c */ /* 0x040fec0000001814 */
[C---:B------:R-:W-:Y:S06]  /*6120*/  HMMA.16816.F32 R24, R160.reuse, R174, R24 ;  /* 0x000000aea018723c */ /* 0x040fec0000001818 */
[C---:B--2---:R-:W-:Y:S06]  /*6130*/  HMMA.16816.F32 R28, R160.reuse, R144, R28 ;  /* 0x00000090a01c723c */ /* 0x044fec000000181c */
[----:B------:R-:W-:Y:S01]  /*6140*/  HMMA.16816.F32 R32, R160, R146, R32 ;  /* 0x00000092a020723c */ /* 0x000fe20000001820 */
[----:B------:R-:W2:Y:S05]  /*6150*/  LDSM.16.M88.4 R144, [R184+0x800] ;  /* 0x00080000b890783b */ /* 0x000eaa0000000200 */
[C---:B-1----:R-:W-:Y:S01]  /*6160*/  HMMA.16816.F32 R4, R148.reuse, R152, R4 ;  /* 0x000000989404723c */ /* 0x042fe20000001804 */
[----:B------:R-:W-:Y:S05]  /*6170*/  LDSM.16.M88.4 R160, [R197+0xf800] ;  /* 0x00f80000c5a0783b */ /* 0x000fea0000000200 */
[C---:B------:R-:W-:Y:S01]  /*6180*/  HMMA.16816.F32 R8, R148.reuse, R154, R8 ;  /* 0x0000009a9408723c */ /* 0x040fe20000001808 */
[----:B------:R-:W1:Y:S05]  /*6190*/  LDSM.16.M88.4 R152, [R184+0x1000] ;  /* 0x00100000b898783b */ /* 0x000e6a0000000200 */
[C---:B---3--:R-:W-:Y:S06]  /*61a0*/  HMMA.16816.F32 R12, R148.reuse, R140, R12 ;  /* 0x0000008c940c723c */ /* 0x048fec000000180c */
[C---:B------:R-:W-:Y:S01]  /*61b0*/  HMMA.16816.F32 R16, R148.reuse, R142, R16 ;  /* 0x0000008e9410723c */ /* 0x040fe20000001810 */
[----:B------:R-:W3:Y:S05]  /*61c0*/  LDSM.16.M88.4 R140, [R184+0x1800] ;  /* 0x00180000b88c783b */ /* 0x000eea0000000200 */
[C---:B----4-:R-:W-:Y:S06]  /*61d0*/  HMMA.16816.F32 R20, R148.reuse, R156, R20 ;  /* 0x0000009c9414723c */ /* 0x050fec0000001814 */
[C---:B------:R-:W-:Y:S01]  /*61e0*/  HMMA.16816.F32 R24, R148.reuse, R158, R24 ;  /* 0x0000009e9418723c */ /* 0x040fe20000001818 */
[----:B------:R-:W-:Y:S05]  /*61f0*/  LDSM.16.M88.4 R156, [R197+0xe800] ;  /* 0x00e80000c59c783b */ /* 0x000fea0000000200 */
[C---:B------:R-:W-:Y:S06]  /*6200*/  HMMA.16816.F32 R28, R148.reuse, R132, R28 ;  /* 0x00000084941c723c */ /* 0x040fec000000181c */
[----:B------:R-:W-:Y:S01]  /*6210*/  HMMA.16816.F32 R32, R148, R134, R32 ;  /* 0x000000869420723c */ /* 0x000fe20000001820 */
[----:B------:R-:W-:Y:S05]  /*6220*/  LDSM.16.M88.4 R132, [R198+0x4000] ;  /* 0x00400000c684783b */ /* 0x000fea0000000200 */
[C---:B-----5:R-:W-:Y:S01]  /*6230*/  HMMA.16816.F32 R4, R136.reuse, R164, R4 ;  /* 0x000000a48804723c */ /* 0x060fe20000001804 */
[----:B------:R-:W4:Y:S05]  /*6240*/  LDSM.16.M88.4 R148, [R197+0xe000] ;  /* 0x00e00000c594783b */ /* 0x000f2a0000000200 */
[C---:B------:R-:W-:Y:S01]  /*6250*/  HMMA.16816.F32 R8, R136.reuse, R166, R8 ;  /* 0x000000a68808723c */ /* 0x040fe20000001808 */
[----:B------:R-:W-:Y:S05]  /*6260*/  LDSM.16.M88.4 R164, [R183] ;  /* 0x00000000b7a4783b */ /* 0x000fea0000000200 */
[C---:B--2---:R-:W-:Y:S06]  /*6270*/  HMMA.16816.F32 R12, R136.reuse, R144, R12 ;  /* 0x00000090880c723c */ /* 0x044fec000000180c */
[C---:B------:R-:W-:Y:S01]  /*6280*/  HMMA.16816.F32 R16, R136.reuse, R146, R16 ;  /* 0x000000928810723c */ /* 0x040fe20000001810 */
[----:B------:R-:W2:Y:S05]  /*6290*/  LDSM.16.M88.4 R144, [R197+0xf000] ;  /* 0x00f00000c590783b */ /* 0x000eaa0000000200 */
[C---:B-1----:R-:W-:Y:S06]  /*62a0*/  HMMA.16816.F32 R20, R136.reuse, R152, R20 ;  /* 0x000000988814723c */ /* 0x042fec0000001814 */
[C---:B------:R-:W-:Y:S01]  /*62b0*/  HMMA.16816.F32 R24, R136.reuse, R154, R24 ;  /* 0x0000009a8818723c */ /* 0x040fe20000001818 */
[----:B------:R-:W1:Y:S05]  /*62c0*/  LDSM.16.M88.4 R152, [R196+0x4000] ;  /* 0x00400000c498783b */ /* 0x000e6a0000000200 */
[C---:B---3--:R-:W-:Y:S06]  /*62d0*/  HMMA.16816.F32 R28, R136.reuse, R140, R28 ;  /* 0x0000008c881c723c */ /* 0x048fec000000181c */
[----:B------:R-:W-:Y:S01]  /*62e0*/  HMMA.16816.F32 R32, R136, R142, R32 ;  /* 0x0000008e8820723c */ /* 0x000fe20000001820 */
[----:B------:R-:W3:Y:S05]  /*62f0*/  LDSM.16.M88.4 R136, [R182] ;  /* 0x00000000b688783b */ /* 0x000eea0000000200 */
[C---:B----4-:R-:W-:Y:S01]  /*6300*/  HMMA.16816.F32 R4, R132.reuse, R148, R4 ;  /* 0x000000948404723c */ /* 0x050fe20000001804 */
[----:B------:R-:W4:Y:S05]  /*6310*/  LDSM.16.M88.4 R140, [R181] ;  /* 0x00000000b58c783b */ /* 0x000f2a0000000200 */
[C---:B------:R-:W-:Y:S01]  /*6320*/  HMMA.16816.F32 R8, R132.reuse, R150, R8 ;  /* 0x000000968408723c */ /* 0x040fe20000001808 */
[----:B------:R-:W5:Y:S05]  /*6330*/  LDSM.16.M88.4 R148, [R180] ;  /* 0x00000000b494783b */ /* 0x000f6a0000000200 */
        /* <DEDUP_REMOVED lines=8> */
[----:B------:R-:W2:Y:S05]  /*63c0*/  LDSM.16.M88.4 R132, [R191+0xf000] ;  /* 0x00f00000bf84783b */ /* 0x000eaa0000000200 */
[C---:B-1----:R-:W-:Y:S01]  /*63d0*/  HMMA.16816.F32 R4, R152.reuse, R164, R4 ;  /* 0x000000a49804723c */ /* 0x042fe20000001804 */
[----:B------:R-:W-:Y:S05]  /*63e0*/  LDSM.16.M88.4 R160, [R184+0x3800] ;  /* 0x00380000b8a0783b */ /* 0x000fea0000000200 */
[C---:B------:R-:W-:Y:S01]  /*63f0*/  HMMA.16816.F32 R8, R152.reuse, R166, R8 ;  /* 0x000000a69808723c */ /* 0x040fe20000001808 */
[----:B------:R-:W-:Y:S05]  /*6400*/  LDSM.16.M88.4 R164, [R198+0x8000] ;  /* 0x00800000c6a4783b */ /* 0x000fea0000000200 */
[C---:B---3--:R-:W-:Y:S06]  /*6410*/  HMMA.16816.F32 R12, R152.reuse, R136, R12 ;  /* 0x00000088980c723c */ /* 0x048fec000000180c */
[C---:B------:R-:W-:Y:S01]  /*6420*/  HMMA.16816.F32 R16, R152.reuse, R138, R16 ;  /* 0x0000008a9810723c */ /* 0x040fe20000001810 */
[----:B------:R-:W1:Y:S05]  /*6430*/  LDSM.16.M88.4 R136, [R191+0xf800] ;  /* 0x00f80000bf88783b */ /* 0x000e6a0000000200 */
[C---:B----4-:R-:W-:Y:S06]  /*6440*/  HMMA.16816.F32 R20, R152.reuse, R140, R20 ;  /* 0x0000008c9814723c */ /* 0x050fec0000001814 */
[C---:B------:R-:W-:Y:S01]  /*6450*/  HMMA.16816.F32 R24, R152.reuse, R142, R24 ;  /* 0x0000008e9818723c */ /* 0x040fe20000001818 */
[----:B------:R-:W-:Y:S05]  /*6460*/  LDSM.16.M88.4 R140, [R193+0x4000] ;  /* 0x00400000c18c783b */ /* 0x000fea0000000200 */
[C---:B-----5:R-:W-:Y:S06]  /*6470*/  HMMA.16816.F32 R28, R152.reuse, R148, R28 ;  /* 0x00000094981c723c */ /* 0x060fec000000181c */
[----:B------:R-:W-:Y:S01]  /*6480*/  HMMA.16816.F32 R32, R152, R150, R32 ;  /* 0x000000969820723c */ /* 0x000fe20000001820 */
[----:B------:R-:W3:Y:S05]  /*6490*/  LDSM.16.M88.4 R148, [R184+0x2000] ;  /* 0x00200000b894783b */ /* 0x000eea0000000200 */
[C---:B--2---:R-:W-:Y:S01]  /*64a0*/  HMMA.16816.F32 R4, R144.reuse, R156, R4 ;  /* 0x0000009c9004723c */ /* 0x044fe20000001804 */
[----:B------:R-:W2:Y:S05]  /*64b0*/  LDSM.16.M88.4 R152, [R184+0x2800] ;  /* 0x00280000b898783b */ /* 0x000eaa0000000200 */
[C---:B------:R-:W-:Y:S01]  /*64c0*/  HMMA.16816.F32 R8, R144.reuse, R158, R8 ;  /* 0x0000009e9008723c */ /* 0x040fe20000001808 */
[----:B------:R-:W4:Y:S05]  /*64d0*/  LDSM.16.M88.4 R156, [R184+0x3000] ;  /* 0x00300000b89c783b */ /* 0x000f2a0000000200 */
[C---:B------:R-:W-:Y:S06]  /*64e0*/  HMMA.16816.F32 R12, R144.reuse, R168, R12 ;  /* 0x000000a8900c723c */ /* 0x040fec000000180c */
[C---:B------:R-:W-:Y:S01]  /*64f0*/  HMMA.16816.F32 R16, R144.reuse, R170, R16 ;  /* 0x000000aa9010723c */ /* 0x040fe20000001810 */
[----:B------:R-:W5:Y:S05]  /*6500*/  LDSM.16.M88.4 R168, [R197+0x10000] ;  /* 0x01000000c5a8783b */ /* 0x000f6a0000000200 */
[C---:B------:R-:W-:Y:S06]  /*6510*/  HMMA.16816.F32 R20, R144.reuse, R132, R20 ;  /* 0x000000849014723c */ /* 0x040fec0000001814 */
[C---:B------:R-:W-:Y:S01]  /*6520*/  HMMA.16816.F32 R24, R144.reuse, R134, R24 ;  /* 0x000000869018723c */ /* 0x040fe20000001818 */
[----:B------:R-:W5:Y:S05]  /*6530*/  LDSM.16.M88.4 R132, [R197+0x10800] ;  /* 0x01080000c584783b */ /* 0x000f6a0000000200 */
[C---:B-1----:R-:W-:Y:S06]  /*6540*/  HMMA.16816.F32 R28, R144.reuse, R136, R28 ;  /* 0x00000088901c723c */ /* 0x042fec000000181c */
[----:B------:R-:W-:Y:S01]  /*6550*/  HMMA.16816.F32 R32, R144, R138, R32 ;  /* 0x0000008a9020723c */ /* 0x000fe20000001820 */
[----:B------:R-:W1:Y:S05]  /*6560*/  LDSM.16.M88.4 R136, [R197+0x11000] ;  /* 0x01100000c588783b */ /* 0x000e6a0000000200 */
[C---:B---3--:R-:W-:Y:S01]  /*6570*/  HMMA.16816.F32 R4, R140.reuse, R148, R4 ;  /* 0x000000948c04723c */ /* 0x048fe20000001804 */
[----:B------:R-:W3:Y:S05]  /*6580*/  LDSM.16.M88.4 R144, [R197+0x11800] ;  /* 0x01180000c590783b */ /* 0x000eea0000000200 */
[C---:B------:R-:W-:Y:S01]  /*6590*/  HMMA.16816.F32 R8, R140.reuse, R150, R8 ;  /* 0x000000968c08723c */ /* 0x040fe20000001808 */
[----:B------:R-:W-:Y:S05]  /*65a0*/  LDSM.16.M88.4 R148, [R196+0x8000] ;  /* 0x00800000c494783b */ /* 0x000fea0000000200 */
[C---:B--2---:R-:W-:Y:S06]  /*65b0*/  HMMA.16816.F32 R12, R140.reuse, R152, R12 ;  /* 0x000000988c0c723c */ /* 0x044fec000000180c */
[C---:B------:R-:W-:Y:S01]  /*65c0*/  HMMA.16816.F32 R16, R140.reuse, R154, R16 ;  /* 0x0000009a8c10723c */ /* 0x040fe20000001810 */
[----:B------:R-:W2:Y:S05]  /*65d0*/  LDSM.16.M88.4 R152, [R179] ;  /* 0x00000000b398783b */ /* 0x000eaa0000000200 */
[C---:B----4-:R-:W-:Y:S06]  /*65e0*/  HMMA.16816.F32 R20, R140.reuse, R156, R20 ;  /* 0x0000009c8c14723c */ /* 0x050fec0000001814 */
[C---:B------:R-:W-:Y:S01]  /*65f0*/  HMMA.16816.F32 R24, R140.reuse, R158, R24 ;  /* 0x0000009e8c18723c */ /* 0x040fe20000001818 */
[----:B------:R-:W4:Y:S05]  /*6600*/  LDSM.16.M88.4 R156, [R178] ;  /* 0x00000000b29c783b */ /* 0x000f2a0000000200 */
[C---:B------:R-:W-:Y:S06]  /*6610*/  HMMA.16816.F32 R28, R140.reuse, R160, R28 ;  /* 0x000000a08c1c723c */ /* 0x040fec000000181c */
[----:B------:R-:W-:Y:S01]  /*6620*/  HMMA.16816.F32 R32, R140, R162, R32 ;  /* 0x000000a28c20723c */ /* 0x000fe20000001820 */
[----:B------:R-:W4:Y:S05]  /*6630*/  LDSM.16.M88.4 R140, [R177] ;  /* 0x00000000b18c783b */ /* 0x000f2a0000000200 */
[C---:B-----5:R-:W-:Y:S01]  /*6640*/  HMMA.16816.F32 R4, R164.reuse, R168, R4 ;  /* 0x000000a8a404723c */ /* 0x060fe20000001804 */
[----:B------:R-:W5:Y:S05]  /*6650*/  LDSM.16.M88.4 R160, [R176] ;  /* 0x00000000b0a0783b */ /* 0x000f6a0000000200 */
[C---:B------:R-:W-:Y:S01]  /*6660*/  HMMA.16816.F32 R8, R164.reuse, R170, R8 ;  /* 0x000000aaa408723c */ /* 0x040fe20000001808 */
[----:B------:R-:W-:Y:S05]  /*6670*/  LDSM.16.M88.4 R168, [R191+0x10800] ;  /* 0x01080000bfa8783b */ /* 0x000fea0000000200 */
[C---:B------:R-:W-:Y:S06]  /*6680*/  HMMA.16816.F32 R12, R164.reuse, R132, R12 ;  /* 0x00000084a40c723c */ /* 0x040fec000000180c */
[C---:B------:R-:W-:Y:S01]  /*6690*/  HMMA.16816.F32 R16, R164.reuse, R134, R16 ;  /* 0x00000086a410723c */ /* 0x040fe20000001810 */
[----:B------:R-:W-:Y:S05]  /*66a0*/  LDSM.16.M88.4 R132, [R194+0x8000] ;  /* 0x00800000c284783b */ /* 0x000fea0000000200 */
[C---:B-1----:R-:W-:Y:S06]  /*66b0*/  HMMA.16816.F32 R20, R164.reuse, R136, R20 ;  /* 0x00000088a414723c */ /* 0x042fec0000001814 */
[C---:B------:R-:W-:Y:S01]  /*66c0*/  HMMA.16816.F32 R24, R164.reuse, R138, R24 ;  /* 0x0000008aa418723c */ /* 0x040fe20000001818 */
[----:B------:R-:W1:Y:S05]  /*66d0*/  LDSM.16.M88.4 R136, [R191+0x10000] ;  /* 0x01000000bf88783b */ /* 0x000e6a0000000200 */
[C---:B---3--:R-:W-:Y:S06]  /*66e0*/  HMMA.16816.F32 R28, R164.reuse, R144, R28 ;  /* 0x00000090a41c723c */ /* 0x048fec000000181c */
[----:B------:R-:W-:Y:S01]  /*66f0*/  HMMA.16816.F32 R32, R164, R146, R32 ;  /* 0x00000092a420723c */ /* 0x000fe20000001820 */
[----:B------:R-:W3:Y:S05]  /*6700*/  LDSM.16.M88.4 R144, [R191+0x11000] ;  /* 0x01100000bf90783b */ /* 0x000eea0000000200 */
[C---:B--2---:R-:W-:Y:S06]  /*6710*/  HMMA.16816.F32 R4, R148.reuse, R152, R4 ;  /* 0x000000989404723c */ /* 0x044fec0000001804 */
[C---:B------:R-:W-:Y:S01]  /*6720*/  HMMA.16816.F32 R8, R148.reuse, R154, R8 ;  /* 0x0000009a9408723c */ /* 0x040fe20000001808 */
[----:B------:R-:W2:Y:S05]  /*6730*/  LDSM.16.M88.4 R152, [R191+0x11800] ;  /* 0x01180000bf98783b */ /* 0x000eaa0000000200 */
[C---:B----4-:R-:W-:Y:S06]  /*6740*/  HMMA.16816.F32 R12, R148.reuse, R156, R12 ;  /* 0x0000009c940c723c */ /* 0x050fec000000180c */
[C---:B------:R-:W-:Y:S01]  /*6750*/  HMMA.16816.F32 R16, R148.reuse, R158, R16 ;  /* 0x0000009e9410723c */ /* 0x040fe20000001810 */
[----:B------:R-:W-:Y:S05]  /*6760*/  LDSM.16.M88.4 R156, [R184+0x4000] ;  /* 0x00400000b89c783b */ /* 0x000fea0000000200 */
[C---:B------:R-:W-:Y:S06]  /*6770*/  HMMA.16816.F32 R20, R148.reuse, R140, R20 ;  /* 0x0000008c9414723c */ /* 0x040fec0000001814 */
[C---:B------:R-:W-:Y:S01]  /*6780*/  HMMA.16816.F32 R24, R148.reuse, R142, R24 ;  /* 0x0000008e9418723c */ /* 0x040fe20000001818 */
[----:B------:R-:W4:Y:S05]  /*6790*/  LDSM.16.M88.4 R140, [R193+0x8000] ;  /* 0x00800000c18c783b */ /* 0x000f2a0000000200 */
[C---:B-----5:R-:W-:Y:S06]  /*67a0*/  HMMA.16816.F32 R28, R148.reuse, R160, R28 ;  /* 0x000000a0941c723c */ /* 0x060fec000000181c */
[----:B------:R-:W-:Y:S06]  /*67b0*/  HMMA.16816.F32 R32, R148, R162, R32 ;  /* 0x000000a29420723c */ /* 0x000fec0000001820 */
[C---:B-1----:R-:W-:Y:S06]  /*67c0*/  HMMA.16816.F32 R4, R132.reuse, R136, R4 ;  /* 0x000000888404723c */ /* 0x042fec0000001804 */
[C---:B------:R-:W-:Y:S01]  /*67d0*/  HMMA.16816.F32 R8, R132.reuse, R138, R8 ;  /* 0x0000008a8408723c */ /* 0x040fe20000001808 */
[----:B------:R-:W1:Y:S05]  /*67e0*/  LDSM.16.M88.4 R136, [R184+0x4800] ;  /* 0x00480000b888783b */ /* 0x000e6a0000000200 */
[C---:B------:R-:W-:Y:S06]  /*67f0*/  HMMA.16816.F32 R12, R132.reuse, R168, R12 ;  /* 0x000000a8840c723c */ /* 0x040fec000000180c */
[C---:B------:R-:W-:Y:S06]  /*6800*/  HMMA.16816.F32 R16, R132.reuse, R170, R16 ;  /* 0x000000aa8410723c */ /* 0x040fec0000001810 */
[C---:B---3--:R-:W-:Y:S06]  /*6810*/  HMMA.16816.F32 R20, R132.reuse, R144, R20 ;  /* 0x000000908414723c */ /* 0x048fec0000001814 */
[C---:B------:R-:W-:Y:S01]  /*6820*/  HMMA.16816.F32 R24, R132.reuse, R146, R24 ;  /* 0x000000928418723c */ /* 0x040fe20000001818 */
[----:B------:R-:W-:Y:S05]  /*6830*/  LDSM.16.M88.4 R144, [R184+0x5800] ;  /* 0x00580000b890783b */ /* 0x000fea0000000200 */
[C---:B--2---:R-:W-:Y:S06]  /*6840*/  HMMA.16816.F32 R28, R132.reuse, R152, R28 ;  /* 0x00000098841c723c */ /* 0x044fec000000181c */
[----:B------:R-:W-:Y:S01]  /*6850*/  HMMA.16816.F32 R32, R132, R154, R32 ;  /* 0x0000009a8420723c */ /* 0x000fe20000001820 */
[----:B------:R-:W2:Y:S01]  /*6860*/  LDSM.16.M88.4 R132, [R184+0x5000] ;  /* 0x00500000b884783b */ /* 0x000ea20000000200 */
[----:B------:R-:W-:Y:S04]  /*6870*/  DEPBAR.LE SB0, 0x0 ;  /* 0x000080000000791a */ /* 0x000fe80000000000 */
[C---:B----4-:R-:W-:Y:S01]  /*6880*/  HMMA.16816.F32 R4, R140.reuse, R156, R4 ;  /* 0x0000009c8c04723c */ /* 0x050fe20000001804 */
[----:B------:R-:W-:Y:S05]  /*6890*/  BAR.SYNC.DEFER_BLOCKING 0x0 ;  /* 0x0000000000007b1d */ /* 0x000fea0000010000 */
[C---:B------:R-:W-:Y:S06]  /*68a0*/  HMMA.16816.F32 R8, R140.reuse, R158, R8 ;  /* 0x0000009e8c08723c */ /* 0x040fec0000001808 */
[C---:B-1----:R-:W-:Y:S06]  /*68b0*/  HMMA.16816.F32 R12, R140.reuse, R136, R12 ;  /* 0x000000888c0c723c */ /* 0x042fec000000180c */
[C---:B------:R-:W-:Y:S05]  /*68c0*/  HMMA.16816.F32 R16, R140.reuse, R138, R16 ;  /* 0x0000008a8c10723c */ /* 0x040fea0000001810 */
[----:B------:R-:W-:Y:S02]  /*68d0*/  VIADD R137, R229, 0xffffffc8 ;  /* 0xffffffc8e5897836 */ /* 0x000fe40000000000 */
[----:B------:R-:W-:Y:S01]  /*68e0*/  FFMA.FTZ R4, R241, -R0, R4 ;  /* 0x80000000f1047223 */ /* 0x000fe20000010004 */
[----:B------:R-:W-:Y:S03]  /*68f0*/  I2FP.F32.S32 R139, R232 ;  /* 0x000000e8008b7245 */ /* 0x000fe60000201400 */
[-C--:B------:R-:W-:Y:S01]  /*6900*/  FFMA.FTZ R5, R240, -R0.reuse, R5 ;  /* 0x80000000f0057223 */ /* 0x080fe20000010005 */
[----:B------:R-:W-:Y:S01]  /*6910*/  ISETP.GE.AND P5, PT, R137, RZ, PT ;  /* 0x000000ff8900720c */ /* 0x000fe20003fa6270 */
[----:B------:R-:W-:Y:S01]  /*6920*/  VIADD R136, R229, 0xffffffc7 ;  /* 0xffffffc7e5887836 */ /* 0x000fe20000000000 */
[----:B------:R-:W-:Y:S01]  /*6930*/  I2FP.F32.S32 R138, R235 ;  /* 0x000000eb008a7245 */ /* 0x000fe20000201400 */
[-C--:B------:R-:W-:Y:S01]  /*6940*/  FFMA.FTZ R6, R139, -R0.reuse, R6 ;  /* 0x800000008b067223 */ /* 0x080fe20000010006 */
[-C--:B------:R-:W-:Y:S01]  /*6950*/  FFMA.FTZ R10, R241, -R0.reuse, R10 ;  /* 0x80000000f10a7223 */ /* 0x080fe2000001000a */
[-C--:B------:R-:W-:Y:S01]  /*6960*/  FFMA.FTZ R8, R239, -R0.reuse, R8 ;  /* 0x80000000ef087223 */ /* 0x080fe20000010008 */
[----:B------:R-:W-:Y:S01]  /*6970*/  ISETP.GE.AND P1, PT, R136, RZ, PT ;  /* 0x000000ff8800720c */ /* 0x000fe20003f26270 */
[C---:B--2---:R-:W-:Y:S03]  /*6980*/  HMMA.16816.F32 R20, R140.reuse, R132, R20 ;  /* 0x000000848c14723c */ /* 0x044fe60000001814 */
[-C--:B------:R-:W-:Y:S01]  /*6990*/  FFMA.FTZ R7, R138, -R0.reuse, R7 ;  /* 0x800000008a077223 */ /* 0x080fe20000010007 */
[----:B------:R-:W-:Y:S01]  /*69a0*/  FMNMX.FTZ R138, R6, R3, !PT ;  /* 0x00000003068a7209 */ /* 0x000fe20007810000 */
[-C--:B------:R-:W-:Y:S01]  /*69b0*/  FFMA.FTZ R11, R240, -R0.reuse, R11 ;  /* 0x80000000f00b7223 */ /* 0x080fe2000001000b */
[----:B------:R-:W-:Y:S01]  /*69c0*/  @!P5 IADD3 R137, -R229, 0x38, RZ ;  /* 0x00000038e589d810 */ /* 0x000fe20007ffe1ff */
[C---:B------:R-:W-:Y:S03]  /*69d0*/  HMMA.16816.F32 R24, R140.reuse, R134, R24 ;  /* 0x000000868c18723c */ /* 0x040fe60000001818 */
[----:B------:R-:W-:Y:S01]  /*69e0*/  ISETP.GT.AND P5, PT, R222, RZ, PT ;  /* 0x000000ffde00720c */ /* 0x000fe20003fa4270 */
[----:B------:R-:W-:Y:S01]  /*69f0*/  FFMA.FTZ R9, R238, -R0, R9 ;  /* 0x80000000ee097223 */ /* 0x000fe20000010009 */
[----:B------:R-:W-:Y:S01]  /*6a00*/  I2FP.F32.S32 R133, R234 ;  /* 0x000000ea00857245 */ /* 0x000fe20000201400 */
[----:B------:R-:W-:Y:S01]  /*6a10*/  FFMA.FTZ R14, R239, -R0, R14 ;  /* 0x80000000ef0e7223 */ /* 0x000fe2000001000e */
[----:B------:R-:W-:Y:S01]  /*6a20*/  FMNMX.FTZ R134, R4, R2, !PT ;  /* 0x0000000204867209 */ /* 0x000fe20007810000 */
[----:B------:R-:W-:Y:S01]  /*6a30*/  FFMA.FTZ R12, R237, -R0, R12 ;  /* 0x80000000ed0c7223 */ /* 0x000fe2000001000c */
[C---:B------:R-:W-:Y:S03]  /*6a40*/  HMMA.16816.F32 R28, R140.reuse, R144, R28 ;  /* 0x000000908c1c723c */ /* 0x040fe6000000181c */
[----:B------:R-:W-:Y:S01]  /*6a50*/  FMNMX.FTZ R135, R5, R134, !PT ;  /* 0x0000008605877209 */ /* 0x000fe20007810000 */
[-C--:B------:R-:W-:Y:S01]  /*6a60*/  FFMA.FTZ R16, R133, -R0.reuse, R16 ;  /* 0x8000000085107223 */ /* 0x080fe20000010010 */
[----:B------:R-:W-:Y:S01]  /*6a70*/  I2FP.F32.S32 R132, R233 ;  /* 0x000000e900847245 */ /* 0x000fe20000201400 */
[-C--:B------:R-:W-:Y:S01]  /*6a80*/  FFMA.FTZ R15, R238, -R0.reuse, R15 ;  /* 0x80000000ee0f7223 */ /* 0x080fe2000001000f */
[----:B------:R-:W-:Y:S01]  /*6a90*/  @!P1 IADD3 R136, -R229, 0x39, RZ ;  /* 0x00000039e5889810 */ /* 0x000fe20007ffe1ff */
[----:B------:R-:W-:Y:S01]  /*6aa0*/  FFMA.FTZ R22, R133, -R0, R22 ;  /* 0x8000000085167223 */ /* 0x000fe20000010016 */
[----:B------:R-:W-:Y:S03]  /*6ab0*/  HMMA.16816.F32 R32, R140, R146, R32 ;  /* 0x000000928c20723c */ /* 0x000fe60000001820 */
[----:B------:R-:W-:Y:S01]  /*6ac0*/  FMNMX.FTZ R133, R7, R138, !PT ;  /* 0x0000008a07857209 */ /* 0x000fe20007810000 */
[-C--:B------:R-:W-:Y:S01]  /*6ad0*/  FFMA.FTZ R13, R236, -R0.reuse, R13 ;  /* 0x80000000ec0d7223 */ /* 0x080fe2000001000d */
[----:B------:R-:W-:Y:S01]  /*6ae0*/  FMNMX.FTZ R138, R8, R135, !PT ;  /* 0x00000087088a7209 */ /* 0x000fe20007810000 */
[-C--:B------:R-:W-:Y:S01]  /*6af0*/  FFMA.FTZ R17, R132, -R0.reuse, R17 ;  /* 0x8000000084117223 */ /* 0x080fe20000010011 */
[----:B------:R-:W-:Y:S01]  /*6b00*/  FMNMX.FTZ R134, R10, R133, !PT ;  /* 0x000000850a867209 */ /* 0x000fe20007810000 */
[----:B------:R-:W-:Y:S03]  /*6b10*/  FFMA.FTZ R23, R132, -R0, R23 ;  /* 0x8000000084177223 */ /* 0x000fe60000010017 */
[----:B------:R-:W-:Y:S01]  /*6b20*/  FMNMX.FTZ R133, R11, R134, !PT ;  /* 0x000000860b857209 */ /* 0x000fe20007810000 */
[----:B------:R-:W-:Y:S01]  /*6b30*/  FFMA.FTZ R18, R237, -R0, R18 ;  /* 0x80000000ed127223 */ /* 0x000fe20000010012 */
[----:B------:R-:W-:Y:S01]  /*6b40*/  FMNMX.FTZ R135, R9, R138, !PT ;  /* 0x0000008a09877209 */ /* 0x000fe20007810000 */
[-C--:B------:R-:W-:Y:S01]  /*6b50*/  FFMA.FTZ R19, R236, -R0.reuse, R19 ;  /* 0x80000000ec137223 */ /* 0x080fe20000010013 */
[----:B------:R-:W-:Y:S01]  /*6b60*/  FMNMX.FTZ R132, R14, R133, !PT ;  /* 0x000000850e847209 */ /* 0x000fe20007810000 */
[-C--:B------:R-:W-:Y:S01]  /*6b70*/  FFMA.FTZ R20, R231, -R0.reuse, R20 ;  /* 0x80000000e7147223 */ /* 0x080fe20000010014 */
[----:B------:R-:W-:Y:S01]  /*6b80*/  FMNMX.FTZ R134, R12, R135, !PT ;  /* 0x000000870c867209 */ /* 0x000fe20007810000 */
[C---:B------:R-:W-:Y:S01]  /*6b90*/  FFMA.FTZ R21, R230.reuse, -R0, R21 ;  /* 0x80000000e6157223 */ /* 0x040fe20000010015 */
[----:B------:R-:W-:Y:S01]  /*6ba0*/  FMNMX.FTZ R135, R15, R132, !PT ;  /* 0x000000840f877209 */ /* 0x000fe20007810000 */
[----:B------:R-:W-:Y:S01]  /*6bb0*/  FFMA.FTZ R26, R231, -R0, R26 ;  /* 0x80000000e71a7223 */ /* 0x000fe2000001001a */
[----:B------:R-:W-:Y:S01]  /*6bc0*/  FMNMX.FTZ R139, R13, R134, !PT ;  /* 0x000000860d8b7209 */ /* 0x000fe20007810000 */
[----:B------:R-:W-:Y:S01]  /*6bd0*/  FFMA.FTZ R27, R230, -R0, R27 ;  /* 0x80000000e61b7223 */ /* 0x000fe2000001001b */
[----:B------:R-:W-:Y:S02]  /*6be0*/  FMNMX.FTZ R132, R18, R135, !PT ;  /* 0x0000008712847209 */ /* 0x000fe40007810000 */
[----:B------:R-:W-:Y:S02]  /*6bf0*/  FMNMX.FTZ R138, R16, R139, !PT ;  /* 0x0000008b108a7209 */ /* 0x000fe40007810000 */
[----:B------:R-:W-:Y:S02]  /*6c00*/  FMNMX.FTZ R135, R19, R132, !PT ;  /* 0x0000008413877209 */ /* 0x000fe40007810000 */
[----:B------:R-:W-:Y:S02]  /*6c10*/  FMNMX.FTZ R139, R17, R138, !PT ;  /* 0x0000008a118b7209 */ /* 0x000fe40007810000 */
[----:B------:R-:W-:Y:S02]  /*6c20*/  I2FP.F32.S32 R133, R226 ;  /* 0x000000e200857245 */ /* 0x000fe40000201400 */
[----:B------:R-:W-:Y:S02]  /*6c30*/  FMNMX.FTZ R138, R22, R135, !PT ;  /* 0x00000087168a7209 */ /* 0x000fe40007810000 */
[----:B------:R-:W-:Y:S01]  /*6c40*/  FMNMX.FTZ R226, R20, R139, !PT ;  /* 0x0000008b14e27209 */ /* 0x000fe20007810000 */
[CC--:B------:R-:W-:Y:S01]  /*6c50*/  FFMA.FTZ R24, R133.reuse, -R0.reuse, R24 ;  /* 0x8000000085187223 */ /* 0x0c0fe20000010018 */
[----:B------:R-:W-:Y:S01]  /*6c60*/  I2FP.F32.S32 R134, R225 ;  /* 0x000000e100867245 */ /* 0x000fe20000201400 */
[----:B------:R-:W-:Y:S01]  /*6c70*/  FFMA.FTZ R30, R133, -R0, R30 ;  /* 0x80000000851e7223 */ /* 0x000fe2000001001e */
[----:B------:R-:W-:Y:S02]  /*6c80*/  FMNMX.FTZ R135, R23, R138, !PT ;  /* 0x0000008a17877209 */ /* 0x000fe40007810000 */
[----:B------:R-:W-:Y:S01]  /*6c90*/  FMNMX.FTZ R139, R21, R226, !PT ;  /* 0x000000e2158b7209 */ /* 0x000fe20007810000 */
[C---:B------:R-:W-:Y:S01]  /*6ca0*/  FFMA.FTZ R25, R134.reuse, -R0, R25 ;  /* 0x8000000086197223 */ /* 0x040fe20000010019 */
[----:B------:R-:W-:Y:S01]  /*6cb0*/  I2FP.F32.S32 R133, R228 ;  /* 0x000000e400857245 */ /* 0x000fe20000201400 */
[-C--:B------:R-:W-:Y:S01]  /*6cc0*/  FFMA.FTZ R31, R134, -R0.reuse, R31 ;  /* 0x80000000861f7223 */ /* 0x080fe2000001001f */
[----:B------:R-:W-:Y:S02]  /*6cd0*/  FMNMX.FTZ R134, R26, R135, !PT ;  /* 0x000000871a867209 */ /* 0x000fe40007810000 */
[----:B------:R-:W-:Y:S01]  /*6ce0*/  FMNMX.FTZ R138, R24, R139, !PT ;  /* 0x0000008b188a7209 */ /* 0x000fe20007810000 */
[CC--:B------:R-:W-:Y:S01]  /*6cf0*/  FFMA.FTZ R28, R133.reuse, -R0.reuse, R28 ;  /* 0x80000000851c7223 */ /* 0x0c0fe2000001001c */
[----:B------:R-:W-:Y:S01]  /*6d00*/  I2FP.F32.S32 R132, R227 ;  /* 0x000000e300847245 */ /* 0x000fe20000201400 */
[----:B------:R-:W-:Y:S01]  /*6d10*/  FFMA.FTZ R34, R133, -R0, R34 ;  /* 0x8000000085227223 */ /* 0x000fe20000010022 */
[----:B------:R-:W-:Y:S02]  /*6d20*/  FMNMX.FTZ R135, R27, R134, !PT ;  /* 0x000000861b877209 */ /* 0x000fe40007810000 */
[----:B------:R-:W-:Y:S01]  /*6d30*/  FMNMX.FTZ R139, R25, R138, !PT ;  /* 0x0000008a198b7209 */ /* 0x000fe20007810000 */
[CC--:B------:R-:W-:Y:S01]  /*6d40*/  FFMA.FTZ R29, R132.reuse, -R0.reuse, R29 ;  /* 0x80000000841d7223 */ /* 0x0c0fe2000001001d */
[----:B------:R-:W-:Y:S01]  /*6d50*/  I2FP.F32.S32 R137, R137 ;  /* 0x0000008900897245 */ /* 0x000fe20000201400 */
[-C--:B------:R-:W-:Y:S01]  /*6d60*/  FFMA.FTZ R35, R132, -R0.reuse, R35 ;  /* 0x8000000084237223 */ /* 0x080fe20000010023 */
[----:B------:R-:W-:Y:S02]  /*6d70*/  FMNMX.FTZ R134, R30, R135, !PT ;  /* 0x000000871e867209 */ /* 0x000fe40007810000 */
[----:B------:R-:W-:Y:S01]  /*6d80*/  FMNMX.FTZ R138, R28, R139, !PT ;  /* 0x0000008b1c8a7209 */ /* 0x000fe20007810000 */
[----:B------:R-:W-:Y:S01]  /*6d90*/  FFMA.FTZ R32, R137, -R0, R32 ;  /* 0x8000000089207223 */ /* 0x000fe20000010020 */
[----:B------:R-:W-:Y:S02]  /*6da0*/  I2FP.F32.S32 R136, R136 ;  /* 0x0000008800887245 */ /* 0x000fe40000201400 */
[----:B------:R-:W-:Y:S02]  /*6db0*/  FMNMX.FTZ R133, R31, R134, !PT ;  /* 0x000000861f857209 */ /* 0x000fe40007810000 */
[----:B------:R-:W-:Y:S01]  /*6dc0*/  FMNMX.FTZ R135, R29, R138, !PT ;  /* 0x0000008a1d877209 */ /* 0x000fe20007810000 */
[----:B------:R-:W-:Y:S01]  /*6dd0*/  FFMA.FTZ R33, R136, -R0, R33 ;  /* 0x8000000088217223 */ /* 0x000fe20000010021 */
[----:B------:R-:W-:Y:S02]  /*6de0*/  FMNMX.FTZ R136, R34, R133, !PT ;  /* 0x0000008522887209 */ /* 0x000fe40007810000 */
[----:B------:R-:W-:Y:S02]  /*6df0*/  FMNMX.FTZ R132, R32, R135, !PT ;  /* 0x0000008720847209 */ /* 0x000fe40007810000 */
[----:B------:R-:W-:Y:S02]  /*6e00*/  FMNMX.FTZ R136, R35, R136, !PT ;  /* 0x0000008823887209 */ /* 0x000fe40007810000 */
[----:B------:R-:W-:Y:S01]  /*6e10*/  FMNMX.FTZ R225, R33, R132, !PT ;  /* 0x0000008421e17209 */ /* 0x000fe20007810000 */
[----:B------:R-:W-:Y:S06]  /*6e20*/  @P5 BRA `(.L_x_203) ;  /* 0xffffffe400845947 */ /* 0x000fec000383ffff */
.L_x_202:
[----:B--2---:R-:W1:Y:S01]  /*6e30*/  SHFL.BFLY PT, R132, R225, 0x2, 0x1f ;  /* 0x0c401f00e1847f89 */ /* 0x004e6200000e0000 */
[----:B------:R-:W-:Y:S07]  /*6e40*/  IADD3 R222, R222, -0x1, RZ ;  /* 0xffffffffdede7810 */ /* 0x000fee0007ffe0ff */
[----:B------:R-:W2:Y:S08]  /*6e50*/  SHFL.BFLY PT, R133, R136, 0x2, 0x1f ;  /* 0x0c401f0088857f89 */ /* 0x000eb000000e0000 */
[----:B------:R-:W-:Y:S08]  /*6e60*/  LDSM.16.MT88.4 R140, [R192+0x12000] ;  /* 0x01200000c08c783b */ /* 0x000ff00000004200 */
[----:B------:R-:W-:Y:S08]  /*6e70*/  LDSM.16.MT88.4 R144, [R190+0x12000] ;  /* 0x01200000be90783b */ /* 0x000ff00000004200 */
[----:B------:R-:W-:Y:S08]  /*6e80*/  LDSM.16.MT88.4 R148, [R189+0x12000] ;  /* 0x01200000bd94783b */ /* 0x000ff00000004200 */
[----:B------:R-:W-:Y:S08]  /*6e90*/  LDSM.16.MT88.4 R152, [R188+0x12000] ;  /* 0x01200000bc98783b */ /* 0x000ff00000004200 */
[----:B------:R-:W-:Y:S08]  /*6ea0*/  LDSM.16.MT88.4 R156, [R190+0x14800] ;  /* 0x01480000be9c783b */ /* 0x000ff00000004200 */
[----:B------:R-:W-:Y:S01]  /*6eb0*/  LDSM.16.MT88.4 R160, [R189+0x14800] ;  /* 0x01480000bda0783b */ /* 0x000fe20000004200 */
[----:B-1----:R-:W-:Y:S02]  /*6ec0*/  FMNMX.FTZ R139, R225, R132, !PT ;  /* 0x00000084e18b7209 */ /* 0x002fe40007810000 */
[----:B--2---:R-:W-:Y:S05]  /*6ed0*/  FMNMX.FTZ R137, R136, R133, !PT ;  /* 0x0000008588897209 */ /* 0x004fea0007810000 */
[----:B------:R-:W1:Y:S08]  /*6ee0*/  SHFL.BFLY PT, R134, R139, 0x1, 0x1f ;  /* 0x0c201f008b867f89 */ /* 0x000e7000000e0000 */
[----:B------:R-:W2:Y:S01]  /*6ef0*/  SHFL.BFLY PT, R132, R137, 0x1, 0x1f ;  /* 0x0c201f0089847f89 */ /* 0x000ea200000e0000 */
[----:B-1----:R-:W-:Y:S02]  /*6f00*/  FMNMX.FTZ R133, R139, R134, !PT ;  /* 0x000000868b857209 */ /* 0x002fe40007810000 */
[----:B--2---:R-:W-:Y:S03]  /*6f10*/  FMNMX.FTZ R132, R137, R132, !PT ;  /* 0x0000008489847209 */ /* 0x004fe60007810000 */
[C---:B------:R-:W-:Y:S01]  /*6f20*/  FADD.FTZ R134, -R133.reuse, R2 ;  /* 0x0000000285867221 */ /* 0x040fe20000010100 */
[----:B------:R-:W-:Y:S01]  /*6f30*/  FMUL.FTZ R167, R133, UR4 ;  /* 0x0000000485a77c20 */ /* 0x000fe20008410000 */
[C---:B------:R-:W-:Y:S01]  /*6f40*/  FSETP.NEU.FTZ.AND P0, PT, R132.reuse, -INF , PT ;  /* 0xff8000008400780b */ /* 0x040fe20003f1d000 */
[----:B------:R-:W-:Y:S01]  /*6f50*/  FADD.FTZ R3, -R132, R3 ;  /* 0x0000000384037221 */ /* 0x000fe20000010100 */
[----:B------:R-:W-:Y:S01]  /*6f60*/  FMUL.FTZ R135, R134, UR4 ;  /* 0x0000000486877c20 */ /* 0x000fe20008410000 */
[----:B------:R-:W-:Y:S02]  /*6f70*/  FMUL.FTZ R168, R132, UR4 ;  /* 0x0000000484a87c20 */ /* 0x000fe40008410000 */
[----:B------:R-:W-:Y:S02]  /*6f80*/  FMUL.FTZ R2, R3, UR4 ;  /* 0x0000000403027c20 */ /* 0x000fe40008410000 */
[----:B------:R1:W2:Y:S01]  /*6f90*/  MUFU.EX2 R3, R135 ;  /* 0x0000008700037308 */ /* 0x0002a20000000800 */
[----:B------:R-:W-:Y:S02]  /*6fa0*/  FSEL R168, R168, RZ, P0 ;  /* 0x000000ffa8a87208 */ /* 0x000fe40000000000 */
[----:B------:R-:W-:Y:S03]  /*6fb0*/  FSETP.NEU.FTZ.AND P0, PT, R133, -INF , PT ;  /* 0xff8000008500780b */ /* 0x000fe60003f1d000 */
[--C-:B------:R-:W-:Y:S01]  /*6fc0*/  FFMA.FTZ R165, R6, UR4, -R168.reuse ;  /* 0x0000000406a57c23 */ /* 0x100fe200080108a8 */
[----:B------:R-:W-:Y:S01]  /*6fd0*/  FSEL R167, R167, RZ, P0 ;  /* 0x000000ffa7a77208 */ /* 0x000fe20000000000 */
[--C-:B------:R-:W-:Y:S01]  /*6fe0*/  FFMA.FTZ R138, R7, UR4, -R168.reuse ;  /* 0x00000004078a7c23 */ /* 0x100fe200080108a8 */
[--C-:B------:R-:W-:Y:S01]  /*6ff0*/  FFMA.FTZ R137, R10, UR4, -R168.reuse ;  /* 0x000000040a897c23 */ /* 0x100fe200080108a8 */
[--C-:B------:R-:W-:Y:S01]  /*7000*/  FFMA.FTZ R134, R11, UR4, -R168.reuse ;  /* 0x000000040b867c23 */ /* 0x100fe200080108a8 */
[----:B------:R-:W3:Y:S01]  /*7010*/  MUFU.EX2 R2, R2 ;  /* 0x0000000200027308 */ /* 0x000ee20000000800 */
[--C-:B------:R-:W-:Y:S01]  /*7020*/  FFMA.FTZ R166, R4, UR4, -R167.reuse ;  /* 0x0000000404a67c23 */ /* 0x100fe200080108a7 */
[--C-:B------:R-:W-:Y:S01]  /*7030*/  FFMA.FTZ R139, R5, UR4, -R167.reuse ;  /* 0x00000004058b7c23 */ /* 0x100fe200080108a7 */
[--C-:B------:R-:W-:Y:S01]  /*7040*/  FFMA.FTZ R164, R8, UR4, -R167.reuse ;  /* 0x0000000408a47c23 */ /* 0x100fe200080108a7 */
[--C-:B------:R-:W-:Y:S01]  /*7050*/  FFMA.FTZ R225, R30, UR4, -R168.reuse ;  /* 0x000000041ee17c23 */ /* 0x100fe200080108a8 */
[--C-:B------:R-:W-:Y:S01]  /*7060*/  FFMA.FTZ R228, R31, UR4, -R168.reuse ;  /* 0x000000041fe47c23 */ /* 0x100fe200080108a8 */
[--C-:B-1----:R-:W-:Y:S01]  /*7070*/  FFMA.FTZ R135, R9, UR4, -R167.reuse ;  /* 0x0000000409877c23 */ /* 0x102fe200080108a7 */
[C---:B--2---:R-:W-:Y:S03]  /*7080*/  FMUL.FTZ R4, R3.reuse, R128 ;  /* 0x0000008003047220 */ /* 0x044fe60000410000 */
[----:B------:R-:W-:Y:S01]  /*7090*/  MUFU.EX2 R165, R165 ;  /* 0x000000a500a57308 */ /* 0x000fe20000000800 */
[C---:B------:R-:W-:Y:S01]  /*70a0*/  FMUL.FTZ R5, R3.reuse, R129 ;  /* 0x0000008103057220 */ /* 0x040fe20000410000 */
[C---:B------:R-:W-:Y:S01]  /*70b0*/  FMUL.FTZ R8, R3.reuse, R124 ;  /* 0x0000007c03087220 */ /* 0x040fe20000410000 */
[C---:B------:R-:W-:Y:S01]  /*70c0*/  FMUL.FTZ R9, R3.reuse, R125 ;  /* 0x0000007d03097220 */ /* 0x040fe20000410000 */
[C---:B------:R-:W-:Y:S01]  /*70d0*/  FMUL.FTZ R36, R3.reuse, R36 ;  /* 0x0000002403247220 */ /* 0x040fe20000410000 */
[C---:B------:R-:W-:Y:S01]  /*70e0*/  FMUL.FTZ R37, R3.reuse, R37 ;  /* 0x0000002503257220 */ /* 0x040fe20000410000 */
[C---:B------:R-:W-:Y:S01]  /*70f0*/  FMUL.FTZ R40, R3.reuse, R40 ;  /* 0x0000002803287220 */ /* 0x040fe20000410000 */
[C---:B------:R-:W-:Y:S03]  /*7100*/  FMUL.FTZ R41, R3.reuse, R41 ;  /* 0x0000002903297220 */ /* 0x040fe60000410000 */
[----:B------:R-:W1:Y:S01]  /*7110*/  MUFU.EX2 R138, R138 ;  /* 0x0000008a008a7308 */ /* 0x000e620000000800 */
[C---:B---3--:R-:W-:Y:S01]  /*7120*/  FMUL.FTZ R6, R2.reuse, R130 ;  /* 0x0000008202067220 */ /* 0x048fe20000410000 */
[C---:B------:R-:W-:Y:S01]  /*7130*/  FMUL.FTZ R7, R2.reuse, R131 ;  /* 0x0000008302077220 */ /* 0x040fe20000410000 */
[C---:B------:R-:W-:Y:S01]  /*7140*/  FMUL.FTZ R10, R2.reuse, R126 ;  /* 0x0000007e020a7220 */ /* 0x040fe20000410000 */
[C---:B------:R-:W-:Y:S01]  /*7150*/  FMUL.FTZ R11, R2.reuse, R127 ;  /* 0x0000007f020b7220 */ /* 0x040fe20000410000 */
[C---:B------:R-:W-:Y:S01]  /*7160*/  FMUL.FTZ R38, R2.reuse, R38 ;  /* 0x0000002602267220 */ /* 0x040fe20000410000 */
[C---:B------:R-:W-:Y:S01]  /*7170*/  FMUL.FTZ R39, R2.reuse, R39 ;  /* 0x0000002702277220 */ /* 0x040fe20000410000 */
[----:B------:R-:W2:Y:S03]  /*7180*/  LDSM.16.MT88.4 R124, [R192+0x14000] ;  /* 0x01400000c07c783b */ /* 0x000ea60000004200 */
[----:B------:R-:W-:Y:S01]  /*7190*/  MUFU.EX2 R137, R137 ;  /* 0x0000008900897308 */ /* 0x000fe20000000800 */
        /* <DEDUP_REMOVED lines=8> */
[----:B-1----:R-:W-:Y:S01]  /*7220*/  F2FP.F16.F32.PACK_AB R129, R138, R165 ;  /* 0x000000a58a81723e */ /* 0x002fe200000000ff */
[C---:B------:R-:W-:Y:S01]  /*7230*/  FMUL.FTZ R51, R2.reuse, R51 ;  /* 0x0000003302337220 */ /* 0x040fe20000410000 */
[C---:B------:R-:W-:Y:S01]  /*7240*/  FMUL.FTZ R48, R3.reuse, R48 ;  /* 0x0000003003307220 */ /* 0x040fe20000410000 */
[C---:B------:R-:W-:Y:S01]  /*7250*/  FMUL.FTZ R49, R3.reuse, R49 ;  /* 0x0000003103317220 */ /* 0x040fe20000410000 */
[C---:B------:R-:W-:Y:S01]  /*7260*/  FMUL.FTZ R54, R2.reuse, R54 ;  /* 0x0000003602367220 */ /* 0x040fe20000410000 */
[----:B------:R-:W-:Y:S01]  /*7270*/  FMUL.FTZ R55, R2, R55 ;  /* 0x0000003702377220 */ /* 0x000fe20000410000 */
[C---:B------:R-:W-:Y:S03]  /*7280*/  FMUL.FTZ R52, R3.reuse, R52 ;  /* 0x0000003403347220 */ /* 0x040fe60000410000 */
[----:B------:R-:W-:Y:S01]  /*7290*/  MUFU.EX2 R166, R166 ;  /* 0x000000a600a67308 */ /* 0x000fe20000000800 */
[----:B------:R-:W-:Y:S01]  /*72a0*/  FMUL.FTZ R53, R3, R53 ;  /* 0x0000003503357220 */ /* 0x000fe20000410000 */
[--C-:B------:R-:W-:Y:S01]  /*72b0*/  FFMA.FTZ R229, R28, UR4, -R167.reuse ;  /* 0x000000041ce57c23 */ /* 0x100fe200080108a7 */
[--C-:B------:R-:W-:Y:S01]  /*72c0*/  FFMA.FTZ R230, R29, UR4, -R167.reuse ;  /* 0x000000041de67c23 */ /* 0x100fe200080108a7 */
[--C-:B------:R-:W-:Y:S01]  /*72d0*/  FFMA.FTZ R227, R34, UR4, -R168.reuse ;  /* 0x0000000422e37c23 */ /* 0x100fe200080108a8 */
[----:B------:R-:W-:Y:S01]  /*72e0*/  LDSM.16.MT88.4 R28, [R192+0x13800] ;  /* 0x01380000c01c783b */ /* 0x000fe20000004200 */
[--C-:B------:R-:W-:Y:S01]  /*72f0*/  FFMA.FTZ R231, R32, UR4, -R167.reuse ;  /* 0x0000000420e77c23 */ /* 0x100fe200080108a7 */
[----:B------:R-:W-:Y:S03]  /*7300*/  FMUL.FTZ R58, R2, R58 ;  /* 0x0000003a023a7220 */ /* 0x000fe60000410000 */
[----:B------:R-:W1:Y:S01]  /*7310*/  MUFU.EX2 R139, R139 ;  /* 0x0000008b008b7308 */ /* 0x000e620000000800 */
[----:B---3--:R-:W-:Y:S01]  /*7320*/  F2FP.F16.F32.PACK_AB R131, R134, R137 ;  /* 0x000000898683723e */ /* 0x008fe200000000ff */
[C---:B------:R-:W-:Y:S01]  /*7330*/  FMUL.FTZ R59, R2.reuse, R59 ;  /* 0x0000003b023b7220 */ /* 0x040fe20000410000 */
[C---:B------:R-:W-:Y:S01]  /*7340*/  FMUL.FTZ R56, R3.reuse, R56 ;  /* 0x0000003803387220 */ /* 0x040fe20000410000 */
[C---:B------:R-:W-:Y:S01]  /*7350*/  FMUL.FTZ R57, R3.reuse, R57 ;  /* 0x0000003903397220 */ /* 0x040fe20000410000 */
[C---:B------:R-:W-:Y:S01]  /*7360*/  FMUL.FTZ R62, R2.reuse, R62 ;  /* 0x0000003e023e7220 */ /* 0x040fe20000410000 */
[C---:B------:R-:W-:Y:S01]  /*7370*/  FMUL.FTZ R63, R2.reuse, R63 ;  /* 0x0000003f023f7220 */ /* 0x040fe20000410000 */
[C---:B------:R-:W-:Y:S03]  /*7380*/  FMUL.FTZ R60, R3.reuse, R60 ;  /* 0x0000003c033c7220 */ /* 0x040fe60000410000 */
[----:B------:R-:W-:Y:S01]  /*7390*/  MUFU.EX2 R164, R164 ;  /* 0x000000a400a47308 */ /* 0x000fe20000000800 */
[C---:B------:R-:W-:Y:S01]  /*73a0*/  FMUL.FTZ R61, R3.reuse, R61 ;  /* 0x0000003d033d7220 */ /* 0x040fe20000410000 */
[C---:B------:R-:W-:Y:S01]  /*73b0*/  FMUL.FTZ R66, R2.reuse, R66 ;  /* 0x0000004202427220 */ /* 0x040fe20000410000 */
[C---:B------:R-:W-:Y:S01]  /*73c0*/  FMUL.FTZ R67, R2.reuse, R67 ;  /* 0x0000004302437220 */ /* 0x040fe20000410000 */
[C---:B------:R-:W-:Y:S01]  /*73d0*/  FMUL.FTZ R64, R3.reuse, R64 ;  /* 0x0000004003407220 */ /* 0x040fe20000410000 */
[----:B------:R-:W-:Y:S01]  /*73e0*/  FMUL.FTZ R65, R3, R65 ;  /* 0x0000004103417220 */ /* 0x000fe20000410000 */
[C---:B------:R-:W-:Y:S01]  /*73f0*/  FMUL.FTZ R70, R2.reuse, R70 ;  /* 0x0000004602467220 */ /* 0x040fe20000410000 */
[C---:B------:R-:W-:Y:S03]  /*7400*/  FMUL.FTZ R71, R2.reuse, R71 ;  /* 0x0000004702477220 */ /* 0x040fe60000410000 */
[----:B------:R-:W3:Y:S01]  /*7410*/  MUFU.EX2 R135, R135 ;  /* 0x0000008700877308 */ /* 0x000ee20000000800 */
[----:B-1----:R-:W-:Y:S01]  /*7420*/  F2FP.F16.F32.PACK_AB R128, R139, R166 ;  /* 0x000000a68b80723e */ /* 0x002fe200000000ff */
        /* <DEDUP_REMOVED lines=14> */
[C---:B------:R-:W-:Y:S01]  /*7510*/  FMUL.FTZ R86, R2.reuse, R86 ;  /* 0x0000005602567220 */ /* 0x040fe20000410000 */
[----:B---3--:R-:W-:Y:S01]  /*7520*/  F2FP.F16.F32.PACK_AB R130, R135, R164 ;  /* 0x000000a48782723e */ /* 0x008fe200000000ff */
[C---:B------:R-:W-:Y:S01]  /*7530*/  FMUL.FTZ R87, R2.reuse, R87 ;  /* 0x0000005702577220 */ /* 0x040fe20000410000 */
[C---:B------:R-:W-:Y:S01]  /*7540*/  FMUL.FTZ R84, R3.reuse, R84 ;  /* 0x0000005403547220 */ /* 0x040fe20000410000 */
[C---:B------:R-:W-:Y:S01]  /*7550*/  FMUL.FTZ R85, R3.reuse, R85 ;  /* 0x0000005503557220 */ /* 0x040fe20000410000 */
[C---:B------:R-:W-:Y:S01]  /*7560*/  FMUL.FTZ R90, R2.reuse, R90 ;  /* 0x0000005a025a7220 */ /* 0x040fe20000410000 */
[C---:B------:R-:W-:Y:S01]  /*7570*/  FMUL.FTZ R91, R2.reuse, R91 ;  /* 0x0000005b025b7220 */ /* 0x040fe20000410000 */
[C---:B------:R-:W-:Y:S01]  /*7580*/  FMUL.FTZ R88, R3.reuse, R88 ;  /* 0x0000005803587220 */ /* 0x040fe20000410000 */
[C---:B------:R-:W-:Y:S01]  /*7590*/  HMMA.16816.F32 R4, R128.reuse, R140, R4 ;  /* 0x0000008c8004723c */ /* 0x040fe20000001804 */
[----:B------:R-:W-:Y:S04]  /*75a0*/  MUFU.EX2 R225, R225 ;  /* 0x000000e100e17308 */ /* 0x000fe80000000800 */
[C---:B------:R-:W-:Y:S01]  /*75b0*/  FMUL.FTZ R89, R3.reuse, R89 ;  /* 0x0000005903597220 */ /* 0x040fe20000410000 */
[C---:B------:R-:W-:Y:S01]  /*75c0*/  HMMA.16816.F32 R8, R128.reuse, R142, R8 ;  /* 0x0000008e8008723c */ /* 0x040fe20000001808 */
[----:B------:R-:W1:Y:S04]  /*75d0*/  LDSM.16.MT88.4 R140, [R190+0x14000] ;  /* 0x01400000be8c783b */ /* 0x000e680000004200 */
[----:B------:R-:W-:Y:S01]  /*75e0*/  MUFU.EX2 R228, R228 ;  /* 0x000000e400e47308 */ /* 0x000fe20000000800 */
[C---:B------:R-:W-:Y:S01]  /*75f0*/  FMUL.FTZ R94, R2.reuse, R94 ;  /* 0x0000005e025e7220 */ /* 0x040fe20000410000 */
[C---:B------:R-:W-:Y:S04]  /*7600*/  HMMA.16816.F32 R36, R128.reuse, R144, R36 ;  /* 0x000000908024723c */ /* 0x040fe80000001824 */
[C---:B------:R-:W-:Y:S02]  /*7610*/  FMUL.FTZ R95, R2.reuse, R95 ;  /* 0x0000005f025f7220 */ /* 0x040fe40000410000 */
[C---:B------:R-:W-:Y:S01]  /*7620*/  HMMA.16816.F32 R40, R128.reuse, R146, R40 ;  /* 0x000000928028723c */ /* 0x040fe20000001828 */
[----:B------:R-:W3:Y:S01]  /*7630*/  LDSM.16.MT88.4 R144, [R189+0x14000] ;  /* 0x01400000bd90783b */ /* 0x000ee20000004200 */
[----:B------:R-:W-:Y:S03]  /*7640*/  MUFU.EX2 R227, R227 ;  /* 0x000000e300e37308 */ /* 0x000fe60000000800 */
[C---:B------:R-:W-:Y:S01]  /*7650*/  FMUL.FTZ R92, R3.reuse, R92 ;  /* 0x0000005c035c7220 */ /* 0x040fe20000410000 */
[C---:B------:R-:W-:Y:S06]  /*7660*/  HMMA.16816.F32 R44, R128.reuse, R148, R44 ;  /* 0x00000094802c723c */ /* 0x040fec000000182c */
[----:B------:R-:W-:Y:S01]  /*7670*/  MUFU.EX2 R229, R229 ;  /* 0x000000e500e57308 */ /* 0x000fe20000000800 */
[C---:B------:R-:W-:Y:S01]  /*7680*/  FMUL.FTZ R93, R3.reuse, R93 ;  /* 0x0000005d035d7220 */ /* 0x040fe20000410000 */
[C---:B------:R-:W-:Y:S01]  /*7690*/  HMMA.16816.F32 R48, R128.reuse, R150, R48 ;  /* 0x000000968030723c */ /* 0x040fe20000001830 */
[----:B------:R-:W4:Y:S02]  /*76a0*/  LDSM.16.MT88.4 R148, [R188+0x14000] ;  /* 0x01400000bc94783b */ /* 0x000f240000004200 */
[C---:B------:R-:W-:Y:S03]  /*76b0*/  FMUL.FTZ R98, R2.reuse, R98 ;  /* 0x0000006202627220 */ /* 0x040fe60000410000 */
[C---:B------:R-:W-:Y:S02]  /*76c0*/  HMMA.16816.F32 R52, R128.reuse, R152, R52 ;  /* 0x000000988034723c */ /* 0x040fe40000001834 */
[----:B------:R-:W-:Y:S03]  /*76d0*/  MUFU.EX2 R230, R230 ;  /* 0x000000e600e67308 */ /* 0x000fe60000000800 */
[C---:B------:R-:W-:Y:S01]  /*76e0*/  FMUL.FTZ R99, R2.reuse, R99 ;  /* 0x0000006302637220 */ /* 0x040fe20000410000 */
[C---:B------:R-:W-:Y:S01]  /*76f0*/  HMMA.16816.F32 R56, R128.reuse, R154, R56 ;  /* 0x0000009a8038723c */ /* 0x040fe20000001838 */
[----:B------:R-:W-:Y:S05]  /*7700*/  LDSM.16.MT88.4 R152, [R192+0x14800] ;  /* 0x01480000c098783b */ /* 0x000fea0000004200 */
[----:B------:R-:W-:Y:S01]  /*7710*/  MUFU.EX2 R231, R231 ;  /* 0x000000e700e77308 */ /* 0x000fe20000000800 */
[C---:B------:R-:W-:Y:S01]  /*7720*/  FMUL.FTZ R96, R3.reuse, R96 ;  /* 0x0000006003607220 */ /* 0x040fe20000410000 */
[C---:B--2---:R-:W-:Y:S03]  /*7730*/  HMMA.16816.F32 R60, R128.reuse, R124, R60 ;  /* 0x0000007c803c723c */ /* 0x044fe6000000183c */
[C---:B------:R-:W-:Y:S03]  /*7740*/  FMUL.FTZ R97, R3.reuse, R97 ;  /* 0x0000006103617220 */ /* 0x040fe60000410000 */
[C---:B------:R-:W-:Y:S01]  /*7750*/  HMMA.16816.F32 R64, R128.reuse, R126, R64 ;  /* 0x0000007e8040723c */ /* 0x040fe20000001840 */
[----:B------:R-:W2:Y:S04]  /*7760*/  LDSM.16.MT88.4 R124, [R192+0x16000] ;  /* 0x01600000c07c783b */ /* 0x000ea80000004200 */
[C---:B------:R-:W-:Y:S01]  /*7770*/  FMUL.FTZ R102, R2.reuse, R102 ;  /* 0x0000006602667220 */ /* 0x040fe20000410000 */
[C---:B-1----:R-:W-:Y:S05]  /*7780*/  HMMA.16816.F32 R68, R128.reuse, R140, R68 ;  /* 0x0000008c8044723c */ /* 0x042fea0000001844 */
[C---:B------:R-:W-:Y:S01]  /*7790*/  FMUL.FTZ R103, R2.reuse, R103 ;  /* 0x0000006702677220 */ /* 0x040fe20000410000 */
[C---:B------:R-:W-:Y:S01]  /*77a0*/  HMMA.16816.F32 R72, R128.reuse, R142, R72 ;  /* 0x0000008e8048723c */ /* 0x040fe20000001848 */
[----:B------:R-:W1:Y:S04]  /*77b0*/  LDSM.16.MT88.4 R140, [R190+0x16000] ;  /* 0x01600000be8c783b */ /* 0x000e680000004200 */
[C---:B------:R-:W-:Y:S01]  /*77c0*/  FMUL.FTZ R100, R3.reuse, R100 ;  /* 0x0000006403647220 */ /* 0x040fe20000410000 */
[C---:B---3--:R-:W-:Y:S05]  /*77d0*/  HMMA.16816.F32 R76, R128.reuse, R144, R76 ;  /* 0x00000090804c723c */ /* 0x048fea000000184c */
[C---:B------:R-:W-:Y:S01]  /*77e0*/  FMUL.FTZ R101, R3.reuse, R101 ;  /* 0x0000006503657220 */ /* 0x040fe20000410000 */
[C---:B------:R-:W-:Y:S01]  /*77f0*/  HMMA.16816.F32 R80, R128.reuse, R146, R80 ;  /* 0x000000928050723c */ /* 0x040fe20000001850 */
[----:B------:R-:W3:Y:S04]  /*7800*/  LDSM.16.MT88.4 R144, [R189+0x16000] ;  /* 0x01600000bd90783b */ /* 0x000ee80000004200 */
[C---:B------:R-:W-:Y:S01]  /*7810*/  FMUL.FTZ R106, R2.reuse, R106 ;  /* 0x0000006a026a7220 */ /* 0x040fe20000410000 */
[C---:B----4-:R-:W-:Y:S05]  /*7820*/  HMMA.16816.F32 R84, R128.reuse, R148, R84 ;  /* 0x000000948054723c */ /* 0x050fea0000001854 */
[----:B------:R-:W-:Y:S01]  /*7830*/  FMUL.FTZ R107, R2, R107 ;  /* 0x0000006b026b7220 */ /* 0x000fe20000410000 */
[C---:B------:R-:W-:Y:S01]  /*7840*/  HMMA.16816.F32 R88, R128.reuse, R150, R88 ;  /* 0x000000968058723c */ /* 0x040fe20000001858 */
[----:B------:R-:W-:Y:S04]  /*7850*/  LDSM.16.MT88.4 R148, [R189+0x12800] ;  /* 0x01280000bd94783b */ /* 0x000fe80000004200 */
[C---:B------:R-:W-:Y:S01]  /*7860*/  FMUL.FTZ R104, R3.reuse, R104 ;  /* 0x0000006803687220 */ /* 0x040fe20000410000 */
[C---:B--2---:R-:W-:Y:S05]  /*7870*/  HMMA.16816.F32 R92, R128.reuse, R124, R92 ;  /* 0x0000007c805c723c */ /* 0x044fea000000185c */
[----:B------:R-:W-:Y:S01]  /*7880*/  FMUL.FTZ R105, R3, R105 ;  /* 0x0000006903697220 */ /* 0x000fe20000410000 */
[C---:B------:R-:W-:Y:S01]  /*7890*/  HMMA.16816.F32 R96, R128.reuse, R126, R96 ;  /* 0x0000007e8060723c */ /* 0x040fe20000001860 */
[----:B------:R-:W2:Y:S04]  /*78a0*/  LDSM.16.MT88.4 R124, [R188+0x16000] ;  /* 0x01600000bc7c783b */ /* 0x000ea80000004200 */
[--C-:B------:R-:W-:Y:S01]  /*78b0*/  FFMA.FTZ R169, R14, UR4, -R168.reuse ;  /* 0x000000040ea97c23 */ /* 0x100fe200080108a8 */
[C---:B-1----:R-:W-:Y:S05]  /*78c0*/  HMMA.16816.F32 R100, R128.reuse, R140, R100 ;  /* 0x0000008c8064723c */ /* 0x042fea0000001864 */
[----:B------:R-:W-:Y:S01]  /*78d0*/  FMUL.FTZ R14, R2, R122 ;  /* 0x0000007a020e7220 */ /* 0x000fe20000410000 */
[C---:B------:R-:W-:Y:S01]  /*78e0*/  HMMA.16816.F32 R104, R128.reuse, R142, R104 ;  /* 0x0000008e8068723c */ /* 0x040fe20000001868 */
[----:B------:R-:W1:Y:S01]  /*78f0*/  LDSM.16.MT88.4 R140, [R192+0x12800] ;  /* 0x01280000c08c783b */ /* 0x000e620000004200 */
[----:B------:R-:W-:Y:S03]  /*7900*/  MUFU.EX2 R169, R169 ;  /* 0x000000a900a97308 */ /* 0x000fe60000000800 */
[--C-:B------:R-:W-:Y:S01]  /*7910*/  FFMA.FTZ R170, R15, UR4, -R168.reuse ;  /* 0x000000040faa7c23 */ /* 0x100fe200080108a8 */
[--C-:B------:R-:W-:Y:S01]  /*7920*/  FFMA.FTZ R173, R12, UR4, -R167.reuse ;  /* 0x000000040cad7c23 */ /* 0x100fe200080108a7 */
[C---:B------:R-:W-:Y:S01]  /*7930*/  FMUL.FTZ R110, R2.reuse, R110 ;  /* 0x0000006e026e7220 */ /* 0x040fe20000410000 */
[C---:B------:R-:W-:Y:S03]  /*7940*/  FMUL.FTZ R111, R2.reuse, R111 ;  /* 0x0000006f026f7220 */ /* 0x040fe60000410000 */
[C---:B------:R-:W-:Y:S01]  /*7950*/  FMUL.FTZ R108, R3.reuse, R108 ;  /* 0x0000006c036c7220 */ /* 0x040fe20000410000 */
[----:B------:R-:W-:Y:S01]  /*7960*/  FMUL.FTZ R109, R3, R109 ;  /* 0x0000006d036d7220 */ /* 0x000fe20000410000 */
[--C-:B------:R-:W-:Y:S01]  /*7970*/  FFMA.FTZ R174, R13, UR4, -R167.reuse ;  /* 0x000000040dae7c23 */ /* 0x100fe200080108a7 */
[----:B------:R-:W-:Y:S01]  /*7980*/  FMUL.FTZ R15, R2, R123 ;  /* 0x0000007b020f7220 */ /* 0x000fe20000410000 */
[C---:B------:R-:W-:Y:S01]  /*7990*/  FMUL.FTZ R12, R3.reuse, R120 ;  /* 0x00000078030c7220 */ /* 0x040fe20000410000 */
[----:B------:R-:W-:Y:S01]  /*79a0*/  FMUL.FTZ R13, R3, R121 ;  /* 0x00000079030d7220 */ /* 0x000fe20000410000 */
[--C-:B------:R-:W-:Y:S01]  /*79b0*/  FFMA.FTZ R171, R18, UR4, -R168.reuse ;  /* 0x0000000412ab7c23 */ /* 0x100fe200080108a8 */
[----:B------:R-:W-:Y:S01]  /*79c0*/  FFMA.FTZ R172, R19, UR4, -R168 ;  /* 0x0000000413ac7c23 */ /* 0x000fe200080108a8 */
[C---:B---3--:R-:W-:Y:S01]  /*79d0*/  HMMA.16816.F32 R108, R128.reuse, R144, R108 ;  /* 0x00000090806c723c */ /* 0x048fe2000000186c */
[----:B------:R-:W3:Y:S01]  /*79e0*/  LDSM.16.MT88.4 R120, [R190+0x12800] ;  /* 0x01280000be78783b */ /* 0x000ee20000004200 */
[----:B------:R-:W4:Y:S01]  /*79f0*/  MUFU.EX2 R170, R170 ;  /* 0x000000aa00aa7308 */ /* 0x000f220000000800 */
[--C-:B------:R-:W-:Y:S01]  /*7a00*/  FFMA.FTZ R175, R16, UR4, -R167.reuse ;  /* 0x0000000410af7c23 */ /* 0x100fe200080108a7 */
[----:B------:R-:W-:Y:S01]  /*7a10*/  FFMA.FTZ R226, R17, UR4, -R167 ;  /* 0x0000000411e27c23 */ /* 0x000fe200080108a7 */
[C---:B------:R-:W-:Y:S01]  /*7a20*/  FMUL.FTZ R18, R2.reuse, R118 ;  /* 0x0000007602127220 */ /* 0x040fe20000410000 */
[C---:B------:R-:W-:Y:S03]  /*7a30*/  HMMA.16816.F32 R12, R128.reuse, R146, R12 ;  /* 0x00000092800c723c */ /* 0x040fe6000000180c */
[----:B------:R-:W5:Y:S03]  /*7a40*/  LDSM.16.MT88.4 R144, [R188+0x12800] ;  /* 0x01280000bc90783b */ /* 0x000f660000004200 */
[----:B------:R-:W-:Y:S01]  /*7a50*/  MUFU.EX2 R171, R171 ;  /* 0x000000ab00ab7308 */ /* 0x000fe20000000800 */
[C---:B------:R-:W-:Y:S01]  /*7a60*/  FMUL.FTZ R19, R2.reuse, R119 ;  /* 0x0000007702137220 */ /* 0x040fe20000410000 */
[C---:B------:R-:W-:Y:S03]  /*7a70*/  FMUL.FTZ R16, R3.reuse, R116 ;  /* 0x0000007403107220 */ /* 0x040fe60000410000 */
[C---:B------:R-:W-:Y:S01]  /*7a80*/  FMUL.FTZ R17, R3.reuse, R117 ;  /* 0x0000007503117220 */ /* 0x040fe20000410000 */
[C---:B------:R-:W-:Y:S01]  /*7a90*/  FMUL.FTZ R114, R2.reuse, R114 ;  /* 0x0000007202727220 */ /* 0x040fe20000410000 */
[----:B------:R-:W-:Y:S03]  /*7aa0*/  FMUL.FTZ R115, R2, R115 ;  /* 0x0000007302737220 */ /* 0x000fe60000410000 */
[----:B------:R-:W1:Y:S01]  /*7ab0*/  MUFU.EX2 R172, R172 ;  /* 0x000000ac00ac7308 */ /* 0x000e620000000800 */
[C---:B------:R-:W-:Y:S01]  /*7ac0*/  FMUL.FTZ R112, R3.reuse, R112 ;  /* 0x0000007003707220 */ /* 0x040fe20000410000 */
[C---:B--2---:R-:W-:Y:S03]  /*7ad0*/  HMMA.16816.F32 R16, R128.reuse, R124, R16 ;  /* 0x0000007c8010723c */ /* 0x044fe60000001810 */
[C---:B------:R-:W-:Y:S01]  /*7ae0*/  FMUL.FTZ R113, R3.reuse, R113 ;  /* 0x0000007103717220 */ /* 0x040fe20000410000 */
[----:B----4-:R-:W-:Y:S01]  /*7af0*/  F2FP.F16.F32.PACK_AB R117, R170, R169 ;  /* 0x000000a9aa75723e */ /* 0x010fe200000000ff */
[----:B------:R-:W-:Y:S03]  /*7b00*/  FFMA.FTZ R165, R2, R223, R165 ;  /* 0x000000df02a57223 */ /* 0x000fe600000100a5 */
[----:B------:R-:W-:Y:S03]  /*7b10*/  MUFU.EX2 R173, R173 ;  /* 0x000000ad00ad7308 */ /* 0x000fe60000000800 */
[----:B------:R-:W-:Y:S01]  /*7b20*/  MOV R2, R133 ;  /* 0x0000008500027202 */ /* 0x000fe20000000f00 */
[----:B------:R-:W-:Y:S01]  /*7b30*/  FFMA.FTZ R166, R3, R224, R166 ;  /* 0x000000e003a67223 */ /* 0x000fe200000100a6 */
[----:B------:R-:W-:Y:S01]  /*7b40*/  HMMA.16816.F32 R112, R128, R126, R112 ;  /* 0x0000007e8070723c */ /* 0x000fe20000001870 */
[----:B------:R-:W2:Y:S02]  /*7b50*/  LDSM.16.MT88.4 R124, [R188+0x14800] ;  /* 0x01480000bc7c783b */ /* 0x000ea40000004200 */
[----:B------:R-:W-:Y:S02]  /*7b60*/  FADD.FTZ R138, R138, R165 ;  /* 0x000000a58a8a7221 */ /* 0x000fe40000010000 */
[----:B------:R-:W4:Y:S01]  /*7b70*/  MUFU.EX2 R174, R174 ;  /* 0x000000ae00ae7308 */ /* 0x000f220000000800 */
[----:B-1----:R-:W-:Y:S01]  /*7b80*/  F2FP.F16.F32.PACK_AB R119, R172, R171 ;  /* 0x000000abac77723e */ /* 0x002fe200000000ff */
[----:B------:R-:W-:Y:S01]  /*7b90*/  FADD.FTZ R139, R139, R166 ;  /* 0x000000a68b8b7221 */ /* 0x000fe20000010000 */
[----:B------:R-:W-:Y:S01]  /*7ba0*/  FADD.FTZ R137, R137, R138 ;  /* 0x0000008a89897221 */ /* 0x000fe20000010000 */
[----:B------:R-:W-:Y:S02]  /*7bb0*/  LDSM.16.MT88.4 R128, [R190+0x16800] ;  /* 0x01680000be80783b */ /* 0x000fe40000004200 */
[----:B------:R-:W-:Y:S04]  /*7bc0*/  FADD.FTZ R164, R164, R139 ;  /* 0x0000008ba4a47221 */ /* 0x000fe80000010000 */
[----:B------:R-:W1:Y:S01]  /*7bd0*/  MUFU.EX2 R175, R175 ;  /* 0x000000af00af7308 */ /* 0x000e620000000800 */
[----:B------:R-:W-:Y:S01]  /*7be0*/  FADD.FTZ R134, R134, R137 ;  /* 0x0000008986867221 */ /* 0x000fe20000010000 */
[----:B------:R-:W-:Y:S03]  /*7bf0*/  FADD.FTZ R164, R135, R164 ;  /* 0x000000a487a47221 */ /* 0x000fe60000010000 */
[----:B------:R-:W-:Y:S05]  /*7c00*/  FADD.FTZ R169, R169, R134 ;  /* 0x00000086a9a97221 */ /* 0x000fea0000010000 */
[----:B------:R-:W3:Y:S01]  /*7c10*/  MUFU.EX2 R226, R226 ;  /* 0x000000e200e27308 */ /* 0x000ee20000000800 */
[----:B----4-:R-:W-:Y:S01]  /*7c20*/  F2FP.F16.F32.PACK_AB R116, R174, R173 ;  /* 0x000000adae74723e */ /* 0x010fe200000000ff */
[----:B------:R-:W-:Y:S01]  /*7c30*/  FADD.FTZ R173, R173, R164 ;  /* 0x000000a4adad7221 */ /* 0x000fe20000010000 */
[----:B------:R-:W-:Y:S03]  /*7c40*/  FADD.FTZ R170, R170, R169 ;  /* 0x000000a9aaaa7221 */ /* 0x000fe60000010000 */
[----:B------:R-:W-:Y:S01]  /*7c50*/  FADD.FTZ R174, R174, R173 ;  /* 0x000000adaeae7221 */ /* 0x000fe20000010000 */
[----:B------:R-:W-:Y:S03]  /*7c60*/  FADD.FTZ R171, R171, R170 ;  /* 0x000000aaabab7221 */ /* 0x000fe60000010000 */
[----:B-1----:R-:W-:Y:S01]  /*7c70*/  FADD.FTZ R3, R175, R174 ;  /* 0x000000aeaf037221 */ /* 0x002fe20000010000 */
[----:B------:R-:W-:Y:S01]  /*7c80*/  FADD.FTZ R171, R172, R171 ;  /* 0x000000abacab7221 */ /* 0x000fe20000010000 */
[C---:B---3--:R-:W-:Y:S02]  /*7c90*/  F2FP.F16.F32.PACK_AB R118, R226.reuse, R175 ;  /* 0x000000afe276723e */ /* 0x048fe400000000ff */
[----:B------:R-:W-:Y:S05]  /*7ca0*/  FADD.FTZ R3, R226, R3 ;  /* 0x00000003e2037221 */ /* 0x000fea0000010000 */
[C---:B------:R-:W-:Y:S06]  /*7cb0*/  HMMA.16816.F32 R4, R116.reuse, R140, R4 ;  /* 0x0000008c7404723c */ /* 0x040fec0000001804 */
[C---:B------:R-:W-:Y:S01]  /*7cc0*/  HMMA.16816.F32 R8, R116.reuse, R142, R8 ;  /* 0x0000008e7408723c */ /* 0x040fe20000001808 */
[----:B------:R-:W-:Y:S05]  /*7cd0*/  LDSM.16.MT88.4 R140, [R189+0x16800] ;  /* 0x01680000bd8c783b */ /* 0x000fea0000004200 */
[C---:B------:R-:W-:Y:S06]  /*7ce0*/  HMMA.16816.F32 R36, R116.reuse, R120, R36 ;  /* 0x000000787424723c */ /* 0x040fec0000001824 */
[C---:B------:R-:W-:Y:S01]  /*7cf0*/  HMMA.16816.F32 R40, R116.reuse, R122, R40 ;  /* 0x0000007a7428723c */ /* 0x040fe20000001828 */
[----:B------:R-:W1:Y:S05]  /*7d00*/  LDSM.16.MT88.4 R120, [R192+0x16800] ;  /* 0x01680000c078783b */ /* 0x000e6a0000004200 */
[C---:B------:R-:W-:Y:S06]  /*7d10*/  HMMA.16816.F32 R44, R116.reuse, R148, R44 ;  /* 0x00000094742c723c */ /* 0x040fec000000182c */
[C---:B------:R-:W-:Y:S01]  /*7d20*/  HMMA.16816.F32 R48, R116.reuse, R150, R48 ;  /* 0x000000967430723c */ /* 0x040fe20000001830 */
[----:B------:R-:W-:Y:S05]  /*7d30*/  LDSM.16.MT88.4 R148, [R192+0x15000] ;  /* 0x01500000c094783b */ /* 0x000fea0000004200 */
[C---:B-----5:R-:W-:Y:S06]  /*7d40*/  HMMA.16816.F32 R52, R116.reuse, R144, R52 ;  /* 0x000000907434723c */ /* 0x060fec0000001834 */
[C---:B------:R-:W-:Y:S01]  /*7d50*/  HMMA.16816.F32 R56, R116.reuse, R146, R56 ;  /* 0x000000927438723c */ /* 0x040fe20000001838 */
[----:B------:R-:W-:Y:S05]  /*7d60*/  LDSM.16.MT88.4 R144, [R190+0x13000] ;  /* 0x01300000be90783b */ /* 0x000fea0000004200 */
[C---:B------:R-:W-:Y:S06]  /*7d70*/  HMMA.16816.F32 R60, R116.reuse, R152, R60 ;  /* 0x00000098743c723c */ /* 0x040fec000000183c */
[C---:B------:R-:W-:Y:S01]  /*7d80*/  HMMA.16816.F32 R64, R116.reuse, R154, R64 ;  /* 0x0000009a7440723c */ /* 0x040fe20000001840 */
[----:B------:R-:W-:Y:S05]  /*7d90*/  LDSM.16.MT88.4 R152, [R189+0x15000] ;  /* 0x01500000bd98783b */ /* 0x000fea0000004200 */
[C---:B------:R-:W-:Y:S06]  /*7da0*/  HMMA.16816.F32 R68, R116.reuse, R156, R68 ;  /* 0x0000009c7444723c */ /* 0x040fec0000001844 */
[C---:B------:R-:W-:Y:S05]  /*7db0*/  HMMA.16816.F32 R72, R116.reuse, R158, R72 ;  /* 0x0000009e7448723c */ /* 0x040fea0000001848 */
[--C-:B------:R-:W-:Y:S01]  /*7dc0*/  FFMA.FTZ R156, R22, UR4, -R168.reuse ;  /* 0x00000004169c7c23 */ /* 0x100fe200080108a8 */
[C---:B------:R-:W-:Y:S05]  /*7dd0*/  HMMA.16816.F32 R76, R116.reuse, R160, R76 ;  /* 0x000000a0744c723c */ /* 0x040fea000000184c */
[--C-:B------:R-:W-:Y:S01]  /*7de0*/  FFMA.FTZ R158, R26, UR4, -R168.reuse ;  /* 0x000000041a9e7c23 */ /* 0x100fe200080108a8 */
[C---:B------:R-:W-:Y:S01]  /*7df0*/  HMMA.16816.F32 R80, R116.reuse, R162, R80 ;  /* 0x000000a27450723c */ /* 0x040fe20000001850 */
[----:B------:R-:W-:Y:S04]  /*7e00*/  MUFU.EX2 R156, R156 ;  /* 0x0000009c009c7308 */ /* 0x000fe80000000800 */
[--C-:B------:R-:W-:Y:S01]  /*7e10*/  FFMA.FTZ R159, R27, UR4, -R168.reuse ;  /* 0x000000041b9f7c23 */ /* 0x100fe200080108a8 */
[C---:B--2---:R-:W-:Y:S05]  /*7e20*/  HMMA.16816.F32 R84, R116.reuse, R124, R84 ;  /* 0x0000007c7454723c */ /* 0x044fea0000001854 */
[----:B------:R-:W-:Y:S01]  /*7e30*/  MUFU.EX2 R158, R158 ;  /* 0x0000009e009e7308 */ /* 0x000fe20000000800 */
[--C-:B------:R-:W-:Y:S01]  /*7e40*/  FFMA.FTZ R162, R24, UR4, -R167.reuse ;  /* 0x0000000418a27c23 */ /* 0x100fe200080108a7 */
[C---:B------:R-:W-:Y:S01]  /*7e50*/  HMMA.16816.F32 R88, R116.reuse, R126, R88 ;  /* 0x0000007e7458723c */ /* 0x040fe20000001858 */
[----:B------:R-:W2:Y:S03]  /*7e60*/  LDSM.16.MT88.4 R124, [R188+0x16800] ;  /* 0x01680000bc7c783b */ /* 0x000ea60000004200 */
[--C-:B------:R-:W-:Y:S02]  /*7e70*/  FFMA.FTZ R163, R25, UR4, -R167.reuse ;  /* 0x0000000419a37c23 */ /* 0x100fe400080108a7 */
[C---:B-1----:R-:W-:Y:S02]  /*7e80*/  HMMA.16816.F32 R92, R116.reuse, R120, R92 ;  /* 0x00000078745c723c */ /* 0x042fe4000000185c */
[----:B------:R-:W-:Y:S01]  /*7e90*/  MUFU.EX2 R159, R159 ;  /* 0x0000009f009f7308 */ /* 0x000fe20000000800 */
[----:B------:R-:W-:Y:S02]  /*7ea0*/  LDSM.16.MT88.4 R24, [R188+0x13000] ;  /* 0x01300000bc18783b */ /* 0x000fe40000004200 */
[--C-:B------:R-:W-:Y:S01]  /*7eb0*/  FFMA.FTZ R157, R23, UR4, -R168.reuse ;  /* 0x00000004179d7c23 */ /* 0x100fe200080108a8 */
[C---:B------:R-:W-:Y:S06]  /*7ec0*/  HMMA.16816.F32 R96, R116.reuse, R122, R96 ;  /* 0x0000007a7460723c */ /* 0x040fec0000001860 */
[----:B------:R-:W-:Y:S01]  /*7ed0*/  MUFU.EX2 R162, R162 ;  /* 0x000000a200a27308 */ /* 0x000fe20000000800 */
[----:B------:R-:W1:Y:S01]  /*7ee0*/  LDSM.16.MT88.4 R120, [R192+0x13000] ;  /* 0x01300000c078783b */ /* 0x000e620000004200 */
[C---:B------:R-:W-:Y:S03]  /*7ef0*/  HMMA.16816.F32 R100, R116.reuse, R128, R100 ;  /* 0x000000807464723c */ /* 0x040fe60000001864 */
[----:B------:R-:W-:Y:S03]  /*7f00*/  FFMA.FTZ R168, R35, UR4, -R168 ;  /* 0x0000000423a87c23 */ /* 0x000fe600080108a8 */
[C---:B------:R-:W-:Y:S01]  /*7f10*/  HMMA.16816.F32 R104, R116.reuse, R130, R104 ;  /* 0x000000827468723c */ /* 0x040fe20000001868 */
[----:B------:R-:W3:Y:S01]  /*7f20*/  LDSM.16.MT88.4 R128, [R189+0x13000] ;  /* 0x01300000bd80783b */ /* 0x000ee20000004200 */
[----:B------:R-:W4:Y:S03]  /*7f30*/  MUFU.EX2 R157, R157 ;  /* 0x0000009d009d7308 */ /* 0x000f260000000800 */
[--C-:B------:R-:W-:Y:S01]  /*7f40*/  FFMA.FTZ R160, R20, UR4, -R167.reuse ;  /* 0x0000000414a07c23 */ /* 0x100fe200080108a7 */
[C---:B------:R-:W-:Y:S06]  /*7f50*/  HMMA.16816.F32 R108, R116.reuse, R140, R108 ;  /* 0x0000008c746c723c */ /* 0x040fec000000186c */
[----:B------:R-:W5:Y:S01]  /*7f60*/  MUFU.EX2 R163, R163 ;  /* 0x000000a300a37308 */ /* 0x000f620000000800 */
[--C-:B------:R-:W-:Y:S01]  /*7f70*/  FFMA.FTZ R161, R21, UR4, -R167.reuse ;  /* 0x0000000415a17c23 */ /* 0x100fe200080108a7 */
[C---:B------:R-:W-:Y:S01]  /*7f80*/  HMMA.16816.F32 R12, R116.reuse, R142, R12 ;  /* 0x0000008e740c723c */ /* 0x040fe2000000180c */
[----:B------:R-:W3:Y:S02]  /*7f90*/  LDSM.16.MT88.4 R140, [R190+0x15000] ;  /* 0x01500000be8c783b */ /* 0x000ee40000004200 */
[----:B------:R-:W-:Y:S03]  /*7fa0*/  FFMA.FTZ R167, R33, UR4, -R167 ;  /* 0x0000000421a77c23 */ /* 0x000fe600080108a7 */
[C---:B--2---:R-:W-:Y:S02]  /*7fb0*/  HMMA.16816.F32 R16, R116.reuse, R124, R16 ;  /* 0x0000007c7410723c */ /* 0x044fe40000001810 */
[----:B------:R-:W-:Y:S01]  /*7fc0*/  MUFU.EX2 R160, R160 ;  /* 0x000000a000a07308 */ /* 0x000fe20000000800 */
[----:B------:R-:W-:Y:S02]  /*7fd0*/  LDSM.16.MT88.4 R32, [R192+0x15800] ;  /* 0x01580000c020783b */ /* 0x000fe40000004200 */
[----:B----4-:R-:W-:Y:S01]  /*7fe0*/  F2FP.F16.F32.PACK_AB R21, R157, R156 ;  /* 0x0000009c9d15723e */ /* 0x010fe200000000ff */
[----:B------:R-:W-:Y:S06]  /*7ff0*/  HMMA.16816.F32 R112, R116, R126, R112 ;  /* 0x0000007e7470723c */ /* 0x000fec0000001870 */
[----:B------:R-:W2:Y:S01]  /*8000*/  MUFU.EX2 R161, R161 ;  /* 0x000000a100a17308 */ /* 0x000ea20000000800 */
[----:B------:R-:W-:Y:S01]  /*8010*/  F2FP.F16.F32.PACK_AB R23, R159, R158 ;  /* 0x0000009e9f17723e */ /* 0x000fe200000000ff */
[----:B------:R-:W4:Y:S03]  /*8020*/  LDSM.16.MT88.4 R116, [R188+0x15000] ;  /* 0x01500000bc74783b */ /* 0x000f260000004200 */
[----:B-----5:R-:W-:Y:S01]  /*8030*/  F2FP.F16.F32.PACK_AB R22, R163, R162 ;  /* 0x000000a2a316723e */ /* 0x020fe200000000ff */
[----:B------:R-:W-:Y:S04]  /*8040*/  FADD.FTZ R156, R156, R171 ;  /* 0x000000ab9c9c7221 */ /* 0x000fe80000010000 */
[----:B------:R-:W5:Y:S01]  /*8050*/  MUFU.EX2 R168, R168 ;  /* 0x000000a800a87308 */ /* 0x000f620000000800 */
[----:B------:R-:W-:Y:S01]  /*8060*/  FADD.FTZ R157, R157, R156 ;  /* 0x0000009c9d9d7221 */ /* 0x000fe20000010000 */
[----:B------:R-:W-:Y:S03]  /*8070*/  LDSM.16.MT88.4 R124, [R189+0x17000] ;  /* 0x01700000bd7c783b */ /* 0x000fe60000004200 */
[----:B------:R-:W-:Y:S05]  /*8080*/  FADD.FTZ R158, R158, R157 ;  /* 0x0000009d9e9e7221 */ /* 0x000fea0000010000 */
[----:B------:R-:W5:Y:S01]  /*8090*/  MUFU.EX2 R232, R167 ;  /* 0x000000a700e87308 */ /* 0x000f620000000800 */
[----:B--2---:R-:W-:Y:S01]  /*80a0*/  F2FP.F16.F32.PACK_AB R20, R161, R160 ;  /* 0x000000a0a114723e */ /* 0x004fe200000000ff */
[----:B------:R-:W-:Y:S01]  /*80b0*/  FADD.FTZ R160, R160, R3 ;  /* 0x00000003a0a07221 */ /* 0x000fe20000010000 */
[----:B------:R-:W-:Y:S01]  /*80c0*/  MOV R3, R132 ;  /* 0x0000008400037202 */ /* 0x000fe20000000f00 */
[----:B------:R-:W-:Y:S02]  /*80d0*/  FADD.FTZ R158, R159, R158 ;  /* 0x0000009e9f9e7221 */ /* 0x000fe40000010000 */
[----:B------:R-:W-:Y:S02]  /*80e0*/  FADD.FTZ R161, R161, R160 ;  /* 0x000000a0a1a17221 */ /* 0x000fe40000010000 */
[C---:B-1----:R-:W-:Y:S05]  /*80f0*/  HMMA.16816.F32 R4, R20.reuse, R120, R4 ;  /* 0x000000781404723c */ /* 0x042fea0000001804 */
[----:B------:R-:W-:Y:S01]  /*8100*/  FADD.FTZ R162, R162, R161 ;  /* 0x000000a1a2a27221 */ /* 0x000fe20000010000 */
[C---:B------:R-:W-:Y:S01]  /*8110*/  HMMA.16816.F32 R8, R20.reuse, R122, R8 ;  /* 0x0000007a1408723c */ /* 0x040fe20000001808 */
[----:B------:R-:W1:Y:S04]  /*8120*/  LDSM.16.MT88.4 R120, [R192+0x17000] ;  /* 0x01700000c078783b */ /* 0x000e680000004200 */
[----:B------:R-:W-:Y:S01]  /*8130*/  FADD.FTZ R162, R163, R162 ;  /* 0x000000a2a3a27221 */ /* 0x000fe20000010000 */
[C---:B------:R-:W-:Y:S06]  /*8140*/  HMMA.16816.F32 R36, R20.reuse, R144, R36 ;  /* 0x000000901424723c */ /* 0x040fec0000001824 */
[C---:B------:R-:W-:Y:S01]  /*8150*/  HMMA.16816.F32 R40, R20.reuse, R146, R40 ;  /* 0x000000921428723c */ /* 0x040fe20000001828 */
[----:B------:R-:W-:Y:S05]  /*8160*/  LDSM.16.MT88.4 R144, [R189+0x15800] ;  /* 0x01580000bd90783b */ /* 0x000fea0000004200 */
[C---:B---3--:R-:W-:Y:S06]  /*8170*/  HMMA.16816.F32 R44, R20.reuse, R128, R44 ;  /* 0x00000080142c723c */ /* 0x048fec000000182c */
[C---:B------:R-:W-:Y:S01]  /*8180*/  HMMA.16816.F32 R48, R20.reuse, R130, R48 ;  /* 0x000000821430723c */ /* 0x040fe20000001830 */
[----:B------:R-:W-:Y:S05]  /*8190*/  LDSM.16.MT88.4 R128, [R188+0x17000] ;  /* 0x01700000bc80783b */ /* 0x000fea0000004200 */
[C---:B------:R-:W-:Y:S06]  /*81a0*/  HMMA.16816.F32 R52, R20.reuse, R24, R52 ;  /* 0x000000181434723c */ /* 0x040fec0000001834 */
        /* <DEDUP_REMOVED lines=12> */
[C---:B------:R-:W-:Y:S01]  /*8270*/  HMMA.16816.F32 R88, R20.reuse, R118, R88 ;  /* 0x000000761458723c */ /* 0x040fe20000001858 */
[----:B------:R-:W3:Y:S05]  /*8280*/  LDSM.16.MT88.4 R116, [R190+0x13800] ;  /* 0x01380000be74783b */ /* 0x000eea0000004200 */
[C---:B-1----:R-:W-:Y:S06]  /*8290*/  HMMA.16816.F32 R92, R20.reuse, R120, R92 ;  /* 0x00000078145c723c */ /* 0x042fec000000185c */
[C---:B------:R-:W-:Y:S01]  /*82a0*/  HMMA.16816.F32 R96, R20.reuse, R122, R96 ;  /* 0x0000007a1460723c */ /* 0x040fe20000001860 */
[----:B------:R-:W1:Y:S05]  /*82b0*/  LDSM.16.MT88.4 R120, [R189+0x13800] ;  /* 0x01380000bd78783b */ /* 0x000e6a0000004200 */
[C---:B--2---:R-:W-:Y:S06]  /*82c0*/  HMMA.16816.F32 R100, R20.reuse, R24, R100 ;  /* 0x000000181464723c */ /* 0x044fec0000001864 */
[C---:B------:R-:W-:Y:S01]  /*82d0*/  HMMA.16816.F32 R104, R20.reuse, R26, R104 ;  /* 0x0000001a1468723c */ /* 0x040fe20000001868 */
[----:B------:R-:W2:Y:S05]  /*82e0*/  LDSM.16.MT88.4 R24, [R188+0x13800] ;  /* 0x01380000bc18783b */ /* 0x000eaa0000004200 */
[C---:B------:R-:W-:Y:S06]  /*82f0*/  HMMA.16816.F32 R108, R20.reuse, R124, R108 ;  /* 0x0000007c146c723c */ /* 0x040fec000000186c */
[C---:B------:R-:W-:Y:S06]  /*8300*/  HMMA.16816.F32 R12, R20.reuse, R126, R12 ;  /* 0x0000007e140c723c */ /* 0x040fec000000180c */
[C---:B------:R-:W-:Y:S06]  /*8310*/  HMMA.16816.F32 R16, R20.reuse, R128, R16 ;  /* 0x000000801410723c */ /* 0x040fec0000001810 */
[----:B------:R-:W-:Y:S07]  /*8320*/  HMMA.16816.F32 R112, R20, R130, R112 ;  /* 0x000000821470723c */ /* 0x000fee0000001870 */
[----:B------:R-:W-:Y:S01]  /*8330*/  F2FP.F16.F32.PACK_AB R21, R228, R225 ;  /* 0x000000e1e415723e */ /* 0x000fe200000000ff */
[----:B------:R-:W-:Y:S03]  /*8340*/  FADD.FTZ R225, R225, R158 ;  /* 0x0000009ee1e17221 */ /* 0x000fe60000010000 */
[----:B-----5:R-:W-:Y:S01]  /*8350*/  F2FP.F16.F32.PACK_AB R23, R168, R227 ;  /* 0x000000e3a817723e */ /* 0x020fe200000000ff */
[----:B------:R-:W-:Y:S01]  /*8360*/  FADD.FTZ R228, R228, R225 ;  /* 0x000000e1e4e47221 */ /* 0x000fe20000010000 */
[----:B------:R-:W-:Y:S01]  /*8370*/  F2FP.F16.F32.PACK_AB R20, R230, R229 ;  /* 0x000000e5e614723e */ /* 0x000fe200000000ff */
[----:B------:R-:W-:Y:S01]  /*8380*/  FADD.FTZ R229, R229, R162 ;  /* 0x000000a2e5e57221 */ /* 0x000fe20000010000 */
[----:B------:R-:W-:Y:S01]  /*8390*/  F2FP.F16.F32.PACK_AB R22, R232, R231 ;  /* 0x000000e7e816723e */ /* 0x000fe200000000ff */
[----:B------:R-:W-:Y:S02]  /*83a0*/  FADD.FTZ R223, R227, R228 ;  /* 0x000000e4e3df7221 */ /* 0x000fe40000010000 */
[----:B------:R-:W-:Y:S02]  /*83b0*/  FADD.FTZ R230, R230, R229 ;  /* 0x000000e5e6e67221 */ /* 0x000fe40000010000 */
[----:B------:R-:W-:Y:S02]  /*83c0*/  FADD.FTZ R223, R168, R223 ;  /* 0x000000dfa8df7221 */ /* 0x000fe40000010000 */
[C---:B------:R-:W-:Y:S01]  /*83d0*/  HMMA.16816.F32 R128, R20.reuse, R28, R4 ;  /* 0x0000001c1480723c */ /* 0x040fe20000001804 */
[----:B------:R-:W4:Y:S02]  /*83e0*/  LDSM.16.MT88.4 R4, [R190+0x17800] ;  /* 0x01780000be04783b */ /* 0x000f240000004200 */
[----:B------:R-:W-:Y:S03]  /*83f0*/  FADD.FTZ R231, R231, R230 ;  /* 0x000000e6e7e77221 */ /* 0x000fe60000010000 */
[C---:B------:R-:W-:Y:S03]  /*8400*/  HMMA.16816.F32 R124, R20.reuse, R30, R8 ;  /* 0x0000001e147c723c */ /* 0x040fe60000001808 */
[----:B------:R-:W-:Y:S02]  /*8410*/  LDSM.16.MT88.4 R8, [R188+0x17800] ;  /* 0x01780000bc08783b */ /* 0x000fe40000004200 */
[----:B------:R-:W-:Y:S01]  /*8420*/  FADD.FTZ R224, R232, R231 ;  /* 0x000000e7e8e07221 */ /* 0x000fe20000010000 */
[C---:B---3--:R-:W-:Y:S06]  /*8430*/  HMMA.16816.F32 R36, R20.reuse, R116, R36 ;  /* 0x000000741424723c */ /* 0x048fec0000001824 */
[C---:B------:R-:W-:Y:S06]  /*8440*/  HMMA.16816.F32 R40, R20.reuse, R118, R40 ;  /* 0x000000761428723c */ /* 0x040fec0000001828 */
[C---:B-1----:R-:W-:Y:S06]  /*8450*/  HMMA.16816.F32 R44, R20.reuse, R120, R44 ;  /* 0x00000078142c723c */ /* 0x042fec000000182c */
[C---:B------:R-:W-:Y:S01]  /*8460*/  HMMA.16816.F32 R48, R20.reuse, R122, R48 ;  /* 0x0000007a1430723c */ /* 0x040fe20000001830 */
[----:B------:R-:W1:Y:S05]  /*8470*/  LDSM.16.MT88.4 R120, [R189+0x17800] ;  /* 0x01780000bd78783b */ /* 0x000e6a0000004200 */
[C---:B--2---:R-:W-:Y:S06]  /*8480*/  HMMA.16816.F32 R52, R20.reuse, R24, R52 ;  /* 0x000000181434723c */ /* 0x044fec0000001834 */
        /* <DEDUP_REMOVED lines=11> */
[C---:B----4-:R-:W-:Y:S06]  /*8540*/  HMMA.16816.F32 R100, R20.reuse, R4, R100 ;  /* 0x000000041464723c */ /* 0x050fec0000001864 */
[C---:B------:R-:W-:Y:S06]  /*8550*/  HMMA.16816.F32 R104, R20.reuse, R6, R104 ;  /* 0x000000061468723c */ /* 0x040fec0000001868 */
[C---:B-1----:R-:W-:Y:S06]  /*8560*/  HMMA.16816.F32 R108, R20.reuse, R120, R108 ;  /* 0x00000078146c723c */ /* 0x042fec000000186c */
[C---:B------:R-:W-:Y:S06]  /*8570*/  HMMA.16816.F32 R120, R20.reuse, R122, R12 ;  /* 0x0000007a1478723c */ /* 0x040fec000000180c */
[C---:B------:R-:W-:Y:S06]  /*8580*/  HMMA.16816.F32 R116, R20.reuse, R8, R16 ;  /* 0x000000081474723c */ /* 0x040fec0000001810 */
[----:B------:R-:W-:Y:S01]  /*8590*/  HMMA.16816.F32 R112, R20, R10, R112 ;  /* 0x0000000a1470723c */ /* 0x000fe20000001870 */
[----:B------:R-:W-:Y:S11]  /*85a0*/  @!UPT UIADD3 URZ, URZ, URZ, URZ ;  /* 0x0000003f3f3ff290 */ /* 0x000ff6000fffe03f */
[----:B------:R-:W-:Y:S01]  /*85b0*/  @!UPT UIADD3 URZ, URZ, URZ, URZ ;  /* 0x0000003f3f3ff290 */ /* 0x000fe2000fffe03f */
[----:B------:R-:W-:Y:S11]  /*85c0*/  @P5 BRA `(.L_x_201) ;  /* 0xffffffd0008c5947 */ /* 0x000ff6000383ffff */
.L_x_200:
[----:B------:R-:W1:Y:S01]  /*85d0*/  SHFL.BFLY PT, R0, R223, 0x2, 0x1f ;  /* 0x0c401f00df007f89 */ /* 0x000e6200000e0000 */
[----:B------:R-:W-:Y:S01]  /*85e0*/  MOV R8, 0x3f800000 ;  /* 0x3f80000000087802 */ /* 0x000fe20000000f00 */
[----:B------:R-:W2:Y:S01]  /*85f0*/  S2UR UR4, SR_CgaCtaId ;  /* 0x00000000000479c3 */ /* 0x000ea20000008800 */
[----:B------:R-:W-:Y:S01]  /*8600*/  MOV R7, 0x3f800000 ;  /* 0x3f80000000077802 */ /* 0x000fe20000000f00 */
[----:B------:R-:W3:Y:S01]  /*8610*/  SHFL.BFLY PT, R5, R224, 0x2, 0x1f ;  /* 0x0c401f00e0057f89 */ /* 0x000ee200000e0000 */
[----:B------:R-:W-:Y:S01]  /*8620*/  UMOV UR5, 0x400 ;  /* 0x0000040000057882 */ /* 0x000fe20000000000 */
[----:B------:R-:W4:Y:S01]  /*8630*/  S2R R9, SR_TID.X ;  /* 0x0000000000097919 */ /* 0x000f220000002100 */
[----:B-1----:R-:W-:Y:S01]  /*8640*/  FADD.FTZ R0, R0, R223 ;  /* 0x000000df00007221 */ /* 0x002fe20000010000 */
[----:B--2---:R-:W-:Y:S01]  /*8650*/  ULEA UR4, UR4, UR5, 0x18 ;  /* 0x0000000504047291 */ /* 0x004fe2000f8ec03f */
[----:B---3--:R-:W-:-:S03]  /*8660*/  FADD.FTZ R5, R5, R224 ;  /* 0x000000e005057221 */ /* 0x008fc60000010000 */
[----:B------:R-:W1:Y:S04]  /*8670*/  SHFL.BFLY PT, R3, R0, 0x1, 0x1f ;  /* 0x0c201f0000037f89 */ /* 0x000e6800000e0000 */
[----:B------:R-:W2:Y:S01]  /*8680*/  SHFL.BFLY PT, R4, R5, 0x1, 0x1f ;  /* 0x0c201f0005047f89 */ /* 0x000ea200000e0000 */
[----:B----4-:R-:W-:-:S04]  /*8690*/  SHF.R.S32.HI R2, RZ, 0x1f, R9 ;  /* 0x0000001fff027819 */ /* 0x010fc80000011409 */
[CC--:B------:R-:W-:Y:S02]  /*86a0*/  LEA.HI R6, R2.reuse, R9.reuse, RZ, 0x2 ;  /* 0x0000000902067211 */ /* 0x0c0fe400078f10ff */
[----:B------:R-:W-:Y:S02]  /*86b0*/  LEA.HI R2, R2, R9, RZ, 0x5 ;  /* 0x0000000902027211 */ /* 0x000fe400078f28ff */
[----:B------:R-:W-:Y:S01]  /*86c0*/  LOP3.LUT R10, R6, 0x3ffffffc, RZ, 0xc0, !PT ;  /* 0x3ffffffc060a7812 */ /* 0x000fe200078ec0ff */
[----:B-1----:R-:W-:Y:S01]  /*86d0*/  FADD.FTZ R3, R0, R3 ;  /* 0x0000000300037221 */ /* 0x002fe20000010000 */
[----:B------:R-:W-:Y:S02]  /*86e0*/  LOP3.LUT R0, R2, 0xffffffe0, RZ, 0xc0, !PT ;  /* 0xffffffe002007812 */ /* 0x000fe400078ec0ff */
[----:B------:R-:W-:Y:S01]  /*86f0*/  SHF.R.S32.HI R2, RZ, 0x5, R2 ;  /* 0x00000005ff027819 */ /* 0x000fe20000011402 */
[----:B--2---:R-:W-:Y:S01]  /*8700*/  FADD.FTZ R4, R5, R4 ;  /* 0x0000000405047221 */ /* 0x004fe20000010000 */
[----:B------:R-:W-:-:S02]  /*8710*/  FSETP.NE.FTZ.AND P3, PT, R3, RZ, PT ;  /* 0x000000ff0300720b */ /* 0x000fc40003f75000 */
[----:B------:R-:W-:Y:S02]  /*8720*/  IADD3 R5, -R10, R9, RZ ;  /* 0x000000090a057210 */ /* 0x000fe40007ffe1ff */
[----:B------:R-:W-:Y:S02]  /*8730*/  IADD3 R0, R9, -R0, RZ ;  /* 0x8000000009007210 */ /* 0x000fe40007ffe0ff */
[--C-:B------:R-:W-:Y:S02]  /*8740*/  SHF.R.S32.HI R9, RZ, 0x2, R6.reuse ;  /* 0x00000002ff097819 */ /* 0x100fe40000011406 */
[----:B------:R-:W-:Y:S02]  /*8750*/  SHF.R.S32.HI R6, RZ, 0x1f, R6 ;  /* 0x0000001fff067819 */ /* 0x000fe40000011406 */
[----:B------:R-:W-:Y:S02]  /*8760*/  FSETP.NE.FTZ.AND P4, PT, R4, RZ, PT ;  /* 0x000000ff0400720b */ /* 0x000fe40003f95000 */
[----:B------:R-:W-:Y:S01]  /*8770*/  LEA.HI R6, R6, R9, RZ, 0x3 ;  /* 0x0000000906067211 */ /* 0x000fe200078f18ff */
[----:B------:R-:W1:Y:S01]  /*8780*/  @P3 MUFU.RCP R8, R3 ;  /* 0x0000000300083308 */ /* 0x000e620000001000 */
[----:B------:R-:W-:-:S02]  /*8790*/  LEA R5, R2, R5, 0x9 ;  /* 0x0000000502057211 */ /* 0x000fc400078e48ff */
[----:B------:R-:W-:-:S04]  /*87a0*/  LOP3.LUT R6, R6, 0xfffffff8, RZ, 0xc0, !PT ;  /* 0xfffffff806067812 */ /* 0x000fc800078ec0ff */
[----:B------:R-:W-:-:S03]  /*87b0*/  IADD3 R6, R9, -R6, RZ ;  /* 0x8000000609067210 */ /* 0x000fc60007ffe0ff */
[----:B------:R-:W2:Y:S01]  /*87c0*/  @P4 MUFU.RCP R7, R4 ;  /* 0x0000000400074308 */ /* 0x000ea20000001000 */
[----:B------:R-:W-:-:S04]  /*87d0*/  LOP3.LUT R9, R6, 0x1, RZ, 0xc0, !PT ;  /* 0x0000000106097812 */ /* 0x000fc800078ec0ff */
[----:B------:R-:W-:Y:S01]  /*87e0*/  ISETP.NE.U32.AND P5, PT, R9, 0x1, PT ;  /* 0x000000010900780c */ /* 0x000fe20003fa5070 */
        /* <DEDUP_REMOVED lines=48> */
[C---:B------:R-:W-:Y:S01]  /*8af0*/  SHF.L.U32 R8, R6.reuse, 0x6, RZ ;  /* 0x0000000606087819 */ /* 0x040fe200000006ff */
[C---:B--2---:R-:W-:Y:S01]  /*8b00*/  FMUL.FTZ R128, R7.reuse, R128 ;  /* 0x0000008007807220 */ /* 0x044fe20000410000 */
[----:B------:R-:W-:Y:S01]  /*8b10*/  R2P PR, R6, 0x6 ;  /* 0x0000000606007804 */ /* 0x000fe20000000000 */
[C---:B------:R-:W-:Y:S01]  /*8b20*/  FMUL.FTZ R129, R7.reuse, R129 ;  /* 0x0000008107817220 */ /* 0x040fe20000410000 */
[----:B------:R-:W-:Y:S01]  /*8b30*/  LOP3.LUT R8, R8, 0x1c0, RZ, 0xc0, !PT ;  /* 0x000001c008087812 */ /* 0x000fe200078ec0ff */
[----:B------:R-:W-:Y:S01]  /*8b40*/  FMUL.FTZ R124, R7, R124 ;  /* 0x0000007c077c7220 */ /* 0x000fe20000410000 */
[----:B------:R-:W-:Y:S01]  /*8b50*/  ISETP.NE.AND P0, PT, R209, -0x1, PT ;  /* 0xffffffffd100780c */ /* 0x000fe20003f05270 */
[C---:B------:R-:W-:Y:S01]  /*8b60*/  FMUL.FTZ R125, R7.reuse, R125 ;  /* 0x0000007d077d7220 */ /* 0x040fe20000410000 */
[----:B------:R-:W-:Y:S01]  /*8b70*/  LEA.HI R8, R8, R8, RZ, 0x1d ;  /* 0x0000000808087211 */ /* 0x000fe200078fe8ff */
[C---:B------:R-:W-:Y:S01]  /*8b80*/  FMUL.FTZ R36, R7.reuse, R36 ;  /* 0x0000002407247220 */ /* 0x040fe20000410000 */
[----:B------:R-:W-:Y:S01]  /*8b90*/  MOV R6, 0x20 ;  /* 0x0000002000067802 */ /* 0x000fe20000000f00 */
[----:B------:R-:W-:Y:S01]  /*8ba0*/  FMUL.FTZ R37, R7, R37 ;  /* 0x0000002507257220 */ /* 0x000fe20000410000 */
[----:B------:R-:W-:Y:S01]  /*8bb0*/  LEA R5, R5, R8, 0x1 ;  /* 0x0000000805057211 */ /* 0x000fe200078e08ff */
[C---:B------:R-:W-:Y:S01]  /*8bc0*/  FMUL.FTZ R40, R7.reuse, R40 ;  /* 0x0000002807287220 */ /* 0x040fe20000410000 */
[----:B------:R-:W-:Y:S01]  /*8bd0*/  SEL R8, R6, 0xffffffe0, !P1 ;  /* 0xffffffe006087807 */ /* 0x000fe20004800000 */
[----:B------:R-:W-:Y:S01]  /*8be0*/  FMUL.FTZ R41, R7, R41 ;  /* 0x0000002907297220 */ /* 0x000fe20000410000 */
[----:B------:R-:W-:Y:S01]  /*8bf0*/  LEA R5, R5, UR4, 0x1 ;  /* 0x0000000405057c11 */ /* 0x000fe2000f8e08ff */
[C---:B------:R-:W-:Y:S01]  /*8c00*/  FMUL.FTZ R44, R7.reuse, R44 ;  /* 0x0000002c072c7220 */ /* 0x040fe20000410000 */
[----:B------:R-:W-:Y:S01]  /*8c10*/  MOV R6, 0x40 ;  /* 0x0000004000067802 */ /* 0x000fe20000000f00 */
[----:B------:R-:W-:Y:S01]  /*8c20*/  FMUL.FTZ R45, R7, R45 ;  /* 0x0000002d072d7220 */ /* 0x000fe20000410000 */
[----:B------:R-:W-:Y:S01]  /*8c30*/  IADD3 R11, R5, -0x10, RZ ;  /* 0xfffffff0050b7810 */ /* 0x000fe20007ffe0ff */
[----:B------:R-:W-:Y:S01]  /*8c40*/  FMUL.FTZ R48, R7, R48 ;  /* 0x0000003007307220 */ /* 0x000fe20000410000 */
[----:B------:R-:W-:Y:S01]  /*8c50*/  @P5 IADD3 R11, R5, 0x10, RZ ;  /* 0x00000010050b5810 */ /* 0x000fe20007ffe0ff */
[----:B------:R-:W-:Y:S01]  /*8c60*/  FMUL.FTZ R49, R7, R49 ;  /* 0x0000003107317220 */ /* 0x000fe20000410000 */
[----:B------:R-:W-:Y:S01]  /*8c70*/  F2FP.F16.F32.PACK_AB R128, R129, R128 ;  /* 0x000000808180723e */ /* 0x000fe200000000ff */
[----:B------:R-:W-:Y:S01]  /*8c80*/  FMUL.FTZ R52, R7, R52 ;  /* 0x0000003407347220 */ /* 0x000fe20000410000 */
[----:B------:R-:W-:Y:S01]  /*8c90*/  F2FP.F16.F32.PACK_AB R130, R131, R130 ;  /* 0x000000828382723e */ /* 0x000fe200000000ff */
[----:B------:R-:W-:Y:S01]  /*8ca0*/  FMUL.FTZ R53, R7, R53 ;  /* 0x0000003507357220 */ /* 0x000fe20000410000 */
[----:B------:R-:W-:Y:S01]  /*8cb0*/  SEL R6, R6, 0xffffffc0, !P2 ;  /* 0xffffffc006067807 */ /* 0x000fe20005000000 */
[----:B------:R1:W-:Y:S01]  /*8cc0*/  STS [R5], R128 ;  /* 0x0000008005007388 */ /* 0x0003e20000000800 */
[----:B------:R-:W-:Y:S01]  /*8cd0*/  F2FP.F16.F32.PACK_AB R124, R125, R124 ;  /* 0x0000007c7d7c723e */ /* 0x000fe200000000ff */
[----:B------:R-:W-:Y:S01]  /*8ce0*/  FMUL.FTZ R56, R7, R56 ;  /* 0x0000003807387220 */ /* 0x000fe20000410000 */
[----:B------:R-:W-:Y:S01]  /*8cf0*/  F2FP.F16.F32.PACK_AB R126, R127, R126 ;  /* 0x0000007e7f7e723e */ /* 0x000fe200000000ff */
[----:B------:R1:W-:Y:S01]  /*8d00*/  STS [R5+0x400], R130 ;  /* 0x0004008205007388 */ /* 0x0003e20000000800 */
[----:B------:R-:W-:Y:S01]  /*8d10*/  F2FP.F16.F32.PACK_AB R36, R37, R36 ;  /* 0x000000242524723e */ /* 0x000fe200000000ff */
[----:B------:R-:W-:Y:S01]  /*8d20*/  FMUL.FTZ R57, R7, R57 ;  /* 0x0000003907397220 */ /* 0x000fe20000410000 */
[----:B------:R-:W-:Y:S01]  /*8d30*/  F2FP.F16.F32.PACK_AB R38, R39, R38 ;  /* 0x000000262726723e */ /* 0x000fe200000000ff */
[----:B------:R1:W-:Y:S01]  /*8d40*/  STS [R11], R124 ;  /* 0x0000007c0b007388 */ /* 0x0003e20000000800 */
[----:B------:R-:W-:Y:S01]  /*8d50*/  IADD3 R13, R5, R8, RZ ;  /* 0x00000008050d7210 */ /* 0x000fe20007ffe0ff */
[----:B------:R-:W-:Y:S01]  /*8d60*/  FMUL.FTZ R60, R7, R60 ;  /* 0x0000003c073c7220 */ /* 0x000fe20000410000 */
[----:B------:R-:W-:Y:S01]  /*8d70*/  IADD3 R15, R8, R11, RZ ;  /* 0x0000000b080f7210 */ /* 0x000fe20007ffe0ff */
[----:B------:R1:W-:Y:S01]  /*8d80*/  STS [R11+0x400], R126 ;  /* 0x0004007e0b007388 */ /* 0x0003e20000000800 */
[----:B------:R-:W-:Y:S01]  /*8d90*/  F2FP.F16.F32.PACK_AB R40, R41, R40 ;  /* 0x000000282928723e */ /* 0x000fe200000000ff */
[----:B------:R-:W2:Y:S01]  /*8da0*/  @P0 LDC.64 R8, c[0x0][0x298] ;  /* 0x0000a600ff080b82 */ /* 0x000ea20000000a00 */
[----:B------:R-:W-:Y:S01]  /*8db0*/  F2FP.F16.F32.PACK_AB R42, R43, R42 ;  /* 0x0000002a2b2a723e */ /* 0x000fe200000000ff */
[----:B------:R1:W-:Y:S01]  /*8dc0*/  STS [R13], R36 ;  /* 0x000000240d007388 */ /* 0x0003e20000000800 */
[----:B------:R-:W-:Y:S01]  /*8dd0*/  F2FP.F16.F32.PACK_AB R44, R45, R44 ;  /* 0x0000002c2d2c723e */ /* 0x000fe200000000ff */
[----:B------:R-:W-:Y:S01]  /*8de0*/  FMUL.FTZ R61, R7, R61 ;  /* 0x0000003d073d7220 */ /* 0x000fe20000410000 */
[----:B------:R-:W-:Y:S01]  /*8df0*/  F2FP.F16.F32.PACK_AB R46, R47, R46 ;  /* 0x0000002e2f2e723e */ /* 0x000fe200000000ff */
[----:B------:R1:W-:Y:S01]  /*8e00*/  STS [R13+0x400], R38 ;  /* 0x000400260d007388 */ /* 0x0003e20000000800 */
[----:B------:R-:W-:Y:S01]  /*8e10*/  IADD3 R17, R5, R6, RZ ;  /* 0x0000000605117210 */ /* 0x000fe20007ffe0ff */
[----:B------:R-:W-:Y:S01]  /*8e20*/  FMUL.FTZ R64, R7, R64 ;  /* 0x0000004007407220 */ /* 0x000fe20000410000 */
[----:B------:R-:W-:Y:S01]  /*8e30*/  F2FP.F16.F32.PACK_AB R48, R49, R48 ;  /* 0x000000303130723e */ /* 0x000fe200000000ff */
[----:B------:R1:W-:Y:S01]  /*8e40*/  STS [R15], R40 ;  /* 0x000000280f007388 */ /* 0x0003e20000000800 */
[----:B------:R-:W-:Y:S01]  /*8e50*/  F2FP.F16.F32.PACK_AB R50, R51, R50 ;  /* 0x000000323332723e */ /* 0x000fe200000000ff */
[----:B------:R-:W-:Y:S01]  /*8e60*/  FMUL.FTZ R65, R7, R65 ;  /* 0x0000004107417220 */ /* 0x000fe20000410000 */
[----:B------:R-:W-:Y:S01]  /*8e70*/  IADD3 R19, R6, R11, RZ ;  /* 0x0000000b06137210 */ /* 0x000fe20007ffe0ff */
[----:B------:R1:W-:Y:S01]  /*8e80*/  STS [R15+0x400], R42 ;  /* 0x0004002a0f007388 */ /* 0x0003e20000000800 */
[----:B------:R-:W-:Y:S01]  /*8e90*/  F2FP.F16.F32.PACK_AB R52, R53, R52 ;  /* 0x000000343534723e */ /* 0x000fe200000000ff */
[----:B------:R-:W-:Y:S01]  /*8ea0*/  FMUL.FTZ R68, R7, R68 ;  /* 0x0000004407447220 */ /* 0x000fe20000410000 */
[----:B------:R-:W-:Y:S01]  /*8eb0*/  F2FP.F16.F32.PACK_AB R54, R55, R54 ;  /* 0x000000363736723e */ /* 0x000fe200000000ff */
[----:B------:R1:W-:Y:S01]  /*8ec0*/  STS [R17], R44 ;  /* 0x0000002c11007388 */ /* 0x0003e20000000800 */
[----:B------:R-:W-:Y:S01]  /*8ed0*/  IADD3 R21, R13, R6, RZ ;  /* 0x000000060d157210 */ /* 0x000fe20007ffe0ff */
[C---:B------:R-:W-:Y:S01]  /*8ee0*/  FMUL.FTZ R69, R7.reuse, R69 ;  /* 0x0000004507457220 */ /* 0x040fe20000410000 */
[C---:B------:R-:W-:Y:S01]  /*8ef0*/  FMUL.FTZ R72, R7.reuse, R72 ;  /* 0x0000004807487220 */ /* 0x040fe20000410000 */
[----:B------:R1:W-:Y:S01]  /*8f00*/  STS [R17+0x400], R46 ;  /* 0x0004002e11007388 */ /* 0x0003e20000000800 */
[C---:B------:R-:W-:Y:S01]  /*8f10*/  FMUL.FTZ R73, R7.reuse, R73 ;  /* 0x0000004907497220 */ /* 0x040fe20000410000 */
[C---:B------:R-:W-:Y:S01]  /*8f20*/  FMUL.FTZ R76, R7.reuse, R76 ;  /* 0x0000004c074c7220 */ /* 0x040fe20000410000 */
[C---:B------:R-:W-:Y:S01]  /*8f30*/  FMUL.FTZ R77, R7.reuse, R77 ;  /* 0x0000004d074d7220 */ /* 0x040fe20000410000 */
[----:B------:R1:W-:Y:S01]  /*8f40*/  STS [R19], R48 ;  /* 0x0000003013007388 */ /* 0x0003e20000000800 */
[C---:B------:R-:W-:Y:S01]  /*8f50*/  FMUL.FTZ R80, R7.reuse, R80 ;  /* 0x0000005007507220 */ /* 0x040fe20000410000 */
        /* <DEDUP_REMOVED lines=14> */
[C---:B------:R-:W-:Y:S01]  /*9040*/  FMUL.FTZ R104, R7.reuse, R104 ;  /* 0x0000006807687220 */ /* 0x040fe20000410000 */
[----:B------:R-:W-:Y:S01]  /*9050*/  FMUL.FTZ R105, R7, R105 ;  /* 0x0000006907697220 */ /* 0x000fe20000410000 */
[----:B--2---:R-:W-:-:S04]  /*9060*/  @P0 IMAD.WIDE.U32 R22, R209, R8, RZ ;  /* 0x00000008d1160225 */ /* 0x004fc800078e00ff */
        /* <DEDUP_REMOVED lines=8> */
[----:B------:R-:W-:Y:S01]  /*90f0*/  F2FP.F16.F32.PACK_AB R56, R57, R56 ;  /* 0x000000383938723e */ /* 0x000fe200000000ff */
[----:B------:R-:W-:Y:S01]  /*9100*/  @P0 IMAD R9, R209, R9, R23 ;  /* 0x00000009d1090224 */ /* 0x000fe200078e0217 */
        /* <DEDUP_REMOVED lines=24> */
[----:B------:R-:W-:Y:S01]  /*9290*/  F2FP.F16.F32.PACK_AB R106, R107, R106 ;  /* 0x0000006a6b6a723e */ /* 0x000fe200000000ff */
[----:B-1----:R-:W-:Y:S06]  /*92a0*/  @P0 BRA `(.L_x_204) ;  /* 0x0000000000200947 */ /* 0x002fec0003800000 */
        /* <DEDUP_REMOVED lines=8> */
.L_x_204:
        /* <DEDUP_REMOVED lines=23> */
.L_x_205:
[----:B------:R-:W-:Y:S01]  /*94a0*/  ISETP.NE.AND P5, PT, RZ, UR4, PT ;  /* 0x00000004ff007c0c */ /* 0x000fe2000bfa5270 */
[----:B------:R-:W1:Y:S01]  /*94b0*/  S2R R6, SR_TID.X ;  /* 0x0000000000067919 */ /* 0x000e620000002100 */
[----:B------:R-:W-:Y:S01]  /*94c0*/  PLOP3.LUT P0, PT, PT, PT, PT, 0x8, 0x0 ;  /* 0x000000000000781c */ /* 0x000fe20003f0e170 */
[----:B------:R-:W2:Y:S01]  /*94d0*/  @P4 LDC R30, c[0x0][0x2e8] ;  /* 0x0000ba00ff1e4b82 */ /* 0x000ea20000000800 */
[----:B------:R-:W-:Y:S01]  /*94e0*/  SHF.R.S32.HI R33, RZ, 0x1f, R2 ;  /* 0x0000001fff217819 */ /* 0x000fe20000011402 */
[----:B------:R-:W-:Y:S01]  /*94f0*/  STS [R25], R56 ;  /* 0x0000003819007388 */ /* 0x000fe20000000800 */
[----:B------:R-:W-:Y:S01]  /*9500*/  @P3 MUFU.LG2 R3, R3 ;  /* 0x0000000300033308 */ /* 0x000fe20000000c00 */
[----:B------:R-:W-:Y:S01]  /*9510*/  BSSY B0, `(.L_x_206) ;  /* 0x0000068000007945 */ /* 0x000fe20003800000 */
[----:B------:R-:W-:Y:S01]  /*9520*/  LEA.HI R33, R33, R2, RZ, 0x3 ;  /* 0x0000000221217211 */ /* 0x000fe200078f18ff */
[----:B------:R-:W-:Y:S03]  /*9530*/  STS [R25+0x400], R58 ;  /* 0x0004003a19007388 */ /* 0x000fe60000000800 */
[----:B------:R-:W-:Y:S01]  /*9540*/  LOP3.LUT R33, R33, 0xffffff8, RZ, 0xc0, !PT ;  /* 0x0ffffff821217812 */ /* 0x000fe200078ec0ff */
[----:B------:R-:W-:Y:S01]  /*9550*/  STS [R5+0x4000], R60 ;  /* 0x0040003c05007388 */ /* 0x000fe20000000800 */
[----:B------:R-:W3:Y:S01]  /*9560*/  @!P5 LDC R8, c[0x0][0x2c4] ;  /* 0x0000b100ff08db82 */ /* 0x000ee20000000800 */
[----:B------:R-:W-:Y:S01]  /*9570*/  @!P5 PLOP3.LUT P0, PT, P1, PT, PT, 0x80, 0x0 ;  /* 0x000000000000d81c */ /* 0x000fe20000f0f070 */
[----:B------:R-:W-:Y:S01]  /*9580*/  @P5 IMAD.MOV.U32 R32, RZ, RZ, 0x1 ;  /* 0x00000001ff205424 */ /* 0x000fe200078e00ff */
[----:B------:R-:W-:Y:S01]  /*9590*/  STS [R5+0x4400], R62 ;  /* 0x0044003e05007388 */ /* 0x000fe20000000800 */
[----:B------:R-:W4:Y:S03]  /*95a0*/  @P4 MUFU.LG2 R4, R4 ;  /* 0x0000000400044308 */ /* 0x000f260000000c00 */
[----:B------:R-:W-:Y:S01]  /*95b0*/  STS [R11+0x4000], R64 ;  /* 0x004000400b007388 */ /* 0x000fe20000000800 */
[----:B------:R-:W5:Y:S03]  /*95c0*/  @!P5 LDC R29, c[0x0][0x270] ;  /* 0x00009c00ff1ddb82 */ /* 0x000f660000000800 */
[----:B------:R-:W-:Y:S04]  /*95d0*/  STS [R11+0x4400], R66 ;  /* 0x004400420b007388 */ /* 0x000fe80000000800 */
[----:B------:R-:W-:Y:S04]  /*95e0*/  STS [R13+0x4000], R68 ;  /* 0x004000440d007388 */ /* 0x000fe80000000800 */
[----:B------:R-:W-:Y:S01]  /*95f0*/  STS [R13+0x4400], R70 ;  /* 0x004400460d007388 */ /* 0x000fe20000000800 */
[----:B-1----:R-:W-:Y:S01]  /*9600*/  SHF.R.S32.HI R23, RZ, 0x1f, R6 ;  /* 0x0000001fff177819 */ /* 0x002fe20000011406 */
[----:B----4-:R-:W-:-:S02]  /*9610*/  @P4 FMUL.FTZ R4, R4, 0.69314718246459960938 ;  /* 0x3f31721804044820 */ /* 0x010fc40000410000 */
[----:B------:R-:W-:Y:S01]  /*9620*/  STS [R15+0x4000], R72 ;  /* 0x004000480f007388 */ /* 0x000fe20000000800 */
[----:B---3--:R-:W5:Y:S01]  /*9630*/  @P0 LDC R8, c[0x0][0x2e4] ;  /* 0x0000b900ff080b82 */ /* 0x008f620000000800 */
[----:B------:R-:W-:Y:S02]  /*9640*/  LEA.HI R24, R23, R6, RZ, 0x3 ;  /* 0x0000000617187211 */ /* 0x000fe400078f18ff */
[----:B------:R-:W-:Y:S01]  /*9650*/  STS [R15+0x4400], R74 ;  /* 0x0044004a0f007388 */ /* 0x000fe20000000800 */
[----:B------:R-:W-:Y:S02]  /*9660*/  LOP3.LUT P0, RZ, R0, 0x3, RZ, 0xc0, !PT ;  /* 0x0000000300ff7812 */ /* 0x000fe4000780c0ff */
[----:B------:R-:W-:Y:S01]  /*9670*/  LOP3.LUT R31, R24, 0xfffffff8, RZ, 0xc0, !PT ;  /* 0xfffffff8181f7812 */ /* 0x000fe200078ec0ff */
[----:B------:R-:W-:Y:S01]  /*9680*/  STS [R17+0x4000], R76 ;  /* 0x0040004c11007388 */ /* 0x000fe20000000800 */
[----:B------:R-:W-:-:S03]  /*9690*/  SHF.R.S32.HI R24, RZ, 0x3, R24 ;  /* 0x00000003ff187819 */ /* 0x000fc60000011418 */
[----:B------:R-:W-:Y:S01]  /*96a0*/  STS [R17+0x4400], R78 ;  /* 0x0044004e11007388 */ /* 0x000fe20000000800 */
[----:B------:R-:W-:-:S03]  /*96b0*/  IMAD.IADD R31, R6, 0x1, -R31 ;  /* 0x00000001061f7824 */ /* 0x000fc600078e0a1f */
[----:B------:R-:W-:Y:S04]  /*96c0*/  STS [R19+0x4000], R80 ;  /* 0x0040005013007388 */ /* 0x000fe80000000800 */
[----:B------:R-:W-:Y:S04]  /*96d0*/  STS [R19+0x4400], R82 ;  /* 0x0044005213007388 */ /* 0x000fe80000000800 */
[----:B------:R-:W-:Y:S01]  /*96e0*/  STS [R21+0x4000], R84 ;  /* 0x0040005415007388 */ /* 0x000fe20000000800 */
[----:B-----5:R-:W-:-:S03]  /*96f0*/  @!P5 IMAD R32, R8, R29, RZ ;  /* 0x0000001d0820d224 */ /* 0x020fc600078e02ff */
        /* <DEDUP_REMOVED lines=13> */
[----:B-1----:R-:W1:Y:S03]  /*97d0*/  @P5 LDC.64 R10, c[0x0][0x2c0] ;  /* 0x0000b000ff0a5b82 */ /* 0x002e660000000a00 */
[----:B------:R-:W-:Y:S04]  /*97e0*/  STS [R19+0x8000], R120 ;  /* 0x0080007813007388 */ /* 0x000fe80000000800 */
[----:B------:R-:W-:Y:S01]  /*97f0*/  STS [R19+0x8400], R122 ;  /* 0x0084007a13007388 */ /* 0x000fe20000000800 */
[----:B---3--:R-:W-:-:S02]  /*9800*/  LEA.HI R13, R23, R6, RZ, 0x5 ;  /* 0x00000006170d7211 */ /* 0x008fc400078f28ff */
[----:B------:R-:W3:Y:S01]  /*9810*/  @P5 LDC R23, c[0x0][0x2c0] ;  /* 0x0000b000ff175b82 */ /* 0x000ee20000000800 */
[----:B------:R-:W-:Y:S01]  /*9820*/  STS [R21+0x8000], R116 ;  /* 0x0080007415007388 */ /* 0x000fe20000000800 */
[----:B------:R-:W-:-:S03]  /*9830*/  LOP3.LUT R13, R13, 0xffffffe0, RZ, 0xc0, !PT ;  /* 0xffffffe00d0d7812 */ /* 0x000fc600078ec0ff */
[----:B------:R4:W-:Y:S04]  /*9840*/  STS [R21+0x8400], R118 ;  /* 0x0084007615007388 */ /* 0x0009e80000000800 */
[----:B------:R5:W-:Y:S04]  /*9850*/  STS [R25+0x8000], R7 ;  /* 0x0080000719007388 */ /* 0x000be80000000800 */
[----:B------:R1:W-:Y:S02]  /*9860*/  STS [R25+0x8400], R114 ;  /* 0x0084007219007388 */ /* 0x0003e40000000800 */
[----:B-1----:R-:W-:-:S02]  /*9870*/  @P5 IMAD R11, R11, R10, RZ ;  /* 0x0000000a0b0b5224 */ /* 0x002fc400078e02ff */
[----:B------:R-:W-:Y:S01]  /*9880*/  @!P5 IMAD.MOV.U32 R11, RZ, RZ, R8 ;  /* 0x000000ffff0bd224 */ /* 0x000fe200078e0008 */
[----:B------:R-:W-:Y:S01]  /*9890*/  BAR.SYNC.DEFER_BLOCKING 0x0 ;  /* 0x0000000000007b1d */ /* 0x000fe20000010000 */
[----:B------:R-:W-:Y:S02]  /*98a0*/  IMAD.MOV.U32 R8, RZ, RZ, 0x7f800000 ;  /* 0x7f800000ff087424 */ /* 0x000fe400078e00ff */
[----:B------:R-:W-:-:S03]  /*98b0*/  @!P5 IMAD.MOV.U32 R23, RZ, RZ, 0x1 ;  /* 0x00000001ff17d424 */ /* 0x000fc600078e00ff */
[----:B------:R-:W1:Y:S01]  /*98c0*/  S2R R5, SR_CTAID.Y ;  /* 0x0000000000057919 */ /* 0x000e620000002600 */
[----:B------:R-:W3:Y:S01]  /*98d0*/  S2R R28, SR_CTAID.X ;  /* 0x00000000001c7919 */ /* 0x000ee20000002500 */
[----:B----4-:R-:W-:Y:S02]  /*98e0*/  IMAD.IADD R21, R6, 0x1, -R13 ;  /* 0x0000000106157824 */ /* 0x010fe400078e0a0d */
[----:B------:R-:W-:Y:S01]  /*98f0*/  IMAD.IADD R6, R2, 0x1, -R33 ;  /* 0x0000000102067824 */ /* 0x000fe200078e0a21 */
[----:B------:R-:W4:Y:S01]  /*9900*/  S2R R20, SR_CTAID.Z ;  /* 0x0000000000147919 */ /* 0x000f220000002700 */
[----:B-----5:R-:W5:Y:S01]  /*9910*/  @P3 LDC R7, c[0x0][0x2e8] ;  /* 0x0000ba00ff073b82 */ /* 0x020f620000000800 */
[----:B------:R-:W-:-:S04]  /*9920*/  SHF.R.S32.HI R0, RZ, 0x1f, R21 ;  /* 0x0000001fff007819 */ /* 0x000fc80000011415 */
[----:B------:R-:W-:Y:S01]  /*9930*/  LEA.HI R0, R0, R21, RZ, 0x2 ;  /* 0x0000001500007211 */ /* 0x000fe200078f10ff */
[----:B------:R4:W5:Y:S03]  /*9940*/  LDS.128 R16, [R211+0x3000] ;  /* 0x00300000d3107984 */ /* 0x0009660000000c00 */
[----:B------:R-:W-:Y:S01]  /*9950*/  SHF.R.S32.HI R21, RZ, 0x2, R0 ;  /* 0x00000002ff157819 */ /* 0x000fe20000011400 */
[----:B------:R-:W-:Y:S01]  /*9960*/  IMAD.MOV.U32 R0, RZ, RZ, 0x7f800000 ;  /* 0x7f800000ff007424 */ /* 0x000fe200078e00ff */
[----:B------:R4:W5:Y:S01]  /*9970*/  LDS.128 R12, [R211+0x7000] ;  /* 0x00700000d30c7984 */ /* 0x0009620000000c00 */
[----:B--2---:R-:W-:Y:S02]  /*9980*/  @P4 FFMA.FTZ R0, R133, R30, R4 ;  /* 0x0000001e85004223 */ /* 0x004fe40000010004 */
[----:B------:R-:W-:Y:S02]  /*9990*/  IMAD R6, R6, 0x10, R21 ;  /* 0x0000001006067824 */ /* 0x000fe400078e0215 */
[----:B-1----:R-:W-:-:S02]  /*99a0*/  IMAD R5, R5, R32, RZ ;  /* 0x0000002005057224 */ /* 0x002fc400078e02ff */
[----:B---3--:R-:W-:-:S03]  /*99b0*/  IMAD R2, R28, R23, RZ ;  /* 0x000000171c027224 */ /* 0x008fc600078e02ff */
[----:B------:R-:W-:Y:S01]  /*99c0*/  SEL R5, R5, RZ, !P2 ;  /* 0x000000ff05057207 */ /* 0x000fe20005000000 */
[----:B------:R-:W-:-:S04]  /*99d0*/  IMAD.SHL.U32 R2, R2, 0x80, RZ ;  /* 0x0000008002027824 */ /* 0x000fc800078e00ff */
[----:B----4-:R-:W-:Y:S02]  /*99e0*/  IMAD R5, R20, R11, R5 ;  /* 0x0000000b14057224 */ /* 0x010fe400078e0205 */
[----:B------:R-:W-:Y:S01]  /*99f0*/  @P3 FMUL.FTZ R11, R3, 0.69314718246459960938 ;  /* 0x3f317218030b3820 */ /* 0x000fe20000410000 */
[----:B------:R-:W-:Y:S02]  /*9a00*/  SHF.R.S32.HI R3, RZ, 0x1f, R2 ;  /* 0x0000001fff037819 */ /* 0x000fe40000011402 */
[----:B------:R-:W-:Y:S01]  /*9a10*/  IADD3 R10, P2, P1, R2, R26, R5 ;  /* 0x0000001a020a7210 */ /* 0x000fe2000795e005 */
[----:B-----5:R-:W-:Y:S01]  /*9a20*/  @P3 FFMA.FTZ R8, R132, R7, R11 ;  /* 0x0000000784083223 */ /* 0x020fe2000001000b */
[----:B------:R-:W-:Y:S01]  /*9a30*/  SHF.R.S32.HI R26, RZ, 0x1f, R5 ;  /* 0x0000001fff1a7819 */ /* 0x000fe20000011405 */
[----:B------:R-:W-:-:S03]  /*9a40*/  IMAD.SHL.U32 R7, R31, 0x8, RZ ;  /* 0x000000081f077824 */ /* 0x000fc600078e00ff */
[----:B------:R-:W-:Y:S01]  /*9a50*/  IADD3.X R26, R3, R27, R26, P2, P1 ;  /* 0x0000001b031a7210 */ /* 0x000fe200017e241a */
[----:B------:R-:W-:Y:S06]  /*9a60*/  @P0 BRA `(.L_x_207) ;  /* 0x0000000000480947 */ /* 0x000fec0003800000 */
[----:B------:R-:W-:Y:S02]  /*9a70*/  IMAD R3, R28, -0x80, R214 ;  /* 0xffffff801c037824 */ /* 0x000fe400078e02d6 */
[----:B------:R-:W-:-:S03]  /*9a80*/  VIADD R28, R6, 0x8 ;  /* 0x00000008061c7836 */ /* 0x000fc60000000000 */
[-C--:B------:R-:W-:Y:S02]  /*9a90*/  ISETP.GE.AND P3, PT, R6, R3.reuse, PT ;  /* 0x000000030600720c */ /* 0x080fe40003f66270 */
[----:B------:R-:W-:-:S11]  /*9aa0*/  ISETP.GE.AND P2, PT, R28, R3, PT ;  /* 0x000000031c00720c */ /* 0x000fd60003f46270 */
[----:B------:R-:W1:Y:S01]  /*9ab0*/  @!P3 LDC.64 R4, c[0x0][0x2b0] ;  /* 0x0000ac00ff04bb82 */ /* 0x000e620000000a00 */
[-C--:B------:R-:W-:Y:S02]  /*9ac0*/  @!P3 IMAD R11, R6, R23.reuse, RZ ;  /* 0x00000017060bb224 */ /* 0x080fe400078e02ff */
[----:B------:R-:W-:-:S03]  /*9ad0*/  @!P2 IMAD R23, R28, R23, RZ ;  /* 0x000000171c17a224 */ /* 0x000fc600078e02ff */
[-C--:B------:R-:W-:Y:S02]  /*9ae0*/  @!P3 IADD3 R6, P1, R11, R10.reuse, RZ ;  /* 0x0000000a0b06b210 */ /* 0x080fe40007f3e0ff */
[----:B------:R-:W2:Y:S01]  /*9af0*/  @!P2 LDC.64 R2, c[0x0][0x2b0] ;  /* 0x0000ac00ff02ab82 */ /* 0x000ea20000000a00 */
[----:B------:R-:W-:Y:S02]  /*9b00*/  @!P2 IADD3 R10, P0, R23, R10, RZ ;  /* 0x0000000a170aa210 */ /* 0x000fe40007f1e0ff */
        /* <DEDUP_REMOVED lines=8> */
.L_x_207:
[----:B------:R-:W-:Y:S05]  /*9b90*/  BSYNC B0 ;  /* 0x0000000000007941 */ /* 0x000fea0003800000 */
.L_x_206:
[C---:B-1----:R-:W-:Y:S01]  /*9ba0*/  VIADD R0, R24.reuse, 0x40 ;  /* 0x0000004018007836 */ /* 0x042fe20000000000 */
[----:B------:R-:W-:Y:S01]  /*9bb0*/  SHF.R.S32.HI R4, RZ, 0x1f, R7 ;  /* 0x0000001fff047819 */ /* 0x000fe20000011407 */
        /* <DEDUP_REMOVED lines=10> */
[----:B------:R-:W-:Y:S01]  /*9c60*/  SHF.R.S32.HI R25, RZ, 0x1f, R24 ;  /* 0x0000001fff197819 */ /* 0x000fe20000011418 */
[----:B------:R1:W2:Y:S01]  /*9c70*/  LDS.128 R8, [R211+0x8000] ;  /* 0x00800000d3087984 */ /* 0x0002a20000000c00 */
[-C--:B------:R-:W-:Y:S01]  /*9c80*/  ISETP.GE.AND P0, PT, R2, R199.reuse, PT ;  /* 0x000000c70200720c */ /* 0x080fe20003f06270 */
[----:B------:R-:W-:Y:S01]  /*9c90*/  IMAD R29, R20, UR5, R29 ;  /* 0x00000005141d7c24 */ /* 0x000fe2000f8e021d */
[----:B------:R-:W-:Y:S01]  /*9ca0*/  ISETP.GE.AND P3, PT, R24, R199, PT ;  /* 0x000000c71800720c */ /* 0x000fe20003f66270 */
[----:B------:R-:W-:-:S02]  /*9cb0*/  IMAD.WIDE.U32 R2, R20, UR4, R22 ;  /* 0x0000000414027c25 */ /* 0x000fc4000f8e0016 */
[----:B------:R1:W3:Y:S02]  /*9cc0*/  LDS.128 R20, [R211+0x4000] ;  /* 0x00400000d3147984 */ /* 0x0002e40000000c00 */
[----:B------:R-:W-:Y:S01]  /*9cd0*/  IMAD.WIDE R4, R210, 0x80, R24 ;  /* 0x00000080d2047825 */ /* 0x000fe200078e0218 */
[----:B------:R-:W-:Y:S01]  /*9ce0*/  IADD3 R29, R3, R29, RZ ;  /* 0x0000001d031d7210 */ /* 0x000fe20007ffe0ff */
[----:B------:R1:W4:Y:S06]  /*9cf0*/  LDS.128 R24, [R211] ;  /* 0x00000000d3187984 */ /* 0x00032c0000000c00 */
        /* <DEDUP_REMOVED lines=14> */
[----:B----4-:R4:W-:Y:S04]  /*9de0*/  @!P6 STG.E.128 desc[UR8][R30.64], R24 ;  /* 0x000000181e00e986 */ /* 0x0109e8000c101d08 */
[----:B---3--:R4:W-:Y:S04]  /*9df0*/  @!P5 STG.E.128 desc[UR8][R30.64+0x80], R20 ;  /* 0x000080141e00d986 */ /* 0x0089e8000c101d08 */
[----:B--2---:R4:W-:Y:S02]  /*9e00*/  @!P4 STG.E.128 desc[UR8][R30.64+0x100], R8 ;  /* 0x000100081e00c986 */ /* 0x0049e4000c101d08 */
.L_x_209:
[----:B------:R-:W-:Y:S05]  /*9e10*/  BSYNC B0 ;  /* 0x0000000000007941 */ /* 0x000fea0003800000 */
.L_x_208:
[----:B----4-:R4:W1:Y:S01]  /*9e20*/  LDS.128 R24, [R211+0x1000] ;  /* 0x00100000d3187984 */ /* 0x0108620000000c00 */
[----:B------:R-:W-:Y:S03]  /*9e30*/  BSSY B0, `(.L_x_210) ;  /* 0x0000017000007945 */ /* 0x000fe60003800000 */
[----:B---3--:R4:W3:Y:S04]  /*9e40*/  LDS.128 R20, [R211+0x5000] ;  /* 0x00500000d3147984 */ /* 0x0088e80000000c00 */
[----:B--2---:R4:W2:Y:S01]  /*9e50*/  LDS.128 R8, [R211+0x9000] ;  /* 0x00900000d3087984 */ /* 0x0048a20000000c00 */
        /* <DEDUP_REMOVED lines=18> */
[----:B---3--:R1:W-:Y:S04]  /*9f80*/  @!P3 STG.E.128 desc[UR8][R30.64+0x80], R20 ;  /* 0x000080141e00b986 */ /* 0x0083e8000c101d08 */
[----:B--2---:R1:W-:Y:S02]  /*9f90*/  @!P2 STG.E.128 desc[UR8][R30.64+0x100], R8 ;  /* 0x000100081e00a986 */ /* 0x0043e4000c101d08 */
.L_x_211:
[----:B------:R-:W-:Y:S05]  /*9fa0*/  BSYNC B0 ;  /* 0x0000000000007941 */ /* 0x000fea0003800000 */
.L_x_210:
[----:B-1----:R1:W1:Y:S01]  /*9fb0*/  LDS.128 R24, [R211+0x2000] ;  /* 0x00200000d3187984 */ /* 0x0022620000000c00 */
[----:B------:R-:W-:Y:S03]  /*9fc0*/  BSSY B0, `(.L_x_212) ;  /* 0x0000017000007945 */ /* 0x000fe60003800000 */
[----:B---3--:R3:W1:Y:S04]  /*9fd0*/  LDS.128 R20, [R211+0x6000] ;  /* 0x00600000d3147984 */ /* 0x0086680000000c00 */
        /* <DEDUP_REMOVED lines=20> */
[----:B--2---:R1:W-:Y:S02]  /*a120*/  @!P1 STG.E.128 desc[UR8][R30.64+0x100], R8 ;  /* 0x000100081e009986 */ /* 0x0043e4000c101d08 */
.L_x_213:
[----:B------:R-:W-:Y:S05]  /*a130*/  BSYNC B0 ;  /* 0x0000000000007941 */ /* 0x000fea0003800000 */
.L_x_212:
[----:B-12---:R1:W2:Y:S01]  /*a140*/  LDS.128 R8, [R211+0xb000] ;  /* 0x00b00000d3087984 */ /* 0x0062a20000000c00 */
[----:B------:R-:W-:Y:S05]  /*a150*/  @P0 EXIT ;  /* 0x000000000000094d */ /* 0x000fea0003800000 */
[----:B------:R-:W-:Y:S01]  /*a160*/  IADD3 R0, P0, R4, 0x60, RZ ;  /* 0x0000006004007810 */ /* 0x000fe20007f1e0ff */
[----:B------:R-:W-:Y:S01]  /*a170*/  ULDC.64 UR4, c[0x0][0x298] ;  /* 0x0000a60000047ab9 */ /* 0x000fe20000000a00 */
[----:B------:R-:W-:Y:S02]  /*a180*/  ULDC UR6, c[0x0][0x2d0] ;  /* 0x0000b40000067ab9 */ /* 0x000fe40000000800 */
[----:B------:R-:W-:Y:S01]  /*a190*/  ISETP.GE.AND P2, PT, R7, UR6, PT ;  /* 0x0000000607007c0c */ /* 0x000fe2000bf46270 */
[----:B------:R-:W-:Y:S01]  /*a1a0*/  IMAD.X R4, RZ, RZ, R5, P0 ;  /* 0x000000ffff047224 */ /* 0x000fe200000e0605 */
[----:B------:R-:W-:Y:S02]  /*a1b0*/  MOV R5, R29 ;  /* 0x0000001d00057202 */ /* 0x000fe40000000f00 */
[----:B------:R-:W-:Y:S01]  /*a1c0*/  ISETP.GE.AND P1, PT, R213, UR6, PT ;  /* 0x00000006d5007c0c */ /* 0x000fe2000bf26270 */
[----:B------:R-:W-:Y:S01]  /*a1d0*/  IMAD R3, R4, UR4, RZ ;  /* 0x0000000404037c24 */ /* 0x000fe2000f8e02ff */
[----:B------:R-:W-:Y:S01]  /*a1e0*/  ISETP.GE.AND P0, PT, R212, UR6, PT ;  /* 0x00000006d4007c0c */ /* 0x000fe2000bf06270 */
[----:B------:R-:W-:-:S02]  /*a1f0*/  IMAD.MOV.U32 R4, RZ, RZ, R2 ;  /* 0x000000ffff047224 */ /* 0x000fc400078e0002 */
[C---:B------:R-:W-:Y:S02]  /*a200*/  IMAD R3, R0.reuse, UR5, R3 ;  /* 0x0000000500037c24 */ /* 0x040fe4000f8e0203 */
[----:B------:R-:W-:Y:S01]  /*a210*/  IMAD.WIDE.U32 R4, R0, UR4, R4 ;  /* 0x0000000400047c25 */ /* 0x000fe2000f8e0004 */
[----:B------:R-:W-:-:S03]  /*a220*/  ULDC.64 UR4, c[0x0][0x280] ;  /* 0x0000a00000047ab9 */ /* 0x000fc60000000a00 */
[----:B------:R-:W-:Y:S01]  /*a230*/  IMAD.IADD R3, R5, 0x1, R3 ;  /* 0x0000000105037824 */ /* 0x000fe200078e0203 */
[----:B------:R-:W-:-:S04]  /*a240*/  LEA R2, P3, R4, UR4, 0x1 ;  /* 0x0000000404027c11 */ /* 0x000fc8000f8608ff */
[----:B------:R-:W-:-:S05]  /*a250*/  LEA.HI.X R3, R4, UR5, R3, 0x1, P3 ;  /* 0x0000000504037c11 */ /* 0x000fca00098f0c03 */
[----:B------:R1:W-:Y:S04]  /*a260*/  @!P2 STG.E.128 desc[UR8][R2.64], R16 ;  /* 0x000000100200a986 */ /* 0x0003e8000c101d08 */
[----:B------:R1:W-:Y:S01]  /*a270*/  @!P1 STG.E.128 desc[UR8][R2.64+0x80], R12 ;  /* 0x0000800c02009986 */ /* 0x0003e2000c101d08 */
[----:B------:R-:W-:Y:S05]  /*a280*/  @P0 EXIT ;  /* 0x000000000000094d */ /* 0x000fea0003800000 */
[----:B--2---:R-:W-:Y:S01]  /*a290*/  STG.E.128 desc[UR8][R2.64+0x100], R8 ;  /* 0x0001000802007986 */ /* 0x004fe2000c101d08 */
[----:B------:R-:W-:Y:S05]  /*a2a0*/  EXIT ;  /* 0x000000000000794d */ /* 0x000fea0003800000 */
.L_x_178:
[----:B------:R-:W1:Y:S01]  /*a2b0*/  LDC.U8 R8, c[0x0][0x3d9] ;  /* 0x0000f640ff087b82 */ /* 0x000e620000000000 */
[----:B------:R-:W-:Y:S01]  /*a2c0*/  ISETP.NE.AND P3, PT, R209, -0x1, PT ;  /* 0xffffffffd100780c */ /* 0x000fe20003f65270 */
[----:B------:R-:W2:Y:S01]  /*a2d0*/  S2R R0, SR_TID.X ;  /* 0x0000000000007919 */ /* 0x000ea20000002100 */
[----:B------:R-:W-:Y:S01]  /*a2e0*/  IADD3 R214, -R89, R214, RZ ;  /* 0x000000d659d67210 */ /* 0x000fe20007ffe1ff */
[----:B------:R-:W-:Y:S01]  /*a2f0*/  ULDC.64 UR4, c[0x0][0x2a0] ;  /* 0x0000a80000047ab9 */ /* 0x000fe20000000a00 */
[----:B------:R-:W-:Y:S01]  /*a300*/  SHF.R.S32.HI R25, RZ, 0x1f, R12 ;  /* 0x0000001fff197819 */ /* 0x000fe2000001140c */
[----:B------:R-:W-:Y:S02]  /*a310*/  BSSY B0, `(.L_x_214) ;  /* 0x000003a000007945 */ /* 0x000fe40003800000 */
[----:B------:R-:W3:Y:S02]  /*a320*/  LDC.U8 R7, c[0x0][0x3d8] ;  /* 0x0000f600ff077b82 */ /* 0x000ee40000000000 */
[----:B------:R-:W-:-:S04]  /*a330*/  IMAD R25, R25, UR4, RZ ;  /* 0x0000000419197c24 */ /* 0x000fc8000f8e02ff */
[----:B------:R-:W-:Y:S01]  /*a340*/  @!P3 SHF.R.S32.HI R9, RZ, 0x1f, R18 ;  /* 0x0000001fff09b819 */ /* 0x000fe20000011412 */
[----:B------:R-:W-:Y:S01]  /*a350*/  IMAD R25, R12, UR5, R25 ;  /* 0x000000050c197c24 */ /* 0x000fe2000f8e0219 */
[----:B------:R-:W4:Y:S08]  /*a360*/  @!P3 LDC.64 R2, c[0x0][0x290] ;  /* 0x0000a400ff02bb82 */ /* 0x000f300000000a00 */
[----:B------:R-:W5:Y:S01]  /*a370*/  @P3 LDC.64 R4, c[0x0][0x298] ;  /* 0x0000a600ff043b82 */ /* 0x000f620000000a00 */
[----:B-1----:R-:W-:-:S02]  /*a380*/  ISETP.NE.AND P0, PT, R8, RZ, PT ;  /* 0x000000ff0800720c */ /* 0x002fc40003f05270 */
[C---:B---3--:R-:W-:Y:S02]  /*a390*/  ISETP.NE.AND P2, PT, R7.reuse, RZ, PT ;  /* 0x000000ff0700720c */ /* 0x048fe40003f45270 */
[----:B------:R-:W-:Y:S02]  /*a3a0*/  ISETP.NE.AND P1, PT, R7, RZ, !P0 ;  /* 0x000000ff0700720c */ /* 0x000fe40004725270 */
[----:B------:R-:W-:-:S07]  /*a3b0*/  ISETP.NE.OR P2, PT, R8, RZ, !P2 ;  /* 0x000000ff0800720c */ /* 0x000fce0005745670 */
[----:B------:R-:W1:Y:S01]  /*a3c0*/  @!P0 LDC R6, c[0x0][0x2c4] ;  /* 0x0000b100ff068b82 */ /* 0x000e620000000800 */
[----:B----4-:R-:W-:Y:S01]  /*a3d0*/  @!P3 IMAD R10, R9, R2, RZ ;  /* 0x00000002090ab224 */ /* 0x010fe200078e02ff */
[----:B--2---:R-:W-:-:S03]  /*a3e0*/  SHF.R.S32.HI R9, RZ, 0x1f, R0 ;  /* 0x0000001fff097819 */ /* 0x004fc60000011400 */
[C---:B------:R-:W-:Y:S01]  /*a3f0*/  @!P3 IMAD R3, R18.reuse, R3, R10 ;  /* 0x000000031203b224 */ /* 0x040fe200078e020a */
[----:B------:R-:W-:Y:S01]  /*a400*/  LEA.HI R20, R9, R0, RZ, 0x3 ;  /* 0x0000000009147211 */ /* 0x000fe200078f18ff */
[----:B------:R-:W-:Y:S01]  /*a410*/  @!P3 IMAD.WIDE.U32 R8, R18, R2, RZ ;  /* 0x000000021208b225 */ /* 0x000fe200078e00ff */
[----:B------:R-:W2:Y:S03]  /*a420*/  @!P2 LDC R7, c[0x0][0x2c4] ;  /* 0x0000b100ff07ab82 */ /* 0x000ea60000000800 */
[----:B-----5:R-:W-:-:S04]  /*a430*/  @P3 IMAD.WIDE.U32 R22, R209, R4, RZ ;  /* 0x00000004d1163225 */ /* 0x020fc800078e00ff */
[----:B------:R-:W-:Y:S01]  /*a440*/  @P3 IMAD R11, R209, R5, R23 ;  /* 0x00000005d10b3224 */ /* 0x000fe200078e0217 */
[----:B------:R-:W-:Y:S01]  /*a450*/  LOP3.LUT R5, R20, 0xfffffff8, RZ, 0xc0, !PT ;  /* 0xfffffff814057812 */ /* 0x000fe200078ec0ff */
[----:B------:R-:W-:Y:S01]  /*a460*/  @!P3 IMAD.MOV.U32 R22, RZ, RZ, R8 ;  /* 0x000000ffff16b224 */ /* 0x000fe200078e0008 */
[----:B------:R-:W-:Y:S01]  /*a470*/  SHF.R.S32.HI R20, RZ, 0x3, R20 ;  /* 0x00000003ff147819 */ /* 0x000fe20000011414 */
[----:B------:R-:W-:Y:S01]  /*a480*/  @!P3 IMAD.IADD R11, R9, 0x1, R3 ;  /* 0x00000001090bb824 */ /* 0x000fe200078e0203 */
[----:B------:R-:W3:Y:S01]  /*a490*/  @P0 LDC R8, c[0x0][0x2c0] ;  /* 0x0000b000ff080b82 */ /* 0x000ee20000000800 */
[----:B------:R-:W-:Y:S01]  /*a4a0*/  IMAD.IADD R4, R0, 0x1, -R5 ;  /* 0x0000000100047824 */ /* 0x000fe200078e0a05 */
[----:B------:R-:W-:Y:S01]  /*a4b0*/  SHF.R.S32.HI R21, RZ, 0x1f, R20 ;  /* 0x0000001fff157819 */ /* 0x000fe20000011414 */
[----:B------:R-:W-:Y:S02]  /*a4c0*/  VIADD R9, R20, 0x20 ;  /* 0x0000002014097836 */ /* 0x000fe40000000000 */
[----:B------:R-:W-:-:S02]  /*a4d0*/  IMAD.SHL.U32 R0, R4, 0x8, RZ ;  /* 0x0000000804007824 */ /* 0x000fc400078e00ff */
[----:B------:R-:W-:Y:S01]  /*a4e0*/  IMAD.WIDE R210, R210, 0x80, R20 ;  /* 0x00000080d2d27825 */ /* 0x000fe200078e0214 */
[----:B-1----:R-:W1:Y:S01]  /*a4f0*/  @P1 LDC R6, c[0x0][0x2e4] ;  /* 0x0000b900ff061b82 */ /* 0x002e620000000800 */
[----:B------:R-:W-:Y:S02]  /*a500*/  ISETP.GE.AND P3, PT, R9, R214, PT ;  /* 0x000000d60900720c */ /* 0x000fe40003f66270 */
[C---:B------:R-:W-:Y:S01]  /*a510*/  IADD3 R22, P1, R0.reuse, R22, RZ ;  /* 0x0000001600167210 */ /* 0x040fe20007f3e0ff */
[C---:B------:R-:W-:Y:S01]  /*a520*/  VIADD R14, R0.reuse, 0x40 ;  /* 0x00000040000e7836 */ /* 0x040fe20000000000 */
[C---:B------:R-:W-:Y:S02]  /*a530*/  IADD3 R10, R0.reuse, 0x80, RZ ;  /* 0x00000080000a7810 */ /* 0x040fe40007ffe0ff */
[----:B------:R-:W-:Y:S01]  /*a540*/  LEA.HI.X.SX32 R23, R0, R11, 0x1, P1 ;  /* 0x0000000b00177211 */ /* 0x000fe200008f0eff */
[----:B------:R-:W4:Y:S01]  /*a550*/  @!P0 LDC R5, c[0x0][0x270] ;  /* 0x00009c00ff058b82 */ /* 0x000f220000000800 */
[----:B------:R-:W-:Y:S01]  /*a560*/  ISETP.GE.AND P1, PT, R20, R214, PT ;  /* 0x000000d61400720c */ /* 0x000fe20003f26270 */
[----:B------:R-:W-:-:S06]  /*a570*/  IMAD.WIDE.U32 R22, R12, UR4, R22 ;  /* 0x000000040c167c25 */ /* 0x000fcc000f8e0016 */
[----:B------:R-:W1:Y:S01]  /*a580*/  @P0 LDC.64 R2, c[0x0][0x2c0] ;  /* 0x0000b000ff020b82 */ /* 0x000e620000000a00 */
[----:B------:R-:W-:-:S05]  /*a590*/  IMAD.IADD R25, R25, 0x1, R23 ;  /* 0x0000000119197824 */ /* 0x000fca00078e0217 */
[----:B--2---:R-:W-:Y:S05]  /*a5a0*/  @P1 BRA `(.L_x_215) ;  /* 0x0000000000401947 */ /* 0x004fea0003800000 */
        /* <DEDUP_REMOVED lines=16> */
.L_x_215:
[----:B------:R-:W-:Y:S05]  /*a6b0*/  BSYNC B0 ;  /* 0x0000000000007941 */ /* 0x000fea0003800000 */
.L_x_214:
[----:B------:R-:W-:Y:S01]  /*a6c0*/  BSSY B0, `(.L_x_216) ;  /* 0x0000018000007945 */ /* 0x000fe20003800000 */
[----:B------:R-:W-:Y:S01]  /*a6d0*/  ISETP.NE.OR P1, PT, R209, -0x1, P2 ;  /* 0xffffffffd100780c */ /* 0x000fe20001725670 */
[----:B------:R-:W-:Y:S01]  /*a6e0*/  @P0 IMAD.MOV.U32 R17, RZ, RZ, 0x1 ;  /* 0x00000001ff110424 */ /* 0x000fe200078e00ff */
[----:B------:R-:W-:Y:S01]  /*a6f0*/  IADD3 R11, R20, 0x40, RZ ;  /* 0x00000040140b7810 */ /* 0x000fe20007ffe0ff */
[----:B------:R-:W-:Y:S05]  /*a700*/  @P3 BRA `(.L_x_217) ;  /* 0x00000000004c3947 */ /* 0x000fea0003800000 */
[----:B------:R-:W-:Y:S01]  /*a710*/  IADD3 R16, P3, R210, 0x20, RZ ;  /* 0x00000020d2107810 */ /* 0x000fe20007f7e0ff */
[----:B------:R-:W-:Y:S01]  /*a720*/  ULDC.64 UR4, c[0x0][0x298] ;  /* 0x0000a60000047ab9 */ /* 0x000fe20000000a00 */
[----:B--2---:R-:W-:Y:S01]  /*a730*/  MOV R27, R25 ;  /* 0x00000019001b7202 */ /* 0x004fe20000000f00 */
        /* <DEDUP_REMOVED lines=16> */
.L_x_217:
[----:B------:R-:W-:Y:S05]  /*a840*/  BSYNC B0 ;  /* 0x0000000000007941 */ /* 0x000fea0003800000 */
.L_x_216:
[----:B------:R-:W-:Y:S01]  /*a850*/  ISETP.GE.AND P4, PT, R11, R214, PT ;  /* 0x000000d60b00720c */ /* 0x000fe20003f86270 */
[----:B-1--4-:R-:W-:Y:S01]  /*a860*/  @!P0 IMAD R17, R6, R5, RZ ;  /* 0x0000000506118224 */ /* 0x012fe200078e02ff */
[----:B------:R-:W-:Y:S01]  /*a870*/  BSSY B0, `(.L_x_218) ;  /* 0x000001b000007945 */ /* 0x000fe20003800000 */
[----:B------:R-:W-:Y:S01]  /*a880*/  @P0 IMAD R3, R3, R2, RZ ;  /* 0x0000000203030224 */ /* 0x000fe200078e02ff */
        /* <DEDUP_REMOVED lines=25> */
.L_x_219:
[----:B------:R-:W-:Y:S05]  /*aa20*/  BSYNC B0 ;  /* 0x0000000000007941 */ /* 0x000fea0003800000 */
.L_x_218:
[-C--:B------:R-:W-:Y:S01]  /*aa30*/  ISETP.GE.AND P1, PT, R5, R214.reuse, PT ;  /* 0x000000d60500720c */ /* 0x080fe20003f26270 */
[----:B---3--:R-:W-:Y:S01]  /*aa40*/  @!P0 IMAD.MOV.U32 R8, RZ, RZ, 0x1 ;  /* 0x00000001ff088424 */ /* 0x008fe200078e00ff */
[----:B------:R-:W-:Y:S01]  /*aa50*/  SEL R17, R17, RZ, P2 ;  /* 0x000000ff11117207 */ /* 0x000fe20001000000 */
[----:B------:R-:W-:Y:S01]  /*aa60*/  BSSY B0, `(.L_x_220) ;  /* 0x000001d000007945 */ /* 0x000fe20003800000 */
[----:B------:R-:W-:Y:S01]  /*aa70*/  ISETP.GE.OR P6, PT, R20, R214, P3 ;  /* 0x000000d61400720c */ /* 0x000fe20001fc6670 */
[----:B-1----:R-:W-:Y:S01]  /*aa80*/  IMAD R6, R89, R8, RZ ;  /* 0x0000000859067224 */ /* 0x002fe200078e02ff */
[-C--:B------:R-:W-:Y:S01]  /*aa90*/  ISETP.GE.OR P5, PT, R9, R214.reuse, P3 ;  /* 0x000000d60900720c */ /* 0x080fe20001fa6670 */
[----:B------:R-:W-:Y:S01]  /*aaa0*/  IMAD R3, R12, R3, R17 ;  /* 0x000000030c037224 */ /* 0x000fe200078e0211 */
[----:B------:R-:W-:Y:S02]  /*aab0*/  ISETP.GE.OR P4, PT, R11, R214, P3 ;  /* 0x000000d60b00720c */ /* 0x000fe40001f86670 */
[----:B------:R-:W-:-:S02]  /*aac0*/  CS2R R12, SRZ ;  /* 0x00000000000c7805 */ /* 0x000fc4000001ff00 */
[----:B------:R-:W-:Y:S02]  /*aad0*/  ISETP.GE.OR P3, PT, R5, R214, P3 ;  /* 0x000000d60500720c */ /* 0x000fe40001f66670 */
        /* <DEDUP_REMOVED lines=21> */
.L_x_221:
[----:B------:R-:W-:Y:S05]  /*ac30*/  BSYNC B0 ;  /* 0x0000000000007941 */ /* 0x000fea0003800000 */
.L_x_220:
        /* <DEDUP_REMOVED lines=16> */
.L_x_223:
[----:B------:R-:W-:Y:S05]  /*ad40*/  BSYNC B0 ;  /* 0x0000000000007941 */ /* 0x000fea0003800000 */
.L_x_222:
        /* <DEDUP_REMOVED lines=10> */
.L_x_225:
[----:B------:R-:W-:Y:S05]  /*adf0*/  BSYNC B0 ;  /* 0x0000000000007941 */ /* 0x000fea0003800000 */
.L_x_224:
[----:B------:R-:W-:Y:S04]  /*ae00*/  BSSY B0, `(.L_x_226) ;  /* 0x000000a000007945 */ /* 0x000fe80003800000 */
[----:B------:R-:W-:Y:S05]  /*ae10*/  @P4 BRA `(.L_x_227) ;  /* 0x0000000000204947 */ /* 0x000fea0003800000 */
[----:B------:R-:W-:Y:S01]  /*ae20*/  IMAD R11, R11, R8, RZ ;  /* 0x000000080b0b7224 */ /* 0x000fe200078e02ff */
[----:B------:R-:W-:Y:S01]  /*ae30*/  ULDC.64 UR4, c[0x0][0x2b0] ;  /* 0x0000ac0000047ab9 */ /* 0x000fe20000000a00 */
[----:B---34-:R-:W-:-:S03]  /*ae40*/  IMAD.MOV.U32 R7, RZ, RZ, 0x7f800000 ;  /* 0x7f800000ff077424 */ /* 0x018fc600078e00ff */
[----:B------:R-:W-:-:S04]  /*ae50*/  IADD3 R3, P0, R11, R6, RZ ;  /* 0x000000060b037210 */ /* 0x000fc80007f1e0ff */
[----:B------:R-:W-:Y:S02]  /*ae60*/  LEA.HI.X.SX32 R0, R11, R12, 0x1, P0 ;  /* 0x0000000c0b007211 */ /* 0x000fe400000f0eff */
[----:B------:R-:W-:-:S04]  /*ae70*/  LEA R2, P0, R3, UR4, 0x2 ;  /* 0x0000000403027c11 */ /* 0x000fc8000f8010ff */
[----:B------:R-:W-:-:S05]  /*ae80*/  LEA.HI.X R3, R3, UR5, R0, 0x2, P0 ;  /* 0x0000000503037c11 */ /* 0x000fca00080f1400 */
[----:B------:R3:W-:Y:S04]  /*ae90*/  STG.E desc[UR8][R2.64], R7 ;  /* 0x0000000702007986 */ /* 0x0007e8000c101908 */
.L_x_227:
[----:B------:R-:W-:Y:S05]  /*aea0*/  BSYNC B0 ;  /* 0x0000000000007941 */ /* 0x000fea0003800000 */
.L_x_226:
[----:B------:R-:W-:Y:S05]  /*aeb0*/  @P3 EXIT ;  /* 0x000000000000394d */ /* 0x000fea0003800000 */
[----:B------:R-:W-:Y:S01]  /*aec0*/  IMAD R5, R5, R8, RZ ;  /* 0x0000000805057224 */ /* 0x000fe200078e02ff */
[----:B------:R-:W-:-:S04]  /*aed0*/  ULDC.64 UR4, c[0x0][0x2b0] ;  /* 0x0000ac0000047ab9 */ /* 0x000fc80000000a00 */
[----:B------:R-:W-:-:S04]  /*aee0*/  IADD3 R6, P0, R5, R6, RZ ;  /* 0x0000000605067210 */ /* 0x000fc80007f1e0ff */
[----:B------:R-:W-:Y:S02]  /*aef0*/  LEA.HI.X.SX32 R5, R5, R12, 0x1, P0 ;  /* 0x0000000c05057211 */ /* 0x000fe400000f0eff */
[----:B---34-:R-:W-:-:S04]  /*af00*/  LEA R2, P0, R6, UR4, 0x2 ;  /* 0x0000000406027c11 */ /* 0x018fc8000f8010ff */
[----:B------:R-:W-:Y:S01]  /*af10*/  LEA.HI.X R3, R6, UR5, R5, 0x2, P0 ;  /* 0x0000000506037c11 */ /* 0x000fe200080f1405 */
[----:B------:R-:W-:-:S05]  /*af20*/  IMAD.MOV.U32 R5, RZ, RZ, 0x7f800000 ;  /* 0x7f800000ff057424 */ /* 0x000fca00078e00ff */
[----:B------:R-:W-:Y:S01]  /*af30*/  STG.E desc[UR8][R2.64], R5 ;  /* 0x0000000502007986 */ /* 0x000fe2000c101908 */
[----:B------:R-:W-:Y:S05]  /*af40*/  EXIT ;  /* 0x000000000000794d */ /* 0x000fea0003800000 */
.L_x_228:
        /* <DEDUP_REMOVED lines=11> */
.L_x_1512:


//--------------------- .text._ZN5flash16flash_fwd_kernelI23Flash_fwd_kernel_traitsILi192ELi128ELi64ELi8ELb0ELb0EN7cutlass6half_tE19Flash_kernel_traitsILi192ELi128ELi64ELi8ES3_EELb0ELb0ELb0ELb1ELb0ELb0ELb1ELb0EEEvNS_16Flash_fwd_paramsE --------------------------
	.section	.text._ZN5flash16flash_fwd_kernelI23Flash_fwd_kernel_traitsILi192ELi128ELi64ELi8ELb0ELb0EN7cutlass6half_tE19Flash_kernel_traitsILi192ELi128ELi64ELi8ES3_EELb0ELb0ELb0ELb1ELb0ELb0ELb1ELb0EEEvNS_16Flash_fwd_paramsE,"ax",@progbits
	.align	128
        .global         _ZN5flash16flash_fwd_kernelI23Flash_fwd_kernel_traitsILi192ELi128ELi64ELi8ELb0ELb0EN7cutlass6half_tE19Flash_kernel_traitsILi192ELi128ELi64ELi8ES3_EELb0ELb0ELb0ELb1ELb0ELb0ELb1ELb0EEEvNS_16Flash_fwd_paramsE
        .type           _ZN5flash16flash_fwd_kernelI23Flash_fwd_kernel_traitsILi192ELi128ELi64ELi8ELb0ELb0EN7cutlass6half_tE19Flash_kernel_traitsILi192ELi128ELi64ELi8ES3_EELb0ELb0ELb0ELb1ELb0ELb0ELb1ELb0EEEvNS_16Flash_fwd_paramsE,@function
        .size           _ZN5flash16flash_fwd_kernelI23Flash_fwd_kernel_traitsILi192ELi128ELi64ELi8ELb0ELb0EN7cutlass6half_tE19Flash_kernel_traitsILi192ELi128ELi64ELi8ES3_EELb0ELb0ELb0ELb1ELb0ELb0ELb1ELb0EEEvNS_16Flash_fwd_paramsE,(.L_x_1513 - _ZN5flash16flash_fwd_kernelI23Flash_fwd_kernel_traitsILi192ELi128ELi64ELi8ELb0ELb0EN7cutlass6half_tE19Flash_kernel_traitsILi192ELi128ELi64ELi8ES3_EELb0ELb0ELb0ELb1ELb0ELb0ELb1ELb0EEEvNS_16Flash_fwd_paramsE)
        .other          _ZN5flash16flash_fwd_kernelI23Flash_fwd_kernel_traitsILi192ELi128ELi64ELi8ELb0ELb0EN7cutlass6half_tE19Flash_kernel_traitsILi192ELi128ELi64ELi8ES3_EELb0ELb0ELb0ELb1ELb0ELb0ELb1ELb0EEEvNS_16Flash_fwd_paramsE,@"STO_CUDA_ENTRY STV_DEFAULT"
_ZN5flash16flash_fwd_kernelI23Flash_fwd_kernel_traitsILi192ELi128ELi64ELi8ELb0ELb0EN7cutlass6half_tE19Flash_kernel_traitsILi192ELi128ELi64ELi8ES3_EELb0ELb0ELb0ELb1ELb0ELb0ELb1ELb0EEEvNS_16Flash_fwd_paramsE:
.text._ZN5flash16flash_fwd_kernelI23Flash_fwd_kernel_traitsILi192ELi128ELi64ELi8ELb0ELb0EN7cutlass6half_tE19Flash_kernel_traitsILi192ELi128ELi64ELi8ES3_EELb0ELb0ELb0ELb1ELb0ELb0ELb1ELb0EEEvNS_16Flash_fwd_paramsE:
        /* <DEDUP_REMOVED lines=39> */
.L_x_229:
[----:B------:R-:W1:Y:S02]  /*0270*/  LDC R0, c[0x0][0x2c8] ;  /* 0x0000b200ff007b82 */ /* 0x000e640000000800 */
.L_x_230:
        /* <DEDUP_REMOVED lines=93> */
.L_x_232:
        /* <DEDUP_REMOVED lines=13> */
.L_x_233:
        /* <DEDUP_REMOVED lines=89> */
.L_x_235:
[----:B------:R-:W-:Y:S05]  /*0eb0*/  BSYNC B0 ;  /* 0x0000000000007941 */ /* 0x000fea0003800000 */
.L_x_234:
        /* <DEDUP_REMOVED lines=46> */
.L_x_237:
[----:B------:R-:W-:Y:S05]  /*11a0*/  BSYNC B0 ;  /* 0x0000000000007941 */ /* 0x000fea0003800000 */
.L_x_236:
        /* <DEDUP_REMOVED lines=47> */
.L_x_239:
[----:B------:R-:W-:Y:S05]  /*14a0*/  BSYNC B0 ;  /* 0x0000000000007941 */ /* 0x000fea0003800000 */
.L_x_238:
        /* <DEDUP_REMOVED lines=47> */
.L_x_241:
[----:B------:R-:W-:Y:S05]  /*17a0*/  BSYNC B0 ;  /* 0x0000000000007941 */ /* 0x000fea0003800000 */
.L_x_240:
        /* <DEDUP_REMOVED lines=50> */
.L_x_243:
[----:B------:R-:W-:Y:S05]  /*1ad0*/  BSYNC B0 ;  /* 0x0000000000007941 */ /* 0x000fea0003800000 */
.L_x_242:
        /* <DEDUP_REMOVED lines=35> */
.L_x_245:
[----:B------:R-:W-:Y:S05]  /*1d10*/  BSYNC B0 ;  /* 0x0000000000007941 */ /* 0x000fea0003800000 */
.L_x_244:
        /* <DEDUP_REMOVED lines=58> */
.L_x_247:
[----:B------:R-:W-:Y:S05]  /*20c0*/  BSYNC B0 ;  /* 0x0000000000007941 */ /* 0x000fea0003800000 */
.L_x_246:
        /* <DEDUP_REMOVED lines=38> */
.L_x_249:
[----:B------:R-:W-:Y:S05]  /*2330*/  BSYNC B0 ;  /* 0x0000000000007941 */ /* 0x000fea0003800000 */
.L_x_248:
[----:B-12---:R-:W-:Y:S01]  /*2340*/  LDSM.16.M88.4 R12, [R206] ;  /* 0x00000000ce0c783b */ /* 0x006fe20000000200 */
[----:B------:R-:W-:Y:S01]  /*2350*/  R2P PR, R5, 0x6 ;  /* 0x0000000605007804 */ /* 0x000fe20000000000 */
[----:B------:R-:W-:Y:S01]  /*2360*/  IMAD.MOV.U32 R5, RZ, RZ, 0x10 ;  /* 0x00000010ff057424 */ /* 0x000fe200078e00ff */
[----:B------:R-:W-:Y:S01]  /*2370*/  LOP3.LUT P3, RZ, R0, 0x2, RZ, 0xc0, !PT ;  /* 0x0000000200ff7812 */ /* 0x000fe2000786c0ff */
[----:B------:R-:W1:Y:S01]  /*2380*/  LDSM.16.M88.4 R36, [R205+0xc000] ;  /* 0x00c00000cd24783b */ /* 0x000e620000000200 */
[----:B------:R-:W-:Y:S01]  /*2390*/  VIADD R3, R205, 0xc000 ;  /* 0x0000c000cd037836 */ /* 0x000fe20000000000 */
[----:B------:R-:W-:Y:S01]  /*23a0*/  ULDC UR5, c[0x0][0x39c] ;  /* 0x0000e70000057ab9 */ /* 0x000fe20000000800 */
[----:B------:R-:W-:Y:S01]  /*23b0*/  SEL R5, R5, 0xfffffff0, !P3 ;  /* 0xfffffff005057807 */ /* 0x000fe20005800000 */
[----:B------:R-:W2:Y:S01]  /*23c0*/  LDSM.16.M88.4 R28, [R205+0xc800] ;  /* 0x00c80000cd1c783b */ /* 0x000ea20000000200 */
[----:B------:R-:W-:-:S03]  /*23d0*/  VIADD R203, R205, 0xc020 ;  /* 0x0000c020cdcb7836 */ /* 0x000fc60000000000 */
[----:B------:R-:W4:Y:S01]  /*23e0*/  LDSM.16.M88.4 R20, [R205+0xd000] ;  /* 0x00d00000cd14783b */ /* 0x000f220000000200 */
[----:B------:R-:W-:Y:S02]  /*23f0*/  IMAD R204, R5, 0x2, R206 ;  /* 0x0000000205cc7824 */ /* 0x000fe400078e02ce */
[----:B------:R-:W-:Y:S01]  /*2400*/  @P1 VIADD R203, R3, 0xffffffe0 ;  /* 0xffffffe003cb1836 */ /* 0x000fe20000000000 */
[----:B------:R-:W4:Y:S01]  /*2410*/  LDSM.16.M88.4 R16, [R205+0xd800] ;  /* 0x00d80000cd10783b */ /* 0x000f220000000200 */
[----:B------:R-:W-:Y:S01]  /*2420*/  LOP3.LUT P1, RZ, R0, 0x4, RZ, 0xc0, !PT ;  /* 0x0000000400ff7812 */ /* 0x000fe2000782c0ff */
[----:B------:R-:W-:Y:S02]  /*2430*/  IMAD.MOV.U32 R3, RZ, RZ, 0x20 ;  /* 0x00000020ff037424 */ /* 0x000fe400078e00ff */
[----:B---3--:R-:W-:Y:S01]  /*2440*/  LDSM.16.M88.4 R8, [R204] ;  /* 0x00000000cc08783b */ /* 0x008fe20000000200 */
[----:B------:R-:W-:Y:S01]  /*2450*/  IMAD.MOV.U32 R0, RZ, RZ, 0x40 ;  /* 0x00000040ff007424 */ /* 0x000fe200078e00ff */
[C---:B------:R-:W-:Y:S01]  /*2460*/  IADD3 R189, R203.reuse, 0x3000, RZ ;  /* 0x00003000cbbd7810 */ /* 0x040fe20007ffe0ff */
[----:B------:R-:W-:Y:S01]  /*2470*/  VIADD R195, R203, 0x800 ;  /* 0x00000800cbc37836 */ /* 0x000fe20000000000 */
[----:B------:R-:W3:Y:S01]  /*2480*/  LDSM.16.M88.4 R44, [R203] ;  /* 0x00000000cb2c783b */ /* 0x000ee20000000200 */
[----:B------:R-:W-:Y:S01]  /*2490*/  SEL R3, R3, 0xffffffe0, !P1 ;  /* 0xffffffe003037807 */ /* 0x000fe20004800000 */
[C---:B------:R-:W-:Y:S01]  /*24a0*/  VIADD R194, R203.reuse, 0x1000 ;  /* 0x00001000cbc27836 */ /* 0x040fe20000000000 */
[----:B------:R-:W-:Y:S01]  /*24b0*/  SEL R0, R0, 0xffffffc0, !P2 ;  /* 0xffffffc000007807 */ /* 0x000fe20005000000 */
[----:B------:R-:W3:Y:S01]  /*24c0*/  LDSM.16.M88.4 R60, [R203+0x800] ;  /* 0x00080000cb3c783b */ /* 0x000ee20000000200 */
[----:B------:R-:W-:-:S02]  /*24d0*/  VIADD R193, R203, 0x1800 ;  /* 0x00001800cbc17836 */ /* 0x000fc40000000000 */
[----:B------:R-:W-:Y:S01]  /*24e0*/  IMAD R202, R3, 0x2, R206 ;  /* 0x0000000203ca7824 */ /* 0x000fe200078e02ce */
[----:B------:R-:W3:Y:S01]  /*24f0*/  LDSM.16.M88.4 R56, [R203+0x1000] ;  /* 0x00100000cb38783b */ /* 0x000ee20000000200 */
[----:B------:R-:W-:Y:S01]  /*2500*/  IADD3 R199, R205, R0, RZ ;  /* 0x00000000cdc77210 */ /* 0x000fe20007ffe0ff */
[----:B------:R-:W-:Y:S02]  /*2510*/  IMAD R201, R3, 0x2, R204 ;  /* 0x0000000203c97824 */ /* 0x000fe400078e02cc */
[----:B------:R-:W3:Y:S01]  /*2520*/  LDSM.16.M88.4 R52, [R203+0x1800] ;  /* 0x00180000cb34783b */ /* 0x000ee20000000200 */
[----:B------:R-:W-:Y:S02]  /*2530*/  IMAD.IADD R192, R0, 0x1, R203 ;  /* 0x0000000100c07824 */ /* 0x000fe400078e02cb */
[----:B------:R-:W3:Y:S01]  /*2540*/  @P0 LDC R0, c[0x0][0x2e8] ;  /* 0x0000ba00ff000b82 */ /* 0x000ee20000000800 */
[----:B------:R-:W-:Y:S01]  /*2550*/  LDSM.16.M88.4 R64, [R202] ;  /* 0x00000000ca40783b */ /* 0x000fe20000000200 */
[----:B------:R-:W-:-:S02]  /*2560*/  VIADD R191, R203, 0x2000 ;  /* 0x00002000cbbf7836 */ /* 0x000fc40000000000 */
[C---:B------:R-:W-:Y:S01]  /*2570*/  VIADD R190, R203.reuse, 0x2800 ;  /* 0x00002800cbbe7836 */ /* 0x040fe20000000000 */
[C---:B-1----:R-:W-:Y:S01]  /*2580*/  HMMA.16816.F32 R40, R12.reuse, R36, RZ ;  /* 0x000000240c28723c */ /* 0x042fe200000018ff */
[----:B------:R-:W-:Y:S01]  /*2590*/  LDSM.16.M88.4 R48, [R199+0xc800] ;  /* 0x00c80000c730783b */ /* 0x000fe20000000200 */
[C---:B------:R-:W-:Y:S02]  /*25a0*/  VIADD R188, R203.reuse, 0x3800 ;  /* 0x00003800cbbc7836 */ /* 0x040fe40000000000 */
[C---:B------:R-:W-:Y:S01]  /*25b0*/  VIADD R187, R203.reuse, 0x4000 ;  /* 0x00004000cbbb7836 */ /* 0x040fe20000000000 */
[----:B------:R-:W-:Y:S01]  /*25c0*/  LDSM.16.M88.4 R76, [R199+0xd800] ;  /* 0x00d80000c74c783b */ /* 0x000fe20000000200 */
[----:B------:R-:W-:Y:S01]  /*25d0*/  HMMA.16816.F32 R36, R12, R38, RZ ;  /* 0x000000260c24723c */ /* 0x000fe200000018ff */
[C---:B------:R-:W-:Y:S02]  /*25e0*/  VIADD R186, R203.reuse, 0x4800 ;  /* 0x00004800cbba7836 */ /* 0x040fe40000000000 */
[----:B------:R-:W-:Y:S01]  /*25f0*/  LDSM.16.M88.4 R72, [R206+0x4000] ;  /* 0x00400000ce48783b */ /* 0x000fe20000000200 */
[----:B------:R-:W-:-:S02]  /*2600*/  VIADD R185, R203, 0x5000 ;  /* 0x00005000cbb97836 */ /* 0x000fc40000000000 */
[----:B--2---:R-:W-:Y:S01]  /*2610*/  HMMA.16816.F32 R32, R12, R28, RZ ;  /* 0x0000001c0c20723c */ /* 0x004fe200000018ff */
[----:B------:R-:W0:Y:S01]  /*2620*/  LDGDEPBAR ;  /* 0x00000000000079af */ /* 0x000e220000000000 */
[----:B------:R-:W-:-:S04]  /*2630*/  VIADD R184, R203, 0x5800 ;  /* 0x00005800cbb87836 */ /* 0x000fc80000000000 */
[C---:B----4-:R-:W-:Y:S06]  /*2640*/  HMMA.16816.F32 R24, R12.reuse, R20, RZ ;  /* 0x000000140c18723c */ /* 0x050fec00000018ff */
[C---:B------:R-:W-:Y:S06]  /*2650*/  HMMA.16816.F32 R28, R12.reuse, R30, RZ ;  /* 0x0000001e0c1c723c */ /* 0x040fec00000018ff */
[C---:B------:R-:W-:Y:S06]  /*2660*/  HMMA.16816.F32 R20, R12.reuse, R22, RZ ;  /* 0x000000160c14723c */ /* 0x040fec00000018ff */
[C---:B------:R-:W-:Y:S06]  /*2670*/  HMMA.16816.F32 R68, R12.reuse, R16, RZ ;  /* 0x000000100c44723c */ /* 0x040fec00000018ff */
[----:B------:R-:W-:Y:S01]  /*2680*/  HMMA.16816.F32 R12, R12, R18, RZ ;  /* 0x000000120c0c723c */ /* 0x000fe200000018ff */
[----:B------:R-:W1:Y:S05]  /*2690*/  LDSM.16.M88.4 R16, [R199+0xc000] ;  /* 0x00c00000c710783b */ /* 0x000e6a0000000200 */
[C---:B---3--:R-:W-:Y:S06]  /*26a0*/  HMMA.16816.F32 R40, R8.reuse, R44, R40 ;  /* 0x0000002c0828723c */ /* 0x048fec0000001828 */
[C---:B------:R-:W-:Y:S01]  /*26b0*/  HMMA.16816.F32 R36, R8.reuse, R46, R36 ;  /* 0x0000002e0824723c */ /* 0x040fe20000001824 */
[----:B------:R-:W2:Y:S05]  /*26c0*/  LDSM.16.M88.4 R44, [R199+0xd000] ;  /* 0x00d00000c72c783b */ /* 0x000eaa0000000200 */
[C---:B------:R-:W-:Y:S06]  /*26d0*/  HMMA.16816.F32 R32, R8.reuse, R60, R32 ;  /* 0x0000003c0820723c */ /* 0x040fec0000001820 */
[C---:B------:R-:W-:Y:S01]  /*26e0*/  HMMA.16816.F32 R28, R8.reuse, R62, R28 ;  /* 0x0000003e081c723c */ /* 0x040fe2000000181c */
[----:B------:R-:W-:Y:S05]  /*26f0*/  LDSM.16.M88.4 R60, [R192] ;  /* 0x00000000c03c783b */ /* 0x000fea0000000200 */
[C---:B------:R-:W-:Y:S06]  /*2700*/  HMMA.16816.F32 R24, R8.reuse, R56, R24 ;  /* 0x000000380818723c */ /* 0x040fec0000001818 */
[C---:B------:R-:W-:Y:S01]  /*2710*/  HMMA.16816.F32 R20, R8.reuse, R58, R20 ;  /* 0x0000003a0814723c */ /* 0x040fe20000001814 */
[----:B------:R-:W-:Y:S05]  /*2720*/  LDSM.16.M88.4 R56, [R192+0x800] ;  /* 0x00080000c038783b */ /* 0x000fea0000000200 */
[C---:B------:R-:W-:Y:S06]  /*2730*/  HMMA.16816.F32 R68, R8.reuse, R52, R68 ;  /* 0x000000340844723c */ /* 0x040fec0000001844 */
[----:B------:R-:W-:Y:S01]  /*2740*/  HMMA.16816.F32 R12, R8, R54, R12 ;  /* 0x00000036080c723c */ /* 0x000fe2000000180c */
[----:B------:R-:W3:Y:S04]  /*2750*/  LDSM.16.M88.4 R8, [R201] ;  /* 0x00000000c908783b */ /* 0x000ee80000000200 */
[----:B------:R-:W-:Y:S01]  /*2760*/  LDSM.16.M88.4 R52, [R192+0x1800] ;  /* 0x00180000c034783b */ /* 0x000fe20000000200 */
[C---:B-1----:R-:W-:Y:S06]  /*2770*/  HMMA.16816.F32 R40, R64.reuse, R16, R40 ;  /* 0x000000104028723c */ /* 0x042fec0000001828 */
[C---:B------:R-:W-:Y:S01]  /*2780*/  HMMA.16816.F32 R36, R64.reuse, R18, R36 ;  /* 0x000000124024723c */ /* 0x040fe20000001824 */
[----:B------:R-:W1:Y:S05]  /*2790*/  LDSM.16.M88.4 R16, [R192+0x1000] ;  /* 0x00100000c010783b */ /* 0x000e6a0000000200 */
[C---:B------:R-:W-:Y:S06]  /*27a0*/  HMMA.16816.F32 R32, R64.reuse, R48, R32 ;  /* 0x000000304020723c */ /* 0x040fec0000001820 */
[C---:B------:R-:W-:Y:S01]  /*27b0*/  HMMA.16816.F32 R28, R64.reuse, R50, R28 ;  /* 0x00000032401c723c */ /* 0x040fe2000000181c */
[----:B------:R-:W4:Y:S05]  /*27c0*/  LDSM.16.M88.4 R48, [R205+0xe000] ;  /* 0x00e00000cd30783b */ /* 0x000f2a0000000200 */
[C---:B--2---:R-:W-:Y:S06]  /*27d0*/  HMMA.16816.F32 R24, R64.reuse, R44, R24 ;  /* 0x0000002c4018723c */ /* 0x044fec0000001818 */
[C---:B------:R-:W-:Y:S01]  /*27e0*/  HMMA.16816.F32 R20, R64.reuse, R46, R20 ;  /* 0x0000002e4014723c */ /* 0x040fe20000001814 */
[----:B------:R-:W2:Y:S05]  /*27f0*/  LDSM.16.M88.4 R44, [R205+0xe800] ;  /* 0x00e80000cd2c783b */ /* 0x000eaa0000000200 */
[C---:B------:R-:W-:Y:S06]  /*2800*/  HMMA.16816.F32 R68, R64.reuse, R76, R68 ;  /* 0x0000004c4044723c */ /* 0x040fec0000001844 */
[----:B------:R-:W-:Y:S01]  /*2810*/  HMMA.16816.F32 R64, R64, R78, R12 ;  /* 0x0000004e4040723c */ /* 0x000fe2000000180c */
[----:B------:R-:W2:Y:S04]  /*2820*/  LDSM.16.M88.4 R12, [R205+0xf000] ;  /* 0x00f00000cd0c783b */ /* 0x000ea80000000200 */
[----:B------:R-:W2:Y:S01]  /*2830*/  LDSM.16.M88.4 R76, [R205+0xf800] ;  /* 0x00f80000cd4c783b */ /* 0x000ea20000000200 */
[C---:B---3--:R-:W-:Y:S06]  /*2840*/  HMMA.16816.F32 R40, R8.reuse, R60, R40 ;  /* 0x0000003c0828723c */ /* 0x048fec0000001828 */
        /* <DEDUP_REMOVED lines=10> */
[----:B------:R-:W3:Y:S04]  /*28f0*/  LDSM.16.M88.4 R8, [R203+0x2800] ;  /* 0x00280000cb08783b */ /* 0x000ee80000000200 */
[----:B------:R-:W-:Y:S01]  /*2900*/  LDSM.16.M88.4 R52, [R202+0x4000] ;  /* 0x00400000ca34783b */ /* 0x000fe20000000200 */
[C---:B----4-:R-:W-:Y:S06]  /*2910*/  HMMA.16816.F32 R40, R72.reuse, R48, R40 ;  /* 0x000000304828723c */ /* 0x050fec0000001828 */
[C---:B------:R-:W-:Y:S01]  /*2920*/  HMMA.16816.F32 R36, R72.reuse, R50, R36 ;  /* 0x000000324824723c */ /* 0x040fe20000001824 */
[----:B------:R-:W4:Y:S05]  /*2930*/  LDSM.16.M88.4 R48, [R203+0x3000] ;  /* 0x00300000cb30783b */ /* 0x000f2a0000000200 */
[C---:B--2---:R-:W-:Y:S06]  /*2940*/  HMMA.16816.F32 R32, R72.reuse, R44, R32 ;  /* 0x0000002c4820723c */ /* 0x044fec0000001820 */
[C---:B------:R-:W-:Y:S01]  /*2950*/  HMMA.16816.F32 R28, R72.reuse, R46, R28 ;  /* 0x0000002e481c723c */ /* 0x040fe2000000181c */
[----:B------:R-:W-:Y:S05]  /*2960*/  LDSM.16.M88.4 R44, [R199+0xe000] ;  /* 0x00e00000c72c783b */ /* 0x000fea0000000200 */
[C---:B------:R-:W-:Y:S06]  /*2970*/  HMMA.16816.F32 R24, R72.reuse, R12, R24 ;  /* 0x0000000c4818723c */ /* 0x040fec0000001818 */
[C---:B------:R-:W-:Y:S01]  /*2980*/  HMMA.16816.F32 R20, R72.reuse, R14, R20 ;  /* 0x0000000e4814723c */ /* 0x040fe20000001814 */
[----:B------:R-:W2:Y:S05]  /*2990*/  LDSM.16.M88.4 R12, [R199+0xe800] ;  /* 0x00e80000c70c783b */ /* 0x000eaa0000000200 */
[C---:B------:R-:W-:Y:S06]  /*29a0*/  HMMA.16816.F32 R68, R72.reuse, R76, R68 ;  /* 0x0000004c4844723c */ /* 0x040fec0000001844 */
[----:B------:R-:W-:Y:S01]  /*29b0*/  HMMA.16816.F32 R64, R72, R78, R64 ;  /* 0x0000004e4840723c */ /* 0x000fe20000001840 */
[----:B------:R-:W2:Y:S04]  /*29c0*/  LDSM.16.M88.4 R76, [R199+0xf000] ;  /* 0x00f00000c74c783b */ /* 0x000ea80000000200 */
[----:B------:R-:W-:Y:S01]  /*29d0*/  LDSM.16.M88.4 R72, [R192+0x2000] ;  /* 0x00200000c048783b */ /* 0x000fe20000000200 */
[C---:B-1----:R-:W-:Y:S06]  /*29e0*/  HMMA.16816.F32 R40, R16.reuse, R56, R40 ;  /* 0x000000381028723c */ /* 0x042fec0000001828 */
[C---:B------:R-:W-:Y:S01]  /*29f0*/  HMMA.16816.F32 R36, R16.reuse, R58, R36 ;  /* 0x0000003a1024723c */ /* 0x040fe20000001824 */
[----:B------:R-:W1:Y:S05]  /*2a00*/  LDSM.16.M88.4 R56, [R199+0xf800] ;  /* 0x00f80000c738783b */ /* 0x000e6a0000000200 */
[C---:B---3--:R-:W-:Y:S06]  /*2a10*/  HMMA.16816.F32 R32, R16.reuse, R8, R32 ;  /* 0x000000081020723c */ /* 0x048fec0000001820 */
[C---:B------:R-:W-:Y:S01]  /*2a20*/  HMMA.16816.F32 R28, R16.reuse, R10, R28 ;  /* 0x0000000a101c723c */ /* 0x040fe2000000181c */
[----:B------:R-:W3:Y:S05]  /*2a30*/  LDSM.16.M88.4 R8, [R201+0x4000] ;  /* 0x00400000c908783b */ /* 0x000eea0000000200 */
[C---:B----4-:R-:W-:Y:S06]  /*2a40*/  HMMA.16816.F32 R24, R16.reuse, R48, R24 ;  /* 0x000000301018723c */ /* 0x050fec0000001818 */
[C---:B------:R-:W-:Y:S01]  /*2a50*/  HMMA.16816.F32 R20, R16.reuse, R50, R20 ;  /* 0x000000321014723c */ /* 0x040fe20000001814 */
[----:B------:R-:W4:Y:S05]  /*2a60*/  LDSM.16.M88.4 R48, [R192+0x2800] ;  /* 0x00280000c030783b */ /* 0x000f2a0000000200 */
[C---:B------:R-:W-:Y:S06]  /*2a70*/  HMMA.16816.F32 R68, R16.reuse, R60, R68 ;  /* 0x0000003c1044723c */ /* 0x040fec0000001844 */
[----:B------:R-:W-:Y:S01]  /*2a80*/  HMMA.16816.F32 R64, R16, R62, R64 ;  /* 0x0000003e1040723c */ /* 0x000fe20000001840 */
[----:B------:R-:W4:Y:S04]  /*2a90*/  LDSM.16.M88.4 R16, [R192+0x3000] ;  /* 0x00300000c010783b */ /* 0x000f280000000200 */
[----:B------:R-:W-:Y:S01]  /*2aa0*/  LDSM.16.M88.4 R60, [R205+0x10000] ;  /* 0x01000000cd3c783b */ /* 0x000fe20000000200 */
[C---:B--2---:R-:W-:Y:S06]  /*2ab0*/  HMMA.16816.F32 R32, R52.reuse, R12, R32 ;  /* 0x0000000c3420723c */ /* 0x044fec0000001820 */
[C---:B------:R-:W-:Y:S01]  /*2ac0*/  HMMA.16816.F32 R28, R52.reuse, R14, R28 ;  /* 0x0000000e341c723c */ /* 0x040fe2000000181c */
[----:B------:R-:W2:Y:S05]  /*2ad0*/  LDSM.16.M88.4 R12, [R192+0x3800] ;  /* 0x00380000c00c783b */ /* 0x000eaa0000000200 */
[C---:B------:R-:W-:Y:S06]  /*2ae0*/  HMMA.16816.F32 R40, R52.reuse, R44, R40 ;  /* 0x0000002c3428723c */ /* 0x040fec0000001828 */
[C---:B------:R-:W-:Y:S01]  /*2af0*/  HMMA.16816.F32 R36, R52.reuse, R46, R36 ;  /* 0x0000002e3424723c */ /* 0x040fe20000001824 */
[----:B------:R-:W2:Y:S05]  /*2b00*/  LDSM.16.M88.4 R44, [R206+0x8000] ;  /* 0x00800000ce2c783b */ /* 0x000eaa0000000200 */
[C---:B------:R-:W-:Y:S06]  /*2b10*/  HMMA.16816.F32 R24, R52.reuse, R76, R24 ;  /* 0x0000004c3418723c */ /* 0x040fec0000001818 */
[C---:B------:R-:W-:Y:S01]  /*2b20*/  HMMA.16816.F32 R20, R52.reuse, R78, R20 ;  /* 0x0000004e3414723c */ /* 0x040fe20000001814 */
[----:B------:R-:W-:Y:S05]  /*2b30*/  LDSM.16.M88.4 R76, [R204+0x8000] ;  /* 0x00800000cc4c783b */ /* 0x000fea0000000200 */
[C---:B-1----:R-:W-:Y:S06]  /*2b40*/  HMMA.16816.F32 R68, R52.reuse, R56, R68 ;  /* 0x000000383444723c */ /* 0x042fec0000001844 */
[----:B------:R-:W-:Y:S01]  /*2b50*/  HMMA.16816.F32 R64, R52, R58, R64 ;  /* 0x0000003a3440723c */ /* 0x000fe20000001840 */
[----:B------:R-:W1:Y:S04]  /*2b60*/  LDSM.16.M88.4 R56, [R205+0x10800] ;  /* 0x01080000cd38783b */ /* 0x000e680000000200 */
[----:B------:R-:W1:Y:S01]  /*2b70*/  LDSM.16.M88.4 R52, [R205+0x11000] ;  /* 0x01100000cd34783b */ /* 0x000e620000000200 */
[C---:B---3--:R-:W-:Y:S06]  /*2b80*/  HMMA.16816.F32 R40, R8.reuse, R72, R40 ;  /* 0x000000480828723c */ /* 0x048fec0000001828 */
[C---:B------:R-:W-:Y:S01]  /*2b90*/  HMMA.16816.F32 R36, R8.reuse, R74, R36 ;  /* 0x0000004a0824723c */ /* 0x040fe20000001824 */
[----:B------:R-:W-:Y:S05]  /*2ba0*/  LDSM.16.M88.4 R72, [R203+0x5800] ;  /* 0x00580000cb48783b */ /* 0x000fea0000000200 */
[C---:B----4-:R-:W-:Y:S06]  /*2bb0*/  HMMA.16816.F32 R32, R8.reuse, R48, R32 ;  /* 0x000000300820723c */ /* 0x050fec0000001820 */
[C---:B------:R-:W-:Y:S01]  /*2bc0*/  HMMA.16816.F32 R28, R8.reuse, R50, R28 ;  /* 0x00000032081c723c */ /* 0x040fe2000000181c */
[----:B------:R-:W3:Y:S05]  /*2bd0*/  LDSM.16.M88.4 R48, [R205+0x11800] ;  /* 0x01180000cd30783b */ /* 0x000eea0000000200 */
[C---:B------:R-:W-:Y:S06]  /*2be0*/  HMMA.16816.F32 R24, R8.reuse, R16, R24 ;  /* 0x000000100818723c */ /* 0x040fec0000001818 */
[C---:B------:R-:W-:Y:S01]  /*2bf0*/  HMMA.16816.F32 R20, R8.reuse, R18, R20 ;  /* 0x000000120814723c */ /* 0x040fe20000001814 */
[----:B------:R-:W4:Y:S05]  /*2c00*/  LDSM.16.M88.4 R16, [R203+0x4000] ;  /* 0x00400000cb10783b */ /* 0x000f2a0000000200 */
[C---:B--2---:R-:W-:Y:S06]  /*2c10*/  HMMA.16816.F32 R68, R8.reuse, R12, R68 ;  /* 0x0000000c0844723c */ /* 0x044fec0000001844 */
[----:B------:R-:W-:Y:S01]  /*2c20*/  HMMA.16816.F32 R64, R8, R14, R64 ;  /* 0x0000000e0840723c */ /* 0x000fe20000001840 */
[----:B------:R-:W2:Y:S04]  /*2c30*/  LDSM.16.M88.4 R8, [R203+0x4800] ;  /* 0x00480000cb08783b */ /* 0x000ea80000000200 */
[----:B------:R-:W2:Y:S01]  /*2c40*/  LDSM.16.M88.4 R12, [R203+0x5000] ;  /* 0x00500000cb0c783b */ /* 0x000ea20000000200 */
[C---:B------:R-:W-:Y:S06]  /*2c50*/  HMMA.16816.F32 R40, R44.reuse, R60, R40 ;  /* 0x0000003c2c28723c */ /* 0x040fec0000001828 */
[C---:B------:R-:W-:Y:S01]  /*2c60*/  HMMA.16816.F32 R36, R44.reuse, R62, R36 ;  /* 0x0000003e2c24723c */ /* 0x040fe20000001824 */
[----:B------:R-:W-:Y:S05]  /*2c70*/  LDSM.16.M88.4 R60, [R202+0x8000] ;  /* 0x00800000ca3c783b */ /* 0x000fea0000000200 */
[C---:B-1----:R-:W-:Y:S06]  /*2c80*/  HMMA.16816.F32 R32, R44.reuse, R56, R32 ;  /* 0x000000382c20723c */ /* 0x042fec0000001820 */
[C---:B------:R-:W-:Y:S01]  /*2c90*/  HMMA.16816.F32 R28, R44.reuse, R58, R28 ;  /* 0x0000003a2c1c723c */ /* 0x040fe2000000181c */
[----:B------:R-:W1:Y:S05]  /*2ca0*/  LDSM.16.M88.4 R56, [R199+0x10000] ;  /* 0x01000000c738783b */ /* 0x000e6a0000000200 */
[C---:B------:R-:W-:Y:S06]  /*2cb0*/  HMMA.16816.F32 R24, R44.reuse, R52, R24 ;  /* 0x000000342c18723c */ /* 0x040fec0000001818 */
[C---:B------:R-:W-:Y:S01]  /*2cc0*/  HMMA.16816.F32 R20, R44.reuse, R54, R20 ;  /* 0x000000362c14723c */ /* 0x040fe20000001814 */
[----:B------:R-:W1:Y:S05]  /*2cd0*/  LDSM.16.M88.4 R52, [R199+0x10800] ;  /* 0x01080000c734783b */ /* 0x000e6a0000000200 */
[C---:B---3--:R-:W-:Y:S06]  /*2ce0*/  HMMA.16816.F32 R68, R44.reuse, R48, R68 ;  /* 0x000000302c44723c */ /* 0x048fec0000001844 */
[----:B------:R-:W-:Y:S01]  /*2cf0*/  HMMA.16816.F32 R64, R44, R50, R64 ;  /* 0x000000322c40723c */ /* 0x000fe20000001840 */
[----:B------:R-:W3:Y:S04]  /*2d00*/  LDSM.16.M88.4 R48, [R199+0x11000] ;  /* 0x01100000c730783b */ /* 0x000ee80000000200 */
[----:B------:R-:W-:Y:S01]  /*2d10*/  LDSM.16.M88.4 R44, [R199+0x11800] ;  /* 0x01180000c72c783b */ /* 0x000fe20000000200 */
[C---:B----4-:R-:W-:Y:S06]  /*2d20*/  HMMA.16816.F32 R40, R76.reuse, R16, R40 ;  /* 0x000000104c28723c */ /* 0x050fec0000001828 */
[C---:B------:R-:W-:Y:S01]  /*2d30*/  HMMA.16816.F32 R36, R76.reuse, R18, R36 ;  /* 0x000000124c24723c */ /* 0x040fe20000001824 */
[----:B------:R-:W-:Y:S05]  /*2d40*/  LDSM.16.M88.4 R16, [R192+0x4000] ;  /* 0x00400000c010783b */ /* 0x000fea0000000200 */
[C---:B--2---:R-:W-:Y:S06]  /*2d50*/  HMMA.16816.F32 R32, R76.reuse, R8, R32 ;  /* 0x000000084c20723c */ /* 0x044fec0000001820 */
[C---:B------:R-:W-:Y:S01]  /*2d60*/  HMMA.16816.F32 R28, R76.reuse, R10, R28 ;  /* 0x0000000a4c1c723c */ /* 0x040fe2000000181c */
[----:B------:R-:W-:Y:S05]  /*2d70*/  LDSM.16.M88.4 R8, [R201+0x8000] ;  /* 0x00800000c908783b */ /* 0x000fea0000000200 */
[C---:B------:R-:W-:Y:S06]  /*2d80*/  HMMA.16816.F32 R24, R76.reuse, R12, R24 ;  /* 0x0000000c4c18723c */ /* 0x040fec0000001818 */
[----:B------:R-:W-:Y:S01]  /*2d90*/  HMMA.16816.F32 R20, R76, R14, R20 ;  /* 0x0000000e4c14723c */ /* 0x000fe20000001814 */
[----:B------:R-:W2:Y:S05]  /*2da0*/  LDSM.16.M88.4 R12, [R192+0x4800] ;  /* 0x00480000c00c783b */ /* 0x000eaa0000000200 */
[C---:B-1----:R-:W-:Y:S06]  /*2db0*/  HMMA.16816.F32 R40, R60.reuse, R56, R40 ;  /* 0x000000383c28723c */ /* 0x042fec0000001828 */
[C---:B------:R-:W-:Y:S01]  /*2dc0*/  HMMA.16816.F32 R36, R60.reuse, R58, R36 ;  /* 0x0000003a3c24723c */ /* 0x040fe20000001824 */
[----:B------:R-:W1:Y:S05]  /*2dd0*/  LDSM.16.M88.4 R56, [R192+0x5000] ;  /* 0x00500000c038783b */ /* 0x000e6a0000000200 */
[----:B------:R-:W-:Y:S06]  /*2de0*/  HMMA.16816.F32 R32, R60, R52, R32 ;  /* 0x000000343c20723c */ /* 0x000fec0000001820 */
[C---:B------:R-:W-:Y:S06]  /*2df0*/  HMMA.16816.F32 R64, R76.reuse, R74, R64 ;  /* 0x0000004a4c40723c */ /* 0x040fec0000001840 */
[----:B------:R-:W-:Y:S06]  /*2e00*/  HMMA.16816.F32 R68, R76, R72, R68 ;  /* 0x000000484c44723c */ /* 0x000fec0000001844 */
[----:B------:R-:W-:Y:S01]  /*2e10*/  HMMA.16816.F32 R52, R60, R54, R28 ;  /* 0x000000363c34723c */ /* 0x000fe2000000181c */
[----:B------:R-:W4:Y:S01]  /*2e20*/  LDSM.16.M88.4 R28, [R192+0x5800] ;  /* 0x00580000c01c783b */ /* 0x000f220000000200 */
[----:B------:R-:W-:-:S04]  /*2e30*/  DEPBAR.LE SB0, 0x0 ;  /* 0x000080000000791a */ /* 0x000fc80000000000 */
[C---:B---3--:R-:W-:Y:S06]  /*2e40*/  HMMA.16816.F32 R24, R60.reuse, R48, R24 ;  /* 0x000000303c18723c */ /* 0x048fec0000001818 */
[----:B------:R-:W-:Y:S06]  /*2e50*/  HMMA.16816.F32 R20, R60, R50, R20 ;  /* 0x000000323c14723c */ /* 0x000fec0000001814 */
[----:B--2---:R-:W-:Y:S06]  /*2e60*/  HMMA.16816.F32 R32, R8, R12, R32 ;  /* 0x0000000c0820723c */ /* 0x004fec0000001820 */
[----:B------:R-:W-:Y:S01]  /*2e70*/  HMMA.16816.F32 R64, R60, R46, R64 ;  /* 0x0000002e3c40723c */ /* 0x000fe20000001840 */
[----:B------:R-:W-:-:S05]  /*2e80*/  LOP3.LUT R13, R82, 0xffffffe0, RZ, 0xc0, !PT ;  /* 0xffffffe0520d7812 */ /* 0x000fca00078ec0ff */
[----:B------:R-:W-:Y:S01]  /*2e90*/  HMMA.16816.F32 R40, R8, R16, R40 ;  /* 0x000000100828723c */ /* 0x000fe20000001828 */
[----:B------:R-:W-:-:S05]  /*2ea0*/  IMAD.IADD R13, R144, 0x1, -R13 ;  /* 0x00000001900d7824 */ /* 0x000fca00078e0a0d */
[----:B------:R-:W-:Y:S01]  /*2eb0*/  HMMA.16816.F32 R68, R60, R44, R68 ;  /* 0x0000002c3c44723c */ /* 0x000fe20000001844 */
[----:B------:R-:W-:-:S04]  /*2ec0*/  SHF.R.S32.HI R12, RZ, 0x1f, R13 ;  /* 0x0000001fff0c7819 */ /* 0x000fc8000001140d */
[----:B------:R-:W-:Y:S01]  /*2ed0*/  LEA.HI R13, R12, R13, RZ, 0x2 ;  /* 0x0000000d0c0d7211 */ /* 0x000fe200078f10ff */
[C---:B------:R-:W-:Y:S01]  /*2ee0*/  HMMA.16816.F32 R36, R8.reuse, R18, R36 ;  /* 0x000000120824723c */ /* 0x040fe20000001824 */
[----:B------:R-:W-:Y:S02]  /*2ef0*/  IMAD.SHL.U32 R12, R144, 0x2, RZ ;  /* 0x00000002900c7824 */ /* 0x000fe400078e00ff */
[----:B------:R-:W-:Y:S01]  /*2f00*/  FMUL.FTZ R32, R32, UR5 ;  /* 0x0000000520207c20 */ /* 0x000fe20008410000 */
[----:B------:R-:W-:Y:S01]  /*2f10*/  SHF.R.S32.HI R134, RZ, 0x2, R13 ;  /* 0x00000002ff867819 */ /* 0x000fe2000001140d */
[----:B------:R-:W-:Y:S01]  /*2f20*/  FMUL.FTZ R33, R33, UR5 ;  /* 0x0000000521217c20 */ /* 0x000fe20008410000 */
[----:B------:R2:W3:Y:S01]  /*2f30*/  @P0 MUFU.RCP R13, R0 ;  /* 0x00000000000d0308 */ /* 0x0004e20000001000 */
[----:B-1----:R-:W-:Y:S01]  /*2f40*/  HMMA.16816.F32 R24, R8, R56, R24 ;  /* 0x000000380818723c */ /* 0x002fe20000001818 */
[----:B------:R-:W-:Y:S01]  /*2f50*/  LOP3.LUT R12, R12, 0x6, RZ, 0xc0, !PT ;  /* 0x000000060c0c7812 */ /* 0x000fe200078ec0ff */
[----:B------:R-:W-:-:S02]  /*2f60*/  IMAD R134, R83, 0x10, R134 ;  /* 0x0000001053867824 */ /* 0x000fc400078e0286 */
[----:B------:R-:W-:Y:S01]  /*2f70*/  FMUL.FTZ R35, R35, UR5 ;  /* 0x0000000523237c20 */ /* 0x000fe20008410000 */
[----:B------:R-:W-:Y:S01]  /*2f80*/  FMUL.FTZ R34, R34, UR5 ;  /* 0x0000000522227c20 */ /* 0x000fe20008410000 */
[C---:B------:R-:W-:Y:S01]  /*2f90*/  HMMA.16816.F32 R20, R8.reuse, R58, R20 ;  /* 0x0000003a0814723c */ /* 0x040fe20000001814 */
[----:B------:R-:W-:Y:S02]  /*2fa0*/  IMAD R12, R81, 0x40, R12 ;  /* 0x00000040510c7824 */ /* 0x000fe400078e020c */
[----:B------:R-:W-:Y:S01]  /*2fb0*/  FMUL.FTZ R40, R40, UR5 ;  /* 0x0000000528287c20 */ /* 0x000fe20008410000 */
[----:B------:R-:W-:Y:S02]  /*2fc0*/  IMAD.IADD R134, R85, 0x1, R134 ;  /* 0x0000000155867824 */ /* 0x000fe400078e0286 */
[----:B------:R-:W-:Y:S01]  /*2fd0*/  FMUL.FTZ R43, R43, UR5 ;  /* 0x000000052b2b7c20 */ /* 0x000fe20008410000 */
[C---:B------:R-:W-:Y:S01]  /*2fe0*/  VIADD R44, R12.reuse, 0x9 ;  /* 0x000000090c2c7836 */ /* 0x040fe20000000000 */
[----:B----4-:R-:W-:Y:S01]  /*2ff0*/  HMMA.16816.F32 R64, R8, R30, R64 ;  /* 0x0000001e0840723c */ /* 0x010fe20000001840 */
[C---:B------:R-:W-:Y:S01]  /*3000*/  IADD3 R18, R12.reuse, 0x1, RZ ;  /* 0x000000010c127810 */ /* 0x040fe20007ffe0ff */
[C---:B------:R-:W-:Y:S01]  /*3010*/  VIADD R16, R12.reuse, 0x8 ;  /* 0x000000080c107836 */ /* 0x040fe20000000000 */
[----:B------:R-:W-:Y:S01]  /*3020*/  ISETP.GE.AND P1, PT, R12, R135, PT ;  /* 0x000000870c00720c */ /* 0x000fe20003f26270 */
[----:B--2---:R-:W-:-:S02]  /*3030*/  IMAD.MOV.U32 R0, RZ, RZ, RZ ;  /* 0x000000ffff007224 */ /* 0x004fc400078e00ff */
[----:B---3-5:R-:W-:Y:S01]  /*3040*/  @P0 FMUL.FTZ R0, R80, R13 ;  /* 0x0000000d50000220 */ /* 0x028fe20000410000 */
[C---:B------:R-:W-:Y:S01]  /*3050*/  HMMA.16816.F32 R52, R8.reuse, R14, R52 ;  /* 0x0000000e0834723c */ /* 0x040fe20000001834 */
[----:B------:R-:W-:Y:S01]  /*3060*/  FMUL.FTZ R31, R41, UR5 ;  /* 0x00000005291f7c20 */ /* 0x000fe20008410000 */
[----:B------:R-:W-:Y:S01]  /*3070*/  FMUL.FTZ R36, R36, UR5 ;  /* 0x0000000524247c20 */ /* 0x000fe20008410000 */
[----:B------:R-:W-:Y:S01]  /*3080*/  MUFU.TANH R13, R32 ;  /* 0x00000020000d7308 */ /* 0x000fe20000002400 */
[----:B------:R-:W-:Y:S01]  /*3090*/  FMUL.FTZ R38, R38, UR5 ;  /* 0x0000000526267c20 */ /* 0x000fe20008410000 */
[-C--:B------:R-:W-:Y:S01]  /*30a0*/  ISETP.GE.AND P5, PT, R16, R135.reuse, PT ;  /* 0x000000871000720c */ /* 0x080fe20003fa6270 */
[----:B------:R-:W-:Y:S01]  /*30b0*/  HMMA.16816.F32 R68, R8, R28, R68 ;  /* 0x0000001c0844723c */ /* 0x000fe20000001844 */
[----:B------:R-:W-:Y:S01]  /*30c0*/  FMUL.FTZ R17, R27, UR5 ;  /* 0x000000051b117c20 */ /* 0x000fe20008410000 */
[----:B------:R-:W-:Y:S01]  /*30d0*/  FMUL.FTZ R15, R26, UR5 ;  /* 0x000000051a0f7c20 */ /* 0x000fe20008410000 */
[----:B------:R-:W-:Y:S01]  /*30e0*/  FMUL.FTZ R24, R24, UR5 ;  /* 0x0000000518187c20 */ /* 0x000fe20008410000 */
[-C--:B------:R-:W-:Y:S01]  /*30f0*/  ISETP.GE.AND P6, PT, R44, R135.reuse, PT ;  /* 0x000000872c00720c */ /* 0x080fe20003fc6270 */
[----:B------:R-:W1:Y:S01]  /*3100*/  MUFU.TANH R31, R31 ;  /* 0x0000001f001f7308 */ /* 0x000e620000002400 */
[----:B------:R-:W-:Y:S01]  /*3110*/  FMUL.FTZ R19, R23, UR5 ;  /* 0x0000000517137c20 */ /* 0x000fe20008410000 */
[----:B------:R-:W-:Y:S01]  /*3120*/  FMUL.FTZ R8, R37, UR5 ;  /* 0x0000000525087c20 */ /* 0x000fe20008410000 */
[----:B------:R-:W-:Y:S01]  /*3130*/  IADD3 R37, R135, R134, -R222 ;  /* 0x0000008687257210 */ /* 0x000fe20007ffe8de */
[----:B------:R-:W-:Y:S01]  /*3140*/  FMUL.FTZ R29, R42, UR5 ;  /* 0x000000052a1d7c20 */ /* 0x000fe20008410000 */
[----:B------:R-:W-:Y:S01]  /*3150*/  FMUL.FTZ R9, R39, UR5 ;  /* 0x0000000527097c20 */ /* 0x000fe20008410000 */
[----:B------:R-:W-:Y:S01]  /*3160*/  IADD3 R42, R12, 0x20, RZ ;  /* 0x000000200c2a7810 */ /* 0x000fe20007ffe0ff */
[----:B------:R-:W-:Y:S01]  /*3170*/  FMUL.FTZ R39, R21, UR5 ;  /* 0x0000000515277c20 */ /* 0x000fe20008410000 */
[----:B------:R2:W3:Y:S01]  /*3180*/  MUFU.TANH R11, R40 ;  /* 0x00000028000b7308 */ /* 0x0004e20000002400 */
[C---:B------:R-:W-:Y:S01]  /*3190*/  IMAD.IADD R30, R37.reuse, 0x1, -R18 ;  /* 0x00000001251e7824 */ /* 0x040fe200078e0a12 */
[----:B------:R-:W-:Y:S01]  /*31a0*/  ISETP.GE.AND P0, PT, R18, R135, PT ;  /* 0x000000871200720c */ /* 0x000fe20003f06270 */
[----:B------:R-:W-:-:S02]  /*31b0*/  IMAD.IADD R26, R37, 0x1, -R44 ;  /* 0x00000001251a7824 */ /* 0x000fc400078e0a2c */
[----:B------:R-:W-:Y:S01]  /*31c0*/  FMUL.FTZ R21, R22, UR5 ;  /* 0x0000000516157c20 */ /* 0x000fe20008410000 */
[C---:B------:R-:W-:Y:S01]  /*31d0*/  IMAD.IADD R10, R37.reuse, 0x1, -R12 ;  /* 0x00000001250a7824 */ /* 0x040fe200078e0a0c */
[----:B------:R-:W-:Y:S01]  /*31e0*/  IABS R30, R30 ;  /* 0x0000001e001e7213 */ /* 0x000fe20000000000 */
[----:B------:R-:W-:Y:S01]  /*31f0*/  IMAD.IADD R28, R37, 0x1, -R16 ;  /* 0x00000001251c7824 */ /* 0x000fe200078e0a10 */
[----:B------:R4:W-:Y:S01]  /*3200*/  MUFU.TANH R41, R36 ;  /* 0x0000002400297308 */ /* 0x0009e20000002400 */
[----:B------:R-:W-:Y:S01]  /*3210*/  IABS R26, R26 ;  /* 0x0000001a001a7213 */ /* 0x000fe20000000000 */
[----:B------:R-:W-:Y:S01]  /*3220*/  FMUL.FTZ R52, R52, UR5 ;  /* 0x0000000534347c20 */ /* 0x000fe20008410000 */
[----:B------:R-:W-:Y:S01]  /*3230*/  I2FP.F32.S32 R30, R30 ;  /* 0x0000001e001e7245 */ /* 0x000fe20000201400 */
[----:B------:R-:W-:Y:S01]  /*3240*/  FMUL.FTZ R53, R53, UR5 ;  /* 0x0000000535357c20 */ /* 0x000fe20008410000 */
[----:B------:R-:W-:Y:S01]  /*3250*/  I2FP.F32.S32 R26, R26 ;  /* 0x0000001a001a7245 */ /* 0x000fe20000201400 */
[----:B------:R-:W-:Y:S01]  /*3260*/  FMUL.FTZ R55, R55, UR5 ;  /* 0x0000000537377c20 */ /* 0x000fe20008410000 */
[----:B------:R-:W-:Y:S01]  /*3270*/  IABS R10, R10 ;  /* 0x0000000a000a7213 */ /* 0x000fe20000000000 */
[----:B------:R-:W3:Y:S01]  /*3280*/  MUFU.TANH R27, R8 ;  /* 0x00000008001b7308 */ /* 0x000ee20000002400 */
[----:B--2---:R-:W-:-:S02]  /*3290*/  VIADD R40, R12, 0x10 ;  /* 0x000000100c287836 */ /* 0x004fc40000000000 */
[----:B-1----:R-:W-:Y:S01]  /*32a0*/  FFMA.FTZ R30, R30, -R0, R31 ;  /* 0x800000001e1e7223 */ /* 0x002fe2000001001f */
[----:B------:R-:W-:Y:S01]  /*32b0*/  IABS R28, R28 ;  /* 0x0000001c001c7213 */ /* 0x000fe20000000000 */
[----:B------:R-:W-:Y:S01]  /*32c0*/  FMUL.FTZ R54, R54, UR5 ;  /* 0x0000000536367c20 */ /* 0x000fe20008410000 */
[C---:B------:R-:W-:Y:S01]  /*32d0*/  IMAD.IADD R14, R37.reuse, 0x1, -R40 ;  /* 0x00000001250e7824 */ /* 0x040fe200078e0a28 */
[----:B------:R-:W-:Y:S01]  /*32e0*/  I2FP.F32.S32 R10, R10 ;  /* 0x0000000a000a7245 */ /* 0x000fe20000201400 */
[C---:B------:R-:W-:Y:S01]  /*32f0*/  VIADD R22, R12.reuse, 0x18 ;  /* 0x000000180c167836 */ /* 0x040fe20000000000 */
[----:B------:R-:W1:Y:S01]  /*3300*/  MUFU.TANH R23, R33 ;  /* 0x0000002100177308 */ /* 0x000e620000002400 */
[----:B----4-:R-:W-:Y:S01]  /*3310*/  IADD3 R36, R12, 0x11, RZ ;  /* 0x000000110c247810 */ /* 0x010fe20007ffe0ff */
[----:B------:R-:W-:Y:S01]  /*3320*/  FMUL.FTZ R45, R20, UR5 ;  /* 0x00000005142d7c20 */ /* 0x000fe20008410000 */
[----:B------:R-:W-:Y:S01]  /*3330*/  IABS R14, R14 ;  /* 0x0000000e000e7213 */ /* 0x000fe20000000000 */
[----:B---3--:R-:W-:Y:S01]  /*3340*/  FFMA.FTZ R11, R10, -R0, R11 ;  /* 0x800000000a0b7223 */ /* 0x008fe2000001000b */
[----:B------:R-:W-:Y:S01]  /*3350*/  I2FP.F32.S32 R28, R28 ;  /* 0x0000001c001c7245 */ /* 0x000fe20000201400 */
[C---:B------:R-:W-:Y:S01]  /*3360*/  IMAD.IADD R32, R37.reuse, 0x1, -R36 ;  /* 0x0000000125207824 */ /* 0x040fe200078e0a24 */
[----:B------:R-:W-:Y:S01]  /*3370*/  I2FP.F32.S32 R14, R14 ;  /* 0x0000000e000e7245 */ /* 0x000fe20000201400 */
[----:B------:R2:W-:Y:S01]  /*3380*/  MUFU.TANH R31, R43 ;  /* 0x0000002b001f7308 */ /* 0x0005e20000002400 */
[-C--:B------:R-:W-:Y:S01]  /*3390*/  FFMA.FTZ R26, R26, -R0.reuse, R27 ;  /* 0x800000001a1a7223 */ /* 0x080fe2000001001b */
[----:B------:R-:W-:Y:S01]  /*33a0*/  FFMA.FTZ R28, R28, -R0, R41 ;  /* 0x800000001c1c7223 */ /* 0x000fe20000010029 */
[----:B------:R-:W-:Y:S01]  /*33b0*/  IABS R32, R32 ;  /* 0x0000002000207213 */ /* 0x000fe20000000000 */
[----:B------:R-:W-:Y:S01]  /*33c0*/  FFMA.FTZ R14, R14, -R0, R13 ;  /* 0x800000000e0e7223 */ /* 0x000fe2000001000d */
[----:B------:R-:W-:Y:S01]  /*33d0*/  VIADD R20, R12, 0x19 ;  /* 0x000000190c147836 */ /* 0x000fe20000000000 */
[-C--:B------:R-:W-:Y:S01]  /*33e0*/  ISETP.GE.AND P3, PT, R36, R135.reuse, PT ;  /* 0x000000872400720c */ /* 0x080fe20003f66270 */
[C---:B------:R-:W-:Y:S01]  /*33f0*/  IMAD.IADD R10, R37.reuse, 0x1, -R22 ;  /* 0x00000001250a7824 */ /* 0x040fe200078e0a16 */
[----:B------:R-:W-:Y:S01]  /*3400*/  I2FP.F32.S32 R32, R32 ;  /* 0x0000002000207245 */ /* 0x000fe20000201400 */
[----:B------:R-:W-:Y:S01]  /*3410*/  MUFU.TANH R29, R29 ;  /* 0x0000001d001d7308 */ /* 0x000fe20000002400 */
[----:B------:R-:W-:Y:S01]  /*3420*/  IMAD.IADD R8, R37, 0x1, -R20 ;  /* 0x0000000125087824 */ /* 0x000fe200078e0a14 */
[----:B------:R-:W-:Y:S01]  /*3430*/  ISETP.GE.AND P2, PT, R22, R135, PT ;  /* 0x000000871600720c */ /* 0x000fe20003f46270 */
[----:B------:R-:W-:Y:S01]  /*3440*/  FMUL.FTZ R25, R25, UR5 ;  /* 0x0000000519197c20 */ /* 0x000fe20008410000 */
[----:B-1----:R-:W-:Y:S01]  /*3450*/  FFMA.FTZ R23, R32, -R0, R23 ;  /* 0x8000000020177223 */ /* 0x002fe20000010017 */
[C---:B------:R-:W-:Y:S01]  /*3460*/  IMAD.IADD R32, R37.reuse, 0x1, -R42 ;  /* 0x0000000125207824 */ /* 0x040fe200078e0a2a */
[----:B------:R-:W-:Y:S01]  /*3470*/  IABS R10, R10 ;  /* 0x0000000a000a7213 */ /* 0x000fe20000000000 */
[C---:B------:R-:W-:Y:S01]  /*3480*/  VIADD R48, R12.reuse, 0x21 ;  /* 0x000000210c307836 */ /* 0x040fe20000000000 */
[----:B------:R-:W-:Y:S01]  /*3490*/  MUFU.TANH R13, R38 ;  /* 0x00000026000d7308 */ /* 0x000fe20000002400 */
[----:B--2---:R-:W-:Y:S01]  /*34a0*/  VIADD R43, R37, 0x8 ;  /* 0x00000008252b7836 */ /* 0x004fe20000000000 */
[----:B------:R-:W-:Y:S01]  /*34b0*/  IABS R32, R32 ;  /* 0x0000002000207213 */ /* 0x000fe20000000000 */
[----:B------:R-:W-:Y:S01]  /*34c0*/  VIADD R46, R12, 0x29 ;  /* 0x000000290c2e7836 */ /* 0x000fe20000000000 */
[----:B------:R-:W-:Y:S01]  /*34d0*/  IABS R8, R8 ;  /* 0x0000000800087213 */ /* 0x000fe20000000000 */
[C---:B------:R-:W-:Y:S01]  /*34e0*/  IMAD.IADD R33, R43.reuse, 0x1, -R12 ;  /* 0x000000012b217824 */ /* 0x040fe200078e0a0c */
[----:B------:R-:W-:Y:S01]  /*34f0*/  I2FP.F32.S32 R32, R32 ;  /* 0x0000002000207245 */ /* 0x000fe20000201400 */
[C---:B------:R-:W-:Y:S01]  /*3500*/  IMAD.IADD R16, R43.reuse, 0x1, -R16 ;  /* 0x000000012b107824 */ /* 0x040fe200078e0a10 */
[----:B------:R1:W2:Y:S01]  /*3510*/  MUFU.TANH R27, R24 ;  /* 0x00000018001b7308 */ /* 0x0002a20000002400 */
[C---:B------:R-:W-:Y:S01]  /*3520*/  IMAD.IADD R44, R43.reuse, 0x1, -R44 ;  /* 0x000000012b2c7824 */ /* 0x040fe200078e0a2c */
[----:B------:R-:W-:Y:S01]  /*3530*/  IABS R33, R33 ;  /* 0x0000002100217213 */ /* 0x000fe20000000000 */
[----:B------:R-:W-:Y:S01]  /*3540*/  IMAD.IADD R18, R43, 0x1, -R18 ;  /* 0x000000012b127824 */ /* 0x000fe200078e0a12 */
[----:B------:R-:W-:Y:S01]  /*3550*/  IABS R16, R16 ;  /* 0x0000001000107213 */ /* 0x000fe20000000000 */
[----:B------:R-:W-:Y:S01]  /*3560*/  FMUL.FTZ R71, R71, UR5 ;  /* 0x0000000547477c20 */ /* 0x000fe20008410000 */
[----:B------:R-:W-:Y:S01]  /*3570*/  IABS R44, R44 ;  /* 0x0000002c002c7213 */ /* 0x000fe20000000000 */
[----:B------:R-:W-:Y:S01]  /*3580*/  FMUL.FTZ R65, R65, UR5 ;  /* 0x0000000541417c20 */ /* 0x000fe20008410000 */
[----:B------:R-:W3:Y:S01]  /*3590*/  MUFU.TANH R9, R9 ;  /* 0x0000000900097308 */ /* 0x000ee20000002400 */
[----:B------:R-:W-:Y:S01]  /*35a0*/  I2FP.F32.S32 R16, R16 ;  /* 0x0000001000107245 */ /* 0x000fe20000201400 */
[----:B------:R-:W-:Y:S01]  /*35b0*/  FMUL.FTZ R67, R67, UR5 ;  /* 0x0000000543437c20 */ /* 0x000fe20008410000 */
[----:B------:R-:W-:Y:S01]  /*35c0*/  IABS R18, R18 ;  /* 0x0000001200127213 */ /* 0x000fe20000000000 */
[----:B------:R-:W-:Y:S01]  /*35d0*/  FMUL.FTZ R70, R70, UR5 ;  /* 0x0000000546467c20 */ /* 0x000fe20008410000 */
[----:B------:R-:W-:Y:S01]  /*35e0*/  I2FP.F32.S32 R44, R44 ;  /* 0x0000002c002c7245 */ /* 0x000fe20000201400 */
[----:B------:R-:W-:Y:S01]  /*35f0*/  FMUL.FTZ R64, R64, UR5 ;  /* 0x0000000540407c20 */ /* 0x000fe20008410000 */
[----:B------:R-:W-:Y:S01]  /*3600*/  I2FP.F32.S32 R18, R18 ;  /* 0x0000001200127245 */ /* 0x000fe20000201400 */
[----:B------:R-:W4:Y:S01]  /*3610*/  MUFU.TANH R165, R15 ;  /* 0x0000000f00a57308 */ /* 0x000f220000002400 */
[----:B-1----:R-:W-:Y:S01]  /*3620*/  I2FP.F32.S32 R24, R33 ;  /* 0x0000002100187245 */ /* 0x002fe20000201400 */
[-C--:B--2---:R-:W-:Y:S01]  /*3630*/  FFMA.FTZ R170, R32, -R0.reuse, R27 ;  /* 0x8000000020aa7223 */ /* 0x084fe2000001001b */
[----:B------:R-:W-:Y:S01]  /*3640*/  FSEL R32, R11, -INF , !P1 ;  /* 0xff8000000b207808 */ /* 0x000fe20004800000 */
[----:B------:R-:W-:Y:S01]  /*3650*/  FFMA.FTZ R31, R18, -R0, R31 ;  /* 0x80000000121f7223 */ /* 0x000fe2000001001f */
[----:B------:R-:W-:-:S02]  /*3660*/  IMAD.IADD R11, R43, 0x1, -R22 ;  /* 0x000000012b0b7824 */ /* 0x000fc400078e0a16 */
[-C--:B------:R-:W-:Y:S01]  /*3670*/  FFMA.FTZ R24, R24, -R0.reuse, R29 ;  /* 0x8000000018187223 */ /* 0x080fe2000001001d */
[-C--:B------:R-:W-:Y:S01]  /*3680*/  FFMA.FTZ R29, R16, -R0.reuse, R13 ;  /* 0x80000000101d7223 */ /* 0x080fe2000001000d */
[----:B------:R-:W1:Y:S01]  /*3690*/  MUFU.TANH R41, R52 ;  /* 0x0000003400297308 */ /* 0x000e620000002400 */
[----:B---3--:R-:W-:Y:S01]  /*36a0*/  FFMA.FTZ R27, R44, -R0, R9 ;  /* 0x800000002c1b7223 */ /* 0x008fe20000010009 */
[C---:B------:R-:W-:Y:S01]  /*36b0*/  IMAD.IADD R16, R43.reuse, 0x1, -R42 ;  /* 0x000000012b107824 */ /* 0x040fe200078e0a2a */
[----:B------:R-:W-:Y:S01]  /*36c0*/  FSEL R33, R24, -INF , !P1 ;  /* 0xff80000018217808 */ /* 0x000fe20004800000 */
[C---:B------:R-:W-:Y:S01]  /*36d0*/  IMAD.IADD R24, R43.reuse, 0x1, -R40 ;  /* 0x000000012b187824 */ /* 0x040fe200078e0a28 */
[----:B------:R-:W-:Y:S01]  /*36e0*/  IADD3 R36, -R36, R43, RZ ;  /* 0x0000002b24247210 */ /* 0x000fe20007ffe1ff */
[----:B------:R-:W-:Y:S01]  /*36f0*/  IMAD.IADD R18, R43, 0x1, -R20 ;  /* 0x000000012b127824 */ /* 0x000fe200078e0a14 */
[----:B------:R-:W-:Y:S01]  /*3700*/  IABS R16, R16 ;  /* 0x0000001000107213 */ /* 0x000fe20000000000 */
[----:B------:R-:W2:Y:S01]  /*3710*/  MUFU.TANH R9, R54 ;  /* 0x0000003600097308 */ /* 0x000ea20000002400 */
[----:B------:R-:W-:Y:S01]  /*3720*/  ISETP.GE.AND P1, PT, R20, R135, PT ;  /* 0x000000871400720c */ /* 0x000fe20003f26270 */
[----:B------:R-:W-:Y:S01]  /*3730*/  IMAD.IADD R44, R37, 0x1, -R48 ;  /* 0x00000001252c7824 */ /* 0x000fe200078e0a30 */
[----:B------:R-:W-:Y:S01]  /*3740*/  IABS R20, R11 ;  /* 0x0000000b00147213 */ /* 0x000fe20000000000 */
[----:B------:R-:W-:Y:S01]  /*3750*/  FMUL.FTZ R66, R66, UR5 ;  /* 0x0000000542427c20 */ /* 0x000fe20008410000 */
[----:B------:R-:W-:-:S02]  /*3760*/  I2FP.F32.S32 R16, R16 ;  /* 0x0000001000107245 */ /* 0x000fc40000201400 */
[----:B------:R-:W-:Y:S01]  /*3770*/  IABS R24, R24 ;  /* 0x0000001800187213 */ /* 0x000fe20000000000 */
[----:B------:R-:W3:Y:S01]  /*3780*/  MUFU.TANH R53, R53 ;  /* 0x0000003500357308 */ /* 0x000ee20000002400 */
[----:B------:R-:W-:Y:S01]  /*3790*/  IABS R22, R36 ;  /* 0x0000002400167213 */ /* 0x000fe20000000000 */
[----:B----4-:R-:W-:Y:S01]  /*37a0*/  FFMA.FTZ R165, R16, -R0, R165 ;  /* 0x8000000010a57223 */ /* 0x010fe200000100a5 */
[----:B------:R-:W-:Y:S01]  /*37b0*/  IABS R18, R18 ;  /* 0x0000001200127213 */ /* 0x000fe20000000000 */
[----:B------:R-:W-:Y:S01]  /*37c0*/  VIADD R16, R12, 0x39 ;  /* 0x000000390c107836 */ /* 0x000fe20000000000 */
[----:B------:R-:W-:Y:S02]  /*37d0*/  I2FP.F32.S32 R10, R10 ;  /* 0x0000000a000a7245 */ /* 0x000fe40000201400 */
[----:B------:R-:W-:Y:S01]  /*37e0*/  I2FP.F32.S32 R20, R20 ;  /* 0x0000001400147245 */ /* 0x000fe20000201400 */
[----:B------:R-:W4:Y:S01]  /*37f0*/  MUFU.TANH R47, R34 ;  /* 0x00000022002f7308 */ /* 0x000f220000002400 */
[----:B------:R-:W-:Y:S01]  /*3800*/  I2FP.F32.S32 R8, R8 ;  /* 0x0000000800087245 */ /* 0x000fe20000201400 */
[----:B-1----:R-:W-:Y:S01]  /*3810*/  FFMA.FTZ R10, R10, -R0, R41 ;  /* 0x800000000a0a7223 */ /* 0x002fe20000010029 */
[----:B------:R-:W-:Y:S01]  /*3820*/  I2FP.F32.S32 R24, R24 ;  /* 0x0000001800187245 */ /* 0x000fe20000201400 */
[----:B--2---:R-:W-:Y:S01]  /*3830*/  FFMA.FTZ R11, R20, -R0, R9 ;  /* 0x80000000140b7223 */ /* 0x004fe20000010009 */
[----:B------:R-:W-:-:S02]  /*3840*/  I2FP.F32.S32 R22, R22 ;  /* 0x0000001600167245 */ /* 0x000fc40000201400 */
[----:B------:R-:W-:Y:S01]  /*3850*/  I2FP.F32.S32 R18, R18 ;  /* 0x0000001200127245 */ /* 0x000fe20000201400 */
[----:B------:R-:W1:Y:S01]  /*3860*/  MUFU.TANH R35, R35 ;  /* 0x0000002300237308 */ /* 0x000e620000002400 */
[-C--:B---3--:R-:W-:Y:S01]  /*3870*/  FFMA.FTZ R8, R8, -R0.reuse, R53 ;  /* 0x8000000008087223 */ /* 0x088fe20000010035 */
[----:B------:R-:W-:Y:S02]  /*3880*/  FSEL R30, R30, -INF , !P0 ;  /* 0xff8000001e1e7808 */ /* 0x000fe40004000000 */
[----:B------:R-:W-:Y:S02]  /*3890*/  FSEL R31, R31, -INF , !P0 ;  /* 0xff8000001f1f7808 */ /* 0x000fe40004000000 */
[----:B------:R-:W-:Y:S02]  /*38a0*/  ISETP.GE.AND P0, PT, R42, R135, PT ;  /* 0x000000872a00720c */ /* 0x000fe40003f06270 */
[----:B------:R-:W2:Y:S01]  /*38b0*/  MUFU.TANH R55, R55 ;  /* 0x0000003700377308 */ /* 0x000ea20000002400 */
[----:B----4-:R-:W-:Y:S01]  /*38c0*/  FFMA.FTZ R15, R24, -R0, R47 ;  /* 0x80000000180f7223 */ /* 0x010fe2000001002f */
[----:B------:R-:W-:Y:S01]  /*38d0*/  IMAD.IADD R34, R37, 0x1, -R16 ;  /* 0x0000000125227824 */ /* 0x000fe200078e0a10 */
[C---:B------:R-:W-:Y:S01]  /*38e0*/  IADD3 R20, R12.reuse, 0x31, RZ ;  /* 0x000000310c147810 */ /* 0x040fe20007ffe0ff */
[----:B------:R-:W-:Y:S01]  /*38f0*/  VIADD R24, R12, 0x28 ;  /* 0x000000280c187836 */ /* 0x000fe20000000000 */
[----:B------:R-:W-:-:S02]  /*3900*/  FSEL R26, R26, -INF , !P6 ;  /* 0xff8000001a1a7808 */ /* 0x000fc40007000000 */
[----:B------:R-:W-:Y:S01]  /*3910*/  FSEL R27, R27, -INF , !P6 ;  /* 0xff8000001b1b7808 */ /* 0x000fe20007000000 */
[----:B------:R3:W4:Y:S01]  /*3920*/  MUFU.TANH R41, R25 ;  /* 0x0000001900297308 */ /* 0x0007220000002400 */
[-C--:B-1----:R-:W-:Y:S01]  /*3930*/  FFMA.FTZ R13, R22, -R0.reuse, R35 ;  /* 0x80000000160d7223 */ /* 0x082fe20000010023 */
[----:B------:R-:W-:Y:S01]  /*3940*/  VIADD R22, R12, 0x30 ;  /* 0x000000300c167836 */ /* 0x000fe20000000000 */
[----:B------:R-:W-:Y:S01]  /*3950*/  FSEL R10, R10, -INF , !P2 ;  /* 0xff8000000a0a7808 */ /* 0x000fe20005000000 */
[----:B------:R-:W-:Y:S01]  /*3960*/  IMAD.IADD R42, R37, 0x1, -R24 ;  /* 0x00000001252a7824 */ /* 0x000fe200078e0a18 */
[----:B------:R-:W-:Y:S01]  /*3970*/  FSEL R11, R11, -INF , !P2 ;  /* 0xff8000000b0b7808 */ /* 0x000fe20005000000 */
[----:B------:R-:W-:Y:S01]  /*3980*/  IMAD.IADD R38, R37, 0x1, -R22 ;  /* 0x0000000125267824 */ /* 0x000fe200078e0a16 */
[----:B------:R-:W-:Y:S01]  /*3990*/  FSEL R13, R13, -INF , !P3 ;  /* 0xff8000000d0d7808 */ /* 0x000fe20005800000 */
[----:B------:R-:W1:Y:S01]  /*39a0*/  MUFU.TANH R17, R17 ;  /* 0x0000001100117308 */ /* 0x000e620000002400 */
[----:B--2---:R-:W-:Y:S01]  /*39b0*/  FFMA.FTZ R9, R18, -R0, R55 ;  /* 0x8000000012097223 */ /* 0x004fe20000010037 */
[----:B------:R-:W-:Y:S01]  /*39c0*/  VIADD R18, R12, 0x38 ;  /* 0x000000380c127836 */ /* 0x000fe20000000000 */
[----:B------:R-:W-:Y:S01]  /*39d0*/  FSEL R12, R23, -INF , !P3 ;  /* 0xff800000170c7808 */ /* 0x000fe20005800000 */
[----:B------:R-:W-:Y:S01]  /*39e0*/  IMAD.IADD R36, R37, 0x1, -R20 ;  /* 0x0000000125247824 */ /* 0x000fe200078e0a14 */
[----:B------:R-:W-:Y:S01]  /*39f0*/  FSEL R8, R8, -INF , !P1 ;  /* 0xff80000008087808 */ /* 0x000fe20004800000 */
[----:B------:R-:W-:Y:S01]  /*3a00*/  IMAD.IADD R23, R43, 0x1, -R46 ;  /* 0x000000012b177824 */ /* 0x000fe200078e0a2e */
[----:B------:R-:W-:Y:S01]  /*3a10*/  FSEL R9, R9, -INF , !P1 ;  /* 0xff80000009097808 */ /* 0x000fe20004800000 */
[----:B------:R-:W2:Y:S01]  /*3a20*/  MUFU.TANH R21, R21 ;  /* 0x0000001500157308 */ /* 0x000ea20000002400 */
[----:B---3--:R-:W-:Y:S01]  /*3a30*/  IMAD.IADD R25, R43, 0x1, -R48 ;  /* 0x000000012b197824 */ /* 0x008fe200078e0a30 */
[----:B------:R-:W-:-:S02]  /*3a40*/  FSEL R170, R170, -INF , !P0 ;  /* 0xff800000aaaa7808 */ /* 0x000fc40004000000 */
[----:B------:R-:W-:Y:S02]  /*3a50*/  FSEL R165, R165, -INF , !P0 ;  /* 0xff800000a5a57808 */ /* 0x000fe40004000000 */
[----:B------:R-:W-:Y:S02]  /*3a60*/  IABS R34, R34 ;  /* 0x0000002200227213 */ /* 0x000fe40000000000 */
[-C--:B------:R-:W-:Y:S01]  /*3a70*/  ISETP.GE.AND P4, PT, R40, R135.reuse, PT ;  /* 0x000000872800720c */ /* 0x080fe20003f86270 */
[----:B------:R-:W-:Y:S01]  /*3a80*/  IMAD.IADD R40, R37, 0x1, -R46 ;  /* 0x0000000125287824 */ /* 0x000fe200078e0a2e */
[-C--:B------:R-:W-:Y:S01]  /*3a90*/  ISETP.GE.AND P6, PT, R24, R135.reuse, PT ;  /* 0x000000871800720c */ /* 0x080fe20003fc6270 */
[C---:B------:R-:W-:Y:S01]  /*3aa0*/  IMAD.IADD R24, R43.reuse, 0x1, -R24 ;  /* 0x000000012b187824 */ /* 0x040fe200078e0a18 */
[-C--:B------:R-:W-:Y:S01]  /*3ab0*/  ISETP.GE.AND P3, PT, R22, R135.reuse, PT ;  /* 0x000000871600720c */ /* 0x080fe20003f66270 */
[C---:B------:R-:W-:Y:S01]  /*3ac0*/  IMAD.IADD R22, R43.reuse, 0x1, -R22 ;  /* 0x000000012b167824 */ /* 0x040fe200078e0a16 */
[-C--:B------:R-:W-:Y:S01]  /*3ad0*/  ISETP.GE.AND P2, PT, R20, R135.reuse, PT ;  /* 0x000000871400720c */ /* 0x080fe20003f46270 */
[C---:B------:R-:W-:Y:S01]  /*3ae0*/  IMAD.IADD R20, R43.reuse, 0x1, -R20 ;  /* 0x000000012b147824 */ /* 0x040fe200078e0a14 */
[-C--:B------:R-:W-:Y:S01]  /*3af0*/  ISETP.GE.AND P1, PT, R18, R135.reuse, PT ;  /* 0x000000871200720c */ /* 0x080fe20003f26270 */
[----:B------:R-:W3:Y:S01]  /*3b00*/  MUFU.TANH R45, R45 ;  /* 0x0000002d002d7308 */ /* 0x000ee20000002400 */
[----:B------:R-:W-:Y:S01]  /*3b10*/  ISETP.GE.AND P0, PT, R16, R135, PT ;  /* 0x000000871000720c */ /* 0x000fe20003f06270 */
[----:B------:R-:W-:Y:S01]  /*3b20*/  IMAD.IADD R16, R43, 0x1, -R16 ;  /* 0x000000012b107824 */ /* 0x000fe200078e0a10 */
[----:B------:R-:W-:Y:S01]  /*3b30*/  IADD3 R35, R37, -R18, RZ ;  /* 0x8000001225237210 */ /* 0x000fe20007ffe0ff */
[----:B------:R-:W-:Y:S01]  /*3b40*/  FMUL.FTZ R37, R68, UR5 ;  /* 0x0000000544257c20 */ /* 0x000fe20008410000 */
[----:B------:R-:W-:-:S02]  /*3b50*/  IABS R44, R44 ;  /* 0x0000002c002c7213 */ /* 0x000fc40000000000 */
[----:B------:R-:W-:Y:S01]  /*3b60*/  IABS R25, R25 ;  /* 0x0000001900197213 */ /* 0x000fe20000000000 */
[----:B------:R-:W3:Y:S01]  /*3b70*/  MUFU.TANH R39, R39 ;  /* 0x0000002700277308 */ /* 0x000ee20000002400 */
[----:B------:R-:W-:Y:S01]  /*3b80*/  IADD3 R18, -R18, R43, RZ ;  /* 0x0000002b12127210 */ /* 0x000fe20007ffe1ff */
[----:B------:R-:W-:Y:S01]  /*3b90*/  FMUL.FTZ R43, R69, UR5 ;  /* 0x00000005452b7c20 */ /* 0x000fe20008410000 */
[----:B------:R-:W-:Y:S02]  /*3ba0*/  I2FP.F32.S32 R172, R34 ;  /* 0x0000002200ac7245 */ /* 0x000fe40000201400 */
[----:B------:R-:W-:Y:S02]  /*3bb0*/  I2FP.F32.S32 R44, R44 ;  /* 0x0000002c002c7245 */ /* 0x000fe40000201400 */
[----:B------:R-:W-:Y:S01]  /*3bc0*/  I2FP.F32.S32 R34, R25 ;  /* 0x0000001900227245 */ /* 0x000fe20000201400 */
[----:B------:R-:W-:Y:S01]  /*3bd0*/  MUFU.TANH R19, R19 ;  /* 0x0000001300137308 */ /* 0x000fe20000002400 */
[----:B------:R-:W-:Y:S01]  /*3be0*/  FSEL R28, R28, -INF , !P5 ;  /* 0xff8000001c1c7808 */ /* 0x000fe20006800000 */
[-C--:B----4-:R-:W-:Y:S01]  /*3bf0*/  FFMA.FTZ R41, R44, -R0.reuse, R41 ;  /* 0x800000002c297223 */ /* 0x090fe20000010029 */
[----:B------:R-:W-:Y:S01]  /*3c00*/  FSEL R29, R29, -INF , !P5 ;  /* 0xff8000001d1d7808 */ /* 0x000fe20006800000 */
[----:B-1----:R-:W-:Y:S01]  /*3c10*/  FFMA.FTZ R17, R34, -R0, R17 ;  /* 0x8000000022117223 */ /* 0x002fe20000010011 */
[----:B------:R-:W-:-:S02]  /*3c20*/  ISETP.GE.AND P5, PT, R48, R135, PT ;  /* 0x000000873000720c */ /* 0x000fc40003fa6270 */
[----:B------:R-:W-:Y:S01]  /*3c30*/  IABS R24, R24 ;  /* 0x0000001800187213 */ /* 0x000fe20000000000 */
[----:B------:R-:W1:Y:S01]  /*3c40*/  MUFU.TANH R37, R37 ;  /* 0x0000002500257308 */ /* 0x000e620000002400 */
[----:B------:R-:W-:Y:S02]  /*3c50*/  FSEL R162, R41, -INF , !P5 ;  /* 0xff80000029a27808 */ /* 0x000fe40006800000 */
[----:B------:R-:W-:Y:S02]  /*3c60*/  I2FP.F32.S32 R24, R24 ;  /* 0x0000001800187245 */ /* 0x000fe40000201400 */
[----:B------:R-:W-:Y:S02]  /*3c70*/  FSEL R181, R17, -INF , !P5 ;  /* 0xff80000011b57808 */ /* 0x000fe40006800000 */
[----:B------:R-:W-:Y:S01]  /*3c80*/  ISETP.GE.AND P5, PT, R135, 0x41, PT ;  /* 0x000000418700780c */ /* 0x000fe20003fa6270 */
[----:B------:R-:W4:Y:S01]  /*3c90*/  MUFU.TANH R43, R43 ;  /* 0x0000002b002b7308 */ /* 0x000f220000002400 */
[----:B------:R-:W-:Y:S01]  /*3ca0*/  IABS R42, R42 ;  /* 0x0000002a002a7213 */ /* 0x000fe20000000000 */
[----:B--2---:R-:W-:Y:S01]  /*3cb0*/  FFMA.FTZ R21, R24, -R0, R21 ;  /* 0x8000000018157223 */ /* 0x004fe20000010015 */
[----:B------:R-:W-:-:S02]  /*3cc0*/  IABS R40, R40 ;  /* 0x0000002800287213 */ /* 0x000fc40000000000 */
[----:B------:R-:W-:Y:S02]  /*3cd0*/  IABS R38, R38 ;  /* 0x0000002600267213 */ /* 0x000fe40000000000 */
[----:B------:R-:W-:Y:S01]  /*3ce0*/  IABS R36, R36 ;  /* 0x0000002400247213 */ /* 0x000fe20000000000 */
[----:B------:R-:W-:Y:S01]  /*3cf0*/  MUFU.TANH R47, R70 ;  /* 0x00000046002f7308 */ /* 0x000fe20000002400 */
[----:B------:R-:W-:Y:S02]  /*3d00*/  IABS R35, R35 ;  /* 0x0000002300237213 */ /* 0x000fe40000000000 */
[----:B------:R-:W-:Y:S02]  /*3d10*/  IABS R23, R23 ;  /* 0x0000001700177213 */ /* 0x000fe40000000000 */
[----:B------:R-:W-:Y:S02]  /*3d20*/  IABS R22, R22 ;  /* 0x0000001600167213 */ /* 0x000fe40000000000 */
[----:B------:R-:W-:Y:S01]  /*3d30*/  IABS R20, R20 ;  /* 0x0000001400147213 */ /* 0x000fe20000000000 */
[----:B------:R-:W2:Y:S01]  /*3d40*/  MUFU.TANH R49, R64 ;  /* 0x0000004000317308 */ /* 0x000ea20000002400 */
[----:B------:R-:W-:-:S02]  /*3d50*/  IABS R18, R18 ;  /* 0x0000001200127213 */ /* 0x000fc40000000000 */
[----:B------:R-:W-:Y:S02]  /*3d60*/  IABS R16, R16 ;  /* 0x0000001000107213 */ /* 0x000fe40000000000 */
[----:B------:R-:W-:Y:S02]  /*3d70*/  I2FP.F32.S32 R166, R42 ;  /* 0x0000002a00a67245 */ /* 0x000fe40000201400 */
[----:B------:R-:W-:Y:S01]  /*3d80*/  I2FP.F32.S32 R164, R40 ;  /* 0x0000002800a47245 */ /* 0x000fe20000201400 */
[----:B------:R-:W2:Y:S01]  /*3d90*/  MUFU.TANH R65, R65 ;  /* 0x0000004100417308 */ /* 0x000ea20000002400 */
[----:B------:R-:W-:Y:S01]  /*3da0*/  I2FP.F32.S32 R178, R38 ;  /* 0x0000002600b27245 */ /* 0x000fe20000201400 */
[----:B---3--:R-:W-:Y:S01]  /*3db0*/  FFMA.FTZ R166, R166, -R0, R45 ;  /* 0x80000000a6a67223 */ /* 0x008fe2000001002d */
[----:B------:R-:W-:Y:S01]  /*3dc0*/  I2FP.F32.S32 R36, R36 ;  /* 0x0000002400247245 */ /* 0x000fe20000201400 */
[-C--:B------:R-:W-:Y:S01]  /*3dd0*/  FFMA.FTZ R164, R164, -R0.reuse, R39 ;  /* 0x80000000a4a47223 */ /* 0x080fe20000010027 */
[----:B------:R-:W-:Y:S01]  /*3de0*/  I2FP.F32.S32 R174, R35 ;  /* 0x0000002300ae7245 */ /* 0x000fe20000201400 */
[----:B-1----:R-:W-:Y:S01]  /*3df0*/  FFMA.FTZ R178, R178, -R0, R37 ;  /* 0x80000000b2b27223 */ /* 0x002fe20000010025 */
[----:B------:R-:W-:Y:S01]  /*3e00*/  I2FP.F32.S32 R24, R23 ;  /* 0x0000001700187245 */ /* 0x000fe20000201400 */
[----:B------:R-:W1:Y:S01]  /*3e10*/  MUFU.TANH R71, R71 ;  /* 0x0000004700477308 */ /* 0x000e620000002400 */
[----:B------:R-:W-:Y:S01]  /*3e20*/  I2FP.F32.S32 R22, R22 ;  /* 0x0000001600167245 */ /* 0x000fe20000201400 */
[----:B----4-:R-:W-:Y:S01]  /*3e30*/  FFMA.FTZ R176, R36, -R0, R43 ;  /* 0x8000000024b07223 */ /* 0x010fe2000001002b */
[----:B------:R-:W-:Y:S01]  /*3e40*/  I2FP.F32.S32 R20, R20 ;  /* 0x0000001400147245 */ /* 0x000fe20000201400 */
[----:B--2---:R-:W-:Y:S01]  /*3e50*/  FFMA.FTZ R174, R174, -R0, R49 ;  /* 0x80000000aeae7223 */ /* 0x004fe20000010031 */
[----:B------:R-:W-:Y:S01]  /*3e60*/  I2FP.F32.S32 R18, R18 ;  /* 0x0000001200127245 */ /* 0x000fe20000201400 */
[----:B------:R-:W-:Y:S01]  /*3e70*/  FFMA.FTZ R19, R24, -R0, R19 ;  /* 0x8000000018137223 */ /* 0x000fe20000010013 */
[----:B------:R-:W-:Y:S01]  /*3e80*/  I2FP.F32.S32 R16, R16 ;  /* 0x0000001000107245 */ /* 0x000fe20000201400 */
[----:B------:R-:W2:Y:S01]  /*3e90*/  MUFU.TANH R169, R66 ;  /* 0x0000004200a97308 */ /* 0x000ea20000002400 */
[----:B------:R-:W-:Y:S01]  /*3ea0*/  FSEL R14, R14, -INF , !P4 ;  /* 0xff8000000e0e7808 */ /* 0x000fe20006000000 */
[-C--:B------:R-:W-:Y:S01]  /*3eb0*/  FFMA.FTZ R172, R172, -R0.reuse, R65 ;  /* 0x80000000acac7223 */ /* 0x080fe20000010041 */
[----:B------:R-:W-:Y:S01]  /*3ec0*/  FSEL R15, R15, -INF , !P4 ;  /* 0xff8000000f0f7808 */ /* 0x000fe20006000000 */
[----:B------:R-:W-:Y:S01]  /*3ed0*/  FFMA.FTZ R47, R22, -R0, R47 ;  /* 0x80000000162f7223 */ /* 0x000fe2000001002f */
[----:B------:R-:W-:-:S02]  /*3ee0*/  ISETP.GE.AND P4, PT, R46, R135, PT ;  /* 0x000000872e00720c */ /* 0x000fc40003f86270 */
[----:B------:R-:W-:Y:S01]  /*3ef0*/  FSEL R166, R166, -INF , !P6 ;  /* 0xff800000a6a67808 */ /* 0x000fe20007000000 */
[----:B------:R-:W3:Y:S01]  /*3f00*/  MUFU.TANH R67, R67 ;  /* 0x0000004300437308 */ /* 0x000ee20000002400 */
[-C--:B-1----:R-:W-:Y:S01]  /*3f10*/  FFMA.FTZ R171, R20, -R0.reuse, R71 ;  /* 0x8000000014ab7223 */ /* 0x082fe20000010047 */
[----:B------:R-:W-:Y:S02]  /*3f20*/  FSEL R179, R21, -INF , !P6 ;  /* 0xff80000015b37808 */ /* 0x000fe40007000000 */
[----:B------:R-:W-:Y:S02]  /*3f30*/  FSEL R164, R164, -INF , !P4 ;  /* 0xff800000a4a47808 */ /* 0x000fe40006000000 */
[----:B------:R-:W-:Y:S02]  /*3f40*/  FSEL R173, R19, -INF , !P4 ;  /* 0xff80000013ad7808 */ /* 0x000fe40006000000 */
[----:B------:R-:W-:Y:S01]  /*3f50*/  FSEL R178, R178, -INF , !P3 ;  /* 0xff800000b2b27808 */ /* 0x000fe20005800000 */
[----:B--2---:R-:W-:Y:S01]  /*3f60*/  FFMA.FTZ R169, R18, -R0, R169 ;  /* 0x8000000012a97223 */ /* 0x004fe200000100a9 */
[----:B------:R-:W-:-:S02]  /*3f70*/  FSEL R175, R47, -INF , !P3 ;  /* 0xff8000002faf7808 */ /* 0x000fc40005800000 */
[----:B------:R-:W-:Y:S02]  /*3f80*/  FSEL R176, R176, -INF , !P2 ;  /* 0xff800000b0b07808 */ /* 0x000fe40005000000 */
[----:B------:R-:W-:Y:S02]  /*3f90*/  FSEL R171, R171, -INF , !P2 ;  /* 0xff800000abab7808 */ /* 0x000fe40005000000 */
[----:B------:R-:W-:Y:S01]  /*3fa0*/  FSEL R174, R174, -INF , !P1 ;  /* 0xff800000aeae7808 */ /* 0x000fe20004800000 */
[----:B---3--:R-:W-:Y:S01]  /*3fb0*/  FFMA.FTZ R167, R16, -R0, R67 ;  /* 0x8000000010a77223 */ /* 0x008fe20000010043 */
[----:B------:R-:W-:Y:S02]  /*3fc0*/  FSEL R169, R169, -INF , !P1 ;  /* 0xff800000a9a97808 */ /* 0x000fe40004800000 */
[----:B------:R-:W-:Y:S02]  /*3fd0*/  FSEL R172, R172, -INF , !P0 ;  /* 0xff800000acac7808 */ /* 0x000fe40004000000 */
        /* <DEDUP_REMOVED lines=65> */
.L_x_252:
[----:B------:R-:W-:Y:S05]  /*43f0*/  BSYNC B0 ;  /* 0x0000000000007941 */ /* 0x000fea0003800000 */
.L_x_251:
[----:B------:R-:W0:Y:S02]  /*4400*/  LDGDEPBAR ;  /* 0x00000000000079af */ /* 0x000e240000000000 */
.L_x_250:
        /* <DEDUP_REMOVED lines=78> */
[----:B------:R-:W1:Y:S01]  /*48f0*/  MUFU.EX2 R157, R157 ;  /* 0x0000009d009d7308 */ /* 0x000e620000000800 */
[----:B------:R-:W2:Y:S01]  /*4900*/  LDSM.16.MT88.4 R12, [R198+0x12800] ;  /* 0x01280000c60c783b */ /* 0x000ea20000004200 */
[--C-:B------:R-:W-:Y:S01]  /*4910*/  FFMA.FTZ R161, R170, UR5, -R177.reuse ;  /* 0x00000005aaa17c23 */ /* 0x100fe200080108b1 */
[--C-:B------:R-:W-:Y:S01]  /*4920*/  FFMA.FTZ R163, R166, UR5, -R177.reuse ;  /* 0x00000005a6a37c23 */ /* 0x100fe200080108b1 */
[--C-:B------:R-:W-:Y:S01]  /*4930*/  FFMA.FTZ R162, R162, UR5, -R177.reuse ;  /* 0x00000005a2a27c23 */ /* 0x100fe200080108b1 */
[----:B------:R-:W4:Y:S01]  /*4940*/  LDSM.16.MT88.4 R8, [R200+0x14800] ;  /* 0x01480000c808783b */ /* 0x000f220000004200 */
        /* <DEDUP_REMOVED lines=10> */
[----:B------:R-:W5:Y:S01]  /*49f0*/  MUFU.EX2 R153, R153 ;  /* 0x0000009900997308 */ /* 0x000f620000000800 */
[----:B-1----:R-:W-:Y:S01]  /*4a00*/  F2FP.F16.F32.PACK_AB R96, R157, R158 ;  /* 0x0000009e9d60723e */ /* 0x002fe200000000ff */
[----:B------:R-:W-:Y:S01]  /*4a10*/  LDSM.16.MT88.4 R32, [R197+0x12800] ;  /* 0x01280000c520783b */ /* 0x000fe20000004200 */
[--C-:B------:R-:W-:Y:S01]  /*4a20*/  FFMA.FTZ R174, R174, UR5, -R177.reuse ;  /* 0x00000005aeae7c23 */ /* 0x100fe200080108b1 */
[----:B------:R-:W-:Y:S01]  /*4a30*/  FFMA.FTZ R177, R172, UR5, -R177 ;  /* 0x00000005acb17c23 */ /* 0x000fe200080108b1 */
[--C-:B------:R-:W-:Y:S01]  /*4a40*/  FFMA.FTZ R172, R175, UR5, -R168.reuse ;  /* 0x00000005afac7c23 */ /* 0x100fe200080108a8 */
[----:B------:R-:W-:Y:S01]  /*4a50*/  LDSM.16.MT88.4 R136, [R200+0x12800] ;  /* 0x01280000c888783b */ /* 0x000fe20000004200 */
[--C-:B------:R-:W-:Y:S01]  /*4a60*/  FFMA.FTZ R171, R171, UR5, -R168.reuse ;  /* 0x00000005abab7c23 */ /* 0x100fe200080108a8 */
[----:B------:R-:W-:Y:S01]  /*4a70*/  MUFU.EX2 R159, R159 ;  /* 0x0000009f009f7308 */ /* 0x000fe20000000800 */
[--C-:B------:R-:W-:Y:S01]  /*4a80*/  FFMA.FTZ R169, R169, UR5, -R168.reuse ;  /* 0x00000005a9a97c23 */ /* 0x100fe200080108a8 */
[----:B------:R-:W-:Y:S01]  /*4a90*/  LDSM.16.MT88.4 R28, [R196+0x12800] ;  /* 0x01280000c41c783b */ /* 0x000fe20000004200 */
[----:B------:R-:W-:Y:S01]  /*4aa0*/  FFMA.FTZ R168, R167, UR5, -R168 ;  /* 0x00000005a7a87c23 */ /* 0x000fe200080108a8 */
[----:B------:R-:W-:-:S02]  /*4ab0*/  FADD.FTZ R157, R158, R157 ;  /* 0x0000009d9e9d7221 */ /* 0x000fc40000010000 */
[----:B------:R-:W-:Y:S02]  /*4ac0*/  LDSM.16.MT88.4 R24, [R198+0x14800] ;  /* 0x01480000c618783b */ /* 0x000fe40000004200 */
[----:B------:R-:W1:Y:S01]  /*4ad0*/  MUFU.EX2 R160, R160 ;  /* 0x000000a000a07308 */ /* 0x000e620000000800 */
[----:B-----5:R-:W-:Y:S01]  /*4ae0*/  F2FP.F16.F32.PACK_AB R98, R153, R156 ;  /* 0x0000009c9962723e */ /* 0x020fe200000000ff */
[----:B------:R-:W-:-:S04]  /*4af0*/  FADD.FTZ R156, R156, R157 ;  /* 0x0000009d9c9c7221 */ /* 0x000fc80000010000 */
[----:B------:R-:W-:Y:S02]  /*4b00*/  FADD.FTZ R156, R153, R156 ;  /* 0x0000009c999c7221 */ /* 0x000fe40000010000 */
[----:B------:R-:W-:Y:S08]  /*4b10*/  MUFU.EX2 R155, R155 ;  /* 0x0000009b009b7308 */ /* 0x000ff00000000800 */
[----:B------:R-:W5:Y:S01]  /*4b20*/  MUFU.EX2 R154, R154 ;  /* 0x0000009a009a7308 */ /* 0x000f620000000800 */
[----:B-1----:R-:W-:Y:S01]  /*4b30*/  F2FP.F16.F32.PACK_AB R97, R160, R159 ;  /* 0x0000009fa061723e */ /* 0x002fe200000000ff */
[----:B------:R-:W-:-:S06]  /*4b40*/  FADD.FTZ R160, R159, R160 ;  /* 0x000000a09fa07221 */ /* 0x000fcc0000010000 */
[----:B------:R-:W-:Y:S08]  /*4b50*/  MUFU.EX2 R151, R151 ;  /* 0x0000009700977308 */ /* 0x000ff00000000800 */
[----:B------:R-:W1:Y:S01]  /*4b60*/  MUFU.EX2 R150, R150 ;  /* 0x0000009600967308 */ /* 0x000e620000000800 */
[----:B-----5:R-:W-:Y:S01]  /*4b70*/  F2FP.F16.F32.PACK_AB R99, R154, R155 ;  /* 0x0000009b9a63723e */ /* 0x020fe200000000ff */
[----:B------:R-:W-:-:S04]  /*4b80*/  FADD.FTZ R155, R155, R160 ;  /* 0x000000a09b9b7221 */ /* 0x000fc80000010000 */
[----:B------:R-:W-:Y:S02]  /*4b90*/  FADD.FTZ R155, R154, R155 ;  /* 0x0000009b9a9b7221 */ /* 0x000fe40000010000 */
[C---:B------:R-:W-:Y:S01]  /*4ba0*/  HMMA.16816.F32 R120, R96.reuse, R116, RZ ;  /* 0x000000746078723c */ /* 0x040fe200000018ff */
[----:B------:R-:W-:Y:S05]  /*4bb0*/  MUFU.EX2 R149, R149 ;  /* 0x0000009500957308 */ /* 0x000fea0000000800 */
[C---:B------:R-:W-:Y:S03]  /*4bc0*/  HMMA.16816.F32 R36, R96.reuse, R40, RZ ;  /* 0x000000286024723c */ /* 0x040fe600000018ff */
[----:B------:R-:W5:Y:S01]  /*4bd0*/  MUFU.EX2 R2, R2 ;  /* 0x0000000200027308 */ /* 0x000f620000000800 */
[C---:B-1----:R-:W-:Y:S01]  /*4be0*/  F2FP.F16.F32.PACK_AB R4, R150.reuse, R151 ;  /* 0x000000979604723e */ /* 0x042fe200000000ff */
[----:B------:R-:W-:Y:S01]  /*4bf0*/  FADD.FTZ R151, R151, R156 ;  /* 0x0000009c97977221 */ /* 0x000fe20000010000 */
[----:B------:R-:W-:Y:S03]  /*4c00*/  HMMA.16816.F32 R116, R96, R118, RZ ;  /* 0x000000766074723c */ /* 0x000fe600000018ff */
[----:B------:R-:W-:-:S02]  /*4c10*/  FADD.FTZ R150, R150, R151 ;  /* 0x0000009796967221 */ /* 0x000fc40000010000 */
[----:B------:R-:W-:Y:S01]  /*4c20*/  MUFU.EX2 R152, R152 ;  /* 0x0000009800987308 */ /* 0x000fe20000000800 */
[C---:B------:R-:W-:Y:S06]  /*4c30*/  HMMA.16816.F32 R40, R96.reuse, R42, RZ ;  /* 0x0000002a6028723c */ /* 0x040fec00000018ff */
[----:B------:R-:W-:Y:S01]  /*4c40*/  HMMA.16816.F32 R52, R96, R56, RZ ;  /* 0x000000386034723c */ /* 0x000fe200000018ff */
[----:B------:R-:W1:Y:S01]  /*4c50*/  MUFU.EX2 R145, R145 ;  /* 0x0000009100917308 */ /* 0x000e620000000800 */
[----:B-----5:R-:W-:Y:S01]  /*4c60*/  F2FP.F16.F32.PACK_AB R6, R2, R149 ;  /* 0x000000950206723e */ /* 0x020fe200000000ff */
[----:B------:R-:W-:-:S03]  /*4c70*/  FADD.FTZ R149, R149, R150 ;  /* 0x0000009695957221 */ /* 0x000fc60000010000 */
[C---:B------:R-:W-:Y:S01]  /*4c80*/  HMMA.16816.F32 R60, R96.reuse, R64, RZ ;  /* 0x00000040603c723c */ /* 0x040fe200000018ff */
[----:B------:R-:W-:Y:S02]  /*4c90*/  FADD.FTZ R2, R2, R149 ;  /* 0x0000009502027221 */ /* 0x000fe40000010000 */
[----:B------:R-:W-:Y:S03]  /*4ca0*/  MUFU.EX2 R148, R148 ;  /* 0x0000009400947308 */ /* 0x000fe60000000800 */
[C---:B------:R-:W-:Y:S05]  /*4cb0*/  HMMA.16816.F32 R56, R96.reuse, R58, RZ ;  /* 0x0000003a6038723c */ /* 0x040fea00000018ff */
[----:B------:R-:W5:Y:S01]  /*4cc0*/  MUFU.EX2 R3, R3 ;  /* 0x0000000300037308 */ /* 0x000f620000000800 */
[----:B-1----:R-:W-:Y:S01]  /*4cd0*/  F2FP.F16.F32.PACK_AB R5, R145, R152 ;  /* 0x000000989105723e */ /* 0x002fe200000000ff */
[----:B------:R-:W-:Y:S01]  /*4ce0*/  HMMA.16816.F32 R64, R96, R66, RZ ;  /* 0x000000426040723c */ /* 0x000fe200000018ff */
[----:B------:R-:W-:-:S04]  /*4cf0*/  FADD.FTZ R152, R152, R155 ;  /* 0x0000009b98987221 */ /* 0x000fc80000010000 */
[----:B------:R-:W-:Y:S01]  /*4d00*/  FADD.FTZ R145, R145, R152 ;  /* 0x0000009891917221 */ /* 0x000fe20000010000 */
[C---:B------:R-:W-:Y:S01]  /*4d10*/  HMMA.16816.F32 R68, R96.reuse, R72, RZ ;  /* 0x000000486044723c */ /* 0x040fe200000018ff */
[----:B------:R-:W-:Y:S05]  /*4d20*/  MUFU.EX2 R161, R161 ;  /* 0x000000a100a17308 */ /* 0x000fea0000000800 */
[----:B---3--:R-:W-:Y:S01]  /*4d30*/  HMMA.16816.F32 R76, R96, R80, RZ ;  /* 0x00000050604c723c */ /* 0x008fe200000018ff */
[----:B-----5:R-:W-:Y:S02]  /*4d40*/  F2FP.F16.F32.PACK_AB R7, R3, R148 ;  /* 0x000000940307723e */ /* 0x020fe400000000ff */
[----:B------:R-:W1:Y:S01]  /*4d50*/  MUFU.EX2 R162, R162 ;  /* 0x000000a200a27308 */ /* 0x000e620000000800 */
[----:B------:R-:W-:-:S02]  /*4d60*/  FADD.FTZ R148, R148, R145 ;  /* 0x0000009194947221 */ /* 0x000fc40000010000 */
[----:B------:R-:W-:Y:S02]  /*4d70*/  HMMA.16816.F32 R72, R96, R74, RZ ;  /* 0x0000004a6048723c */ /* 0x000fe400000018ff */
[----:B------:R-:W-:-:S04]  /*4d80*/  FADD.FTZ R148, R3, R148 ;  /* 0x0000009403947221 */ /* 0x000fc80000010000 */
[C---:B--2---:R-:W-:Y:S01]  /*4d90*/  HMMA.16816.F32 R120, R4.reuse, R12, R120 ;  /* 0x0000000c0478723c */ /* 0x044fe20000001878 */
        /* <DEDUP_REMOVED lines=162> */
[----:B------:R-:W-:Y:S01]  /*57c0*/  ULDC UR4, c[0x0][0x2ec] ;  /* 0x0000bb0000047ab9 */ /* 0x000fe20000000800 */
[----:B------:R-:W-:Y:S01]  /*57d0*/  ULDC.64 UR6, c[0x0][0x248] ;  /* 0x0000920000067ab9 */ /* 0x000fe20000000a00 */
[----:B------:R-:W-:Y:S01]  /*57e0*/  LEA.HI R230, R3, R230, RZ, 0x6 ;  /* 0x000000e603e67211 */ /* 0x000fe200078f30ff */
[----:B------:R-:W-:Y:S01]  /*57f0*/  IMAD.MOV.U32 R3, RZ, RZ, R132 ;  /* 0x000000ffff037224 */ /* 0x000fe200078e0084 */
[----:B------:R-:W-:Y:S01]  /*5800*/  IADD3 R223, R135, R223, -R222 ;  /* 0x000000df87df7210 */ /* 0x000fe20007ffe8de */
[----:B------:R-:W2:Y:S01]  /*5810*/  @!P4 LDC.64 R210, c[0x0][0x220] ;  /* 0x00008800ffd2cb82 */ /* 0x000ea20000000a00 */
[----:B------:R-:W-:-:S07]  /*5820*/  LEA.HI.SX32 R230, R230, 0xfffffffe, 0x1a ;  /* 0xfffffffee6e67811 */ /* 0x000fce00078fd2ff */
[----:B------:R-:W3:Y:S01]  /*5830*/  @!P4 LDC.64 R208, c[0x0][0x220] ;  /* 0x00008800ffd0cb82 */ /* 0x000ee20000000a00 */
[----:B------:R-:W-:Y:S05]  /*5840*/  BRA `(.L_x_254) ;  /* 0x0000000000f07947 */ /* 0x000fea0003800000 */
.L_x_256:
        /* <DEDUP_REMOVED lines=60> */
.L_x_254:
        /* <DEDUP_REMOVED lines=21> */
[----:B------:R3:W-:Y:S06]  /*5d60*/  @!P4 LDGSTS.E.BYPASS.LTC128B.128 [R219+0x12000], desc[UR8][R240.64] ;  /* 0x12000000f0dbcfae */ /* 0x0007ec000b901d48 */
[----:B------:R-:W-:Y:S01]  /*5d70*/  @P3 STS.128 [R219+0x14000], RZ ;  /* 0x014000ffdb003388 */ /* 0x000fe20000000c00 */
[----:B------:R-:W4:Y:S08]  /*5d80*/  @!P3 LDC.64 R134, c[0x0][0x220] ;  /* 0x00008800ff86bb82 */ /* 0x000f300000000a00 */
[----:B------:R-:W5:Y:S01]  /*5d90*/  @!P2 LDC.64 R132, c[0x0][0x220] ;  /* 0x00008800ff84ab82 */ /* 0x000f620000000a00 */
[----:B---3--:R-:W-:Y:S04]  /*5da0*/  IMAD R241, R230, -0x40, R223 ;  /* 0xffffffc0e6f17824 */ /* 0x008fe800078e02df */
[----:B------:R-:W-:Y:S01]  /*5db0*/  VIADD R240, R241, 0x8 ;  /* 0x00000008f1f07836 */ /* 0x000fe20000000000 */
[C---:B-1----:R-:W-:Y:S02]  /*5dc0*/  @!P3 LEA R236, P1, R239.reuse, R236, 0x1 ;  /* 0x000000ecefecb211 */ /* 0x042fe400078208ff */
[C---:B--2---:R-:W-:Y:S02]  /*5dd0*/  @!P2 LEA R234, P0, R239.reuse, R234, 0x1 ;  /* 0x000000eaefeaa211 */ /* 0x044fe400078008ff */
[C-C-:B------:R-:W-:Y:S02]  /*5de0*/  @!P3 LEA.HI.X R237, R239.reuse, R237, R238.reuse, 0x1, P1 ;  /* 0x000000edefedb211 */ /* 0x140fe400008f0cee */
[----:B------:R-:W-:Y:S02]  /*5df0*/  @!P2 LEA.HI.X R235, R239, R235, R238, 0x1, P0 ;  /* 0x000000ebefeba211 */ /* 0x000fe400000f0cee */
[----:B------:R-:W-:Y:S01]  /*5e00*/  LEA.HI.X R238, R212, R238, R213, 0x5, P6 ;  /* 0x000000eed4ee7211 */ /* 0x000fe200030f2cd5 */
[----:B------:R-:W-:Y:S01]  /*5e10*/  @!PT LDS RZ, [RZ] ;  /* 0x00000000fffff984 */ /* 0x000fe20000000800 */
[----:B------:R-:W-:Y:S01]  /*5e20*/  @!PT LDS RZ, [RZ] ;  /* 0x00000000fffff984 */ /* 0x000fe20000000800 */
[----:B------:R-:W-:Y:S01]  /*5e30*/  @!PT LDS RZ, [RZ] ;  /* 0x00000000fffff984 */ /* 0x000fe20000000800 */
[----:B------:R-:W-:Y:S01]  /*5e40*/  @!P3 LDGSTS.E.BYPASS.LTC128B.128 [R219+0x14000], desc[UR8][R236.64+0x80] ;  /* 0x14000080ecdbbfae */ /* 0x000fe2000b901d48 */
[C---:B----4-:R-:W-:Y:S02]  /*5e50*/  @!P3 LEA R134, P1, R233.reuse, R134, 0x1 ;  /* 0x00000086e986b211 */ /* 0x050fe400078208ff */
[C-C-:B------:R-:W-:Y:S03]  /*5e60*/  @!P4 LEA.HI.X R243, R233.reuse, R209, R238.reuse, 0x1, P5 ;  /* 0x000000d1e9f3c211 */ /* 0x140fe600028f0cee */
[----:B------:R-:W-:Y:S01]  /*5e70*/  @P2 STS.128 [R219+0x16000], RZ ;  /* 0x016000ffdb002388 */ /* 0x000fe20000000c00 */
[C-C-:B------:R-:W-:Y:S02]  /*5e80*/  @!P3 LEA.HI.X R135, R233.reuse, R135, R238.reuse, 0x1, P1 ;  /* 0x00000087e987b211 */ /* 0x140fe400008f0cee */
[C---:B-----5:R-:W-:Y:S03]  /*5e90*/  @!P2 LEA R132, P0, R233.reuse, R132, 0x1 ;  /* 0x00000084e984a211 */ /* 0x060fe600078008ff */
[----:B------:R-:W-:Y:S01]  /*5ea0*/  @!PT LDS RZ, [RZ] ;  /* 0x00000000fffff984 */ /* 0x000fe20000000800 */
[----:B------:R-:W-:Y:S01]  /*5eb0*/  @!PT LDS RZ, [RZ] ;  /* 0x00000000fffff984 */ /* 0x000fe20000000800 */
[----:B------:R-:W-:Y:S01]  /*5ec0*/  @!PT LDS RZ, [RZ] ;  /* 0x00000000fffff984 */ /* 0x000fe20000000800 */
[----:B------:R-:W-:Y:S01]  /*5ed0*/  @!P2 LDGSTS.E.BYPASS.LTC128B.128 [R219+0x16000], desc[UR8][R234.64+0x100] ;  /* 0x16000100eadbafae */ /* 0x000fe2000b901d48 */
[----:B------:R-:W-:Y:S02]  /*5ee0*/  ISETP.GE.AND P1, PT, R240, RZ, PT ;  /* 0x000000fff000720c */ /* 0x000fe40003f26270 */
[----:B------:R-:W-:Y:S03]  /*5ef0*/  @!P2 LEA.HI.X R133, R233, R133, R238, 0x1, P0 ;  /* 0x00000085e985a211 */ /* 0x000fe600000f0cee */
[----:B------:R-:W-:Y:S06]  /*5f00*/  @P4 STS.128 [R219+0x13000], RZ ;  /* 0x013000ffdb004388 */ /* 0x000fec0000000c00 */
[----:B------:R-:W-:Y:S01]  /*5f10*/  @!PT LDS RZ, [RZ] ;  /* 0x00000000fffff984 */ /* 0x000fe20000000800 */
[----:B------:R-:W-:Y:S01]  /*5f20*/  @!PT LDS RZ, [RZ] ;  /* 0x00000000fffff984 */ /* 0x000fe20000000800 */
[----:B------:R-:W-:Y:S01]  /*5f30*/  @!PT LDS RZ, [RZ] ;  /* 0x00000000fffff984 */ /* 0x000fe20000000800 */
[----:B------:R-:W-:Y:S06]  /*5f40*/  @!P4 LDGSTS.E.BYPASS.LTC128B.128 [R219+0x13000], desc[UR8][R242.64] ;  /* 0x13000000f2dbcfae */ /* 0x000fec000b901d48 */
[----:B------:R-:W-:Y:S01]  /*5f50*/  @P3 STS.128 [R219+0x15000], RZ ;  /* 0x015000ffdb003388 */ /* 0x000fe20000000c00 */
[C---:B------:R-:W-:Y:S05]  /*5f60*/  @!P1 IADD3 R240, -R241.reuse, -0x8, RZ ;  /* 0xfffffff8f1f09810 */ /* 0x040fea0007ffe1ff */
[----:B------:R-:W-:Y:S01]  /*5f70*/  @!PT LDS RZ, [RZ] ;  /* 0x00000000fffff984 */ /* 0x000fe20000000800 */
[----:B------:R-:W-:Y:S01]  /*5f80*/  @!PT LDS RZ, [RZ] ;  /* 0x00000000fffff984 */ /* 0x000fe20000000800 */
[----:B------:R-:W-:Y:S01]  /*5f90*/  @!PT LDS RZ, [RZ] ;  /* 0x00000000fffff984 */ /* 0x000fe20000000800 */
[----:B------:R-:W-:Y:S06]  /*5fa0*/  @!P3 LDGSTS.E.BYPASS.LTC128B.128 [R219+0x15000], desc[UR8][R134.64+0x80] ;  /* 0x1500008086dbbfae */ /* 0x000fec000b901d48 */
[----:B------:R-:W-:Y:S06]  /*5fb0*/  @P2 STS.128 [R219+0x17000], RZ ;  /* 0x017000ffdb002388 */ /* 0x000fec0000000c00 */
[----:B------:R-:W-:Y:S01]  /*5fc0*/  @!PT LDS RZ, [RZ] ;  /* 0x00000000fffff984 */ /* 0x000fe20000000800 */
[----:B------:R-:W-:Y:S01]  /*5fd0*/  @!PT LDS RZ, [RZ] ;  /* 0x00000000fffff984 */ /* 0x000fe20000000800 */
[----:B------:R-:W-:Y:S01]  /*5fe0*/  @!PT LDS RZ, [RZ] ;  /* 0x00000000fffff984 */ /* 0x000fe20000000800 */
[----:B------:R1:W-:Y:S06]  /*5ff0*/  @!P2 LDGSTS.E.BYPASS.LTC128B.128 [R219+0x17000], desc[UR8][R132.64+0x100] ;  /* 0x1700010084dbafae */ /* 0x0003ec000b901d48 */
[----:B------:R-:W-:Y:S06]  /*6000*/  LDSM.16.M88.4 R136, [R206] ;  /* 0x00000000ce88783b */ /* 0x000fec0000000200 */
[----:B------:R-:W2:Y:S06]  /*6010*/  LDSM.16.M88.4 R140, [R205+0xc000] ;  /* 0x00c00000cd8c783b */ /* 0x000eac0000000200 */
[----:B------:R-:W3:Y:S06]  /*6020*/  LDSM.16.M88.4 R144, [R205+0xc800] ;  /* 0x00c80000cd90783b */ /* 0x000eec0000000200 */
[----:B------:R-:W4:Y:S06]  /*6030*/  LDSM.16.M88.4 R148, [R205+0xd000] ;  /* 0x00d00000cd94783b */ /* 0x000f2c0000000200 */
[----:B------:R-:W5:Y:S06]  /*6040*/  LDSM.16.M88.4 R152, [R205+0xd800] ;  /* 0x00d80000cd98783b */ /* 0x000f6c0000000200 */
[----:B------:R-:W0:Y:S06]  /*6050*/  LDGDEPBAR ;  /* 0x00000000000079af */ /* 0x000e2c0000000000 */
[----:B------:R-:W-:Y:S06]  /*6060*/  LDSM.16.M88.4 R156, [R204] ;  /* 0x00000000cc9c783b */ /* 0x000fec0000000200 */
[----:B------:R-:W5:Y:S01]  /*6070*/  LDSM.16.M88.4 R160, [R203] ;  /* 0x00000000cba0783b */ /* 0x000f620000000200 */
[C---:B--2---:R-:W-:Y:S05]  /*6080*/  HMMA.16816.F32 R4, R136.reuse, R140, RZ ;  /* 0x0000008c8804723c */ /* 0x044fea00000018ff */
[----:B------:R-:W2:Y:S01]  /*6090*/  LDSM.16.M88.4 R164, [R195] ;  /* 0x00000000c3a4783b */ /* 0x000ea20000000200 */
[C---:B------:R-:W-:Y:S05]  /*60a0*/  HMMA.16816.F32 R8, R136.reuse, R142, RZ ;  /* 0x0000008e8808723c */ /* 0x040fea00000018ff */
[----:B------:R-:W2:Y:S01]  /*60b0*/  LDSM.16.M88.4 R168, [R194] ;  /* 0x00000000c2a8783b */ /* 0x000ea20000000200 */
[C---:B---3--:R-:W-:Y:S05]  /*60c0*/  HMMA.16816.F32 R12, R136.reuse, R144, RZ ;  /* 0x00000090880c723c */ /* 0x048fea00000018ff */
[----:B------:R-:W3:Y:S01]  /*60d0*/  LDSM.16.M88.4 R172, [R193] ;  /* 0x00000000c1ac783b */ /* 0x000ee20000000200 */
[C---:B------:R-:W-:Y:S05]  /*60e0*/  HMMA.16816.F32 R16, R136.reuse, R146, RZ ;  /* 0x000000928810723c */ /* 0x040fea00000018ff */
[----:B------:R-:W-:Y:S01]  /*60f0*/  LDSM.16.M88.4 R176, [R202] ;  /* 0x00000000cab0783b */ /* 0x000fe20000000200 */
[C---:B----4-:R-:W-:Y:S05]  /*6100*/  HMMA.16816.F32 R20, R136.reuse, R148, RZ ;  /* 0x000000948814723c */ /* 0x050fea00000018ff */
[----:B------:R-:W4:Y:S01]  /*6110*/  LDSM.16.M88.4 R180, [R199+0xc000] ;  /* 0x00c00000c7b4783b */ /* 0x000f220000000200 */
[C---:B------:R-:W-:Y:S05]  /*6120*/  HMMA.16816.F32 R24, R136.reuse, R150, RZ ;  /* 0x000000968818723c */ /* 0x040fea00000018ff */
[----:B-1----:R-:W-:Y:S01]  /*6130*/  LDSM.16.M88.4 R132, [R199+0xd000] ;  /* 0x00d00000c784783b */ /* 0x002fe20000000200 */
[C---:B-----5:R-:W-:Y:S05]  /*6140*/  HMMA.16816.F32 R28, R136.reuse, R152, RZ ;  /* 0x00000098881c723c */ /* 0x060fea00000018ff */
[----:B------:R-:W-:Y:S01]  /*6150*/  LDSM.16.M88.4 R140, [R199+0xd800] ;  /* 0x00d80000c78c783b */ /* 0x000fe20000000200 */
[----:B------:R-:W-:Y:S05]  /*6160*/  HMMA.16816.F32 R32, R136, R154, RZ ;  /* 0x0000009a8820723c */ /* 0x000fea00000018ff */
[----:B------:R-:W1:Y:S01]  /*6170*/  LDSM.16.M88.4 R136, [R199+0xc800] ;  /* 0x00c80000c788783b */ /* 0x000e620000000200 */
[C---:B------:R-:W-:Y:S05]  /*6180*/  HMMA.16816.F32 R4, R156.reuse, R160, R4 ;  /* 0x000000a09c04723c */ /* 0x040fea0000001804 */
[----:B------:R-:W-:Y:S01]  /*6190*/  LDSM.16.M88.4 R144, [R201] ;  /* 0x00000000c990783b */ /* 0x000fe20000000200 */
[C---:B------:R-:W-:Y:S05]  /*61a0*/  HMMA.16816.F32 R8, R156.reuse, R162, R8 ;  /* 0x000000a29c08723c */ /* 0x040fea0000001808 */
[----:B------:R-:W5:Y:S01]  /*61b0*/  LDSM.16.M88.4 R148, [R192] ;  /* 0x00000000c094783b */ /* 0x000f620000000200 */
[C---:B--2---:R-:W-:Y:S05]  /*61c0*/  HMMA.16816.F32 R12, R156.reuse, R164, R12 ;  /* 0x000000a49c0c723c */ /* 0x044fea000000180c */
[----:B------:R-:W2:Y:S01]  /*61d0*/  LDSM.16.M88.4 R152, [R192+0x800] ;  /* 0x00080000c098783b */ /* 0x000ea20000000200 */
[C---:B------:R-:W-:Y:S05]  /*61e0*/  HMMA.16816.F32 R16, R156.reuse, R166, R16 ;  /* 0x000000a69c10723c */ /* 0x040fea0000001810 */
[----:B------:R-:W-:Y:S01]  /*61f0*/  LDSM.16.M88.4 R160, [R192+0x1800] ;  /* 0x00180000c0a0783b */ /* 0x000fe20000000200 */
[C---:B------:R-:W-:Y:S05]  /*6200*/  HMMA.16816.F32 R20, R156.reuse, R168, R20 ;  /* 0x000000a89c14723c */ /* 0x040fea0000001814 */
[----:B------:R-:W-:Y:S01]  /*6210*/  LDSM.16.M88.4 R164, [R206+0x4000] ;  /* 0x00400000cea4783b */ /* 0x000fe20000000200 */
[C---:B------:R-:W-:Y:S05]  /*6220*/  HMMA.16816.F32 R24, R156.reuse, R170, R24 ;  /* 0x000000aa9c18723c */ /* 0x040fea0000001818 */
[----:B------:R-:W-:Y:S01]  /*6230*/  LDSM.16.M88.4 R168, [R205+0xe000] ;  /* 0x00e00000cda8783b */ /* 0x000fe20000000200 */
[C---:B---3--:R-:W-:Y:S06]  /*6240*/  HMMA.16816.F32 R28, R156.reuse, R172, R28 ;  /* 0x000000ac9c1c723c */ /* 0x048fec000000181c */
[----:B------:R-:W-:Y:S01]  /*6250*/  HMMA.16816.F32 R32, R156, R174, R32 ;  /* 0x000000ae9c20723c */ /* 0x000fe20000001820 */
[----:B------:R-:W3:Y:S05]  /*6260*/  LDSM.16.M88.4 R156, [R192+0x1000] ;  /* 0x00100000c09c783b */ /* 0x000eea0000000200 */
[C---:B----4-:R-:W-:Y:S01]  /*6270*/  HMMA.16816.F32 R4, R176.reuse, R180, R4 ;  /* 0x000000b4b004723c */ /* 0x050fe20000001804 */
[----:B------:R-:W-:Y:S05]  /*6280*/  LDSM.16.M88.4 R172, [R204+0x4000] ;  /* 0x00400000ccac783b */ /* 0x000fea0000000200 */
[C---:B------:R-:W-:Y:S06]  /*6290*/  HMMA.16816.F32 R8, R176.reuse, R182, R8 ;  /* 0x000000b6b008723c */ /* 0x040fec0000001808 */
[C---:B-1----:R-:W-:Y:S06]  /*62a0*/  HMMA.16816.F32 R12, R176.reuse, R136, R12 ;  /* 0x00000088b00c723c */ /* 0x042fec000000180c */
[C---:B------:R-:W-:Y:S01]  /*62b0*/  HMMA.16816.F32 R16, R176.reuse, R138, R16 ;  /* 0x0000008ab010723c */ /* 0x040fe20000001810 */
[----:B------:R-:W-:Y:S05]  /*62c0*/  LDSM.16.M88.4 R136, [R205+0xf000] ;  /* 0x00f00000cd88783b */ /* 0x000fea0000000200 */
[C---:B------:R-:W-:Y:S06]  /*62d0*/  HMMA.16816.F32 R20, R176.reuse, R132, R20 ;  /* 0x00000084b014723c */ /* 0x040fec0000001814 */
[C---:B------:R-:W-:Y:S01]  /*62e0*/  HMMA.16816.F32 R24, R176.reuse, R134, R24 ;  /* 0x00000086b018723c */ /* 0x040fe20000001818 */
[----:B------:R-:W1:Y:S05]  /*62f0*/  LDSM.16.M88.4 R132, [R205+0xe800] ;  /* 0x00e80000cd84783b */ /* 0x000e6a0000000200 */
[C---:B------:R-:W-:Y:S06]  /*6300*/  HMMA.16816.F32 R28, R176.reuse, R140, R28 ;  /* 0x0000008cb01c723c */ /* 0x040fec000000181c */
[----:B------:R-:W-:Y:S01]  /*6310*/  HMMA.16816.F32 R32, R176, R142, R32 ;  /* 0x0000008eb020723c */ /* 0x000fe20000001820 */
[----:B------:R-:W4:Y:S05]  /*6320*/  LDSM.16.M88.4 R140, [R205+0xf800] ;  /* 0x00f80000cd8c783b */ /* 0x000f2a0000000200 */
[C---:B-----5:R-:W-:Y:S01]  /*6330*/  HMMA.16816.F32 R4, R144.reuse, R148, R4 ;  /* 0x000000949004723c */ /* 0x060fe20000001804 */
[----:B------:R-:W5:Y:S05]  /*6340*/  LDSM.16.M88.4 R176, [R191] ;  /* 0x00000000bfb0783b */ /* 0x000f6a0000000200 */
[C---:B------:R-:W-:Y:S01]  /*6350*/  HMMA.16816.F32 R8, R144.reuse, R150, R8 ;  /* 0x000000969008723c */ /* 0x040fe20000001808 */
[----:B------:R-:W-:Y:S05]  /*6360*/  LDSM.16.M88.4 R148, [R189] ;  /* 0x00000000bd94783b */ /* 0x000fea0000000200 */
[C---:B--2---:R-:W-:Y:S06]  /*6370*/  HMMA.16816.F32 R12, R144.reuse, R152, R12 ;  /* 0x00000098900c723c */ /* 0x044fec000000180c */
[C---:B------:R-:W-:Y:S01]  /*6380*/  HMMA.16816.F32 R16, R144.reuse, R154, R16 ;  /* 0x0000009a9010723c */ /* 0x040fe20000001810 */
[----:B------:R-:W-:Y:S05]  /*6390*/  LDSM.16.M88.4 R152, [R188] ;  /* 0x00000000bc98783b */ /* 0x000fea0000000200 */
[C---:B---3--:R-:W-:Y:S06]  /*63a0*/  HMMA.16816.F32 R20, R144.reuse, R156, R20 ;  /* 0x0000009c9014723c */ /* 0x048fec0000001814 */
[C---:B------:R-:W-:Y:S01]  /*63b0*/  HMMA.16816.F32 R24, R144.reuse, R158, R24 ;  /* 0x0000009e9018723c */ /* 0x040fe20000001818 */
[----:B------:R-:W-:Y:S05]  /*63c0*/  LDSM.16.M88.4 R156, [R202+0x4000] ;  /* 0x00400000ca9c783b */ /* 0x000fea0000000200 */
[C---:B------:R-:W-:Y:S06]  /*63d0*/  HMMA.16816.F32 R28, R144.reuse, R160, R28 ;  /* 0x000000a0901c723c */ /* 0x040fec000000181c */
[----:B------:R-:W-:Y:S01]  /*63e0*/  HMMA.16816.F32 R32, R144, R162, R32 ;  /* 0x000000a29020723c */ /* 0x000fe20000001820 */
[----:B------:R-:W2:Y:S05]  /*63f0*/  LDSM.16.M88.4 R144, [R190] ;  /* 0x00000000be90783b */ /* 0x000eaa0000000200 */
[C---:B------:R-:W-:Y:S01]  /*6400*/  HMMA.16816.F32 R4, R164.reuse, R168, R4 ;  /* 0x000000a8a404723c */ /* 0x040fe20000001804 */
[----:B------:R-:W3:Y:S05]  /*6410*/  LDSM.16.M88.4 R160, [R199+0xe000] ;  /* 0x00e00000c7a0783b */ /* 0x000eea0000000200 */
        /* <DEDUP_REMOVED lines=8> */
[C---:B----4-:R-:W-:Y:S06]  /*64a0*/  HMMA.16816.F32 R28, R164.reuse, R140, R28 ;  /* 0x0000008ca41c723c */ /* 0x050fec000000181c */
[----:B------:R-:W-:Y:S01]  /*64b0*/  HMMA.16816.F32 R32, R164, R142, R32 ;  /* 0x0000008ea420723c */ /* 0x000fe20000001820 */
[----:B------:R-:W4:Y:S05]  /*64c0*/  LDSM.16.M88.4 R140, [R199+0xf800] ;  /* 0x00f80000c78c783b */ /* 0x000f2a0000000200 */
[C---:B-----5:R-:W-:Y:S01]  /*64d0*/  HMMA.16816.F32 R4, R172.reuse, R176, R4 ;  /* 0x000000b0ac04723c */ /* 0x060fe20000001804 */
[----:B------:R-:W5:Y:S05]  /*64e0*/  LDSM.16.M88.4 R164, [R201+0x4000] ;  /* 0x00400000c9a4783b */ /* 0x000f6a0000000200 */
        /* <DEDUP_REMOVED lines=52> */
[C---:B------:R-:W-:Y:S06]  /*6830*/  HMMA.16816.F32 R8, R156.reuse, R162, R8 ;  /* 0x000000a29c08723c */ /* 0x040fec0000001808 */
[C---:B--2---:R-:W-:Y:S05]  /*6840*/  HMMA.16816.F32 R12, R156.reuse, R144, R12 ;  /* 0x000000909c0c723c */ /* 0x044fea000000180c */
[C---:B------:R-:W-:Y:S01]  /*6850*/  VIADD R163, R241.reuse, 0xffffffe0 ;  /* 0xffffffe0f1a37836 */ /* 0x040fe20000000000 */
[C---:B------:R-:W-:Y:S06]  /*6860*/  HMMA.16816.F32 R16, R156.reuse, R146, R16 ;  /* 0x000000929c10723c */ /* 0x040fec0000001810 */
[C---:B------:R-:W-:Y:S06]  /*6870*/  HMMA.16816.F32 R20, R156.reuse, R148, R20 ;  /* 0x000000949c14723c */ /* 0x040fec0000001814 */
[C---:B------:R-:W-:Y:S06]  /*6880*/  HMMA.16816.F32 R24, R156.reuse, R150, R24 ;  /* 0x000000969c18723c */ /* 0x040fec0000001818 */
[C---:B------:R-:W-:Y:S06]  /*6890*/  HMMA.16816.F32 R28, R156.reuse, R152, R28 ;  /* 0x000000989c1c723c */ /* 0x040fec000000181c */
[----:B------:R-:W-:Y:S06]  /*68a0*/  HMMA.16816.F32 R32, R156, R154, R32 ;  /* 0x0000009a9c20723c */ /* 0x000fec0000001820 */
[C---:B---3--:R-:W-:Y:S06]  /*68b0*/  HMMA.16816.F32 R4, R164.reuse, R168, R4 ;  /* 0x000000a8a404723c */ /* 0x048fec0000001804 */
[C---:B------:R-:W-:Y:S05]  /*68c0*/  HMMA.16816.F32 R8, R164.reuse, R170, R8 ;  /* 0x000000aaa408723c */ /* 0x040fea0000001808 */
[C---:B------:R-:W-:Y:S01]  /*68d0*/  VIADD R169, R241.reuse, 0xffffffef ;  /* 0xffffffeff1a97836 */ /* 0x040fe20000000000 */
[C---:B-1----:R-:W-:Y:S05]  /*68e0*/  HMMA.16816.F32 R12, R164.reuse, R132, R12 ;  /* 0x00000084a40c723c */ /* 0x042fea000000180c */
[----:B------:R-:W-:Y:S01]  /*68f0*/  VIADD R171, R241, 0xfffffff7 ;  /* 0xfffffff7f1ab7836 */ /* 0x000fe20000000000 */
[C---:B------:R-:W-:Y:S01]  /*6900*/  HMMA.16816.F32 R16, R164.reuse, R134, R16 ;  /* 0x00000086a410723c */ /* 0x040fe20000001810 */
[----:B------:R-:W1:Y:S03]  /*6910*/  LDSM.16.M88.4 R132, [R192+0x4800] ;  /* 0x00480000c084783b */ /* 0x000e660000000200 */
[----:B------:R-:W-:Y:S01]  /*6920*/  ISETP.GE.AND P1, PT, R171, RZ, PT ;  /* 0x000000ffab00720c */ /* 0x000fe20003f26270 */
[C---:B------:R-:W-:Y:S01]  /*6930*/  VIADD R170, R241.reuse, 0xfffffff0 ;  /* 0xfffffff0f1aa7836 */ /* 0x040fe20000000000 */
[C---:B------:R-:W-:Y:S06]  /*6940*/  HMMA.16816.F32 R20, R164.reuse, R136, R20 ;  /* 0x00000088a414723c */ /* 0x040fec0000001814 */
[C---:B------:R-:W-:Y:S01]  /*6950*/  HMMA.16816.F32 R24, R164.reuse, R138, R24 ;  /* 0x0000008aa418723c */ /* 0x040fe20000001818 */
[----:B------:R-:W2:Y:S04]  /*6960*/  LDSM.16.M88.4 R136, [R192+0x5000] ;  /* 0x00500000c088783b */ /* 0x000ea80000000200 */
[C---:B------:R-:W-:Y:S01]  /*6970*/  @!P1 IADD3 R171, -R241.reuse, 0x9, RZ ;  /* 0x00000009f1ab9810 */ /* 0x040fe20007ffe1ff */
[C---:B----4-:R-:W-:Y:S06]  /*6980*/  HMMA.16816.F32 R28, R164.reuse, R140, R28 ;  /* 0x0000008ca41c723c */ /* 0x050fec000000181c */
[----:B------:R-:W-:Y:S06]  /*6990*/  HMMA.16816.F32 R32, R164, R142, R32 ;  /* 0x0000008ea420723c */ /* 0x000fec0000001820 */
[C---:B-----5:R-:W-:Y:S05]  /*69a0*/  HMMA.16816.F32 R4, R172.reuse, R176, R4 ;  /* 0x000000b0ac04723c */ /* 0x060fea0000001804 */
[C---:B------:R-:W-:Y:S01]  /*69b0*/  VIADD R167, R241.reuse, 0xffffffe8 ;  /* 0xffffffe8f1a77836 */ /* 0x040fe20000000000 */
[C---:B------:R-:W-:Y:S05]  /*69c0*/  HMMA.16816.F32 R8, R172.reuse, R178, R8 ;  /* 0x000000b2ac08723c */ /* 0x040fea0000001808 */
[----:B------:R-:W-:Y:S01]  /*69d0*/  VIADD R177, R241, 0xfffffff8 ;  /* 0xfffffff8f1b17836 */ /* 0x000fe20000000000 */
[C---:B-1----:R-:W-:Y:S04]  /*69e0*/  HMMA.16816.F32 R12, R172.reuse, R132, R12 ;  /* 0x00000084ac0c723c */ /* 0x042fe8000000180c */
[----:B------:R-:W-:Y:S01]  /*69f0*/  ISETP.GE.AND P5, PT, R177, RZ, PT ;  /* 0x000000ffb100720c */ /* 0x000fe20003fa6270 */
[----:B------:R-:W-:Y:S01]  /*6a00*/  VIADD R165, R241, 0xffffffe7 ;  /* 0xffffffe7f1a57836 */ /* 0x000fe20000000000 */
[C---:B------:R-:W-:Y:S04]  /*6a10*/  HMMA.16816.F32 R16, R172.reuse, R134, R16 ;  /* 0x00000086ac10723c */ /* 0x040fe80000001810 */
[----:B------:R-:W-:Y:S02]  /*6a20*/  ISETP.GE.AND P1, PT, R165, RZ, PT ;  /* 0x000000ffa500720c */ /* 0x000fe40003f26270 */
[C---:B--2---:R-:W-:Y:S05]  /*6a30*/  HMMA.16816.F32 R20, R172.reuse, R136, R20 ;  /* 0x00000088ac14723c */ /* 0x044fea0000001814 */
[----:B------:R-:W-:Y:S01]  /*6a40*/  FMUL.FTZ R234, R6, UR5 ;  /* 0x0000000506ea7c20 */ /* 0x000fe20008410000 */
[C---:B------:R-:W-:Y:S03]  /*6a50*/  HMMA.16816.F32 R24, R172.reuse, R138, R24 ;  /* 0x0000008aac18723c */ /* 0x040fe60000001818 */
[----:B------:R1:W2:Y:S02]  /*6a60*/  MUFU.TANH R166, R234 ;  /* 0x000000ea00a67308 */ /* 0x0002a40000002400 */
[----:B------:R-:W-:Y:S01]  /*6a70*/  FMUL.FTZ R235, R7, UR5 ;  /* 0x0000000507eb7c20 */ /* 0x000fe20008410000 */
[----:B------:R-:W-:Y:S01]  /*6a80*/  FMUL.FTZ R133, R14, UR5 ;  /* 0x000000050e857c20 */ /* 0x000fe20008410000 */
[----:B------:R-:W-:Y:S01]  /*6a90*/  FMUL.FTZ R132, R15, UR5 ;  /* 0x000000050f847c20 */ /* 0x000fe20008410000 */
[----:B------:R-:W-:Y:S05]  /*6aa0*/  FMUL.FTZ R237, R4, UR5 ;  /* 0x0000000504ed7c20 */ /* 0x000fea0008410000 */
[----:B------:R-:W-:Y:S01]  /*6ab0*/  MUFU.TANH R178, R133 ;  /* 0x0000008500b27308 */ /* 0x000fe20000002400 */
[----:B------:R-:W-:Y:S01]  /*6ac0*/  FMUL.FTZ R252, R18, UR5 ;  /* 0x0000000512fc7c20 */ /* 0x000fe20008410000 */
[----:B------:R-:W-:Y:S01]  /*6ad0*/  FMUL.FTZ R250, R19, UR5 ;  /* 0x0000000513fa7c20 */ /* 0x000fe20008410000 */
[----:B------:R-:W-:Y:S02]  /*6ae0*/  VIADD R18, R241, 0x7 ;  /* 0x00000007f1127836 */ /* 0x000fe40000000000 */
[----:B------:R-:W-:Y:S01]  /*6af0*/  FMUL.FTZ R233, R5, UR5 ;  /* 0x0000000505e97c20 */ /* 0x000fe20008410000 */
[----:B------:R-:W-:Y:S02]  /*6b00*/  VIADD R19, R241, 0xffffffff ;  /* 0xfffffffff1137836 */ /* 0x000fe40000000000 */
[----:B------:R-:W-:Y:S01]  /*6b10*/  FMUL.FTZ R239, R11, UR5 ;  /* 0x000000050bef7c20 */ /* 0x000fe20008410000 */
[----:B------:R-:W-:Y:S01]  /*6b20*/  @!P5 IADD3 R177, -R241, 0x8, RZ ;  /* 0x00000008f1b1d810 */ /* 0x000fe20007ffe1ff */
[----:B------:R3:W-:Y:S01]  /*6b30*/  MUFU.TANH R162, R132 ;  /* 0x0000008400a27308 */ /* 0x0007e20000002400 */
[----:B------:R-:W-:Y:S01]  /*6b40*/  ISETP.GE.AND P0, PT, R18, RZ, PT ;  /* 0x000000ff1200720c */ /* 0x000fe20003f06270 */
[----:B-1----:R-:W-:Y:S01]  /*6b50*/  FMUL.FTZ R234, R9, UR5 ;  /* 0x0000000509ea7c20 */ /* 0x002fe20008410000 */
[----:B------:R-:W-:Y:S01]  /*6b60*/  ISETP.GE.AND P6, PT, R19, RZ, PT ;  /* 0x000000ff1300720c */ /* 0x000fe20003fc6270 */
[----:B------:R-:W-:Y:S01]  /*6b70*/  FMUL.FTZ R238, R10, UR5 ;  /* 0x000000050aee7c20 */ /* 0x000fe20008410000 */
[----:B------:R-:W-:Y:S01]  /*6b80*/  ISETP.GE.AND P5, PT, R167, RZ, PT ;  /* 0x000000ffa700720c */ /* 0x000fe20003fa6270 */
[----:B------:R-:W-:Y:S01]  /*6b90*/  FMUL.FTZ R247, R17, UR5 ;  /* 0x0000000511f77c20 */ /* 0x000fe20008410000 */
[----:B------:R-:W-:Y:S03]  /*6ba0*/  FMUL.FTZ R243, R21, UR5 ;  /* 0x0000000515f37c20 */ /* 0x000fe60008410000 */
[----:B------:R-:W1:Y:S01]  /*6bb0*/  MUFU.TANH R235, R235 ;  /* 0x000000eb00eb7308 */ /* 0x000e620000002400 */
[----:B------:R-:W-:Y:S01]  /*6bc0*/  FMUL.FTZ R248, R13, UR5 ;  /* 0x000000050df87c20 */ /* 0x000fe20008410000 */
[C---:B------:R-:W-:Y:S01]  /*6bd0*/  VIADD R17, R241.reuse, 0xffffffdf ;  /* 0xffffffdff1117836 */ /* 0x040fe20000000000 */
[----:B------:R-:W-:Y:S01]  /*6be0*/  IABS R21, R241 ;  /* 0x000000f100157213 */ /* 0x000fe20000000000 */
[C---:B------:R-:W-:Y:S02]  /*6bf0*/  VIADD R14, R241.reuse, 0xffffffd8 ;  /* 0xffffffd8f10e7836 */ /* 0x040fe40000000000 */
[----:B------:R-:W-:Y:S01]  /*6c00*/  FMUL.FTZ R251, R12, UR5 ;  /* 0x000000050cfb7c20 */ /* 0x000fe20008410000 */
[C---:B------:R-:W-:Y:S01]  /*6c10*/  @!P0 IADD3 R18, -R241.reuse, -0x7, RZ ;  /* 0xfffffff9f1128810 */ /* 0x040fe20007ffe1ff */
[C---:B------:R-:W-:Y:S02]  /*6c20*/  VIADD R15, R241.reuse, 0xffffffd7 ;  /* 0xffffffd7f10f7836 */ /* 0x040fe40000000000 */
[----:B------:R-:W4:Y:S01]  /*6c30*/  MUFU.TANH R237, R237 ;  /* 0x000000ed00ed7308 */ /* 0x000f220000002400 */
[----:B---3--:R-:W3:Y:S01]  /*6c40*/  LDSM.16.M88.4 R132, [R192+0x5800] ;  /* 0x00580000c084783b */ /* 0x008ee20000000200 */
[----:B------:R-:W-:Y:S04]  /*6c50*/  DEPBAR.LE SB0, 0x0 ;  /* 0x000080000000791a */ /* 0x000fe80000000000 */
[----:B------:R-:W-:Y:S01]  /*6c60*/  @!P6 IADD3 R19, -R241, 0x1, RZ ;  /* 0x00000001f113e810 */ /* 0x000fe20007ffe1ff */
[----:B------:R-:W-:Y:S03]  /*6c70*/  FMUL.FTZ R249, R16, UR5 ;  /* 0x0000000510f97c20 */ /* 0x000fe60008410000 */
[----:B------:R-:W-:Y:S01]  /*6c80*/  MUFU.TANH R233, R233 ;  /* 0x000000e900e97308 */ /* 0x000fe20000002400 */
[----:B------:R-:W-:Y:S01]  /*6c90*/  BAR.SYNC.DEFER_BLOCKING 0x0 ;  /* 0x0000000000007b1d */ /* 0x000fe20000010000 */
[----:B------:R-:W-:Y:S01]  /*6ca0*/  ISETP.GE.AND P0, PT, R170, RZ, PT ;  /* 0x000000ffaa00720c */ /* 0x000fe20003f06270 */
[----:B------:R-:W-:Y:S01]  /*6cb0*/  FMUL.FTZ R246, R22, UR5 ;  /* 0x0000000516f67c20 */ /* 0x000fe20008410000 */
[----:B------:R-:W-:Y:S01]  /*6cc0*/  ISETP.GE.AND P6, PT, R169, RZ, PT ;  /* 0x000000ffa900720c */ /* 0x000fe20003fc6270 */
[----:B------:R-:W-:Y:S01]  /*6cd0*/  FMUL.FTZ R242, R26, UR5 ;  /* 0x000000051af27c20 */ /* 0x000fe20008410000 */
[C---:B------:R-:W-:Y:S01]  /*6ce0*/  @!P5 IADD3 R167, -R241.reuse, 0x18, RZ ;  /* 0x00000018f1a7d810 */ /* 0x040fe20007ffe1ff */
[----:B------:R-:W-:Y:S03]  /*6cf0*/  FMUL.FTZ R236, R8, UR5 ;  /* 0x0000000508ec7c20 */ /* 0x000fe60008410000 */
[----:B------:R-:W-:Y:S01]  /*6d00*/  MUFU.TANH R239, R239 ;  /* 0x000000ef00ef7308 */ /* 0x000fe20000002400 */
[----:B------:R-:W-:Y:S01]  /*6d10*/  @!P1 IADD3 R165, -R241, 0x19, RZ ;  /* 0x00000019f1a59810 */ /* 0x000fe20007ffe1ff */
[----:B------:R-:W-:Y:S01]  /*6d20*/  FMUL.FTZ R244, R23, UR5 ;  /* 0x0000000517f47c20 */ /* 0x000fe20008410000 */
[----:B------:R-:W-:Y:S01]  /*6d30*/  ISETP.GE.AND P5, PT, R14, RZ, PT ;  /* 0x000000ff0e00720c */ /* 0x000fe20003fa6270 */
[----:B------:R-:W-:Y:S01]  /*6d40*/  VIADD R13, R241, 0xffffffd0 ;  /* 0xffffffd0f10d7836 */ /* 0x000fe20000000000 */
[----:B------:R-:W-:Y:S01]  /*6d50*/  ISETP.GE.AND P1, PT, R15, RZ, PT ;  /* 0x000000ff0f00720c */ /* 0x000fe20003f26270 */
[C---:B------:R-:W-:Y:S01]  /*6d60*/  VIADD R11, R241.reuse, 0xffffffcf ;  /* 0xffffffcff10b7836 */ /* 0x040fe20000000000 */
[C---:B------:R-:W-:Y:S03]  /*6d70*/  @!P0 IADD3 R170, -R241.reuse, 0x10, RZ ;  /* 0x00000010f1aa8810 */ /* 0x040fe60007ffe1ff */
[----:B------:R-:W-:Y:S01]  /*6d80*/  MUFU.TANH R234, R234 ;  /* 0x000000ea00ea7308 */ /* 0x000fe20000002400 */
[C---:B------:R-:W-:Y:S01]  /*6d90*/  @!P6 IADD3 R169, -R241.reuse, 0x11, RZ ;  /* 0x00000011f1a9e810 */ /* 0x040fe20007ffe1ff */
[----:B------:R-:W-:Y:S01]  /*6da0*/  VIADD R10, R241, 0xffffffc8 ;  /* 0xffffffc8f10a7836 */ /* 0x000fe20000000000 */
[----:B------:R-:W-:Y:S01]  /*6db0*/  ISETP.GE.AND P0, PT, R163, RZ, PT ;  /* 0x000000ffa300720c */ /* 0x000fe20003f06270 */
[----:B------:R-:W-:Y:S01]  /*6dc0*/  VIADD R9, R241, 0xffffffc7 ;  /* 0xffffffc7f1097836 */ /* 0x000fe20000000000 */
[----:B------:R-:W-:Y:S01]  /*6dd0*/  ISETP.GE.AND P6, PT, R17, RZ, PT ;  /* 0x000000ff1100720c */ /* 0x000fe20003fc6270 */
[----:B------:R-:W-:Y:S01]  /*6de0*/  FMUL.FTZ R27, R27, UR5 ;  /* 0x000000051b1b7c20 */ /* 0x000fe20008410000 */
[----:B------:R-:W-:Y:S03]  /*6df0*/  I2FP.F32.S32 R23, R240 ;  /* 0x000000f000177245 */ /* 0x000fe60000201400 */
[----:B------:R-:W5:Y:S01]  /*6e00*/  MUFU.TANH R238, R238 ;  /* 0x000000ee00ee7308 */ /* 0x000f620000002400 */
[----:B------:R-:W-:Y:S01]  /*6e10*/  FMUL.FTZ R245, R20, UR5 ;  /* 0x0000000514f57c20 */ /* 0x000fe20008410000 */
[C---:B------:R-:W-:Y:S02]  /*6e20*/  @!P5 IADD3 R14, -R241.reuse, 0x28, RZ ;  /* 0x00000028f10ed810 */ /* 0x040fe40007ffe1ff */
[----:B------:R-:W-:Y:S01]  /*6e30*/  @!P1 IADD3 R15, -R241, 0x29, RZ ;  /* 0x00000029f10f9810 */ /* 0x000fe20007ffe1ff */
[----:B--2---:R-:W-:Y:S01]  /*6e40*/  FFMA.FTZ R166, R23, -R0, R166 ;  /* 0x8000000017a67223 */ /* 0x004fe200000100a6 */
[----:B------:R-:W-:Y:S04]  /*6e50*/  ISETP.GE.AND P5, PT, R10, RZ, PT ;  /* 0x000000ff0a00720c */ /* 0x000fe80003fa6270 */
[----:B------:R-:W-:Y:S01]  /*6e60*/  MUFU.TANH R248, R248 ;  /* 0x000000f800f87308 */ /* 0x000fe20000002400 */
[C---:B---3--:R-:W-:Y:S05]  /*6e70*/  HMMA.16816.F32 R28, R172.reuse, R132, R28 ;  /* 0x00000084ac1c723c */ /* 0x048fea000000181c */
[----:B------:R-:W-:Y:S01]  /*6e80*/  @!P0 IADD3 R163, -R241, 0x20, RZ ;  /* 0x00000020f1a38810 */ /* 0x000fe20007ffe1ff */
[----:B------:R-:W-:Y:S03]  /*6e90*/  HMMA.16816.F32 R32, R172, R134, R32 ;  /* 0x00000086ac20723c */ /* 0x000fe60000001820 */
[----:B------:R-:W-:Y:S01]  /*6ea0*/  MUFU.TANH R250, R250 ;  /* 0x000000fa00fa7308 */ /* 0x000fe20000002400 */
[----:B------:R-:W-:Y:S02]  /*6eb0*/  ISETP.GE.AND P0, PT, R13, RZ, PT ;  /* 0x000000ff0d00720c */ /* 0x000fe40003f06270 */
[----:B------:R-:W-:Y:S02]  /*6ec0*/  I2FP.F32.S32 R133, R18 ;  /* 0x0000001200857245 */ /* 0x000fe40000201400 */
[----:B------:R-:W-:Y:S05]  /*6ed0*/  I2FP.F32.S32 R132, R21 ;  /* 0x0000001500847245 */ /* 0x000fea0000201400 */
[----:B------:R-:W2:Y:S01]  /*6ee0*/  MUFU.TANH R251, R251 ;  /* 0x000000fb00fb7308 */ /* 0x000ea20000002400 */
[----:B------:R-:W-:Y:S01]  /*6ef0*/  ISETP.GE.AND P1, PT, R9, RZ, PT ;  /* 0x000000ff0900720c */ /* 0x000fe20003f26270 */
[-C--:B-1----:R-:W-:Y:S01]  /*6f00*/  FFMA.FTZ R26, R133, -R0.reuse, R235 ;  /* 0x80000000851a7223 */ /* 0x082fe200000100eb */
[----:B------:R-:W-:Y:S01]  /*6f10*/  I2FP.F32.S32 R133, R19 ;  /* 0x0000001300857245 */ /* 0x000fe20000201400 */
[CC--:B----4-:R-:W-:Y:S01]  /*6f20*/  FFMA.FTZ R19, R132.reuse, -R0.reuse, R237 ;  /* 0x8000000084137223 */ /* 0x0d0fe200000100ed */
[----:B------:R-:W-:Y:S01]  /*6f30*/  FMUL.FTZ R237, R25, UR5 ;  /* 0x0000000519ed7c20 */ /* 0x000fe20008410000 */
[----:B------:R-:W-:Y:S01]  /*6f40*/  @!P6 IADD3 R17, -R241, 0x21, RZ ;  /* 0x00000021f111e810 */ /* 0x000fe20007ffe1ff */
[-C--:B-----5:R-:W-:Y:S03]  /*6f50*/  FFMA.FTZ R22, R132, -R0.reuse, R238 ;  /* 0x8000000084167223 */ /* 0x0a0fe600000100ee */
[----:B------:R-:W1:Y:S01]  /*6f60*/  MUFU.TANH R252, R252 ;  /* 0x000000fc00fc7308 */ /* 0x000e620000002400 */
[CC--:B------:R-:W-:Y:S01]  /*6f70*/  FFMA.FTZ R25, R133.reuse, -R0.reuse, R233 ;  /* 0x8000000085197223 */ /* 0x0c0fe200000100e9 */
[----:B------:R-:W-:Y:S01]  /*6f80*/  FFMA.FTZ R18, R133, -R0, R239 ;  /* 0x8000000085127223 */ /* 0x000fe200000100ef */
[----:B------:R-:W-:Y:S01]  /*6f90*/  I2FP.F32.S32 R133, R171 ;  /* 0x000000ab00857245 */ /* 0x000fe20000201400 */
[----:B------:R-:W-:Y:S01]  /*6fa0*/  FMUL.FTZ R238, R30, UR5 ;  /* 0x000000051eee7c20 */ /* 0x000fe20008410000 */
[----:B------:R-:W-:Y:S02]  /*6fb0*/  ISETP.GE.AND P6, PT, R11, RZ, PT ;  /* 0x000000ff0b00720c */ /* 0x000fe40003fc6270 */
[----:B------:R-:W-:Y:S03]  /*6fc0*/  I2FP.F32.S32 R132, R170 ;  /* 0x000000aa00847245 */ /* 0x000fe60000201400 */
[----:B------:R-:W3:Y:S01]  /*6fd0*/  MUFU.TANH R249, R249 ;  /* 0x000000f900f97308 */ /* 0x000ee20000002400 */
[CC--:B------:R-:W-:Y:S01]  /*6fe0*/  FFMA.FTZ R21, R133.reuse, -R0.reuse, R234 ;  /* 0x8000000085157223 */ /* 0x0c0fe200000100ea */
[-C--:B------:R-:W-:Y:S01]  /*6ff0*/  FFMA.FTZ R162, R133, -R0.reuse, R162 ;  /* 0x8000000085a27223 */ /* 0x080fe200000100a2 */
[----:B------:R-:W-:Y:S01]  /*7000*/  I2FP.F32.S32 R133, R169 ;  /* 0x000000a900857245 */ /* 0x000fe20000201400 */
[-C--:B--2---:R-:W-:Y:S01]  /*7010*/  FFMA.FTZ R251, R132, -R0.reuse, R251 ;  /* 0x8000000084fb7223 */ /* 0x084fe200000100fb */
[----:B------:R-:W-:Y:S01]  /*7020*/  I2FP.F32.S32 R134, R167 ;  /* 0x000000a700867245 */ /* 0x000fe20000201400 */
[----:B------:R-:W-:Y:S01]  /*7030*/  FMUL.FTZ R234, R32, UR5 ;  /* 0x0000000520ea7c20 */ /* 0x000fe20008410000 */
[----:B------:R-:W-:Y:S03]  /*7040*/  I2FP.F32.S32 R235, R177 ;  /* 0x000000b100eb7245 */ /* 0x000fe60000201400 */
[----:B------:R-:W2:Y:S01]  /*7050*/  MUFU.TANH R246, R246 ;  /* 0x000000f600f67308 */ /* 0x000ea20000002400 */
[CC--:B------:R-:W-:Y:S01]  /*7060*/  FFMA.FTZ R248, R133.reuse, -R0.reuse, R248 ;  /* 0x8000000085f87223 */ /* 0x0c0fe200000100f8 */
[-C--:B------:R-:W-:Y:S01]  /*7070*/  FFMA.FTZ R250, R133, -R0.reuse, R250 ;  /* 0x8000000085fa7223 */ /* 0x080fe200000100fa */
[-C--:B-1----:R-:W-:Y:S01]  /*7080*/  FFMA.FTZ R252, R132, -R0.reuse, R252 ;  /* 0x8000000084fc7223 */ /* 0x082fe200000100fc */
[----:B------:R-:W-:Y:S01]  /*7090*/  FMNMX.FTZ R133, R166, R3, !PT ;  /* 0x00000003a6857209 */ /* 0x000fe20007810000 */
[-C--:B------:R-:W-:Y:S01]  /*70a0*/  FFMA.FTZ R178, R235, -R0.reuse, R178 ;  /* 0x80000000ebb27223 */ /* 0x080fe200000100b2 */
[----:B------:R-:W-:Y:S01]  /*70b0*/  I2FP.F32.S32 R132, R165 ;  /* 0x000000a500847245 */ /* 0x000fe20000201400 */
[----:B------:R-:W-:Y:S03]  /*70c0*/  FMUL.FTZ R233, R33, UR5 ;  /* 0x0000000521e97c20 */ /* 0x000fe60008410000 */
[----:B------:R-:W1:Y:S01]  /*70d0*/  MUFU.TANH R236, R236 ;  /* 0x000000ec00ec7308 */ /* 0x000e620000002400 */
[-C--:B---3--:R-:W-:Y:S01]  /*70e0*/  FFMA.FTZ R249, R134, -R0.reuse, R249 ;  /* 0x8000000086f97223 */ /* 0x088fe200000100f9 */
[----:B------:R-:W-:Y:S02]  /*70f0*/  FMNMX.FTZ R133, R26, R133, !PT ;  /* 0x000000851a857209 */ /* 0x000fe40007810000 */
[C---:B------:R-:W-:Y:S02]  /*7100*/  @!P0 IADD3 R13, -R241.reuse, 0x30, RZ ;  /* 0x00000030f10d8810 */ /* 0x040fe40007ffe1ff */
[----:B------:R-:W-:Y:S04]  /*7110*/  @!P6 IADD3 R11, -R241, 0x31, RZ ;  /* 0x00000031f10be810 */ /* 0x000fe80007ffe1ff */
[----:B------:R-:W3:Y:S01]  /*7120*/  MUFU.TANH R247, R247 ;  /* 0x000000f700f77308 */ /* 0x000ee20000002400 */
[----:B--2---:R-:W-:Y:S01]  /*7130*/  FFMA.FTZ R246, R134, -R0, R246 ;  /* 0x8000000086f67223 */ /* 0x004fe200000100f6 */
[----:B------:R-:W-:Y:S02]  /*7140*/  FMNMX.FTZ R134, R19, R2, !PT ;  /* 0x0000000213867209 */ /* 0x000fe40007810000 */
[----:B------:R-:W-:Y:S02]  /*7150*/  @!P5 IADD3 R10, -R241, 0x38, RZ ;  /* 0x00000038f10ad810 */ /* 0x000fe40007ffe1ff */
[----:B------:R-:W-:Y:S04]  /*7160*/  FMNMX.FTZ R134, R25, R134, !PT ;  /* 0x0000008619867209 */ /* 0x000fe80007810000 */
[----:B------:R-:W2:Y:S01]  /*7170*/  MUFU.TANH R244, R244 ;  /* 0x000000f400f47308 */ /* 0x000ea20000002400 */
[----:B-1----:R-:W-:Y:S01]  /*7180*/  FFMA.FTZ R23, R235, -R0, R236 ;  /* 0x80000000eb177223 */ /* 0x002fe200000100ec */
[----:B------:R-:W-:Y:S01]  /*7190*/  @!P1 IADD3 R9, -R241, 0x39, RZ ;  /* 0x00000039f1099810 */ /* 0x000fe20007ffe1ff */
[----:B------:R-:W-:Y:S01]  /*71a0*/  FMUL.FTZ R241, R24, UR5 ;  /* 0x0000000518f17c20 */ /* 0x000fe20008410000 */
[----:B------:R-:W-:Y:S01]  /*71b0*/  FMNMX.FTZ R133, R22, R133, !PT ;  /* 0x0000008516857209 */ /* 0x000fe20007810000 */
[----:B------:R-:W-:Y:S01]  /*71c0*/  FMUL.FTZ R236, R31, UR5 ;  /* 0x000000051fec7c20 */ /* 0x000fe20008410000 */
[----:B------:R-:W-:Y:S01]  /*71d0*/  FMNMX.FTZ R134, R23, R134, !PT ;  /* 0x0000008617867209 */ /* 0x000fe20007810000 */
[----:B------:R-:W-:Y:S03]  /*71e0*/  FMUL.FTZ R235, R29, UR5 ;  /* 0x000000051deb7c20 */ /* 0x000fe60008410000 */
[----:B------:R-:W1:Y:S01]  /*71f0*/  MUFU.TANH R243, R243 ;  /* 0x000000f300f37308 */ /* 0x000e620000002400 */
[----:B---3--:R-:W-:Y:S01]  /*7200*/  FFMA.FTZ R247, R132, -R0, R247 ;  /* 0x8000000084f77223 */ /* 0x008fe200000100f7 */
[----:B------:R-:W-:Y:S02]  /*7210*/  I2FP.F32.S32 R135, R163 ;  /* 0x000000a300877245 */ /* 0x000fe40000201400 */
[----:B------:R-:W-:Y:S02]  /*7220*/  FMNMX.FTZ R133, R18, R133, !PT ;  /* 0x0000008512857209 */ /* 0x000fe40007810000 */
[----:B------:R-:W-:Y:S04]  /*7230*/  I2FP.F32.S32 R14, R14 ;  /* 0x0000000e000e7245 */ /* 0x000fe80000201400 */
[----:B------:R-:W3:Y:S01]  /*7240*/  MUFU.TANH R240, R27 ;  /* 0x0000001b00f07308 */ /* 0x000ee20000002400 */
[-C--:B--2---:R-:W-:Y:S01]  /*7250*/  FFMA.FTZ R244, R132, -R0.reuse, R244 ;  /* 0x8000000084f47223 */ /* 0x084fe200000100f4 */
[----:B------:R-:W-:Y:S02]  /*7260*/  I2FP.F32.S32 R132, R17 ;  /* 0x0000001100847245 */ /* 0x000fe40000201400 */
[----:B------:R-:W-:Y:S02]  /*7270*/  FMNMX.FTZ R17, R178, R133, !PT ;  /* 0x00000085b2117209 */ /* 0x000fe40007810000 */
[----:B------:R-:W-:Y:S04]  /*7280*/  I2FP.F32.S32 R133, R15 ;  /* 0x0000000f00857245 */ /* 0x000fe80000201400 */
[----:B------:R-:W2:Y:S01]  /*7290*/  MUFU.TANH R245, R245 ;  /* 0x000000f500f57308 */ /* 0x000ea20000002400 */
[-C--:B-1----:R-:W-:Y:S01]  /*72a0*/  FFMA.FTZ R243, R132, -R0.reuse, R243 ;  /* 0x8000000084f37223 */ /* 0x082fe200000100f3 */
[----:B------:R-:W-:Y:S02]  /*72b0*/  FMNMX.FTZ R17, R162, R17, !PT ;  /* 0x00000011a2117209 */ /* 0x000fe40007810000 */
[----:B------:R-:W-:Y:S02]  /*72c0*/  I2FP.F32.S32 R5, R11 ;  /* 0x0000000b00057245 */ /* 0x000fe40000201400 */
[----:B------:R-:W-:Y:S04]  /*72d0*/  FMNMX.FTZ R17, R252, R17, !PT ;  /* 0x00000011fc117209 */ /* 0x000fe80007810000 */
[----:B------:R-:W1:Y:S01]  /*72e0*/  MUFU.TANH R242, R242 ;  /* 0x000000f200f27308 */ /* 0x000e620000002400 */
[----:B---3--:R-:W-:Y:S01]  /*72f0*/  FFMA.FTZ R240, R132, -R0, R240 ;  /* 0x8000000084f07223 */ /* 0x008fe200000100f0 */
[----:B------:R-:W-:Y:S01]  /*7300*/  FMNMX.FTZ R132, R21, R134, !PT ;  /* 0x0000008615847209 */ /* 0x000fe20007810000 */
[----:B------:R-:W-:Y:S01]  /*7310*/  FMUL.FTZ R134, R35, UR5 ;  /* 0x0000000523867c20 */ /* 0x000fe20008410000 */
[----:B------:R-:W-:Y:S02]  /*7320*/  FMNMX.FTZ R17, R250, R17, !PT ;  /* 0x00000011fa117209 */ /* 0x000fe40007810000 */
[----:B------:R-:W-:Y:S04]  /*7330*/  FMNMX.FTZ R132, R251, R132, !PT ;  /* 0x00000084fb847209 */ /* 0x000fe80007810000 */
[----:B------:R3:W4:Y:S01]  /*7340*/  MUFU.TANH R239, R237 ;  /* 0x000000ed00ef7308 */ /* 0x0007220000002400 */
[----:B--2---:R-:W-:Y:S01]  /*7350*/  FFMA.FTZ R245, R135, -R0, R245 ;  /* 0x8000000087f57223 */ /* 0x004fe200000100f5 */
[----:B------:R-:W-:Y:S02]  /*7360*/  FMNMX.FTZ R132, R248, R132, !PT ;  /* 0x00000084f8847209 */ /* 0x000fe40007810000 */
[----:B------:R-:W-:Y:S02]  /*7370*/  FMNMX.FTZ R17, R246, R17, !PT ;  /* 0x00000011f6117209 */ /* 0x000fe40007810000 */
[----:B------:R-:W-:Y:S04]  /*7380*/  FMNMX.FTZ R132, R249, R132, !PT ;  /* 0x00000084f9847209 */ /* 0x000fe80007810000 */
[----:B------:R-:W2:Y:S01]  /*7390*/  MUFU.TANH R241, R241 ;  /* 0x000000f100f17308 */ /* 0x000ea20000002400 */
[----:B-1----:R-:W-:Y:S01]  /*73a0*/  FFMA.FTZ R242, R135, -R0, R242 ;  /* 0x8000000087f27223 */ /* 0x002fe200000100f2 */
[----:B------:R-:W-:Y:S01]  /*73b0*/  FMUL.FTZ R135, R34, UR5 ;  /* 0x0000000522877c20 */ /* 0x000fe20008410000 */
[----:B------:R-:W-:Y:S02]  /*73c0*/  FMNMX.FTZ R132, R247, R132, !PT ;  /* 0x00000084f7847209 */ /* 0x000fe40007810000 */
[----:B------:R-:W-:Y:S02]  /*73d0*/  ISETP.GT.AND P5, PT, R230, RZ, PT ;  /* 0x000000ffe600720c */ /* 0x000fe40003fa4270 */
[----:B------:R-:W-:Y:S03]  /*73e0*/  I2FP.F32.S32 R11, R10 ;  /* 0x0000000a000b7245 */ /* 0x000fe60000201400 */
[----:B------:R-:W1:Y:S01]  /*73f0*/  MUFU.TANH R238, R238 ;  /* 0x000000ee00ee7308 */ /* 0x000e620000002400 */
[----:B---3--:R-:W-:Y:S01]  /*7400*/  FMUL.FTZ R237, R28, UR5 ;  /* 0x000000051ced7c20 */ /* 0x008fe20008410000 */
[-C--:B----4-:R-:W-:Y:S08]  /*7410*/  FFMA.FTZ R239, R133, -R0.reuse, R239 ;  /* 0x8000000085ef7223 */ /* 0x090ff000000100ef */
[----:B------:R-:W3:Y:S01]  /*7420*/  MUFU.TANH R236, R236 ;  /* 0x000000ec00ec7308 */ /* 0x000ee20000002400 */
[CC--:B--2---:R-:W-:Y:S09]  /*7430*/  FFMA.FTZ R241, R14.reuse, -R0.reuse, R241 ;  /* 0x800000000ef17223 */ /* 0x0c4ff200000100f1 */
[----:B------:R-:W2:Y:S01]  /*7440*/  MUFU.TANH R237, R237 ;  /* 0x000000ed00ed7308 */ /* 0x000ea20000002400 */
[----:B-1----:R-:W-:Y:S01]  /*7450*/  FFMA.FTZ R238, R14, -R0, R238 ;  /* 0x800000000eee7223 */ /* 0x002fe200000100ee */
[----:B------:R-:W-:Y:S02]  /*7460*/  FMNMX.FTZ R14, R245, R132, !PT ;  /* 0x00000084f50e7209 */ /* 0x000fe40007810000 */
[----:B------:R-:W-:Y:S02]  /*7470*/  FMNMX.FTZ R132, R244, R17, !PT ;  /* 0x00000011f4847209 */ /* 0x000fe40007810000 */
[----:B------:R-:W-:Y:S04]  /*7480*/  FMNMX.FTZ R14, R243, R14, !PT ;  /* 0x0000000ef30e7209 */ /* 0x000fe80007810000 */
[----:B------:R-:W1:Y:S01]  /*7490*/  MUFU.TANH R135, R135 ;  /* 0x0000008700877308 */ /* 0x000e620000002400 */
[-C--:B---3--:R-:W-:Y:S01]  /*74a0*/  FFMA.FTZ R236, R133, -R0.reuse, R236 ;  /* 0x8000000085ec7223 */ /* 0x088fe200000100ec */
[----:B------:R-:W-:Y:S08]  /*74b0*/  I2FP.F32.S32 R133, R13 ;  /* 0x0000000d00857245 */ /* 0x000ff00000201400 */
[----:B------:R-:W3:Y:S01]  /*74c0*/  MUFU.TANH R235, R235 ;  /* 0x000000eb00eb7308 */ /* 0x000ee20000002400 */
[CC--:B--2---:R-:W-:Y:S09]  /*74d0*/  FFMA.FTZ R237, R133.reuse, -R0.reuse, R237 ;  /* 0x8000000085ed7223 */ /* 0x0c4ff200000100ed */
[----:B------:R-:W2:Y:S01]  /*74e0*/  MUFU.TANH R234, R234 ;  /* 0x000000ea00ea7308 */ /* 0x000ea20000002400 */
[----:B-1----:R-:W-:Y:S01]  /*74f0*/  FFMA.FTZ R135, R133, -R0, R135 ;  /* 0x8000000085877223 */ /* 0x002fe20000010087 */
[----:B------:R-:W-:Y:S02]  /*7500*/  FMNMX.FTZ R133, R242, R132, !PT ;  /* 0x00000084f2857209 */ /* 0x000fe40007810000 */
[----:B------:R-:W-:Y:S02]  /*7510*/  FMNMX.FTZ R132, R241, R14, !PT ;  /* 0x0000000ef1847209 */ /* 0x000fe40007810000 */
[----:B------:R-:W-:Y:S02]  /*7520*/  FMNMX.FTZ R13, R240, R133, !PT ;  /* 0x00000085f00d7209 */ /* 0x000fe40007810000 */
[----:B------:R-:W-:Y:S02]  /*7530*/  FMNMX.FTZ R133, R239, R132, !PT ;  /* 0x00000084ef857209 */ /* 0x000fe40007810000 */
[----:B------:R-:W1:Y:S01]  /*7540*/  MUFU.TANH R134, R134 ;  /* 0x0000008600867308 */ /* 0x000e620000002400 */
[----:B------:R-:W-:Y:S01]  /*7550*/  I2FP.F32.S32 R132, R9 ;  /* 0x0000000900847245 */ /* 0x000fe20000201400 */
[-C--:B---3--:R-:W-:Y:S01]  /*7560*/  FFMA.FTZ R235, R5, -R0.reuse, R235 ;  /* 0x8000000005eb7223 */ /* 0x088fe200000100eb */
[----:B------:R-:W-:Y:S02]  /*7570*/  FMNMX.FTZ R9, R238, R13, !PT ;  /* 0x0000000dee097209 */ /* 0x000fe40007810000 */
[----:B------:R-:W-:Y:S02]  /*7580*/  FMNMX.FTZ R133, R237, R133, !PT ;  /* 0x00000085ed857209 */ /* 0x000fe40007810000 */
[----:B------:R-:W-:Y:S03]  /*7590*/  FMNMX.FTZ R4, R236, R9, !PT ;  /* 0x00000009ec047209 */ /* 0x000fe60007810000 */
[----:B------:R-:W3:Y:S01]  /*75a0*/  MUFU.TANH R233, R233 ;  /* 0x000000e900e97308 */ /* 0x000ee20000002400 */
[----:B------:R-:W-:Y:S01]  /*75b0*/  FMNMX.FTZ R133, R235, R133, !PT ;  /* 0x00000085eb857209 */ /* 0x000fe20007810000 */
[-C--:B--2---:R-:W-:Y:S01]  /*75c0*/  FFMA.FTZ R234, R11, -R0.reuse, R234 ;  /* 0x800000000bea7223 */ /* 0x084fe200000100ea */
[----:B-1----:R-:W-:Y:S01]  /*75d0*/  FFMA.FTZ R134, R5, -R0, R134 ;  /* 0x8000000005867223 */ /* 0x002fe20000010086 */
[----:B------:R-:W-:Y:S04]  /*75e0*/  FMNMX.FTZ R5, R135, R4, !PT ;  /* 0x0000000487057209 */ /* 0x000fe80007810000 */
[----:B------:R-:W-:Y:S01]  /*75f0*/  FMNMX.FTZ R5, R134, R5, !PT ;  /* 0x0000000586057209 */ /* 0x000fe20007810000 */
[----:B---3--:R-:W-:Y:S01]  /*7600*/  FFMA.FTZ R233, R132, -R0, R233 ;  /* 0x8000000084e97223 */ /* 0x008fe200000100e9 */
[----:B------:R-:W-:Y:S04]  /*7610*/  FMNMX.FTZ R132, R234, R133, !PT ;  /* 0x00000085ea847209 */ /* 0x000fe80007810000 */
[----:B------:R-:W-:Y:S01]  /*7620*/  FMNMX.FTZ R27, R233, R132, !PT ;  /* 0x00000084e91b7209 */ /* 0x000fe20007810000 */
[----:B------:R-:W-:Y:S06]  /*7630*/  @P5 BRA `(.L_x_256) ;  /* 0xffffffe000845947 */ /* 0x000fec000383ffff */
.L_x_255:
[----:B------:R-:W1:Y:S01]  /*7640*/  SHFL.BFLY PT, R4, R5, 0x2, 0x1f ;  /* 0x0c401f0005047f89 */ /* 0x000e6200000e0000 */
[----:B------:R-:W-:Y:S07]  /*7650*/  IADD3 R230, R230, -0x1, RZ ;  /* 0xffffffffe6e67810 */ /* 0x000fee0007ffe0ff */
[----:B--2---:R-:W2:Y:S08]  /*7660*/  SHFL.BFLY PT, R8, R27, 0x2, 0x1f ;  /* 0x0c401f001b087f89 */ /* 0x004eb000000e0000 */
        /* <DEDUP_REMOVED lines=28> */
[----:B------:R-:W1:Y:S01]  /*7830*/  LDSM.16.MT88.4 R16, [R200+0x12000] ;  /* 0x01200000c810783b */ /* 0x000e620000004200 */
[--C-:B------:R-:W-:Y:S01]  /*7840*/  FFMA.FTZ R168, R23, UR4, -R144.reuse ;  /* 0x0000000417a87c23 */ /* 0x100fe20008010890 */
[--C-:B------:R-:W-:Y:S01]  /*7850*/  FFMA.FTZ R167, R21, UR4, -R144.reuse ;  /* 0x0000000415a77c23 */ /* 0x100fe20008010890 */
[----:B------:R-:W2:Y:S01]  /*7860*/  MUFU.EX2 R2, R2 ;  /* 0x0000000200027308 */ /* 0x000ea20000000800 */
[--C-:B------:R-:W-:Y:S01]  /*7870*/  FFMA.FTZ R173, R162, UR4, -R145.reuse ;  /* 0x00000004a2ad7c23 */ /* 0x100fe20008010891 */
[--C-:B------:R-:W-:Y:S01]  /*7880*/  FFMA.FTZ R176, R251, UR4, -R144.reuse ;  /* 0x00000004fbb07c23 */ /* 0x100fe20008010890 */
[--C-:B------:R-:W-:Y:S01]  /*7890*/  FFMA.FTZ R177, R248, UR4, -R144.reuse ;  /* 0x00000004f8b17c23 */ /* 0x100fe20008010890 */
[--C-:B------:R-:W-:Y:S01]  /*78a0*/  FFMA.FTZ R179, R247, UR4, -R144.reuse ;  /* 0x00000004f7b37c23 */ /* 0x100fe20008010890 */
[----:B------:R-:W3:Y:S01]  /*78b0*/  LDSM.16.MT88.4 R24, [R198+0x12000] ;  /* 0x01200000c618783b */ /* 0x000ee20000004200 */
[--C-:B------:R-:W-:Y:S01]  /*78c0*/  FFMA.FTZ R243, R243, UR4, -R144.reuse ;  /* 0x00000004f3f37c23 */ /* 0x100fe20008010890 */
[--C-:B------:R-:W-:Y:S03]  /*78d0*/  FFMA.FTZ R241, R241, UR4, -R144.reuse ;  /* 0x00000004f1f17c23 */ /* 0x100fe60008010890 */
[----:B------:R-:W4:Y:S01]  /*78e0*/  MUFU.EX2 R3, R5 ;  /* 0x0000000500037308 */ /* 0x000f220000000800 */
[--C-:B------:R-:W-:Y:S01]  /*78f0*/  FFMA.FTZ R235, R235, UR4, -R144.reuse ;  /* 0x00000004ebeb7c23 */ /* 0x100fe20008010890 */
[--C-:B------:R-:W-:Y:S01]  /*7900*/  FFMA.FTZ R234, R234, UR4, -R144.reuse ;  /* 0x00000004eaea7c23 */ /* 0x100fe20008010890 */
[--C-:B------:R-:W-:Y:S01]  /*7910*/  FFMA.FTZ R233, R233, UR4, -R144.reuse ;  /* 0x00000004e9e97c23 */ /* 0x100fe20008010890 */
[--C-:B------:R-:W-:Y:S01]  /*7920*/  FFMA.FTZ R172, R178, UR4, -R145.reuse ;  /* 0x00000004b2ac7c23 */ /* 0x100fe20008010891 */
[----:B------:R-:W-:Y:S01]  /*7930*/  LDSM.16.MT88.4 R160, [R200+0x17800] ;  /* 0x01780000c8a0783b */ /* 0x000fe20000004200 */
[--C-:B------:R-:W-:Y:S01]  /*7940*/  FFMA.FTZ R178, R249, UR4, -R144.reuse ;  /* 0x00000004f9b27c23 */ /* 0x100fe20008010890 */
[--C-:B------:R-:W-:Y:S03]  /*7950*/  FFMA.FTZ R174, R252, UR4, -R145.reuse ;  /* 0x00000004fcae7c23 */ /* 0x100fe60008010891 */
[----:B------:R-:W-:Y:S01]  /*7960*/  MUFU.EX2 R171, R171 ;  /* 0x000000ab00ab7308 */ /* 0x000fe20000000800 */
[C---:B--2---:R-:W-:Y:S01]  /*7970*/  FMUL.FTZ R6, R2.reuse, R130 ;  /* 0x0000008202067220 */ /* 0x044fe20000410000 */
[C---:B------:R-:W-:Y:S01]  /*7980*/  FMUL.FTZ R7, R2.reuse, R131 ;  /* 0x0000008302077220 */ /* 0x040fe20000410000 */
[C---:B------:R-:W-:Y:S01]  /*7990*/  FMUL.FTZ R10, R2.reuse, R126 ;  /* 0x0000007e020a7220 */ /* 0x040fe20000410000 */
[C---:B------:R-:W-:Y:S01]  /*79a0*/  FMUL.FTZ R11, R2.reuse, R127 ;  /* 0x0000007f020b7220 */ /* 0x040fe20000410000 */
[C---:B------:R-:W-:Y:S01]  /*79b0*/  FMUL.FTZ R14, R2.reuse, R122 ;  /* 0x0000007a020e7220 */ /* 0x040fe20000410000 */
[C---:B------:R-:W-:Y:S01]  /*79c0*/  FMUL.FTZ R15, R2.reuse, R123 ;  /* 0x0000007b020f7220 */ /* 0x040fe20000410000 */
[C---:B------:R-:W-:Y:S03]  /*79d0*/  FMUL.FTZ R22, R2.reuse, R114 ;  /* 0x0000007202167220 */ /* 0x040fe60000410000 */
[----:B------:R-:W2:Y:S01]  /*79e0*/  MUFU.EX2 R166, R166 ;  /* 0x000000a600a67308 */ /* 0x000ea20000000800 */
[C---:B----4-:R-:W-:Y:S01]  /*79f0*/  FMUL.FTZ R4, R3.reuse, R128 ;  /* 0x0000008003047220 */ /* 0x050fe20000410000 */
[C---:B------:R-:W-:Y:S01]  /*7a00*/  FMUL.FTZ R5, R3.reuse, R129 ;  /* 0x0000008103057220 */ /* 0x040fe20000410000 */
[C---:B------:R-:W-:Y:S01]  /*7a10*/  FMUL.FTZ R8, R3.reuse, R124 ;  /* 0x0000007c03087220 */ /* 0x040fe20000410000 */
[C---:B------:R-:W-:Y:S01]  /*7a20*/  FMUL.FTZ R9, R3.reuse, R125 ;  /* 0x0000007d03097220 */ /* 0x040fe20000410000 */
[C---:B------:R-:W-:Y:S01]  /*7a30*/  FMUL.FTZ R12, R3.reuse, R120 ;  /* 0x00000078030c7220 */ /* 0x040fe20000410000 */
[C---:B------:R-:W-:Y:S01]  /*7a40*/  FMUL.FTZ R13, R3.reuse, R121 ;  /* 0x00000079030d7220 */ /* 0x040fe20000410000 */
[C---:B------:R-:W-:Y:S03]  /*7a50*/  FMUL.FTZ R23, R2.reuse, R115 ;  /* 0x0000007302177220 */ /* 0x040fe60000410000 */
[----:B------:R-:W-:Y:S01]  /*7a60*/  MUFU.EX2 R165, R165 ;  /* 0x000000a500a57308 */ /* 0x000fe20000000800 */
[----:B------:R-:W4:Y:S01]  /*7a70*/  LDSM.16.MT88.4 R120, [R200+0x14000] ;  /* 0x01400000c878783b */ /* 0x000f220000004200 */
[C---:B------:R-:W-:Y:S01]  /*7a80*/  FMUL.FTZ R20, R3.reuse, R112 ;  /* 0x0000007003147220 */ /* 0x040fe20000410000 */
[C---:B------:R-:W-:Y:S01]  /*7a90*/  FMUL.FTZ R21, R3.reuse, R113 ;  /* 0x0000007103157220 */ /* 0x040fe20000410000 */
[C---:B------:R-:W-:Y:S01]  /*7aa0*/  FMUL.FTZ R30, R2.reuse, R106 ;  /* 0x0000006a021e7220 */ /* 0x040fe20000410000 */
[----:B------:R-:W-:Y:S01]  /*7ab0*/  FMUL.FTZ R31, R2, R107 ;  /* 0x0000006b021f7220 */ /* 0x000fe20000410000 */
[C---:B------:R-:W-:Y:S01]  /*7ac0*/  FMUL.FTZ R28, R3.reuse, R104 ;  /* 0x00000068031c7220 */ /* 0x040fe20000410000 */
[C---:B------:R-:W-:Y:S03]  /*7ad0*/  FMUL.FTZ R29, R3.reuse, R105 ;  /* 0x00000069031d7220 */ /* 0x040fe60000410000 */
[----:B------:R-:W5:Y:S01]  /*7ae0*/  MUFU.EX2 R164, R164 ;  /* 0x000000a400a47308 */ /* 0x000f620000000800 */
[----:B--2---:R-:W-:Y:S01]  /*7af0*/  F2FP.F16.F32.PACK_AB R129, R166, R171 ;  /* 0x000000aba681723e */ /* 0x004fe200000000ff */
[----:B------:R-:W2:Y:S01]  /*7b00*/  LDSM.16.MT88.4 R104, [R198+0x14000] ;  /* 0x01400000c668783b */ /* 0x000ea20000004200 */
[C---:B------:R-:W-:Y:S01]  /*7b10*/  FMUL.FTZ R38, R2.reuse, R38 ;  /* 0x0000002602267220 */ /* 0x040fe20000410000 */
[C---:B------:R-:W-:Y:S01]  /*7b20*/  FMUL.FTZ R39, R2.reuse, R39 ;  /* 0x0000002702277220 */ /* 0x040fe20000410000 */
[C---:B------:R-:W-:Y:S01]  /*7b30*/  FMUL.FTZ R36, R3.reuse, R36 ;  /* 0x0000002403247220 */ /* 0x040fe20000410000 */
[C---:B------:R-:W-:Y:S01]  /*7b40*/  FMUL.FTZ R37, R3.reuse, R37 ;  /* 0x0000002503257220 */ /* 0x040fe20000410000 */
[C---:B------:R-:W-:Y:S03]  /*7b50*/  FMUL.FTZ R42, R2.reuse, R42 ;  /* 0x0000002a022a7220 */ /* 0x040fe60000410000 */
[----:B------:R-:W-:Y:S01]  /*7b60*/  MUFU.EX2 R170, R170 ;  /* 0x000000aa00aa7308 */ /* 0x000fe20000000800 */
[C---:B------:R-:W-:Y:S01]  /*7b70*/  FMUL.FTZ R43, R2.reuse, R43 ;  /* 0x0000002b022b7220 */ /* 0x040fe20000410000 */
[----:B------:R-:W-:Y:S01]  /*7b80*/  LDSM.16.MT88.4 R112, [R200+0x16000] ;  /* 0x01600000c870783b */ /* 0x000fe20000004200 */
[C---:B------:R-:W-:Y:S01]  /*7b90*/  FMUL.FTZ R40, R3.reuse, R40 ;  /* 0x0000002803287220 */ /* 0x040fe20000410000 */
[C---:B------:R-:W-:Y:S01]  /*7ba0*/  FMUL.FTZ R41, R3.reuse, R41 ;  /* 0x0000002903297220 */ /* 0x040fe20000410000 */
[C---:B------:R-:W-:Y:S01]  /*7bb0*/  FMUL.FTZ R46, R2.reuse, R46 ;  /* 0x0000002e022e7220 */ /* 0x040fe20000410000 */
[----:B------:R-:W-:Y:S01]  /*7bc0*/  FMUL.FTZ R47, R2, R47 ;  /* 0x0000002f022f7220 */ /* 0x000fe20000410000 */
[C---:B------:R-:W-:Y:S03]  /*7bd0*/  FMUL.FTZ R44, R3.reuse, R44 ;  /* 0x0000002c032c7220 */ /* 0x040fe60000410000 */
[----:B------:R-:W1:Y:S01]  /*7be0*/  MUFU.EX2 R169, R169 ;  /* 0x000000a900a97308 */ /* 0x000e620000000800 */
[----:B-----5:R-:W-:Y:S01]  /*7bf0*/  F2FP.F16.F32.PACK_AB R131, R164, R165 ;  /* 0x000000a5a483723e */ /* 0x020fe200000000ff */
[----:B------:R-:W-:Y:S01]  /*7c00*/  LDSM.16.MT88.4 R124, [R200+0x14800] ;  /* 0x01480000c87c783b */ /* 0x000fe20000004200 */
        /* <DEDUP_REMOVED lines=13> */
[----:B------:R-:W5:Y:S01]  /*7ce0*/  MUFU.EX2 R167, R167 ;  /* 0x000000a700a77308 */ /* 0x000f620000000800 */
        /* <DEDUP_REMOVED lines=15> */
[C---:B------:R-:W-:Y:S01]  /*7de0*/  FMUL.FTZ R75, R2.reuse, R75 ;  /* 0x0000004b024b7220 */ /* 0x040fe20000410000 */
[----:B-----5:R-:W-:Y:S01]  /*7df0*/  F2FP.F16.F32.PACK_AB R130, R167, R168 ;  /* 0x000000a8a782723e */ /* 0x020fe200000000ff */
        /* <DEDUP_REMOVED lines=9> */
[C---:B------:R-:W-:Y:S05]  /*7e90*/  HMMA.16816.F32 R8, R128.reuse, R18, R8 ;  /* 0x000000128008723c */ /* 0x040fea0000001808 */
[----:B------:R-:W1:Y:S01]  /*7ea0*/  MUFU.EX2 R173, R173 ;  /* 0x000000ad00ad7308 */ /* 0x000e620000000800 */
[C---:B------:R-:W-:Y:S01]  /*7eb0*/  FMUL.FTZ R16, R3.reuse, R116 ;  /* 0x0000007403107220 */ /* 0x040fe20000410000 */
[C---:B---3--:R-:W-:Y:S04]  /*7ec0*/  HMMA.16816.F32 R12, R128.reuse, R24, R12 ;  /* 0x00000018800c723c */ /* 0x048fe8000000180c */
[C---:B------:R-:W-:Y:S01]  /*7ed0*/  FMUL.FTZ R18, R2.reuse, R118 ;  /* 0x0000007602127220 */ /* 0x040fe20000410000 */
[C---:B------:R-:W-:Y:S01]  /*7ee0*/  FMUL.FTZ R19, R2.reuse, R119 ;  /* 0x0000007702137220 */ /* 0x040fe20000410000 */
[C---:B------:R-:W-:Y:S01]  /*7ef0*/  FMUL.FTZ R17, R3.reuse, R117 ;  /* 0x0000007503117220 */ /* 0x040fe20000410000 */
[C---:B------:R-:W-:Y:S01]  /*7f00*/  FMUL.FTZ R24, R3.reuse, R108 ;  /* 0x0000006c03187220 */ /* 0x040fe20000410000 */
[----:B------:R-:W-:Y:S01]  /*7f10*/  LDSM.16.MT88.4 R116, [R197+0x12800] ;  /* 0x01280000c574783b */ /* 0x000fe20000004200 */
[----:B------:R-:W-:Y:S02]  /*7f20*/  MUFU.EX2 R174, R174 ;  /* 0x000000ae00ae7308 */ /* 0x000fe40000000800 */
[C---:B------:R-:W-:Y:S01]  /*7f30*/  FMUL.FTZ R25, R3.reuse, R109 ;  /* 0x0000006d03197220 */ /* 0x040fe20000410000 */
[C---:B------:R-:W-:Y:S01]  /*7f40*/  FMUL.FTZ R83, R2.reuse, R83 ;  /* 0x0000005302537220 */ /* 0x040fe20000410000 */
[C---:B------:R-:W-:Y:S01]  /*7f50*/  FMUL.FTZ R80, R3.reuse, R80 ;  /* 0x0000005003507220 */ /* 0x040fe20000410000 */
[C---:B------:R-:W-:Y:S03]  /*7f60*/  HMMA.16816.F32 R16, R128.reuse, R26, R16 ;  /* 0x0000001a8010723c */ /* 0x040fe60000001810 */
[C---:B------:R-:W-:Y:S01]  /*7f70*/  FMUL.FTZ R81, R3.reuse, R81 ;  /* 0x0000005103517220 */ /* 0x040fe20000410000 */
[C---:B------:R-:W-:Y:S01]  /*7f80*/  FMUL.FTZ R86, R2.reuse, R86 ;  /* 0x0000005602567220 */ /* 0x040fe20000410000 */
[C---:B------:R-:W-:Y:S01]  /*7f90*/  FMUL.FTZ R87, R2.reuse, R87 ;  /* 0x0000005702577220 */ /* 0x040fe20000410000 */
[C---:B------:R-:W-:Y:S01]  /*7fa0*/  HMMA.16816.F32 R20, R128.reuse, R32, R20 ;  /* 0x000000208014723c */ /* 0x040fe20000001814 */
[----:B------:R-:W-:Y:S04]  /*7fb0*/  MUFU.EX2 R176, R176 ;  /* 0x000000b000b07308 */ /* 0x000fe80000000800 */
[C---:B------:R-:W-:Y:S01]  /*7fc0*/  FMUL.FTZ R26, R2.reuse, R110 ;  /* 0x0000006e021a7220 */ /* 0x040fe20000410000 */
[----:B------:R-:W-:Y:S01]  /*7fd0*/  FMUL.FTZ R27, R2, R111 ;  /* 0x0000006f021b7220 */ /* 0x000fe20000410000 */
[C---:B------:R-:W-:Y:S01]  /*7fe0*/  FMUL.FTZ R32, R3.reuse, R100 ;  /* 0x0000006403207220 */ /* 0x040fe20000410000 */
[----:B------:R-:W3:Y:S03]  /*7ff0*/  LDSM.16.MT88.4 R108, [R197+0x14000] ;  /* 0x01400000c56c783b */ /* 0x000ee60000004200 */
[----:B------:R-:W-:Y:S01]  /*8000*/  MUFU.EX2 R177, R177 ;  /* 0x000000b100b17308 */ /* 0x000fe20000000800 */
[C---:B------:R-:W-:Y:S01]  /*8010*/  FMUL.FTZ R33, R3.reuse, R101 ;  /* 0x0000006503217220 */ /* 0x040fe20000410000 */
[C---:B------:R-:W-:Y:S01]  /*8020*/  FMUL.FTZ R84, R3.reuse, R84 ;  /* 0x0000005403547220 */ /* 0x040fe20000410000 */
[C---:B------:R-:W-:Y:S03]  /*8030*/  HMMA.16816.F32 R24, R128.reuse, R34, R24 ;  /* 0x000000228018723c */ /* 0x040fe60000001818 */
[C---:B------:R-:W-:Y:S01]  /*8040*/  FMUL.FTZ R85, R3.reuse, R85 ;  /* 0x0000005503557220 */ /* 0x040fe20000410000 */
[--C-:B------:R-:W-:Y:S01]  /*8050*/  FFMA.FTZ R175, R250, UR4, -R145.reuse ;  /* 0x00000004faaf7c23 */ /* 0x100fe20008010891 */
[C---:B------:R-:W-:Y:S01]  /*8060*/  FMUL.FTZ R90, R2.reuse, R90 ;  /* 0x0000005a025a7220 */ /* 0x040fe20000410000 */
[C---:B------:R-:W-:Y:S01]  /*8070*/  HMMA.16816.F32 R28, R128.reuse, R136, R28 ;  /* 0x00000088801c723c */ /* 0x040fe2000000181c */
[----:B------:R-:W-:Y:S04]  /*8080*/  MUFU.EX2 R178, R178 ;  /* 0x000000b200b27308 */ /* 0x000fe80000000800 */
[C---:B------:R-:W-:Y:S01]  /*8090*/  FMUL.FTZ R34, R2.reuse, R102 ;  /* 0x0000006602227220 */ /* 0x040fe20000410000 */
[C---:B------:R-:W-:Y:S01]  /*80a0*/  FMUL.FTZ R35, R2.reuse, R103 ;  /* 0x0000006702237220 */ /* 0x040fe20000410000 */
[C---:B------:R-:W-:Y:S01]  /*80b0*/  FMUL.FTZ R91, R2.reuse, R91 ;  /* 0x0000005b025b7220 */ /* 0x040fe20000410000 */
[----:B------:R-:W5:Y:S03]  /*80c0*/  LDSM.16.MT88.4 R100, [R196+0x14000] ;  /* 0x01400000c464783b */ /* 0x000f660000004200 */
[----:B------:R-:W1:Y:S01]  /*80d0*/  MUFU.EX2 R175, R175 ;  /* 0x000000af00af7308 */ /* 0x000e620000000800 */
[C---:B------:R-:W-:Y:S01]  /*80e0*/  FMUL.FTZ R88, R3.reuse, R88 ;  /* 0x0000005803587220 */ /* 0x040fe20000410000 */
[C---:B------:R-:W-:Y:S01]  /*80f0*/  FMUL.FTZ R89, R3.reuse, R89 ;  /* 0x0000005903597220 */ /* 0x040fe20000410000 */
[C---:B------:R-:W-:Y:S02]  /*8100*/  HMMA.16816.F32 R32, R128.reuse, R138, R32 ;  /* 0x0000008a8020723c */ /* 0x040fe40000001820 */
[----:B------:R-:W-:Y:S05]  /*8110*/  LDSM.16.MT88.4 R136, [R198+0x14800] ;  /* 0x01480000c688783b */ /* 0x000fea0000004200 */
[----:B------:R-:W1:Y:S01]  /*8120*/  MUFU.EX2 R179, R179 ;  /* 0x000000b300b37308 */ /* 0x000e620000000800 */
[C---:B------:R-:W-:Y:S01]  /*8130*/  FMUL.FTZ R94, R2.reuse, R94 ;  /* 0x0000005e025e7220 */ /* 0x040fe20000410000 */
[C---:B----4-:R-:W-:Y:S03]  /*8140*/  HMMA.16816.F32 R36, R128.reuse, R120, R36 ;  /* 0x000000788024723c */ /* 0x050fe60000001824 */
[C---:B------:R-:W-:Y:S03]  /*8150*/  FMUL.FTZ R95, R2.reuse, R95 ;  /* 0x0000005f025f7220 */ /* 0x040fe60000410000 */
[C---:B------:R-:W-:Y:S01]  /*8160*/  HMMA.16816.F32 R40, R128.reuse, R122, R40 ;  /* 0x0000007a8028723c */ /* 0x040fe20000001828 */
[----:B------:R-:W-:Y:S01]  /*8170*/  LDSM.16.MT88.4 R120, [R196+0x12800] ;  /* 0x01280000c478783b */ /* 0x000fe20000004200 */
[----:B------:R-:W-:Y:S03]  /*8180*/  MUFU.EX2 R243, R243 ;  /* 0x000000f300f37308 */ /* 0x000fe60000000800 */
[C---:B------:R-:W-:Y:S01]  /*8190*/  FMUL.FTZ R92, R3.reuse, R92 ;  /* 0x0000005c035c7220 */ /* 0x040fe20000410000 */
[C---:B--2---:R-:W-:Y:S06]  /*81a0*/  HMMA.16816.F32 R44, R128.reuse, R104, R44 ;  /* 0x00000068802c723c */ /* 0x044fec000000182c */
[----:B------:R-:W-:Y:S01]  /*81b0*/  MUFU.EX2 R241, R241 ;  /* 0x000000f100f17308 */ /* 0x000fe20000000800 */
[C---:B------:R-:W-:Y:S01]  /*81c0*/  FMUL.FTZ R93, R3.reuse, R93 ;  /* 0x0000005d035d7220 */ /* 0x040fe20000410000 */
[C---:B------:R-:W-:Y:S01]  /*81d0*/  HMMA.16816.F32 R48, R128.reuse, R106, R48 ;  /* 0x0000006a8030723c */ /* 0x040fe20000001830 */
[----:B------:R-:W2:Y:S02]  /*81e0*/  LDSM.16.MT88.4 R104, [R198+0x16000] ;  /* 0x01600000c668783b */ /* 0x000ea40000004200 */
[C---:B------:R-:W-:Y:S03]  /*81f0*/  FMUL.FTZ R98, R2.reuse, R98 ;  /* 0x0000006202627220 */ /* 0x040fe60000410000 */
[C---:B---3--:R-:W-:Y:S02]  /*8200*/  HMMA.16816.F32 R52, R128.reuse, R108, R52 ;  /* 0x0000006c8034723c */ /* 0x048fe40000001834 */
[----:B------:R-:W-:Y:S03]  /*8210*/  MUFU.EX2 R235, R235 ;  /* 0x000000eb00eb7308 */ /* 0x000fe60000000800 */
[----:B------:R-:W-:Y:S01]  /*8220*/  FMUL.FTZ R99, R2, R99 ;  /* 0x0000006302637220 */ /* 0x000fe20000410000 */
[C---:B------:R-:W-:Y:S01]  /*8230*/  HMMA.16816.F32 R56, R128.reuse, R110, R56 ;  /* 0x0000006e8038723c */ /* 0x040fe20000001838 */
[----:B------:R-:W-:Y:S05]  /*8240*/  LDSM.16.MT88.4 R108, [R200+0x12800] ;  /* 0x01280000c86c783b */ /* 0x000fea0000004200 */
[----:B------:R-:W-:Y:S01]  /*8250*/  MUFU.EX2 R234, R234 ;  /* 0x000000ea00ea7308 */ /* 0x000fe20000000800 */
[C---:B------:R-:W-:Y:S01]  /*8260*/  FMUL.FTZ R96, R3.reuse, R96 ;  /* 0x0000006003607220 */ /* 0x040fe20000410000 */
[C---:B-----5:R-:W-:Y:S03]  /*8270*/  HMMA.16816.F32 R60, R128.reuse, R100, R60 ;  /* 0x00000064803c723c */ /* 0x060fe6000000183c */
[----:B------:R-:W-:Y:S03]  /*8280*/  FMUL.FTZ R97, R3, R97 ;  /* 0x0000006103617220 */ /* 0x000fe60000410000 */
[C---:B------:R-:W-:Y:S01]  /*8290*/  HMMA.16816.F32 R64, R128.reuse, R102, R64 ;  /* 0x000000668040723c */ /* 0x040fe20000001840 */
[----:B------:R-:W3:Y:S01]  /*82a0*/  LDSM.16.MT88.4 R100, [R197+0x16000] ;  /* 0x01600000c564783b */ /* 0x000ee20000004200 */
[----:B------:R-:W-:Y:S03]  /*82b0*/  MUFU.EX2 R233, R233 ;  /* 0x000000e900e97308 */ /* 0x000fe60000000800 */
[--C-:B------:R-:W-:Y:S01]  /*82c0*/  FFMA.FTZ R182, R242, UR4, -R145.reuse ;  /* 0x00000004f2b67c23 */ /* 0x100fe20008010891 */
[C---:B------:R-:W-:Y:S05]  /*82d0*/  HMMA.16816.F32 R68, R128.reuse, R112, R68 ;  /* 0x000000708044723c */ /* 0x040fea0000001844 */
[--C-:B------:R-:W-:Y:S01]  /*82e0*/  FFMA.FTZ R242, R239, UR4, -R144.reuse ;  /* 0x00000004eff27c23 */ /* 0x100fe20008010890 */
[C---:B------:R-:W-:Y:S01]  /*82f0*/  HMMA.16816.F32 R72, R128.reuse, R114, R72 ;  /* 0x000000728048723c */ /* 0x040fe20000001848 */
[----:B------:R-:W-:Y:S01]  /*8300*/  LDSM.16.MT88.4 R112, [R198+0x12800] ;  /* 0x01280000c670783b */ /* 0x000fe20000004200 */
[----:B------:R-:W-:Y:S03]  /*8310*/  MUFU.EX2 R182, R182 ;  /* 0x000000b600b67308 */ /* 0x000fe60000000800 */
[--C-:B------:R-:W-:Y:S01]  /*8320*/  FFMA.FTZ R183, R240, UR4, -R145.reuse ;  /* 0x00000004f0b77c23 */ /* 0x100fe20008010891 */
[C---:B--2---:R-:W-:Y:S06]  /*8330*/  HMMA.16816.F32 R76, R128.reuse, R104, R76 ;  /* 0x00000068804c723c */ /* 0x044fec000000184c */
[----:B------:R-:W-:Y:S01]  /*8340*/  MUFU.EX2 R242, R242 ;  /* 0x000000f200f27308 */ /* 0x000fe20000000800 */
[--C-:B------:R-:W-:Y:S01]  /*8350*/  FFMA.FTZ R240, R245, UR4, -R144.reuse ;  /* 0x00000004f5f07c23 */ /* 0x100fe20008010890 */
[C---:B------:R-:W-:Y:S01]  /*8360*/  HMMA.16816.F32 R80, R128.reuse, R106, R80 ;  /* 0x0000006a8050723c */ /* 0x040fe20000001850 */
[----:B------:R-:W2:Y:S02]  /*8370*/  LDSM.16.MT88.4 R104, [R196+0x16000] ;  /* 0x01600000c468783b */ /* 0x000ea40000004200 */
[--C-:B------:R-:W-:Y:S01]  /*8380*/  FFMA.FTZ R180, R246, UR4, -R145.reuse ;  /* 0x00000004f6b47c23 */ /* 0x100fe20008010891 */
[--C-:B------:R-:W-:Y:S01]  /*8390*/  FFMA.FTZ R181, R244, UR4, -R145.reuse ;  /* 0x00000004f4b57c23 */ /* 0x100fe20008010891 */
[--C-:B------:R-:W-:Y:S01]  /*83a0*/  FFMA.FTZ R239, R236, UR4, -R145.reuse ;  /* 0x00000004ecef7c23 */ /* 0x100fe20008010891 */
[----:B------:R-:W-:Y:S02]  /*83b0*/  FFMA.FTZ R236, R237, UR4, -R144 ;  /* 0x00000004edec7c23 */ /* 0x000fe40008010890 */
[----:B------:R-:W-:Y:S03]  /*83c0*/  MUFU.EX2 R183, R183 ;  /* 0x000000b700b77308 */ /* 0x000fe60000000800 */
[--C-:B------:R-:W-:Y:S01]  /*83d0*/  FFMA.FTZ R238, R238, UR4, -R145.reuse ;  /* 0x00000004eeee7c23 */ /* 0x100fe20008010891 */
[--C-:B------:R-:W-:Y:S01]  /*83e0*/  FFMA.FTZ R135, R135, UR4, -R145.reuse ;  /* 0x0000000487877c23 */ /* 0x100fe20008010891 */
[----:B------:R-:W-:Y:S01]  /*83f0*/  FFMA.FTZ R145, R134, UR4, -R145 ;  /* 0x0000000486917c23 */ /* 0x000fe20008010891 */
[----:B------:R-:W-:Y:S01]  /*8400*/  FFMA.FTZ R171, R2, R231, R171 ;  /* 0x000000e702ab7223 */ /* 0x000fe200000100ab */
[----:B------:R-:W-:Y:S01]  /*8410*/  MOV R2, R133 ;  /* 0x0000008500027202 */ /* 0x000fe20000000f00 */
[----:B------:R-:W-:Y:S01]  /*8420*/  FFMA.FTZ R170, R3, R232, R170 ;  /* 0x000000e803aa7223 */ /* 0x000fe200000100aa */
[C---:B---3--:R-:W-:Y:S01]  /*8430*/  HMMA.16816.F32 R84, R128.reuse, R100, R84 ;  /* 0x000000648054723c */ /* 0x048fe20000001854 */
[----:B------:R3:W-:Y:S02]  /*8440*/  MUFU.EX2 R134, R145 ;  /* 0x0000009100867308 */ /* 0x0007e40000000800 */
[----:B------:R-:W-:Y:S01]  /*8450*/  FADD.FTZ R166, R166, R171 ;  /* 0x000000aba6a67221 */ /* 0x000fe20000010000 */
[----:B------:R-:W-:Y:S02]  /*8460*/  FADD.FTZ R169, R169, R170 ;  /* 0x000000aaa9a97221 */ /* 0x000fe40000010000 */
[C---:B------:R-:W-:Y:S05]  /*8470*/  HMMA.16816.F32 R88, R128.reuse, R102, R88 ;  /* 0x000000668058723c */ /* 0x040fea0000001858 */
[----:B------:R-:W-:Y:S01]  /*8480*/  MUFU.EX2 R180, R180 ;  /* 0x000000b400b47308 */ /* 0x000fe20000000800 */
[----:B-1----:R-:W-:Y:S01]  /*8490*/  F2FP.F16.F32.PACK_AB R101, R173, R172 ;  /* 0x000000acad65723e */ /* 0x002fe200000000ff */
[----:B------:R-:W-:Y:S01]  /*84a0*/  FADD.FTZ R3, R165, R166 ;  /* 0x000000a6a5037221 */ /* 0x000fe20000010000 */
[----:B------:R-:W-:Y:S03]  /*84b0*/  F2FP.F16.F32.PACK_AB R103, R175, R174 ;  /* 0x000000aeaf67723e */ /* 0x000fe600000000ff */
[----:B------:R-:W-:Y:S01]  /*84c0*/  FADD.FTZ R168, R168, R169 ;  /* 0x000000a9a8a87221 */ /* 0x000fe20000010000 */
[----:B------:R-:W-:Y:S01]  /*84d0*/  F2FP.F16.F32.PACK_AB R100, R177, R176 ;  /* 0x000000b0b164723e */ /* 0x000fe200000000ff */
[----:B---3--:R-:W-:Y:S01]  /*84e0*/  LDSM.16.MT88.4 R144, [R200+0x15800] ;  /* 0x01580000c890783b */ /* 0x008fe20000004200 */
[----:B------:R-:W-:Y:S01]  /*84f0*/  F2FP.F16.F32.PACK_AB R102, R179, R178 ;  /* 0x000000b2b366723e */ /* 0x000fe200000000ff */
[----:B------:R-:W1:Y:S01]  /*8500*/  MUFU.EX2 R181, R181 ;  /* 0x000000b500b57308 */ /* 0x000e620000000800 */
[----:B------:R-:W-:Y:S01]  /*8510*/  FADD.FTZ R3, R164, R3 ;  /* 0x00000003a4037221 */ /* 0x000fe20000010000 */
[----:B------:R-:W-:Y:S01]  /*8520*/  FADD.FTZ R167, R167, R168 ;  /* 0x000000a8a7a77221 */ /* 0x000fe20000010000 */
[C---:B--2---:R-:W-:Y:S03]  /*8530*/  HMMA.16816.F32 R92, R128.reuse, R104, R92 ;  /* 0x00000068805c723c */ /* 0x044fe6000000185c */
[----:B------:R-:W-:Y:S04]  /*8540*/  FADD.FTZ R172, R172, R3 ;  /* 0x00000003acac7221 */ /* 0x000fe80000010000 */
[----:B------:R-:W2:Y:S01]  /*8550*/  MUFU.EX2 R240, R240 ;  /* 0x000000f000f07308 */ /* 0x000ea20000000800 */
[----:B------:R-:W-:Y:S01]  /*8560*/  MOV R3, R132 ;  /* 0x0000008400037202 */ /* 0x000fe20000000f00 */
[----:B------:R-:W-:Y:S01]  /*8570*/  HMMA.16816.F32 R96, R128, R106, R96 ;  /* 0x0000006a8060723c */ /* 0x000fe20000001860 */
[----:B------:R-:W3:Y:S02]  /*8580*/  LDSM.16.MT88.4 R104, [R196+0x14800] ;  /* 0x01480000c468783b */ /* 0x000ee40000004200 */
[----:B------:R-:W-:Y:S03]  /*8590*/  FADD.FTZ R176, R176, R167 ;  /* 0x000000a7b0b07221 */ /* 0x000fe60000010000 */
[C---:B------:R-:W-:Y:S02]  /*85a0*/  HMMA.16816.F32 R4, R100.reuse, R108, R4 ;  /* 0x0000006c6404723c */ /* 0x040fe40000001804 */
[----:B------:R-:W-:Y:S01]  /*85b0*/  MUFU.EX2 R238, R238 ;  /* 0x000000ee00ee7308 */ /* 0x000fe20000000800 */
[----:B------:R-:W-:Y:S02]  /*85c0*/  LDSM.16.MT88.4 R128, [R196+0x13000] ;  /* 0x01300000c480783b */ /* 0x000fe40000004200 */
[----:B------:R-:W-:Y:S01]  /*85d0*/  FADD.FTZ R173, R173, R172 ;  /* 0x000000acadad7221 */ /* 0x000fe20000010000 */
[C---:B------:R-:W-:Y:S06]  /*85e0*/  HMMA.16816.F32 R8, R100.reuse, R110, R8 ;  /* 0x0000006e6408723c */ /* 0x040fec0000001808 */
[----:B------:R-:W4:Y:S01]  /*85f0*/  MUFU.EX2 R239, R239 ;  /* 0x000000ef00ef7308 */ /* 0x000f220000000800 */
[----:B------:R-:W5:Y:S01]  /*8600*/  LDSM.16.MT88.4 R108, [R200+0x16800] ;  /* 0x01680000c86c783b */ /* 0x000f620000004200 */
[C---:B------:R-:W-:Y:S08]  /*8610*/  HMMA.16816.F32 R12, R100.reuse, R112, R12 ;  /* 0x00000070640c723c */ /* 0x040ff0000000180c */
[----:B------:R-:W4:Y:S01]  /*8620*/  MUFU.EX2 R135, R135 ;  /* 0x0000008700877308 */ /* 0x000f220000000800 */
[C---:B------:R-:W-:Y:S01]  /*8630*/  HMMA.16816.F32 R16, R100.reuse, R114, R16 ;  /* 0x000000726410723c */ /* 0x040fe20000001810 */
[----:B------:R-:W2:Y:S02]  /*8640*/  LDSM.16.MT88.4 R112, [R198+0x16800] ;  /* 0x01680000c670783b */ /* 0x000ea40000004200 */
[----:B------:R-:W-:Y:S03]  /*8650*/  FADD.FTZ R177, R177, R176 ;  /* 0x000000b0b1b17221 */ /* 0x000fe60000010000 */
[C---:B------:R-:W-:Y:S03]  /*8660*/  HMMA.16816.F32 R20, R100.reuse, R116, R20 ;  /* 0x000000746414723c */ /* 0x040fe60000001814 */
[----:B------:R-:W4:Y:S02]  /*8670*/  MUFU.EX2 R236, R236 ;  /* 0x000000ec00ec7308 */ /* 0x000f240000000800 */
[----:B------:R-:W-:Y:S01]  /*8680*/  FADD.FTZ R174, R174, R173 ;  /* 0x000000adaeae7221 */ /* 0x000fe20000010000 */
[C---:B------:R-:W-:Y:S01]  /*8690*/  HMMA.16816.F32 R24, R100.reuse, R118, R24 ;  /* 0x000000766418723c */ /* 0x040fe20000001818 */
[----:B------:R-:W4:Y:S04]  /*86a0*/  LDSM.16.MT88.4 R116, [R197+0x16800] ;  /* 0x01680000c574783b */ /* 0x000f280000004200 */
        /* <DEDUP_REMOVED lines=18> */
[C---:B-----5:R-:W-:Y:S06]  /*87d0*/  HMMA.16816.F32 R68, R100.reuse, R108, R68 ;  /* 0x0000006c6444723c */ /* 0x060fec0000001844 */
[C---:B------:R-:W-:Y:S05]  /*87e0*/  HMMA.16816.F32 R72, R100.reuse, R110, R72 ;  /* 0x0000006e6448723c */ /* 0x040fea0000001848 */
[----:B-1----:R-:W-:Y:S01]  /*87f0*/  F2FP.F16.F32.PACK_AB R109, R181, R180 ;  /* 0x000000b4b56d723e */ /* 0x002fe200000000ff */
[C---:B--2---:R-:W-:Y:S05]  /*8800*/  HMMA.16816.F32 R76, R100.reuse, R112, R76 ;  /* 0x00000070644c723c */ /* 0x044fea000000184c */
[----:B------:R-:W-:Y:S01]  /*8810*/  F2FP.F16.F32.PACK_AB R111, R183, R182 ;  /* 0x000000b6b76f723e */ /* 0x000fe200000000ff */
[C---:B------:R-:W-:Y:S01]  /*8820*/  HMMA.16816.F32 R80, R100.reuse, R114, R80 ;  /* 0x000000726450723c */ /* 0x040fe20000001850 */
[----:B------:R-:W1:Y:S04]  /*8830*/  LDSM.16.MT88.4 R112, [R197+0x13000] ;  /* 0x01300000c570783b */ /* 0x000e680000004200 */
[----:B------:R-:W-:Y:S01]  /*8840*/  F2FP.F16.F32.PACK_AB R108, R243, R240 ;  /* 0x000000f0f36c723e */ /* 0x000fe200000000ff */
[C---:B----4-:R-:W-:Y:S05]  /*8850*/  HMMA.16816.F32 R84, R100.reuse, R116, R84 ;  /* 0x000000746454723c */ /* 0x050fea0000001854 */
[----:B------:R-:W-:Y:S01]  /*8860*/  F2FP.F16.F32.PACK_AB R110, R242, R241 ;  /* 0x000000f1f26e723e */ /* 0x000fe200000000ff */
[C---:B------:R-:W-:Y:S01]  /*8870*/  HMMA.16816.F32 R88, R100.reuse, R118, R88 ;  /* 0x000000766458723c */ /* 0x040fe20000001858 */
[----:B------:R-:W2:Y:S04]  /*8880*/  LDSM.16.MT88.4 R116, [R198+0x15000] ;  /* 0x01500000c674783b */ /* 0x000ea80000004200 */
[----:B------:R-:W-:Y:S01]  /*8890*/  FADD.FTZ R180, R180, R175 ;  /* 0x000000afb4b47221 */ /* 0x000fe20000010000 */
[C---:B---3--:R-:W-:Y:S05]  /*88a0*/  HMMA.16816.F32 R92, R100.reuse, R104, R92 ;  /* 0x00000068645c723c */ /* 0x048fea000000185c */
[----:B------:R-:W-:Y:S01]  /*88b0*/  FADD.FTZ R240, R240, R179 ;  /* 0x000000b3f0f07221 */ /* 0x000fe20000010000 */
[----:B------:R-:W-:Y:S01]  /*88c0*/  HMMA.16816.F32 R96, R100, R106, R96 ;  /* 0x0000006a6460723c */ /* 0x000fe20000001860 */
[----:B------:R-:W3:Y:S04]  /*88d0*/  LDSM.16.MT88.4 R100, [R196+0x15000] ;  /* 0x01500000c464783b */ /* 0x000ee80000004200 */
[----:B------:R-:W-:Y:S01]  /*88e0*/  FADD.FTZ R181, R181, R180 ;  /* 0x000000b4b5b57221 */ /* 0x000fe20000010000 */
[C---:B------:R-:W-:Y:S03]  /*88f0*/  HMMA.16816.F32 R4, R108.reuse, R120, R4 ;  /* 0x000000786c04723c */ /* 0x040fe60000001804 */
[----:B------:R-:W4:Y:S02]  /*8900*/  LDSM.16.MT88.4 R104, [R200+0x17000] ;  /* 0x01700000c868783b */ /* 0x000f240000004200 */
[----:B------:R-:W-:Y:S01]  /*8910*/  FADD.FTZ R240, R243, R240 ;  /* 0x000000f0f3f07221 */ /* 0x000fe20000010000 */
[C---:B------:R-:W-:Y:S05]  /*8920*/  HMMA.16816.F32 R8, R108.reuse, R122, R8 ;  /* 0x0000007a6c08723c */ /* 0x040fea0000001808 */
[----:B------:R-:W-:Y:S01]  /*8930*/  LDSM.16.MT88.4 R120, [R196+0x17000] ;  /* 0x01700000c478783b */ /* 0x000fe20000004200 */
[C---:B------:R-:W-:Y:S05]  /*8940*/  HMMA.16816.F32 R12, R108.reuse, R124, R12 ;  /* 0x0000007c6c0c723c */ /* 0x040fea000000180c */
[----:B------:R-:W-:Y:S01]  /*8950*/  FADD.FTZ R182, R182, R181 ;  /* 0x000000b5b6b67221 */ /* 0x000fe20000010000 */
        /* <DEDUP_REMOVED lines=8> */
[C---:B------:R-:W-:Y:S06]  /*89e0*/  HMMA.16816.F32 R28, R108.reuse, R128, R28 ;  /* 0x000000806c1c723c */ /* 0x040fec000000181c */
[C---:B------:R-:W-:Y:S06]  /*89f0*/  HMMA.16816.F32 R32, R108.reuse, R130, R32 ;  /* 0x000000826c20723c */ /* 0x040fec0000001820 */
[C---:B------:R-:W-:Y:S06]  /*8a00*/  HMMA.16816.F32 R36, R108.reuse, R136, R36 ;  /* 0x000000886c24723c */ /* 0x040fec0000001824 */
[C---:B------:R-:W-:Y:S05]  /*8a10*/  HMMA.16816.F32 R40, R108.reuse, R138, R40 ;  /* 0x0000008a6c28723c */ /* 0x040fea0000001828 */
[----:B------:R-:W-:Y:S01]  /*8a20*/  F2FP.F16.F32.PACK_AB R137, R239, R238 ;  /* 0x000000eeef89723e */ /* 0x000fe200000000ff */
[C---:B--2---:R-:W-:Y:S05]  /*8a30*/  HMMA.16816.F32 R44, R108.reuse, R116, R44 ;  /* 0x000000746c2c723c */ /* 0x044fea000000182c */
        /* <DEDUP_REMOVED lines=9> */
[C---:B---3--:R-:W-:Y:S05]  /*8ad0*/  HMMA.16816.F32 R60, R108.reuse, R100, R60 ;  /* 0x000000646c3c723c */ /* 0x048fea000000183c */
[----:B------:R-:W-:Y:S01]  /*8ae0*/  FADD.FTZ R236, R236, R241 ;  /* 0x000000f1ecec7221 */ /* 0x000fe20000010000 */
[C---:B------:R-:W-:Y:S01]  /*8af0*/  HMMA.16816.F32 R64, R108.reuse, R102, R64 ;  /* 0x000000666c40723c */ /* 0x040fe20000001840 */
[----:B------:R-:W3:Y:S04]  /*8b00*/  LDSM.16.MT88.4 R100, [R198+0x13800] ;  /* 0x01380000c664783b */ /* 0x000ee80000004200 */
[----:B------:R-:W-:Y:S01]  /*8b10*/  FADD.FTZ R238, R239, R238 ;  /* 0x000000eeefee7221 */ /* 0x000fe20000010000 */
[C---:B----4-:R-:W-:Y:S05]  /*8b20*/  HMMA.16816.F32 R68, R108.reuse, R104, R68 ;  /* 0x000000686c44723c */ /* 0x050fea0000001844 */
[----:B------:R-:W-:Y:S01]  /*8b30*/  FADD.FTZ R235, R235, R236 ;  /* 0x000000ecebeb7221 */ /* 0x000fe20000010000 */
[C---:B------:R-:W-:Y:S01]  /*8b40*/  HMMA.16816.F32 R72, R108.reuse, R106, R72 ;  /* 0x0000006a6c48723c */ /* 0x040fe20000001848 */
[----:B------:R-:W4:Y:S04]  /*8b50*/  LDSM.16.MT88.4 R104, [R197+0x13800] ;  /* 0x01380000c568783b */ /* 0x000f280000004200 */
[----:B------:R-:W-:Y:S01]  /*8b60*/  FADD.FTZ R135, R135, R238 ;  /* 0x000000ee87877221 */ /* 0x000fe20000010000 */
[C---:B-1----:R-:W-:Y:S05]  /*8b70*/  HMMA.16816.F32 R76, R108.reuse, R112, R76 ;  /* 0x000000706c4c723c */ /* 0x042fea000000184c */
[----:B------:R-:W-:Y:S01]  /*8b80*/  FADD.FTZ R232, R234, R235 ;  /* 0x000000ebeae87221 */ /* 0x000fe20000010000 */
[C---:B------:R-:W-:Y:S05]  /*8b90*/  HMMA.16816.F32 R80, R108.reuse, R114, R80 ;  /* 0x000000726c50723c */ /* 0x040fea0000001850 */
[----:B------:R-:W-:Y:S01]  /*8ba0*/  FADD.FTZ R231, R134, R135 ;  /* 0x0000008786e77221 */ /* 0x000fe20000010000 */
[C---:B--2---:R-:W-:Y:S05]  /*8bb0*/  HMMA.16816.F32 R84, R108.reuse, R116, R84 ;  /* 0x000000746c54723c */ /* 0x044fea0000001854 */
[----:B------:R-:W-:Y:S01]  /*8bc0*/  FADD.FTZ R232, R233, R232 ;  /* 0x000000e8e9e87221 */ /* 0x000fe20000010000 */
[C---:B------:R-:W-:Y:S06]  /*8bd0*/  HMMA.16816.F32 R88, R108.reuse, R118, R88 ;  /* 0x000000766c58723c */ /* 0x040fec0000001858 */
[C---:B------:R-:W-:Y:S06]  /*8be0*/  HMMA.16816.F32 R92, R108.reuse, R120, R92 ;  /* 0x000000786c5c723c */ /* 0x040fec000000185c */
[----:B------:R-:W-:Y:S06]  /*8bf0*/  HMMA.16816.F32 R96, R108, R122, R96 ;  /* 0x0000007a6c60723c */ /* 0x000fec0000001860 */
[C---:B------:R-:W-:Y:S06]  /*8c00*/  HMMA.16816.F32 R128, R136.reuse, R124, R4 ;  /* 0x0000007c8880723c */ /* 0x040fec0000001804 */
[C---:B------:R-:W-:Y:S01]  /*8c10*/  HMMA.16816.F32 R124, R136.reuse, R126, R8 ;  /* 0x0000007e887c723c */ /* 0x040fe20000001808 */
[----:B------:R-:W1:Y:S05]  /*8c20*/  LDSM.16.MT88.4 R8, [R198+0x17800] ;  /* 0x01780000c608783b */ /* 0x000e6a0000004200 */
[C---:B---3--:R-:W-:Y:S03]  /*8c30*/  HMMA.16816.F32 R120, R136.reuse, R100, R12 ;  /* 0x000000648878723c */ /* 0x048fe6000000180c */
[----:B------:R-:W2:Y:S03]  /*8c40*/  LDSM.16.MT88.4 R12, [R197+0x17800] ;  /* 0x01780000c50c783b */ /* 0x000ea60000004200 */
[C---:B------:R-:W-:Y:S05]  /*8c50*/  HMMA.16816.F32 R116, R136.reuse, R102, R16 ;  /* 0x000000668874723c */ /* 0x040fea0000001810 */
[----:B------:R-:W3:Y:S01]  /*8c60*/  LDSM.16.MT88.4 R16, [R196+0x17800] ;  /* 0x01780000c410783b */ /* 0x000ee20000004200 */
[C---:B----4-:R-:W-:Y:S06]  /*8c70*/  HMMA.16816.F32 R112, R136.reuse, R104, R20 ;  /* 0x000000688870723c */ /* 0x050fec0000001814 */
        /* <DEDUP_REMOVED lines=15> */
[C---:B--2---:R-:W-:Y:S06]  /*8d70*/  HMMA.16816.F32 R84, R136.reuse, R12, R84 ;  /* 0x0000000c8854723c */ /* 0x044fec0000001854 */
[C---:B------:R-:W-:Y:S06]  /*8d80*/  HMMA.16816.F32 R88, R136.reuse, R14, R88 ;  /* 0x0000000e8858723c */ /* 0x040fec0000001858 */
[C---:B---3--:R-:W-:Y:S06]  /*8d90*/  HMMA.16816.F32 R92, R136.reuse, R16, R92 ;  /* 0x00000010885c723c */ /* 0x048fec000000185c */
[----:B------:R-:W-:Y:S01]  /*8da0*/  HMMA.16816.F32 R96, R136, R18, R96 ;  /* 0x000000128860723c */ /* 0x000fe20000001860 */
[----:B------:R-:W-:Y:S11]  /*8db0*/  @!UPT UIADD3 URZ, URZ, URZ, URZ ;  /* 0x0000003f3f3ff290 */ /* 0x000ff6000fffe03f */
[----:B------:R-:W-:Y:S01]  /*8dc0*/  @!UPT UIADD3 URZ, URZ, URZ, URZ ;  /* 0x0000003f3f3ff290 */ /* 0x000fe2000fffe03f */
[----:B------:R-:W-:Y:S11]  /*8dd0*/  @P5 BRA `(.L_x_254) ;  /* 0xffffffcc008c5947 */ /* 0x000ff6000383ffff */
.L_x_253:
        /* <DEDUP_REMOVED lines=214> */
.L_x_257:
        /* <DEDUP_REMOVED lines=23> */
.L_x_258:
        /* <DEDUP_REMOVED lines=111> */
.L_x_260:
[----:B------:R-:W-:Y:S05]  /*a3a0*/  BSYNC B0 ;  /* 0x0000000000007941 */ /* 0x000fea0003800000 */
.L_x_259:
        /* <DEDUP_REMOVED lines=39> */
.L_x_262:
[----:B------:R-:W-:Y:S05]  /*a620*/  BSYNC B0 ;  /* 0x0000000000007941 */ /* 0x000fea0003800000 */
.L_x_261:
        /* <DEDUP_REMOVED lines=24> */
.L_x_264:
[----:B------:R-:W-:Y:S05]  /*a7b0*/  BSYNC B0 ;  /* 0x0000000000007941 */ /* 0x000fea0003800000 */
.L_x_263:
        /* <DEDUP_REMOVED lines=24> */
.L_x_266:
[----:B------:R-:W-:Y:S05]  /*a940*/  BSYNC B0 ;  /* 0x0000000000007941 */ /* 0x000fea0003800000 */
.L_x_265:
        /* <DEDUP_REMOVED lines=23> */
.L_x_231:
        /* <DEDUP_REMOVED lines=64> */
.L_x_268:
[----:B------:R-:W-:Y:S05]  /*aec0*/  BSYNC B0 ;  /* 0x0000000000007941 */ /* 0x000fea0003800000 */
.L_x_267:
        /* <DEDUP_REMOVED lines=24> */
.L_x_270:
[----:B------:R-:W-:Y:S05]  /*b050*/  BSYNC B0 ;  /* 0x0000000000007941 */ /* 0x000fea0003800000 */
.L_x_269:
        /* <DEDUP_REMOVED lines=29> */
.L_x_272:
[----:B------:R-:W-:Y:S05]  /*b230*/  BSYNC B0 ;  /* 0x0000000000007941 */ /* 0x000fea0003800000 */
.L_x_271:
        /* <DEDUP_REMOVED lines=32> */
.L_x_274:
[----:B------:R-:W-:Y:S05]  /*b440*/  BSYNC B0 ;  /* 0x0000000000007941 */ /* 0x000fea0003800000 */
.L_x_273:
        /* <DEDUP_REMOVED lines=16> */
.L_x_276:
[----:B------:R-:W-:Y:S05]  /*b550*/  BSYNC B0 ;  /* 0x0000000000007941 */ /* 0x000fea0003800000 */
.L_x_275:
        /* <DEDUP_REMOVED lines=10> */
.L_x_278:
[----:B------:R-:W-:Y:S05]  /*b600*/  BSYNC B0 ;  /* 0x0000000000007941 */ /* 0x000fea0003800000 */
.L_x_277:
        /* <DEDUP_REMOVED lines=10> */
.L_x_280:
[----:B------:R-:W-:Y:S05]  /*b6b0*/  BSYNC B0 ;  /* 0x0000000000007941 */ /* 0x000fea0003800000 */
.L_x_279:
        /* <DEDUP_REMOVED lines=10> */
.L_x_281:
        /* <DEDUP_REMOVED lines=10> */
.L_x_1513:


//--------------------- .text._ZN5flash16flash_fwd_kernelI23Flash_fwd_kernel_traitsILi192ELi128ELi64ELi8ELb0ELb0EN7cutlass6half_tE19Flash_kernel_traitsILi192ELi128ELi64ELi8ES3_EELb0ELb0ELb1ELb0ELb0ELb1ELb0ELb0EEEvNS_16Flash_fwd_paramsE --------------------------
	.section	.text._ZN5flash16flash_fwd_kernelI23Flash_fwd_kernel_traitsILi192ELi128ELi64ELi8ELb0ELb0EN7cutlass6half_tE19Flash_kernel_traitsILi192ELi128ELi64ELi8ES3_EELb0ELb0ELb1ELb0ELb0ELb1ELb0ELb0EEEvNS_16Flash_fwd_paramsE,"ax",@progbits
	.align	128
        .global         _ZN5flash16flash_fwd_kernelI23Flash_fwd_kernel_traitsILi192ELi128ELi64ELi8ELb0ELb0EN7cutlass6half_tE19Flash_kernel_traitsILi192ELi128ELi64ELi8ES3_EELb0ELb0ELb1ELb0ELb0ELb1ELb0ELb0EEEvNS_16Flash_fwd_paramsE
        .type           _ZN5flash16flash_fwd_kernelI23Flash_fwd_kernel_traitsILi192ELi128ELi64ELi8ELb0ELb0EN7cutlass6half_tE19Flash_kernel_traitsILi192ELi128ELi64ELi8ES3_EELb0ELb0ELb1ELb0ELb0ELb1ELb0ELb0EEEvNS_16Flash_fwd_paramsE,@function
        .size           _ZN5flash16flash_fwd_kernelI23Flash_fwd_kernel_traitsILi192ELi128ELi64ELi8ELb0ELb0EN7cutlass6half_tE19Flash_kernel_traitsILi192ELi128ELi64ELi8ES3_EELb0ELb0ELb1ELb0ELb0ELb1ELb0ELb0EEEvNS_16Flash_fwd_paramsE,(.L_x_1514 - _ZN5flash16flash_fwd_kernelI23Flash_fwd_kernel_traitsILi192ELi128ELi64ELi8ELb0ELb0EN7cutlass6half_tE19Flash_kernel_traitsILi192ELi128ELi64ELi8ES3_EELb0ELb0ELb1ELb0ELb0ELb1ELb0ELb0EEEvNS_16Flash_fwd_paramsE)
        .other          _ZN5flash16flash_fwd_kernelI23Flash_fwd_kernel_traitsILi192ELi128ELi64ELi8ELb0ELb0EN7cutlass6half_tE19Flash_kernel_traitsILi192ELi128ELi64ELi8ES3_EELb0ELb0ELb1ELb0ELb0ELb1ELb0ELb0EEEvNS_16Flash_fwd_paramsE,@"STO_CUDA_ENTRY STV_DEFAULT"
_ZN5flash16flash_fwd_kernelI23Flash_fwd_kernel_traitsILi192ELi128ELi64ELi8ELb0ELb0EN7cutlass6half_tE19Flash_kernel_traitsILi192ELi128ELi64ELi8ES3_EELb0ELb0ELb1ELb0ELb0ELb1ELb0ELb0EEEvNS_16Flash_fwd_paramsE:
.text._ZN5flash16flash_fwd_kernelI23Flash_fwd_kernel_traitsILi192ELi128ELi64ELi8ELb0ELb0EN7cutlass6half_tE19Flash_kernel_traitsILi192ELi128ELi64ELi8ES3_EELb0ELb0ELb1ELb0ELb0ELb1ELb0ELb0EEEvNS_16Flash_fwd_paramsE:
[----:B------:R-:W-:Y:S08]  /*0000*/  LDC R1, c[0x0][0x28] ;  /* 0x00000a00ff017b82 */ /* 0x000ff00000000800 */
[----:B------:R-:W1:Y:S01]  /*0010*/  S2UR UR8, SR_CTAID.Y ;  /* 0x00000000000879c3 */ /* 0x000e620000002600 */
[----:B------:R-:W-:Y:S01]  /*0020*/  ULDC.64 UR4, c[0x0][0x300] ;  /* 0x0000c00000047ab9 */ /* 0x000fe20000000a00 */
[----:B------:R-:W-:Y:S01]  /*0030*/  ULDC.64 UR6, c[0x0][0x2f0] ;  /* 0x0000bc0000067ab9 */ /* 0x000fe20000000a00 */
[----:B------:R-:W-:-:S02]  /*0040*/  UISETP.NE.U32.AND UP1, UPT, UR4, URZ, UPT ;  /* 0x0000003f0400728c */ /* 0x000fc4000bf25070 */
[----:B------:R-:W-:Y:S02]  /*0050*/  UISETP.NE.U32.AND UP2, UPT, UR6, URZ, UPT ;  /* 0x0000003f0600728c */ /* 0x000fe4000bf45070 */
[----:B------:R-:W-:Y:S02]  /*0060*/  UISETP.NE.AND.EX UP1, UPT, UR5, URZ, UPT, UP1 ;  /* 0x0000003f0500728c */ /* 0x000fe4000bf25310 */
[----:B------:R-:W-:Y:S01]  /*0070*/  UISETP.NE.AND.EX UP2, UPT, UR7, URZ, UPT, UP2 ;  /* 0x0000003f0700728c */ /* 0x000fe2000bf45320 */
[----:B------:R-:W-:Y:S01]  /*0080*/  ULDC.64 UR10, c[0x0][0x2f0] ;  /* 0x0000bc00000a7ab9 */ /* 0x000fe20000000a00 */
[----:B------:R-:W-:Y:S02]  /*0090*/  ULDC.U8 UR6, c[0x0][0x3c2] ;  /* 0x0000f08000067ab9 */ /* 0x000fe40000000000 */
[----:B------:R-:W-:Y:S01]  /*00a0*/  PLOP3.LUT P0, PT, PT, PT, UP1, 0x80, 0x0 ;  /* 0x000000000000781c */ /* 0x000fe20003f0f018 */
[----:B------:R-:W-:Y:S01]  /*00b0*/  ULDC.64 UR4, c[0x0][0x2f8] ;  /* 0x0000be0000047ab9 */ /* 0x000fe20000000a00 */
[----:B------:R-:W-:Y:S01]  /*00c0*/  PLOP3.LUT P2, PT, PT, PT, UP2, 0x80, 0x0 ;  /* 0x000000000000781c */ /* 0x000fe20003f4f028 */
[----:B------:R-:W-:-:S02]  /*00d0*/  UISETP.NE.AND UP3, UPT, UR6, URZ, UPT ;  /* 0x0000003f0600728c */ /* 0x000fc4000bf65270 */
[----:B------:R-:W-:Y:S01]  /*00e0*/  UISETP.EQ.U32.AND UP0, UPT, UR4, URZ, UPT ;  /* 0x0000003f0400728c */ /* 0x000fe2000bf02070 */
[----:B------:R-:W-:Y:S01]  /*00f0*/  ULDC.64 UR20, c[0x0][0x208] ;  /* 0x0000820000147ab9 */ /* 0x000fe20000000a00 */
[----:B------:R-:W-:Y:S02]  /*0100*/  ULDC.64 UR6, c[0x0][0x2f8] ;  /* 0x0000be0000067ab9 */ /* 0x000fe40000000a00 */
[----:B------:R-:W-:Y:S02]  /*0110*/  UISETP.EQ.OR.EX UP0, UPT, UR5, URZ, !UP3, UP0 ;  /* 0x0000003f0500728c */ /* 0x000fe4000df02700 */
[----:B-1----:R-:W-:-:S06]  /*0120*/  UIMAD.WIDE UR10, UR8, 0x4, UR10 ;  /* 0x00000004080a78a5 */ /* 0x002fcc000f8e020a */
[----:B------:R-:W-:Y:S02]  /*0130*/  IMAD.U32 R10, RZ, RZ, UR10 ;  /* 0x0000000aff0a7e24 */ /* 0x000fe4000f8e00ff */
[----:B------:R-:W-:Y:S01]  /*0140*/  IMAD.U32 R11, RZ, RZ, UR11 ;  /* 0x0000000bff0b7e24 */ /* 0x000fe2000f8e00ff */
[----:B------:R-:W-:Y:S02]  /*0150*/  @UP1 ULDC.64 UR10, c[0x0][0x300] ;  /* 0x0000c000000a1ab9 */ /* 0x000fe40000000a00 */
[----:B------:R-:W-:Y:S02]  /*0160*/  @UP1 UIMAD.WIDE UR10, UR8, 0x4, UR10 ;  /* 0x00000004080a18a5 */ /* 0x000fe4000f8e020a */
[----:B------:R-:W2:Y:S04]  /*0170*/  @P2 LDG.E R5, desc[UR20][R10.64] ;  /* 0x000000140a052981 */ /* 0x000ea8000c1e1900 */
[----:B------:R-:W-:Y:S01]  /*0180*/  IMAD.U32 R8, RZ, RZ, UR10 ;  /* 0x0000000aff087e24 */ /* 0x000fe2000f8e00ff */
[----:B------:R-:W3:Y:S01]  /*0190*/  @P2 LDG.E R0, desc[UR20][R10.64+0x4] ;  /* 0x000004140a002981 */ /* 0x000ee2000c1e1900 */
[----:B------:R-:W-:Y:S01]  /*01a0*/  IMAD.U32 R9, RZ, RZ, UR11 ;  /* 0x0000000bff097e24 */ /* 0x000fe2000f8e00ff */
[----:B------:R-:W-:Y:S01]  /*01b0*/  PLOP3.LUT P1, PT, PT, PT, UP0, 0x80, 0x0 ;  /* 0x000000000000781c */ /* 0x000fe20003f2f008 */
[----:B------:R-:W-:-:S03]  /*01c0*/  UIMAD.WIDE UR6, UR8, 0x4, UR6 ;  /* 0x00000004080678a5 */ /* 0x000fc6000f8e0206 */
[----:B------:R-:W4:Y:S03]  /*01d0*/  @P0 LDG.E R2, desc[UR20][R8.64] ;  /* 0x0000001408020981 */ /* 0x000f26000c1e1900 */
[----:B------:R-:W-:Y:S02]  /*01e0*/  IMAD.U32 R6, RZ, RZ, UR6 ;  /* 0x00000006ff067e24 */ /* 0x000fe4000f8e00ff */
[----:B------:R-:W-:-:S05]  /*01f0*/  IMAD.U32 R7, RZ, RZ, UR7 ;  /* 0x00000007ff077e24 */ /* 0x000fca000f8e00ff */
[----:B------:R-:W5:Y:S01]  /*0200*/  @!P1 LDG.E R4, desc[UR20][R6.64] ;  /* 0x0000001406049981 */ /* 0x000f62000c1e1900 */
[----:B------:R-:W-:Y:S01]  /*0210*/  UMOV UR16, 0xffffffff ;  /* 0xffffffff00107882 */ /* 0x000fe20000000000 */
[----:B------:R-:W-:Y:S01]  /*0220*/  UMOV UR9, URZ ;  /* 0x0000003f00097c82 */ /* 0x000fe20008000000 */
[----:B------:R-:W1:Y:S01]  /*0230*/  S2R R3, SR_TID.X ;  /* 0x0000000000037919 */ /* 0x000e620000002100 */
[----:B------:R-:W-:Y:S01]  /*0240*/  UMOV UR10, 0xffffffff ;  /* 0xffffffff000a7882 */ /* 0x000fe20000000000 */
[----:B------:R-:W1:Y:S08]  /*0250*/  S2UR UR17, SR_CTAID.X ;  /* 0x00000000001179c3 */ /* 0x000e700000002500 */
[----:B------:R-:W1:Y:S01]  /*0260*/  S2UR UR11, SR_CTAID.Z ;  /* 0x00000000000b79c3 */ /* 0x000e620000002700 */
[----:B--2---:R-:W-:-:S02]  /*0270*/  @P2 R2UR UR16, R5 ;  /* 0x00000000051022ca */ /* 0x004fc400000e0000 */
[----:B---3--:R-:W-:Y:S02]  /*0280*/  @P2 R2UR UR18, R0 ;  /* 0x00000000001222ca */ /* 0x008fe400000e0000 */
[----:B----4-:R-:W-:Y:S02]  /*0290*/  @P0 R2UR UR9, R2 ;  /* 0x00000000020902ca */ /* 0x010fe400000e0000 */
[----:B------:R-:W-:-:S04]  /*02a0*/  ISETP.NE.U32.AND P0, PT, RZ, UR4, PT ;  /* 0x00000004ff007c0c */ /* 0x000fc8000bf05070 */
[----:B------:R-:W-:-:S05]  /*02b0*/  ISETP.NE.AND.EX P0, PT, RZ, UR5, PT, P0 ;  /* 0x00000005ff007c0c */ /* 0x000fca000bf05300 */
[----:B------:R-:W-:Y:S01]  /*02c0*/  @UP2 UIADD3 UR18, UR18, -UR16, URZ ;  /* 0x8000001012122290 */ /* 0x000fe2000fffe03f */
[----:B-----5:R-:W-:-:S06]  /*02d0*/  @!P1 R2UR UR10, R4 ;  /* 0x00000000040a92ca */ /* 0x020fcc00000e0000 */
[----:B------:R-:W-:Y:S01]  /*02e0*/  @!UP2 ULDC UR18, c[0x0][0x2c4] ;  /* 0x0000b1000012aab9 */ /* 0x000fe20000000800 */
[----:B-1----:R-:W-:Y:S08]  /*02f0*/  @!P0 BRA `(.L_x_282) ;  /* 0x00000000001c8947 */ /* 0x002ff00003800000 */
[----:B------:R-:W-:-:S13]  /*0300*/  PLOP3.LUT P0, PT, PT, PT, UP3, 0x80, 0x0 ;  /* 0x000000000000781c */ /* 0x000fda0003f0f038 */
[----:B------:R-:W2:Y:S04]  /*0310*/  @P0 LDG.E R0, desc[UR20][R6.64+0x4] ;  /* 0x0000041406000981 */ /* 0x000ea8000c1e1900 */
[----:B------:R-:W3:Y:S01]  /*0320*/  @!P0 LDG.E R2, desc[UR20][R6.64] ;  /* 0x0000001406028981 */ /* 0x000ee2000c1e1900 */
[----:B--2---:R-:W-:-:S13]  /*0330*/  @P0 R2UR UR6, R0 ;  /* 0x00000000000602ca */ /* 0x004fda00000e0000 */
[----:B------:R-:W-:-:S07]  /*0340*/  @UP3 UIADD3 UR6, UR6, -UR10, URZ ;  /* 0x8000000a06063290 */ /* 0x000fce000fffe03f */
[----:B---3--:R-:W-:Y:S01]  /*0350*/  @!P0 R2UR UR6, R2 ;  /* 0x00000000020682ca */ /* 0x008fe200000e0000 */
[----:B------:R-:W-:-:S14]  /*0360*/  BRA `(.L_x_283) ;  /* 0x0000000000047947 */ /* 0x000fdc0003800000 */
.L_x_282:
[----:B------:R-:W-:-:S03]  /*0370*/  ULDC UR6, c[0x0][0x2c8] ;  /* 0x0000b20000067ab9 */ /* 0x000fc60000000800 */
.L_x_283:
[----:B------:R-:W-:Y:S02]  /*0380*/  ULDC.64 UR4, c[0x0][0x308] ;  /* 0x0000c20000047ab9 */ /* 0x000fe40000000a00 */
[----:B------:R-:W-:-:S04]  /*0390*/  UISETP.NE.U32.AND UP2, UPT, UR4, URZ, UPT ;  /* 0x0000003f0400728c */ /* 0x000fc8000bf45070 */
[----:B------:R-:W-:-:S06]  /*03a0*/  UISETP.NE.AND.EX UP2, UPT, UR5, URZ, UPT, UP2 ;  /* 0x0000003f0500728c */ /* 0x000fcc000bf45320 */
[----:B------:R-:W-:-:S05]  /*03b0*/  PLOP3.LUT P0, PT, PT, PT, UP2, 0x80, 0x0 ;  /* 0x000000000000781c */ /* 0x000fca0003f0f028 */
[----:B------:R-:W-:Y:S02]  /*03c0*/  @UP2 ULDC.64 UR4, c[0x0][0x308] ;  /* 0x0000c20000042ab9 */ /* 0x000fe40000000a00 */
[----:B------:R-:W-:-:S06]  /*03d0*/  @UP2 UIMAD.WIDE UR4, UR8, 0x4, UR4 ;  /* 0x00000004080428a5 */ /* 0x000fcc000f8e0204 */
[----:B------:R-:W-:Y:S02]  /*03e0*/  IMAD.U32 R4, RZ, RZ, UR4 ;  /* 0x00000004ff047e24 */ /* 0x000fe4000f8e00ff */
[----:B------:R-:W-:Y:S01]  /*03f0*/  IMAD.U32 R5, RZ, RZ, UR5 ;  /* 0x00000005ff057e24 */ /* 0x000fe2000f8e00ff */
[----:B------:R-:W-:Y:S01]  /*0400*/  USHF.L.U32 UR27, UR17, 0x7, URZ ;  /* 0x00000007111b7899 */ /* 0x000fe2000800063f */
[----:B------:R-:W-:-:S03]  /*0410*/  @!UP2 ULDC.64 UR4, c[0x0][0x318] ;  /* 0x0000c6000004aab9 */ /* 0x000fc60000000a00 */
[----:B------:R-:W2:Y:S01]  /*0420*/  @P0 LDG.E R0, desc[UR20][R4.64] ;  /* 0x0000001404000981 */ /* 0x000ea2000c1e1900 */
[----:B------:R-:W-:Y:S02]  /*0430*/  UISETP.GT.AND UP1, UPT, UR18, UR27, UPT ;  /* 0x0000001b1200728c */ /* 0x000fe4000bf24270 */
[----:B------:R-:W-:-:S03]  /*0440*/  @!UP2 UISETP.NE.U32.AND UP0, UPT, UR4, URZ, UPT ;  /* 0x0000003f0400a28c */ /* 0x000fc6000bf05070 */
[----:B------:R-:W-:Y:S01]  /*0450*/  @!UP2 ULDC UR4, c[0x0][0x2cc] ;  /* 0x0000b3000004aab9 */ /* 0x000fe20000000800 */
[----:B------:R-:W-:-:S04]  /*0460*/  @!UP2 UISETP.NE.AND.EX UP0, UPT, UR5, URZ, UPT, UP0 ;  /* 0x0000003f0500a28c */ /* 0x000fc8000bf05300 */
[----:B------:R-:W-:Y:S01]  /*0470*/  @!UP2 USEL UR4, UR4, URZ, UP0 ;  /* 0x0000003f0404a287 */ /* 0x000fe20008000000 */
[----:B--2---:R-:W-:Y:S02]  /*0480*/  @P0 R2UR UR28, R0 ;  /* 0x00000000001c02ca */ /* 0x004fe400000e0000 */
[----:B------:R-:W-:-:S11]  /*0490*/  PLOP3.LUT P0, PT, PT, PT, UP1, 0x80, 0x0 ;  /* 0x000000000000781c */ /* 0x000fd60003f0f018 */
[----:B------:R-:W-:Y:S02]  /*04a0*/  @UP2 UIADD3 UR28, UR28, -UR9, URZ ;  /* 0x800000091c1c2290 */ /* 0x000fe4000fffe03f */
[----:B------:R-:W-:Y:S10]  /*04b0*/  @!P0 EXIT ;  /* 0x000000000000894d */ /* 0x000ff40003800000 */
[----:B------:R-:W-:Y:S02]  /*04c0*/  @!UP2 UIADD3 UR28, UR4, UR6, -UR9 ;  /* 0x00000006041ca290 */ /* 0x000fe4000fffe809 */
[----:B------:R-:W-:Y:S02]  /*04d0*/  UIADD3 UR5, -UR18, 0xbf, UR27 ;  /* 0x000000bf12057890 */ /* 0x000fe4000fffe11b */
[----:B------:R-:W-:Y:S01]  /*04e0*/  UIADD3 UR13, UR28, UR27, -UR18 ;  /* 0x0000001b1c0d7290 */ /* 0x000fe2000fffe812 */
[----:B------:R-:W-:Y:S01]  /*04f0*/  ULDC UR26, c[0x0][0x394] ;  /* 0x0000e500001a7ab9 */ /* 0x000fe20000000800 */
[----:B------:R-:W-:Y:S01]  /*0500*/  ULDC UR25, c[0x0][0x398] ;  /* 0x0000e60000197ab9 */ /* 0x000fe20000000800 */
[----:B------:R-:W-:Y:S02]  /*0510*/  UIADD3 UR7, UR28, 0x3f, URZ ;  /* 0x0000003f1c077890 */ /* 0x000fe4000fffe03f */
[----:B------:R-:W-:Y:S02]  /*0520*/  UIADD3 UR5, UR5, UR25, UR28 ;  /* 0x0000001905057290 */ /* 0x000fe4000fffe01c */
[----:B------:R-:W-:-:S02]  /*0530*/  UIADD3 UR13, UR13, -UR26, URZ ;  /* 0x8000001a0d0d7290 */ /* 0x000fc4000fffe03f */
[----:B------:R-:W-:Y:S02]  /*0540*/  USHF.R.S32.HI UR6, URZ, 0x1f, UR7 ;  /* 0x0000001f3f067899 */ /* 0x000fe40008011407 */
[----:B------:R-:W-:Y:S02]  /*0550*/  USHF.R.S32.HI UR4, URZ, 0x1f, UR5 ;  /* 0x0000001f3f047899 */ /* 0x000fe40008011405 */
[----:B------:R-:W-:Y:S02]  /*0560*/  USHF.R.S32.HI UR12, URZ, 0x1f, UR13 ;  /* 0x0000001f3f0c7899 */ /* 0x000fe4000801140d */
[----:B------:R-:W-:Y:S02]  /*0570*/  ULEA.HI UR6, UR6, UR7, URZ, 0x6 ;  /* 0x0000000706067291 */ /* 0x000fe4000f8f303f */
[----:B------:R-:W-:Y:S02]  /*0580*/  ULEA.HI UR4, UR4, UR5, URZ, 0x6 ;  /* 0x0000000504047291 */ /* 0x000fe4000f8f303f */
[----:B------:R-:W-:-:S02]  /*0590*/  ULEA.HI UR12, UR12, UR13, URZ, 0x6 ;  /* 0x0000000d0c0c7291 */ /* 0x000fc4000f8f303f */
[----:B------:R-:W-:Y:S02]  /*05a0*/  USHF.R.S32.HI UR6, URZ, 0x6, UR6 ;  /* 0x000000063f067899 */ /* 0x000fe40008011406 */
[----:B------:R-:W-:Y:S02]  /*05b0*/  USHF.R.S32.HI UR4, URZ, 0x6, UR4 ;  /* 0x000000063f047899 */ /* 0x000fe40008011404 */
[----:B------:R-:W-:Y:S02]  /*05c0*/  USHF.R.S32.HI UR12, URZ, 0x6, UR12 ;  /* 0x000000063f0c7899 */ /* 0x000fe4000801140c */
[----:B------:R-:W-:Y:S02]  /*05d0*/  UISETP.LT.AND UP0, UPT, UR6, UR4, UPT ;  /* 0x000000040600728c */ /* 0x000fe4000bf01270 */
[----:B------:R-:W-:Y:S02]  /*05e0*/  UISETP.LT.AND UP1, UPT, URZ, UR12, UPT ;  /* 0x0000000c3f00728c */ /* 0x000fe4000bf21270 */
[----:B------:R-:W-:-:S02]  /*05f0*/  USEL UR19, UR6, UR4, UP0 ;  /* 0x0000000406137287 */ /* 0x000fc40008000000 */
[----:B------:R-:W-:-:S04]  /*0600*/  USEL UR15, URZ, UR12, !UP1 ;  /* 0x0000000c3f0f7287 */ /* 0x000fc8000c800000 */
[----:B------:R-:W-:-:S06]  /*0610*/  UISETP.GT.AND UP0, UPT, UR19, UR15, UPT ;  /* 0x0000000f1300728c */ /* 0x000fcc000bf04270 */
[----:B------:R-:W-:-:S13]  /*0620*/  PLOP3.LUT P0, PT, PT, PT, UP0, 0x80, 0x0 ;  /* 0x000000000000781c */ /* 0x000fda0003f0f008 */
[----:B------:R-:W-:Y:S05]  /*0630*/  @P0 BRA `(.L_x_284) ;  /* 0x0000000800e00947 */ /* 0x000fea0003800000 */
[----:B------:R-:W-:Y:S01]  /*0640*/  UISETP.NE.AND UP1, UPT, UR16, -0x1, UPT ;  /* 0xffffffff1000788c */ /* 0x000fe2000bf25270 */
[----:B------:R-:W-:Y:S01]  /*0650*/  SHF.R.S32.HI R12, RZ, 0x1f, R3 ;  /* 0x0000001fff0c7819 */ /* 0x000fe20000011403 */
[----:B------:R-:W-:Y:S01]  /*0660*/  ULDC.U8 UR9, c[0x0][0x3d9] ;  /* 0x0000f64000097ab9 */ /* 0x000fe20000000000 */
[----:B------:R-:W-:Y:S01]  /*0670*/  UIADD3 UR18, -UR27, UR18, URZ ;  /* 0x000000121b127290 */ /* 0x000fe2000fffe13f */
[C---:B------:R-:W-:Y:S01]  /*0680*/  LOP3.LUT P3, RZ, R3.reuse, 0x7, RZ, 0xc0, !PT ;  /* 0x0000000703ff7812 */ /* 0x040fe2000786c0ff */
[----:B------:R-:W-:Y:S01]  /*0690*/  UISETP.NE.AND UP2, UPT, UR9, URZ, UPT ;  /* 0x0000003f0900728c */ /* 0x000fe2000bf45270 */
[----:B------:R-:W-:Y:S01]  /*06a0*/  LEA.HI R12, R12, R3, RZ, 0x3 ;  /* 0x000000030c0c7211 */ /* 0x000fe200078f18ff */
[----:B------:R-:W-:Y:S01]  /*06b0*/  UMOV UR22, URZ ;  /* 0x0000003f00167c82 */ /* 0x000fe20008000000 */
[----:B------:R-:W-:Y:S01]  /*06c0*/  UMOV UR23, URZ ;  /* 0x0000003f00177c82 */ /* 0x000fe20008000000 */
[----:B------:R-:W-:Y:S01]  /*06d0*/  IMAD.U32 R11, RZ, RZ, UR17 ;  /* 0x00000011ff0b7e24 */ /* 0x000fe2000f8e00ff */
[----:B------:R-:W-:Y:S01]  /*06e0*/  LOP3.LUT R0, R12, 0x1ffffff8, RZ, 0xc0, !PT ;  /* 0x1ffffff80c007812 */ /* 0x000fe200078ec0ff */
[----:B------:R-:W-:Y:S01]  /*06f0*/  @!UP1 USHF.R.S32.HI UR10, URZ, 0x1f, UR8 ;  /* 0x0000001f3f0a9899 */ /* 0x000fe20008011408 */
[----:B------:R-:W-:Y:S01]  /*0700*/  SHF.R.S32.HI R12, RZ, 0x3, R12 ;  /* 0x00000003ff0c7819 */ /* 0x000fe2000001140c */
[----:B------:R-:W-:Y:S01]  /*0710*/  @UP1 ULDC.64 UR6, c[0x0][0x298] ;  /* 0x0000a60000061ab9 */ /* 0x000fe20000000a00 */
[----:B------:R-:W-:Y:S01]  /*0720*/  @!UP1 ULDC.64 UR4, c[0x0][0x290] ;  /* 0x0000a40000049ab9 */ /* 0x000fe20000000a00 */
[----:B------:R-:W-:Y:S01]  /*0730*/  @UP1 UIMAD.WIDE.U32 UR12, UR16, UR6, URZ ;  /* 0x00000006100c12a5 */ /* 0x000fe2000f8e003f */
[----:B------:R-:W-:Y:S01]  /*0740*/  IMAD.IADD R0, R3, 0x1, -R0 ;  /* 0x0000000103007824 */ /* 0x000fe200078e0a00 */
[----:B------:R-:W-:Y:S01]  /*0750*/  @!UP1 UIMAD UR6, UR10, UR4, URZ ;  /* 0x000000040a0692a4 */ /* 0x000fe2000f8e023f */
[----:B------:R-:W-:Y:S01]  /*0760*/  ISETP.GE.AND P4, PT, R12, UR18, PT ;  /* 0x000000120c007c0c */ /* 0x000fe2000bf86270 */
[----:B------:R-:W-:Y:S01]  /*0770*/  @!UP1 UIMAD.WIDE.U32 UR14, UR8, UR4, URZ ;  /* 0x00000004080e92a5 */ /* 0x000fe2000f8e003f */
[----:B------:R-:W-:Y:S01]  /*0780*/  IMAD.SHL.U32 R0, R0, 0x8, RZ ;  /* 0x0000000800007824 */ /* 0x000fe200078e00ff */
[----:B------:R-:W-:Y:S01]  /*0790*/  ULDC.U8 UR10, c[0x0][0x3d8] ;  /* 0x0000f600000a7ab9 */ /* 0x000fe20000000000 */
[----:B------:R-:W-:Y:S01]  /*07a0*/  @!UP1 UIMAD UR6, UR8, UR5, UR6 ;  /* 0x00000005080692a4 */ /* 0x000fe2000f8e0206 */
[--C-:B------:R-:W-:Y:S01]  /*07b0*/  SHF.R.S32.HI R13, RZ, 0x1f, R12.reuse ;  /* 0x0000001fff0d7819 */ /* 0x100fe2000001140c */
[----:B------:R-:W-:Y:S01]  /*07c0*/  UISETP.NE.AND UP3, UPT, UR10, URZ, UPT ;  /* 0x0000003f0a00728c */ /* 0x000fe2000bf65270 */
[C---:B------:R-:W-:Y:S01]  /*07d0*/  VIADD R2, R12.reuse, 0x60 ;  /* 0x000000600c027836 */ /* 0x040fe20000000000 */
[----:B------:R-:W-:Y:S01]  /*07e0*/  UISETP.NE.AND UP0, UPT, UR10, URZ, !UP2 ;  /* 0x0000003f0a00728c */ /* 0x000fe2000d705270 */
[----:B------:R-:W-:Y:S01]  /*07f0*/  BSSY B0, `(.L_x_285) ;  /* 0x000003a000007945 */ /* 0x000fe20003800000 */
[----:B------:R-:W-:Y:S01]  /*0800*/  @UP1 UIMAD UR7, UR16, UR7, UR13 ;  /* 0x00000007100712a4 */ /* 0x000fe2000f8e020d */
[----:B------:R-:W-:Y:S01]  /*0810*/  ISETP.GE.OR P6, PT, R12, UR18, P3 ;  /* 0x000000120c007c0c */ /* 0x000fe20009fc6670 */
[----:B------:R-:W-:Y:S01]  /*0820*/  @!UP1 UIADD3 UR7, UR15, UR6, URZ ;  /* 0x000000060f079290 */ /* 0x000fe2000fffe03f */
[----:B------:R-:W-:Y:S01]  /*0830*/  ISETP.GE.AND P1, PT, R2, UR18, PT ;  /* 0x0000001202007c0c */ /* 0x000fe2000bf26270 */
[----:B------:R-:W-:Y:S01]  /*0840*/  @!UP1 UMOV UR12, UR14 ;  /* 0x0000000e000c9c82 */ /* 0x000fe20008000000 */
[----:B------:R-:W-:Y:S01]  /*0850*/  UISETP.NE.OR UP3, UPT, UR9, URZ, !UP3 ;  /* 0x0000003f0900728c */ /* 0x000fe2000df65670 */
[C---:B------:R-:W-:Y:S01]  /*0860*/  IADD3 R4, P0, R0.reuse, UR12, RZ ;  /* 0x0000000c00047c10 */ /* 0x040fe2000ff1e0ff */
[----:B------:R-:W-:Y:S01]  /*0870*/  @UP2 ULDC.64 UR4, c[0x0][0x2c0] ;  /* 0x0000b00000042ab9 */ /* 0x000fe20000000a00 */
[----:B------:R-:W-:Y:S01]  /*0880*/  USHF.R.S32.HI UR13, URZ, 0x1f, UR11 ;  /* 0x0000001f3f0d7899 */ /* 0x000fe2000801140b */
[----:B------:R-:W-:Y:S01]  /*0890*/  IMAD.WIDE R10, R11, 0x80, R12 ;  /* 0x000000800b0a7825 */ /* 0x000fe200078e020c */
[----:B------:R-:W-:Y:S01]  /*08a0*/  @UP2 UIMAD UR19, UR5, UR4, URZ ;  /* 0x00000004051322a4 */ /* 0x000fe2000f8e023f */
[----:B------:R-:W-:Y:S01]  /*08b0*/  LEA.HI.X.SX32 R5, R0, UR7, 0x1, P0 ;  /* 0x0000000700057c11 */ /* 0x000fe200080f0eff */
[----:B------:R-:W-:Y:S01]  /*08c0*/  @!UP2 ULDC UR7, c[0x0][0x2c4] ;  /* 0x0000b1000007aab9 */ /* 0x000fe20000000800 */
[----:B------:R-:W-:Y:S01]  /*08d0*/  ULDC.64 UR4, c[0x0][0x2a0] ;  /* 0x0000a80000047ab9 */ /* 0x000fe20000000a00 */
[----:B------:R-:W-:Y:S01]  /*08e0*/  @UP0 ULDC UR7, c[0x0][0x2e4] ;  /* 0x0000b90000070ab9 */ /* 0x000fe20000000800 */
[----:B------:R-:W-:Y:S01]  /*08f0*/  UIMAD UR13, UR13, UR4, URZ ;  /* 0x000000040d0d72a4 */ /* 0x000fe2000f8e023f */
[----:B------:R-:W-:Y:S01]  /*0900*/  IMAD.U32 R6, RZ, RZ, UR4 ;  /* 0x00000004ff067e24 */ /* 0x000fe2000f8e00ff */
[----:B------:R-:W-:Y:S01]  /*0910*/  @UP2 UMOV UR9, 0x1 ;  /* 0x0000000100092882 */ /* 0x000fe20000000000 */
[----:B------:R-:W-:Y:S01]  /*0920*/  @!UP2 ULDC UR4, c[0x0][0x270] ;  /* 0x00009c000004aab9 */ /* 0x000fe20000000800 */
[----:B------:R-:W-:Y:S01]  /*0930*/  @!UP3 ULDC UR6, c[0x0][0x2c4] ;  /* 0x0000b1000006bab9 */ /* 0x000fe20000000800 */
[----:B------:R-:W-:Y:S01]  /*0940*/  @!UP2 UIMAD UR9, UR7, UR4, URZ ;  /* 0x000000040709a2a4 */ /* 0x000fe2000f8e023f */
[----:B------:R-:W-:Y:S01]  /*0950*/  IMAD.WIDE.U32 R6, R6, UR11, R4 ;  /* 0x0000000b06067c25 */ /* 0x000fe2000f8e0004 */
[----:B------:R-:W-:-:S02]  /*0960*/  @!UP3 UIMAD UR6, UR8, UR6, URZ ;  /* 0x000000060806b2a4 */ /* 0x000fc4000f8e023f */
[----:B------:R-:W-:Y:S01]  /*0970*/  UIMAD UR9, UR8, UR9, URZ ;  /* 0x00000009080972a4 */ /* 0x000fe2000f8e023f */
[C---:B------:R-:W-:Y:S01]  /*0980*/  VIADD R5, R12.reuse, 0x20 ;  /* 0x000000200c057836 */ /* 0x040fe20000000000 */
[----:B------:R-:W-:Y:S01]  /*0990*/  @!UP3 USEL UR6, UR6, UR16, !UP1 ;  /* 0x000000100606b287 */ /* 0x000fe2000c800000 */
[----:B------:R-:W-:Y:S01]  /*09a0*/  VIADD R4, R12, 0x40 ;  /* 0x000000400c047836 */ /* 0x000fe20000000000 */
[----:B------:R-:W-:Y:S01]  /*09b0*/  USEL UR9, UR9, URZ, UP3 ;  /* 0x0000003f09097287 */ /* 0x000fe20009800000 */
[----:B------:R-:W-:Y:S01]  /*09c0*/  @UP2 ULDC UR10, c[0x0][0x2c0] ;  /* 0x0000b000000a2ab9 */ /* 0x000fe20000000800 */
[----:B------:R-:W-:Y:S01]  /*09d0*/  @!UP2 UMOV UR10, 0x1 ;  /* 0x00000001000aa882 */ /* 0x000fe20000000000 */
[----:B------:R-:W-:Y:S01]  /*09e0*/  @!UP2 UMOV UR19, UR7 ;  /* 0x000000070013ac82 */ /* 0x000fe20008000000 */
[----:B------:R-:W-:Y:S01]  /*09f0*/  UIMAD UR27, UR27, UR10, URZ ;  /* 0x0000000a1b1b72a4 */ /* 0x000fe2000f8e023f */
[C---:B------:R-:W-:Y:S01]  /*0a00*/  ISETP.GE.AND P0, PT, R5.reuse, UR18, PT ;  /* 0x0000001205007c0c */ /* 0x040fe2000bf06270 */
[----:B------:R-:W-:Y:S01]  /*0a10*/  UIMAD UR19, UR11, UR19, UR9 ;  /* 0x000000130b1372a4 */ /* 0x000fe2000f8e0209 */
[----:B------:R-:W-:Y:S01]  /*0a20*/  ISETP.GE.AND P2, PT, R4, UR18, PT ;  /* 0x0000001204007c0c */ /* 0x000fe2000bf46270 */
[----:B------:R-:W-:Y:S01]  /*0a30*/  UIMAD UR5, UR11, UR5, UR13 ;  /* 0x000000050b0572a4 */ /* 0x000fe2000f8e020d */
[----:B------:R-:W-:Y:S01]  /*0a40*/  ISETP.GE.OR P5, PT, R5, UR18, P3 ;  /* 0x0000001205007c0c */ /* 0x000fe20009fa6670 */
[----:B------:R-:W-:Y:S01]  /*0a50*/  @!UP3 UMOV UR22, UR6 ;  /* 0x000000060016bc82 */ /* 0x000fe20008000000 */
[----:B------:R-:W-:-:S02]  /*0a60*/  @!UP3 USHF.R.S32.HI UR23, URZ, 0x1f, UR6 ;  /* 0x0000001f3f17b899 */ /* 0x000fc40008011406 */
[----:B------:R-:W-:Y:S01]  /*0a70*/  USHF.R.S32.HI UR4, URZ, 0x1f, UR27 ;  /* 0x0000001f3f047899 */ /* 0x000fe2000801141b */
[----:B------:R-:W-:Y:S01]  /*0a80*/  VIADD R9, R7, UR5 ;  /* 0x0000000507097c36 */ /* 0x000fe20008000000 */
[----:B------:R-:W-:Y:S02]  /*0a90*/  USHF.R.S32.HI UR7, URZ, 0x1f, UR19 ;  /* 0x0000001f3f077899 */ /* 0x000fe40008011413 */
[----:B------:R-:W-:-:S04]  /*0aa0*/  UIADD3 UR6, UP1, UP0, UR27, UR22, UR19 ;  /* 0x000000161b067290 */ /* 0x000fc8000f83e013 */
[----:B------:R-:W-:Y:S01]  /*0ab0*/  UIADD3.X UR22, UR4, UR23, UR7, UP1, UP0 ;  /* 0x0000001704167290 */ /* 0x000fe20008fe0407 */
        /* <DEDUP_REMOVED lines=13> */
.L_x_286:
[----:B------:R-:W-:Y:S05]  /*0b90*/  BSYNC B0 ;  /* 0x0000000000007941 */ /* 0x000fea0003800000 */
.L_x_285:
[----:B------:R-:W-:Y:S01]  /*0ba0*/  BSSY B0, `(.L_x_287) ;  /* 0x0000013000007945 */ /* 0x000fe20003800000 */
[----:B------:R-:W-:Y:S02]  /*0bb0*/  ISETP.GE.OR P4, PT, R4, UR18, P3 ;  /* 0x0000001204007c0c */ /* 0x000fe40009f86670 */
[----:B------:R-:W-:Y:S01]  /*0bc0*/  ISETP.GE.OR P3, PT, R2, UR18, P3 ;  /* 0x0000001202007c0c */ /* 0x000fe20009f66670 */
[----:B------:R-:W-:-:S12]  /*0bd0*/  @P0 BRA `(.L_x_288) ;  /* 0x00000000003c0947 */ /* 0x000fd80003800000 */
        /* <DEDUP_REMOVED lines=9> */
[----:B-1----:R-:W-:Y:S02]  /*0c70*/  LEA R16, P0, R14, UR4, 0x1 ;  /* 0x000000040e107c11 */ /* 0x002fe4000f8008ff */
[----:B------:R-:W-:-:S04]  /*0c80*/  IADD3 R0, R15, R0, RZ ;  /* 0x000000000f007210 */ /* 0x000fc80007ffe0ff */
[----:B------:R-:W-:-:S05]  /*0c90*/  LEA.HI.X R17, R14, UR5, R0, 0x1, P0 ;  /* 0x000000050e117c11 */ /* 0x000fca00080f0c00 */
[----:B------:R2:W-:Y:S04]  /*0ca0*/  STG.E.128 desc[UR20][R16.64], RZ ;  /* 0x000000ff10007986 */ /* 0x0005e8000c101d14 */
[----:B------:R2:W-:Y:S04]  /*0cb0*/  STG.E.128 desc[UR20][R16.64+0x80], RZ ;  /* 0x000080ff10007986 */ /* 0x0005e8000c101d14 */
[----:B------:R2:W-:Y:S02]  /*0cc0*/  STG.E.128 desc[UR20][R16.64+0x100], RZ ;  /* 0x000100ff10007986 */ /* 0x0005e4000c101d14 */
.L_x_288:
[----:B------:R-:W-:Y:S05]  /*0cd0*/  BSYNC B0 ;  /* 0x0000000000007941 */ /* 0x000fea0003800000 */
.L_x_287:
[----:B------:R-:W-:Y:S04]  /*0ce0*/  BSSY B0, `(.L_x_289) ;  /* 0x0000011000007945 */ /* 0x000fe80003800000 */
        /* <DEDUP_REMOVED lines=10> */
[----:B-12---:R-:W-:Y:S02]  /*0d90*/  LEA R16, P0, R14, UR4, 0x1 ;  /* 0x000000040e107c11 */ /* 0x006fe4000f8008ff */
[----:B------:R-:W-:-:S04]  /*0da0*/  IADD3 R0, R15, R0, RZ ;  /* 0x000000000f007210 */ /* 0x000fc80007ffe0ff */
[----:B------:R-:W-:-:S05]  /*0db0*/  LEA.HI.X R17, R14, UR5, R0, 0x1, P0 ;  /* 0x000000050e117c11 */ /* 0x000fca00080f0c00 */
[----:B------:R3:W-:Y:S04]  /*0dc0*/  STG.E.128 desc[UR20][R16.64], RZ ;  /* 0x000000ff10007986 */ /* 0x0007e8000c101d14 */
[----:B------:R3:W-:Y:S04]  /*0dd0*/  STG.E.128 desc[UR20][R16.64+0x80], RZ ;  /* 0x000080ff10007986 */ /* 0x0007e8000c101d14 */
[----:B------:R3:W-:Y:S02]  /*0de0*/  STG.E.128 desc[UR20][R16.64+0x100], RZ ;  /* 0x000100ff10007986 */ /* 0x0007e4000c101d14 */
.L_x_290:
[----:B------:R-:W-:Y:S05]  /*0df0*/  BSYNC B0 ;  /* 0x0000000000007941 */ /* 0x000fea0003800000 */
.L_x_289:
[----:B------:R-:W-:Y:S04]  /*0e00*/  BSSY B0, `(.L_x_291) ;  /* 0x0000010000007945 */ /* 0x000fe80003800000 */
[----:B------:R-:W-:Y:S05]  /*0e10*/  @P1 BRA `(.L_x_292) ;  /* 0x0000000000381947 */ /* 0x000fea0003800000 */
[----:B------:R-:W-:Y:S01]  /*0e20*/  IADD3 R0, P0, R10, 0x60, RZ ;  /* 0x000000600a007810 */ /* 0x000fe20007f1e0ff */
[----:B------:R-:W-:Y:S01]  /*0e30*/  ULDC.64 UR4, c[0x0][0x298] ;  /* 0x0000a60000047ab9 */ /* 0x000fe20000000a00 */
[----:B------:R-:W-:Y:S02]  /*0e40*/  MOV R7, R9 ;  /* 0x0000000900077202 */ /* 0x000fe40000000f00 */
[----:B------:R-:W-:Y:S01]  /*0e50*/  IADD3.X R3, RZ, R11, RZ, P0, !PT ;  /* 0x0000000bff037210 */ /* 0x000fe200007fe4ff */
        /* <DEDUP_REMOVED lines=10> */
.L_x_292:
[----:B------:R-:W-:Y:S05]  /*0f00*/  BSYNC B0 ;  /* 0x0000000000007941 */ /* 0x000fea0003800000 */
.L_x_291:
[----:B------:R-:W-:Y:S04]  /*0f10*/  BSSY B0, `(.L_x_293) ;  /* 0x000000a000007945 */ /* 0x000fe80003800000 */
[----:B------:R-:W-:Y:S05]  /*0f20*/  @P6 BRA `(.L_x_294) ;  /* 0x0000000000206947 */ /* 0x000fea0003800000 */
[----:B------:R-:W-:Y:S01]  /*0f30*/  IMAD R0, R12, UR10, RZ ;  /* 0x0000000a0c007c24 */ /* 0x000fe2000f8e02ff */
[----:B------:R-:W-:-:S04]  /*0f40*/  ULDC.64 UR4, c[0x0][0x2b0] ;  /* 0x0000ac0000047ab9 */ /* 0x000fc80000000a00 */
[----:B------:R-:W-:-:S04]  /*0f50*/  IADD3 R3, P0, R0, UR6, RZ ;  /* 0x0000000600037c10 */ /* 0x000fc8000ff1e0ff */
[----:B------:R-:W-:Y:S02]  /*0f60*/  LEA.HI.X.SX32 R0, R0, UR22, 0x1, P0 ;  /* 0x0000001600007c11 */ /* 0x000fe400080f0eff */
[----:B------:R-:W-:-:S04]  /*0f70*/  LEA R6, P0, R3, UR4, 0x2 ;  /* 0x0000000403067c11 */ /* 0x000fc8000f8010ff */
[----:B------:R-:W-:Y:S01]  /*0f80*/  LEA.HI.X R7, R3, UR5, R0, 0x2, P0 ;  /* 0x0000000503077c11 */ /* 0x000fe200080f1400 */
[----:B------:R-:W-:-:S05]  /*0f90*/  IMAD.MOV.U32 R3, RZ, RZ, 0x7f800000 ;  /* 0x7f800000ff037424 */ /* 0x000fca00078e00ff */
[----:B------:R1:W-:Y:S03]  /*0fa0*/  STG.E desc[UR20][R6.64], R3 ;  /* 0x0000000306007986 */ /* 0x0003e6000c101914 */
.L_x_294:
[----:B------:R-:W-:Y:S05]  /*0fb0*/  BSYNC B0 ;  /* 0x0000000000007941 */ /* 0x000fea0003800000 */
.L_x_293:
[----:B------:R-:W-:Y:S04]  /*0fc0*/  BSSY B0, `(.L_x_295) ;  /* 0x000000a000007945 */ /* 0x000fe80003800000 */
[----:B------:R-:W-:Y:S05]  /*0fd0*/  @P5 BRA `(.L_x_296) ;  /* 0x0000000000205947 */ /* 0x000fea0003800000 */
[----:B------:R-:W-:Y:S01]  /*0fe0*/  IMAD R0, R5, UR10, RZ ;  /* 0x0000000a05007c24 */ /* 0x000fe2000f8e02ff */
[----:B------:R-:W-:-:S04]  /*0ff0*/  ULDC.64 UR4, c[0x0][0x2b0] ;  /* 0x0000ac0000047ab9 */ /* 0x000fc80000000a00 */
[----:B-1----:R-:W-:-:S04]  /*1000*/  IADD3 R3, P0, R0, UR6, RZ ;  /* 0x0000000600037c10 */ /* 0x002fc8000ff1e0ff */
[----:B------:R-:W-:Y:S02]  /*1010*/  LEA.HI.X.SX32 R0, R0, UR22, 0x1, P0 ;  /* 0x0000001600007c11 */ /* 0x000fe400080f0eff */
[----:B------:R-:W-:-:S04]  /*1020*/  LEA R6, P0, R3, UR4, 0x2 ;  /* 0x0000000403067c11 */ /* 0x000fc8000f8010ff */
[----:B------:R-:W-:Y:S01]  /*1030*/  LEA.HI.X R7, R3, UR5, R0, 0x2, P0 ;  /* 0x0000000503077c11 */ /* 0x000fe200080f1400 */
[----:B------:R-:W-:-:S05]  /*1040*/  IMAD.MOV.U32 R3, RZ, RZ, 0x7f800000 ;  /* 0x7f800000ff037424 */ /* 0x000fca00078e00ff */
[----:B------:R1:W-:Y:S03]  /*1050*/  STG.E desc[UR20][R6.64], R3 ;  /* 0x0000000306007986 */ /* 0x0003e6000c101914 */
.L_x_296:
[----:B------:R-:W-:Y:S05]  /*1060*/  BSYNC B0 ;  /* 0x0000000000007941 */ /* 0x000fea0003800000 */
.L_x_295:
        /* <DEDUP_REMOVED lines=10> */
.L_x_298:
[----:B------:R-:W-:Y:S05]  /*1110*/  BSYNC B0 ;  /* 0x0000000000007941 */ /* 0x000fea0003800000 */
.L_x_297:
[----:B------:R-:W-:Y:S05]  /*1120*/  @P3 EXIT ;  /* 0x000000000000394d */ /* 0x000fea0003800000 */
[----:B------:R-:W-:Y:S01]  /*1130*/  IMAD R0, R2, UR10, RZ ;  /* 0x0000000a02007c24 */ /* 0x000fe2000f8e02ff */
[----:B------:R-:W-:Y:S01]  /*1140*/  ULDC.64 UR4, c[0x0][0x2b0] ;  /* 0x0000ac0000047ab9 */ /* 0x000fe20000000a00 */
[----:B-1----:R-:W-:-:S03]  /*1150*/  IMAD.MOV.U32 R5, RZ, RZ, 0x7f800000 ;  /* 0x7f800000ff057424 */ /* 0x002fc600078e00ff */
[----:B------:R-:W-:-:S04]  /*1160*/  IADD3 R3, P0, R0, UR6, RZ ;  /* 0x0000000600037c10 */ /* 0x000fc8000ff1e0ff */
[----:B------:R-:W-:Y:S02]  /*1170*/  LEA.HI.X.SX32 R0, R0, UR22, 0x1, P0 ;  /* 0x0000001600007c11 */ /* 0x000fe400080f0eff */
[----:B------:R-:W-:-:S04]  /*1180*/  LEA R2, P0, R3, UR4, 0x2 ;  /* 0x0000000403027c11 */ /* 0x000fc8000f8010ff */
[----:B------:R-:W-:-:S05]  /*1190*/  LEA.HI.X R3, R3, UR5, R0, 0x2, P0 ;  /* 0x0000000503037c11 */ /* 0x000fca00080f1400 */
[----:B------:R-:W-:Y:S01]  /*11a0*/  STG.E desc[UR20][R2.64], R5 ;  /* 0x0000000502007986 */ /* 0x000fe2000c101914 */
[----:B------:R-:W-:Y:S05]  /*11b0*/  EXIT ;  /* 0x000000000000794d */ /* 0x000fea0003800000 */
.L_x_284:
[----:B------:R-:W1:Y:S01]  /*11c0*/  LDC R12, c[0x0][0x278] ;  /* 0x00009e00ff0c7b82 */ /* 0x000e620000000800 */
[----:B------:R-:W2:Y:S01]  /*11d0*/  S2R R2, SR_CTAID.Z ;  /* 0x0000000000027919 */ /* 0x000ea20000002700 */
[----:B------:R-:W-:Y:S01]  /*11e0*/  SHF.R.S32.HI R14, RZ, 0x1f, R3 ;  /* 0x0000001fff0e7819 */ /* 0x000fe20000011403 */
[----:B------:R-:W-:Y:S01]  /*11f0*/  UIADD3 UR14, -UR27, UR18, URZ ;  /* 0x000000121b0e7290 */ /* 0x000fe2000fffe13f */
[----:B------:R-:W-:Y:S01]  /*1200*/  IMAD.U32 R11, RZ, RZ, UR17 ;  /* 0x00000011ff0b7e24 */ /* 0x000fe2000f8e00ff */
[----:B------:R-:W-:Y:S01]  /*1210*/  UISETP.NE.AND UP0, UPT, UR16, -0x1, UPT ;  /* 0xffffffff1000788c */ /* 0x000fe2000bf05270 */
[CC--:B------:R-:W-:Y:S01]  /*1220*/  LEA.HI R0, R14.reuse, R3.reuse, RZ, 0x3 ;  /* 0x000000030e007211 */ /* 0x0c0fe200078f18ff */
[----:B------:R-:W-:Y:S01]  /*1230*/  UIADD3 UR24, UR19, -0x1, URZ ;  /* 0xffffffff13187890 */ /* 0x000fe2000fffe03f */
[----:B------:R-:W3:Y:S01]  /*1240*/  S2UR UR13, SR_CgaCtaId ;  /* 0x00000000000d79c3 */ /* 0x000ee20000008800 */
[----:B------:R-:W-:Y:S02]  /*1250*/  LEA.HI R18, R14, R3, RZ, 0x6 ;  /* 0x000000030e127211 */ /* 0x000fe400078f30ff */
[----:B------:R-:W-:-:S02]  /*1260*/  SHF.R.S32.HI R22, RZ, 0x3, R0 ;  /* 0x00000003ff167819 */ /* 0x000fc40000011400 */
[----:B------:R-:W-:Y:S01]  /*1270*/  LOP3.LUT R0, R0, 0xfffffff8, RZ, 0xc0, !PT ;  /* 0xfffffff800007812 */ /* 0x000fe200078ec0ff */
[----:B------:R-:W-:Y:S01]  /*1280*/  IMAD.SHL.U32 R18, R18, 0x8, RZ ;  /* 0x0000000812127824 */ /* 0x000fe200078e00ff */
[C---:B------:R-:W-:Y:S01]  /*1290*/  ISETP.GE.AND P0, PT, R22.reuse, UR14, PT ;  /* 0x0000000e16007c0c */ /* 0x040fe2000bf06270 */
[C---:B------:R-:W-:Y:S01]  /*12a0*/  VIADD R6, R22.reuse, 0x40 ;  /* 0x0000004016067836 */ /* 0x040fe20000000000 */
[----:B------:R-:W-:Y:S01]  /*12b0*/  @UP0 ULDC.64 UR4, c[0x0][0x240] ;  /* 0x0000900000040ab9 */ /* 0x000fe20000000a00 */
[----:B------:R-:W-:Y:S01]  /*12c0*/  IMAD.SHL.U32 R25, R22, 0x40, RZ ;  /* 0x0000004016197824 */ /* 0x000fe200078e00ff */
[----:B------:R-:W-:Y:S01]  /*12d0*/  @UP0 UIMAD.WIDE.U32 UR6, UR16, UR4, URZ ;  /* 0x00000004100602a5 */ /* 0x000fe2000f8e003f */
[----:B------:R-:W-:Y:S01]  /*12e0*/  IMAD.IADD R0, R3, 0x1, -R0 ;  /* 0x0000000103007824 */ /* 0x000fe200078e0a00 */
[----:B------:R-:W-:Y:S01]  /*12f0*/  ISETP.GE.AND P3, PT, R6, UR14, PT ;  /* 0x0000000e06007c0c */ /* 0x000fe2000bf66270 */
[----:B------:R-:W-:Y:S01]  /*1300*/  IMAD.MOV.U32 R6, RZ, RZ, RZ ;  /* 0x000000ffff067224 */ /* 0x000fe200078e00ff */
[----:B------:R-:W-:Y:S01]  /*1310*/  @UP0 UIMAD UR12, UR16, UR5, UR7 ;  /* 0x00000005100c02a4 */ /* 0x000fe2000f8e0207 */
[----:B-1----:R-:W-:Y:S01]  /*1320*/  IABS R4, R12 ;  /* 0x0000000c00047213 */ /* 0x002fe20000000000 */
[----:B------:R-:W-:Y:S01]  /*1330*/  @!UP0 USHF.R.S32.HI UR7, URZ, 0x1f, UR8 ;  /* 0x0000001f3f078899 */ /* 0x000fe20008011408 */
[----:B------:R-:W-:Y:S01]  /*1340*/  IMAD.SHL.U32 R32, R0, 0x8, RZ ;  /* 0x0000000800207824 */ /* 0x000fe200078e00ff */
[----:B------:R-:W-:Y:S01]  /*1350*/  @!UP0 ULDC.64 UR4, c[0x0][0x228] ;  /* 0x00008a0000048ab9 */ /* 0x000fe20000000a00 */
[----:B------:R-:W1:Y:S01]  /*1360*/  I2F.RP R8, R4 ;  /* 0x0000000400087306 */ /* 0x000e620000209400 */
[----:B------:R-:W-:Y:S01]  /*1370*/  LOP3.LUT R25, R25, 0x1c0, RZ, 0xc0, !PT ;  /* 0x000001c019197812 */ /* 0x000fe200078ec0ff */
[----:B------:R-:W-:Y:S01]  /*1380*/  @!UP0 UIMAD UR7, UR7, UR4, URZ ;  /* 0x00000004070782a4 */ /* 0x000fe2000f8e023f */
[----:B------:R-:W-:Y:S01]  /*1390*/  SHF.R.S32.HI R33, RZ, 0x1f, R32 ;  /* 0x0000001fff217819 */ /* 0x000fe20000011420 */
[----:B------:R-:W-:Y:S01]  /*13a0*/  @!UP0 UIMAD.WIDE.U32 UR22, UR8, UR4, URZ ;  /* 0x00000004081682a5 */ /* 0x000fe2000f8e003f */
[----:B--2---:R-:W-:Y:S01]  /*13b0*/  IABS R2, R2 ;  /* 0x0000000200027213 */ /* 0x004fe20000000000 */
[----:B------:R-:W-:Y:S01]  /*13c0*/  @!UP0 UIMAD UR5, UR8, UR5, UR7 ;  /* 0x00000005080582a4 */ /* 0x000fe2000f8e0207 */
[----:B------:R-:W-:Y:S01]  /*13d0*/  SHF.R.S32.HI R23, RZ, 0x1f, R22 ;  /* 0x0000001fff177819 */ /* 0x000fe20000011416 */
[----:B------:R-:W-:-:S02]  /*13e0*/  USHF.R.S32.HI UR4, URZ, 0x1f, UR11 ;  /* 0x0000001f3f047899 */ /* 0x000fc4000801140b */
[----:B------:R-:W-:Y:S01]  /*13f0*/  @!UP0 UIADD3 UR12, UR23, UR5, URZ ;  /* 0x00000005170c8290 */ /* 0x000fe2000fffe03f */
[----:B------:R-:W-:Y:S01]  /*1400*/  @!UP0 UMOV UR6, UR22 ;  /* 0x0000001600068c82 */ /* 0x000fe20008000000 */
[----:B------:R-:W-:Y:S01]  /*1410*/  UIMAD UR5, UR24, -0x40, UR28 ;  /* 0xffffffc0180578a4 */ /* 0x000fe2000f8e021c */
[----:B------:R-:W-:Y:S01]  /*1420*/  IMAD.WIDE R10, R11, 0x80, R22 ;  /* 0x000000800b0a7825 */ /* 0x000fe200078e0216 */
[----:B-1----:R-:W1:Y:S01]  /*1430*/  MUFU.RCP R7, R8 ;  /* 0x0000000800077308 */ /* 0x002e620000001000 */
[----:B------:R-:W-:-:S03]  /*1440*/  UISETP.NE.AND UP0, UPT, UR10, -0x1, UPT ;  /* 0xffffffff0a00788c */ /* 0x000fc6000bf05270 */
[----:B------:R-:W-:-:S08]  /*1450*/  ISETP.GE.AND P6, PT, R22, UR5, PT ;  /* 0x0000000516007c0c */ /* 0x000fd0000bfc6270 */
[----:B------:R-:W-:Y:S01]  /*1460*/  @UP0 UIADD3 UR22, UR9, UR10, URZ ;  /* 0x0000000a09160290 */ /* 0x000fe2000fffe03f */
[----:B-1----:R-:W-:Y:S01]  /*1470*/  VIADD R7, R7, 0xffffffe ;  /* 0x0ffffffe07077836 */ /* 0x002fe20000000000 */
[----:B------:R-:W1:Y:S03]  /*1480*/  @!P0 LDC.64 R8, c[0x0][0x240] ;  /* 0x00009000ff088b82 */ /* 0x000e660000000a00 */
[----:B------:R-:W2:Y:S02]  /*1490*/  @!P6 S2R R24, SR_CgaCtaId ;  /* 0x000000000018e919 */ /* 0x000ea40000008800 */
[----:B------:R-:W4:Y:S02]  /*14a0*/  F2I.FTZ.U32.TRUNC.NTZ R7, R7 ;  /* 0x0000000700077305 */ /* 0x000f24000021f000 */
[----:B----4-:R-:W-:-:S04]  /*14b0*/  IMAD.MOV R5, RZ, RZ, -R7 ;  /* 0x000000ffff057224 */ /* 0x010fc800078e0a07 */
[----:B------:R-:W-:-:S04]  /*14c0*/  IMAD R5, R5, R4, RZ ;  /* 0x0000000405057224 */ /* 0x000fc800078e02ff */
[----:B------:R-:W-:Y:S01]  /*14d0*/  IMAD.HI.U32 R203, R7, R5, R6 ;  /* 0x0000000507cb7227 */ /* 0x000fe200078e0006 */
[----:B------:R-:W-:Y:S02]  /*14e0*/  LOP3.LUT R6, R25, 0x38, R32, 0xf8, !PT ;  /* 0x0000003819067812 */ /* 0x000fe400078ef820 */
[----:B------:R-:W-:-:S03]  /*14f0*/  SHF.R.U32.HI R25, RZ, 0x3, R25 ;  /* 0x00000003ff197819 */ /* 0x000fc60000011619 */
[----:B------:R-:W-:Y:S01]  /*1500*/  IMAD.HI.U32 R203, R203, R2, RZ ;  /* 0x00000002cbcb7227 */ /* 0x000fe200078e00ff */
[----:B------:R-:W-:Y:S02]  /*1510*/  LOP3.LUT R25, R6, R25, RZ, 0x3c, !PT ;  /* 0x0000001906197212 */ /* 0x000fe400078e3cff */
[----:B------:R-:W-:Y:S01]  /*1520*/  IADD3 R6, P2, R32, UR6, RZ ;  /* 0x0000000620067c10 */ /* 0x000fe2000ff5e0ff */
[----:B------:R-:W-:Y:S01]  /*1530*/  IMAD.MOV R5, RZ, RZ, -R203 ;  /* 0x000000ffff057224 */ /* 0x000fe200078e0acb */
[----:B------:R-:W-:Y:S01]  /*1540*/  ULDC.64 UR6, c[0x0][0x258] ;  /* 0x0000960000067ab9 */ /* 0x000fe20000000a00 */
[----:B------:R-:W-:Y:S01]  /*1550*/  LOP3.LUT R25, R25, 0xfffffe00, R18, 0xf8, !PT ;  /* 0xfffffe0019197812 */ /* 0x000fe200078ef812 */
[----:B------:R-:W-:Y:S01]  /*1560*/  IMAD.U32 R30, RZ, RZ, UR6 ;  /* 0x00000006ff1e7e24 */ /* 0x000fe2000f8e00ff */
[----:B------:R-:W-:Y:S01]  /*1570*/  IADD3.X R7, R33, UR12, RZ, P2, !PT ;  /* 0x0000000c21077c10 */ /* 0x000fe200097fe4ff */
[----:B------:R-:W-:Y:S01]  /*1580*/  IMAD R5, R4, R5, R2 ;  /* 0x0000000504057224 */ /* 0x000fe200078e0202 */
[----:B------:R-:W-:Y:S01]  /*1590*/  UIMAD UR4, UR4, UR6, URZ ;  /* 0x00000006040472a4 */ /* 0x000fe2000f8e023f */
[----:B------:R-:W-:Y:S01]  /*15a0*/  VIADD R2, R22, 0x20 ;  /* 0x0000002016027836 */ /* 0x000fe20000000000 */
[----:B------:R-:W-:Y:S01]  /*15b0*/  @UP0 UIADD3 UR6, UR9, UR10, URZ ;  /* 0x0000000a09060290 */ /* 0x000fe2000fffe03f */
[----:B------:R-:W-:Y:S01]  /*15c0*/  IMAD.WIDE.U32 R30, R30, UR11, R6 ;  /* 0x0000000b1e1e7c25 */ /* 0x000fe2000f8e0006 */
[----:B------:R-:W-:Y:S01]  /*15d0*/  ISETP.GT.U32.AND P1, PT, R4, R5, PT ;  /* 0x000000050400720c */ /* 0x000fe20003f24070 */
[----:B------:R-:W4:Y:S01]  /*15e0*/  @!P0 LDC.64 R6, c[0x0][0x210] ;  /* 0x00008400ff068b82 */ /* 0x000f220000000a00 */
[----:B------:R-:W-:Y:S01]  /*15f0*/  ISETP.GE.AND P4, PT, R2, UR14, PT ;  /* 0x0000000e02007c0c */ /* 0x000fe2000bf86270 */
[----:B------:R-:W-:Y:S01]  /*1600*/  UIMAD UR4, UR11, UR7, UR4 ;  /* 0x000000070b0472a4 */ /* 0x000fe2000f8e0204 */
[----:B------:R-:W-:-:S05]  /*1610*/  @!P0 IMAD.MOV.U32 R28, RZ, RZ, R30 ;  /* 0x000000ffff1c8224 */ /* 0x000fca00078e001e */
[----:B------:R-:W-:Y:S01]  /*1620*/  VIADD R29, R31, UR4 ;  /* 0x000000041f1d7c36 */ /* 0x000fe20008000000 */
[----:B------:R-:W-:Y:S02]  /*1630*/  UMOV UR4, 0x400 ;  /* 0x0000040000047882 */ /* 0x000fe40000000000 */
[----:B---3--:R-:W-:Y:S01]  /*1640*/  ULEA UR4, UR13, UR4, 0x18 ;  /* 0x000000040d047291 */ /* 0x008fe2000f8ec03f */
[----:B------:R-:W-:Y:S02]  /*1650*/  @!P1 IMAD.IADD R5, R5, 0x1, -R4 ;  /* 0x0000000105059824 */ /* 0x000fe400078e0a04 */
[----:B------:R-:W-:Y:S01]  /*1660*/  @!P1 VIADD R203, R203, 0x1 ;  /* 0x00000001cbcb9836 */ /* 0x000fe20000000000 */
[----:B------:R-:W3:Y:S01]  /*1670*/  @!P4 LDC.64 R26, c[0x0][0x210] ;  /* 0x00008400ff1acb82 */ /* 0x000ee20000000a00 */
[----:B------:R-:W-:Y:S01]  /*1680*/  ISETP.NE.AND P1, PT, R12, RZ, PT ;  /* 0x000000ff0c00720c */ /* 0x000fe20003f25270 */
[----:B-1----:R-:W-:Y:S01]  /*1690*/  @!P0 IMAD.WIDE.U32 R20, R10, R8, R28 ;  /* 0x000000080a148225 */ /* 0x002fe200078e001c */
[----:B------:R-:W-:Y:S01]  /*16a0*/  ISETP.GE.U32.AND P2, PT, R5, R4, PT ;  /* 0x000000040500720c */ /* 0x000fe20003f46070 */
[----:B------:R-:W-:Y:S01]  /*16b0*/  @UP0 ULDC.64 UR12, c[0x0][0x248] ;  /* 0x00009200000c0ab9 */ /* 0x000fe20000000a00 */
[----:B------:R-:W-:Y:S01]  /*16c0*/  LOP3.LUT R5, R12, UR11, RZ, 0x3c, !PT ;  /* 0x0000000b0c057c12 */ /* 0x000fe2000f8e3cff */
[----:B------:R-:W-:Y:S01]  /*16d0*/  @!P0 IMAD R4, R11, R8, RZ ;  /* 0x000000080b048224 */ /* 0x000fe200078e02ff */
[----:B------:R-:W-:Y:S01]  /*16e0*/  LEA R199, R25, UR4, 0x1 ;  /* 0x0000000419c77c11 */ /* 0x000fe2000f8e08ff */
[----:B------:R-:W-:Y:S01]  /*16f0*/  @!P4 IMAD.MOV.U32 R13, RZ, RZ, R29 ;  /* 0x000000ffff0dc224 */ /* 0x000fe200078e001d */
[----:B------:R-:W-:Y:S01]  /*1700*/  ISETP.GE.AND P5, PT, R5, RZ, PT ;  /* 0x000000ff0500720c */ /* 0x000fe20003fa6270 */
[C---:B------:R-:W-:Y:S01]  /*1710*/  @!P0 IMAD R9, R10.reuse, R9, R4 ;  /* 0x000000090a098224 */ /* 0x040fe200078e0204 */
[----:B------:R-:W-:Y:S01]  /*1720*/  @UP0 ULDC.64 UR10, c[0x0][0x250] ;  /* 0x00009400000a0ab9 */ /* 0x000fe20000000a00 */
[----:B------:R-:W1:Y:S01]  /*1730*/  @!P4 LDC.64 R4, c[0x0][0x240] ;  /* 0x00009000ff04cb82 */ /* 0x000e620000000a00 */
[----:B------:R-:W-:Y:S01]  /*1740*/  @UP0 UIMAD.WIDE.U32 UR32, UR22, UR12, URZ ;  /* 0x0000000c162002a5 */ /* 0x000fe2000f8e003f */
[----:B------:R-:W-:Y:S01]  /*1750*/  @!P0 IMAD.IADD R16, R21, 0x1, R9 ;  /* 0x0000000115108824 */ /* 0x000fe200078e0209 */
[----:B------:R-:W-:Y:S01]  /*1760*/  @UP0 UIMAD.WIDE.U32 UR30, UR6, UR10, URZ ;  /* 0x0000000a061e02a5 */ /* 0x000fe2000f8e003f */
[----:B------:R-:W-:Y:S01]  /*1770*/  @P2 VIADD R203, R203, 0x1 ;  /* 0x00000001cbcb2836 */ /* 0x000fe20000000000 */
[----:B------:R-:W-:Y:S01]  /*1780*/  @!P4 IADD3 R8, P2, R10, 0x20, RZ ;  /* 0x000000200a08c810 */ /* 0x000fe20007f5e0ff */
[----:B------:R-:W-:-:S02]  /*1790*/  @UP0 UIMAD UR22, UR22, UR13, URZ ;  /* 0x0000000d161602a4 */ /* 0x000fc4000f8e023f */
[----:B------:R-:W-:Y:S02]  /*17a0*/  @UP0 UIMAD UR6, UR6, UR11, URZ ;  /* 0x0000000b060602a4 */ /* 0x000fe4000f8e023f */
[----:B------:R-:W-:Y:S01]  /*17b0*/  @!P5 IMAD.MOV R203, RZ, RZ, -R203 ;  /* 0x000000ffffcbd224 */ /* 0x000fe200078e0acb */
[----:B----4-:R-:W-:Y:S01]  /*17c0*/  @!P0 LEA R34, P5, R20, R6, 0x1 ;  /* 0x0000000614228211 */ /* 0x010fe200078a08ff */
[----:B------:R-:W-:Y:S01]  /*17d0*/  VIADD R6, R22, 0x60 ;  /* 0x0000006016067836 */ /* 0x000fe20000000000 */
[----:B------:R-:W-:Y:S01]  /*17e0*/  @!P1 LOP3.LUT R203, RZ, R12, RZ, 0x33, !PT ;  /* 0x0000000cffcb9212 */ /* 0x000fe200078e33ff */
[----:B------:R-:W-:Y:S01]  /*17f0*/  @!P4 IMAD.X R9, RZ, RZ, R11, P2 ;  /* 0x000000ffff09c224 */ /* 0x000fe200010e060b */
[----:B------:R-:W-:Y:S01]  /*1800*/  @!P0 LEA.HI.X R35, R20, R7, R16, 0x1, P5 ;  /* 0x0000000714238211 */ /* 0x000fe200028f0c10 */
[----:B------:R-:W-:Y:S01]  /*1810*/  @!P4 IMAD.MOV.U32 R12, RZ, RZ, R30 ;  /* 0x000000ffff0cc224 */ /* 0x000fe200078e001e */
[----:B------:R-:W-:Y:S01]  /*1820*/  ISETP.GE.AND P2, PT, R6, UR14, PT ;  /* 0x0000000e06007c0c */ /* 0x000fe2000bf46270 */
[----:B------:R-:W4:Y:S01]  /*1830*/  @!P4 S2R R20, SR_CgaCtaId ;  /* 0x000000000014c919 */ /* 0x000f220000008800 */
[----:B------:R-:W-:Y:S01]  /*1840*/  ISETP.GE.AND P5, PT, R2, UR5, PT ;  /* 0x0000000502007c0c */ /* 0x000fe2000bfa6270 */
[----:B------:R-:W-:Y:S01]  /*1850*/  @UP0 UIADD3 UR29, UR31, UR6, URZ ;  /* 0x000000061f1d0290 */ /* 0x000fe2000fffe03f */
[----:B------:R-:W-:Y:S01]  /*1860*/  @!PT LDS RZ, [RZ] ;  /* 0x00000000fffff984 */ /* 0x000fe20000000800 */
[----:B------:R-:W-:Y:S01]  /*1870*/  @!PT LDS RZ, [RZ] ;  /* 0x00000000fffff984 */ /* 0x000fe20000000800 */
[----:B------:R-:W-:Y:S01]  /*1880*/  @!PT LDS RZ, [RZ] ;  /* 0x00000000fffff984 */ /* 0x000fe20000000800 */
[----:B------:R2:W-:Y:S01]  /*1890*/  @!P0 LDGSTS.E.BYPASS.LTC128B.128 [R199], desc[UR20][R34.64] ;  /* 0x0000000022c78fae */ /* 0x0005e2000b901d54 */
[----:B------:R-:W-:Y:S01]  /*18a0*/  @UP0 UIADD3 UR22, UR33, UR22, URZ ;  /* 0x0000001621160290 */ /* 0x000fe2000fffe03f */
[----:B-1----:R-:W-:-:S02]  /*18b0*/  @!P4 IMAD R6, R9, R4, RZ ;  /* 0x000000040906c224 */ /* 0x002fc400078e02ff */
[----:B------:R-:W-:Y:S01]  /*18c0*/  @!P4 IMAD.WIDE.U32 R12, R8, R4, R12 ;  /* 0x00000004080cc225 */ /* 0x000fe200078e000c */
[----:B------:R-:W-:Y:S01]  /*18d0*/  LEA.HI R4, R14, R3, RZ, 0x4 ;  /* 0x000000030e047211 */ /* 0x000fe200078f20ff */
[----:B------:R1:W-:Y:S02]  /*18e0*/  @!P0 LDGSTS.E.BYPASS.LTC128B.128 [R199+0x4000], desc[UR20][R34.64+0x80] ;  /* 0x0400008022c78fae */ /* 0x0003e4000b901d54 */
[----:B------:R-:W-:Y:S01]  /*18f0*/  @!P4 IMAD R6, R8, R5, R6 ;  /* 0x000000050806c224 */ /* 0x000fe200078e0206 */
[----:B---3--:R-:W-:Y:S01]  /*1900*/  @!P4 LEA R26, P1, R12, R26, 0x1 ;  /* 0x0000001a0c1ac211 */ /* 0x008fe200078208ff */
[----:B------:R-:W3:Y:S01]  /*1910*/  @!P3 S2R R8, SR_CgaCtaId ;  /* 0x000000000008b919 */ /* 0x000ee20000008800 */
[----:B------:R-:W-:Y:S01]  /*1920*/  @!P6 MOV R5, 0x400 ;  /* 0x000004000005e802 */ /* 0x000fe20000000f00 */
[----:B------:R-:W-:Y:S01]  /*1930*/  @!P4 IMAD.IADD R6, R13, 0x1, R6 ;  /* 0x000000010d06c824 */ /* 0x000fe200078e0206 */
[----:B------:R1:W-:Y:S02]  /*1940*/  @!P0 LDGSTS.E.BYPASS.LTC128B.128 [R199+0x8000], desc[UR20][R34.64+0x100] ;  /* 0x0800010022c78fae */ /* 0x0003e4000b901d54 */
[----:B--2---:R-:W-:-:S02]  /*1950*/  @!P6 LEA R24, R24, R5, 0x18 ;  /* 0x000000051818e211 */ /* 0x004fc400078ec0ff */
[----:B------:R-:W-:Y:S01]  /*1960*/  @!P4 LEA.HI.X R27, R12, R27, R6, 0x1, P1 ;  /* 0x0000001b0c1bc211 */ /* 0x000fe200008f0c06 */
[----:B------:R-:W2:Y:S01]  /*1970*/  @!P2 S2R R16, SR_CgaCtaId ;  /* 0x000000000010a919 */ /* 0x000ea20000008800 */
[----:B------:R-:W-:Y:S01]  /*1980*/  @!P3 IADD3 R9, P1, R10, 0x40, RZ ;  /* 0x000000400a09b810 */ /* 0x000fe20007f3e0ff */
[----:B------:R-:W1:Y:S01]  /*1990*/  @!P3 LDC.64 R6, c[0x0][0x240] ;  /* 0x00009000ff06bb82 */ /* 0x000e620000000a00 */
[----:B------:R-:W-:Y:S02]  /*19a0*/  SHF.R.S32.HI R5, RZ, 0x4, R4 ;  /* 0x00000004ff057819 */ /* 0x000fe40000011404 */
[----:B------:R-:W-:Y:S01]  /*19b0*/  ISETP.GE.AND P0, PT, R2, UR5, PT ;  /* 0x0000000502007c0c */ /* 0x000fe2000bf06270 */
[----:B------:R-:W-:Y:S01]  /*19c0*/  @!P3 IMAD.X R21, RZ, RZ, R11, P1 ;  /* 0x000000ffff15b224 */ /* 0x000fe200008e060b */
[----:B------:R-:W-:Y:S01]  /*19d0*/  @!P2 IADD3 R18, P1, R10, 0x60, RZ ;  /* 0x000000600a12a810 */ /* 0x000fe20007f3e0ff */
[----:B------:R-:W1:Y:S01]  /*19e0*/  @!P5 S2R R2, SR_CgaCtaId ;  /* 0x000000000002d919 */ /* 0x000e620000008800 */
[----:B------:R-:W-:-:S02]  /*19f0*/  LEA.HI R197, R4, R5, RZ, 0x1 ;  /* 0x0000000504c57211 */ /* 0x000fc400078f08ff */
[----:B------:R-:W-:Y:S01]  /*1a00*/  LOP3.LUT R4, R4, 0xfffffff0, RZ, 0xc0, !PT ;  /* 0xfffffff004047812 */ /* 0x000fe200078ec0ff */
[----:B------:R-:W-:Y:S01]  /*1a10*/  @!P2 IMAD.X R19, RZ, RZ, R11, P1 ;  /* 0x000000ffff13a224 */ /* 0x000fe200008e060b */
[----:B------:R-:W-:Y:S02]  /*1a20*/  LOP3.LUT R197, R197, 0xfffffffe, RZ, 0xc0, !PT ;  /* 0xfffffffec5c57812 */ /* 0x000fe400078ec0ff */
[----:B------:R-:W-:Y:S02]  /*1a30*/  PLOP3.LUT P1, PT, PT, PT, UP0, 0x80, 0x0 ;  /* 0x000000000000781c */ /* 0x000fe40003f2f008 */
[----:B------:R-:W-:Y:S01]  /*1a40*/  @!P3 MOV R11, 0x400 ;  /* 0x00000400000bb802 */ /* 0x000fe20000000f00 */
[----:B------:R-:W-:Y:S01]  /*1a50*/  IMAD.IADD R197, R5, 0x1, -R197 ;  /* 0x0000000105c57824 */ /* 0x000fe200078e0ac5 */
[----:B------:R-:W-:-:S04]  /*1a60*/  @!P4 MOV R5, 0x400 ;  /* 0x000004000005c802 */ /* 0x000fc80000000f00 */
[----:B----4-:R-:W-:Y:S01]  /*1a70*/  @!P4 LEA R20, R20, R5, 0x18 ;  /* 0x000000051414c211 */ /* 0x010fe200078ec0ff */
[----:B------:R-:W-:Y:S01]  /*1a80*/  IMAD.IADD R5, R3, 0x1, -R4 ;  /* 0x0000000103057824 */ /* 0x000fe200078e0a04 */
[----:B---3--:R-:W-:-:S04]  /*1a90*/  @!P3 LEA R8, R8, R11, 0x18 ;  /* 0x0000000b0808b211 */ /* 0x008fc800078ec0ff */
[----:B------:R-:W-:Y:S01]  /*1aa0*/  SHF.R.S32.HI R4, RZ, 0x1f, R5 ;  /* 0x0000001fff047819 */ /* 0x000fe20000011405 */
[----:B------:R-:W-:Y:S06]  /*1ab0*/  @P1 BRA `(.L_x_299) ;  /* 0x0000000000301947 */ /* 0x000fec0003800000 */
[----:B------:R-:W-:Y:S01]  /*1ac0*/  USHF.R.S32.HI UR23, URZ, 0x1f, UR9 ;  /* 0x0000001f3f177899 */ /* 0x000fe20008011409 */
[----:B------:R-:W-:Y:S01]  /*1ad0*/  ULDC.64 UR12, c[0x0][0x248] ;  /* 0x00009200000c7ab9 */ /* 0x000fe20000000a00 */
[----:B------:R-:W-:Y:S02]  /*1ae0*/  USHF.R.S32.HI UR22, URZ, 0x1f, UR8 ;  /* 0x0000001f3f167899 */ /* 0x000fe40008011408 */
[----:B------:R-:W-:Y:S02]  /*1af0*/  UIMAD UR23, UR23, UR12, URZ ;  /* 0x0000000c171772a4 */ /* 0x000fe4000f8e023f */
[----:B------:R-:W-:Y:S02]  /*1b00*/  UIMAD.WIDE.U32 UR32, UR9, UR12, URZ ;  /* 0x0000000c092072a5 */ /* 0x000fe4000f8e003f */
[----:B------:R-:W-:Y:S01]  /*1b10*/  UIMAD UR23, UR9, UR13, UR23 ;  /* 0x0000000d091772a4 */ /* 0x000fe2000f8e0217 */
[----:B------:R-:W-:-:S03]  /*1b20*/  ULDC.64 UR6, c[0x0][0x230] ;  /* 0x00008c0000067ab9 */ /* 0x000fc60000000a00 */
[----:B------:R-:W-:Y:S02]  /*1b30*/  UIADD3 UR33, UR33, UR23, URZ ;  /* 0x0000001721217290 */ /* 0x000fe4000fffe03f */
[----:B------:R-:W-:Y:S02]  /*1b40*/  UIMAD UR22, UR22, UR6, URZ ;  /* 0x00000006161672a4 */ /* 0x000fe4000f8e023f */
[----:B------:R-:W-:Y:S02]  /*1b50*/  UIMAD.WIDE.U32 UR32, UR8, UR6, UR32 ;  /* 0x00000006082072a5 */ /* 0x000fe4000f8e0020 */
[----:B------:R-:W-:-:S04]  /*1b60*/  UIMAD UR7, UR8, UR7, UR22 ;  /* 0x00000007080772a4 */ /* 0x000fc8000f8e0216 */
[----:B------:R-:W-:-:S12]  /*1b70*/  UIADD3 UR22, UR33, UR7, URZ ;  /* 0x0000000721167290 */ /* 0x000fd8000fffe03f */
.L_x_299:
[----:B------:R-:W-:Y:S01]  /*1b80*/  LEA.HI R13, R4, R5, RZ, 0x3 ;  /* 0x00000005040d7211 */ /* 0x000fe200078f18ff */
[----:B------:R-:W-:Y:S06]  /*1b90*/  @P1 BRA `(.L_x_300) ;  /* 0x0000000000301947 */ /* 0x000fec0003800000 */
[----:B------:R-:W-:Y:S01]  /*1ba0*/  USHF.R.S32.HI UR23, URZ, 0x1f, UR9 ;  /* 0x0000001f3f177899 */ /* 0x000fe20008011409 */
[----:B------:R-:W-:Y:S01]  /*1bb0*/  ULDC.64 UR10, c[0x0][0x250] ;  /* 0x00009400000a7ab9 */ /* 0x000fe20000000a00 */
[----:B------:R-:W-:Y:S02]  /*1bc0*/  ULDC.64 UR6, c[0x0][0x238] ;  /* 0x00008e0000067ab9 */ /* 0x000fe40000000a00 */
[----:B------:R-:W-:Y:S02]  /*1bd0*/  UIMAD UR23, UR23, UR10, URZ ;  /* 0x0000000a171772a4 */ /* 0x000fe4000f8e023f */
[----:B------:R-:W-:Y:S02]  /*1be0*/  UIMAD.WIDE.U32 UR30, UR9, UR10, URZ ;  /* 0x0000000a091e72a5 */ /* 0x000fe4000f8e003f */
[----:B------:R-:W-:Y:S02]  /*1bf0*/  UIMAD UR23, UR9, UR11, UR23 ;  /* 0x0000000b091772a4 */ /* 0x000fe4000f8e0217 */
[----:B------:R-:W-:-:S02]  /*1c00*/  USHF.R.S32.HI UR9, URZ, 0x1f, UR8 ;  /* 0x0000001f3f097899 */ /* 0x000fc40008011408 */
[----:B------:R-:W-:Y:S02]  /*1c10*/  UIADD3 UR31, UR31, UR23, URZ ;  /* 0x000000171f1f7290 */ /* 0x000fe4000fffe03f */
[----:B------:R-:W-:Y:S02]  /*1c20*/  UIMAD UR9, UR9, UR6, URZ ;  /* 0x00000006090972a4 */ /* 0x000fe4000f8e023f */
[----:B------:R-:W-:Y:S02]  /*1c30*/  UIMAD.WIDE.U32 UR30, UR8, UR6, UR30 ;  /* 0x00000006081e72a5 */ /* 0x000fe4000f8e001e */
[----:B------:R-:W-:-:S04]  /*1c40*/  UIMAD UR7, UR8, UR7, UR9 ;  /* 0x00000007080772a4 */ /* 0x000fc8000f8e0209 */
[----:B------:R-:W-:-:S12]  /*1c50*/  UIADD3 UR29, UR31, UR7, URZ ;  /* 0x000000071f1d7290 */ /* 0x000fd8000fffe03f */
.L_x_300:
[----:B------:R-:W-:Y:S01]  /*1c60*/  IMAD R17, R23, UR12, RZ ;  /* 0x0000000c17117c24 */ /* 0x000fe2000f8e02ff */
[----:B------:R-:W-:Y:S01]  /*1c70*/  @!P2 MOV R15, 0x400 ;  /* 0x00000400000fa802 */ /* 0x000fe20000000f00 */
[----:B-1----:R-:W-:Y:S01]  /*1c80*/  IMAD.WIDE.U32 R34, R22, UR12, R32 ;  /* 0x0000000c16227c25 */ /* 0x002fe2000f8e0020 */
[----:B------:R-:W-:Y:S01]  /*1c90*/  LOP3.LUT R12, R13, 0xfffffff8, RZ, 0xc0, !PT ;  /* 0xfffffff80d0c7812 */ /* 0x000fe200078ec0ff */
[----:B------:R-:W-:Y:S01]  /*1ca0*/  ULDC.64 UR8, c[0x0][0x260] ;  /* 0x0000980000087ab9 */ /* 0x000fe20000000a00 */
[----:B--2---:R-:W-:Y:S01]  /*1cb0*/  @!P2 LEA R16, R16, R15, 0x18 ;  /* 0x0000000f1010a211 */ /* 0x004fe200078ec0ff */
[----:B------:R-:W-:Y:S01]  /*1cc0*/  IMAD R4, R22, UR13, R17 ;  /* 0x0000000d16047c24 */ /* 0x000fe2000f8e0211 */
[----:B------:R-:W-:Y:S01]  /*1cd0*/  IADD3 R200, P1, R34, UR32, RZ ;  /* 0x0000002022c87c10 */ /* 0x000fe2000ff3e0ff */
[----:B------:R-:W-:Y:S01]  /*1ce0*/  IMAD.WIDE.U32 R32, R22, UR10, R32 ;  /* 0x0000000a16207c25 */ /* 0x000fe2000f8e0020 */
[----:B------:R-:W-:Y:S01]  /*1cf0*/  @!P5 MOV R11, 0x400 ;  /* 0x00000400000bd802 */ /* 0x000fe20000000f00 */
[----:B------:R-:W-:Y:S01]  /*1d00*/  ULDC.64 UR6, c[0x0][0x268] ;  /* 0x00009a0000067ab9 */ /* 0x000fe20000000a00 */
[----:B------:R-:W-:Y:S01]  /*1d10*/  IADD3.X R201, R35, UR22, R4, P1, !PT ;  /* 0x0000001623c97c10 */ /* 0x000fe20008ffe404 */
[----:B------:R-:W-:Y:S01]  /*1d20*/  IMAD R15, R23, UR10, RZ ;  /* 0x0000000a170f7c24 */ /* 0x000fe2000f8e02ff */
[----:B------:R-:W-:Y:S01]  /*1d30*/  IADD3 R144, P1, R32, UR30, RZ ;  /* 0x0000001e20907c10 */ /* 0x000fe2000ff3e0ff */
[----:B------:R-:W-:Y:S01]  /*1d40*/  IMAD.IADD R12, R5, 0x1, -R12 ;  /* 0x00000001050c7824 */ /* 0x000fe200078e0a0c */
[----:B------:R-:W-:Y:S01]  /*1d50*/  @!P5 LEA R2, R2, R11, 0x18 ;  /* 0x0000000b0202d211 */ /* 0x000fe200078ec0ff */
[----:B------:R-:W1:Y:S01]  /*1d60*/  @!P2 LDC.64 R4, c[0x0][0x240] ;  /* 0x00009000ff04ab82 */ /* 0x000e620000000a00 */
[----:B------:R-:W-:Y:S01]  /*1d70*/  @!P3 IMAD R17, R25, 0x2, R8 ;  /* 0x000000021911b824 */ /* 0x000fe200078e0208 */
[----:B------:R-:W-:Y:S01]  /*1d80*/  USHF.L.U64.HI UR22, UR12, 0x6, UR13 ;  /* 0x000000060c167899 */ /* 0x000fe2000801020d */
[----:B------:R-:W-:Y:S01]  /*1d90*/  IMAD R8, R22, UR11, R15 ;  /* 0x0000000b16087c24 */ /* 0x000fe2000f8e020f */
[----:B------:R-:W-:Y:S01]  /*1da0*/  USHF.L.U32 UR23, UR12, 0x6, URZ ;  /* 0x000000060c177899 */ /* 0x000fe2000800063f */
[----:B------:R-:W-:Y:S01]  /*1db0*/  @!P3 IMAD R28, R21, R6, RZ ;  /* 0x00000006151cb224 */ /* 0x000fe200078e02ff */
[----:B------:R-:W-:Y:S01]  /*1dc0*/  UIMAD.WIDE.U32 UR30, UR24, UR10, URZ ;  /* 0x0000000a181e72a5 */ /* 0x000fe2000f8e003f */
[----:B------:R-:W-:Y:S01]  /*1dd0*/  @!P3 IMAD.MOV.U32 R31, RZ, RZ, R29 ;  /* 0x000000ffff1fb224 */ /* 0x000fe200078e001d */
[----:B------:R-:W-:Y:S01]  /*1de0*/  IADD3.X R145, R33, UR29, R8, P1, !PT ;  /* 0x0000001d21917c10 */ /* 0x000fe20008ffe408 */
[----:B------:R-:W2:Y:S01]  /*1df0*/  @!P3 LDC.64 R10, c[0x0][0x210] ;  /* 0x00008400ff0abb82 */ /* 0x000ea20000000a00 */
[----:B------:R-:W-:Y:S01]  /*1e00*/  SHF.R.S32.HI R8, RZ, 0x1f, R203 ;  /* 0x0000001fff087819 */ /* 0x000fe200000114cb */
[C---:B------:R-:W-:Y:S01]  /*1e10*/  @!P4 IMAD R20, R25.reuse, 0x2, R20 ;  /* 0x000000021914c824 */ /* 0x040fe200078e0214 */
[----:B------:R-:W-:Y:S01]  /*1e20*/  UIADD3 UR26, UR28, -UR26, -UR18 ;  /* 0x8000001a1c1a7290 */ /* 0x000fe2000fffe812 */
[C---:B------:R-:W-:Y:S01]  /*1e30*/  @!P2 IMAD R16, R25.reuse, 0x2, R16 ;  /* 0x000000021910a824 */ /* 0x040fe200078e0210 */
[----:B------:R-:W-:Y:S01]  /*1e40*/  UISETP.GT.AND UP0, UPT, UR24, UR15, UPT ;  /* 0x0000000f1800728c */ /* 0x000fe2000bf04270 */
[C---:B------:R-:W-:Y:S01]  /*1e50*/  @!P6 IMAD R15, R25.reuse, 0x2, R24 ;  /* 0x00000002190fe824 */ /* 0x040fe200078e0218 */
[----:B------:R-:W-:Y:S01]  /*1e60*/  @!PT LDS RZ, [RZ] ;  /* 0x00000000fffff984 */ /* 0x000fe20000000800 */
[----:B------:R-:W-:Y:S01]  /*1e70*/  @!PT LDS RZ, [RZ] ;  /* 0x00000000fffff984 */ /* 0x000fe20000000800 */
[----:B------:R-:W-:Y:S01]  /*1e80*/  @!PT LDS RZ, [RZ] ;  /* 0x00000000fffff984 */ /* 0x000fe20000000800 */
[----:B------:R-:W-:Y:S01]  /*1e90*/  @!P4 LDGSTS.E.BYPASS.LTC128B.128 [R20+0x1000], desc[UR20][R26.64] ;  /* 0x010000001a14cfae */ /* 0x000fe2000b901d54 */
[----:B------:R-:W-:-:S02]  /*1ea0*/  @!P5 IMAD R2, R25, 0x2, R2 ;  /* 0x000000021902d824 */ /* 0x000fc400078e0202 */
[----:B------:R-:W-:Y:S01]  /*1eb0*/  @!P2 IMAD.MOV.U32 R25, RZ, RZ, R29 ;  /* 0x000000ffff19a224 */ /* 0x000fe200078e001d */
[----:B------:R-:W-:Y:S01]  /*1ec0*/  @!P4 LDGSTS.E.BYPASS.LTC128B.128 [R20+0x5000], desc[UR20][R26.64+0x80] ;  /* 0x050000801a14cfae */ /* 0x000fe2000b901d54 */
[C---:B------:R-:W-:Y:S02]  /*1ed0*/  @!P3 IMAD R21, R9.reuse, R7, R28 ;  /* 0x000000070915b224 */ /* 0x040fe400078e021c */
[----:B------:R-:W-:Y:S01]  /*1ee0*/  @!P3 IMAD.WIDE.U32 R28, R9, R6, R30 ;  /* 0x00000006091cb225 */ /* 0x000fe200078e001e */
[----:B------:R3:W-:Y:S03]  /*1ef0*/  @!P4 LDGSTS.E.BYPASS.LTC128B.128 [R20+0x9000], desc[UR20][R26.64+0x100] ;  /* 0x090001001a14cfae */ /* 0x0007e6000b901d54 */
[C---:B------:R-:W-:Y:S02]  /*1f00*/  IMAD R6, R8.reuse, UR8, RZ ;  /* 0x0000000808067c24 */ /* 0x040fe4000f8e02ff */
[----:B------:R-:W-:-:S02]  /*1f10*/  IMAD R8, R8, UR6, RZ ;  /* 0x0000000608087c24 */ /* 0x000fc4000f8e02ff */
[C---:B------:R-:W-:Y:S01]  /*1f20*/  IMAD R209, R203.reuse, UR9, R6 ;  /* 0x00000009cbd17c24 */ /* 0x040fe2000f8e0206 */
[----:B------:R-:W-:Y:S01]  /*1f30*/  USHF.L.U32 UR9, UR12, 0x5, URZ ;  /* 0x000000050c097899 */ /* 0x000fe2000800063f */
[----:B------:R-:W3:Y:S01]  /*1f40*/  @!P2 LDC.64 R6, c[0x0][0x210] ;  /* 0x00008400ff06ab82 */ /* 0x000ee20000000a00 */
[C---:B------:R-:W-:Y:S01]  /*1f50*/  IMAD.WIDE.U32 R200, R203.reuse, UR8, R200 ;  /* 0x00000008cbc87c25 */ /* 0x040fe2000f8e00c8 */
[----:B--2---:R-:W-:Y:S01]  /*1f60*/  @!P3 LEA R10, P1, R28, R10, 0x1 ;  /* 0x0000000a1c0ab211 */ /* 0x004fe200078208ff */
[----:B------:R-:W-:Y:S02]  /*1f70*/  USHF.L.U64.HI UR8, UR12, 0x5, UR13 ;  /* 0x000000050c087899 */ /* 0x000fe4000801020d */
[----:B------:R-:W-:Y:S01]  /*1f80*/  IMAD.WIDE.U32 R144, R203, UR6, R144 ;  /* 0x00000006cb907c25 */ /* 0x000fe2000f8e0090 */
[----:B------:R-:W-:-:S03]  /*1f90*/  USHF.R.S32.HI UR6, URZ, 0x1f, UR24 ;  /* 0x0000001f3f067899 */ /* 0x000fc60008011418 */
[----:B------:R-:W-:Y:S01]  /*1fa0*/  IMAD R203, R203, UR7, R8 ;  /* 0x00000007cbcb7c24 */ /* 0x000fe2000f8e0208 */
[----:B------:R-:W-:Y:S01]  /*1fb0*/  UIMAD UR7, UR22, UR24, URZ ;  /* 0x00000018160772a4 */ /* 0x000fe2000f8e023f */
[----:B------:R-:W2:Y:S01]  /*1fc0*/  @!P6 LDC.64 R8, c[0x0][0x218] ;  /* 0x00008600ff08eb82 */ /* 0x000ea20000000a00 */
[----:B------:R-:W-:Y:S02]  /*1fd0*/  @!P2 IMAD.MOV.U32 R24, RZ, RZ, R30 ;  /* 0x000000ffff18a224 */ /* 0x000fe400078e001e */
[-C--:B-1----:R-:W-:Y:S01]  /*1fe0*/  @!P2 IMAD R19, R19, R4.reuse, RZ ;  /* 0x000000041313a224 */ /* 0x082fe200078e02ff */
[----:B------:R-:W-:Y:S01]  /*1ff0*/  UIMAD UR7, UR6, UR23, UR7 ;  /* 0x00000017060772a4 */ /* 0x000fe2000f8e0207 */
[----:B------:R-:W-:Y:S01]  /*2000*/  @!P2 IMAD.WIDE.U32 R24, R18, R4, R24 ;  /* 0x000000041218a225 */ /* 0x000fe200078e0018 */
[----:B------:R-:W-:-:S03]  /*2010*/  UIMAD UR6, UR6, UR10, URZ ;  /* 0x0000000a060672a4 */ /* 0x000fc6000f8e023f */
[----:B------:R-:W-:Y:S01]  /*2020*/  @!P2 IMAD R19, R18, R5, R19 ;  /* 0x000000051213a224 */ /* 0x000fe200078e0213 */
[----:B------:R-:W-:Y:S01]  /*2030*/  UIMAD UR6, UR24, UR11, UR6 ;  /* 0x0000000b180672a4 */ /* 0x000fe2000f8e0206 */
[----:B------:R-:W1:Y:S01]  /*2040*/  @!P5 LDC.64 R4, c[0x0][0x218] ;  /* 0x00008600ff04db82 */ /* 0x000e620000000a00 */
[----:B------:R-:W-:Y:S02]  /*2050*/  @!P3 IMAD.IADD R21, R29, 0x1, R21 ;  /* 0x000000011d15b824 */ /* 0x000fe400078e0215 */
[----:B------:R-:W-:Y:S01]  /*2060*/  IMAD.IADD R209, R201, 0x1, R209 ;  /* 0x00000001c9d17824 */ /* 0x000fe200078e02d1 */
[----:B------:R-:W-:Y:S01]  /*2070*/  UIADD3 UR6, UR31, UR6, URZ ;  /* 0x000000061f067290 */ /* 0x000fe2000fffe03f */
[----:B------:R-:W-:Y:S01]  /*2080*/  IMAD.MOV.U32 R208, RZ, RZ, R200 ;  /* 0x000000ffffd07224 */ /* 0x000fe200078e00c8 */
[----:B------:R-:W-:Y:S01]  /*2090*/  @!P3 LEA.HI.X R11, R28, R11, R21, 0x1, P1 ;  /* 0x0000000b1c0bb211 */ /* 0x000fe200008f0c15 */
[----:B------:R-:W-:Y:S01]  /*20a0*/  IMAD.U32 R21, RZ, RZ, UR24 ;  /* 0x00000018ff157e24 */ /* 0x000fe2000f8e00ff */
[----:B---3--:R-:W-:Y:S01]  /*20b0*/  @!P2 LEA R20, P1, R24, R6, 0x1 ;  /* 0x000000061814a211 */ /* 0x008fe200078208ff */
[----:B------:R-:W-:-:S02]  /*20c0*/  @!P2 IMAD.IADD R18, R25, 0x1, R19 ;  /* 0x000000011912a824 */ /* 0x000fc400078e0213 */
[----:B------:R-:W-:Y:S01]  /*20d0*/  IMAD.WIDE.U32 R26, R21, UR23, R208 ;  /* 0x00000017151a7c25 */ /* 0x000fe2000f8e00d0 */
[----:B------:R-:W-:Y:S02]  /*20e0*/  @!P3 LDGSTS.E.BYPASS.LTC128B.128 [R17+0x2000], desc[UR20][R10.64] ;  /* 0x020000000a11bfae */ /* 0x000fe4000b901d54 */
[----:B------:R-:W-:Y:S01]  /*20f0*/  @!P2 LEA.HI.X R21, R24, R7, R18, 0x1, P1 ;  /* 0x000000071815a211 */ /* 0x000fe200008f0c12 */
[----:B------:R-:W-:Y:S01]  /*2100*/  VIADD R6, R27, UR7 ;  /* 0x000000071b067c36 */ /* 0x000fe20008000000 */
[C---:B--2---:R-:W-:Y:S01]  /*2110*/  @!P6 LEA R18, P4, R26.reuse, R8, 0x1 ;  /* 0x000000081a12e211 */ /* 0x044fe200078808ff */
[----:B------:R-:W-:Y:S01]  /*2120*/  @!P3 LDGSTS.E.BYPASS.LTC128B.128 [R17+0x6000], desc[UR20][R10.64+0x80] ;  /* 0x060000800a11bfae */ /* 0x000fe2000b901d54 */
[C---:B------:R-:W-:Y:S01]  /*2130*/  @!P5 IADD3 R7, P1, R26.reuse, UR9, RZ ;  /* 0x000000091a07dc10 */ /* 0x040fe2000ff3e0ff */
[----:B------:R-:W-:Y:S01]  /*2140*/  IMAD.IADD R203, R145, 0x1, R203 ;  /* 0x0000000191cb7824 */ /* 0x000fe200078e02cb */
[----:B------:R-:W-:Y:S01]  /*2150*/  @!P6 LEA.HI.X R19, R26, R9, R6, 0x1, P4 ;  /* 0x000000091a13e211 */ /* 0x000fe200020f0c06 */
[----:B------:R2:W-:Y:S01]  /*2160*/  @!P3 LDGSTS.E.BYPASS.LTC128B.128 [R17+0xa000], desc[UR20][R10.64+0x100] ;  /* 0x0a0001000a11bfae */ /* 0x0005e2000b901d54 */
[----:B------:R-:W-:Y:S01]  /*2170*/  @!P5 IADD3.X R6, R6, UR8, RZ, P1, !PT ;  /* 0x000000080606dc10 */ /* 0x000fe20008ffe4ff */
[----:B------:R-:W3:Y:S01]  /*2180*/  @!P0 LDC.64 R8, c[0x0][0x220] ;  /* 0x00008800ff088b82 */ /* 0x000ee20000000a00 */
[----:B-1----:R-:W-:Y:S01]  /*2190*/  @!P5 LEA R24, P1, R7, R4, 0x1 ;  /* 0x000000040718d211 */ /* 0x002fe200078208ff */
[----:B------:R-:W-:Y:S01]  /*21a0*/  @!P2 LDGSTS.E.BYPASS.LTC128B.128 [R16+0x3000], desc[UR20][R20.64] ;  /* 0x030000001410afae */ /* 0x000fe2000b901d54 */
[----:B------:R-:W-:Y:S01]  /*21b0*/  ISETP.GE.AND P3, PT, R22, UR5, PT ;  /* 0x0000000516007c0c */ /* 0x000fe2000bf66270 */
[----:B------:R-:W-:Y:S01]  /*21c0*/  IMAD.SHL.U32 R85, R13, 0x40, RZ ;  /* 0x000000400d557824 */ /* 0x000fe200078e00ff */
[----:B------:R-:W-:Y:S01]  /*21d0*/  @!P5 LEA.HI.X R25, R7, R5, R6, 0x1, P1 ;  /* 0x000000050719d211 */ /* 0x000fe200008f0c06 */
[----:B------:R-:W-:Y:S01]  /*21e0*/  @!P2 LDGSTS.E.BYPASS.LTC128B.128 [R16+0x7000], desc[UR20][R20.64+0x80] ;  /* 0x070000801410afae */ /* 0x000fe2000b901d54 */
[----:B------:R-:W-:Y:S01]  /*21f0*/  IMAD.SHL.U32 R6, R0, 0x40, RZ ;  /* 0x0000004000067824 */ /* 0x000fe200078e00ff */
[----:B------:R-:W-:Y:S01]  /*2200*/  USHF.L.U32 UR5, UR11, 0x5, URZ ;  /* 0x000000050b057899 */ /* 0x000fe2000800063f */
[----:B------:R-:W-:Y:S01]  /*2210*/  LOP3.LUT R85, R85, 0xfffffe00, RZ, 0xc0, !PT ;  /* 0xfffffe0055557812 */ /* 0x000fe200078ec0ff */
[----:B------:R1:W-:Y:S01]  /*2220*/  @!P2 LDGSTS.E.BYPASS.LTC128B.128 [R16+0xb000], desc[UR20][R20.64+0x100] ;  /* 0x0b0001001410afae */ /* 0x0003e2000b901d54 */
[----:B------:R-:W-:-:S02]  /*2230*/  IMAD.SHL.U32 R210, R3, 0x2, RZ ;  /* 0x0000000203d27824 */ /* 0x000fc400078e00ff */
[----:B------:R-:W-:Y:S01]  /*2240*/  IMAD.U32 R206, RZ, RZ, UR28 ;  /* 0x0000001cffce7e24 */ /* 0x000fe2000f8e00ff */
[----:B------:R-:W-:Y:S01]  /*2250*/  @!P6 LDGSTS.E.BYPASS.LTC128B.128 [R15+0xc000], desc[UR20][R18.64] ;  /* 0x0c000000120fefae */ /* 0x000fe2000b901d54 */
[----:B------:R-:W-:Y:S01]  /*2260*/  IMAD.U32 R13, RZ, RZ, UR5 ;  /* 0x00000005ff0d7e24 */ /* 0x000fe2000f8e00ff */
[----:B------:R-:W4:Y:S01]  /*2270*/  @!P3 LDC.64 R4, c[0x0][0x220] ;  /* 0x00008800ff04bb82 */ /* 0x000f220000000a00 */
[----:B------:R-:W-:Y:S01]  /*2280*/  LOP3.LUT R210, R210, 0x6, RZ, 0xc0, !PT ;  /* 0x00000006d2d27812 */ /* 0x000fe200078ec0ff */
[----:B------:R-:W-:Y:S04]  /*2290*/  @!P6 LDGSTS.E.BYPASS.LTC128B.128 [R15+0xe000], desc[UR20][R18.64+0x80] ;  /* 0x0e000080120fefae */ /* 0x000fe8000b901d54 */
[----:B------:R4:W-:Y:S01]  /*22a0*/  @!P6 LDGSTS.E.BYPASS.LTC128B.128 [R15+0x10000], desc[UR20][R18.64+0x100] ;  /* 0x10000100120fefae */ /* 0x0009e2000b901d54 */
[----:B--2---:R-:W-:-:S03]  /*22b0*/  IMAD.U32 R10, RZ, RZ, UR30 ;  /* 0x0000001eff0a7e24 */ /* 0x004fc6000f8e00ff */
[----:B------:R-:W-:Y:S01]  /*22c0*/  @!P5 LDGSTS.E.BYPASS.LTC128B.128 [R2+0xd000], desc[UR20][R24.64] ;  /* 0x0d0000001802dfae */ /* 0x000fe2000b901d54 */
[----:B------:R-:W-:Y:S02]  /*22d0*/  IMAD.SHL.U32 R17, R22, 0x8, RZ ;  /* 0x0000000816117824 */ /* 0x000fe400078e00ff */
[----:B------:R-:W-:Y:S01]  /*22e0*/  IMAD.U32 R11, RZ, RZ, UR31 ;  /* 0x0000001fff0b7e24 */ /* 0x000fe2000f8e00ff */
[----:B------:R-:W-:Y:S01]  /*22f0*/  @!P5 LDGSTS.E.BYPASS.LTC128B.128 [R2+0xf000], desc[UR20][R24.64+0x80] ;  /* 0x0f0000801802dfae */ /* 0x000fe2000b901d54 */
[----:B------:R-:W-:Y:S01]  /*2300*/  IMAD.U32 R11, RZ, RZ, UR6 ;  /* 0x00000006ff0b7e24 */ /* 0x000fe2000f8e00ff */
[C---:B------:R-:W-:Y:S01]  /*2310*/  LEA R7, P1, R10.reuse, R144, 0x6 ;  /* 0x000000900a077211 */ /* 0x040fe200078230ff */
[----:B------:R-:W-:Y:S01]  /*2320*/  UIMAD.WIDE.U32 UR6, UR10, 0x20, URZ ;  /* 0x000000200a0678a5 */ /* 0x000fe2000f8e003f */
[----:B------:R2:W-:Y:S02]  /*2330*/  @!P5 LDGSTS.E.BYPASS.LTC128B.128 [R2+0x11000], desc[UR20][R24.64+0x100] ;  /* 0x110001001802dfae */ /* 0x0005e4000b901d54 */
[----:B------:R-:W-:-:S02]  /*2340*/  LEA.HI.X R10, R10, R203, R11, 0x6, P1 ;  /* 0x000000cb0a0a7211 */ /* 0x000fc400008f340b */
[----:B------:R-:W0:Y:S01]  /*2350*/  LDGDEPBAR ;  /* 0x00000000000079af */ /* 0x000e220000000000 */
[----:B-1----:R-:W-:Y:S01]  /*2360*/  LOP3.LUT R16, R6, 0x1c0, RZ, 0xc0, !PT ;  /* 0x000001c006107812 */ /* 0x002fe200078ec0ff */
[----:B------:R-:W-:Y:S01]  /*2370*/  IMAD.SHL.U32 R6, R12, 0x40, RZ ;  /* 0x000000400c067824 */ /* 0x000fe200078e00ff */
[----:B------:R-:W-:Y:S01]  /*2380*/  @!P0 IADD3 R11, P1, R7, UR6, RZ ;  /* 0x00000006070b8c10 */ /* 0x000fe2000ff3e0ff */
[----:B------:R-:W-:Y:S01]  /*2390*/  UIADD3 UR6, UR28, 0x1, -UR18 ;  /* 0x000000011c067890 */ /* 0x000fe2000fffe812 */
[----:B------:R-:W-:Y:S02]  /*23a0*/  LOP3.LUT R17, R16, 0x8, R17, 0xf8, !PT ;  /* 0x0000000810117812 */ /* 0x000fe400078ef811 */
[----:B------:R-:W-:Y:S01]  /*23b0*/  SHF.R.U32.HI R16, RZ, 0x3, R16 ;  /* 0x00000003ff107819 */ /* 0x000fe20000011610 */
[----:B------:R-:W-:Y:S01]  /*23c0*/  UIADD3 UR5, UR6, UR25, URZ ;  /* 0x0000001906057290 */ /* 0x000fe2000fffe03f */
[----:B---3--:R-:W-:Y:S01]  /*23d0*/  @!P0 LEA R8, P4, R11, R8, 0x1 ;  /* 0x000000080b088211 */ /* 0x008fe200078808ff */
[----:B------:R-:W-:Y:S01]  /*23e0*/  IMAD.U32 R204, RZ, RZ, UR6 ;  /* 0x00000006ffcc7e24 */ /* 0x000fe2000f8e00ff */
[----:B----4-:R-:W-:Y:S01]  /*23f0*/  @!P3 LEA R18, P2, R7, R4, 0x1 ;  /* 0x000000040712b211 */ /* 0x010fe200078408ff */
[----:B------:R-:W-:Y:S01]  /*2400*/  IMAD.SHL.U32 R15, R197, 0x8, RZ ;  /* 0x00000008c50f7824 */ /* 0x000fe200078e00ff */
[----:B------:R-:W-:-:S02]  /*2410*/  LOP3.LUT R16, R17, R16, RZ, 0x3c, !PT ;  /* 0x0000001011107212 */ /* 0x000fc400078e3cff */
[----:B------:R-:W-:Y:S01]  /*2420*/  @!P3 LEA.HI.X R19, R7, R5, R10, 0x1, P2 ;  /* 0x000000050713b211 */ /* 0x000fe200010f0c0a */
[----:B------:R-:W-:Y:S02]  /*2430*/  IMAD.MOV.U32 R7, RZ, RZ, 0x10 ;  /* 0x00000010ff077424 */ /* 0x000fe400078e00ff */
[----:B------:R-:W-:Y:S01]  /*2440*/  IMAD R197, R197, 0x200, R16 ;  /* 0x00000200c5c57824 */ /* 0x000fe200078e0210 */
[----:B--2---:R-:W-:Y:S01]  /*2450*/  LOP3.LUT R2, R6, 0x1c0, RZ, 0xc0, !PT ;  /* 0x000001c006027812 */ /* 0x004fe200078ec0ff */
[----:B------:R-:W-:-:S04]  /*2460*/  DEPBAR.LE SB0, 0x0 ;  /* 0x000080000000791a */ /* 0x000fc80000000000 */
[----:B------:R-:W-:Y:S01]  /*2470*/  BAR.SYNC.DEFER_BLOCKING 0x0 ;  /* 0x0000000000007b1d */ /* 0x000fe20000010000 */
[----:B------:R-:W-:Y:S02]  /*2480*/  LEA.HI R6, R14, R3, RZ, 0x5 ;  /* 0x000000030e067211 */ /* 0x000fe400078f28ff */
[----:B------:R-:W-:Y:S02]  /*2490*/  LOP3.LUT R15, R2, 0x8, R15, 0xf8, !PT ;  /* 0x00000008020f7812 */ /* 0x000fe400078ef80f */
[----:B------:R-:W-:Y:S02]  /*24a0*/  SHF.R.U32.HI R2, RZ, 0x3, R2 ;  /* 0x00000003ff027819 */ /* 0x000fe40000011602 */
[----:B------:R-:W-:Y:S02]  /*24b0*/  SHF.R.S32.HI R4, RZ, 0x5, R6 ;  /* 0x00000005ff047819 */ /* 0x000fe40000011406 */
[----:B------:R-:W-:Y:S02]  /*24c0*/  LOP3.LUT R2, R15, R2, RZ, 0x3c, !PT ;  /* 0x000000020f027212 */ /* 0x000fe400078e3cff */
[----:B------:R-:W-:Y:S01]  /*24d0*/  @!P0 IADD3.X R14, R10, UR7, R13, P1, !PT ;  /* 0x000000070a0e8c10 */ /* 0x000fe20008ffe40d */
[----:B------:R-:W-:Y:S01]  /*24e0*/  IMAD R5, R4, 0x400, R85 ;  /* 0x0000040004057824 */ /* 0x000fe200078e0255 */
[----:B------:R-:W-:-:S02]  /*24f0*/  LEA R197, R197, UR4, 0x1 ;  /* 0x00000004c5c57c11 */ /* 0x000fc4000f8e08ff */
[----:B------:R-:W-:Y:S01]  /*2500*/  @!P0 LEA.HI.X R9, R11, R9, R14, 0x1, P4 ;  /* 0x000000090b098211 */ /* 0x000fe200020f0c0e */
[----:B------:R-:W-:Y:S01]  /*2510*/  IMAD.IADD R198, R2, 0x1, R5 ;  /* 0x0000000102c67824 */ /* 0x000fe200078e0205 */
[----:B------:R-:W-:Y:S01]  /*2520*/  R2P PR, R12, 0x6 ;  /* 0x000000060c007804 */ /* 0x000fe20000000000 */
[----:B------:R-:W-:Y:S01]  /*2530*/  IMAD.MOV.U32 R5, RZ, RZ, 0x20 ;  /* 0x00000020ff057424 */ /* 0x000fe200078e00ff */
[----:B------:R-:W-:Y:S01]  /*2540*/  LEA R207, R4, UR27, 0x4 ;  /* 0x0000001b04cf7c11 */ /* 0x000fe2000f8e20ff */
[----:B------:R-:W-:Y:S01]  /*2550*/  VIADD R195, R197, 0xc020 ;  /* 0x0000c020c5c37836 */ /* 0x000fe20000000000 */
[----:B------:R-:W-:Y:S02]  /*2560*/  LEA R198, R198, UR4, 0x1 ;  /* 0x00000004c6c67c11 */ /* 0x000fe4000f8e08ff */
[----:B------:R-:W-:Y:S01]  /*2570*/  SEL R7, R7, 0xfffffff0, !P1 ;  /* 0xfffffff007077807 */ /* 0x000fe20004800000 */
[----:B------:R-:W-:Y:S01]  /*2580*/  @P3 STS.128 [R199+0x12000], RZ ;  /* 0x012000ffc7003388 */ /* 0x000fe20000000c00 */
[----:B------:R-:W-:-:S02]  /*2590*/  SEL R5, R5, 0xffffffe0, !P2 ;  /* 0xffffffe005057807 */ /* 0x000fc40005000000 */
[----:B------:R-:W-:Y:S01]  /*25a0*/  R2P PR, R0, 0x6 ;  /* 0x0000000600007804 */ /* 0x000fe20000000000 */
[----:B------:R-:W-:Y:S01]  /*25b0*/  @P3 STS.128 [R199+0x14000], RZ ;  /* 0x014000ffc7003388 */ /* 0x000fe20000000c00 */
[----:B------:R-:W-:Y:S02]  /*25c0*/  VIADD R0, R197, 0xc000 ;  /* 0x0000c000c5007836 */ /* 0x000fe40000000000 */
[--C-:B------:R-:W-:Y:S01]  /*25d0*/  IMAD R196, R7, 0x2, R198.reuse ;  /* 0x0000000207c47824 */ /* 0x100fe200078e02c6 */
[----:B------:R-:W-:Y:S01]  /*25e0*/  @P3 STS.128 [R199+0x16000], RZ ;  /* 0x016000ffc7003388 */ /* 0x000fe20000000c00 */
[C---:B------:R-:W-:Y:S02]  /*25f0*/  IMAD R194, R5.reuse, 0x2, R198 ;  /* 0x0000000205c27824 */ /* 0x040fe400078e02c6 */
[----:B------:R-:W-:Y:S01]  /*2600*/  IMAD R193, R5, 0x2, R196 ;  /* 0x0000000205c17824 */ /* 0x000fe200078e02c4 */
[----:B------:R-:W-:Y:S01]  /*2610*/  @!PT LDS RZ, [RZ] ;  /* 0x00000000fffff984 */ /* 0x000fe20000000800 */
[----:B------:R-:W-:Y:S01]  /*2620*/  @!PT LDS RZ, [RZ] ;  /* 0x00000000fffff984 */ /* 0x000fe20000000800 */
[----:B------:R-:W-:Y:S01]  /*2630*/  @!PT LDS RZ, [RZ] ;  /* 0x00000000fffff984 */ /* 0x000fe20000000800 */
[----:B------:R-:W-:Y:S04]  /*2640*/  @!P3 LDGSTS.E.BYPASS.LTC128B.128 [R199+0x12000], desc[UR20][R18.64] ;  /* 0x1200000012c7bfae */ /* 0x000fe8000b901d54 */
[----:B------:R-:W-:Y:S01]  /*2650*/  @!P3 LDGSTS.E.BYPASS.LTC128B.128 [R199+0x14000], desc[UR20][R18.64+0x80] ;  /* 0x1400008012c7bfae */ /* 0x000fe2000b901d54 */
[----:B------:R-:W-:-:S02]  /*2660*/  @P1 VIADD R195, R0, 0xffffffe0 ;  /* 0xffffffe000c31836 */ /* 0x000fc40000000000 */
[----:B------:R-:W-:Y:S01]  /*2670*/  IMAD.MOV.U32 R0, RZ, RZ, 0x40 ;  /* 0x00000040ff007424 */ /* 0x000fe200078e00ff */
[----:B------:R-:W-:Y:S04]  /*2680*/  @!P3 LDGSTS.E.BYPASS.LTC128B.128 [R199+0x16000], desc[UR20][R18.64+0x100] ;  /* 0x1600010012c7bfae */ /* 0x000fe8000b901d54 */
[----:B------:R-:W-:Y:S01]  /*2690*/  @P0 STS.128 [R199+0x13000], RZ ;  /* 0x013000ffc7000388 */ /* 0x000fe20000000c00 */
[----:B------:R-:W-:-:S03]  /*26a0*/  SEL R0, R0, 0xffffffc0, !P2 ;  /* 0xffffffc000007807 */ /* 0x000fc60005000000 */
[----:B------:R-:W-:Y:S02]  /*26b0*/  @P0 STS.128 [R199+0x15000], RZ ;  /* 0x015000ffc7000388 */ /* 0x000fe40000000c00 */
[----:B------:R-:W-:Y:S02]  /*26c0*/  IMAD.IADD R191, R197, 0x1, R0 ;  /* 0x00000001c5bf7824 */ /* 0x000fe400078e0200 */
[----:B------:R-:W-:Y:S01]  /*26d0*/  @P0 STS.128 [R199+0x17000], RZ ;  /* 0x017000ffc7000388 */ /* 0x000fe20000000c00 */
[----:B------:R-:W-:Y:S01]  /*26e0*/  IMAD.IADD R184, R0, 0x1, R195 ;  /* 0x0000000100b87824 */ /* 0x000fe200078e02c3 */
[----:B------:R-:W-:Y:S02]  /*26f0*/  LOP3.LUT R0, R6, 0xffffffe0, RZ, 0xc0, !PT ;  /* 0xffffffe006007812 */ /* 0x000fe400078ec0ff */
[----:B------:R-:W-:Y:S01]  /*2700*/  @!PT LDS RZ, [RZ] ;  /* 0x00000000fffff984 */ /* 0x000fe20000000800 */
[----:B------:R-:W-:Y:S01]  /*2710*/  @!PT LDS RZ, [RZ] ;  /* 0x00000000fffff984 */ /* 0x000fe20000000800 */
[----:B------:R-:W-:Y:S01]  /*2720*/  @!PT LDS RZ, [RZ] ;  /* 0x00000000fffff984 */ /* 0x000fe20000000800 */
[----:B------:R-:W-:Y:S03]  /*2730*/  @!P0 LDGSTS.E.BYPASS.LTC128B.128 [R199+0x13000], desc[UR20][R8.64] ;  /* 0x1300000008c78fae */ /* 0x000fe6000b901d54 */
[----:B------:R-:W-:Y:S01]  /*2740*/  IMAD.IADD R0, R3, 0x1, -R0 ;  /* 0x0000000103007824 */ /* 0x000fe200078e0a00 */
[----:B------:R-:W-:Y:S01]  /*2750*/  @!P0 LDGSTS.E.BYPASS.LTC128B.128 [R199+0x15000], desc[UR20][R8.64+0x80] ;  /* 0x1500008008c78fae */ /* 0x000fe2000b901d54 */
[----:B------:R-:W-:-:S03]  /*2760*/  IMAD.U32 R3, RZ, RZ, UR24 ;  /* 0x00000018ff037e24 */ /* 0x000fc6000f8e00ff */
[----:B------:R1:W-:Y:S04]  /*2770*/  @!P0 LDGSTS.E.BYPASS.LTC128B.128 [R199+0x17000], desc[UR20][R8.64+0x100] ;  /* 0x1700010008c78fae */ /* 0x0003e8000b901d54 */
[----:B------:R-:W-:Y:S04]  /*2780*/  LDSM.16.M88.4 R60, [R198] ;  /* 0x00000000c63c783b */ /* 0x000fe80000000200 */
[----:B------:R-:W2:Y:S04]  /*2790*/  LDSM.16.M88.4 R44, [R197+0xc000] ;  /* 0x00c00000c52c783b */ /* 0x000ea80000000200 */
[----:B------:R-:W3:Y:S04]  /*27a0*/  LDSM.16.M88.4 R36, [R197+0xc800] ;  /* 0x00c80000c524783b */ /* 0x000ee80000000200 */
[----:B------:R-:W4:Y:S04]  /*27b0*/  LDSM.16.M88.4 R28, [R197+0xd000] ;  /* 0x00d00000c51c783b */ /* 0x000f280000000200 */
[----:B------:R-:W5:Y:S04]  /*27c0*/  LDSM.16.M88.4 R12, [R197+0xd800] ;  /* 0x00d80000c50c783b */ /* 0x000f680000000200 */
[----:B------:R-:W-:Y:S04]  /*27d0*/  LDSM.16.M88.4 R64, [R196] ;  /* 0x00000000c440783b */ /* 0x000fe80000000200 */
[----:B-1----:R-:W1:Y:S04]  /*27e0*/  LDSM.16.M88.4 R8, [R195] ;  /* 0x00000000c308783b */ /* 0x002e680000000200 */
[----:B------:R-:W1:Y:S04]  /*27f0*/  LDSM.16.M88.4 R52, [R195+0x800] ;  /* 0x00080000c334783b */ /* 0x000e680000000200 */
[----:B------:R-:W1:Y:S04]  /*2800*/  LDSM.16.M88.4 R20, [R195+0x1000] ;  /* 0x00100000c314783b */ /* 0x000e680000000200 */
[----:B------:R-:W-:Y:S04]  /*2810*/  LDSM.16.M88.4 R72, [R194] ;  /* 0x00000000c248783b */ /* 0x000fe80000000200 */
[----:B------:R-:W1:Y:S01]  /*2820*/  LDSM.16.M88.4 R16, [R191+0xc000] ;  /* 0x00c00000bf10783b */ /* 0x000e620000000200 */
[C---:B--2---:R-:W-:Y:S03]  /*2830*/  HMMA.16816.F32 R48, R60.reuse, R44, RZ ;  /* 0x0000002c3c30723c */ /* 0x044fe600000018ff */
[----:B------:R-:W2:Y:S04]  /*2840*/  LDSM.16.M88.4 R76, [R195+0x1800] ;  /* 0x00180000c34c783b */ /* 0x000ea80000000200 */
[----:B------:R-:W-:Y:S01]  /*2850*/  LDSM.16.M88.4 R68, [R193] ;  /* 0x00000000c144783b */ /* 0x000fe20000000200 */
[C---:B------:R-:W-:Y:S03]  /*2860*/  HMMA.16816.F32 R44, R60.reuse, R46, RZ ;  /* 0x0000002e3c2c723c */ /* 0x040fe600000018ff */
[----:B------:R-:W-:Y:S03]  /*2870*/  LDSM.16.M88.4 R56, [R184] ;  /* 0x00000000b838783b */ /* 0x000fe60000000200 */
[C---:B---3--:R-:W-:Y:S01]  /*2880*/  HMMA.16816.F32 R40, R60.reuse, R36, RZ ;  /* 0x000000243c28723c */ /* 0x048fe200000018ff */
[----:B------:R-:W-:Y:S04]  /*2890*/  LDSM.16.M88.4 R80, [R191+0xd800] ;  /* 0x00d80000bf50783b */ /* 0x000fe80000000200 */
[----:B------:R-:W0:Y:S01]  /*28a0*/  LDGDEPBAR ;  /* 0x00000000000079af */ /* 0x000e220000000000 */
[C---:B------:R-:W-:Y:S06]  /*28b0*/  HMMA.16816.F32 R36, R60.reuse, R38, RZ ;  /* 0x000000263c24723c */ /* 0x040fec00000018ff */
[C---:B----4-:R-:W-:Y:S06]  /*28c0*/  HMMA.16816.F32 R32, R60.reuse, R28, RZ ;  /* 0x0000001c3c20723c */ /* 0x050fec00000018ff */
[C---:B------:R-:W-:Y:S06]  /*28d0*/  HMMA.16816.F32 R28, R60.reuse, R30, RZ ;  /* 0x0000001e3c1c723c */ /* 0x040fec00000018ff */
[C---:B-----5:R-:W-:Y:S06]  /*28e0*/  HMMA.16816.F32 R24, R60.reuse, R12, RZ ;  /* 0x0000000c3c18723c */ /* 0x060fec00000018ff */
[----:B------:R-:W-:Y:S01]  /*28f0*/  HMMA.16816.F32 R60, R60, R14, RZ ;  /* 0x0000000e3c3c723c */ /* 0x000fe200000018ff */
[----:B------:R-:W3:Y:S05]  /*2900*/  LDSM.16.M88.4 R12, [R191+0xc800] ;  /* 0x00c80000bf0c783b */ /* 0x000eea0000000200 */
[C---:B-1----:R-:W-:Y:S06]  /*2910*/  HMMA.16816.F32 R48, R64.reuse, R8, R48 ;  /* 0x000000084030723c */ /* 0x042fec0000001830 */
[C---:B------:R-:W-:Y:S01]  /*2920*/  HMMA.16816.F32 R44, R64.reuse, R10, R44 ;  /* 0x0000000a402c723c */ /* 0x040fe2000000182c */
[----:B------:R-:W1:Y:S05]  /*2930*/  LDSM.16.M88.4 R8, [R191+0xd000] ;  /* 0x00d00000bf08783b */ /* 0x000e6a0000000200 */
[C---:B------:R-:W-:Y:S06]  /*2940*/  HMMA.16816.F32 R40, R64.reuse, R52, R40 ;  /* 0x000000344028723c */ /* 0x040fec0000001828 */
[C---:B------:R-:W-:Y:S01]  /*2950*/  HMMA.16816.F32 R36, R64.reuse, R54, R36 ;  /* 0x000000364024723c */ /* 0x040fe20000001824 */
[----:B------:R-:W4:Y:S05]  /*2960*/  LDSM.16.M88.4 R52, [R184+0x800] ;  /* 0x00080000b834783b */ /* 0x000f2a0000000200 */
[C---:B------:R-:W-:Y:S06]  /*2970*/  HMMA.16816.F32 R32, R64.reuse, R20, R32 ;  /* 0x000000144020723c */ /* 0x040fec0000001820 */
[----:B------:R-:W-:Y:S01]  /*2980*/  HMMA.16816.F32 R28, R64, R22, R28 ;  /* 0x00000016401c723c */ /* 0x000fe2000000181c */
[----:B------:R-:W5:Y:S05]  /*2990*/  LDSM.16.M88.4 R20, [R184+0x1000] ;  /* 0x00100000b814783b */ /* 0x000f6a0000000200 */
[----:B------:R-:W-:Y:S06]  /*29a0*/  HMMA.16816.F32 R48, R72, R16, R48 ;  /* 0x000000104830723c */ /* 0x000fec0000001830 */
[C---:B--2---:R-:W-:Y:S06]  /*29b0*/  HMMA.16816.F32 R24, R64.reuse, R76, R24 ;  /* 0x0000004c4018723c */ /* 0x044fec0000001818 */
[----:B------:R-:W-:Y:S01]  /*29c0*/  HMMA.16816.F32 R60, R64, R78, R60 ;  /* 0x0000004e403c723c */ /* 0x000fe2000000183c */
[----:B------:R-:W-:Y:S04]  /*29d0*/  LDSM.16.M88.4 R64, [R198+0x4000] ;  /* 0x00400000c640783b */ /* 0x000fe80000000200 */
[----:B------:R-:W-:Y:S01]  /*29e0*/  LDSM.16.M88.4 R76, [R184+0x1800] ;  /* 0x00180000b84c783b */ /* 0x000fe20000000200 */
[C---:B---3--:R-:W-:Y:S06]  /*29f0*/  HMMA.16816.F32 R40, R72.reuse, R12, R40 ;  /* 0x0000000c4828723c */ /* 0x048fec0000001828 */
[C---:B------:R-:W-:Y:S01]  /*2a00*/  HMMA.16816.F32 R36, R72.reuse, R14, R36 ;  /* 0x0000000e4824723c */ /* 0x040fe20000001824 */
[----:B------:R-:W-:Y:S05]  /*2a10*/  LDSM.16.M88.4 R12, [R197+0xe800] ;  /* 0x00e80000c50c783b */ /* 0x000fea0000000200 */
[C---:B-1----:R-:W-:Y:S06]  /*2a20*/  HMMA.16816.F32 R32, R72.reuse, R8, R32 ;  /* 0x000000084820723c */ /* 0x042fec0000001820 */
[C---:B------:R-:W-:Y:S01]  /*2a30*/  HMMA.16816.F32 R28, R72.reuse, R10, R28 ;  /* 0x0000000a481c723c */ /* 0x040fe2000000181c */
[----:B------:R-:W-:Y:S05]  /*2a40*/  LDSM.16.M88.4 R8, [R197+0xf000] ;  /* 0x00f00000c508783b */ /* 0x000fea0000000200 */
[----:B------:R-:W-:Y:S01]  /*2a50*/  HMMA.16816.F32 R44, R72, R18, R44 ;  /* 0x00000012482c723c */ /* 0x000fe2000000182c */
[----:B------:R-:W1:Y:S05]  /*2a60*/  LDSM.16.M88.4 R16, [R197+0xe000] ;  /* 0x00e00000c510783b */ /* 0x000e6a0000000200 */
[----:B------:R-:W-:Y:S06]  /*2a70*/  HMMA.16816.F32 R48, R68, R56, R48 ;  /* 0x000000384430723c */ /* 0x000fec0000001830 */
[C---:B------:R-:W-:Y:S06]  /*2a80*/  HMMA.16816.F32 R24, R72.reuse, R80, R24 ;  /* 0x000000504818723c */ /* 0x040fec0000001818 */
[----:B------:R-:W-:Y:S01]  /*2a90*/  HMMA.16816.F32 R72, R72, R82, R60 ;  /* 0x000000524848723c */ /* 0x000fe2000000183c */
[----:B------:R-:W-:Y:S04]  /*2aa0*/  LDSM.16.M88.4 R60, [R195+0x2000] ;  /* 0x00200000c33c783b */ /* 0x000fe80000000200 */
[----:B------:R-:W-:Y:S01]  /*2ab0*/  LDSM.16.M88.4 R80, [R197+0xf800] ;  /* 0x00f80000c550783b */ /* 0x000fe20000000200 */
[C---:B----4-:R-:W-:Y:S06]  /*2ac0*/  HMMA.16816.F32 R40, R68.reuse, R52, R40 ;  /* 0x000000344428723c */ /* 0x050fec0000001828 */
[C---:B------:R-:W-:Y:S01]  /*2ad0*/  HMMA.16816.F32 R36, R68.reuse, R54, R36 ;  /* 0x000000364424723c */ /* 0x040fe20000001824 */
[----:B------:R-:W2:Y:S05]  /*2ae0*/  LDSM.16.M88.4 R52, [R196+0x4000] ;  /* 0x00400000c434783b */ /* 0x000eaa0000000200 */
[C---:B-----5:R-:W-:Y:S06]  /*2af0*/  HMMA.16816.F32 R32, R68.reuse, R20, R32 ;  /* 0x000000144420723c */ /* 0x060fec0000001820 */
[C---:B------:R-:W-:Y:S01]  /*2b00*/  HMMA.16816.F32 R28, R68.reuse, R22, R28 ;  /* 0x00000016441c723c */ /* 0x040fe2000000181c */
[----:B------:R-:W-:Y:S05]  /*2b10*/  LDSM.16.M88.4 R20, [R195+0x3000] ;  /* 0x00300000c314783b */ /* 0x000fea0000000200 */
[----:B------:R-:W-:Y:S01]  /*2b20*/  HMMA.16816.F32 R44, R68, R58, R44 ;  /* 0x0000003a442c723c */ /* 0x000fe2000000182c */
[----:B------:R-:W3:Y:S05]  /*2b30*/  LDSM.16.M88.4 R56, [R195+0x2800] ;  /* 0x00280000c338783b */ /* 0x000eea0000000200 */
[----:B-1----:R-:W-:Y:S06]  /*2b40*/  HMMA.16816.F32 R48, R64, R16, R48 ;  /* 0x000000104030723c */ /* 0x002fec0000001830 */
[C---:B------:R-:W-:Y:S06]  /*2b50*/  HMMA.16816.F32 R24, R68.reuse, R76, R24 ;  /* 0x0000004c4418723c */ /* 0x040fec0000001818 */
[----:B------:R-:W-:Y:S01]  /*2b60*/  HMMA.16816.F32 R72, R68, R78, R72 ;  /* 0x0000004e4448723c */ /* 0x000fe20000001848 */
[----:B------:R-:W-:Y:S04]  /*2b70*/  LDSM.16.M88.4 R68, [R194+0x4000] ;  /* 0x00400000c244783b */ /* 0x000fe80000000200 */
[----:B------:R-:W-:Y:S01]  /*2b80*/  LDSM.16.M88.4 R76, [R195+0x3800] ;  /* 0x00380000c34c783b */ /* 0x000fe20000000200 */
[C---:B------:R-:W-:Y:S06]  /*2b90*/  HMMA.16816.F32 R40, R64.reuse, R12, R40 ;  /* 0x0000000c4028723c */ /* 0x040fec0000001828 */
[C---:B------:R-:W-:Y:S01]  /*2ba0*/  HMMA.16816.F32 R36, R64.reuse, R14, R36 ;  /* 0x0000000e4024723c */ /* 0x040fe20000001824 */
[----:B------:R-:W-:Y:S05]  /*2bb0*/  LDSM.16.M88.4 R12, [R191+0xe800] ;  /* 0x00e80000bf0c783b */ /* 0x000fea0000000200 */
[C---:B------:R-:W-:Y:S06]  /*2bc0*/  HMMA.16816.F32 R32, R64.reuse, R8, R32 ;  /* 0x000000084020723c */ /* 0x040fec0000001820 */
[C---:B------:R-:W-:Y:S01]  /*2bd0*/  HMMA.16816.F32 R28, R64.reuse, R10, R28 ;  /* 0x0000000a401c723c */ /* 0x040fe2000000181c */
[----:B------:R-:W-:Y:S05]  /*2be0*/  LDSM.16.M88.4 R8, [R191+0xf000] ;  /* 0x00f00000bf08783b */ /* 0x000fea0000000200 */
[----:B------:R-:W-:Y:S01]  /*2bf0*/  HMMA.16816.F32 R44, R64, R18, R44 ;  /* 0x00000012402c723c */ /* 0x000fe2000000182c */
[----:B------:R-:W1:Y:S05]  /*2c00*/  LDSM.16.M88.4 R16, [R191+0xe000] ;  /* 0x00e00000bf10783b */ /* 0x000e6a0000000200 */
[----:B--2---:R-:W-:Y:S06]  /*2c10*/  HMMA.16816.F32 R48, R52, R60, R48 ;  /* 0x0000003c3430723c */ /* 0x004fec0000001830 */
[C---:B------:R-:W-:Y:S06]  /*2c20*/  HMMA.16816.F32 R24, R64.reuse, R80, R24 ;  /* 0x000000504018723c */ /* 0x040fec0000001818 */
[----:B------:R-:W-:Y:S01]  /*2c30*/  HMMA.16816.F32 R72, R64, R82, R72 ;  /* 0x000000524048723c */ /* 0x000fe20000001848 */
[----:B------:R-:W-:Y:S04]  /*2c40*/  LDSM.16.M88.4 R64, [R184+0x2000] ;  /* 0x00200000b840783b */ /* 0x000fe80000000200 */
[----:B------:R-:W-:Y:S01]  /*2c50*/  LDSM.16.M88.4 R80, [R191+0xf800] ;  /* 0x00f80000bf50783b */ /* 0x000fe20000000200 */
[C---:B---3--:R-:W-:Y:S06]  /*2c60*/  HMMA.16816.F32 R40, R52.reuse, R56, R40 ;  /* 0x000000383428723c */ /* 0x048fec0000001828 */
[C---:B------:R-:W-:Y:S01]  /*2c70*/  HMMA.16816.F32 R36, R52.reuse, R58, R36 ;  /* 0x0000003a3424723c */ /* 0x040fe20000001824 */
[----:B------:R-:W-:Y:S05]  /*2c80*/  LDSM.16.M88.4 R56, [R184+0x3000] ;  /* 0x00300000b838783b */ /* 0x000fea0000000200 */
[C---:B------:R-:W-:Y:S06]  /*2c90*/  HMMA.16816.F32 R32, R52.reuse, R20, R32 ;  /* 0x000000143420723c */ /* 0x040fec0000001820 */
[C---:B------:R-:W-:Y:S01]  /*2ca0*/  HMMA.16816.F32 R28, R52.reuse, R22, R28 ;  /* 0x00000016341c723c */ /* 0x040fe2000000181c */
[----:B------:R-:W2:Y:S05]  /*2cb0*/  LDSM.16.M88.4 R20, [R193+0x4000] ;  /* 0x00400000c114783b */ /* 0x000eaa0000000200 */
        /* <DEDUP_REMOVED lines=25> */
[----:B------:R-:W-:Y:S05]  /*2e50*/  LDSM.16.M88.4 R56, [R195+0x5000] ;  /* 0x00500000c338783b */ /* 0x000fea0000000200 */
[----:B------:R-:W-:Y:S01]  /*2e60*/  HMMA.16816.F32 R44, R20, R66, R44 ;  /* 0x00000042142c723c */ /* 0x000fe2000000182c */
[----:B------:R-:W2:Y:S05]  /*2e70*/  LDSM.16.M88.4 R64, [R195+0x4000] ;  /* 0x00400000c340783b */ /* 0x000eaa0000000200 */
        /* <DEDUP_REMOVED lines=16> */
[----:B------:R-:W-:Y:S05]  /*2f80*/  LDSM.16.M88.4 R72, [R191+0x11800] ;  /* 0x01180000bf48783b */ /* 0x000fea0000000200 */
[C---:B------:R-:W-:Y:S06]  /*2f90*/  HMMA.16816.F32 R40, R68.reuse, R60, R40 ;  /* 0x0000003c4428723c */ /* 0x040fec0000001828 */
[C---:B------:R-:W-:Y:S06]  /*2fa0*/  HMMA.16816.F32 R36, R68.reuse, R62, R36 ;  /* 0x0000003e4424723c */ /* 0x040fec0000001824 */
[C---:B------:R-:W-:Y:S06]  /*2fb0*/  HMMA.16816.F32 R32, R68.reuse, R56, R32 ;  /* 0x000000384420723c */ /* 0x040fec0000001820 */
[C---:B------:R-:W-:Y:S01]  /*2fc0*/  HMMA.16816.F32 R60, R68.reuse, R58, R28 ;  /* 0x0000003a443c723c */ /* 0x040fe2000000181c */
[----:B------:R-:W-:Y:S04]  /*2fd0*/  LDSM.16.M88.4 R28, [R193+0x8000] ;  /* 0x00800000c11c783b */ /* 0x000fe80000000200 */
[----:B------:R-:W2:Y:S01]  /*2fe0*/  LDSM.16.M88.4 R56, [R184+0x4000] ;  /* 0x00400000b838783b */ /* 0x000ea20000000200 */
[----:B------:R-:W-:Y:S06]  /*2ff0*/  HMMA.16816.F32 R44, R68, R66, R44 ;  /* 0x00000042442c723c */ /* 0x000fec000000182c */
[----:B-1----:R-:W-:Y:S06]  /*3000*/  HMMA.16816.F32 R48, R20, R16, R48 ;  /* 0x000000101430723c */ /* 0x002fec0000001830 */
[C---:B------:R-:W-:Y:S06]  /*3010*/  HMMA.16816.F32 R24, R68.reuse, R52, R24 ;  /* 0x000000344418723c */ /* 0x040fec0000001818 */
[----:B------:R-:W-:Y:S06]  /*3020*/  HMMA.16816.F32 R76, R68, R54, R76 ;  /* 0x00000036444c723c */ /* 0x000fec000000184c */
[C---:B------:R-:W-:Y:S06]  /*3030*/  HMMA.16816.F32 R32, R20.reuse, R8, R32 ;  /* 0x000000081420723c */ /* 0x040fec0000001820 */
[C---:B------:R-:W-:Y:S01]  /*3040*/  HMMA.16816.F32 R60, R20.reuse, R10, R60 ;  /* 0x0000000a143c723c */ /* 0x040fe2000000183c */
[----:B------:R-:W1:Y:S05]  /*3050*/  LDSM.16.M88.4 R8, [R184+0x4800] ;  /* 0x00480000b808783b */ /* 0x000e6a0000000200 */
[C---:B------:R-:W-:Y:S06]  /*3060*/  HMMA.16816.F32 R40, R20.reuse, R12, R40 ;  /* 0x0000000c1428723c */ /* 0x040fec0000001828 */
[----:B------:R-:W-:Y:S01]  /*3070*/  HMMA.16816.F32 R44, R20, R18, R44 ;  /* 0x00000012142c723c */ /* 0x000fe2000000182c */
[----:B------:R-:W-:-:S04]  /*3080*/  SHF.R.S32.HI R13, RZ, 0x1f, R0 ;  /* 0x0000001fff0d7819 */ /* 0x000fc80000011400 */
[----:B------:R-:W-:Y:S01]  /*3090*/  LEA.HI R0, R13, R0, RZ, 0x2 ;  /* 0x000000000d007211 */ /* 0x000fe200078f10ff */
[----:B------:R-:W-:Y:S01]  /*30a0*/  HMMA.16816.F32 R36, R20, R14, R36 ;  /* 0x0000000e1424723c */ /* 0x000fe20000001824 */
[----:B------:R-:W3:Y:S02]  /*30b0*/  LDSM.16.M88.4 R12, [R184+0x5000] ;  /* 0x00500000b80c783b */ /* 0x000ee40000000200 */
[----:B------:R-:W-:-:S03]  /*30c0*/  SHF.R.S32.HI R0, RZ, 0x2, R0 ;  /* 0x00000002ff007819 */ /* 0x000fc60000011400 */
[----:B--2---:R-:W-:Y:S02]  /*30d0*/  HMMA.16816.F32 R48, R28, R56, R48 ;  /* 0x000000381c30723c */ /* 0x004fe40000001830 */
[----:B------:R-:W-:-:S04]  /*30e0*/  IMAD.IADD R207, R0, 0x1, R207 ;  /* 0x0000000100cf7824 */ /* 0x000fc800078e02cf */
[C---:B------:R-:W-:Y:S01]  /*30f0*/  VIADD R205, R207.reuse, 0x8 ;  /* 0x00000008cfcd7836 */ /* 0x040fe20000000000 */
[C---:B------:R-:W-:Y:S01]  /*3100*/  HMMA.16816.F32 R24, R20.reuse, R72, R24 ;  /* 0x000000481418723c */ /* 0x040fe20000001818 */
[C---:B------:R-:W-:Y:S02]  /*3110*/  VIADDMNMX R206, R207.reuse, UR5, R206, PT ;  /* 0x00000005cfce7c46 */ /* 0x040fe4000b8001ce */
[----:B------:R-:W-:Y:S02]  /*3120*/  VIADDMNMX R207, R207, UR26, RZ, !PT ;  /* 0x0000001acfcf7c46 */ /* 0x000fe4000f8001ff */
[C---:B------:R-:W-:Y:S01]  /*3130*/  IADD3 R204, R205.reuse, UR25, R204 ;  /* 0x00000019cdcc7c10 */ /* 0x040fe2000fffe0cc */
[----:B------:R-:W-:Y:S01]  /*3140*/  HMMA.16816.F32 R76, R20, R74, R76 ;  /* 0x0000004a144c723c */ /* 0x000fe2000000184c */
[----:B------:R-:W-:Y:S02]  /*3150*/  VIADDMNMX R205, R205, UR26, RZ, !PT ;  /* 0x0000001acdcd7c46 */ /* 0x000fe4000f8001ff */
[----:B------:R-:W-:-:S03]  /*3160*/  VIMNMX R204, R204, UR28, PT ;  /* 0x0000001ccccc7c48 */ /* 0x000fc6000bfe0100 */
[----:B------:R-:W-:Y:S01]  /*3170*/  HMMA.16816.F32 R44, R28, R58, R44 ;  /* 0x0000003a1c2c723c */ /* 0x000fe2000000182c */
[----:B------:R-:W-:-:S04]  /*3180*/  IMAD R20, R3, 0x40, R210 ;  /* 0x0000004003147824 */ /* 0x000fc800078e02d2 */
[C---:B------:R-:W-:Y:S01]  /*3190*/  VIADD R0, R20.reuse, 0x8 ;  /* 0x0000000814007836 */ /* 0x040fe20000000000 */
[C---:B------:R-:W-:Y:S01]  /*31a0*/  ISETP.GE.AND P4, PT, R20.reuse, R206, PT ;  /* 0x000000ce1400720c */ /* 0x040fe20003f86270 */
[C---:B------:R-:W-:Y:S01]  /*31b0*/  VIADD R3, R20.reuse, 0x1 ;  /* 0x0000000114037836 */ /* 0x040fe20000000000 */
[C---:B-1----:R-:W-:Y:S01]  /*31c0*/  HMMA.16816.F32 R40, R28.reuse, R8, R40 ;  /* 0x000000081c28723c */ /* 0x042fe20000001828 */
[C---:B------:R-:W-:Y:S01]  /*31d0*/  ISETP.GE.AND P2, PT, R20.reuse, R204, PT ;  /* 0x000000cc1400720c */ /* 0x040fe20003f46270 */
[----:B------:R-:W-:Y:S01]  /*31e0*/  VIADD R4, R20, 0x9 ;  /* 0x0000000914047836 */ /* 0x000fe20000000000 */
[C---:B------:R-:W-:Y:S02]  /*31f0*/  ISETP.GE.AND P6, PT, R0.reuse, R206, PT ;  /* 0x000000ce0000720c */ /* 0x040fe40003fc6270 */
[----:B------:R-:W-:Y:S01]  /*3200*/  ISETP.GE.AND P0, PT, R0, R204, PT ;  /* 0x000000cc0000720c */ /* 0x000fe20003f06270 */
[----:B------:R-:W-:Y:S01]  /*3210*/  HMMA.16816.F32 R36, R28, R10, R36 ;  /* 0x0000000a1c24723c */ /* 0x000fe20000001824 */
[C---:B------:R-:W-:Y:S01]  /*3220*/  ISETP.GE.AND P5, PT, R3.reuse, R206, PT ;  /* 0x000000ce0300720c */ /* 0x040fe20003fa6270 */
[----:B------:R-:W1:Y:S01]  /*3230*/  LDSM.16.M88.4 R8, [R184+0x5800] ;  /* 0x00580000b808783b */ /* 0x000e620000000200 */
[----:B------:R-:W-:Y:S01]  /*3240*/  ISETP.GE.AND P1, PT, R3, R204, PT ;  /* 0x000000cc0300720c */ /* 0x000fe20003f26270 */
[----:B------:R-:W-:-:S04]  /*3250*/  DEPBAR.LE SB0, 0x0 ;  /* 0x000080000000791a */ /* 0x000fc80000000000 */
[C---:B------:R-:W-:Y:S01]  /*3260*/  ISETP.LT.OR P6, PT, R0.reuse, R207, P6 ;  /* 0x000000cf0000720c */ /* 0x040fe200037c1670 */
[C---:B---3--:R-:W-:Y:S01]  /*3270*/  HMMA.16816.F32 R32, R28.reuse, R12, R32 ;  /* 0x0000000c1c20723c */ /* 0x048fe20000001820 */
[----:B------:R-:W-:Y:S01]  /*3280*/  ISETP.LT.OR P0, PT, R0, R205, P0 ;  /* 0x000000cd0000720c */ /* 0x000fe20000701670 */
[C---:B------:R-:W-:Y:S01]  /*3290*/  VIADD R0, R20.reuse, 0x10 ;  /* 0x0000001014007836 */ /* 0x040fe20000000000 */
[CC--:B------:R-:W-:Y:S02]  /*32a0*/  ISETP.LT.OR P5, PT, R3.reuse, R207.reuse, P5 ;  /* 0x000000cf0300720c */ /* 0x0c0fe40002fa1670 */
[----:B------:R-:W-:Y:S01]  /*32b0*/  ISETP.LT.OR P4, PT, R20, R207, P4 ;  /* 0x000000cf1400720c */ /* 0x000fe20002781670 */
[----:B------:R-:W-:Y:S01]  /*32c0*/  HMMA.16816.F32 R60, R28, R14, R60 ;  /* 0x0000000e1c3c723c */ /* 0x000fe2000000183c */
[----:B------:R-:W-:Y:S02]  /*32d0*/  ISETP.LT.OR P1, PT, R3, R205, P1 ;  /* 0x000000cd0300720c */ /* 0x000fe40000f21670 */
[----:B------:R-:W-:-:S02]  /*32e0*/  FSEL R3, R48, -INF , !P4 ;  /* 0xff80000030037808 */ /* 0x000fc40006000000 */
[----:B------:R-:W-:Y:S02]  /*32f0*/  FSEL R49, R49, -INF , !P5 ;  /* 0xff80000031317808 */ /* 0x000fe40006800000 */
[----:B------:R-:W-:Y:S01]  /*3300*/  ISETP.GE.AND P4, PT, R0, R206, PT ;  /* 0x000000ce0000720c */ /* 0x000fe20003f86270 */
[----:B------:R-:W-:Y:S01]  /*3310*/  VIADD R14, R20, 0x28 ;  /* 0x00000028140e7836 */ /* 0x000fe20000000000 */
[----:B------:R-:W-:Y:S02]  /*3320*/  ISETP.GE.AND P5, PT, R0, R204, PT ;  /* 0x000000cc0000720c */ /* 0x000fe40003fa6270 */
[----:B------:R-:W-:Y:S02]  /*3330*/  ISETP.LT.OR P2, PT, R20, R205, P2 ;  /* 0x000000cd1400720c */ /* 0x000fe40001741670 */
[C---:B------:R-:W-:Y:S02]  /*3340*/  ISETP.LT.OR P4, PT, R0.reuse, R207, P4 ;  /* 0x000000cf0000720c */ /* 0x040fe40002781670 */
[----:B------:R-:W-:Y:S01]  /*3350*/  ISETP.LT.OR P5, PT, R0, R205, P5 ;  /* 0x000000cd0000720c */ /* 0x000fe20002fa1670 */
[----:B------:R-:W-:Y:S01]  /*3360*/  VIADD R0, R20, 0x11 ;  /* 0x0000001114007836 */ /* 0x000fe20000000000 */
[----:B------:R-:W-:-:S02]  /*3370*/  FSEL R50, R50, -INF , !P2 ;  /* 0xff80000032327808 */ /* 0x000fc40005000000 */
[C---:B------:R-:W-:Y:S02]  /*3380*/  ISETP.GE.AND P3, PT, R4.reuse, R206, PT ;  /* 0x000000ce0400720c */ /* 0x040fe40003f66270 */
[----:B------:R-:W-:Y:S02]  /*3390*/  ISETP.GE.AND P2, PT, R4, R204, PT ;  /* 0x000000cc0400720c */ /* 0x000fe40003f46270 */
[----:B------:R-:W-:Y:S02]  /*33a0*/  FSEL R18, R51, -INF , !P1 ;  /* 0xff80000033127808 */ /* 0x000fe40004800000 */
[----:B------:R-:W-:Y:S02]  /*33b0*/  FSEL R46, R46, -INF , !P0 ;  /* 0xff8000002e2e7808 */ /* 0x000fe40004000000 */
[C---:B------:R-:W-:Y:S01]  /*33c0*/  ISETP.GE.AND P1, PT, R0.reuse, R206, PT ;  /* 0x000000ce0000720c */ /* 0x040fe20003f26270 */
[----:B-1----:R-:W-:Y:S01]  /*33d0*/  HMMA.16816.F32 R24, R28, R8, R24 ;  /* 0x000000081c18723c */ /* 0x002fe20000001818 */
[----:B------:R-:W-:-:S02]  /*33e0*/  ISETP.GE.AND P0, PT, R0, R204, PT ;  /* 0x000000cc0000720c */ /* 0x000fc40003f06270 */
[C---:B------:R-:W-:Y:S02]  /*33f0*/  ISETP.LT.OR P3, PT, R4.reuse, R207, P3 ;  /* 0x000000cf0400720c */ /* 0x040fe40001f61670 */
[----:B------:R-:W-:Y:S01]  /*3400*/  ISETP.LT.OR P2, PT, R4, R205, P2 ;  /* 0x000000cd0400720c */ /* 0x000fe20001741670 */
[----:B------:R-:W-:Y:S01]  /*3410*/  VIADD R4, R20, 0x18 ;  /* 0x0000001814047836 */ /* 0x000fe20000000000 */
[C---:B------:R-:W-:Y:S01]  /*3420*/  ISETP.LT.OR P1, PT, R0.reuse, R207, P1 ;  /* 0x000000cf0000720c */ /* 0x040fe20000f21670 */
[----:B------:R-:W-:Y:S01]  /*3430*/  HMMA.16816.F32 R76, R28, R10, R76 ;  /* 0x0000000a1c4c723c */ /* 0x000fe2000000184c */
[----:B------:R-:W-:Y:S01]  /*3440*/  ISETP.LT.OR P0, PT, R0, R205, P0 ;  /* 0x000000cd0000720c */ /* 0x000fe20000701670 */
[----:B------:R-:W-:Y:S01]  /*3450*/  VIADD R0, R20, 0x19 ;  /* 0x0000001914007836 */ /* 0x000fe20000000000 */
[----:B------:R-:W-:Y:S01]  /*3460*/  FSEL R21, R44, -INF , !P6 ;  /* 0xff8000002c157808 */ /* 0x000fe20007000000 */
[C---:B------:R-:W-:Y:S01]  /*3470*/  VIADD R8, R20.reuse, 0x30 ;  /* 0x0000003014087836 */ /* 0x040fe20000000000 */
[----:B------:R-:W-:Y:S01]  /*3480*/  FSEL R45, R45, -INF , !P3 ;  /* 0xff8000002d2d7808 */ /* 0x000fe20005800000 */
[----:B------:R-:W-:Y:S01]  /*3490*/  VIADD R9, R20, 0x31 ;  /* 0x0000003114097836 */ /* 0x000fe20000000000 */
[----:B------:R-:W-:-:S02]  /*34a0*/  ISETP.GE.AND P6, PT, R4, R206, PT ;  /* 0x000000ce0400720c */ /* 0x000fc40003fc6270 */
[----:B------:R-:W-:Y:S02]  /*34b0*/  ISETP.GE.AND P3, PT, R4, R204, PT ;  /* 0x000000cc0400720c */ /* 0x000fe40003f66270 */
[----:B------:R-:W-:Y:S02]  /*34c0*/  FSEL R16, R47, -INF , !P2 ;  /* 0xff8000002f107808 */ /* 0x000fe40005000000 */
[----:B------:R-:W-:Y:S02]  /*34d0*/  ISETP.GE.AND P2, PT, R0, R206, PT ;  /* 0x000000ce0000720c */ /* 0x000fe40003f46270 */
[C---:B------:R-:W-:Y:S02]  /*34e0*/  ISETP.LT.OR P6, PT, R4.reuse, R207, P6 ;  /* 0x000000cf0400720c */ /* 0x040fe400037c1670 */
[----:B------:R-:W-:Y:S01]  /*34f0*/  ISETP.LT.OR P3, PT, R4, R205, P3 ;  /* 0x000000cd0400720c */ /* 0x000fe20001f61670 */
[----:B------:R-:W-:Y:S01]  /*3500*/  VIADD R4, R20, 0x20 ;  /* 0x0000002014047836 */ /* 0x000fe20000000000 */
[----:B------:R-:W-:-:S02]  /*3510*/  FSEL R6, R42, -INF , !P5 ;  /* 0xff8000002a067808 */ /* 0x000fc40006800000 */
[C---:B------:R-:W-:Y:S02]  /*3520*/  ISETP.GE.AND P5, PT, R0.reuse, R204, PT ;  /* 0x000000cc0000720c */ /* 0x040fe40003fa6270 */
[----:B------:R-:W-:Y:S02]  /*3530*/  ISETP.LT.OR P2, PT, R0, R207, P2 ;  /* 0x000000cf0000720c */ /* 0x000fe40001741670 */
[----:B------:R-:W-:Y:S02]  /*3540*/  FSEL R19, R40, -INF , !P4 ;  /* 0xff80000028137808 */ /* 0x000fe40006000000 */
[----:B------:R-:W-:Y:S02]  /*3550*/  FSEL R17, R41, -INF , !P1 ;  /* 0xff80000029117808 */ /* 0x000fe40004800000 */
[C---:B------:R-:W-:Y:S02]  /*3560*/  ISETP.GE.AND P4, PT, R4.reuse, R206, PT ;  /* 0x000000ce0400720c */ /* 0x040fe40003f86270 */
[----:B------:R-:W-:-:S02]  /*3570*/  ISETP.GE.AND P1, PT, R4, R204, PT ;  /* 0x000000cc0400720c */ /* 0x000fc40003f26270 */
[----:B------:R-:W-:Y:S01]  /*3580*/  ISETP.LT.OR P5, PT, R0, R205, P5 ;  /* 0x000000cd0000720c */ /* 0x000fe20002fa1670 */
[----:B------:R-:W-:Y:S01]  /*3590*/  VIADD R0, R20, 0x21 ;  /* 0x0000002114007836 */ /* 0x000fe20000000000 */
[----:B------:R-:W-:Y:S02]  /*35a0*/  FSEL R15, R36, -INF , !P6 ;  /* 0xff800000240f7808 */ /* 0x000fe40007000000 */
[----:B------:R-:W-:Y:S01]  /*35b0*/  FSEL R13, R37, -INF , !P2 ;  /* 0xff800000250d7808 */ /* 0x000fe20005000000 */
[----:B------:R-:W-:Y:S01]  /*35c0*/  BAR.SYNC.DEFER_BLOCKING 0x0 ;  /* 0x0000000000007b1d */ /* 0x000fe20000010000 */
[C---:B------:R-:W-:Y:S02]  /*35d0*/  ISETP.GE.AND P6, PT, R14.reuse, R206, PT ;  /* 0x000000ce0e00720c */ /* 0x040fe40003fc6270 */
[----:B------:R-:W-:Y:S02]  /*35e0*/  ISETP.GE.AND P2, PT, R14, R204, PT ;  /* 0x000000cc0e00720c */ /* 0x000fe40003f46270 */
[----:B------:R-:W-:-:S02]  /*35f0*/  ISETP.LT.OR P4, PT, R4, R207, P4 ;  /* 0x000000cf0400720c */ /* 0x000fc40002781670 */
[----:B------:R-:W-:Y:S02]  /*3600*/  ISETP.LT.OR P1, PT, R4, R205, P1 ;  /* 0x000000cd0400720c */ /* 0x000fe40000f21670 */
[----:B------:R-:W-:Y:S02]  /*3610*/  FSEL R12, R43, -INF , !P0 ;  /* 0xff8000002b0c7808 */ /* 0x000fe40004000000 */
[----:B------:R-:W-:Y:S02]  /*3620*/  FSEL R4, R38, -INF , !P3 ;  /* 0xff80000026047808 */ /* 0x000fe40005800000 */
[C---:B------:R-:W-:Y:S02]  /*3630*/  ISETP.GE.AND P0, PT, R0.reuse, R206, PT ;  /* 0x000000ce0000720c */ /* 0x040fe40003f06270 */
[----:B------:R-:W-:Y:S02]  /*3640*/  ISETP.GE.AND P3, PT, R0, R204, PT ;  /* 0x000000cc0000720c */ /* 0x000fe40003f66270 */
[----:B------:R-:W-:-:S02]  /*3650*/  ISETP.LT.OR P6, PT, R14, R207, P6 ;  /* 0x000000cf0e00720c */ /* 0x000fc400037c1670 */
[----:B------:R-:W-:Y:S01]  /*3660*/  ISETP.LT.OR P2, PT, R14, R205, P2 ;  /* 0x000000cd0e00720c */ /* 0x000fe20001741670 */
[----:B------:R-:W-:Y:S01]  /*3670*/  VIADD R14, R20, 0x29 ;  /* 0x00000029140e7836 */ /* 0x000fe20000000000 */
[----:B------:R-:W-:Y:S02]  /*3680*/  FMNMX.FTZ R22, R3, R49, !PT ;  /* 0x0000003103167209 */ /* 0x000fe40007810000 */
[C---:B------:R-:W-:Y:S02]  /*3690*/  ISETP.LT.OR P0, PT, R0.reuse, R207, P0 ;  /* 0x000000cf0000720c */ /* 0x040fe40000701670 */
[----:B------:R-:W-:Y:S02]  /*36a0*/  ISETP.LT.OR P3, PT, R0, R205, P3 ;  /* 0x000000cd0000720c */ /* 0x000fe40001f61670 */
[----:B------:R-:W-:Y:S02]  /*36b0*/  FSEL R0, R39, -INF , !P5 ;  /* 0xff80000027007808 */ /* 0x000fe40006800000 */
[----:B------:R-:W-:-:S02]  /*36c0*/  FSEL R160, R34, -INF , !P1 ;  /* 0xff80000022a07808 */ /* 0x000fc40004800000 */
[C---:B------:R-:W-:Y:S02]  /*36d0*/  ISETP.GE.AND P5, PT, R14.reuse, R206, PT ;  /* 0x000000ce0e00720c */ /* 0x040fe40003fa6270 */
[C---:B------:R-:W-:Y:S02]  /*36e0*/  ISETP.GE.AND P1, PT, R14.reuse, R204, PT ;  /* 0x000000cc0e00720c */ /* 0x040fe40003f26270 */
[----:B------:R-:W-:Y:S02]  /*36f0*/  FMNMX.FTZ R22, R21, R22, !PT ;  /* 0x0000001615167209 */ /* 0x000fe40007810000 */
[C---:B------:R-:W-:Y:S02]  /*3700*/  ISETP.LT.OR P5, PT, R14.reuse, R207, P5 ;  /* 0x000000cf0e00720c */ /* 0x040fe40002fa1670 */
[----:B------:R-:W-:Y:S02]  /*3710*/  ISETP.LT.OR P1, PT, R14, R205, P1 ;  /* 0x000000cd0e00720c */ /* 0x000fe40000f21670 */
[----:B------:R-:W-:-:S02]  /*3720*/  FMNMX.FTZ R14, R45, R22, !PT ;  /* 0x000000162d0e7209 */ /* 0x000fc40007810000 */
[----:B------:R-:W-:Y:S02]  /*3730*/  FMNMX.FTZ R11, R50, R18, !PT ;  /* 0x00000012320b7209 */ /* 0x000fe40007810000 */
[----:B------:R-:W-:Y:S02]  /*3740*/  FMNMX.FTZ R14, R19, R14, !PT ;  /* 0x0000000e130e7209 */ /* 0x000fe40007810000 */
[----:B------:R-:W-:Y:S02]  /*3750*/  FSEL R161, R32, -INF , !P4 ;  /* 0xff80000020a17808 */ /* 0x000fe40006000000 */
[----:B------:R-:W-:Y:S02]  /*3760*/  FMNMX.FTZ R10, R17, R14, !PT ;  /* 0x0000000e110a7209 */ /* 0x000fe40007810000 */
[----:B------:R-:W-:Y:S02]  /*3770*/  FSEL R159, R33, -INF , !P0 ;  /* 0xff800000219f7808 */ /* 0x000fe40004000000 */
[----:B------:R-:W-:-:S02]  /*3780*/  FMNMX.FTZ R10, R15, R10, !PT ;  /* 0x0000000a0f0a7209 */ /* 0x000fc40007810000 */
[C---:B------:R-:W-:Y:S02]  /*3790*/  ISETP.GE.AND P4, PT, R8.reuse, R206, PT ;  /* 0x000000ce0800720c */ /* 0x040fe40003f86270 */
[----:B------:R-:W-:Y:S02]  /*37a0*/  FMNMX.FTZ R10, R13, R10, !PT ;  /* 0x0000000a0d0a7209 */ /* 0x000fe40007810000 */
[----:B------:R-:W-:Y:S02]  /*37b0*/  ISETP.GE.AND P0, PT, R8, R204, PT ;  /* 0x000000cc0800720c */ /* 0x000fe40003f06270 */
[----:B------:R-:W-:Y:S02]  /*37c0*/  FMNMX.FTZ R11, R46, R11, !PT ;  /* 0x0000000b2e0b7209 */ /* 0x000fe40007810000 */
[----:B------:R-:W-:Y:S02]  /*37d0*/  FMNMX.FTZ R10, R161, R10, !PT ;  /* 0x0000000aa10a7209 */ /* 0x000fe40007810000 */
[----:B------:R-:W-:-:S02]  /*37e0*/  ISETP.LT.OR P4, PT, R8, R207, P4 ;  /* 0x000000cf0800720c */ /* 0x000fc40002781670 */
[----:B------:R-:W-:Y:S01]  /*37f0*/  ISETP.LT.OR P0, PT, R8, R205, P0 ;  /* 0x000000cd0800720c */ /* 0x000fe20000701670 */
[C---:B------:R-:W-:Y:S01]  /*3800*/  VIADD R8, R20.reuse, 0x38 ;  /* 0x0000003814087836 */ /* 0x040fe20000000000 */
[----:B------:R-:W-:Y:S01]  /*3810*/  FSEL R176, R35, -INF , !P3 ;  /* 0xff80000023b07808 */ /* 0x000fe20005800000 */
[----:B------:R-:W-:Y:S01]  /*3820*/  VIADD R20, R20, 0x39 ;  /* 0x0000003914147836 */ /* 0x000fe20000000000 */
[----:B------:R-:W-:Y:S02]  /*3830*/  ISETP.GE.AND P3, PT, R9, R206, PT ;  /* 0x000000ce0900720c */ /* 0x000fe40003f66270 */
[----:B------:R-:W-:Y:S02]  /*3840*/  FMNMX.FTZ R11, R16, R11, !PT ;  /* 0x0000000b100b7209 */ /* 0x000fe40007810000 */
[----:B------:R-:W-:Y:S02]  /*3850*/  FSEL R143, R60, -INF , !P6 ;  /* 0xff8000003c8f7808 */ /* 0x000fe40007000000 */
[----:B------:R-:W-:-:S02]  /*3860*/  FMNMX.FTZ R10, R159, R10, !PT ;  /* 0x0000000a9f0a7209 */ /* 0x000fc40007810000 */
[----:B------:R-:W-:Y:S02]  /*3870*/  FSEL R174, R63, -INF , !P1 ;  /* 0xff8000003fae7808 */ /* 0x000fe40004800000 */
[----:B------:R-:W-:Y:S02]  /*3880*/  FMNMX.FTZ R11, R6, R11, !PT ;  /* 0x0000000b060b7209 */ /* 0x000fe40007810000 */
[----:B------:R-:W-:Y:S02]  /*3890*/  ISETP.LT.OR P3, PT, R9, R207, P3 ;  /* 0x000000cf0900720c */ /* 0x000fe40001f61670 */
[----:B------:R-:W-:Y:S02]  /*38a0*/  FSEL R141, R61, -INF , !P5 ;  /* 0xff8000003d8d7808 */ /* 0x000fe40006800000 */
[----:B------:R-:W-:Y:S02]  /*38b0*/  ISETP.GE.AND P1, PT, R20, R206, PT ;  /* 0x000000ce1400720c */ /* 0x000fe40003f26270 */
[----:B------:R-:W-:-:S02]  /*38c0*/  FMNMX.FTZ R10, R143, R10, !PT ;  /* 0x0000000a8f0a7209 */ /* 0x000fc40007810000 */
[----:B------:R-:W-:Y:S02]  /*38d0*/  FSEL R162, R62, -INF , !P2 ;  /* 0xff8000003ea27808 */ /* 0x000fe40005000000 */
[----:B------:R-:W-:Y:S02]  /*38e0*/  FMNMX.FTZ R11, R12, R11, !PT ;  /* 0x0000000b0c0b7209 */ /* 0x000fe40007810000 */
[----:B------:R-:W-:Y:S02]  /*38f0*/  FSEL R173, R25, -INF , !P3 ;  /* 0xff80000019ad7808 */ /* 0x000fe40005800000 */
[----:B------:R-:W-:Y:S02]  /*3900*/  ISETP.GE.AND P2, PT, R8, R206, PT ;  /* 0x000000ce0800720c */ /* 0x000fe40003f46270 */
[----:B------:R-:W-:Y:S02]  /*3910*/  FSEL R175, R24, -INF , !P4 ;  /* 0xff80000018af7808 */ /* 0x000fe40006000000 */
[----:B------:R-:W-:-:S02]  /*3920*/  FMNMX.FTZ R10, R141, R10, !PT ;  /* 0x0000000a8d0a7209 */ /* 0x000fc40007810000 */
[----:B------:R-:W-:Y:S02]  /*3930*/  ISETP.LT.OR P3, PT, R20, R207, P1 ;  /* 0x000000cf1400720c */ /* 0x000fe40000f61670 */
[----:B------:R-:W-:Y:S02]  /*3940*/  PLOP3.LUT P1, PT, PT, PT, UP0, 0x80, 0x0 ;  /* 0x000000000000781c */ /* 0x000fe40003f2f008 */
[----:B------:R-:W-:Y:S02]  /*3950*/  FMNMX.FTZ R11, R4, R11, !PT ;  /* 0x0000000b040b7209 */ /* 0x000fe40007810000 */
[----:B------:R-:W-:Y:S02]  /*3960*/  ISETP.LT.OR P2, PT, R8, R207, P2 ;  /* 0x000000cf0800720c */ /* 0x000fe40001741670 */
[----:B------:R-:W-:Y:S02]  /*3970*/  FMNMX.FTZ R10, R175, R10, !PT ;  /* 0x0000000aaf0a7209 */ /* 0x000fe40007810000 */
[----:B------:R-:W-:-:S02]  /*3980*/  FMNMX.FTZ R11, R0, R11, !PT ;  /* 0x0000000b000b7209 */ /* 0x000fc40007810000 */
[----:B------:R-:W-:Y:S02]  /*3990*/  FSEL R171, R76, -INF , !P2 ;  /* 0xff8000004cab7808 */ /* 0x000fe40005000000 */
[----:B------:R-:W-:Y:S02]  /*39a0*/  FMNMX.FTZ R10, R173, R10, !PT ;  /* 0x0000000aad0a7209 */ /* 0x000fe40007810000 */
[----:B------:R-:W-:Y:S02]  /*39b0*/  FMNMX.FTZ R11, R160, R11, !PT ;  /* 0x0000000ba00b7209 */ /* 0x000fe40007810000 */
[----:B------:R-:W-:Y:S02]  /*39c0*/  FSEL R169, R77, -INF , !P3 ;  /* 0xff8000004da97808 */ /* 0x000fe40005800000 */
[----:B------:R-:W-:Y:S02]  /*39d0*/  FMNMX.FTZ R10, R171, R10, !PT ;  /* 0x0000000aab0a7209 */ /* 0x000fe40007810000 */
[----:B------:R-:W-:-:S02]  /*39e0*/  FMNMX.FTZ R25, R176, R11, !PT ;  /* 0x0000000bb0197209 */ /* 0x000fc40007810000 */
[----:B------:R-:W-:Y:S01]  /*39f0*/  FMNMX.FTZ R11, R169, R10, !PT ;  /* 0x0000000aa90b7209 */ /* 0x000fe20007810000 */
[----:B------:R-:W-:Y:S06]  /*3a00*/  @!P1 BRA `(.L_x_301) ;  /* 0x0000000000609947 */ /* 0x000fec0003800000 */
[----:B------:R-:W-:Y:S01]  /*3a10*/  UIADD3 UR7, UR19, -0x2, URZ ;  /* 0xfffffffe13077890 */ /* 0x000fe2000fffe03f */
[----:B------:R-:W-:-:S03]  /*3a20*/  IMAD.U32 R10, RZ, RZ, UR8 ;  /* 0x00000008ff0a7e24 */ /* 0x000fc6000f8e00ff */
[----:B------:R-:W-:Y:S02]  /*3a30*/  USHF.R.S32.HI UR6, URZ, 0x1f, UR7 ;  /* 0x0000001f3f067899 */ /* 0x000fe40008011407 */
[----:B------:R-:W-:Y:S01]  /*3a40*/  UIMAD UR5, UR22, UR7, URZ ;  /* 0x00000007160572a4 */ /* 0x000fe2000f8e023f */
[----:B------:R-:W-:-:S03]  /*3a50*/  IMAD.U32 R23, RZ, RZ, UR7 ;  /* 0x00000007ff177e24 */ /* 0x000fc6000f8e00ff */
[----:B------:R-:W-:Y:S01]  /*3a60*/  UIMAD UR5, UR6, UR23, UR5 ;  /* 0x00000017060572a4 */ /* 0x000fe2000f8e0205 */
[----:B------:R-:W-:Y:S02]  /*3a70*/  IMAD.WIDE.U32 R22, R23, UR23, R208 ;  /* 0x0000001717167c25 */ /* 0x000fe4000f8e00d0 */
[----:B------:R-:W-:-:S03]  /*3a80*/  ULDC.64 UR6, c[0x0][0x218] ;  /* 0x0000860000067ab9 */ /* 0x000fc60000000a00 */
[----:B------:R-:W-:Y:S01]  /*3a90*/  VIADD R14, R23, UR5 ;  /* 0x00000005170e7c36 */ /* 0x000fe20008000000 */
[C---:B------:R-:W-:Y:S02]  /*3aa0*/  LEA R28, P2, R22.reuse, UR6, 0x1 ;  /* 0x00000006161c7c11 */ /* 0x040fe4000f8408ff */
[----:B------:R-:W-:Y:S02]  /*3ab0*/  MOV R23, UR9 ;  /* 0x0000000900177c02 */ /* 0x000fe40008000f00 */
        /* <DEDUP_REMOVED lines=13> */
.L_x_301:
[CC--:B------:R-:W-:Y:S01]  /*3b90*/  ISETP.GE.AND P2, PT, R9.reuse, R204.reuse, PT ;  /* 0x000000cc0900720c */ /* 0x0c0fe20003f46270 */
[----:B------:R-:W2:Y:S01]  /*3ba0*/  SHFL.BFLY PT, R10, R11, 0x2, 0x1f ;  /* 0x0c401f000b0a7f89 */ /* 0x000ea200000e0000 */
[----:B------:R-:W-:Y:S01]  /*3bb0*/  FMNMX.FTZ R25, R162, R25, !PT ;  /* 0x00000019a2197209 */ /* 0x000fe20007810000 */
[----:B------:R-:W-:Y:S01]  /*3bc0*/  ULDC UR8, c[0x0][0x2ec] ;  /* 0x0000bb0000087ab9 */ /* 0x000fe20000000800 */
[----:B------:R-:W-:Y:S02]  /*3bd0*/  ISETP.GE.AND P3, PT, R8, R204, PT ;  /* 0x000000cc0800720c */ /* 0x000fe40003f66270 */
[----:B------:R-:W-:Y:S02]  /*3be0*/  ISETP.LT.OR P2, PT, R9, R205, P2 ;  /* 0x000000cd0900720c */ /* 0x000fe40001741670 */
[----:B------:R-:W-:Y:S02]  /*3bf0*/  FSEL R170, R26, -INF , !P0 ;  /* 0xff8000001aaa7808 */ /* 0x000fe40004000000 */
[----:B------:R-:W-:-:S02]  /*3c00*/  FMNMX.FTZ R25, R174, R25, !PT ;  /* 0x00000019ae197209 */ /* 0x000fc40007810000 */
[----:B------:R-:W-:Y:S02]  /*3c10*/  ISETP.LT.OR P3, PT, R8, R205, P3 ;  /* 0x000000cd0800720c */ /* 0x000fe40001f61670 */
[----:B------:R-:W-:Y:S02]  /*3c20*/  ISETP.GE.AND P0, PT, R20, R204, PT ;  /* 0x000000cc1400720c */ /* 0x000fe40003f06270 */
[----:B------:R-:W-:Y:S02]  /*3c30*/  FSEL R168, R27, -INF , !P2 ;  /* 0xff8000001ba87808 */ /* 0x000fe40005000000 */
[----:B------:R-:W-:Y:S02]  /*3c40*/  FMNMX.FTZ R25, R170, R25, !PT ;  /* 0x00000019aa197209 */ /* 0x000fe40007810000 */
[----:B------:R-:W-:Y:S02]  /*3c50*/  ISETP.LT.OR P0, PT, R20, R205, P0 ;  /* 0x000000cd1400720c */ /* 0x000fe40000701670 */
[----:B------:R-:W-:-:S02]  /*3c60*/  FSEL R166, R78, -INF , !P3 ;  /* 0xff8000004ea67808 */ /* 0x000fc40005800000 */
[----:B------:R-:W-:Y:S02]  /*3c70*/  FMNMX.FTZ R25, R168, R25, !PT ;  /* 0x00000019a8197209 */ /* 0x000fe40007810000 */
[----:B------:R-:W-:Y:S02]  /*3c80*/  FSEL R164, R79, -INF , !P0 ;  /* 0xff8000004fa47808 */ /* 0x000fe40004000000 */
[----:B------:R-:W-:Y:S02]  /*3c90*/  FMNMX.FTZ R25, R166, R25, !PT ;  /* 0x00000019a6197209 */ /* 0x000fe40007810000 */
[----:B--2---:R-:W-:Y:S02]  /*3ca0*/  FMNMX.FTZ R11, R11, R10, !PT ;  /* 0x0000000a0b0b7209 */ /* 0x004fe40007810000 */
[----:B------:R-:W-:Y:S02]  /*3cb0*/  FMNMX.FTZ R14, R164, R25, !PT ;  /* 0x00000019a40e7209 */ /* 0x000fe40007810000 */
[----:B------:R-:W-:Y:S01]  /*3cc0*/  IADD3 R192, R85, R2, RZ ;  /* 0x0000000255c07210 */ /* 0x000fe20007ffe0ff */
[----:B------:R-:W2:Y:S01]  /*3cd0*/  SHFL.BFLY PT, R132, R11, 0x1, 0x1f ;  /* 0x0c201f000b847f89 */ /* 0x000ea200000e0000 */
[----:B------:R-:W-:-:S02]  /*3ce0*/  IADD3 R187, R195, 0x800, RZ ;  /* 0x00000800c3bb7810 */ /* 0x000fc40007ffe0ff */
[----:B------:R-:W-:Y:S01]  /*3cf0*/  LEA R192, R192, UR4, 0x1 ;  /* 0x00000004c0c07c11 */ /* 0x000fe2000f8e08ff */
[----:B------:R-:W3:Y:S01]  /*3d00*/  SHFL.BFLY PT, R9, R14, 0x2, 0x1f ;  /* 0x0c401f000e097f89 */ /* 0x000ee200000e0000 */
[----:B------:R-:W-:Y:S02]  /*3d10*/  IADD3 R186, R195, 0x1000, RZ ;  /* 0x00001000c3ba7810 */ /* 0x000fe40007ffe0ff */
[-C--:B------:R-:W-:Y:S01]  /*3d20*/  LEA R190, R7, R192.reuse, 0x1 ;  /* 0x000000c007be7211 */ /* 0x080fe200078e08ff */
[----:B------:R-:W-:Y:S01]  /*3d30*/  LDSM.16.MT88.4 R124, [R192+0x12000] ;  /* 0x01200000c07c783b */ /* 0x000fe20000004200 */
[C---:B------:R-:W-:Y:S02]  /*3d40*/  LEA R189, R5.reuse, R192, 0x1 ;  /* 0x000000c005bd7211 */ /* 0x040fe400078e08ff */
[----:B------:R-:W-:Y:S01]  /*3d50*/  LEA R188, R5, R190, 0x1 ;  /* 0x000000be05bc7211 */ /* 0x000fe200078e08ff */
        /* <DEDUP_REMOVED lines=8> */
[----:B------:R-:W-:Y:S01]  /*3de0*/  IADD3 R179, R195, 0x4000, RZ ;  /* 0x00004000c3b37810 */ /* 0x000fe20007ffe0ff */
[----:B------:R-:W-:Y:S01]  /*3df0*/  LDSM.16.MT88.4 R40, [R192+0x14000] ;  /* 0x01400000c028783b */ /* 0x000fe20000004200 */
[----:B--2---:R-:W-:-:S02]  /*3e00*/  FMNMX.FTZ R132, R11, R132, !PT ;  /* 0x000000840b847209 */ /* 0x004fc40007810000 */
[C---:B------:R-:W-:Y:S01]  /*3e10*/  IADD3 R178, R195.reuse, 0x4800, RZ ;  /* 0x00004800c3b27810 */ /* 0x040fe20007ffe0ff */
[----:B------:R-:W-:Y:S01]  /*3e20*/  LDSM.16.MT88.4 R56, [R189+0x14000] ;  /* 0x01400000bd38783b */ /* 0x000fe20000004200 */
[----:B---3--:R-:W-:Y:S01]  /*3e30*/  FMNMX.FTZ R9, R14, R9, !PT ;  /* 0x000000090e097209 */ /* 0x008fe20007810000 */
[C---:B------:R-:W-:Y:S01]  /*3e40*/  FMUL.FTZ R172, R132.reuse, UR8 ;  /* 0x0000000884ac7c20 */ /* 0x040fe20008410000 */
[----:B------:R-:W-:Y:S01]  /*3e50*/  FSETP.NEU.FTZ.AND P0, PT, R132, -INF , PT ;  /* 0xff8000008400780b */ /* 0x000fe20003f1d000 */
[----:B------:R-:W-:Y:S01]  /*3e60*/  LDSM.16.MT88.4 R64, [R188+0x14000] ;  /* 0x01400000bc40783b */ /* 0x000fe20000004200 */
[----:B------:R-:W-:Y:S02]  /*3e70*/  IADD3 R177, R195, 0x5000, RZ ;  /* 0x00005000c3b17810 */ /* 0x000fe40007ffe0ff */
[----:B------:R-:W-:Y:S01]  /*3e80*/  FSEL R172, R172, RZ, P0 ;  /* 0x000000ffacac7208 */ /* 0x000fe20000000000 */
[----:B------:R-:W2:Y:S04]  /*3e90*/  SHFL.BFLY PT, R8, R9, 0x1, 0x1f ;  /* 0x0c201f0009087f89 */ /* 0x000ea800000e0000 */
[--C-:B------:R-:W-:Y:S01]  /*3ea0*/  FFMA.FTZ R155, R3, UR8, -R172.reuse ;  /* 0x00000008039b7c23 */ /* 0x100fe200080108ac */
[--C-:B------:R-:W-:Y:S01]  /*3eb0*/  FFMA.FTZ R152, R49, UR8, -R172.reuse ;  /* 0x0000000831987c23 */ /* 0x100fe200080108ac */
[----:B------:R-:W-:Y:S01]  /*3ec0*/  LDSM.16.MT88.4 R72, [R192+0x16000] ;  /* 0x01600000c048783b */ /* 0x000fe20000004200 */
[--C-:B------:R-:W-:Y:S01]  /*3ed0*/  FFMA.FTZ R149, R19, UR8, -R172.reuse ;  /* 0x0000000813957c23 */ /* 0x100fe200080108ac */
[--C-:B------:R-:W-:Y:S01]  /*3ee0*/  FFMA.FTZ R146, R17, UR8, -R172.reuse ;  /* 0x0000000811927c23 */ /* 0x100fe200080108ac */
[--C-:B------:R-:W-:Y:S01]  /*3ef0*/  FFMA.FTZ R151, R21, UR8, -R172.reuse ;  /* 0x0000000815977c23 */ /* 0x100fe200080108ac */
[----:B------:R-:W-:Y:S01]  /*3f00*/  LDSM.16.MT88.4 R80, [R190+0x16000] ;  /* 0x01600000be50783b */ /* 0x000fe20000004200 */
        /* <DEDUP_REMOVED lines=10> */
[--C-:B------:R-:W-:Y:S01]  /*3fb0*/  FFMA.FTZ R161, R141, UR8, -R172.reuse ;  /* 0x000000088da17c23 */ /* 0x100fe200080108ac */
[----:B-1----:R-:W-:Y:S01]  /*3fc0*/  LDSM.16.MT88.4 R20, [R192+0x14800] ;  /* 0x01480000c014783b */ /* 0x002fe20000004200 */
[--C-:B------:R-:W-:Y:S01]  /*3fd0*/  FFMA.FTZ R173, R173, UR8, -R172.reuse ;  /* 0x00000008adad7c23 */ /* 0x100fe200080108ac */
[----:B--2---:R-:W-:Y:S01]  /*3fe0*/  FMNMX.FTZ R3, R9, R8, !PT ;  /* 0x0000000809037209 */ /* 0x004fe20007810000 */
[----:B------:R-:W-:Y:S01]  /*3ff0*/  FFMA.FTZ R171, R171, UR8, -R172 ;  /* 0x00000008abab7c23 */ /* 0x000fe200080108ac */
[----:B------:R-:W-:Y:S02]  /*4000*/  LDSM.16.MT88.4 R8, [R190+0x14800] ;  /* 0x01480000be08783b */ /* 0x000fe40000004200 */
[C---:B------:R-:W-:Y:S01]  /*4010*/  FSETP.NEU.FTZ.AND P0, PT, R3.reuse, -INF , PT ;  /* 0xff8000000300780b */ /* 0x040fe20003f1d000 */
[----:B------:R-:W-:Y:S01]  /*4020*/  FMUL.FTZ R165, R3, UR8 ;  /* 0x0000000803a57c20 */ /* 0x000fe20008410000 */
[----:B------:R-:W-:Y:S01]  /*4030*/  MUFU.EX2 R151, R151 ;  /* 0x0000009700977308 */ /* 0x000fe20000000800 */
[----:B------:R-:W-:Y:S03]  /*4040*/  LDSM.16.MT88.4 R32, [R192+0x12800] ;  /* 0x01280000c020783b */ /* 0x000fe60000004200 */
[----:B------:R-:W-:Y:S01]  /*4050*/  FSEL R165, R165, RZ, P0 ;  /* 0x000000ffa5a57208 */ /* 0x000fe20000000000 */
[----:B------:R-:W-:Y:S01]  /*4060*/  LDSM.16.MT88.4 R28, [R190+0x12800] ;  /* 0x01280000be1c783b */ /* 0x000fe20000004200 */
[----:B---3--:R-:W-:-:S02]  /*4070*/  F2FP.F16.F32.PACK_AB R96, R152, R155 ;  /* 0x0000009b9860723e */ /* 0x008fc400000000ff */
[----:B------:R-:W1:Y:S01]  /*4080*/  MUFU.EX2 R148, R148 ;  /* 0x0000009400947308 */ /* 0x000e620000000800 */
[--C-:B------:R-:W-:Y:S01]  /*4090*/  FFMA.FTZ R154, R50, UR8, -R165.reuse ;  /* 0x00000008329a7c23 */ /* 0x100fe200080108a5 */
[--C-:B------:R-:W-:Y:S01]  /*40a0*/  FFMA.FTZ R157, R18, UR8, -R165.reuse ;  /* 0x00000008129d7c23 */ /* 0x100fe200080108a5 */
[--C-:B------:R-:W-:Y:S01]  /*40b0*/  FFMA.FTZ R150, R16, UR8, -R165.reuse ;  /* 0x0000000810967c23 */ /* 0x100fe200080108a5 */
[----:B------:R-:W2:Y:S01]  /*40c0*/  LDSM.16.MT88.4 R48, [R190+0x14000] ;  /* 0x01400000be30783b */ /* 0x000ea20000004200 */
[--C-:B------:R-:W-:Y:S01]  /*40d0*/  FFMA.FTZ R153, R46, UR8, -R165.reuse ;  /* 0x000000082e997c23 */ /* 0x100fe200080108a5 */
[--C-:B------:R-:W-:Y:S01]  /*40e0*/  FFMA.FTZ R147, R6, UR8, -R165.reuse ;  /* 0x0000000806937c23 */ /* 0x100fe200080108a5 */
[--C-:B------:R-:W-:Y:S01]  /*40f0*/  FFMA.FTZ R134, R12, UR8, -R165.reuse ;  /* 0x000000080c867c23 */ /* 0x100fe200080108a5 */
[----:B------:R-:W3:Y:S01]  /*4100*/  LDSM.16.MT88.4 R16, [R188+0x16000] ;  /* 0x01600000bc10783b */ /* 0x000ee20000004200 */
[----:B------:R-:W-:Y:S01]  /*4110*/  MUFU.EX2 R154, R154 ;  /* 0x0000009a009a7308 */ /* 0x000fe20000000800 */
[--C-:B------:R-:W-:Y:S01]  /*4120*/  FFMA.FTZ R133, R4, UR8, -R165.reuse ;  /* 0x0000000804857c23 */ /* 0x100fe200080108a5 */
[--C-:B------:R-:W-:Y:S01]  /*4130*/  FFMA.FTZ R0, R0, UR8, -R165.reuse ;  /* 0x0000000800007c23 */ /* 0x100fe200080108a5 */
[----:B------:R-:W4:Y:S01]  /*4140*/  LDSM.16.MT88.4 R12, [R189+0x12800] ;  /* 0x01280000bd0c783b */ /* 0x000f220000004200 */
[--C-:B------:R-:W-:Y:S01]  /*4150*/  FFMA.FTZ R160, R160, UR8, -R165.reuse ;  /* 0x00000008a0a07c23 */ /* 0x100fe200080108a5 */
[--C-:B------:R-:W-:Y:S01]  /*4160*/  FFMA.FTZ R163, R176, UR8, -R165.reuse ;  /* 0x00000008b0a37c23 */ /* 0x100fe200080108a5 */
[--C-:B------:R-:W-:Y:S01]  /*4170*/  FFMA.FTZ R162, R162, UR8, -R165.reuse ;  /* 0x00000008a2a27c23 */ /* 0x100fe200080108a5 */
[----:B------:R-:W5:Y:S01]  /*4180*/  LDSM.16.MT88.4 R4, [R189+0x14800] ;  /* 0x01480000bd04783b */ /* 0x000f620000004200 */
[----:B------:R-:W2:Y:S01]  /*4190*/  MUFU.EX2 R157, R157 ;  /* 0x0000009d009d7308 */ /* 0x000ea20000000800 */
[----:B-1----:R-:W-:Y:S01]  /*41a0*/  F2FP.F16.F32.PACK_AB R98, R148, R151 ;  /* 0x000000979462723e */ /* 0x002fe200000000ff */
[--C-:B------:R-:W-:Y:S01]  /*41b0*/  FFMA.FTZ R167, R174, UR8, -R165.reuse ;  /* 0x00000008aea77c23 */ /* 0x100fe200080108a5 */
[----:B------:R-:W-:Y:S01]  /*41c0*/  LDSM.16.MT88.4 R140, [R188+0x16800] ;  /* 0x01680000bc8c783b */ /* 0x000fe20000004200 */
[--C-:B------:R-:W-:Y:S01]  /*41d0*/  FFMA.FTZ R174, R175, UR8, -R172.reuse ;  /* 0x00000008afae7c23 */ /* 0x100fe200080108ac */
[----:B------:R-:W-:Y:S01]  /*41e0*/  FFMA.FTZ R172, R169, UR8, -R172 ;  /* 0x00000008a9ac7c23 */ /* 0x000fe200080108ac */
[--C-:B------:R-:W-:Y:S01]  /*41f0*/  FFMA.FTZ R169, R170, UR8, -R165.reuse ;  /* 0x00000008aaa97c23 */ /* 0x100fe200080108a5 */
[--C-:B------:R-:W-:Y:S01]  /*4200*/  FFMA.FTZ R168, R168, UR8, -R165.reuse ;  /* 0x00000008a8a87c23 */ /* 0x100fe200080108a5 */
[----:B------:R-:W-:Y:S01]  /*4210*/  MUFU.EX2 R153, R153 ;  /* 0x0000009900997308 */ /* 0x000fe20000000800 */
[--C-:B------:R-:W-:Y:S01]  /*4220*/  FFMA.FTZ R166, R166, UR8, -R165.reuse ;  /* 0x00000008a6a67c23 */ /* 0x100fe200080108a5 */
[----:B------:R-:W-:Y:S01]  /*4230*/  FFMA.FTZ R211, R164, UR8, -R165 ;  /* 0x00000008a4d37c23 */ /* 0x000fe200080108a5 */
[----:B------:R-:W-:Y:S01]  /*4240*/  FADD.FTZ R152, R155, R152 ;  /* 0x000000989b987221 */ /* 0x000fe20000010000 */
[----:B------:R-:W-:-:S03]  /*4250*/  IADD3 R176, R195, 0x5800, RZ ;  /* 0x00005800c3b07810 */ /* 0x000fc60007ffe0ff */
[----:B------:R-:W-:Y:S01]  /*4260*/  FADD.FTZ R151, R151, R152 ;  /* 0x0000009897977221 */ /* 0x000fe20000010000 */
[----:B------:R-:W1:Y:S01]  /*4270*/  MUFU.EX2 R150, R150 ;  /* 0x0000009600967308 */ /* 0x000e620000000800 */
[----:B--2---:R-:W-:Y:S01]  /*4280*/  F2FP.F16.F32.PACK_AB R97, R157, R154 ;  /* 0x0000009a9d61723e */ /* 0x004fe200000000ff */
[----:B------:R-:W-:Y:S01]  /*4290*/  FADD.FTZ R154, R154, R157 ;  /* 0x0000009d9a9a7221 */ /* 0x000fe20000010000 */
[----:B------:R-:W-:-:S05]  /*42a0*/  FADD.FTZ R148, R148, R151 ;  /* 0x0000009794947221 */ /* 0x000fca0000010000 */
[----:B------:R-:W-:Y:S08]  /*42b0*/  MUFU.EX2 R149, R149 ;  /* 0x0000009500957308 */ /* 0x000ff00000000800 */
[----:B------:R-:W2:Y:S01]  /*42c0*/  MUFU.EX2 R146, R146 ;  /* 0x0000009200927308 */ /* 0x000ea20000000800 */
[----:B-1----:R-:W-:Y:S01]  /*42d0*/  F2FP.F16.F32.PACK_AB R99, R150, R153 ;  /* 0x000000999663723e */ /* 0x002fe200000000ff */
[----:B------:R-:W-:-:S04]  /*42e0*/  FADD.FTZ R153, R153, R154 ;  /* 0x0000009a99997221 */ /* 0x000fc80000010000 */
[----:B------:R-:W-:Y:S02]  /*42f0*/  FADD.FTZ R150, R150, R153 ;  /* 0x0000009996967221 */ /* 0x000fe40000010000 */
[C---:B------:R-:W-:Y:S01]  /*4300*/  HMMA.16816.F32 R128, R96.reuse, R124, RZ ;  /* 0x0000007c6080723c */ /* 0x040fe200000018ff */
        /* <DEDUP_REMOVED lines=11> */
[----:B-1----:R-:W-:-:S04]  /*43c0*/  F2FP.F16.F32.PACK_AB R138, R2, R135 ;  /* 0x00000087028a723e */ /* 0x002fc800000000ff */
[C---:B------:R-:W-:Y:S03]  /*43d0*/  HMMA.16816.F32 R44, R96.reuse, R48, RZ ;  /* 0x00000030602c723c */ /* 0x040fe600000018ff */
[----:B------:R-:W-:Y:S03]  /*43e0*/  MUFU.EX2 R133, R133 ;  /* 0x0000008500857308 */ /* 0x000fe60000000800 */
[C---:B------:R-:W-:Y:S05]  /*43f0*/  HMMA.16816.F32 R52, R96.reuse, R56, RZ ;  /* 0x000000386034723c */ /* 0x040fea00000018ff */
[----:B------:R-:W1:Y:S01]  /*4400*/  MUFU.EX2 R0, R0 ;  /* 0x0000000000007308 */ /* 0x000e620000000800 */
[----:B------:R-:W-:Y:S01]  /*4410*/  HMMA.16816.F32 R60, R96, R64, RZ ;  /* 0x00000040603c723c */ /* 0x000fe200000018ff */
[----:B--2---:R-:W-:Y:S01]  /*4420*/  F2FP.F16.F32.PACK_AB R137, R134, R147 ;  /* 0x000000938689723e */ /* 0x004fe200000000ff */
[----:B------:R-:W-:-:S04]  /*4430*/  FADD.FTZ R147, R147, R150 ;  /* 0x0000009693937221 */ /* 0x000fc80000010000 */
[----:B------:R-:W-:Y:S01]  /*4440*/  HMMA.16816.F32 R68, R96, R72, RZ ;  /* 0x000000486044723c */ /* 0x000fe200000018ff */
[----:B------:R-:W-:Y:S01]  /*4450*/  MUFU.EX2 R156, R156 ;  /* 0x0000009c009c7308 */ /* 0x000fe20000000800 */
[----:B------:R-:W-:-:S04]  /*4460*/  FADD.FTZ R134, R134, R147 ;  /* 0x0000009386867221 */ /* 0x000fc80000010000 */
[C---:B------:R-:W-:Y:S03]  /*4470*/  HMMA.16816.F32 R76, R96.reuse, R80, RZ ;  /* 0x00000050604c723c */ /* 0x040fe600000018ff */
[----:B------:R-:W2:Y:S01]  /*4480*/  MUFU.EX2 R159, R159 ;  /* 0x0000009f009f7308 */ /* 0x000ea20000000800 */
[----:B-1----:R-:W-:Y:S02]  /*4490*/  F2FP.F16.F32.PACK_AB R139, R0, R133 ;  /* 0x00000085008b723e */ /* 0x002fe400000000ff */
        /* <DEDUP_REMOVED lines=8> */
[----:B------:R-:W1:Y:S01]  /*4520*/  MUFU.EX2 R163, R163 ;  /* 0x000000a300a37308 */ /* 0x000e620000000800 */
[C---:B------:R-:W-:Y:S06]  /*4530*/  HMMA.16816.F32 R40, R96.reuse, R42, RZ ;  /* 0x0000002a6028723c */ /* 0x040fec00000018ff */
[C---:B------:R-:W-:Y:S01]  /*4540*/  HMMA.16816.F32 R48, R96.reuse, R50, RZ ;  /* 0x000000326030723c */ /* 0x040fe200000018ff */
[----:B------:R-:W-:Y:S05]  /*4550*/  MUFU.EX2 R162, R162 ;  /* 0x000000a200a27308 */ /* 0x000fea0000000800 */
[C---:B------:R-:W-:Y:S03]  /*4560*/  HMMA.16816.F32 R56, R96.reuse, R58, RZ ;  /* 0x0000003a6038723c */ /* 0x040fe600000018ff */
[----:B------:R-:W1:Y:S03]  /*4570*/  MUFU.EX2 R167, R167 ;  /* 0x000000a700a77308 */ /* 0x000e660000000800 */
[C---:B------:R-:W-:Y:S05]  /*4580*/  HMMA.16816.F32 R64, R96.reuse, R66, RZ ;  /* 0x000000426040723c */ /* 0x040fea00000018ff */
[----:B------:R-:W-:Y:S01]  /*4590*/  MUFU.EX2 R174, R174 ;  /* 0x000000ae00ae7308 */ /* 0x000fe20000000800 */
[C---:B------:R-:W-:Y:S06]  /*45a0*/  HMMA.16816.F32 R72, R96.reuse, R74, RZ ;  /* 0x0000004a6048723c */ /* 0x040fec00000018ff */
[C---:B------:R-:W-:Y:S01]  /*45b0*/  HMMA.16816.F32 R80, R96.reuse, R82, RZ ;  /* 0x000000526050723c */ /* 0x040fe200000018ff */
[----:B------:R-:W1:Y:S05]  /*45c0*/  MUFU.EX2 R173, R173 ;  /* 0x000000ad00ad7308 */ /* 0x000e6a0000000800 */
[C---:B------:R-:W-:Y:S03]  /*45d0*/  HMMA.16816.F32 R88, R96.reuse, R90, RZ ;  /* 0x0000005a6058723c */ /* 0x040fe600000018ff */
[----:B------:R-:W-:Y:S03]  /*45e0*/  MUFU.EX2 R171, R171 ;  /* 0x000000ab00ab7308 */ /* 0x000fe60000000800 */
[C---:B---3--:R-:W-:Y:S05]  /*45f0*/  HMMA.16816.F32 R92, R96.reuse, R16, RZ ;  /* 0x00000010605c723c */ /* 0x048fea00000018ff */
[----:B------:R-:W-:Y:S01]  /*4600*/  MUFU.EX2 R172, R172 ;  /* 0x000000ac00ac7308 */ /* 0x000fe20000000800 */
[----:B------:R-:W-:Y:S01]  /*4610*/  HMMA.16816.F32 R96, R96, R18, RZ ;  /* 0x000000126060723c */ /* 0x000fe200000018ff */
[----:B------:R-:W3:Y:S05]  /*4620*/  LDSM.16.MT88.4 R16, [R188+0x14800] ;  /* 0x01480000bc10783b */ /* 0x000eea0000004200 */
[C---:B------:R-:W-:Y:S01]  /*4630*/  HMMA.16816.F32 R44, R136.reuse, R8, R44 ;  /* 0x00000008882c723c */ /* 0x040fe2000000182c */
[----:B------:R-:W-:Y:S05]  /*4640*/  MUFU.EX2 R169, R169 ;  /* 0x000000a900a97308 */ /* 0x000fea0000000800 */
[C---:B------:R-:W-:Y:S01]  /*4650*/  HMMA.16816.F32 R48, R136.reuse, R10, R48 ;  /* 0x0000000a8830723c */ /* 0x040fe20000001830 */
[----:B------:R-:W2:Y:S02]  /*4660*/  LDSM.16.MT88.4 R8, [R190+0x16800] ;  /* 0x01680000be08783b */ /* 0x000ea40000004200 */
[----:B------:R-:W1:Y:S03]  /*4670*/  MUFU.EX2 R168, R168 ;  /* 0x000000a800a87308 */ /* 0x000e660000000800 */
[C---:B----4-:R-:W-:Y:S05]  /*4680*/  HMMA.16816.F32 R112, R136.reuse, R12, R112 ;  /* 0x0000000c8870723c */ /* 0x050fea0000001870 */
[----:B------:R-:W-:Y:S01]  /*4690*/  MUFU.EX2 R166, R166 ;  /* 0x000000a600a67308 */ /* 0x000fe20000000800 */
[C---:B------:R-:W-:Y:S01]  /*46a0*/  HMMA.16816.F32 R108, R136.reuse, R14, R108 ;  /* 0x0000000e886c723c */ /* 0x040fe2000000186c */
[----:B------:R-:W4:Y:S05]  /*46b0*/  LDSM.16.MT88.4 R12, [R192+0x16800] ;  /* 0x01680000c00c783b */ /* 0x000f2a0000004200 */
[C---:B-----5:R-:W-:Y:S01]  /*46c0*/  HMMA.16816.F32 R52, R136.reuse, R4, R52 ;  /* 0x000000048834723c */ /* 0x060fe20000001834 */
[----:B------:R-:W5:Y:S05]  /*46d0*/  MUFU.EX2 R211, R211 ;  /* 0x000000d300d37308 */ /* 0x000f6a0000000800 */
[C---:B------:R-:W-:Y:S01]  /*46e0*/  HMMA.16816.F32 R56, R136.reuse, R6, R56 ;  /* 0x000000068838723c */ /* 0x040fe20000001838 */
[----:B------:R-:W1:Y:S05]  /*46f0*/  LDSM.16.MT88.4 R4, [R189+0x16800] ;  /* 0x01680000bd04783b */ /* 0x000e6a0000004200 */
[C---:B---3--:R-:W-:Y:S06]  /*4700*/  HMMA.16816.F32 R60, R136.reuse, R16, R60 ;  /* 0x00000010883c723c */ /* 0x048fec000000183c */
[C---:B------:R-:W-:Y:S01]  /*4710*/  HMMA.16816.F32 R64, R136.reuse, R18, R64 ;  /* 0x000000128840723c */ /* 0x040fe20000001840 */
[----:B------:R-:W3:Y:S05]  /*4720*/  LDSM.16.MT88.4 R16, [R189+0x13000] ;  /* 0x01300000bd10783b */ /* 0x000eea0000004200 */
        /* <DEDUP_REMOVED lines=9> */
[C---:B----4-:R-:W-:Y:S06]  /*47c0*/  HMMA.16816.F32 R68, R136.reuse, R12, R68 ;  /* 0x0000000c8844723c */ /* 0x050fec0000001844 */
[C---:B------:R-:W-:Y:S01]  /*47d0*/  HMMA.16816.F32 R72, R136.reuse, R14, R72 ;  /* 0x0000000e8848723c */ /* 0x040fe20000001848 */
[----:B------:R-:W4:Y:S05]  /*47e0*/  LDSM.16.MT88.4 R12, [R190+0x15000] ;  /* 0x01500000be0c783b */ /* 0x000f2a0000004200 */
[C---:B-1----:R-:W-:Y:S06]  /*47f0*/  HMMA.16816.F32 R84, R136.reuse, R4, R84 ;  /* 0x000000048854723c */ /* 0x042fec0000001854 */
[----:B------:R-:W-:Y:S01]  /*4800*/  HMMA.16816.F32 R88, R136, R6, R88 ;  /* 0x000000068858723c */ /* 0x000fe20000001858 */
[----:B------:R-:W-:-:S02]  /*4810*/  F2FP.F16.F32.PACK_AB R4, R159, R156 ;  /* 0x0000009c9f04723e */ /* 0x000fc400000000ff */
[----:B------:R-:W-:-:S03]  /*4820*/  F2FP.F16.F32.PACK_AB R5, R163, R160 ;  /* 0x000000a0a305723e */ /* 0x000fc600000000ff */
[----:B------:R-:W-:Y:S01]  /*4830*/  HMMA.16816.F32 R128, R136, R32, R128 ;  /* 0x000000208880723c */ /* 0x000fe20000001880 */
[----:B------:R-:W-:Y:S02]  /*4840*/  F2FP.F16.F32.PACK_AB R6, R161, R158 ;  /* 0x0000009ea106723e */ /* 0x000fe400000000ff */
[----:B------:R-:W-:-:S03]  /*4850*/  F2FP.F16.F32.PACK_AB R7, R167, R162 ;  /* 0x000000a2a707723e */ /* 0x000fc600000000ff */
[----:B------:R-:W-:Y:S01]  /*4860*/  HMMA.16816.F32 R124, R136, R34, R124 ;  /* 0x00000022887c723c */ /* 0x000fe2000000187c */
[----:B------:R-:W-:Y:S05]  /*4870*/  LDSM.16.MT88.4 R32, [R190+0x13000] ;  /* 0x01300000be20783b */ /* 0x000fea0000004200 */
[C---:B---3--:R-:W-:Y:S06]  /*4880*/  HMMA.16816.F32 R112, R4.reuse, R16, R112 ;  /* 0x000000100470723c */ /* 0x048fec0000001870 */
[C---:B------:R-:W-:Y:S01]  /*4890*/  HMMA.16816.F32 R108, R4.reuse, R18, R108 ;  /* 0x00000012046c723c */ /* 0x040fe2000000186c */
[----:B------:R-:W1:Y:S05]  /*48a0*/  LDSM.16.MT88.4 R16, [R192+0x17000] ;  /* 0x01700000c010783b */ /* 0x000e6a0000004200 */
[C---:B--2---:R-:W-:Y:S06]  /*48b0*/  HMMA.16816.F32 R52, R4.reuse, R8, R52 ;  /* 0x000000080434723c */ /* 0x044fec0000001834 */
[----:B------:R-:W-:Y:S01]  /*48c0*/  HMMA.16816.F32 R56, R4, R10, R56 ;  /* 0x0000000a0438723c */ /* 0x000fe20000001838 */
[----:B------:R-:W2:Y:S05]  /*48d0*/  LDSM.16.MT88.4 R8, [R189+0x17000] ;  /* 0x01700000bd08783b */ /* 0x000eaa0000004200 */
[C---:B------:R-:W-:Y:S06]  /*48e0*/  HMMA.16816.F32 R120, R136.reuse, R28, R120 ;  /* 0x0000001c8878723c */ /* 0x040fec0000001878 */
[----:B------:R-:W-:Y:S01]  /*48f0*/  HMMA.16816.F32 R116, R136, R30, R116 ;  /* 0x0000001e8874723c */ /* 0x000fe20000001874 */
[----:B------:R-:W3:Y:S05]  /*4900*/  LDSM.16.MT88.4 R28, [R188+0x13000] ;  /* 0x01300000bc1c783b */ /* 0x000eea0000004200 */
[C---:B-----5:R-:W-:Y:S06]  /*4910*/  HMMA.16816.F32 R128, R4.reuse, R24, R128 ;  /* 0x000000180480723c */ /* 0x060fec0000001880 */
[C---:B------:R-:W-:Y:S01]  /*4920*/  HMMA.16816.F32 R124, R4.reuse, R26, R124 ;  /* 0x0000001a047c723c */ /* 0x040fe2000000187c */
[----:B------:R-:W5:Y:S05]  /*4930*/  LDSM.16.MT88.4 R24, [R188+0x15000] ;  /* 0x01500000bc18783b */ /* 0x000f6a0000004200 */
[C---:B------:R-:W-:Y:S06]  /*4940*/  HMMA.16816.F32 R36, R4.reuse, R20, R36 ;  /* 0x000000140424723c */ /* 0x040fec0000001824 */
[C---:B------:R-:W-:Y:S01]  /*4950*/  HMMA.16816.F32 R40, R4.reuse, R22, R40 ;  /* 0x000000160428723c */ /* 0x040fe20000001828 */
[----:B------:R-:W-:Y:S05]  /*4960*/  LDSM.16.MT88.4 R20, [R188+0x17000] ;  /* 0x01700000bc14783b */ /* 0x000fea0000004200 */
        /* <DEDUP_REMOVED lines=10> */
[C---:B--2---:R-:W-:Y:S06]  /*4a10*/  HMMA.16816.F32 R84, R4.reuse, R8, R84 ;  /* 0x000000080454723c */ /* 0x044fec0000001854 */
[C---:B------:R-:W-:Y:S01]  /*4a20*/  HMMA.16816.F32 R88, R4.reuse, R10, R88 ;  /* 0x0000000a0458723c */ /* 0x040fe20000001858 */
[----:B------:R-:W2:Y:S05]  /*4a30*/  LDSM.16.MT88.4 R8, [R188+0x15800] ;  /* 0x01580000bc08783b */ /* 0x000eaa0000004200 */
        /* <DEDUP_REMOVED lines=34> */
[C---:B--2---:R-:W-:Y:S01]  /*4c60*/  HMMA.16816.F32 R92, R4.reuse, R8, R92 ;  /* 0x00000008045c723c */ /* 0x044fe2000000185c */
        /* <DEDUP_REMOVED lines=15> */
[----:B------:R-:W-:Y:S01]  /*4d60*/  FADD.FTZ R9, R169, R0 ;  /* 0x00000000a9097221 */ /* 0x000fe20000010000 */
[----:B------:R-:W-:-:S03]  /*4d70*/  FADD.FTZ R0, R173, R174 ;  /* 0x000000aead007221 */ /* 0x000fc60000010000 */
[----:B------:R-:W-:Y:S01]  /*4d80*/  FADD.FTZ R9, R168, R9 ;  /* 0x00000009a8097221 */ /* 0x000fe20000010000 */
[----:B------:R-:W-:Y:S01]  /*4d90*/  FADD.FTZ R171, R171, R0 ;  /* 0x00000000abab7221 */ /* 0x000fe20000010000 */
[----:B------:R-:W-:Y:S02]  /*4da0*/  HMMA.16816.F32 R44, R4, R28, R44 ;  /* 0x0000001c042c723c */ /* 0x000fe4000000182c */
[----:B------:R-:W-:Y:S01]  /*4db0*/  FADD.FTZ R166, R166, R9 ;  /* 0x00000009a6a67221 */ /* 0x000fe20000010000 */
[----:B------:R-:W-:-:S03]  /*4dc0*/  FADD.FTZ R213, R172, R171 ;  /* 0x000000abacd57221 */ /* 0x000fc60000010000 */
[----:B------:R-:W-:Y:S01]  /*4dd0*/  HMMA.16816.F32 R48, R4, R30, R48 ;  /* 0x0000001e0430723c */ /* 0x000fe20000001830 */
[----:B------:R-:W-:-:S05]  /*4de0*/  FADD.FTZ R211, R211, R166 ;  /* 0x000000a6d3d37221 */ /* 0x000fca0000010000 */
[C---:B------:R-:W-:Y:S06]  /*4df0*/  HMMA.16816.F32 R52, R4.reuse, R24, R52 ;  /* 0x000000180434723c */ /* 0x040fec0000001834 */
[C---:B------:R-:W-:Y:S06]  /*4e00*/  HMMA.16816.F32 R56, R4.reuse, R26, R56 ;  /* 0x0000001a0438723c */ /* 0x040fec0000001838 */
[C---:B------:R-:W-:Y:S06]  /*4e10*/  HMMA.16816.F32 R68, R4.reuse, R20, R68 ;  /* 0x000000140444723c */ /* 0x040fec0000001844 */
[C---:B------:R-:W-:Y:S06]  /*4e20*/  HMMA.16816.F32 R72, R4.reuse, R22, R72 ;  /* 0x000000160448723c */ /* 0x040fec0000001848 */
[C---:B---3--:R-:W-:Y:S06]  /*4e30*/  HMMA.16816.F32 R84, R4.reuse, R12, R84 ;  /* 0x0000000c0454723c */ /* 0x048fec0000001854 */
[C---:B------:R-:W-:Y:S06]  /*4e40*/  HMMA.16816.F32 R88, R4.reuse, R14, R88 ;  /* 0x0000000e0458723c */ /* 0x040fec0000001858 */
[----:B------:R-:W-:Y:S01]  /*4e50*/  HMMA.16816.F32 R96, R4, R10, R96 ;  /* 0x0000000a0460723c */ /* 0x000fe20000001860 */
[----:B------:R-:W-:-:S08]  /*4e60*/  NOP ;  /* 0x0000000000007918 */ /* 0x000fd00000000000 */
[----:B------:R-:W-:-:S15]  /*4e70*/  @!P1 BRA `(.L_x_302) ;  /* 0x0000005c00189947 */ /* 0x000fde0003800000 */
[----:B------:R-:W-:Y:S01]  /*4e80*/  UIADD3 UR24, UR19, -0x2, URZ ;  /* 0xfffffffe13187890 */ /* 0x000fe2000fffe03f */
[----:B------:R-:W-:-:S04]  /*4e90*/  DEPBAR.LE SB0, 0x0 ;  /* 0x000080000000791a */ /* 0x000fc80000000000 */
[----:B------:R-:W-:Y:S02]  /*4ea0*/  USHF.R.S32.HI UR5, URZ, 0x1f, UR24 ;  /* 0x0000001f3f057899 */ /* 0x000fe40008011418 */
[----:B------:R-:W-:Y:S02]  /*4eb0*/  UIMAD.WIDE.U32 UR6, UR24, UR10, URZ ;  /* 0x0000000a180672a5 */ /* 0x000fe4000f8e003f */
[----:B------:R-:W-:Y:S02]  /*4ec0*/  UIMAD UR5, UR5, UR10, URZ ;  /* 0x0000000a050572a4 */ /* 0x000fe4000f8e023f */
[----:B------:R-:W-:Y:S02]  /*4ed0*/  USHF.L.U32 UR4, UR11, 0x6, URZ ;  /* 0x000000060b047899 */ /* 0x000fe4000800063f */
[----:B------:R-:W-:Y:S01]  /*4ee0*/  UIMAD UR5, UR24, UR11, UR5 ;  /* 0x0000000b180572a4 */ /* 0x000fe2000f8e0205 */
[----:B------:R-:W-:Y:S01]  /*4ef0*/  IMAD.U32 R6, RZ, RZ, UR6 ;  /* 0x00000006ff067e24 */ /* 0x000fe2000f8e00ff */
[----:B------:R-:W-:Y:S01]  /*4f00*/  UIMAD.WIDE.U32 UR26, UR10, 0x40, URZ ;  /* 0x000000400a1a78a5 */ /* 0x000fe2000f8e003f */
[----:B------:R-:W-:Y:S01]  /*4f10*/  IMAD.U32 R7, RZ, RZ, UR7 ;  /* 0x00000007ff077e24 */ /* 0x000fe2000f8e00ff */
[----:B------:R-:W-:Y:S01]  /*4f20*/  UIADD3 UR5, UR7, UR5, URZ ;  /* 0x0000000507057290 */ /* 0x000fe2000fffe03f */
[----:B------:R-:W-:Y:S01]  /*4f30*/  IMAD.U32 R0, RZ, RZ, UR4 ;  /* 0x00000004ff007e24 */ /* 0x000fe2000f8e00ff */
[----:B------:R-:W-:Y:S01]  /*4f40*/  BAR.SYNC.DEFER_BLOCKING 0x0 ;  /* 0x0000000000007b1d */ /* 0x000fe20000010000 */
[----:B------:R-:W-:Y:S01]  /*4f50*/  LEA R5, P0, R6, R144, 0x6 ;  /* 0x0000009006057211 */ /* 0x000fe200078030ff */
[----:B------:R-:W-:-:S02]  /*4f60*/  UISETP.GT.AND UP0, UPT, UR24, UR15, UPT ;  /* 0x0000000f1800728c */ /* 0x000fc4000bf04270 */
[----:B------:R-:W-:Y:S02]  /*4f70*/  IMAD.U32 R7, RZ, RZ, UR5 ;  /* 0x00000005ff077e24 */ /* 0x000fe4000f8e00ff */
[----:B------:R-:W-:Y:S02]  /*4f80*/  ULDC.64 UR6, c[0x0][0x220] ;  /* 0x0000880000067ab9 */ /* 0x000fe40000000a00 */
[C---:B------:R-:W-:Y:S02]  /*4f90*/  LEA R4, P1, R5.reuse, UR6, 0x1 ;  /* 0x0000000605047c11 */ /* 0x040fe4000f8208ff */
[----:B------:R-:W-:Y:S02]  /*4fa0*/  LEA.HI.X R2, R6, R203, R7, 0x6, P0 ;  /* 0x000000cb06027211 */ /* 0x000fe400000f3407 */
[----:B------:R-:W-:Y:S02]  /*4fb0*/  IADD3 R6, P0, R4, UR26, RZ ;  /* 0x0000001a04067c10 */ /* 0x000fe4000ff1e0ff */
[----:B------:R-:W-:-:S04]  /*4fc0*/  LEA.HI.X R5, R5, UR7, R2, 0x1, P1 ;  /* 0x0000000705057c11 */ /* 0x000fc800088f0c02 */
[----:B------:R-:W-:Y:S01]  /*4fd0*/  IADD3.X R7, R5, UR27, R0, P0, !PT ;  /* 0x0000001b05077c10 */ /* 0x000fe200087fe400 */
[----:B------:R-:W-:Y:S01]  /*4fe0*/  @!PT LDS RZ, [RZ] ;  /* 0x00000000fffff984 */ /* 0x000fe20000000800 */
[----:B------:R-:W-:Y:S01]  /*4ff0*/  @!PT LDS RZ, [RZ] ;  /* 0x00000000fffff984 */ /* 0x000fe20000000800 */
[----:B------:R-:W-:Y:S01]  /*5000*/  @!PT LDS RZ, [RZ] ;  /* 0x00000000fffff984 */ /* 0x000fe20000000800 */
[----:B------:R-:W-:Y:S04]  /*5010*/  LDGSTS.E.BYPASS.LTC128B.128 [R199+0x12000], desc[UR20][R4.64] ;  /* 0x1200000004c77fae */ /* 0x000fe8000b901d54 */
        /* <DEDUP_REMOVED lines=10> */
[----:B------:R-:W-:Y:S04]  /*50c0*/  LDSM.16.M88.4 R28, [R196] ;  /* 0x00000000c41c783b */ /* 0x000fe80000000200 */
[----:B------:R-:W5:Y:S04]  /*50d0*/  LDSM.16.M88.4 R32, [R195] ;  /* 0x00000000c320783b */ /* 0x000f680000000200 */
[----:B------:R-:W5:Y:S04]  /*50e0*/  LDSM.16.M88.4 R136, [R186] ;  /* 0x00000000ba88783b */ /* 0x000f680000000200 */
[----:B------:R-:W5:Y:S04]  /*50f0*/  LDSM.16.M88.4 R140, [R187] ;  /* 0x00000000bb8c783b */ /* 0x000f680000000200 */
[----:B------:R-:W5:Y:S04]  /*5100*/  LDSM.16.M88.4 R168, [R185] ;  /* 0x00000000b9a8783b */ /* 0x000f680000000200 */
[----:B-1----:R-:W-:Y:S01]  /*5110*/  LDSM.16.M88.4 R4, [R194] ;  /* 0x00000000c204783b */ /* 0x002fe20000000200 */
[C---:B--2---:R-:W-:Y:S03]  /*5120*/  HMMA.16816.F32 R24, R152.reuse, R20, RZ ;  /* 0x000000149818723c */ /* 0x044fe600000018ff */
[----:B------:R-:W1:Y:S04]  /*5130*/  LDSM.16.M88.4 R8, [R191+0xc000] ;  /* 0x00c00000bf08783b */ /* 0x000e680000000200 */
[----:B------:R-:W-:Y:S01]  /*5140*/  LDSM.16.M88.4 R216, [R184] ;  /* 0x00000000b8d8783b */ /* 0x000fe20000000200 */
[C---:B------:R-:W-:Y:S03]  /*5150*/  HMMA.16816.F32 R20, R152.reuse, R22, RZ ;  /* 0x000000169814723c */ /* 0x040fe600000018ff */
[----:B------:R-:W-:Y:S03]  /*5160*/  LDSM.16.M88.4 R172, [R184+0x1800] ;  /* 0x00180000b8ac783b */ /* 0x000fe60000000200 */
[C---:B---3--:R-:W-:Y:S01]  /*5170*/  HMMA.16816.F32 R164, R152.reuse, R160, RZ ;  /* 0x000000a098a4723c */ /* 0x048fe200000018ff */
[----:B------:R-:W0:Y:S05]  /*5180*/  LDGDEPBAR ;  /* 0x00000000000079af */ /* 0x000e2a0000000000 */
[C---:B------:R-:W-:Y:S06]  /*5190*/  HMMA.16816.F32 R160, R152.reuse, R162, RZ ;  /* 0x000000a298a0723c */ /* 0x040fec00000018ff */
[C---:B----4-:R-:W-:Y:S06]  /*51a0*/  HMMA.16816.F32 R16, R152.reuse, R12, RZ ;  /* 0x0000000c9810723c */ /* 0x050fec00000018ff */
[C---:B------:R-:W-:Y:S06]  /*51b0*/  HMMA.16816.F32 R12, R152.reuse, R14, RZ ;  /* 0x0000000e980c723c */ /* 0x040fec00000018ff */
[C---:B-----5:R-:W-:Y:S06]  /*51c0*/  HMMA.16816.F32 R156, R152.reuse, R148, RZ ;  /* 0x00000094989c723c */ /* 0x060fec00000018ff */
[----:B------:R-:W-:Y:S01]  /*51d0*/  HMMA.16816.F32 R152, R152, R150, RZ ;  /* 0x000000969898723c */ /* 0x000fe200000018ff */
[----:B------:R-:W2:Y:S05]  /*51e0*/  LDSM.16.M88.4 R148, [R191+0xc800] ;  /* 0x00c80000bf94783b */ /* 0x000eaa0000000200 */
[C---:B------:R-:W-:Y:S06]  /*51f0*/  HMMA.16816.F32 R24, R28.reuse, R32, R24 ;  /* 0x000000201c18723c */ /* 0x040fec0000001818 */
[C---:B------:R-:W-:Y:S01]  /*5200*/  HMMA.16816.F32 R20, R28.reuse, R34, R20 ;  /* 0x000000221c14723c */ /* 0x040fe20000001814 */
[----:B------:R-:W3:Y:S05]  /*5210*/  LDSM.16.M88.4 R32, [R191+0xd000] ;  /* 0x00d00000bf20783b */ /* 0x000eea0000000200 */
[C---:B------:R-:W-:Y:S06]  /*5220*/  HMMA.16816.F32 R164, R28.reuse, R136, R164 ;  /* 0x000000881ca4723c */ /* 0x040fec00000018a4 */
[C---:B------:R-:W-:Y:S01]  /*5230*/  HMMA.16816.F32 R160, R28.reuse, R138, R160 ;  /* 0x0000008a1ca0723c */ /* 0x040fe200000018a0 */
[----:B------:R-:W4:Y:S05]  /*5240*/  LDSM.16.M88.4 R136, [R191+0xd800] ;  /* 0x00d80000bf88783b */ /* 0x000f2a0000000200 */
[C---:B------:R-:W-:Y:S06]  /*5250*/  HMMA.16816.F32 R16, R28.reuse, R140, R16 ;  /* 0x0000008c1c10723c */ /* 0x040fec0000001810 */
[C---:B------:R-:W-:Y:S01]  /*5260*/  HMMA.16816.F32 R12, R28.reuse, R142, R12 ;  /* 0x0000008e1c0c723c */ /* 0x040fe2000000180c */
[----:B------:R-:W5:Y:S05]  /*5270*/  LDSM.16.M88.4 R140, [R193] ;  /* 0x00000000c18c783b */ /* 0x000f6a0000000200 */
[C---:B------:R-:W-:Y:S06]  /*5280*/  HMMA.16816.F32 R156, R28.reuse, R168, R156 ;  /* 0x000000a81c9c723c */ /* 0x040fec000000189c */
[----:B------:R-:W-:Y:S01]  /*5290*/  HMMA.16816.F32 R152, R28, R170, R152 ;  /* 0x000000aa1c98723c */ /* 0x000fe20000001898 */
[----:B------:R-:W5:Y:S04]  /*52a0*/  LDSM.16.M88.4 R28, [R184+0x800] ;  /* 0x00080000b81c783b */ /* 0x000f680000000200 */
[----:B------:R-:W-:Y:S01]  /*52b0*/  LDSM.16.M88.4 R168, [R197+0xf800] ;  /* 0x00f80000c5a8783b */ /* 0x000fe20000000200 */
[C---:B-1----:R-:W-:Y:S06]  /*52c0*/  HMMA.16816.F32 R24, R4.reuse, R8, R24 ;  /* 0x000000080418723c */ /* 0x042fec0000001818 */
[C---:B------:R-:W-:Y:S01]  /*52d0*/  HMMA.16816.F32 R20, R4.reuse, R10, R20 ;  /* 0x0000000a0414723c */ /* 0x040fe20000001814 */
[----:B------:R-:W1:Y:S05]  /*52e0*/  LDSM.16.M88.4 R8, [R184+0x1000] ;  /* 0x00100000b808783b */ /* 0x000e6a0000000200 */
[C---:B--2---:R-:W-:Y:S06]  /*52f0*/  HMMA.16816.F32 R16, R4.reuse, R148, R16 ;  /* 0x000000940410723c */ /* 0x044fec0000001810 */
[C---:B------:R-:W-:Y:S01]  /*5300*/  HMMA.16816.F32 R12, R4.reuse, R150, R12 ;  /* 0x00000096040c723c */ /* 0x040fe2000000180c */
[----:B------:R-:W-:Y:S05]  /*5310*/  LDSM.16.M88.4 R148, [R198+0x4000] ;  /* 0x00400000c694783b */ /* 0x000fea0000000200 */
[C---:B---3--:R-:W-:Y:S06]  /*5320*/  HMMA.16816.F32 R164, R4.reuse, R32, R164 ;  /* 0x0000002004a4723c */ /* 0x048fec00000018a4 */
[C---:B------:R-:W-:Y:S01]  /*5330*/  HMMA.16816.F32 R160, R4.reuse, R34, R160 ;  /* 0x0000002204a0723c */ /* 0x040fe200000018a0 */
[----:B------:R-:W2:Y:S05]  /*5340*/  LDSM.16.M88.4 R32, [R197+0xe000] ;  /* 0x00e00000c520783b */ /* 0x000eaa0000000200 */
[C---:B----4-:R-:W-:Y:S06]  /*5350*/  HMMA.16816.F32 R156, R4.reuse, R136, R156 ;  /* 0x00000088049c723c */ /* 0x050fec000000189c */
[----:B------:R-:W-:Y:S01]  /*5360*/  HMMA.16816.F32 R152, R4, R138, R152 ;  /* 0x0000008a0498723c */ /* 0x000fe20000001898 */
[----:B------:R-:W3:Y:S04]  /*5370*/  LDSM.16.M88.4 R136, [R197+0xe800] ;  /* 0x00e80000c588783b */ /* 0x000ee80000000200 */
[----:B------:R-:W4:Y:S01]  /*5380*/  LDSM.16.M88.4 R4, [R197+0xf000] ;  /* 0x00f00000c504783b */ /* 0x000f220000000200 */
[C---:B-----5:R-:W-:Y:S06]  /*5390*/  HMMA.16816.F32 R24, R140.reuse, R216, R24 ;  /* 0x000000d88c18723c */ /* 0x060fec0000001818 */
[C---:B------:R-:W-:Y:S01]  /*53a0*/  HMMA.16816.F32 R20, R140.reuse, R218, R20 ;  /* 0x000000da8c14723c */ /* 0x040fe20000001814 */
[----:B------:R-:W-:Y:S05]  /*53b0*/  LDSM.16.M88.4 R216, [R196+0x8000] ;  /* 0x00800000c4d8783b */ /* 0x000fea0000000200 */
[C---:B------:R-:W-:Y:S06]  /*53c0*/  HMMA.16816.F32 R16, R140.reuse, R28, R16 ;  /* 0x0000001c8c10723c */ /* 0x040fec0000001810 */
[C---:B------:R-:W-:Y:S01]  /*53d0*/  HMMA.16816.F32 R12, R140.reuse, R30, R12 ;  /* 0x0000001e8c0c723c */ /* 0x040fe2000000180c */
[----:B------:R-:W-:Y:S05]  /*53e0*/  LDSM.16.M88.4 R28, [R196+0x4000] ;  /* 0x00400000c41c783b */ /* 0x000fea0000000200 */
[C---:B-1----:R-:W-:Y:S06]  /*53f0*/  HMMA.16816.F32 R164, R140.reuse, R8, R164 ;  /* 0x000000088ca4723c */ /* 0x042fec00000018a4 */
[C---:B------:R-:W-:Y:S01]  /*5400*/  HMMA.16816.F32 R160, R140.reuse, R10, R160 ;  /* 0x0000000a8ca0723c */ /* 0x040fe200000018a0 */
[----:B------:R-:W1:Y:S05]  /*5410*/  LDSM.16.M88.4 R8, [R183] ;  /* 0x00000000b708783b */ /* 0x000e6a0000000200 */
[C---:B------:R-:W-:Y:S06]  /*5420*/  HMMA.16816.F32 R156, R140.reuse, R172, R156 ;  /* 0x000000ac8c9c723c */ /* 0x040fec000000189c */
[----:B------:R-:W-:Y:S01]  /*5430*/  HMMA.16816.F32 R152, R140, R174, R152 ;  /* 0x000000ae8c98723c */ /* 0x000fe20000001898 */
[----:B------:R-:W5:Y:S04]  /*5440*/  LDSM.16.M88.4 R140, [R182] ;  /* 0x00000000b68c783b */ /* 0x000f680000000200 */
[----:B------:R-:W-:Y:S01]  /*5450*/  LDSM.16.M88.4 R172, [R180] ;  /* 0x00000000b4ac783b */ /* 0x000fe20000000200 */
[C---:B--2---:R-:W-:Y:S06]  /*5460*/  HMMA.16816.F32 R24, R148.reuse, R32, R24 ;  /* 0x000000209418723c */ /* 0x044fec0000001818 */
[C---:B------:R-:W-:Y:S01]  /*5470*/  HMMA.16816.F32 R20, R148.reuse, R34, R20 ;  /* 0x000000229414723c */ /* 0x040fe20000001814 */
[----:B------:R-:W2:Y:S05]  /*5480*/  LDSM.16.M88.4 R32, [R181] ;  /* 0x00000000b520783b */ /* 0x000eaa0000000200 */
[C---:B---3--:R-:W-:Y:S06]  /*5490*/  HMMA.16816.F32 R16, R148.reuse, R136, R16 ;  /* 0x000000889410723c */ /* 0x048fec0000001810 */
[C---:B------:R-:W-:Y:S01]  /*54a0*/  HMMA.16816.F32 R12, R148.reuse, R138, R12 ;  /* 0x0000008a940c723c */ /* 0x040fe2000000180c */
[----:B------:R-:W-:Y:S05]  /*54b0*/  LDSM.16.M88.4 R136, [R194+0x4000] ;  /* 0x00400000c288783b */ /* 0x000fea0000000200 */
[C---:B----4-:R-:W-:Y:S06]  /*54c0*/  HMMA.16816.F32 R164, R148.reuse, R4, R164 ;  /* 0x0000000494a4723c */ /* 0x050fec00000018a4 */
[C---:B------:R-:W-:Y:S01]  /*54d0*/  HMMA.16816.F32 R160, R148.reuse, R6, R160 ;  /* 0x0000000694a0723c */ /* 0x040fe200000018a0 */
[----:B------:R-:W3:Y:S05]  /*54e0*/  LDSM.16.M88.4 R4, [R191+0xe000] ;  /* 0x00e00000bf04783b */ /* 0x000eea0000000200 */
[C---:B------:R-:W-:Y:S06]  /*54f0*/  HMMA.16816.F32 R156, R148.reuse, R168, R156 ;  /* 0x000000a8949c723c */ /* 0x040fec000000189c */
[----:B------:R-:W-:Y:S01]  /*5500*/  HMMA.16816.F32 R152, R148, R170, R152 ;  /* 0x000000aa9498723c */ /* 0x000fe20000001898 */
[----:B------:R-:W4:Y:S04]  /*5510*/  LDSM.16.M88.4 R148, [R191+0xe800] ;  /* 0x00e80000bf94783b */ /* 0x000f280000000200 */
[----:B------:R-:W-:Y:S01]  /*5520*/  LDSM.16.M88.4 R168, [R193+0x4000] ;  /* 0x00400000c1a8783b */ /* 0x000fe20000000200 */
[C---:B-1----:R-:W-:Y:S06]  /*5530*/  HMMA.16816.F32 R24, R28.reuse, R8, R24 ;  /* 0x000000081c18723c */ /* 0x042fec0000001818 */
[C---:B------:R-:W-:Y:S01]  /*5540*/  HMMA.16816.F32 R20, R28.reuse, R10, R20 ;  /* 0x0000000a1c14723c */ /* 0x040fe20000001814 */
[----:B------:R-:W1:Y:S05]  /*5550*/  LDSM.16.M88.4 R8, [R191+0xf000] ;  /* 0x00f00000bf08783b */ /* 0x000e6a0000000200 */
[C---:B-----5:R-:W-:Y:S06]  /*5560*/  HMMA.16816.F32 R16, R28.reuse, R140, R16 ;  /* 0x0000008c1c10723c */ /* 0x060fec0000001810 */
[C---:B------:R-:W-:Y:S01]  /*5570*/  HMMA.16816.F32 R12, R28.reuse, R142, R12 ;  /* 0x0000008e1c0c723c */ /* 0x040fe2000000180c */
[----:B------:R-:W5:Y:S05]  /*5580*/  LDSM.16.M88.4 R140, [R191+0xf800] ;  /* 0x00f80000bf8c783b */ /* 0x000f6a0000000200 */
[C---:B--2---:R-:W-:Y:S06]  /*5590*/  HMMA.16816.F32 R164, R28.reuse, R32, R164 ;  /* 0x000000201ca4723c */ /* 0x044fec00000018a4 */
[C---:B------:R-:W-:Y:S01]  /*55a0*/  HMMA.16816.F32 R160, R28.reuse, R34, R160 ;  /* 0x000000221ca0723c */ /* 0x040fe200000018a0 */
[----:B------:R-:W2:Y:S05]  /*55b0*/  LDSM.16.M88.4 R32, [R184+0x2000] ;  /* 0x00200000b820783b */ /* 0x000eaa0000000200 */
[C---:B------:R-:W-:Y:S06]  /*55c0*/  HMMA.16816.F32 R156, R28.reuse, R172, R156 ;  /* 0x000000ac1c9c723c */ /* 0x040fec000000189c */
[----:B------:R-:W-:Y:S01]  /*55d0*/  HMMA.16816.F32 R152, R28, R174, R152 ;  /* 0x000000ae1c98723c */ /* 0x000fe20000001898 */
[----:B------:R-:W-:Y:S04]  /*55e0*/  LDSM.16.M88.4 R28, [R184+0x3000] ;  /* 0x00300000b81c783b */ /* 0x000fe80000000200 */
[----:B------:R-:W-:Y:S01]  /*55f0*/  LDSM.16.M88.4 R172, [R184+0x3800] ;  /* 0x00380000b8ac783b */ /* 0x000fe20000000200 */
[C---:B---3--:R-:W-:Y:S06]  /*5600*/  HMMA.16816.F32 R24, R136.reuse, R4, R24 ;  /* 0x000000048818723c */ /* 0x048fec0000001818 */
[C---:B------:R-:W-:Y:S01]  /*5610*/  HMMA.16816.F32 R20, R136.reuse, R6, R20 ;  /* 0x000000068814723c */ /* 0x040fe20000001814 */
[----:B------:R-:W3:Y:S05]  /*5620*/  LDSM.16.M88.4 R4, [R184+0x2800] ;  /* 0x00280000b804783b */ /* 0x000eea0000000200 */
[C---:B----4-:R-:W-:Y:S06]  /*5630*/  HMMA.16816.F32 R16, R136.reuse, R148, R16 ;  /* 0x000000948810723c */ /* 0x050fec0000001810 */
[C---:B------:R-:W-:Y:S01]  /*5640*/  HMMA.16816.F32 R12, R136.reuse, R150, R12 ;  /* 0x00000096880c723c */ /* 0x040fe2000000180c */
[----:B------:R-:W-:Y:S05]  /*5650*/  LDSM.16.M88.4 R148, [R197+0x10000] ;  /* 0x01000000c594783b */ /* 0x000fea0000000200 */
[C---:B-1----:R-:W-:Y:S06]  /*5660*/  HMMA.16816.F32 R164, R136.reuse, R8, R164 ;  /* 0x0000000888a4723c */ /* 0x042fec00000018a4 */
[C---:B------:R-:W-:Y:S01]  /*5670*/  HMMA.16816.F32 R160, R136.reuse, R10, R160 ;  /* 0x0000000a88a0723c */ /* 0x040fe200000018a0 */
[----:B------:R-:W1:Y:S05]  /*5680*/  LDSM.16.M88.4 R8, [R198+0x8000] ;  /* 0x00800000c608783b */ /* 0x000e6a0000000200 */
[C---:B-----5:R-:W-:Y:S06]  /*5690*/  HMMA.16816.F32 R156, R136.reuse, R140, R156 ;  /* 0x0000008c889c723c */ /* 0x060fec000000189c */
[----:B------:R-:W-:Y:S01]  /*56a0*/  HMMA.16816.F32 R152, R136, R142, R152 ;  /* 0x0000008e8898723c */ /* 0x000fe20000001898 */
[----:B------:R-:W4:Y:S04]  /*56b0*/  LDSM.16.M88.4 R140, [R197+0x10800] ;  /* 0x01080000c58c783b */ /* 0x000f280000000200 */
[----:B------:R-:W5:Y:S01]  /*56c0*/  LDSM.16.M88.4 R136, [R197+0x11000] ;  /* 0x01100000c588783b */ /* 0x000f620000000200 */
[C---:B--2---:R-:W-:Y:S06]  /*56d0*/  HMMA.16816.F32 R24, R168.reuse, R32, R24 ;  /* 0x00000020a818723c */ /* 0x044fec0000001818 */
[C---:B------:R-:W-:Y:S01]  /*56e0*/  HMMA.16816.F32 R20, R168.reuse, R34, R20 ;  /* 0x00000022a814723c */ /* 0x040fe20000001814 */
[----:B------:R-:W-:Y:S05]  /*56f0*/  LDSM.16.M88.4 R32, [R197+0x11800] ;  /* 0x01180000c520783b */ /* 0x000fea0000000200 */
[C---:B---3--:R-:W-:Y:S06]  /*5700*/  HMMA.16816.F32 R16, R168.reuse, R4, R16 ;  /* 0x00000004a810723c */ /* 0x048fec0000001810 */
[C---:B------:R-:W-:Y:S01]  /*5710*/  HMMA.16816.F32 R12, R168.reuse, R6, R12 ;  /* 0x00000006a80c723c */ /* 0x040fe2000000180c */
[----:B------:R-:W2:Y:S05]  /*5720*/  LDSM.16.M88.4 R4, [R179] ;  /* 0x00000000b304783b */ /* 0x000eaa0000000200 */
[C---:B------:R-:W-:Y:S06]  /*5730*/  HMMA.16816.F32 R164, R168.reuse, R28, R164 ;  /* 0x0000001ca8a4723c */ /* 0x040fec00000018a4 */
[----:B------:R-:W-:Y:S01]  /*5740*/  HMMA.16816.F32 R160, R168, R30, R160 ;  /* 0x0000001ea8a0723c */ /* 0x000fe200000018a0 */
[----:B------:R-:W3:Y:S05]  /*5750*/  LDSM.16.M88.4 R28, [R178] ;  /* 0x00000000b21c783b */ /* 0x000eea0000000200 */
[C---:B-1----:R-:W-:Y:S06]  /*5760*/  HMMA.16816.F32 R24, R8.reuse, R148, R24 ;  /* 0x000000940818723c */ /* 0x042fec0000001818 */
[----:B------:R-:W-:Y:S01]  /*5770*/  HMMA.16816.F32 R20, R8, R150, R20 ;  /* 0x000000960814723c */ /* 0x000fe20000001814 */
[----:B------:R-:W-:Y:S05]  /*5780*/  LDSM.16.M88.4 R148, [R194+0x8000] ;  /* 0x00800000c294783b */ /* 0x000fea0000000200 */
[C---:B------:R-:W-:Y:S06]  /*5790*/  HMMA.16816.F32 R156, R168.reuse, R172, R156 ;  /* 0x000000aca89c723c */ /* 0x040fec000000189c */
[----:B------:R-:W-:Y:S01]  /*57a0*/  HMMA.16816.F32 R152, R168, R174, R152 ;  /* 0x000000aea898723c */ /* 0x000fe20000001898 */
[----:B------:R-:W-:Y:S04]  /*57b0*/  LDSM.16.M88.4 R172, [R177] ;  /* 0x00000000b1ac783b */ /* 0x000fe80000000200 */
[----:B------:R-:W-:Y:S01]  /*57c0*/  LDSM.16.M88.4 R168, [R176] ;  /* 0x00000000b0a8783b */ /* 0x000fe20000000200 */
[C---:B----4-:R-:W-:Y:S06]  /*57d0*/  HMMA.16816.F32 R16, R8.reuse, R140, R16 ;  /* 0x0000008c0810723c */ /* 0x050fec0000001810 */
[C---:B------:R-:W-:Y:S01]  /*57e0*/  HMMA.16816.F32 R12, R8.reuse, R142, R12 ;  /* 0x0000008e080c723c */ /* 0x040fe2000000180c */
[----:B------:R-:W1:Y:S05]  /*57f0*/  LDSM.16.M88.4 R140, [R191+0x10000] ;  /* 0x01000000bf8c783b */ /* 0x000e6a0000000200 */
[C---:B-----5:R-:W-:Y:S06]  /*5800*/  HMMA.16816.F32 R164, R8.reuse, R136, R164 ;  /* 0x0000008808a4723c */ /* 0x060fec00000018a4 */
[----:B------:R-:W-:Y:S01]  /*5810*/  HMMA.16816.F32 R160, R8, R138, R160 ;  /* 0x0000008a08a0723c */ /* 0x000fe200000018a0 */
[----:B------:R-:W4:Y:S05]  /*5820*/  LDSM.16.M88.4 R136, [R191+0x10800] ;  /* 0x01080000bf88783b */ /* 0x000f2a0000000200 */
[C---:B--2---:R-:W-:Y:S06]  /*5830*/  HMMA.16816.F32 R24, R216.reuse, R4, R24 ;  /* 0x00000004d818723c */ /* 0x044fec0000001818 */
[----:B------:R-:W-:Y:S01]  /*5840*/  HMMA.16816.F32 R20, R216, R6, R20 ;  /* 0x00000006d814723c */ /* 0x000fe20000001814 */
[----:B------:R-:W-:Y:S05]  /*5850*/  LDSM.16.M88.4 R4, [R184+0x4000] ;  /* 0x00400000b804783b */ /* 0x000fea0000000200 */
[C---:B------:R-:W-:Y:S06]  /*5860*/  HMMA.16816.F32 R156, R8.reuse, R32, R156 ;  /* 0x00000020089c723c */ /* 0x040fec000000189c */
[----:B------:R-:W-:Y:S01]  /*5870*/  HMMA.16816.F32 R152, R8, R34, R152 ;  /* 0x000000220898723c */ /* 0x000fe20000001898 */
[----:B------:R-:W2:Y:S04]  /*5880*/  LDSM.16.M88.4 R8, [R193+0x8000] ;  /* 0x00800000c108783b */ /* 0x000ea80000000200 */
[----:B------:R-:W5:Y:S01]  /*5890*/  LDSM.16.M88.4 R32, [R191+0x11000] ;  /* 0x01100000bf20783b */ /* 0x000f620000000200 */
[C---:B---3--:R-:W-:Y:S06]  /*58a0*/  HMMA.16816.F32 R16, R216.reuse, R28, R16 ;  /* 0x0000001cd810723c */ /* 0x048fec0000001810 */
[----:B------:R-:W-:Y:S01]  /*58b0*/  HMMA.16816.F32 R12, R216, R30, R12 ;  /* 0x0000001ed80c723c */ /* 0x000fe2000000180c */
[----:B------:R-:W3:Y:S05]  /*58c0*/  LDSM.16.M88.4 R28, [R191+0x11800] ;  /* 0x01180000bf1c783b */ /* 0x000eea0000000200 */
[C---:B-1----:R-:W-:Y:S06]  /*58d0*/  HMMA.16816.F32 R24, R148.reuse, R140, R24 ;  /* 0x0000008c9418723c */ /* 0x042fec0000001818 */
[----:B------:R-:W-:Y:S06]  /*58e0*/  HMMA.16816.F32 R20, R148, R142, R20 ;  /* 0x0000008e9414723c */ /* 0x000fec0000001814 */
[----:B------:R-:W-:Y:S06]  /*58f0*/  HMMA.16816.F32 R164, R216, R172, R164 ;  /* 0x000000acd8a4723c */ /* 0x000fec00000018a4 */
[C---:B----4-:R-:W-:Y:S06]  /*5900*/  HMMA.16816.F32 R16, R148.reuse, R136, R16 ;  /* 0x000000889410723c */ /* 0x050fec0000001810 */
[----:B------:R-:W-:Y:S01]  /*5910*/  HMMA.16816.F32 R12, R148, R138, R12 ;  /* 0x0000008a940c723c */ /* 0x000fe2000000180c */
[----:B------:R-:W1:Y:S05]  /*5920*/  LDSM.16.M88.4 R136, [R184+0x4800] ;  /* 0x00480000b888783b */ /* 0x000e6a0000000200 */
[----:B------:R-:W-:Y:S06]  /*5930*/  HMMA.16816.F32 R156, R216, R168, R156 ;  /* 0x000000a8d89c723c */ /* 0x000fec000000189c */
[C---:B--2---:R-:W-:Y:S06]  /*5940*/  HMMA.16816.F32 R24, R8.reuse, R4, R24 ;  /* 0x000000040818723c */ /* 0x044fec0000001818 */
[----:B------:R-:W-:Y:S01]  /*5950*/  HMMA.16816.F32 R20, R8, R6, R20 ;  /* 0x000000060814723c */ /* 0x000fe20000001814 */
[----:B------:R-:W2:Y:S05]  /*5960*/  LDSM.16.M88.4 R4, [R184+0x5000] ;  /* 0x00500000b804783b */ /* 0x000eaa0000000200 */
[----:B-----5:R-:W-:Y:S06]  /*5970*/  HMMA.16816.F32 R164, R148, R32, R164 ;  /* 0x0000002094a4723c */ /* 0x020fec00000018a4 */
[----:B------:R-:W-:Y:S01]  /*5980*/  HMMA.16816.F32 R152, R216, R170, R152 ;  /* 0x000000aad898723c */ /* 0x000fe20000001898 */
[----:B------:R-:W-:-:S04]  /*5990*/  IMAD.U32 R33, RZ, RZ, UR24 ;  /* 0x00000018ff217e24 */ /* 0x000fc8000f8e00ff */
[----:B------:R-:W-:Y:S01]  /*59a0*/  IMAD R0, R33, 0x40, R210 ;  /* 0x0000004021007824 */ /* 0x000fe200078e02d2 */
[----:B------:R-:W-:Y:S03]  /*59b0*/  HMMA.16816.F32 R160, R216, R174, R160 ;  /* 0x000000aed8a0723c */ /* 0x000fe600000018a0 */
[C---:B------:R-:W-:Y:S01]  /*59c0*/  VIADD R2, R0.reuse, 0x1 ;  /* 0x0000000100027836 */ /* 0x040fe20000000000 */
[C---:B------:R-:W-:Y:S01]  /*59d0*/  ISETP.GE.AND P1, PT, R0.reuse, R206, PT ;  /* 0x000000ce0000720c */ /* 0x040fe20003f26270 */
[C---:B------:R-:W-:Y:S01]  /*59e0*/  VIADD R32, R0.reuse, 0x19 ;  /* 0x0000001900207836 */ /* 0x040fe20000000000 */
[----:B---3--:R-:W-:Y:S01]  /*59f0*/  HMMA.16816.F32 R156, R148, R28, R156 ;  /* 0x0000001c949c723c */ /* 0x008fe2000000189c */
[----:B------:R-:W-:Y:S02]  /*5a00*/  ISETP.GE.AND P5, PT, R0, R204, PT ;  /* 0x000000cc0000720c */ /* 0x000fe40003fa6270 */
[----:B------:R-:W-:-:S02]  /*5a10*/  ISETP.GE.AND P6, PT, R2, R206, PT ;  /* 0x000000ce0200720c */ /* 0x000fc40003fc6270 */
[C---:B------:R-:W-:Y:S01]  /*5a20*/  ISETP.GE.AND P0, PT, R2.reuse, R204, PT ;  /* 0x000000cc0200720c */ /* 0x040fe20003f06270 */
[----:B-1----:R-:W-:Y:S01]  /*5a30*/  HMMA.16816.F32 R16, R8, R136, R16 ;  /* 0x000000880810723c */ /* 0x002fe20000001810 */
[----:B------:R-:W-:Y:S01]  /*5a40*/  ISETP.LT.OR P6, PT, R2, R207, P6 ;  /* 0x000000cf0200720c */ /* 0x000fe200037c1670 */
[----:B------:R-:W-:Y:S01]  /*5a50*/  VIADD R28, R0, 0x8 ;  /* 0x00000008001c7836 */ /* 0x000fe20000000000 */
[----:B------:R-:W-:Y:S01]  /*5a60*/  ISETP.LT.OR P0, PT, R2, R205, P0 ;  /* 0x000000cd0200720c */ /* 0x000fe20000701670 */
[C---:B------:R-:W-:Y:S01]  /*5a70*/  VIADD R2, R0.reuse, 0x9 ;  /* 0x0000000900027836 */ /* 0x040fe20000000000 */
[----:B------:R-:W-:Y:S01]  /*5a80*/  ISETP.LT.OR P1, PT, R0, R207, P1 ;  /* 0x000000cf0000720c */ /* 0x000fe20000f21670 */
[----:B------:R-:W-:Y:S01]  /*5a90*/  HMMA.16816.F32 R152, R148, R30, R152 ;  /* 0x0000001e9498723c */ /* 0x000fe20000001898 */
[----:B------:R-:W-:Y:S02]  /*5aa0*/  ISETP.GE.AND P3, PT, R28, R206, PT ;  /* 0x000000ce1c00720c */ /* 0x000fe40003f66270 */
[----:B------:R-:W-:-:S02]  /*5ab0*/  FSEL R24, R24, -INF , !P1 ;  /* 0xff80000018187808 */ /* 0x000fc40004800000 */
[C---:B------:R-:W-:Y:S01]  /*5ac0*/  ISETP.GE.AND P4, PT, R2.reuse, R206, PT ;  /* 0x000000ce0200720c */ /* 0x040fe20003f86270 */
[----:B------:R-:W-:Y:S01]  /*5ad0*/  HMMA.16816.F32 R12, R8, R138, R12 ;  /* 0x0000008a080c723c */ /* 0x000fe2000000180c */
[-C--:B------:R-:W-:Y:S01]  /*5ae0*/  ISETP.GE.AND P1, PT, R2, R204.reuse, PT ;  /* 0x000000cc0200720c */ /* 0x080fe20003f26270 */
[----:B------:R-:W-:Y:S01]  /*5af0*/  VIADD R30, R0, 0x10 ;  /* 0x00000010001e7836 */ /* 0x000fe20000000000 */
[----:B------:R-:W-:Y:S02]  /*5b00*/  ISETP.GE.AND P2, PT, R28, R204, PT ;  /* 0x000000cc1c00720c */ /* 0x000fe40003f46270 */
[C---:B------:R-:W-:Y:S01]  /*5b10*/  ISETP.LT.OR P4, PT, R2.reuse, R207, P4 ;  /* 0x000000cf0200720c */ /* 0x040fe20002781670 */
[----:B------:R-:W-:Y:S01]  /*5b20*/  HMMA.16816.F32 R160, R148, R34, R160 ;  /* 0x0000002294a0723c */ /* 0x000fe200000018a0 */
[-C--:B------:R-:W-:Y:S01]  /*5b30*/  ISETP.LT.OR P1, PT, R2, R205.reuse, P1 ;  /* 0x000000cd0200720c */ /* 0x080fe20000f21670 */
[C---:B------:R-:W-:Y:S01]  /*5b40*/  VIADD R2, R0.reuse, 0x11 ;  /* 0x0000001100027836 */ /* 0x040fe20000000000 */
[----:B------:R-:W-:-:S02]  /*5b50*/  ISETP.LT.OR P5, PT, R0, R205, P5 ;  /* 0x000000cd0000720c */ /* 0x000fc40002fa1670 */
[C---:B------:R-:W-:Y:S01]  /*5b60*/  ISETP.LT.OR P3, PT, R28.reuse, R207, P3 ;  /* 0x000000cf1c00720c */ /* 0x040fe20001f61670 */
[----:B--2---:R-:W-:Y:S01]  /*5b70*/  HMMA.16816.F32 R164, R8, R4, R164 ;  /* 0x0000000408a4723c */ /* 0x004fe200000018a4 */
[----:B------:R-:W-:Y:S02]  /*5b80*/  ISETP.LT.OR P2, PT, R28, R205, P2 ;  /* 0x000000cd1c00720c */ /* 0x000fe40001741670 */
[----:B------:R-:W-:Y:S02]  /*5b90*/  FSEL R29, R26, -INF , !P5 ;  /* 0xff8000001a1d7808 */ /* 0x000fe40006800000 */
[----:B------:R-:W-:Y:S02]  /*5ba0*/  FSEL R27, R27, -INF , !P0 ;  /* 0xff8000001b1b7808 */ /* 0x000fe40004000000 */
[----:B------:R-:W-:Y:S01]  /*5bb0*/  FSEL R26, R25, -INF , !P6 ;  /* 0xff800000191a7808 */ /* 0x000fe20007000000 */
[----:B------:R-:W-:Y:S01]  /*5bc0*/  VIADD R4, R0, 0x20 ;  /* 0x0000002000047836 */ /* 0x000fe20000000000 */
[----:B------:R-:W-:-:S02]  /*5bd0*/  ISETP.GE.AND P0, PT, R30, R206, PT ;  /* 0x000000ce1e00720c */ /* 0x000fc40003f06270 */
[----:B------:R-:W-:Y:S02]  /*5be0*/  ISETP.GE.AND P5, PT, R30, R204, PT ;  /* 0x000000cc1e00720c */ /* 0x000fe40003fa6270 */
[----:B------:R-:W-:Y:S02]  /*5bf0*/  FSEL R28, R20, -INF , !P3 ;  /* 0xff800000141c7808 */ /* 0x000fe40005800000 */
[C---:B------:R-:W-:Y:S02]  /*5c00*/  ISETP.GE.AND P6, PT, R2.reuse, R206, PT ;  /* 0x000000ce0200720c */ /* 0x040fe40003fc6270 */
[----:B------:R-:W-:Y:S01]  /*5c10*/  ISETP.GE.AND P3, PT, R2, R204, PT ;  /* 0x000000cc0200720c */ /* 0x000fe20003f66270 */
[----:B------:R-:W-:Y:S01]  /*5c20*/  HMMA.16816.F32 R160, R8, R6, R160 ;  /* 0x0000000608a0723c */ /* 0x000fe200000018a0 */
[C---:B------:R-:W-:Y:S02]  /*5c30*/  ISETP.LT.OR P0, PT, R30.reuse, R207, P0 ;  /* 0x000000cf1e00720c */ /* 0x040fe40000701670 */
[----:B------:R-:W-:-:S02]  /*5c40*/  ISETP.LT.OR P5, PT, R30, R205, P5 ;  /* 0x000000cd1e00720c */ /* 0x000fc40002fa1670 */
[C---:B------:R-:W-:Y:S02]  /*5c50*/  ISETP.LT.OR P6, PT, R2.reuse, R207, P6 ;  /* 0x000000cf0200720c */ /* 0x040fe400037c1670 */
[----:B------:R-:W-:Y:S01]  /*5c60*/  ISETP.LT.OR P3, PT, R2, R205, P3 ;  /* 0x000000cd0200720c */ /* 0x000fe20001f61670 */
[----:B------:R-:W-:Y:S01]  /*5c70*/  VIADD R2, R0, 0x18 ;  /* 0x0000001800027836 */ /* 0x000fe20000000000 */
[----:B------:R-:W-:Y:S02]  /*5c80*/  FSEL R31, R22, -INF , !P2 ;  /* 0xff800000161f7808 */ /* 0x000fe40005000000 */
[----:B------:R-:W-:Y:S02]  /*5c90*/  FSEL R30, R21, -INF , !P4 ;  /* 0xff800000151e7808 */ /* 0x000fe40006000000 */
[----:B------:R-:W-:Y:S02]  /*5ca0*/  FSEL R25, R23, -INF , !P1 ;  /* 0xff80000017197808 */ /* 0x000fe40004800000 */
[----:B------:R-:W1:Y:S01]  /*5cb0*/  LDSM.16.M88.4 R20, [R184+0x5800] ;  /* 0x00580000b814783b */ /* 0x000e620000000200 */
[----:B------:R-:W-:Y:S01]  /*5cc0*/  ISETP.GE.AND P2, PT, R2, R206, PT ;  /* 0x000000ce0200720c */ /* 0x000fe20003f46270 */
[----:B------:R-:W-:-:S04]  /*5cd0*/  DEPBAR.LE SB0, 0x0 ;  /* 0x000080000000791a */ /* 0x000fc80000000000 */
[C---:B------:R-:W-:Y:S02]  /*5ce0*/  ISETP.GE.AND P1, PT, R2.reuse, R204, PT ;  /* 0x000000cc0200720c */ /* 0x040fe40003f26270 */
[C---:B------:R-:W-:Y:S02]  /*5cf0*/  ISETP.LT.OR P2, PT, R2.reuse, R207, P2 ;  /* 0x000000cf0200720c */ /* 0x040fe40001741670 */
[----:B------:R-:W-:Y:S01]  /*5d00*/  ISETP.LT.OR P1, PT, R2, R205, P1 ;  /* 0x000000cd0200720c */ /* 0x000fe20000f21670 */
[----:B------:R-:W-:Y:S01]  /*5d10*/  VIADD R2, R0, 0x21 ;  /* 0x0000002100027836 */ /* 0x000fe20000000000 */
[----:B------:R-:W-:Y:S02]  /*5d20*/  FSEL R138, R17, -INF , !P6 ;  /* 0xff800000118a7808 */ /* 0x000fe40007000000 */
[----:B------:R-:W-:Y:S02]  /*5d30*/  FSEL R134, R12, -INF , !P2 ;  /* 0xff8000000c867808 */ /* 0x000fe40005000000 */
[----:B------:R-:W-:-:S02]  /*5d40*/  FSEL R172, R16, -INF , !P0 ;  /* 0xff80000010ac7808 */ /* 0x000fc40004000000 */
[----:B------:R-:W-:Y:S02]  /*5d50*/  FSEL R133, R19, -INF , !P3 ;  /* 0xff80000013857808 */ /* 0x000fe40005800000 */
[C---:B------:R-:W-:Y:S02]  /*5d60*/  ISETP.GE.AND P6, PT, R2.reuse, R206, PT ;  /* 0x000000ce0200720c */ /* 0x040fe40003fc6270 */
[-C--:B------:R-:W-:Y:S02]  /*5d70*/  ISETP.GE.AND P2, PT, R2, R204.reuse, PT ;  /* 0x000000cc0200720c */ /* 0x080fe40003f46270 */
[----:B------:R-:W-:Y:S02]  /*5d80*/  ISETP.GE.AND P0, PT, R32, R204, PT ;  /* 0x000000cc2000720c */ /* 0x000fe40003f06270 */
[----:B------:R-:W-:Y:S02]  /*5d90*/  ISETP.GE.AND P3, PT, R4, R206, PT ;  /* 0x000000ce0400720c */ /* 0x000fe40003f66270 */
[----:B------:R-:W-:-:S02]  /*5da0*/  ISETP.LT.OR P6, PT, R2, R207, P6 ;  /* 0x000000cf0200720c */ /* 0x000fc400037c1670 */
[-C--:B------:R-:W-:Y:S01]  /*5db0*/  ISETP.LT.OR P2, PT, R2, R205.reuse, P2 ;  /* 0x000000cd0200720c */ /* 0x080fe20001741670 */
[----:B------:R-:W-:Y:S01]  /*5dc0*/  VIADD R2, R0, 0x29 ;  /* 0x0000002900027836 */ /* 0x000fe20000000000 */
[----:B------:R-:W-:Y:S02]  /*5dd0*/  ISETP.LT.OR P0, PT, R32, R205, P0 ;  /* 0x000000cd2000720c */ /* 0x000fe40000701670 */
[----:B------:R-:W-:Y:S02]  /*5de0*/  ISETP.LT.OR P3, PT, R4, R207, P3 ;  /* 0x000000cf0400720c */ /* 0x000fe40001f61670 */
[----:B------:R-:W-:Y:S02]  /*5df0*/  FMNMX.FTZ R5, R132, R24, !PT ;  /* 0x0000001884057209 */ /* 0x000fe40007810000 */
[----:B------:R-:W-:Y:S02]  /*5e00*/  FSEL R219, R15, -INF , !P0 ;  /* 0xff8000000fdb7808 */ /* 0x000fe40004000000 */
[----:B------:R-:W-:Y:S01]  /*5e10*/  FSEL R150, R164, -INF , !P3 ;  /* 0xff800000a4967808 */ /* 0x000fe20005800000 */
[----:B-1----:R-:W-:Y:S01]  /*5e20*/  HMMA.16816.F32 R156, R8, R20, R156 ;  /* 0x00000014089c723c */ /* 0x002fe2000000189c */
[----:B------:R-:W-:-:S02]  /*5e30*/  FMNMX.FTZ R5, R26, R5, !PT ;  /* 0x000000051a057209 */ /* 0x000fc40007810000 */
[----:B------:R-:W-:Y:S02]  /*5e40*/  FSEL R135, R18, -INF , !P5 ;  /* 0xff80000012877808 */ /* 0x000fe40006800000 */
[C---:B------:R-:W-:Y:S01]  /*5e50*/  ISETP.GE.AND P0, PT, R2.reuse, R206, PT ;  /* 0x000000ce0200720c */ /* 0x040fe20003f06270 */
[----:B------:R-:W-:Y:S01]  /*5e60*/  HMMA.16816.F32 R152, R8, R22, R152 ;  /* 0x000000160898723c */ /* 0x000fe20000001898 */
[-C--:B------:R-:W-:Y:S02]  /*5e70*/  ISETP.GE.AND P3, PT, R2, R204.reuse, PT ;  /* 0x000000cc0200720c */ /* 0x080fe40003f66270 */
[----:B------:R-:W-:Y:S02]  /*5e80*/  ISETP.GE.AND P5, PT, R4, R204, PT ;  /* 0x000000cc0400720c */ /* 0x000fe40003fa6270 */
[----:B------:R-:W-:Y:S02]  /*5e90*/  ISETP.GE.AND P4, PT, R32, R206, PT ;  /* 0x000000ce2000720c */ /* 0x000fe40003f86270 */
[----:B------:R-:W-:-:S02]  /*5ea0*/  FMNMX.FTZ R5, R28, R5, !PT ;  /* 0x000000051c057209 */ /* 0x000fc40007810000 */
[C---:B------:R-:W-:Y:S02]  /*5eb0*/  ISETP.LT.OR P0, PT, R2.reuse, R207, P0 ;  /* 0x000000cf0200720c */ /* 0x040fe40000701670 */
[-C--:B------:R-:W-:Y:S01]  /*5ec0*/  ISETP.LT.OR P3, PT, R2, R205.reuse, P3 ;  /* 0x000000cd0200720c */ /* 0x080fe20001f61670 */
[----:B------:R-:W-:Y:S01]  /*5ed0*/  VIADD R2, R0, 0x30 ;  /* 0x0000003000027836 */ /* 0x000fe20000000000 */
[----:B------:R-:W-:Y:S01]  /*5ee0*/  ISETP.LT.OR P5, PT, R4, R205, P5 ;  /* 0x000000cd0400720c */ /* 0x000fe20002fa1670 */
[----:B------:R-:W-:Y:S01]  /*5ef0*/  VIADD R4, R0, 0x28 ;  /* 0x0000002800047836 */ /* 0x000fe20000000000 */
[----:B------:R-:W-:Y:S02]  /*5f00*/  ISETP.LT.OR P4, PT, R32, R207, P4 ;  /* 0x000000cf2000720c */ /* 0x000fe40002781670 */
[----:B------:R-:W-:Y:S02]  /*5f10*/  FMNMX.FTZ R5, R30, R5, !PT ;  /* 0x000000051e057209 */ /* 0x000fe40007810000 */
[----:B------:R-:W-:-:S02]  /*5f20*/  FSEL R148, R165, -INF , !P6 ;  /* 0xff800000a5947808 */ /* 0x000fc40007000000 */
[----:B------:R-:W-:Y:S02]  /*5f30*/  FSEL R149, R167, -INF , !P2 ;  /* 0xff800000a7957808 */ /* 0x000fe40005000000 */
[----:B------:R-:W-:Y:S02]  /*5f40*/  FSEL R215, R14, -INF , !P1 ;  /* 0xff8000000ed77808 */ /* 0x000fe40004800000 */
[----:B------:R-:W-:Y:S02]  /*5f50*/  FSEL R136, R13, -INF , !P4 ;  /* 0xff8000000d887808 */ /* 0x000fe40006000000 */
[C---:B------:R-:W-:Y:S02]  /*5f60*/  ISETP.GE.AND P6, PT, R2.reuse, R206, PT ;  /* 0x000000ce0200720c */ /* 0x040fe40003fc6270 */
[----:B------:R-:W-:Y:S02]  /*5f70*/  ISETP.GE.AND P2, PT, R2, R204, PT ;  /* 0x000000cc0200720c */ /* 0x000fe40003f46270 */
[----:B------:R-:W-:-:S02]  /*5f80*/  ISETP.GE.AND P1, PT, R4, R206, PT ;  /* 0x000000ce0400720c */ /* 0x000fc40003f26270 */
[----:B------:R-:W-:Y:S02]  /*5f90*/  ISETP.GE.AND P4, PT, R4, R204, PT ;  /* 0x000000cc0400720c */ /* 0x000fe40003f86270 */
[----:B------:R-:W-:Y:S02]  /*5fa0*/  FMNMX.FTZ R5, R172, R5, !PT ;  /* 0x00000005ac057209 */ /* 0x000fe40007810000 */
[C---:B------:R-:W-:Y:S02]  /*5fb0*/  ISETP.LT.OR P6, PT, R2.reuse, R207, P6 ;  /* 0x000000cf0200720c */ /* 0x040fe400037c1670 */
[----:B------:R-:W-:Y:S02]  /*5fc0*/  ISETP.LT.OR P2, PT, R2, R205, P2 ;  /* 0x000000cd0200720c */ /* 0x000fe40001741670 */
[C---:B------:R-:W-:Y:S02]  /*5fd0*/  ISETP.LT.OR P1, PT, R4.reuse, R207, P1 ;  /* 0x000000cf0400720c */ /* 0x040fe40000f21670 */
[----:B------:R-:W-:Y:S01]  /*5fe0*/  ISETP.LT.OR P4, PT, R4, R205, P4 ;  /* 0x000000cd0400720c */ /* 0x000fe20002781670 */
[----:B------:R-:W-:Y:S01]  /*5ff0*/  VIADD R4, R0, 0x31 ;  /* 0x0000003100047836 */ /* 0x000fe20000000000 */
[----:B------:R-:W-:-:S02]  /*6000*/  FMNMX.FTZ R2, R3, R29, !PT ;  /* 0x0000001d03027209 */ /* 0x000fc40007810000 */
[----:B------:R-:W-:Y:S02]  /*6010*/  FMNMX.FTZ R5, R138, R5, !PT ;  /* 0x000000058a057209 */ /* 0x000fe40007810000 */
[----:B------:R-:W-:Y:S02]  /*6020*/  FMNMX.FTZ R2, R27, R2, !PT ;  /* 0x000000021b027209 */ /* 0x000fe40007810000 */
[----:B------:R-:W-:Y:S02]  /*6030*/  FMNMX.FTZ R5, R134, R5, !PT ;  /* 0x0000000586057209 */ /* 0x000fe40007810000 */
[----:B------:R-:W-:Y:S02]  /*6040*/  FSEL R151, R166, -INF , !P5 ;  /* 0xff800000a6977808 */ /* 0x000fe40006800000 */
[----:B------:R-:W-:Y:S02]  /*6050*/  FSEL R140, R160, -INF , !P1 ;  /* 0xff800000a08c7808 */ /* 0x000fe40004800000 */
[----:B------:R-:W-:-:S02]  /*6060*/  ISETP.GE.AND P5, PT, R4, R206, PT ;  /* 0x000000ce0400720c */ /* 0x000fc40003fa6270 */
[----:B------:R-:W-:Y:S02]  /*6070*/  ISETP.GE.AND P1, PT, R4, R204, PT ;  /* 0x000000cc0400720c */ /* 0x000fe40003f26270 */
[----:B------:R-:W-:Y:S02]  /*6080*/  FMNMX.FTZ R2, R31, R2, !PT ;  /* 0x000000021f027209 */ /* 0x000fe40007810000 */
[----:B------:R-:W-:Y:S02]  /*6090*/  FMNMX.FTZ R5, R136, R5, !PT ;  /* 0x0000000588057209 */ /* 0x000fe40007810000 */
[C---:B------:R-:W-:Y:S02]  /*60a0*/  ISETP.LT.OR P5, PT, R4.reuse, R207, P5 ;  /* 0x000000cf0400720c */ /* 0x040fe40002fa1670 */
[----:B------:R-:W-:Y:S01]  /*60b0*/  ISETP.LT.OR P1, PT, R4, R205, P1 ;  /* 0x000000cd0400720c */ /* 0x000fe20000f21670 */
[C---:B------:R-:W-:Y:S01]  /*60c0*/  VIADD R4, R0.reuse, 0x38 ;  /* 0x0000003800047836 */ /* 0x040fe20000000000 */
[----:B------:R-:W-:Y:S01]  /*60d0*/  FMNMX.FTZ R2, R25, R2, !PT ;  /* 0x0000000219027209 */ /* 0x000fe20007810000 */
[----:B------:R-:W-:Y:S01]  /*60e0*/  VIADD R0, R0, 0x39 ;  /* 0x0000003900007836 */ /* 0x000fe20000000000 */
[----:B------:R-:W-:-:S02]  /*60f0*/  FMNMX.FTZ R5, R150, R5, !PT ;  /* 0x0000000596057209 */ /* 0x000fc40007810000 */
[----:B------:R-:W-:Y:S02]  /*6100*/  FSEL R143, R162, -INF , !P4 ;  /* 0xff800000a28f7808 */ /* 0x000fe40006000000 */
[----:B------:R-:W-:Y:S02]  /*6110*/  ISETP.GE.AND P4, PT, R4, R206, PT ;  /* 0x000000ce0400720c */ /* 0x000fe40003f86270 */
[----:B------:R-:W-:Y:S02]  /*6120*/  FMNMX.FTZ R2, R135, R2, !PT ;  /* 0x0000000287027209 */ /* 0x000fe40007810000 */
[----:B------:R-:W-:Y:S02]  /*6130*/  FMNMX.FTZ R5, R148, R5, !PT ;  /* 0x0000000594057209 */ /* 0x000fe40007810000 */
[----:B------:R-:W-:Y:S02]  /*6140*/  FSEL R142, R161, -INF , !P0 ;  /* 0xff800000a18e7808 */ /* 0x000fe40004000000 */
[----:B------:R-:W-:-:S02]  /*6150*/  ISETP.LT.OR P4, PT, R4, R207, P4 ;  /* 0x000000cf0400720c */ /* 0x000fc40002781670 */
[----:B------:R-:W-:Y:S02]  /*6160*/  FMNMX.FTZ R2, R133, R2, !PT ;  /* 0x0000000285027209 */ /* 0x000fe40007810000 */
[----:B------:R-:W-:Y:S02]  /*6170*/  FMNMX.FTZ R5, R140, R5, !PT ;  /* 0x000000058c057209 */ /* 0x000fe40007810000 */
[----:B------:R-:W-:Y:S02]  /*6180*/  FSEL R174, R156, -INF , !P6 ;  /* 0xff8000009cae7808 */ /* 0x000fe40007000000 */
[----:B------:R-:W-:Y:S02]  /*6190*/  FMNMX.FTZ R2, R215, R2, !PT ;  /* 0x00000002d7027209 */ /* 0x000fe40007810000 */
[----:B------:R-:W-:Y:S02]  /*61a0*/  FMNMX.FTZ R5, R142, R5, !PT ;  /* 0x000000058e057209 */ /* 0x000fe40007810000 */
[----:B------:R-:W-:Y:S01]  /*61b0*/  FSEL R168, R152, -INF , !P4 ;  /* 0xff80000098a87808 */ /* 0x000fe20006000000 */
[----:B------:R-:W-:Y:S01]  /*61c0*/  BAR.SYNC.DEFER_BLOCKING 0x0 ;  /* 0x0000000000007b1d */ /* 0x000fe20000010000 */
[----:B------:R-:W-:-:S02]  /*61d0*/  PLOP3.LUT P4, PT, PT, PT, UP0, 0x80, 0x0 ;  /* 0x000000000000781c */ /* 0x000fc40003f8f008 */
[----:B------:R-:W-:Y:S02]  /*61e0*/  FSEL R141, R163, -INF , !P3 ;  /* 0xff800000a38d7808 */ /* 0x000fe40005800000 */
[----:B------:R-:W-:Y:S02]  /*61f0*/  ISETP.GE.AND P3, PT, R0, R206, PT ;  /* 0x000000ce0000720c */ /* 0x000fe40003f66270 */
[----:B------:R-:W-:Y:S02]  /*6200*/  FSEL R170, R157, -INF , !P5 ;  /* 0xff8000009daa7808 */ /* 0x000fe40006800000 */
[----:B------:R-:W-:Y:S02]  /*6210*/  FMNMX.FTZ R6, R219, R2, !PT ;  /* 0x00000002db067209 */ /* 0x000fe40007810000 */
[----:B------:R-:W-:Y:S02]  /*6220*/  FMNMX.FTZ R5, R174, R5, !PT ;  /* 0x00000005ae057209 */ /* 0x000fe40007810000 */
[----:B------:R-:W-:-:S02]  /*6230*/  ISETP.LT.OR P3, PT, R0, R207, P3 ;  /* 0x000000cf0000720c */ /* 0x000fc40001f61670 */
[----:B------:R-:W-:Y:S02]  /*6240*/  FMNMX.FTZ R6, R151, R6, !PT ;  /* 0x0000000697067209 */ /* 0x000fe40007810000 */
[----:B------:R-:W-:Y:S02]  /*6250*/  FMNMX.FTZ R5, R170, R5, !PT ;  /* 0x00000005aa057209 */ /* 0x000fe40007810000 */
[----:B------:R-:W-:Y:S02]  /*6260*/  ISETP.GE.AND P0, PT, R4, R204, PT ;  /* 0x000000cc0400720c */ /* 0x000fe40003f06270 */
[----:B------:R-:W-:Y:S02]  /*6270*/  FSEL R166, R153, -INF , !P3 ;  /* 0xff80000099a67808 */ /* 0x000fe40005800000 */
[----:B------:R-:W-:Y:S02]  /*6280*/  FMNMX.FTZ R6, R149, R6, !PT ;  /* 0x0000000695067209 */ /* 0x000fe40007810000 */
[----:B------:R-:W-:-:S02]  /*6290*/  FMNMX.FTZ R5, R168, R5, !PT ;  /* 0x00000005a8057209 */ /* 0x000fc40007810000 */
[----:B------:R-:W-:Y:S02]  /*62a0*/  ISETP.LT.OR P0, PT, R4, R205, P0 ;  /* 0x000000cd0400720c */ /* 0x000fe40000701670 */
[----:B------:R-:W-:Y:S02]  /*62b0*/  FSEL R169, R158, -INF , !P2 ;  /* 0xff8000009ea97808 */ /* 0x000fe40005000000 */
[----:B------:R-:W-:Y:S02]  /*62c0*/  FMNMX.FTZ R6, R143, R6, !PT ;  /* 0x000000068f067209 */ /* 0x000fe40007810000 */
[----:B------:R-:W-:Y:S01]  /*62d0*/  FMNMX.FTZ R5, R166, R5, !PT ;  /* 0x00000005a6057209 */ /* 0x000fe20007810000 */
[----:B------:R-:W-:Y:S06]  /*62e0*/  @!P4 BRA `(.L_x_303) ;  /* 0x000000000068c947 */ /* 0x000fec0003800000 */
[----:B------:R-:W-:-:S04]  /*62f0*/  UIADD3 UR5, UR19, -0x3, URZ ;  /* 0xfffffffd13057890 */ /* 0x000fc8000fffe03f */
[----:B------:R-:W-:Y:S02]  /*6300*/  USHF.R.S32.HI UR4, URZ, 0x1f, UR5 ;  /* 0x0000001f3f047899 */ /* 0x000fe40008011405 */
[----:B------:R-:W-:Y:S02]  /*6310*/  UIMAD.WIDE.U32 UR26, UR5, UR12, URZ ;  /* 0x0000000c051a72a5 */ /* 0x000fe4000f8e003f */
[----:B------:R-:W-:-:S04]  /*6320*/  UIMAD UR4, UR4, UR12, URZ ;  /* 0x0000000c040472a4 */ /* 0x000fc8000f8e023f */
[----:B------:R-:W-:Y:S01]  /*6330*/  UIMAD UR4, UR5, UR13, UR4 ;  /* 0x0000000d050472a4 */ /* 0x000fe2000f8e0204 */
[----:B------:R-:W-:Y:S02]  /*6340*/  IMAD.U32 R7, RZ, RZ, UR26 ;  /* 0x0000001aff077e24 */ /* 0x000fe4000f8e00ff */
[----:B------:R-:W-:Y:S01]  /*6350*/  IMAD.U32 R2, RZ, RZ, UR26 ;  /* 0x0000001aff027e24 */ /* 0x000fe2000f8e00ff */
[----:B------:R-:W-:Y:S02]  /*6360*/  UIADD3 UR4, UR27, UR4, URZ ;  /* 0x000000041b047290 */ /* 0x000fe4000fffe03f */
[----:B------:R-:W-:-:S04]  /*6370*/  LEA R4, P2, R7, R200, 0x6 ;  /* 0x000000c807047211 */ /* 0x000fc800078430ff */
[----:B------:R-:W-:Y:S01]  /*6380*/  IMAD.U32 R7, RZ, RZ, UR4 ;  /* 0x00000004ff077e24 */ /* 0x000fe2000f8e00ff */
[----:B------:R-:W-:Y:S02]  /*6390*/  ULDC.64 UR4, c[0x0][0x218] ;  /* 0x0000860000047ab9 */ /* 0x000fe40000000a00 */
[----:B------:R-:W-:Y:S02]  /*63a0*/  LEA R8, P3, R4, UR4, 0x1 ;  /* 0x0000000404087c11 */ /* 0x000fe4000f8608ff */
[----:B------:R-:W-:Y:S02]  /*63b0*/  LEA.HI.X R7, R2, R209, R7, 0x6, P2 ;  /* 0x000000d102077211 */ /* 0x000fe400010f3407 */
[----:B------:R-:W-:Y:S02]  /*63c0*/  IADD3 R10, P2, R8, UR23, RZ ;  /* 0x00000017080a7c10 */ /* 0x000fe4000ff5e0ff */
[----:B------:R-:W-:-:S04]  /*63d0*/  LEA.HI.X R9, R4, UR5, R7, 0x1, P3 ;  /* 0x0000000504097c11 */ /* 0x000fc800098f0c07 */
[----:B------:R-:W-:Y:S01]  /*63e0*/  IADD3.X R11, R9, UR22, RZ, P2, !PT ;  /* 0x00000016090b7c10 */ /* 0x000fe200097fe4ff */
        /* <DEDUP_REMOVED lines=10> */
.L_x_303:
[----:B------:R-:W-:Y:S01]  /*6490*/  FMNMX.FTZ R4, R141, R6, !PT ;  /* 0x000000068d047209 */ /* 0x000fe20007810000 */
[----:B------:R-:W2:Y:S01]  /*64a0*/  SHFL.BFLY PT, R2, R5, 0x2, 0x1f ;  /* 0x0c401f0005027f89 */ /* 0x000ea200000e0000 */
[C---:B------:R-:W-:Y:S02]  /*64b0*/  ISETP.GE.AND P2, PT, R0.reuse, R204, PT ;  /* 0x000000cc0000720c */ /* 0x040fe40003f46270 */
[----:B------:R-:W-:Y:S01]  /*64c0*/  FSEL R167, R159, -INF , !P1 ;  /* 0xff8000009fa77808 */ /* 0x000fe20004800000 */
[----:B------:R-:W-:Y:S01]  /*64d0*/  LDSM.16.MT88.4 R16, [R190+0x12000] ;  /* 0x01200000be10783b */ /* 0x000fe20000004200 */
[----:B------:R-:W-:Y:S02]  /*64e0*/  FMNMX.FTZ R4, R169, R4, !PT ;  /* 0x00000004a9047209 */ /* 0x000fe40007810000 */
[----:B------:R-:W-:Y:S01]  /*64f0*/  ISETP.LT.OR P2, PT, R0, R205, P2 ;  /* 0x000000cd0000720c */ /* 0x000fe20001741670 */
[----:B------:R-:W-:Y:S01]  /*6500*/  LDSM.16.MT88.4 R32, [R188+0x12000] ;  /* 0x01200000bc20783b */ /* 0x000fe20000004200 */
[----:B------:R-:W-:-:S02]  /*6510*/  FSEL R165, R154, -INF , !P0 ;  /* 0xff8000009aa57808 */ /* 0x000fc40004000000 */
[----:B------:R-:W-:Y:S02]  /*6520*/  FMNMX.FTZ R4, R167, R4, !PT ;  /* 0x00000004a7047209 */ /* 0x000fe40007810000 */
[----:B------:R-:W-:Y:S02]  /*6530*/  FSEL R163, R155, -INF , !P2 ;  /* 0xff8000009ba37808 */ /* 0x000fe40005000000 */
[----:B------:R-:W-:Y:S01]  /*6540*/  FMNMX.FTZ R4, R165, R4, !PT ;  /* 0x00000004a5047209 */ /* 0x000fe20007810000 */
[----:B------:R-:W-:Y:S03]  /*6550*/  LDSM.16.MT88.4 R152, [R188+0x13000] ;  /* 0x01300000bc98783b */ /* 0x000fe60000004200 */
[----:B-1----:R-:W-:-:S05]  /*6560*/  FMNMX.FTZ R9, R163, R4, !PT ;  /* 0x00000004a3097209 */ /* 0x002fca0007810000 */
[----:B------:R-:W1:Y:S01]  /*6570*/  SHFL.BFLY PT, R0, R9, 0x2, 0x1f ;  /* 0x0c401f0009007f89 */ /* 0x000e6200000e0000 */
[----:B--2---:R-:W-:-:S05]  /*6580*/  FMNMX.FTZ R7, R5, R2, !PT ;  /* 0x0000000205077209 */ /* 0x004fca0007810000 */
[----:B------:R-:W2:Y:S01]  /*6590*/  SHFL.BFLY PT, R2, R7, 0x1, 0x1f ;  /* 0x0c201f0007027f89 */ /* 0x000ea200000e0000 */
[----:B-1----:R-:W-:-:S03]  /*65a0*/  FMNMX.FTZ R5, R9, R0, !PT ;  /* 0x0000000009057209 */ /* 0x002fc60007810000 */
[----:B------:R-:W-:Y:S04]  /*65b0*/  LDSM.16.MT88.4 R8, [R192+0x12000] ;  /* 0x01200000c008783b */ /* 0x000fe80000004200 */
[----:B------:R-:W1:Y:S01]  /*65c0*/  SHFL.BFLY PT, R0, R5, 0x1, 0x1f ;  /* 0x0c201f0005007f89 */ /* 0x000e6200000e0000 */
[----:B--2---:R-:W-:-:S04]  /*65d0*/  FMNMX.FTZ R2, R7, R2, !PT ;  /* 0x0000000207027209 */ /* 0x004fc80007810000 */
[C---:B------:R-:W-:Y:S01]  /*65e0*/  FSETP.NEU.FTZ.AND P1, PT, R2.reuse, -INF , PT ;  /* 0xff8000000200780b */ /* 0x040fe20003f3d000 */
[----:B------:R-:W-:-:S05]  /*65f0*/  FMUL.FTZ R171, R2, UR8 ;  /* 0x0000000802ab7c20 */ /* 0x000fca0008410000 */
[----:B------:R-:W-:-:S05]  /*6600*/  FSEL R171, R171, RZ, P1 ;  /* 0x000000ffabab7208 */ /* 0x000fca0000800000 */
        /* <DEDUP_REMOVED lines=8> */
[----:B-1----:R-:W-:Y:S01]  /*6690*/  FMNMX.FTZ R0, R5, R0, !PT ;  /* 0x0000000005007209 */ /* 0x002fe20007810000 */
[----:B------:R-:W-:Y:S01]  /*66a0*/  FFMA.FTZ R212, R136, UR8, -R171 ;  /* 0x0000000888d47c23 */ /* 0x000fe200080108ab */
[----:B------:R-:W-:Y:S01]  /*66b0*/  FSEL R5, R2, RZ, P1 ;  /* 0x000000ff02057208 */ /* 0x000fe20000800000 */
[----:B------:R-:W-:Y:S01]  /*66c0*/  LDSM.16.MT88.4 R136, [R188+0x16000] ;  /* 0x01600000bc88783b */ /* 0x000fe20000004200 */
[C---:B------:R-:W-:Y:S01]  /*66d0*/  FSETP.NEU.FTZ.AND P0, PT, R0.reuse, -INF , PT ;  /* 0xff8000000000780b */ /* 0x040fe20003f1d000 */
[----:B------:R-:W-:Y:S01]  /*66e0*/  FMUL.FTZ R164, R0, UR8 ;  /* 0x0000000800a47c20 */ /* 0x000fe20008410000 */
[----:B------:R-:W1:Y:S01]  /*66f0*/  MUFU.EX2 R159, R159 ;  /* 0x0000009f009f7308 */ /* 0x000e620000000800 */
[----:B------:R-:W-:Y:S01]  /*6700*/  FADD.FTZ R4, R132, -R5 ;  /* 0x8000000584047221 */ /* 0x000fe20000010000 */
[----:B------:R-:W-:Y:S01]  /*6710*/  FSEL R6, R0, RZ, P0 ;  /* 0x000000ff00067208 */ /* 0x000fe20000000000 */
[--C-:B------:R-:W-:Y:S01]  /*6720*/  FFMA.FTZ R218, R150, UR8, -R171.reuse ;  /* 0x0000000896da7c23 */ /* 0x100fe200080108ab */
[----:B------:R-:W-:Y:S01]  /*6730*/  FSEL R164, R164, RZ, P0 ;  /* 0x000000ffa4a47208 */ /* 0x000fe20000000000 */
[----:B------:R-:W-:Y:S01]  /*6740*/  FMUL.FTZ R162, R4, UR8 ;  /* 0x0000000804a27c20 */ /* 0x000fe20008410000 */
[--C-:B------:R-:W-:Y:S01]  /*6750*/  FFMA.FTZ R220, R140, UR8, -R171.reuse ;  /* 0x000000088cdc7c23 */ /* 0x100fe200080108ab */
[----:B------:R-:W-:Y:S01]  /*6760*/  FADD.FTZ R6, R3, -R6 ;  /* 0x8000000603067221 */ /* 0x000fe20000010000 */
[----:B------:R-:W-:Y:S01]  /*6770*/  MUFU.EX2 R158, R158 ;  /* 0x0000009e009e7308 */ /* 0x000fe20000000800 */
[--C-:B------:R-:W-:Y:S01]  /*6780*/  FFMA.FTZ R156, R29, UR8, -R164.reuse ;  /* 0x000000081d9c7c23 */ /* 0x100fe200080108a4 */
[--C-:B------:R-:W-:Y:S01]  /*6790*/  FFMA.FTZ R147, R27, UR8, -R164.reuse ;  /* 0x000000081b937c23 */ /* 0x100fe200080108a4 */
[--C-:B------:R-:W-:Y:S01]  /*67a0*/  FFMA.FTZ R146, R31, UR8, -R164.reuse ;  /* 0x000000081f927c23 */ /* 0x100fe200080108a4 */
[--C-:B------:R-:W-:Y:S01]  /*67b0*/  FFMA.FTZ R161, R25, UR8, -R164.reuse ;  /* 0x0000000819a17c23 */ /* 0x100fe200080108a4 */
[----:B------:R-:W-:Y:S01]  /*67c0*/  FMUL.FTZ R3, R6, UR8 ;  /* 0x0000000806037c20 */ /* 0x000fe20008410000 */
[----:B------:R-:W2:Y:S01]  /*67d0*/  LDSM.16.MT88.4 R24, [R189+0x12000] ;  /* 0x01200000bd18783b */ /* 0x000ea20000004200 */
[--C-:B------:R-:W-:Y:S01]  /*67e0*/  FFMA.FTZ R214, R135, UR8, -R164.reuse ;  /* 0x0000000887d67c23 */ /* 0x100fe200080108a4 */
[----:B------:R-:W3:Y:S01]  /*67f0*/  MUFU.EX2 R157, R157 ;  /* 0x0000009d009d7308 */ /* 0x000ee20000000800 */
[----:B-1----:R-:W-:Y:S01]  /*6800*/  F2FP.F16.F32.PACK_AB R4, R159, R160 ;  /* 0x000000a09f04723e */ /* 0x002fe200000000ff */
[--C-:B------:R-:W-:Y:S01]  /*6810*/  FFMA.FTZ R217, R133, UR8, -R164.reuse ;  /* 0x0000000885d97c23 */ /* 0x100fe200080108a4 */
[--C-:B------:R-:W-:Y:S01]  /*6820*/  FFMA.FTZ R215, R215, UR8, -R164.reuse ;  /* 0x00000008d7d77c23 */ /* 0x100fe200080108a4 */
[--C-:B------:R-:W-:Y:S01]  /*6830*/  FFMA.FTZ R216, R219, UR8, -R164.reuse ;  /* 0x00000008dbd87c23 */ /* 0x100fe200080108a4 */
[----:B------:R-:W-:Y:S01]  /*6840*/  LDSM.16.MT88.4 R132, [R192+0x12800] ;  /* 0x01280000c084783b */ /* 0x000fe20000004200 */
[--C-:B------:R-:W-:Y:S01]  /*6850*/  FFMA.FTZ R219, R148, UR8, -R171.reuse ;  /* 0x0000000894db7c23 */ /* 0x100fe200080108ab */
[--C-:B------:R-:W-:Y:S01]  /*6860*/  FFMA.FTZ R222, R151, UR8, -R164.reuse ;  /* 0x0000000897de7c23 */ /* 0x100fe200080108a4 */
[----:B------:R-:W-:Y:S01]  /*6870*/  MUFU.EX2 R156, R156 ;  /* 0x0000009c009c7308 */ /* 0x000fe20000000800 */
[--C-:B------:R-:W-:Y:S01]  /*6880*/  FFMA.FTZ R223, R149, UR8, -R164.reuse ;  /* 0x0000000895df7c23 */ /* 0x100fe200080108a4 */
[----:B------:R-:W-:Y:S01]  /*6890*/  FFMA.FTZ R221, R142, UR8, -R171 ;  /* 0x000000088edd7c23 */ /* 0x000fe200080108ab */
[----:B------:R-:W-:Y:S01]  /*68a0*/  LDSM.16.MT88.4 R148, [R192+0x15000] ;  /* 0x01500000c094783b */ /* 0x000fe20000004200 */
[--C-:B------:R-:W-:Y:S01]  /*68b0*/  FFMA.FTZ R224, R143, UR8, -R164.reuse ;  /* 0x000000088fe07c23 */ /* 0x100fe200080108a4 */
[--C-:B------:R-:W-:Y:S01]  /*68c0*/  FFMA.FTZ R225, R141, UR8, -R164.reuse ;  /* 0x000000088de17c23 */ /* 0x100fe200080108a4 */
[--C-:B------:R-:W-:Y:S01]  /*68d0*/  FFMA.FTZ R167, R167, UR8, -R164.reuse ;  /* 0x00000008a7a77c23 */ /* 0x100fe200080108a4 */
[----:B------:R-:W-:Y:S01]  /*68e0*/  LDSM.16.MT88.4 R140, [R190+0x15000] ;  /* 0x01500000be8c783b */ /* 0x000fe20000004200 */
[----:B------:R-:W1:Y:S01]  /*68f0*/  MUFU.EX2 R147, R147 ;  /* 0x0000009300937308 */ /* 0x000e620000000800 */
[----:B---3--:R-:W-:Y:S01]  /*6900*/  F2FP.F16.F32.PACK_AB R6, R157, R158 ;  /* 0x0000009e9d06723e */ /* 0x008fe200000000ff */
[----:B------:R-:W-:-:S06]  /*6910*/  FFMA.FTZ R165, R165, UR8, -R164 ;  /* 0x00000008a5a57c23 */ /* 0x000fcc00080108a4 */
[----:B------:R-:W-:Y:S08]  /*6920*/  MUFU.EX2 R146, R146 ;  /* 0x0000009200927308 */ /* 0x000ff00000000800 */
[----:B------:R-:W3:Y:S01]  /*6930*/  MUFU.EX2 R161, R161 ;  /* 0x000000a100a17308 */ /* 0x000ee20000000800 */
[----:B-1----:R-:W-:-:S07]  /*6940*/  F2FP.F16.F32.PACK_AB R5, R147, R156 ;  /* 0x0000009c9305723e */ /* 0x002fce00000000ff */
[----:B------:R-:W1:Y:S08]  /*6950*/  MUFU.EX2 R162, R162 ;  /* 0x000000a200a27308 */ /* 0x000e700000000800 */
[----:B------:R-:W4:Y:S01]  /*6960*/  MUFU.EX2 R3, R3 ;  /* 0x0000000300037308 */ /* 0x000f220000000800 */
[----:B---3--:R-:W-:-:S07]  /*6970*/  F2FP.F16.F32.PACK_AB R7, R161, R146 ;  /* 0x00000092a107723e */ /* 0x008fce00000000ff */
[----:B------:R-:W-:Y:S01]  /*6980*/  MUFU.EX2 R172, R172 ;  /* 0x000000ac00ac7308 */ /* 0x000fe20000000800 */
[-C--:B-1----:R-:W-:Y:S01]  /*6990*/  FMUL.FTZ R20, R120, R162.reuse ;  /* 0x000000a278147220 */ /* 0x082fe20000410000 */
[-C--:B------:R-:W-:Y:S01]  /*69a0*/  FMUL.FTZ R21, R121, R162.reuse ;  /* 0x000000a279157220 */ /* 0x080fe20000410000 */
[-C--:B------:R-:W-:Y:S01]  /*69b0*/  FMUL.FTZ R116, R116, R162.reuse ;  /* 0x000000a274747220 */ /* 0x080fe20000410000 */
[-C--:B------:R-:W-:Y:S01]  /*69c0*/  FMUL.FTZ R117, R117, R162.reuse ;  /* 0x000000a275757220 */ /* 0x080fe20000410000 */
[-C--:B------:R-:W-:Y:S01]  /*69d0*/  FMUL.FTZ R28, R112, R162.reuse ;  /* 0x000000a2701c7220 */ /* 0x080fe20000410000 */
[-C--:B------:R-:W-:Y:S01]  /*69e0*/  FMUL.FTZ R29, R113, R162.reuse ;  /* 0x000000a2711d7220 */ /* 0x080fe20000410000 */
[-C--:B------:R-:W-:Y:S01]  /*69f0*/  FMUL.FTZ R108, R108, R162.reuse ;  /* 0x000000a26c6c7220 */ /* 0x080fe20000410000 */
[-C--:B------:R-:W-:Y:S01]  /*6a00*/  FMUL.FTZ R109, R109, R162.reuse ;  /* 0x000000a26d6d7220 */ /* 0x080fe20000410000 */
[-C--:B----4-:R-:W-:Y:S01]  /*6a10*/  FMUL.FTZ R22, R122, R3.reuse ;  /* 0x000000037a167220 */ /* 0x090fe20000410000 */
[-C--:B------:R-:W-:Y:S01]  /*6a20*/  FMUL.FTZ R23, R123, R3.reuse ;  /* 0x000000037b177220 */ /* 0x080fe20000410000 */
[-C--:B------:R-:W-:Y:S01]  /*6a30*/  FMUL.FTZ R118, R118, R3.reuse ;  /* 0x0000000376767220 */ /* 0x080fe20000410000 */
[-C--:B------:R-:W-:Y:S01]  /*6a40*/  FMUL.FTZ R119, R119, R3.reuse ;  /* 0x0000000377777220 */ /* 0x080fe20000410000 */
[-C--:B------:R-:W-:Y:S01]  /*6a50*/  FMUL.FTZ R30, R114, R3.reuse ;  /* 0x00000003721e7220 */ /* 0x080fe20000410000 */
[-C--:B------:R-:W-:Y:S01]  /*6a60*/  FMUL.FTZ R31, R115, R3.reuse ;  /* 0x00000003731f7220 */ /* 0x080fe20000410000 */
[-C--:B------:R-:W-:Y:S01]  /*6a70*/  FMUL.FTZ R110, R110, R3.reuse ;  /* 0x000000036e6e7220 */ /* 0x080fe20000410000 */
[----:B------:R-:W-:Y:S01]  /*6a80*/  LDSM.16.MT88.4 R112, [R190+0x14000] ;  /* 0x01400000be70783b */ /* 0x000fe20000004200 */
[C---:B------:R-:W-:Y:S01]  /*6a90*/  HMMA.16816.F32 R20, R4.reuse, R16, R20 ;  /* 0x000000100414723c */ /* 0x040fe20000001814 */
[-C--:B------:R-:W-:Y:S01]  /*6aa0*/  FMUL.FTZ R111, R111, R3.reuse ;  /* 0x000000036f6f7220 */ /* 0x080fe20000410000 */
[----:B------:R-:W1:Y:S01]  /*6ab0*/  MUFU.EX2 R175, R175 ;  /* 0x000000af00af7308 */ /* 0x000e620000000800 */
[-C--:B------:R-:W-:Y:S01]  /*6ac0*/  FMUL.FTZ R88, R88, R162.reuse ;  /* 0x000000a258587220 */ /* 0x080fe20000410000 */
[-C--:B------:R-:W-:Y:S01]  /*6ad0*/  FMUL.FTZ R89, R89, R162.reuse ;  /* 0x000000a259597220 */ /* 0x080fe20000410000 */
[-C--:B------:R-:W-:Y:S01]  /*6ae0*/  FMUL.FTZ R90, R90, R3.reuse ;  /* 0x000000035a5a7220 */ /* 0x080fe20000410000 */
[C---:B------:R-:W-:Y:S01]  /*6af0*/  HMMA.16816.F32 R16, R4.reuse, R18, R116 ;  /* 0x000000120410723c */ /* 0x040fe20000001874 */
[----:B------:R-:W3:Y:S01]  /*6b00*/  LDSM.16.MT88.4 R116, [R192+0x14000] ;  /* 0x01400000c074783b */ /* 0x000ee20000004200 */
[-C--:B------:R-:W-:Y:S01]  /*6b10*/  FMUL.FTZ R91, R91, R3.reuse ;  /* 0x000000035b5b7220 */ /* 0x080fe20000410000 */
[-C--:B------:R-:W-:Y:S01]  /*6b20*/  FMUL.FTZ R12, R128, R162.reuse ;  /* 0x000000a2800c7220 */ /* 0x080fe20000410000 */
[----:B------:R-:W-:Y:S01]  /*6b30*/  MUFU.EX2 R173, R173 ;  /* 0x000000ad00ad7308 */ /* 0x000fe20000000800 */
[-C--:B------:R-:W-:Y:S01]  /*6b40*/  FMUL.FTZ R13, R129, R162.reuse ;  /* 0x000000a2810d7220 */ /* 0x080fe20000410000 */
[C---:B--2---:R-:W-:Y:S01]  /*6b50*/  HMMA.16816.F32 R28, R4.reuse, R24, R28 ;  /* 0x00000018041c723c */ /* 0x044fe2000000181c */
[-C--:B------:R-:W-:Y:S01]  /*6b60*/  FMUL.FTZ R14, R130, R3.reuse ;  /* 0x00000003820e7220 */ /* 0x080fe20000410000 */
[-C--:B------:R-:W-:Y:S01]  /*6b70*/  FMUL.FTZ R15, R131, R3.reuse ;  /* 0x00000003830f7220 */ /* 0x080fe20000410000 */
[-C--:B------:R-:W-:Y:S01]  /*6b80*/  FMUL.FTZ R124, R124, R162.reuse ;  /* 0x000000a27c7c7220 */ /* 0x080fe20000410000 */
[-C--:B------:R-:W-:Y:S01]  /*6b90*/  FMUL.FTZ R125, R125, R162.reuse ;  /* 0x000000a27d7d7220 */ /* 0x080fe20000410000 */
[-C--:B------:R-:W-:Y:S01]  /*6ba0*/  FMUL.FTZ R126, R126, R3.reuse ;  /* 0x000000037e7e7220 */ /* 0x080fe20000410000 */
[C---:B------:R-:W-:Y:S01]  /*6bb0*/  HMMA.16816.F32 R24, R4.reuse, R26, R108 ;  /* 0x0000001a0418723c */ /* 0x040fe2000000186c */
[----:B------:R-:W-:Y:S01]  /*6bc0*/  MUFU.EX2 R212, R212 ;  /* 0x000000d400d47308 */ /* 0x000fe20000000800 */
[-C--:B------:R-:W-:Y:S01]  /*6bd0*/  FMUL.FTZ R127, R127, R3.reuse ;  /* 0x000000037f7f7220 */ /* 0x080fe20000410000 */
        /* <DEDUP_REMOVED lines=12> */
[----:B------:R-:W-:Y:S01]  /*6ca0*/  MUFU.EX2 R214, R214 ;  /* 0x000000d600d67308 */ /* 0x000fe20000000800 */
[C---:B------:R-:W-:Y:S01]  /*6cb0*/  HMMA.16816.F32 R12, R4.reuse, R8, R12 ;  /* 0x00000008040c723c */ /* 0x040fe2000000180c */
[----:B------:R-:W-:Y:S01]  /*6cc0*/  LDSM.16.MT88.4 R128, [R189+0x12800] ;  /* 0x01280000bd80783b */ /* 0x000fe20000004200 */
[-C--:B------:R-:W-:Y:S01]  /*6cd0*/  FMUL.FTZ R92, R92, R162.reuse ;  /* 0x000000a25c5c7220 */ /* 0x080fe20000410000 */
[-C--:B------:R-:W-:Y:S01]  /*6ce0*/  FMUL.FTZ R93, R93, R162.reuse ;  /* 0x000000a25d5d7220 */ /* 0x080fe20000410000 */
[-C--:B------:R-:W-:Y:S01]  /*6cf0*/  FMUL.FTZ R94, R94, R3.reuse ;  /* 0x000000035e5e7220 */ /* 0x080fe20000410000 */
[----:B------:R-:W-:Y:S01]  /*6d00*/  LDSM.16.MT88.4 R120, [R192+0x14800] ;  /* 0x01480000c078783b */ /* 0x000fe20000004200 */
[C---:B------:R-:W-:Y:S01]  /*6d10*/  HMMA.16816.F32 R100, R4.reuse, R32, R108 ;  /* 0x000000200464723c */ /* 0x040fe2000000186c */
[----:B------:R-:W2:Y:S01]  /*6d20*/  MUFU.EX2 R217, R217 ;  /* 0x000000d900d97308 */ /* 0x000ea20000000800 */
[-C--:B------:R-:W-:Y:S01]  /*6d30*/  FMUL.FTZ R95, R95, R3.reuse ;  /* 0x000000035f5f7220 */ /* 0x080fe20000410000 */
[----:B------:R-:W4:Y:S01]  /*6d40*/  LDSM.16.MT88.4 R108, [R189+0x14000] ;  /* 0x01400000bd6c783b */ /* 0x000f220000004200 */
[-C--:B------:R-:W-:Y:S01]  /*6d50*/  FMUL.FTZ R96, R96, R162.reuse ;  /* 0x000000a260607220 */ /* 0x080fe20000410000 */
[-C--:B------:R-:W-:Y:S01]  /*6d60*/  FMUL.FTZ R97, R97, R162.reuse ;  /* 0x000000a261617220 */ /* 0x080fe20000410000 */
[C---:B------:R-:W-:Y:S01]  /*6d70*/  HMMA.16816.F32 R32, R4.reuse, R34, R104 ;  /* 0x000000220420723c */ /* 0x040fe20000001868 */
[-C--:B------:R-:W-:Y:S01]  /*6d80*/  FMUL.FTZ R98, R98, R3.reuse ;  /* 0x0000000362627220 */ /* 0x080fe20000410000 */
[-C--:B------:R-:W-:Y:S01]  /*6d90*/  FMUL.FTZ R99, R99, R3.reuse ;  /* 0x0000000363637220 */ /* 0x080fe20000410000 */
[----:B------:R-:W-:Y:S01]  /*6da0*/  MUFU.EX2 R215, R215 ;  /* 0x000000d700d77308 */ /* 0x000fe20000000800 */
[-C--:B------:R-:W-:Y:S01]  /*6db0*/  FFMA.FTZ R160, R213, R162.reuse, R160 ;  /* 0x000000a2d5a07223 */ /* 0x080fe200000100a0 */
[-C--:B------:R-:W-:Y:S01]  /*6dc0*/  FFMA.FTZ R156, R211, R3.reuse, R156 ;  /* 0x00000003d39c7223 */ /* 0x080fe2000001009c */
[C---:B------:R-:W-:Y:S01]  /*6dd0*/  HMMA.16816.F32 R8, R4.reuse, R10, R124 ;  /* 0x0000000a0408723c */ /* 0x040fe2000000187c */
        /* <DEDUP_REMOVED lines=8> */
[----:B------:R-:W5:Y:S01]  /*6e60*/  MUFU.EX2 R216, R216 ;  /* 0x000000d800d87308 */ /* 0x000f620000000800 */
[----:B------:R-:W-:Y:S01]  /*6e70*/  LDSM.16.MT88.4 R124, [R188+0x12800] ;  /* 0x01280000bc7c783b */ /* 0x000fe20000004200 */
[C---:B---3--:R-:W-:Y:S01]  /*6e80*/  HMMA.16816.F32 R40, R4.reuse, R116, R104 ;  /* 0x000000740428723c */ /* 0x048fe20000001868 */
[----:B------:R-:W-:Y:S01]  /*6e90*/  FADD.FTZ R159, R159, R160 ;  /* 0x000000a09f9f7221 */ /* 0x000fe20000010000 */
[----:B------:R-:W-:Y:S01]  /*6ea0*/  FADD.FTZ R147, R147, R156 ;  /* 0x0000009c93937221 */ /* 0x000fe20000010000 */
[----:B------:R-:W3:Y:S02]  /*6eb0*/  LDSM.16.MT88.4 R104, [R188+0x14000] ;  /* 0x01400000bc68783b */ /* 0x000ee40000004200 */
[----:B------:R-:W-:Y:S01]  /*6ec0*/  FADD.FTZ R158, R158, R159 ;  /* 0x0000009f9e9e7221 */ /* 0x000fe20000010000 */
[C---:B------:R-:W-:Y:S01]  /*6ed0*/  HMMA.16816.F32 R36, R4.reuse, R118, R36 ;  /* 0x000000760424723c */ /* 0x040fe20000001824 */
[-C--:B------:R-:W-:Y:S01]  /*6ee0*/  FMUL.FTZ R116, R44, R162.reuse ;  /* 0x000000a22c747220 */ /* 0x080fe20000410000 */
[-C--:B------:R-:W-:Y:S01]  /*6ef0*/  FMUL.FTZ R117, R45, R162.reuse ;  /* 0x000000a22d757220 */ /* 0x080fe20000410000 */
[-C--:B------:R-:W-:Y:S01]  /*6f00*/  FMUL.FTZ R44, R48, R162.reuse ;  /* 0x000000a2302c7220 */ /* 0x080fe20000410000 */
[----:B------:R-:W-:Y:S01]  /*6f10*/  FMUL.FTZ R45, R49, R162 ;  /* 0x000000a2312d7220 */ /* 0x000fe20000410000 */
[----:B------:R-:W-:Y:S01]  /*6f20*/  MUFU.EX2 R218, R218 ;  /* 0x000000da00da7308 */ /* 0x000fe20000000800 */
[C---:B------:R-:W-:Y:S01]  /*6f30*/  HMMA.16816.F32 R92, R4.reuse, R136, R92 ;  /* 0x00000088045c723c */ /* 0x040fe2000000185c */
[-C--:B------:R-:W-:Y:S01]  /*6f40*/  FMUL.FTZ R118, R46, R3.reuse ;  /* 0x000000032e767220 */ /* 0x080fe20000410000 */
[-C--:B------:R-:W-:Y:S01]  /*6f50*/  FMUL.FTZ R119, R47, R3.reuse ;  /* 0x000000032f777220 */ /* 0x080fe20000410000 */
[-C--:B------:R-:W-:Y:S01]  /*6f60*/  FMUL.FTZ R46, R50, R3.reuse ;  /* 0x00000003322e7220 */ /* 0x080fe20000410000 */
[----:B------:R-:W-:Y:S01]  /*6f70*/  FMUL.FTZ R47, R51, R3 ;  /* 0x00000003332f7220 */ /* 0x000fe20000410000 */
[----:B------:R-:W-:Y:S01]  /*6f80*/  FADD.FTZ R146, R146, R147 ;  /* 0x0000009392927221 */ /* 0x000fe20000010000 */
[----:B------:R-:W-:Y:S01]  /*6f90*/  FADD.FTZ R157, R157, R158 ;  /* 0x0000009e9d9d7221 */ /* 0x000fe20000010000 */
[----:B------:R-:W5:Y:S02]  /*6fa0*/  MUFU.EX2 R219, R219 ;  /* 0x000000db00db7308 */ /* 0x000f640000000800 */
[----:B------:R-:W-:Y:S01]  /*6fb0*/  HMMA.16816.F32 R48, R4, R112, R116 ;  /* 0x000000700430723c */ /* 0x000fe20000001874 */
[----:B------:R-:W-:-:S05]  /*6fc0*/  FADD.FTZ R161, R161, R146 ;  /* 0x00000092a1a17221 */ /* 0x000fca0000010000 */
[C---:B------:R-:W-:Y:S01]  /*6fd0*/  HMMA.16816.F32 R44, R4.reuse, R114, R44 ;  /* 0x00000072042c723c */ /* 0x040fe2000000182c */
[----:B------:R-:W1:Y:S01]  /*6fe0*/  LDSM.16.MT88.4 R112, [R192+0x16000] ;  /* 0x01600000c070783b */ /* 0x000e620000004200 */
        /* <DEDUP_REMOVED lines=8> */
[----:B------:R-:W-:Y:S02]  /*7070*/  MUFU.EX2 R220, R220 ;  /* 0x000000dc00dc7308 */ /* 0x000fe40000000800 */
[C---:B----4-:R-:W-:Y:S06]  /*7080*/  HMMA.16816.F32 R56, R4.reuse, R108, R116 ;  /* 0x0000006c0438723c */ /* 0x050fec0000001874 */
        /* <DEDUP_REMOVED lines=9> */
[----:B------:R-:W4:Y:S01]  /*7120*/  LDSM.16.MT88.4 R108, [R190+0x16000] ;  /* 0x01600000be6c783b */ /* 0x000f220000004200 */
[----:B------:R-:W-:Y:S01]  /*7130*/  MUFU.EX2 R221, R221 ;  /* 0x000000dd00dd7308 */ /* 0x000fe20000000800 */
[C---:B---3--:R-:W-:Y:S06]  /*7140*/  HMMA.16816.F32 R64, R4.reuse, R104, R116 ;  /* 0x000000680440723c */ /* 0x048fec0000001874 */
[C---:B------:R-:W-:Y:S01]  /*7150*/  HMMA.16816.F32 R60, R4.reuse, R106, R60 ;  /* 0x0000006a043c723c */ /* 0x040fe2000000183c */
[----:B------:R-:W3:Y:S01]  /*7160*/  LDSM.16.MT88.4 R104, [R189+0x16000] ;  /* 0x01600000bd68783b */ /* 0x000ee20000004200 */
        /* <DEDUP_REMOVED lines=9> */
[C---:B-1----:R-:W-:Y:S01]  /*7200*/  HMMA.16816.F32 R72, R4.reuse, R112, R116 ;  /* 0x000000700448723c */ /* 0x042fe20000001874 */
[----:B------:R-:W1:Y:S05]  /*7210*/  LDSM.16.MT88.4 R116, [R190+0x12800] ;  /* 0x01280000be74783b */ /* 0x000e6a0000004200 */
[----:B------:R-:W-:Y:S01]  /*7220*/  HMMA.16816.F32 R68, R4, R114, R68 ;  /* 0x000000720444723c */ /* 0x000fe20000001844 */
[-C--:B------:R-:W-:Y:S01]  /*7230*/  FMUL.FTZ R112, R80, R162.reuse ;  /* 0x000000a250707220 */ /* 0x080fe20000410000 */
[-C--:B------:R-:W-:Y:S01]  /*7240*/  FMUL.FTZ R113, R81, R162.reuse ;  /* 0x000000a251717220 */ /* 0x080fe20000410000 */
[-C--:B------:R-:W-:Y:S01]  /*7250*/  FMUL.FTZ R80, R84, R162.reuse ;  /* 0x000000a254507220 */ /* 0x080fe20000410000 */
[----:B------:R-:W-:Y:S01]  /*7260*/  FMUL.FTZ R81, R85, R162 ;  /* 0x000000a255517220 */ /* 0x000fe20000410000 */
[----:B------:R-:W1:Y:S02]  /*7270*/  MUFU.EX2 R223, R223 ;  /* 0x000000df00df7308 */ /* 0x000e640000000800 */
[-C--:B------:R-:W-:Y:S01]  /*7280*/  FMUL.FTZ R114, R82, R3.reuse ;  /* 0x0000000352727220 */ /* 0x080fe20000410000 */
[-C--:B------:R-:W-:Y:S01]  /*7290*/  FMUL.FTZ R115, R83, R3.reuse ;  /* 0x0000000353737220 */ /* 0x080fe20000410000 */
[-C--:B------:R-:W-:Y:S01]  /*72a0*/  FMUL.FTZ R82, R86, R3.reuse ;  /* 0x0000000356527220 */ /* 0x080fe20000410000 */
[----:B------:R-:W-:-:S03]  /*72b0*/  FMUL.FTZ R83, R87, R3 ;  /* 0x0000000357537220 */ /* 0x000fc60000410000 */
[----:B------:R-:W-:Y:S01]  /*72c0*/  MUFU.EX2 R224, R224 ;  /* 0x000000e000e07308 */ /* 0x000fe20000000800 */
[C---:B----4-:R-:W-:Y:S06]  /*72d0*/  HMMA.16816.F32 R76, R4.reuse, R108, R76 ;  /* 0x0000006c044c723c */ /* 0x050fec000000184c */
[C---:B------:R-:W-:Y:S01]  /*72e0*/  HMMA.16816.F32 R84, R4.reuse, R110, R112 ;  /* 0x0000006e0454723c */ /* 0x040fe20000001870 */
[----:B------:R-:W4:Y:S01]  /*72f0*/  LDSM.16.MT88.4 R112, [R190+0x14800] ;  /* 0x01480000be70783b */ /* 0x000f220000004200 */
[----:B------:R-:W4:Y:S03]  /*7300*/  MUFU.EX2 R225, R225 ;  /* 0x000000e100e17308 */ /* 0x000f260000000800 */
[----:B------:R-:W4:Y:S01]  /*7310*/  LDSM.16.MT88.4 R108, [R189+0x14800] ;  /* 0x01480000bd6c783b */ /* 0x000f220000004200 */
[C---:B---3--:R-:W-:Y:S04]  /*7320*/  HMMA.16816.F32 R80, R4.reuse, R104, R80 ;  /* 0x000000680450723c */ /* 0x048fe80000001850 */
[----:B------:R-:W-:Y:S02]  /*7330*/  MUFU.EX2 R167, R167 ;  /* 0x000000a700a77308 */ /* 0x000fe40000000800 */
[----:B------:R-:W-:Y:S01]  /*7340*/  HMMA.16816.F32 R88, R4, R106, R88 ;  /* 0x0000006a0458723c */ /* 0x000fe20000001858 */
[----:B------:R-:W-:-:S02]  /*7350*/  F2FP.F16.F32.PACK_AB R104, R175, R172 ;  /* 0x000000acaf68723e */ /* 0x000fc400000000ff */
[----:B--2---:R-:W-:-:S03]  /*7360*/  F2FP.F16.F32.PACK_AB R105, R217, R214 ;  /* 0x000000d6d969723e */ /* 0x004fc600000000ff */
[----:B------:R-:W-:Y:S01]  /*7370*/  HMMA.16816.F32 R4, R4, R138, R96 ;  /* 0x0000008a0404723c */ /* 0x000fe20000001860 */
[----:B------:R-:W-:Y:S01]  /*7380*/  F2FP.F16.F32.PACK_AB R106, R212, R173 ;  /* 0x000000add46a723e */ /* 0x000fe200000000ff */
[----:B------:R-:W-:Y:S01]  /*7390*/  LDSM.16.MT88.4 R96, [R189+0x16800] ;  /* 0x01680000bd60783b */ /* 0x000fe20000004200 */
[----:B-----5:R-:W-:Y:S01]  /*73a0*/  F2FP.F16.F32.PACK_AB R107, R216, R215 ;  /* 0x000000d7d86b723e */ /* 0x020fe200000000ff */
[----:B------:R-:W-:Y:S02]  /*73b0*/  MUFU.EX2 R165, R165 ;  /* 0x000000a500a57308 */ /* 0x000fe40000000800 */
[----:B------:R-:W-:Y:S04]  /*73c0*/  LDSM.16.MT88.4 R136, [R188+0x15000] ;  /* 0x01500000bc88783b */ /* 0x000fe80000004200 */
[C---:B-1----:R-:W-:Y:S06]  /*73d0*/  HMMA.16816.F32 R20, R104.reuse, R116, R20 ;  /* 0x000000746814723c */ /* 0x042fec0000001814 */
[C---:B------:R-:W-:Y:S01]  /*73e0*/  HMMA.16816.F32 R16, R104.reuse, R118, R16 ;  /* 0x000000766810723c */ /* 0x040fe20000001810 */
[----:B------:R-:W1:Y:S05]  /*73f0*/  LDSM.16.MT88.4 R116, [R188+0x14800] ;  /* 0x01480000bc74783b */ /* 0x000e6a0000004200 */
[C---:B------:R-:W-:Y:S06]  /*7400*/  HMMA.16816.F32 R28, R104.reuse, R128, R28 ;  /* 0x00000080681c723c */ /* 0x040fec000000181c */
[C---:B------:R-:W-:Y:S01]  /*7410*/  HMMA.16816.F32 R24, R104.reuse, R130, R24 ;  /* 0x000000826818723c */ /* 0x040fe20000001818 */
[----:B------:R-:W2:Y:S05]  /*7420*/  LDSM.16.MT88.4 R128, [R192+0x16800] ;  /* 0x01680000c080783b */ /* 0x000eaa0000004200 */
[C---:B------:R-:W-:Y:S06]  /*7430*/  HMMA.16816.F32 R100, R104.reuse, R124, R100 ;  /* 0x0000007c6864723c */ /* 0x040fec0000001864 */
[C---:B------:R-:W-:Y:S01]  /*7440*/  HMMA.16816.F32 R32, R104.reuse, R126, R32 ;  /* 0x0000007e6820723c */ /* 0x040fe20000001820 */
[----:B------:R-:W-:Y:S05]  /*7450*/  LDSM.16.MT88.4 R124, [R192+0x13000] ;  /* 0x01300000c07c783b */ /* 0x000fea0000004200 */
[C---:B----4-:R-:W-:Y:S06]  /*7460*/  HMMA.16816.F32 R48, R104.reuse, R112, R48 ;  /* 0x000000706830723c */ /* 0x050fec0000001830 */
[C---:B------:R-:W-:Y:S01]  /*7470*/  HMMA.16816.F32 R44, R104.reuse, R114, R44 ;  /* 0x00000072682c723c */ /* 0x040fe2000000182c */
[----:B------:R-:W3:Y:S05]  /*7480*/  LDSM.16.MT88.4 R112, [R188+0x16800] ;  /* 0x01680000bc70783b */ /* 0x000eea0000004200 */
[C---:B------:R-:W-:Y:S06]  /*7490*/  HMMA.16816.F32 R56, R104.reuse, R108, R56 ;  /* 0x0000006c6838723c */ /* 0x040fec0000001838 */
[C---:B------:R-:W-:Y:S01]  /*74a0*/  HMMA.16816.F32 R52, R104.reuse, R110, R52 ;  /* 0x0000006e6834723c */ /* 0x040fe20000001834 */
[----:B------:R-:W4:Y:S05]  /*74b0*/  LDSM.16.MT88.4 R108, [R189+0x13000] ;  /* 0x01300000bd6c783b */ /* 0x000f2a0000004200 */
[C---:B------:R-:W-:Y:S06]  /*74c0*/  HMMA.16816.F32 R40, R104.reuse, R120, R40 ;  /* 0x000000786828723c */ /* 0x040fec0000001828 */
[C---:B------:R-:W-:Y:S01]  /*74d0*/  HMMA.16816.F32 R36, R104.reuse, R122, R36 ;  /* 0x0000007a6824723c */ /* 0x040fe20000001824 */
[----:B------:R-:W5:Y:S05]  /*74e0*/  LDSM.16.MT88.4 R120, [R190+0x16800] ;  /* 0x01680000be78783b */ /* 0x000f6a0000004200 */
[C---:B-1----:R-:W-:Y:S06]  /*74f0*/  HMMA.16816.F32 R64, R104.reuse, R116, R64 ;  /* 0x000000746840723c */ /* 0x042fec0000001840 */
[C---:B------:R-:W-:Y:S01]  /*7500*/  HMMA.16816.F32 R60, R104.reuse, R118, R60 ;  /* 0x00000076683c723c */ /* 0x040fe2000000183c */
[----:B------:R-:W1:Y:S05]  /*7510*/  LDSM.16.MT88.4 R116, [R190+0x13000] ;  /* 0x01300000be74783b */ /* 0x000e6a0000004200 */
[C---:B------:R-:W-:Y:S06]  /*7520*/  HMMA.16816.F32 R12, R104.reuse, R132, R12 ;  /* 0x00000084680c723c */ /* 0x040fec000000180c */
[C---:B------:R-:W-:Y:S01]  /*7530*/  HMMA.16816.F32 R8, R104.reuse, R134, R8 ;  /* 0x000000866808723c */ /* 0x040fe20000001808 */
[----:B------:R-:W1:Y:S05]  /*7540*/  LDSM.16.MT88.4 R132, [R189+0x15000] ;  /* 0x01500000bd84783b */ /* 0x000e6a0000004200 */
[C---:B------:R-:W-:Y:S06]  /*7550*/  HMMA.16816.F32 R80, R104.reuse, R96, R80 ;  /* 0x000000606850723c */ /* 0x040fec0000001850 */
[----:B------:R-:W-:Y:S01]  /*7560*/  HMMA.16816.F32 R88, R104, R98, R88 ;  /* 0x000000626858723c */ /* 0x000fe20000001858 */
[----:B------:R-:W-:-:S02]  /*7570*/  F2FP.F16.F32.PACK_AB R96, R219, R218 ;  /* 0x000000dadb60723e */ /* 0x000fc400000000ff */
[----:B------:R-:W-:-:S03]  /*7580*/  F2FP.F16.F32.PACK_AB R97, R223, R222 ;  /* 0x000000dedf61723e */ /* 0x000fc600000000ff */
[----:B--2---:R-:W-:Y:S01]  /*7590*/  HMMA.16816.F32 R72, R104, R128, R72 ;  /* 0x000000806848723c */ /* 0x004fe20000001848 */
[----:B------:R-:W-:Y:S02]  /*75a0*/  F2FP.F16.F32.PACK_AB R98, R221, R220 ;  /* 0x000000dcdd62723e */ /* 0x000fe400000000ff */
[----:B------:R-:W-:-:S03]  /*75b0*/  F2FP.F16.F32.PACK_AB R99, R225, R224 ;  /* 0x000000e0e163723e */ /* 0x000fc600000000ff */
[C---:B------:R-:W-:Y:S06]  /*75c0*/  HMMA.16816.F32 R68, R104.reuse, R130, R68 ;  /* 0x000000826844723c */ /* 0x040fec0000001844 */
[C---:B---3--:R-:W-:Y:S06]  /*75d0*/  HMMA.16816.F32 R92, R104.reuse, R112, R92 ;  /* 0x00000070685c723c */ /* 0x048fec000000185c */
[----:B------:R-:W-:Y:S06]  /*75e0*/  HMMA.16816.F32 R4, R104, R114, R4 ;  /* 0x000000726804723c */ /* 0x000fec0000001804 */
[C---:B------:R-:W-:Y:S06]  /*75f0*/  HMMA.16816.F32 R128, R96.reuse, R124, R12 ;  /* 0x0000007c6080723c */ /* 0x040fec000000180c */
[C---:B------:R-:W-:Y:S01]  /*7600*/  HMMA.16816.F32 R124, R96.reuse, R126, R8 ;  /* 0x0000007e607c723c */ /* 0x040fe20000001808 */
[----:B------:R-:W2:Y:S05]  /*7610*/  LDSM.16.MT88.4 R8, [R192+0x17000] ;  /* 0x01700000c008783b */ /* 0x000eaa0000004200 */
[C---:B----4-:R-:W-:Y:S06]  /*7620*/  HMMA.16816.F32 R112, R96.reuse, R108, R28 ;  /* 0x0000006c6070723c */ /* 0x050fec000000181c */
[C---:B------:R-:W-:Y:S06]  /*7630*/  HMMA.16816.F32 R28, R96.reuse, R148, R40 ;  /* 0x00000094601c723c */ /* 0x040fec0000001828 */
[----:B------:R-:W-:Y:S01]  /*7640*/  HMMA.16816.F32 R40, R96, R150, R36 ;  /* 0x000000966028723c */ /* 0x000fe20000001824 */
[----:B------:R-:W3:Y:S04]  /*7650*/  LDSM.16.MT88.4 R36, [R190+0x17000] ;  /* 0x01700000be24783b */ /* 0x000ee80000004200 */
[----:B------:R-:W-:Y:S01]  /*7660*/  LDSM.16.MT88.4 R148, [R188+0x17000] ;  /* 0x01700000bc94783b */ /* 0x000fe20000004200 */
[C---:B-----5:R-:W-:Y:S06]  /*7670*/  HMMA.16816.F32 R76, R104.reuse, R120, R76 ;  /* 0x00000078684c723c */ /* 0x060fec000000184c */
[----:B------:R-:W-:Y:S01]  /*7680*/  HMMA.16816.F32 R84, R104, R122, R84 ;  /* 0x0000007a6854723c */ /* 0x000fe20000001854 */
[----:B------:R-:W-:Y:S05]  /*7690*/  LDSM.16.MT88.4 R104, [R189+0x13800] ;  /* 0x01380000bd68783b */ /* 0x000fea0000004200 */
[C---:B-1----:R-:W-:Y:S06]  /*76a0*/  HMMA.16816.F32 R120, R96.reuse, R116, R20 ;  /* 0x000000746078723c */ /* 0x042fec0000001814 */
[C---:B------:R-:W-:Y:S06]  /*76b0*/  HMMA.16816.F32 R20, R96.reuse, R132, R56 ;  /* 0x000000846014723c */ /* 0x040fec0000001838 */
[C---:B------:R-:W-:Y:S01]  /*76c0*/  HMMA.16816.F32 R56, R96.reuse, R134, R52 ;  /* 0x000000866038723c */ /* 0x040fe20000001834 */
[----:B------:R-:W1:Y:S04]  /*76d0*/  LDSM.16.MT88.4 R132, [R189+0x17000] ;  /* 0x01700000bd84783b */ /* 0x000e680000004200 */
[----:B------:R-:W-:Y:S01]  /*76e0*/  LDSM.16.MT88.4 R52, [R190+0x15800] ;  /* 0x01580000be34783b */ /* 0x000fe20000004200 */
[C---:B--2---:R-:W-:Y:S06]  /*76f0*/  HMMA.16816.F32 R12, R96.reuse, R8, R72 ;  /* 0x00000008600c723c */ /* 0x044fec0000001848 */
[C---:B------:R-:W-:Y:S01]  /*7700*/  HMMA.16816.F32 R72, R96.reuse, R10, R68 ;  /* 0x0000000a6048723c */ /* 0x040fe20000001844 */
[----:B------:R-:W-:Y:S05]  /*7710*/  LDSM.16.MT88.4 R68, [R188+0x15800] ;  /* 0x01580000bc44783b */ /* 0x000fea0000004200 */
[C---:B------:R-:W-:Y:S06]  /*7720*/  HMMA.16816.F32 R108, R96.reuse, R110, R24 ;  /* 0x0000006e606c723c */ /* 0x040fec0000001818 */
[C---:B---3--:R-:W-:Y:S06]  /*7730*/  HMMA.16816.F32 R76, R96.reuse, R36, R76 ;  /* 0x00000024604c723c */ /* 0x048fec000000184c */
[C---:B------:R-:W-:Y:S01]  /*7740*/  HMMA.16816.F32 R8, R96.reuse, R38, R84 ;  /* 0x000000266008723c */ /* 0x040fe20000001854 */
[----:B------:R-:W2:Y:S05]  /*7750*/  LDSM.16.MT88.4 R36, [R188+0x13800] ;  /* 0x01380000bc24783b */ /* 0x000eaa0000004200 */
[C---:B------:R-:W-:Y:S06]  /*7760*/  HMMA.16816.F32 R24, R96.reuse, R140, R48 ;  /* 0x0000008c6018723c */ /* 0x040fec0000001830 */
[C---:B------:R-:W-:Y:S06]  /*7770*/  HMMA.16816.F32 R116, R96.reuse, R118, R16 ;  /* 0x000000766074723c */ /* 0x040fec0000001810 */
[C---:B------:R-:W-:Y:S01]  /*7780*/  HMMA.16816.F32 R48, R96.reuse, R142, R44 ;  /* 0x0000008e6030723c */ /* 0x040fe2000000182c */
[----:B------:R-:W3:Y:S04]  /*7790*/  LDSM.16.MT88.4 R44, [R192+0x15800] ;  /* 0x01580000c02c783b */ /* 0x000ee80000004200 */
[----:B------:R-:W-:Y:S01]  /*77a0*/  LDSM.16.MT88.4 R140, [R192+0x13800] ;  /* 0x01380000c08c783b */ /* 0x000fe20000004200 */
[C---:B------:R-:W-:Y:S06]  /*77b0*/  HMMA.16816.F32 R16, R96.reuse, R136, R64 ;  /* 0x000000886010723c */ /* 0x040fec0000001840 */
[C---:B------:R-:W-:Y:S01]  /*77c0*/  HMMA.16816.F32 R64, R96.reuse, R138, R60 ;  /* 0x0000008a6040723c */ /* 0x040fe2000000183c */
[----:B------:R-:W4:Y:S04]  /*77d0*/  LDSM.16.MT88.4 R60, [R189+0x15800] ;  /* 0x01580000bd3c783b */ /* 0x000f280000004200 */
[----:B------:R-:W-:Y:S01]  /*77e0*/  LDSM.16.MT88.4 R136, [R190+0x13800] ;  /* 0x01380000be88783b */ /* 0x000fe20000004200 */
[C---:B-1----:R-:W-:Y:S03]  /*77f0*/  HMMA.16816.F32 R84, R96.reuse, R132, R80 ;  /* 0x000000846054723c */ /* 0x042fe60000001850 */
[----:B------:R-:W1:Y:S03]  /*7800*/  LDSM.16.MT88.4 R80, [R190+0x17800] ;  /* 0x01780000be50783b */ /* 0x000e660000004200 */
[C---:B------:R-:W-:Y:S06]  /*7810*/  HMMA.16816.F32 R32, R96.reuse, R154, R32 ;  /* 0x0000009a6020723c */ /* 0x040fec0000001820 */
[----:B------:R-:W-:Y:S01]  /*7820*/  HMMA.16816.F32 R100, R96, R152, R100 ;  /* 0x000000986064723c */ /* 0x000fe20000001864 */
[--C-:B------:R-:W-:Y:S01]  /*7830*/  FFMA.FTZ R155, R166, UR8, -R171.reuse ;  /* 0x00000008a69b7c23 */ /* 0x100fe200080108ab */
[--C-:B------:R-:W-:Y:S01]  /*7840*/  FFMA.FTZ R166, R169, UR8, -R164.reuse ;  /* 0x00000008a9a67c23 */ /* 0x100fe200080108a4 */
[----:B------:R-:W-:Y:S01]  /*7850*/  FFMA.FTZ R154, R168, UR8, -R171 ;  /* 0x00000008a89a7c23 */ /* 0x000fe200080108ab */
[----:B------:R-:W-:-:S02]  /*7860*/  FFMA.FTZ R164, R163, UR8, -R164 ;  /* 0x00000008a3a47c23 */ /* 0x000fc400080108a4 */
[C---:B------:R-:W-:Y:S01]  /*7870*/  HMMA.16816.F32 R88, R96.reuse, R134, R88 ;  /* 0x000000866058723c */ /* 0x040fe20000001858 */
[--C-:B------:R-:W-:Y:S01]  /*7880*/  FFMA.FTZ R152, R174, UR8, -R171.reuse ;  /* 0x00000008ae987c23 */ /* 0x100fe200080108ab */
[----:B------:R-:W-:Y:S01]  /*7890*/  FFMA.FTZ R153, R170, UR8, -R171 ;  /* 0x00000008aa997c23 */ /* 0x000fe200080108ab */
[----:B------:R-:W-:Y:S01]  /*78a0*/  MUFU.EX2 R154, R154 ;  /* 0x0000009a009a7308 */ /* 0x000fe20000000800 */
[----:B------:R-:W5:Y:S02]  /*78b0*/  LDSM.16.MT88.4 R132, [R192+0x17800] ;  /* 0x01780000c084783b */ /* 0x000f640000004200 */
[C---:B------:R-:W-:Y:S05]  /*78c0*/  HMMA.16816.F32 R92, R96.reuse, R148, R92 ;  /* 0x00000094605c723c */ /* 0x040fea000000185c */
[----:B------:R-:W-:Y:S01]  /*78d0*/  MUFU.EX2 R152, R152 ;  /* 0x0000009800987308 */ /* 0x000fe20000000800 */
[----:B------:R-:W-:Y:S07]  /*78e0*/  HMMA.16816.F32 R4, R96, R150, R4 ;  /* 0x000000966004723c */ /* 0x000fee0000001804 */
[----:B------:R-:W2:Y:S08]  /*78f0*/  MUFU.EX2 R153, R153 ;  /* 0x0000009900997308 */ /* 0x000eb00000000800 */
[----:B------:R-:W3:Y:S08]  /*7900*/  MUFU.EX2 R155, R155 ;  /* 0x0000009b009b7308 */ /* 0x000ef00000000800 */
[----:B------:R-:W4:Y:S01]  /*7910*/  MUFU.EX2 R166, R166 ;  /* 0x000000a600a67308 */ /* 0x000f220000000800 */
[----:B--2---:R-:W-:-:S07]  /*7920*/  F2FP.F16.F32.PACK_AB R96, R153, R152 ;  /* 0x000000989960723e */ /* 0x004fce00000000ff */
[----:B------:R-:W2:Y:S01]  /*7930*/  MUFU.EX2 R164, R164 ;  /* 0x000000a400a47308 */ /* 0x000ea20000000800 */
[----:B---3--:R-:W-:Y:S02]  /*7940*/  F2FP.F16.F32.PACK_AB R98, R155, R154 ;  /* 0x0000009a9b62723e */ /* 0x008fe400000000ff */
[----:B----4-:R-:W-:Y:S02]  /*7950*/  F2FP.F16.F32.PACK_AB R97, R167, R166 ;  /* 0x000000a6a761723e */ /* 0x010fe400000000ff */
[----:B--2---:R-:W-:-:S07]  /*7960*/  F2FP.F16.F32.PACK_AB R99, R164, R165 ;  /* 0x000000a5a463723e */ /* 0x004fce00000000ff */
        /* <DEDUP_REMOVED lines=12> */
[C---:B------:R-:W-:Y:S01]  /*7a30*/  HMMA.16816.F32 R116, R96.reuse, R138, R116 ;  /* 0x0000008a6074723c */ /* 0x040fe20000001874 */
[----:B------:R-:W1:Y:S05]  /*7a40*/  LDSM.16.MT88.4 R136, [R189+0x17800] ;  /* 0x01780000bd88783b */ /* 0x000e6a0000004200 */
[C---:B------:R-:W-:Y:S01]  /*7a50*/  HMMA.16816.F32 R60, R96.reuse, R68, R16 ;  /* 0x00000044603c723c */ /* 0x040fe20000001810 */
[----:B------:R-:W2:Y:S05]  /*7a60*/  LDSM.16.MT88.4 R16, [R188+0x17800] ;  /* 0x01780000bc10783b */ /* 0x000eaa0000004200 */
[C---:B------:R-:W-:Y:S06]  /*7a70*/  HMMA.16816.F32 R80, R96.reuse, R82, R8 ;  /* 0x000000526050723c */ /* 0x040fec0000001808 */
        /* <DEDUP_REMOVED lines=8> */
[----:B------:R-:W-:Y:S01]  /*7b00*/  FADD.FTZ R3, R212, R3 ;  /* 0x00000003d4037221 */ /* 0x000fe20000010000 */
[----:B------:R-:W-:Y:S01]  /*7b10*/  FADD.FTZ R9, R216, R9 ;  /* 0x00000009d8097221 */ /* 0x000fe20000010000 */
[C---:B------:R-:W-:Y:S02]  /*7b20*/  HMMA.16816.F32 R124, R96.reuse, R142, R124 ;  /* 0x0000008e607c723c */ /* 0x040fe4000000187c */
[----:B------:R-:W-:Y:S01]  /*7b30*/  FADD.FTZ R218, R218, R3 ;  /* 0x00000003dada7221 */ /* 0x000fe20000010000 */
[----:B------:R-:W-:Y:S01]  /*7b40*/  FADD.FTZ R222, R222, R9 ;  /* 0x00000009dede7221 */ /* 0x000fe20000010000 */
[----:B------:R-:W-:Y:S02]  /*7b50*/  MOV R3, R0 ;  /* 0x0000000000037202 */ /* 0x000fe40000000f00 */
[----:B------:R-:W-:Y:S01]  /*7b60*/  FADD.FTZ R219, R219, R218 ;  /* 0x000000dadbdb7221 */ /* 0x000fe20000010000 */
[----:B------:R-:W-:Y:S01]  /*7b70*/  FADD.FTZ R223, R223, R222 ;  /* 0x000000dedfdf7221 */ /* 0x000fe20000010000 */
[----:B-----5:R-:W-:Y:S02]  /*7b80*/  HMMA.16816.F32 R68, R96, R132, R12 ;  /* 0x000000846044723c */ /* 0x020fe4000000180c */
[----:B------:R-:W-:Y:S01]  /*7b90*/  FADD.FTZ R220, R220, R219 ;  /* 0x000000dbdcdc7221 */ /* 0x000fe20000010000 */
[----:B------:R-:W-:-:S03]  /*7ba0*/  FADD.FTZ R224, R224, R223 ;  /* 0x000000dfe0e07221 */ /* 0x000fc60000010000 */
[----:B------:R-:W-:Y:S01]  /*7bb0*/  FADD.FTZ R221, R221, R220 ;  /* 0x000000dcdddd7221 */ /* 0x000fe20000010000 */
[----:B------:R-:W-:Y:S01]  /*7bc0*/  FADD.FTZ R225, R225, R224 ;  /* 0x000000e0e1e17221 */ /* 0x000fe20000010000 */
[----:B------:R-:W-:Y:S01]  /*7bd0*/  HMMA.16816.F32 R72, R96, R134, R72 ;  /* 0x000000866048723c */ /* 0x000fe20000001848 */
[----:B------:R-:W-:Y:S01]  /*7be0*/  MOV R132, R2 ;  /* 0x0000000200847202 */ /* 0x000fe20000000f00 */
[----:B------:R-:W-:Y:S01]  /*7bf0*/  FADD.FTZ R152, R152, R221 ;  /* 0x000000dd98987221 */ /* 0x000fe20000010000 */
[----:B------:R-:W-:-:S03]  /*7c00*/  FADD.FTZ R166, R166, R225 ;  /* 0x000000e1a6a67221 */ /* 0x000fc60000010000 */
[----:B------:R-:W-:Y:S01]  /*7c10*/  FADD.FTZ R153, R153, R152 ;  /* 0x0000009899997221 */ /* 0x000fe20000010000 */
[----:B------:R-:W-:Y:S01]  /*7c20*/  FADD.FTZ R166, R167, R166 ;  /* 0x000000a6a7a67221 */ /* 0x000fe20000010000 */
[----:B-1----:R-:W-:Y:S02]  /*7c30*/  HMMA.16816.F32 R84, R96, R136, R84 ;  /* 0x000000886054723c */ /* 0x002fe40000001854 */
[----:B------:R-:W-:Y:S01]  /*7c40*/  FADD.FTZ R154, R154, R153 ;  /* 0x000000999a9a7221 */ /* 0x000fe20000010000 */
[----:B------:R-:W-:-:S03]  /*7c50*/  FADD.FTZ R165, R165, R166 ;  /* 0x000000a6a5a57221 */ /* 0x000fc60000010000 */
[----:B------:R-:W-:Y:S01]  /*7c60*/  HMMA.16816.F32 R88, R96, R138, R88 ;  /* 0x0000008a6058723c */ /* 0x000fe20000001858 */
[----:B------:R-:W-:Y:S01]  /*7c70*/  FADD.FTZ R213, R155, R154 ;  /* 0x0000009a9bd57221 */ /* 0x000fe20000010000 */
[----:B------:R-:W-:-:S04]  /*7c80*/  FADD.FTZ R211, R164, R165 ;  /* 0x000000a5a4d37221 */ /* 0x000fc80000010000 */
[C---:B--2---:R-:W-:Y:S06]  /*7c90*/  HMMA.16816.F32 R92, R96.reuse, R16, R92 ;  /* 0x00000010605c723c */ /* 0x044fec000000185c */
[----:B------:R-:W-:Y:S01]  /*7ca0*/  HMMA.16816.F32 R96, R96, R18, R4 ;  /* 0x000000126060723c */ /* 0x000fe20000001804 */
[----:B------:R-:W-:-:S08]  /*7cb0*/  NOP ;  /* 0x0000000000007918 */ /* 0x000fd00000000000 */
[----:B------:R-:W-:-:S15]  /*7cc0*/  @!P4 BRA `(.L_x_302) ;  /* 0x0000002c0084c947 */ /* 0x000fde0003800000 */
[----:B------:R-:W-:Y:S01]  /*7cd0*/  UIADD3 UR24, UR19, -0x3, URZ ;  /* 0xfffffffd13187890 */ /* 0x000fe2000fffe03f */
[----:B------:R-:W-:-:S04]  /*7ce0*/  DEPBAR.LE SB0, 0x0 ;  /* 0x000080000000791a */ /* 0x000fc80000000000 */
[----:B------:R-:W-:Y:S01]  /*7cf0*/  USHF.R.S32.HI UR4, URZ, 0x1f, UR24 ;  /* 0x0000001f3f047899 */ /* 0x000fe20008011418 */
[----:B------:R-:W-:Y:S01]  /*7d00*/  IMAD.U32 R3, RZ, RZ, UR10 ;  /* 0x0000000aff037e24 */ /* 0x000fe2000f8e00ff */
[----:B------:R-:W-:Y:S02]  /*7d10*/  UIMAD.WIDE.U32 UR26, UR24, UR10, URZ ;  /* 0x0000000a181a72a5 */ /* 0x000fe4000f8e003f */
[----:B------:R-:W-:Y:S02]  /*7d20*/  UIMAD UR4, UR4, UR10, URZ ;  /* 0x0000000a040472a4 */ /* 0x000fe4000f8e023f */
[----:B------:R-:W-:Y:S02]  /*7d30*/  UISETP.GT.AND UP0, UPT, UR24, UR15, UPT ;  /* 0x0000000f1800728c */ /* 0x000fe4000bf04270 */
[----:B------:R-:W-:Y:S01]  /*7d40*/  UIMAD UR4, UR24, UR11, UR4 ;  /* 0x0000000b180472a4 */ /* 0x000fe2000f8e0204 */
[----:B------:R-:W-:Y:S02]  /*7d50*/  IMAD.U32 R4, RZ, RZ, UR26 ;  /* 0x0000001aff047e24 */ /* 0x000fe4000f8e00ff */
[----:B------:R-:W-:Y:S01]  /*7d60*/  IMAD.U32 R5, RZ, RZ, UR27 ;  /* 0x0000001bff057e24 */ /* 0x000fe2000f8e00ff */
[----:B------:R-:W-:Y:S01]  /*7d70*/  UIADD3 UR4, UR27, UR4, URZ ;  /* 0x000000041b047290 */ /* 0x000fe2000fffe03f */
[----:B------:R-:W-:Y:S01]  /*7d80*/  BAR.SYNC.DEFER_BLOCKING 0x0 ;  /* 0x0000000000007b1d */ /* 0x000fe20000010000 */
[----:B------:R-:W-:-:S04]  /*7d90*/  LEA R6, P1, R4, R144, 0x6 ;  /* 0x0000009004067211 */ /* 0x000fc800078230ff */
[----:B------:R-:W-:Y:S01]  /*7da0*/  IMAD.U32 R5, RZ, RZ, UR4 ;  /* 0x00000004ff057e24 */ /* 0x000fe2000f8e00ff */
[----:B------:R-:W-:-:S04]  /*7db0*/  LEA R8, P0, R6, UR6, 0x1 ;  /* 0x0000000606087c11 */ /* 0x000fc8000f8008ff */
[----:B------:R-:W-:Y:S01]  /*7dc0*/  LEA.HI.X R5, R4, R203, R5, 0x6, P1 ;  /* 0x000000cb04057211 */ /* 0x000fe200008f3405 */
[----:B------:R-:W-:-:S03]  /*7dd0*/  IMAD.U32 R4, RZ, RZ, UR10 ;  /* 0x0000000aff047e24 */ /* 0x000fc6000f8e00ff */
[----:B------:R-:W-:Y:S01]  /*7de0*/  LEA.HI.X R9, R6, UR7, R5, 0x1, P0 ;  /* 0x0000000706097c11 */ /* 0x000fe200080f0c05 */
[----:B------:R-:W-:Y:S01]  /*7df0*/  IMAD.U32 R6, RZ, RZ, UR11 ;  /* 0x0000000bff067e24 */ /* 0x000fe2000f8e00ff */
[----:B------:R-:W-:-:S04]  /*7e00*/  LEA R10, P0, R4, R8, 0x6 ;  /* 0x00000008040a7211 */ /* 0x000fc800078030ff */
[----:B------:R-:W-:Y:S01]  /*7e10*/  LEA.HI.X R11, R3, R9, R6, 0x6, P0 ;  /* 0x00000009030b7211 */ /* 0x000fe200000f3406 */
[----:B------:R-:W-:Y:S01]  /*7e20*/  IMAD.U32 R3, RZ, RZ, UR24 ;  /* 0x00000018ff037e24 */ /* 0x000fe2000f8e00ff */
[----:B------:R-:W-:Y:S01]  /*7e30*/  @!PT LDS RZ, [RZ] ;  /* 0x00000000fffff984 */ /* 0x000fe20000000800 */
[----:B------:R-:W-:Y:S01]  /*7e40*/  @!PT LDS RZ, [RZ] ;  /* 0x00000000fffff984 */ /* 0x000fe20000000800 */
[----:B------:R-:W-:Y:S01]  /*7e50*/  @!PT LDS RZ, [RZ] ;  /* 0x00000000fffff984 */ /* 0x000fe20000000800 */
[----:B------:R-:W-:Y:S03]  /*7e60*/  LDGSTS.E.BYPASS.LTC128B.128 [R199+0x12000], desc[UR20][R8.64] ;  /* 0x1200000008c77fae */ /* 0x000fe6000b901d54 */
[----:B------:R-:W-:Y:S01]  /*7e70*/  IMAD R3, R3, 0x40, R210 ;  /* 0x0000004003037824 */ /* 0x000fe200078e02d2 */
[----:B------:R-:W-:Y:S04]  /*7e80*/  LDGSTS.E.BYPASS.LTC128B.128 [R199+0x14000], desc[UR20][R8.64+0x80] ;  /* 0x1400008008c77fae */ /* 0x000fe8000b901d54 */
[C---:B------:R-:W-:Y:S01]  /*7e90*/  ISETP.GE.AND P5, PT, R3.reuse, R204, PT ;  /* 0x000000cc0300720c */ /* 0x040fe20003fa6270 */
[----:B------:R-:W-:Y:S01]  /*7ea0*/  LDGSTS.E.BYPASS.LTC128B.128 [R199+0x16000], desc[UR20][R8.64+0x100] ;  /* 0x1600010008c77fae */ /* 0x000fe2000b901d54 */
[----:B------:R-:W-:-:S02]  /*7eb0*/  ISETP.GE.AND P1, PT, R3, R206, PT ;  /* 0x000000ce0300720c */ /* 0x000fc40003f26270 */
[C---:B------:R-:W-:Y:S01]  /*7ec0*/  ISETP.LT.OR P5, PT, R3.reuse, R205, P5 ;  /* 0x000000cd0300720c */ /* 0x040fe20002fa1670 */
[----:B------:R-:W-:Y:S01]  /*7ed0*/  LDGSTS.E.BYPASS.LTC128B.128 [R199+0x13000], desc[UR20][R10.64] ;  /* 0x130000000ac77fae */ /* 0x000fe2000b901d54 */
[----:B------:R-:W-:-:S03]  /*7ee0*/  ISETP.LT.OR P1, PT, R3, R207, P1 ;  /* 0x000000cf0300720c */ /* 0x000fc60000f21670 */
        /* <DEDUP_REMOVED lines=15> */
[----:B------:R-:W-:Y:S01]  /*7fe0*/  LDSM.16.M88.4 R28, [R191+0xc800] ;  /* 0x00c80000bf1c783b */ /* 0x000fe20000000200 */
[C---:B------:R-:W-:Y:S03]  /*7ff0*/  HMMA.16816.F32 R12, R136.reuse, R14, RZ ;  /* 0x0000000e880c723c */ /* 0x040fe600000018ff */
[----:B------:R-:W-:Y:S03]  /*8000*/  LDSM.16.M88.4 R24, [R191+0xd000] ;  /* 0x00d00000bf18783b */ /* 0x000fe60000000200 */
[C---:B---3--:R-:W-:Y:S01]  /*8010*/  HMMA.16816.F32 R160, R136.reuse, R156, RZ ;  /* 0x0000009c88a0723c */ /* 0x048fe200000018ff */
[----:B------:R-:W-:Y:S04]  /*8020*/  LDSM.16.M88.4 R216, [R193] ;  /* 0x00000000c1d8783b */ /* 0x000fe80000000200 */
[----:B------:R-:W0:Y:S01]  /*8030*/  LDGDEPBAR ;  /* 0x00000000000079af */ /* 0x000e220000000000 */
[C---:B----4-:R-:W-:Y:S06]  /*8040*/  HMMA.16816.F32 R152, R136.reuse, R148, RZ ;  /* 0x000000948898723c */ /* 0x050fec00000018ff */
[C---:B------:R-:W-:Y:S06]  /*8050*/  HMMA.16816.F32 R156, R136.reuse, R158, RZ ;  /* 0x0000009e889c723c */ /* 0x040fec00000018ff */
[C---:B------:R-:W-:Y:S06]  /*8060*/  HMMA.16816.F32 R148, R136.reuse, R150, RZ ;  /* 0x000000968894723c */ /* 0x040fec00000018ff */
[C---:B-----5:R-:W-:Y:S06]  /*8070*/  HMMA.16816.F32 R140, R136.reuse, R20, RZ ;  /* 0x00000014888c723c */ /* 0x060fec00000018ff */
[----:B------:R-:W-:Y:S01]  /*8080*/  HMMA.16816.F32 R136, R136, R22, RZ ;  /* 0x000000168888723c */ /* 0x000fe200000018ff */
[----:B------:R-:W2:Y:S05]  /*8090*/  LDSM.16.M88.4 R20, [R191+0xd800] ;  /* 0x00d80000bf14783b */ /* 0x000eaa0000000200 */
[C---:B------:R-:W-:Y:S06]  /*80a0*/  HMMA.16816.F32 R16, R132.reuse, R4, R16 ;  /* 0x000000048410723c */ /* 0x040fec0000001810 */
[C---:B------:R-:W-:Y:S01]  /*80b0*/  HMMA.16816.F32 R12, R132.reuse, R6, R12 ;  /* 0x00000006840c723c */ /* 0x040fe2000000180c */
[----:B------:R-:W3:Y:S05]  /*80c0*/  LDSM.16.M88.4 R4, [R184] ;  /* 0x00000000b804783b */ /* 0x000eea0000000200 */
[C---:B------:R-:W-:Y:S06]  /*80d0*/  HMMA.16816.F32 R140, R132.reuse, R164, R140 ;  /* 0x000000a4848c723c */ /* 0x040fec000000188c */
[C---:B------:R-:W-:Y:S06]  /*80e0*/  HMMA.16816.F32 R160, R132.reuse, R172, R160 ;  /* 0x000000ac84a0723c */ /* 0x040fec00000018a0 */
[C---:B------:R-:W-:Y:S01]  /*80f0*/  HMMA.16816.F32 R156, R132.reuse, R174, R156 ;  /* 0x000000ae849c723c */ /* 0x040fe2000000189c */
[----:B------:R-:W-:Y:S05]  /*8100*/  LDSM.16.M88.4 R172, [R184+0x800] ;  /* 0x00080000b8ac783b */ /* 0x000fea0000000200 */
[C---:B------:R-:W-:Y:S06]  /*8110*/  HMMA.16816.F32 R152, R132.reuse, R168, R152 ;  /* 0x000000a88498723c */ /* 0x040fec0000001898 */
[C---:B------:R-:W-:Y:S01]  /*8120*/  HMMA.16816.F32 R148, R132.reuse, R170, R148 ;  /* 0x000000aa8494723c */ /* 0x040fe20000001894 */
[----:B------:R-:W-:Y:S05]  /*8130*/  LDSM.16.M88.4 R168, [R184+0x1000] ;  /* 0x00100000b8a8783b */ /* 0x000fea0000000200 */
[----:B------:R-:W-:Y:S01]  /*8140*/  HMMA.16816.F32 R136, R132, R166, R136 ;  /* 0x000000a68488723c */ /* 0x000fe20000001888 */
[----:B------:R-:W4:Y:S04]  /*8150*/  LDSM.16.M88.4 R164, [R184+0x1800] ;  /* 0x00180000b8a4783b */ /* 0x000f280000000200 */
[----:B------:R-:W-:Y:S01]  /*8160*/  LDSM.16.M88.4 R132, [R198+0x4000] ;  /* 0x00400000c684783b */ /* 0x000fe20000000200 */
[C---:B-1----:R-:W-:Y:S06]  /*8170*/  HMMA.16816.F32 R16, R8.reuse, R32, R16 ;  /* 0x000000200810723c */ /* 0x042fec0000001810 */
[C---:B------:R-:W-:Y:S01]  /*8180*/  HMMA.16816.F32 R12, R8.reuse, R34, R12 ;  /* 0x00000022080c723c */ /* 0x040fe2000000180c */
[----:B------:R-:W1:Y:S05]  /*8190*/  LDSM.16.M88.4 R32, [R197+0xe000] ;  /* 0x00e00000c520783b */ /* 0x000e6a0000000200 */
[C---:B--2---:R-:W-:Y:S06]  /*81a0*/  HMMA.16816.F32 R140, R8.reuse, R20, R140 ;  /* 0x00000014088c723c */ /* 0x044fec000000188c */
[C---:B------:R-:W-:Y:S06]  /*81b0*/  HMMA.16816.F32 R160, R8.reuse, R28, R160 ;  /* 0x0000001c08a0723c */ /* 0x040fec00000018a0 */
[C---:B------:R-:W-:Y:S01]  /*81c0*/  HMMA.16816.F32 R156, R8.reuse, R30, R156 ;  /* 0x0000001e089c723c */ /* 0x040fe2000000189c */
[----:B------:R-:W2:Y:S05]  /*81d0*/  LDSM.16.M88.4 R28, [R197+0xe800] ;  /* 0x00e80000c51c783b */ /* 0x000eaa0000000200 */
[C---:B------:R-:W-:Y:S06]  /*81e0*/  HMMA.16816.F32 R152, R8.reuse, R24, R152 ;  /* 0x000000180898723c */ /* 0x040fec0000001898 */
[C---:B------:R-:W-:Y:S01]  /*81f0*/  HMMA.16816.F32 R148, R8.reuse, R26, R148 ;  /* 0x0000001a0894723c */ /* 0x040fe20000001894 */
[----:B------:R-:W5:Y:S05]  /*8200*/  LDSM.16.M88.4 R24, [R197+0xf000] ;  /* 0x00f00000c518783b */ /* 0x000f6a0000000200 */
[----:B------:R-:W-:Y:S01]  /*8210*/  HMMA.16816.F32 R136, R8, R22, R136 ;  /* 0x000000160888723c */ /* 0x000fe20000001888 */
[----:B------:R-:W5:Y:S04]  /*8220*/  LDSM.16.M88.4 R20, [R197+0xf800] ;  /* 0x00f80000c514783b */ /* 0x000f680000000200 */
[----:B------:R-:W-:Y:S01]  /*8230*/  LDSM.16.M88.4 R8, [R196+0x4000] ;  /* 0x00400000c408783b */ /* 0x000fe20000000200 */
[C---:B---3--:R-:W-:Y:S06]  /*8240*/  HMMA.16816.F32 R16, R216.reuse, R4, R16 ;  /* 0x00000004d810723c */ /* 0x048fec0000001810 */
[C---:B------:R-:W-:Y:S01]  /*8250*/  HMMA.16816.F32 R12, R216.reuse, R6, R12 ;  /* 0x00000006d80c723c */ /* 0x040fe2000000180c */
[----:B------:R-:W3:Y:S05]  /*8260*/  LDSM.16.M88.4 R4, [R183] ;  /* 0x00000000b704783b */ /* 0x000eea0000000200 */
[C---:B----4-:R-:W-:Y:S06]  /*8270*/  HMMA.16816.F32 R140, R216.reuse, R164, R140 ;  /* 0x000000a4d88c723c */ /* 0x050fec000000188c */
[C---:B------:R-:W-:Y:S06]  /*8280*/  HMMA.16816.F32 R160, R216.reuse, R172, R160 ;  /* 0x000000acd8a0723c */ /* 0x040fec00000018a0 */
[C---:B------:R-:W-:Y:S06]  /*8290*/  HMMA.16816.F32 R156, R216.reuse, R174, R156 ;  /* 0x000000aed89c723c */ /* 0x040fec000000189c */
[C---:B------:R-:W-:Y:S06]  /*82a0*/  HMMA.16816.F32 R152, R216.reuse, R168, R152 ;  /* 0x000000a8d898723c */ /* 0x040fec0000001898 */
[C---:B------:R-:W-:Y:S01]  /*82b0*/  HMMA.16816.F32 R148, R216.reuse, R170, R148 ;  /* 0x000000aad894723c */ /* 0x040fe20000001894 */
[----:B------:R-:W-:Y:S05]  /*82c0*/  LDSM.16.M88.4 R168, [R181] ;  /* 0x00000000b5a8783b */ /* 0x000fea0000000200 */
[----:B------:R-:W-:Y:S01]  /*82d0*/  HMMA.16816.F32 R164, R216, R166, R136 ;  /* 0x000000a6d8a4723c */ /* 0x000fe20000001888 */
[----:B------:R-:W4:Y:S05]  /*82e0*/  LDSM.16.M88.4 R136, [R182] ;  /* 0x00000000b688783b */ /* 0x000f2a0000000200 */
[C---:B-1----:R-:W-:Y:S06]  /*82f0*/  HMMA.16816.F32 R16, R132.reuse, R32, R16 ;  /* 0x000000208410723c */ /* 0x042fec0000001810 */
[C---:B------:R-:W-:Y:S01]  /*8300*/  HMMA.16816.F32 R12, R132.reuse, R34, R12 ;  /* 0x00000022840c723c */ /* 0x040fe2000000180c */
[----:B------:R-:W1:Y:S05]  /*8310*/  LDSM.16.M88.4 R32, [R180] ;  /* 0x00000000b420783b */ /* 0x000e6a0000000200 */
[C---:B--2---:R-:W-:Y:S06]  /*8320*/  HMMA.16816.F32 R160, R132.reuse, R28, R160 ;  /* 0x0000001c84a0723c */ /* 0x044fec00000018a0 */
[C---:B------:R-:W-:Y:S01]  /*8330*/  HMMA.16816.F32 R156, R132.reuse, R30, R156 ;  /* 0x0000001e849c723c */ /* 0x040fe2000000189c */
[----:B------:R-:W-:Y:S05]  /*8340*/  LDSM.16.M88.4 R28, [R191+0xe800] ;  /* 0x00e80000bf1c783b */ /* 0x000fea0000000200 */
[C---:B-----5:R-:W-:Y:S06]  /*8350*/  HMMA.16816.F32 R152, R132.reuse, R24, R152 ;  /* 0x000000188498723c */ /* 0x060fec0000001898 */
[C---:B------:R-:W-:Y:S01]  /*8360*/  HMMA.16816.F32 R148, R132.reuse, R26, R148 ;  /* 0x0000001a8494723c */ /* 0x040fe20000001894 */
[----:B------:R-:W-:Y:S05]  /*8370*/  LDSM.16.M88.4 R24, [R194+0x4000] ;  /* 0x00400000c218783b */ /* 0x000fea0000000200 */
[C---:B------:R-:W-:Y:S06]  /*8380*/  HMMA.16816.F32 R140, R132.reuse, R20, R140 ;  /* 0x00000014848c723c */ /* 0x040fec000000188c */
[----:B------:R-:W-:Y:S01]  /*8390*/  HMMA.16816.F32 R164, R132, R22, R164 ;  /* 0x0000001684a4723c */ /* 0x000fe200000018a4 */
[----:B------:R-:W2:Y:S04]  /*83a0*/  LDSM.16.M88.4 R20, [R191+0xe000] ;  /* 0x00e00000bf14783b */ /* 0x000ea80000000200 */
[----:B------:R-:W-:Y:S01]  /*83b0*/  LDSM.16.M88.4 R132, [R191+0xf800] ;  /* 0x00f80000bf84783b */ /* 0x000fe20000000200 */
[C---:B---3--:R-:W-:Y:S06]  /*83c0*/  HMMA.16816.F32 R16, R8.reuse, R4, R16 ;  /* 0x000000040810723c */ /* 0x048fec0000001810 */
[C---:B------:R-:W-:Y:S01]  /*83d0*/  HMMA.16816.F32 R12, R8.reuse, R6, R12 ;  /* 0x00000006080c723c */ /* 0x040fe2000000180c */
[----:B------:R-:W3:Y:S05]  /*83e0*/  LDSM.16.M88.4 R4, [R191+0xf000] ;  /* 0x00f00000bf04783b */ /* 0x000eea0000000200 */
[C---:B----4-:R-:W-:Y:S06]  /*83f0*/  HMMA.16816.F32 R160, R8.reuse, R136, R160 ;  /* 0x0000008808a0723c */ /* 0x050fec00000018a0 */
[C---:B------:R-:W-:Y:S01]  /*8400*/  HMMA.16816.F32 R156, R8.reuse, R138, R156 ;  /* 0x0000008a089c723c */ /* 0x040fe2000000189c */
[----:B------:R-:W-:Y:S05]  /*8410*/  LDSM.16.M88.4 R136, [R184+0x2800] ;  /* 0x00280000b888783b */ /* 0x000fea0000000200 */
[C---:B------:R-:W-:Y:S06]  /*8420*/  HMMA.16816.F32 R152, R8.reuse, R168, R152 ;  /* 0x000000a80898723c */ /* 0x040fec0000001898 */
[C---:B------:R-:W-:Y:S01]  /*8430*/  HMMA.16816.F32 R148, R8.reuse, R170, R148 ;  /* 0x000000aa0894723c */ /* 0x040fe20000001894 */
[----:B------:R-:W-:Y:S05]  /*8440*/  LDSM.16.M88.4 R168, [R193+0x4000] ;  /* 0x00400000c1a8783b */ /* 0x000fea0000000200 */
[C---:B-1----:R-:W-:Y:S01]  /*8450*/  HMMA.16816.F32 R172, R8.reuse, R32, R140 ;  /* 0x0000002008ac723c */ /* 0x042fe2000000188c */
[----:B------:R-:W1:Y:S05]  /*8460*/  LDSM.16.M88.4 R140, [R184+0x2000] ;  /* 0x00200000b88c783b */ /* 0x000e6a0000000200 */
[----:B------:R-:W-:Y:S01]  /*8470*/  HMMA.16816.F32 R164, R8, R34, R164 ;  /* 0x0000002208a4723c */ /* 0x000fe200000018a4 */
[----:B------:R-:W4:Y:S04]  /*8480*/  LDSM.16.M88.4 R8, [R184+0x3000] ;  /* 0x00300000b808783b */ /* 0x000f280000000200 */
[----:B------:R-:W-:Y:S01]  /*8490*/  LDSM.16.M88.4 R32, [R198+0x8000] ;  /* 0x00800000c620783b */ /* 0x000fe20000000200 */
[C---:B--2---:R-:W-:Y:S06]  /*84a0*/  HMMA.16816.F32 R16, R24.reuse, R20, R16 ;  /* 0x000000141810723c */ /* 0x044fec0000001810 */
[C---:B------:R-:W-:Y:S01]  /*84b0*/  HMMA.16816.F32 R12, R24.reuse, R22, R12 ;  /* 0x00000016180c723c */ /* 0x040fe2000000180c */
[----:B------:R-:W-:Y:S05]  /*84c0*/  LDSM.16.M88.4 R20, [R184+0x3800] ;  /* 0x00380000b814783b */ /* 0x000fea0000000200 */
[C---:B------:R-:W-:Y:S06]  /*84d0*/  HMMA.16816.F32 R160, R24.reuse, R28, R160 ;  /* 0x0000001c18a0723c */ /* 0x040fec00000018a0 */
[C---:B------:R-:W-:Y:S01]  /*84e0*/  HMMA.16816.F32 R156, R24.reuse, R30, R156 ;  /* 0x0000001e189c723c */ /* 0x040fe2000000189c */
[----:B------:R-:W2:Y:S05]  /*84f0*/  LDSM.16.M88.4 R28, [R197+0x10000] ;  /* 0x01000000c51c783b */ /* 0x000eaa0000000200 */
[C---:B---3--:R-:W-:Y:S06]  /*8500*/  HMMA.16816.F32 R152, R24.reuse, R4, R152 ;  /* 0x000000041898723c */ /* 0x048fec0000001898 */
[C---:B------:R-:W-:Y:S01]  /*8510*/  HMMA.16816.F32 R148, R24.reuse, R6, R148 ;  /* 0x000000061894723c */ /* 0x040fe20000001894 */
[----:B------:R-:W-:Y:S05]  /*8520*/  LDSM.16.M88.4 R4, [R197+0x11000] ;  /* 0x01100000c504783b */ /* 0x000fea0000000200 */
[C---:B------:R-:W-:Y:S06]  /*8530*/  HMMA.16816.F32 R172, R24.reuse, R132, R172 ;  /* 0x0000008418ac723c */ /* 0x040fec00000018ac */
[----:B------:R-:W-:Y:S01]  /*8540*/  HMMA.16816.F32 R164, R24, R134, R164 ;  /* 0x0000008618a4723c */ /* 0x000fe200000018a4 */
[----:B------:R-:W3:Y:S04]  /*8550*/  LDSM.16.M88.4 R24, [R197+0x10800] ;  /* 0x01080000c518783b */ /* 0x000ee80000000200 */
[----:B------:R-:W-:Y:S01]  /*8560*/  LDSM.16.M88.4 R132, [R179] ;  /* 0x00000000b384783b */ /* 0x000fe20000000200 */
[C---:B-1----:R-:W-:Y:S06]  /*8570*/  HMMA.16816.F32 R16, R168.reuse, R140, R16 ;  /* 0x0000008ca810723c */ /* 0x042fec0000001810 */
[C---:B------:R-:W-:Y:S01]  /*8580*/  HMMA.16816.F32 R12, R168.reuse, R142, R12 ;  /* 0x0000008ea80c723c */ /* 0x040fe2000000180c */
[----:B------:R-:W-:Y:S05]  /*8590*/  LDSM.16.M88.4 R140, [R197+0x11800] ;  /* 0x01180000c58c783b */ /* 0x000fea0000000200 */
[C---:B------:R-:W-:Y:S06]  /*85a0*/  HMMA.16816.F32 R160, R168.reuse, R136, R160 ;  /* 0x00000088a8a0723c */ /* 0x040fec00000018a0 */
[C---:B------:R-:W-:Y:S01]  /*85b0*/  HMMA.16816.F32 R156, R168.reuse, R138, R156 ;  /* 0x0000008aa89c723c */ /* 0x040fe2000000189c */
[----:B------:R-:W1:Y:S05]  /*85c0*/  LDSM.16.M88.4 R136, [R196+0x8000] ;  /* 0x00800000c488783b */ /* 0x000e6a0000000200 */
[C---:B----4-:R-:W-:Y:S06]  /*85d0*/  HMMA.16816.F32 R152, R168.reuse, R8, R152 ;  /* 0x00000008a898723c */ /* 0x050fec0000001898 */
[----:B------:R-:W-:Y:S01]  /*85e0*/  HMMA.16816.F32 R148, R168, R10, R148 ;  /* 0x0000000aa894723c */ /* 0x000fe20000001894 */
[----:B------:R-:W4:Y:S05]  /*85f0*/  LDSM.16.M88.4 R8, [R178] ;  /* 0x00000000b208783b */ /* 0x000f2a0000000200 */
[C---:B--2---:R-:W-:Y:S06]  /*8600*/  HMMA.16816.F32 R16, R32.reuse, R28, R16 ;  /* 0x0000001c2010723c */ /* 0x044fec0000001810 */
[----:B------:R-:W-:Y:S01]  /*8610*/  HMMA.16816.F32 R12, R32, R30, R12 ;  /* 0x0000001e200c723c */ /* 0x000fe2000000180c */
[----:B------:R-:W-:Y:S05]  /*8620*/  LDSM.16.M88.4 R28, [R194+0x8000] ;  /* 0x00800000c21c783b */ /* 0x000fea0000000200 */
[C---:B------:R-:W-:Y:S06]  /*8630*/  HMMA.16816.F32 R172, R168.reuse, R20, R172 ;  /* 0x00000014a8ac723c */ /* 0x040fec00000018ac */
[----:B------:R-:W-:Y:S01]  /*8640*/  HMMA.16816.F32 R164, R168, R22, R164 ;  /* 0x00000016a8a4723c */ /* 0x000fe200000018a4 */
[----:B------:R-:W-:Y:S04]  /*8650*/  LDSM.16.M88.4 R20, [R177] ;  /* 0x00000000b114783b */ /* 0x000fe80000000200 */
[----:B------:R-:W-:Y:S01]  /*8660*/  LDSM.16.M88.4 R168, [R191+0x11800] ;  /* 0x01180000bfa8783b */ /* 0x000fe20000000200 */
[C---:B---3--:R-:W-:Y:S06]  /*8670*/  HMMA.16816.F32 R160, R32.reuse, R24, R160 ;  /* 0x0000001820a0723c */ /* 0x048fec00000018a0 */
[C---:B------:R-:W-:Y:S01]  /*8680*/  HMMA.16816.F32 R156, R32.reuse, R26, R156 ;  /* 0x0000001a209c723c */ /* 0x040fe2000000189c */
[----:B------:R-:W2:Y:S05]  /*8690*/  LDSM.16.M88.4 R24, [R191+0x10000] ;  /* 0x01000000bf18783b */ /* 0x000eaa0000000200 */
        /* <DEDUP_REMOVED lines=8> */
[----:B------:R-:W1:Y:S04]  /*8720*/  LDSM.16.M88.4 R32, [R191+0x10800] ;  /* 0x01080000bf20783b */ /* 0x000e680000000200 */
[----:B------:R-:W-:Y:S01]  /*8730*/  LDSM.16.M88.4 R140, [R193+0x8000] ;  /* 0x00800000c18c783b */ /* 0x000fe20000000200 */
[C---:B----4-:R-:W-:Y:S06]  /*8740*/  HMMA.16816.F32 R160, R136.reuse, R8, R160 ;  /* 0x0000000888a0723c */ /* 0x050fec00000018a0 */
[----:B------:R-:W-:Y:S01]  /*8750*/  HMMA.16816.F32 R156, R136, R10, R156 ;  /* 0x0000000a889c723c */ /* 0x000fe2000000189c */
[----:B------:R-:W4:Y:S05]  /*8760*/  LDSM.16.M88.4 R8, [R184+0x4000] ;  /* 0x00400000b808783b */ /* 0x000f2a0000000200 */
[C---:B--2---:R-:W-:Y:S06]  /*8770*/  HMMA.16816.F32 R16, R28.reuse, R24, R16 ;  /* 0x000000181c10723c */ /* 0x044fec0000001810 */
[----:B------:R-:W-:Y:S06]  /*8780*/  HMMA.16816.F32 R12, R28, R26, R12 ;  /* 0x0000001a1c0c723c */ /* 0x000fec000000180c */
[C---:B---3--:R-:W-:Y:S06]  /*8790*/  HMMA.16816.F32 R172, R136.reuse, R4, R172 ;  /* 0x0000000488ac723c */ /* 0x048fec00000018ac */
[----:B------:R-:W-:Y:S01]  /*87a0*/  HMMA.16816.F32 R164, R136, R6, R164 ;  /* 0x0000000688a4723c */ /* 0x000fe200000018a4 */
[----:B------:R-:W2:Y:S05]  /*87b0*/  LDSM.16.M88.4 R4, [R184+0x4800] ;  /* 0x00480000b804783b */ /* 0x000eaa0000000200 */
[----:B-1----:R-:W-:Y:S06]  /*87c0*/  HMMA.16816.F32 R160, R28, R32, R160 ;  /* 0x000000201ca0723c */ /* 0x002fec00000018a0 */
[----:B------:R-:W-:Y:S06]  /*87d0*/  HMMA.16816.F32 R148, R136, R22, R148 ;  /* 0x000000168894723c */ /* 0x000fec0000001894 */
[C---:B----4-:R-:W-:Y:S06]  /*87e0*/  HMMA.16816.F32 R16, R140.reuse, R8, R16 ;  /* 0x000000088c10723c */ /* 0x050fec0000001810 */
[----:B------:R-:W-:Y:S01]  /*87f0*/  HMMA.16816.F32 R12, R140, R10, R12 ;  /* 0x0000000a8c0c723c */ /* 0x000fe2000000180c */
[----:B------:R-:W-:-:S05]  /*8800*/  VIADD R8, R3, 0x1 ;  /* 0x0000000103087836 */ /* 0x000fca0000000000 */
[----:B------:R-:W-:Y:S01]  /*8810*/  HMMA.16816.F32 R156, R28, R34, R156 ;  /* 0x000000221c9c723c */ /* 0x000fe2000000189c */
[C---:B------:R-:W-:Y:S02]  /*8820*/  ISETP.GE.AND P6, PT, R8.reuse, R206, PT ;  /* 0x000000ce0800720c */ /* 0x040fe40003fc6270 */
[C---:B------:R-:W-:Y:S02]  /*8830*/  ISETP.GE.AND P0, PT, R8.reuse, R204, PT ;  /* 0x000000cc0800720c */ /* 0x040fe40003f06270 */
[C---:B------:R-:W-:Y:S01]  /*8840*/  ISETP.LT.OR P6, PT, R8.reuse, R207, P6 ;  /* 0x000000cf0800720c */ /* 0x040fe200037c1670 */
[----:B------:R-:W-:Y:S01]  /*8850*/  HMMA.16816.F32 R152, R136, R20, R152 ;  /* 0x000000148898723c */ /* 0x000fe20000001898 */
[----:B------:R-:W-:Y:S02]  /*8860*/  ISETP.LT.OR P0, PT, R8, R205, P0 ;  /* 0x000000cd0800720c */ /* 0x000fe40000701670 */
[----:B------:R-:W1:Y:S03]  /*8870*/  LDSM.16.M88.4 R8, [R184+0x5000] ;  /* 0x00500000b808783b */ /* 0x000e660000000200 */
[----:B--2---:R-:W-:Y:S01]  /*8880*/  HMMA.16816.F32 R160, R140, R4, R160 ;  /* 0x000000048ca0723c */ /* 0x004fe200000018a0 */
[C---:B------:R-:W-:Y:S01]  /*8890*/  VIADD R21, R3.reuse, 0x8 ;  /* 0x0000000803157836 */ /* 0x040fe20000000000 */
[----:B------:R-:W-:Y:S01]  /*88a0*/  FSEL R18, R18, -INF , !P5 ;  /* 0xff80000012127808 */ /* 0x000fe20006800000 */
[----:B------:R-:W-:Y:S01]  /*88b0*/  VIADD R20, R3, 0x9 ;  /* 0x0000000903147836 */ /* 0x000fe20000000000 */
[----:B------:R-:W-:Y:S01]  /*88c0*/  FSEL R138, R17, -INF , !P6 ;  /* 0xff800000118a7808 */ /* 0x000fe20007000000 */
[----:B------:R-:W-:Y:S01]  /*88d0*/  VIADD R17, R3, 0x18 ;  /* 0x0000001803117836 */ /* 0x000fe20000000000 */
[----:B------:R-:W-:Y:S01]  /*88e0*/  ISETP.GE.AND P3, PT, R21, R206, PT ;  /* 0x000000ce1500720c */ /* 0x000fe20003f66270 */
[C---:B------:R-:W-:Y:S01]  /*88f0*/  VIADD R5, R3.reuse, 0x10 ;  /* 0x0000001003057836 */ /* 0x040fe20000000000 */
[----:B------:R-:W-:Y:S01]  /*8900*/  HMMA.16816.F32 R148, R28, R134, R148 ;  /* 0x000000861c94723c */ /* 0x000fe20000001894 */
[----:B------:R-:W-:Y:S01]  /*8910*/  VIADD R4, R3, 0x11 ;  /* 0x0000001103047836 */ /* 0x000fe20000000000 */
[----:B------:R-:W-:-:S02]  /*8920*/  ISETP.LT.OR P3, PT, R21, R207, P3 ;  /* 0x000000cf1500720c */ /* 0x000fc40001f61670 */
[----:B------:R-:W-:Y:S02]  /*8930*/  ISETP.GE.AND P5, PT, R5, R204, PT ;  /* 0x000000cc0500720c */ /* 0x000fe40003fa6270 */
[----:B------:R-:W-:Y:S01]  /*8940*/  FSEL R12, R12, -INF , !P3 ;  /* 0xff8000000c0c7808 */ /* 0x000fe20005800000 */
[----:B------:R-:W-:Y:S01]  /*8950*/  HMMA.16816.F32 R156, R140, R6, R156 ;  /* 0x000000068c9c723c */ /* 0x000fe2000000189c */
[----:B------:R-:W-:Y:S02]  /*8960*/  FSEL R134, R19, -INF , !P0 ;  /* 0xff80000013867808 */ /* 0x000fe40004000000 */
[-C--:B------:R-:W-:Y:S02]  /*8970*/  ISETP.GE.AND P0, PT, R5, R206.reuse, PT ;  /* 0x000000ce0500720c */ /* 0x080fe40003f06270 */
[C---:B------:R-:W-:Y:S01]  /*8980*/  ISETP.GE.AND P6, PT, R4.reuse, R206, PT ;  /* 0x000000ce0400720c */ /* 0x040fe20003fc6270 */
[----:B------:R-:W-:Y:S01]  /*8990*/  HMMA.16816.F32 R152, R28, R132, R152 ;  /* 0x000000841c98723c */ /* 0x000fe20000001898 */
[----:B------:R-:W-:-:S02]  /*89a0*/  ISETP.GE.AND P3, PT, R4, R204, PT ;  /* 0x000000cc0400720c */ /* 0x000fc40003f66270 */
[C---:B------:R-:W-:Y:S02]  /*89b0*/  ISETP.LT.OR P0, PT, R5.reuse, R207, P0 ;  /* 0x000000cf0500720c */ /* 0x040fe40000701670 */
[----:B------:R-:W-:Y:S01]  /*89c0*/  ISETP.LT.OR P5, PT, R5, R205, P5 ;  /* 0x000000cd0500720c */ /* 0x000fe20002fa1670 */
[C---:B------:R-:W-:Y:S01]  /*89d0*/  HMMA.16816.F32 R172, R28.reuse, R168, R172 ;  /* 0x000000a81cac723c */ /* 0x040fe200000018ac */
[C---:B------:R-:W-:Y:S02]  /*89e0*/  ISETP.LT.OR P6, PT, R4.reuse, R207, P6 ;  /* 0x000000cf0400720c */ /* 0x040fe400037c1670 */
[----:B------:R-:W-:Y:S02]  /*89f0*/  ISETP.LT.OR P3, PT, R4, R205, P3 ;  /* 0x000000cd0400720c */ /* 0x000fe40001f61670 */
[----:B------:R-:W2:Y:S01]  /*8a00*/  LDSM.16.M88.4 R4, [R184+0x5800] ;  /* 0x00580000b804783b */ /* 0x000ea20000000200 */
[----:B------:R-:W-:Y:S01]  /*8a10*/  ISETP.GE.AND P4, PT, R20, R206, PT ;  /* 0x000000ce1400720c */ /* 0x000fe20003f86270 */
[----:B------:R-:W-:Y:S01]  /*8a20*/  HMMA.16816.F32 R164, R28, R170, R164 ;  /* 0x000000aa1ca4723c */ /* 0x000fe200000018a4 */
[----:B------:R-:W-:Y:S01]  /*8a30*/  FSEL R16, R16, -INF , !P1 ;  /* 0xff80000010107808 */ /* 0x000fe20004800000 */
[----:B------:R-:W-:-:S04]  /*8a40*/  DEPBAR.LE SB0, 0x0 ;  /* 0x000080000000791a */ /* 0x000fc80000000000 */
[C---:B------:R-:W-:Y:S01]  /*8a50*/  ISETP.LT.OR P4, PT, R20.reuse, R207, P4 ;  /* 0x000000cf1400720c */ /* 0x040fe20002781670 */
[C---:B-1----:R-:W-:Y:S01]  /*8a60*/  HMMA.16816.F32 R148, R140.reuse, R10, R148 ;  /* 0x0000000a8c94723c */ /* 0x042fe20000001894 */
[CC--:B------:R-:W-:Y:S02]  /*8a70*/  ISETP.GE.AND P1, PT, R20.reuse, R204.reuse, PT ;  /* 0x000000cc1400720c */ /* 0x0c0fe40003f26270 */
[----:B------:R-:W-:Y:S01]  /*8a80*/  FSEL R146, R13, -INF , !P4 ;  /* 0xff8000000d927808 */ /* 0x000fe20006000000 */
[----:B------:R-:W-:Y:S01]  /*8a90*/  VIADD R13, R3, 0x19 ;  /* 0x00000019030d7836 */ /* 0x000fe20000000000 */
[----:B------:R-:W-:Y:S01]  /*8aa0*/  ISETP.LT.OR P1, PT, R20, R205, P1 ;  /* 0x000000cd1400720c */ /* 0x000fe20000f21670 */
[----:B------:R-:W-:Y:S01]  /*8ab0*/  HMMA.16816.F32 R152, R140, R8, R152 ;  /* 0x000000088c98723c */ /* 0x000fe20000001898 */
[----:B------:R-:W-:Y:S02]  /*8ac0*/  ISETP.GE.AND P2, PT, R21, R204, PT ;  /* 0x000000cc1500720c */ /* 0x000fe40003f46270 */
[----:B------:R-:W-:-:S02]  /*8ad0*/  FSEL R22, R162, -INF , !P5 ;  /* 0xff800000a2167808 */ /* 0x000fc40006800000 */
[----:B------:R-:W-:Y:S02]  /*8ae0*/  FSEL R20, R163, -INF , !P3 ;  /* 0xff800000a3147808 */ /* 0x000fe40005800000 */
[----:B------:R-:W-:Y:S01]  /*8af0*/  VIADD R9, R3, 0x20 ;  /* 0x0000002003097836 */ /* 0x000fe20000000000 */
[----:B------:R-:W-:Y:S01]  /*8b00*/  FSEL R136, R15, -INF , !P1 ;  /* 0xff8000000f887808 */ /* 0x000fe20004800000 */
[----:B------:R-:W-:Y:S01]  /*8b10*/  VIADD R8, R3, 0x21 ;  /* 0x0000002103087836 */ /* 0x000fe20000000000 */
[----:B------:R-:W-:Y:S02]  /*8b20*/  ISETP.GE.AND P1, PT, R17, R204, PT ;  /* 0x000000cc1100720c */ /* 0x000fe40003f26270 */
[C---:B------:R-:W-:Y:S02]  /*8b30*/  ISETP.GE.AND P3, PT, R9.reuse, R206, PT ;  /* 0x000000ce0900720c */ /* 0x040fe40003f66270 */
[----:B------:R-:W-:Y:S02]  /*8b40*/  ISETP.GE.AND P5, PT, R9, R204, PT ;  /* 0x000000cc0900720c */ /* 0x000fe40003fa6270 */
[----:B------:R-:W-:-:S02]  /*8b50*/  ISETP.GE.AND P4, PT, R13, R206, PT ;  /* 0x000000ce0d00720c */ /* 0x000fc40003f86270 */
[----:B------:R-:W-:Y:S02]  /*8b60*/  ISETP.LT.OR P2, PT, R21, R205, P2 ;  /* 0x000000cd1500720c */ /* 0x000fe40001741670 */
[C---:B------:R-:W-:Y:S02]  /*8b70*/  ISETP.LT.OR P3, PT, R9.reuse, R207, P3 ;  /* 0x000000cf0900720c */ /* 0x040fe40001f61670 */
[-C--:B------:R-:W-:Y:S01]  /*8b80*/  ISETP.LT.OR P5, PT, R9, R205.reuse, P5 ;  /* 0x000000cd0900720c */ /* 0x080fe20002fa1670 */
[----:B------:R-:W-:Y:S01]  /*8b90*/  VIADD R9, R3, 0x28 ;  /* 0x0000002803097836 */ /* 0x000fe20000000000 */
[----:B------:R-:W-:Y:S01]  /*8ba0*/  ISETP.LT.OR P1, PT, R17, R205, P1 ;  /* 0x000000cd1100720c */ /* 0x000fe20000f21670 */
[----:B--2---:R-:W-:Y:S01]  /*8bb0*/  HMMA.16816.F32 R172, R140, R4, R172 ;  /* 0x000000048cac723c */ /* 0x004fe200000018ac */
[----:B------:R-:W-:Y:S02]  /*8bc0*/  ISETP.LT.OR P4, PT, R13, R207, P4 ;  /* 0x000000cf0d00720c */ /* 0x000fe40002781670 */
[----:B------:R-:W-:-:S02]  /*8bd0*/  FSEL R14, R14, -INF , !P2 ;  /* 0xff8000000e0e7808 */ /* 0x000fc40005000000 */
[-C--:B------:R-:W-:Y:S02]  /*8be0*/  ISETP.GE.AND P2, PT, R17, R206.reuse, PT ;  /* 0x000000ce1100720c */ /* 0x080fe40003f46270 */
[----:B------:R-:W-:Y:S01]  /*8bf0*/  FSEL R26, R158, -INF , !P1 ;  /* 0xff8000009e1a7808 */ /* 0x000fe20004800000 */
[----:B------:R-:W-:Y:S01]  /*8c00*/  VIADD R4, R3, 0x30 ;  /* 0x0000003003047836 */ /* 0x000fe20000000000 */
[----:B------:R-:W-:Y:S02]  /*8c10*/  FSEL R30, R157, -INF , !P4 ;  /* 0xff8000009d1e7808 */ /* 0x000fe40006000000 */
[C---:B------:R-:W-:Y:S02]  /*8c20*/  ISETP.GE.AND P1, PT, R9.reuse, R206, PT ;  /* 0x000000ce0900720c */ /* 0x040fe40003f26270 */
[----:B------:R-:W-:Y:S02]  /*8c30*/  ISETP.GE.AND P4, PT, R9, R204, PT ;  /* 0x000000cc0900720c */ /* 0x000fe40003f86270 */
[----:B------:R-:W-:-:S02]  /*8c40*/  FMNMX.FTZ R5, R2, R16, !PT ;  /* 0x0000001002057209 */ /* 0x000fc40007810000 */
[-C--:B------:R-:W-:Y:S02]  /*8c50*/  ISETP.LT.OR P2, PT, R17, R207.reuse, P2 ;  /* 0x000000cf1100720c */ /* 0x080fe40001741670 */
[C---:B------:R-:W-:Y:S02]  /*8c60*/  ISETP.LT.OR P1, PT, R9.reuse, R207, P1 ;  /* 0x000000cf0900720c */ /* 0x040fe40000f21670 */
[----:B------:R-:W-:Y:S02]  /*8c70*/  ISETP.LT.OR P4, PT, R9, R205, P4 ;  /* 0x000000cd0900720c */ /* 0x000fe40002781670 */
[----:B------:R-:W-:Y:S01]  /*8c80*/  FMNMX.FTZ R9, R138, R5, !PT ;  /* 0x000000058a097209 */ /* 0x000fe20007810000 */
[----:B------:R-:W-:Y:S01]  /*8c90*/  VIADD R5, R3, 0x31 ;  /* 0x0000003103057836 */ /* 0x000fe20000000000 */
[----:B------:R-:W-:Y:S02]  /*8ca0*/  FSEL R32, R161, -INF , !P6 ;  /* 0xff800000a1207808 */ /* 0x000fe40007000000 */
[----:B------:R-:W-:-:S02]  /*8cb0*/  FSEL R28, R156, -INF , !P2 ;  /* 0xff8000009c1c7808 */ /* 0x000fc40005000000 */
[C---:B------:R-:W-:Y:S02]  /*8cc0*/  ISETP.GE.AND P6, PT, R8.reuse, R206, PT ;  /* 0x000000ce0800720c */ /* 0x040fe40003fc6270 */
[----:B------:R-:W-:Y:S02]  /*8cd0*/  ISETP.GE.AND P2, PT, R8, R204, PT ;  /* 0x000000cc0800720c */ /* 0x000fe40003f46270 */
[----:B------:R-:W-:Y:S02]  /*8ce0*/  FMNMX.FTZ R9, R12, R9, !PT ;  /* 0x000000090c097209 */ /* 0x000fe40007810000 */
[C---:B------:R-:W-:Y:S02]  /*8cf0*/  ISETP.LT.OR P6, PT, R8.reuse, R207, P6 ;  /* 0x000000cf0800720c */ /* 0x040fe400037c1670 */
[----:B------:R-:W-:Y:S01]  /*8d00*/  ISETP.LT.OR P2, PT, R8, R205, P2 ;  /* 0x000000cd0800720c */ /* 0x000fe20001741670 */
[----:B------:R-:W-:Y:S01]  /*8d10*/  VIADD R8, R3, 0x29 ;  /* 0x0000002903087836 */ /* 0x000fe20000000000 */
[----:B------:R-:W-:-:S02]  /*8d20*/  FSEL R34, R160, -INF , !P0 ;  /* 0xff800000a0227808 */ /* 0x000fc40004000000 */
[----:B------:R-:W-:Y:S02]  /*8d30*/  FMNMX.FTZ R9, R146, R9, !PT ;  /* 0x0000000992097209 */ /* 0x000fe40007810000 */
[----:B------:R-:W-:Y:S02]  /*8d40*/  FSEL R222, R154, -INF , !P5 ;  /* 0xff8000009ade7808 */ /* 0x000fe40006800000 */
[----:B------:R-:W-:Y:S02]  /*8d50*/  FSEL R224, R153, -INF , !P6 ;  /* 0xff80000099e07808 */ /* 0x000fe40007000000 */
[----:B------:R-:W-:Y:S02]  /*8d60*/  FSEL R220, R155, -INF , !P2 ;  /* 0xff8000009bdc7808 */ /* 0x000fe40005000000 */
[----:B------:R-:W-:Y:S02]  /*8d70*/  FSEL R148, R148, -INF , !P1 ;  /* 0xff80000094947808 */ /* 0x000fe40004800000 */
[----:B------:R-:W-:-:S02]  /*8d80*/  ISETP.GE.AND P6, PT, R4, R206, PT ;  /* 0x000000ce0400720c */ /* 0x000fc40003fc6270 */
[----:B------:R-:W-:Y:S02]  /*8d90*/  ISETP.GE.AND P2, PT, R4, R204, PT ;  /* 0x000000cc0400720c */ /* 0x000fe40003f46270 */
[C---:B------:R-:W-:Y:S02]  /*8da0*/  ISETP.GE.AND P5, PT, R5.reuse, R206, PT ;  /* 0x000000ce0500720c */ /* 0x040fe40003fa6270 */
[-C--:B------:R-:W-:Y:S02]  /*8db0*/  ISETP.GE.AND P1, PT, R5, R204.reuse, PT ;  /* 0x000000cc0500720c */ /* 0x080fe40003f26270 */
[----:B------:R-:W-:Y:S02]  /*8dc0*/  FMNMX.FTZ R9, R34, R9, !PT ;  /* 0x0000000922097209 */ /* 0x000fe40007810000 */
[----:B------:R-:W-:Y:S02]  /*8dd0*/  ISETP.GE.AND P0, PT, R13, R204, PT ;  /* 0x000000cc0d00720c */ /* 0x000fe40003f06270 */
[----:B------:R-:W-:-:S02]  /*8de0*/  ISETP.LT.OR P6, PT, R4, R207, P6 ;  /* 0x000000cf0400720c */ /* 0x000fc400037c1670 */
[----:B------:R-:W-:Y:S02]  /*8df0*/  ISETP.LT.OR P2, PT, R4, R205, P2 ;  /* 0x000000cd0400720c */ /* 0x000fe40001741670 */
[C---:B------:R-:W-:Y:S02]  /*8e00*/  ISETP.LT.OR P5, PT, R5.reuse, R207, P5 ;  /* 0x000000cf0500720c */ /* 0x040fe40002fa1670 */
[----:B------:R-:W-:Y:S02]  /*8e10*/  ISETP.LT.OR P1, PT, R5, R205, P1 ;  /* 0x000000cd0500720c */ /* 0x000fe40000f21670 */
[----:B------:R-:W-:Y:S01]  /*8e20*/  FMNMX.FTZ R11, R0, R18, !PT ;  /* 0x00000012000b7209 */ /* 0x000fe20007810000 */
[----:B------:R-:W-:Y:S01]  /*8e30*/  HMMA.16816.F32 R4, R140, R6, R164 ;  /* 0x000000068c04723c */ /* 0x000fe200000018a4 */
[----:B------:R-:W-:Y:S02]  /*8e40*/  FMNMX.FTZ R9, R32, R9, !PT ;  /* 0x0000000920097209 */ /* 0x000fe40007810000 */
[----:B------:R-:W-:-:S02]  /*8e50*/  ISETP.LT.OR P0, PT, R13, R205, P0 ;  /* 0x000000cd0d00720c */ /* 0x000fc40000701670 */
[----:B------:R-:W-:Y:S02]  /*8e60*/  FMNMX.FTZ R11, R134, R11, !PT ;  /* 0x0000000b860b7209 */ /* 0x000fe40007810000 */
[----:B------:R-:W-:Y:S02]  /*8e70*/  FMNMX.FTZ R9, R28, R9, !PT ;  /* 0x000000091c097209 */ /* 0x000fe40007810000 */
[----:B------:R-:W-:Y:S02]  /*8e80*/  FSEL R24, R159, -INF , !P0 ;  /* 0xff8000009f187808 */ /* 0x000fe40004000000 */
[----:B------:R-:W-:Y:S02]  /*8e90*/  FSEL R226, R152, -INF , !P3 ;  /* 0xff80000098e27808 */ /* 0x000fe40005800000 */
[C---:B------:R-:W-:Y:S02]  /*8ea0*/  ISETP.GE.AND P0, PT, R8.reuse, R206, PT ;  /* 0x000000ce0800720c */ /* 0x040fe40003f06270 */
[----:B------:R-:W-:-:S02]  /*8eb0*/  ISETP.GE.AND P3, PT, R8, R204, PT ;  /* 0x000000cc0800720c */ /* 0x000fc40003f66270 */
[----:B------:R-:W-:Y:S02]  /*8ec0*/  FMNMX.FTZ R11, R14, R11, !PT ;  /* 0x0000000b0e0b7209 */ /* 0x000fe40007810000 */
[----:B------:R-:W-:Y:S01]  /*8ed0*/  FMNMX.FTZ R13, R30, R9, !PT ;  /* 0x000000091e0d7209 */ /* 0x000fe20007810000 */
[----:B------:R-:W-:Y:S01]  /*8ee0*/  BAR.SYNC.DEFER_BLOCKING 0x0 ;  /* 0x0000000000007b1d */ /* 0x000fe20000010000 */
[C---:B------:R-:W-:Y:S02]  /*8ef0*/  ISETP.LT.OR P0, PT, R8.reuse, R207, P0 ;  /* 0x000000cf0800720c */ /* 0x040fe40000701670 */
[----:B------:R-:W-:Y:S01]  /*8f00*/  ISETP.LT.OR P3, PT, R8, R205, P3 ;  /* 0x000000cd0800720c */ /* 0x000fe20001f61670 */
[C---:B------:R-:W-:Y:S01]  /*8f10*/  VIADD R8, R3.reuse, 0x38 ;  /* 0x0000003803087836 */ /* 0x040fe20000000000 */
[----:B------:R-:W-:Y:S01]  /*8f20*/  FMNMX.FTZ R9, R136, R11, !PT ;  /* 0x0000000b88097209 */ /* 0x000fe20007810000 */
[----:B------:R-:W-:Y:S01]  /*8f30*/  VIADD R3, R3, 0x39 ;  /* 0x0000003903037836 */ /* 0x000fe20000000000 */
[----:B------:R-:W-:-:S02]  /*8f40*/  FMNMX.FTZ R11, R226, R13, !PT ;  /* 0x0000000de20b7209 */ /* 0x000fc40007810000 */
[----:B------:R-:W-:Y:S02]  /*8f50*/  FSEL R218, R150, -INF , !P4 ;  /* 0xff80000096da7808 */ /* 0x000fe40006000000 */
[----:B------:R-:W-:Y:S02]  /*8f60*/  FMNMX.FTZ R9, R22, R9, !PT ;  /* 0x0000000916097209 */ /* 0x000fe40007810000 */
[----:B------:R-:W-:Y:S02]  /*8f70*/  ISETP.GE.AND P4, PT, R8, R206, PT ;  /* 0x000000ce0800720c */ /* 0x000fe40003f86270 */
[----:B------:R-:W-:Y:S02]  /*8f80*/  FMNMX.FTZ R11, R224, R11, !PT ;  /* 0x0000000be00b7209 */ /* 0x000fe40007810000 */
[----:B------:R-:W-:Y:S02]  /*8f90*/  FMNMX.FTZ R9, R20, R9, !PT ;  /* 0x0000000914097209 */ /* 0x000fe40007810000 */
[----:B------:R-:W-:-:S02]  /*8fa0*/  FSEL R150, R149, -INF , !P0 ;  /* 0xff80000095967808 */ /* 0x000fc40004000000 */
[----:B------:R-:W-:Y:S02]  /*8fb0*/  ISETP.LT.OR P4, PT, R8, R207, P4 ;  /* 0x000000cf0800720c */ /* 0x000fe40002781670 */
[----:B------:R-:W-:Y:S02]  /*8fc0*/  FMNMX.FTZ R11, R148, R11, !PT ;  /* 0x0000000b940b7209 */ /* 0x000fe40007810000 */
[----:B------:R-:W-:Y:S02]  /*8fd0*/  FMNMX.FTZ R9, R26, R9, !PT ;  /* 0x000000091a097209 */ /* 0x000fe40007810000 */
[----:B------:R-:W-:Y:S02]  /*8fe0*/  FSEL R170, R172, -INF , !P6 ;  /* 0xff800000acaa7808 */ /* 0x000fe40007000000 */
[----:B------:R-:W-:Y:S02]  /*8ff0*/  FMNMX.FTZ R13, R150, R11, !PT ;  /* 0x0000000b960d7209 */ /* 0x000fe40007810000 */
[----:B------:R-:W-:-:S02]  /*9000*/  FSEL R166, R4, -INF , !P4 ;  /* 0xff80000004a67808 */ /* 0x000fc40006000000 */
[----:B------:R-:W-:Y:S02]  /*9010*/  PLOP3.LUT P4, PT, PT, PT, UP0, 0x80, 0x0 ;  /* 0x000000000000781c */ /* 0x000fe40003f8f008 */
[----:B------:R-:W-:Y:S02]  /*9020*/  FSEL R216, R151, -INF , !P3 ;  /* 0xff80000097d87808 */ /* 0x000fe40005800000 */
[----:B------:R-:W-:Y:S02]  /*9030*/  ISETP.GE.AND P3, PT, R3, R206, PT ;  /* 0x000000ce0300720c */ /* 0x000fe40003f66270 */
[----:B------:R-:W-:Y:S02]  /*9040*/  FMNMX.FTZ R11, R24, R9, !PT ;  /* 0x00000009180b7209 */ /* 0x000fe40007810000 */
[----:B------:R-:W-:Y:S02]  /*9050*/  FSEL R168, R173, -INF , !P5 ;  /* 0xff800000ada87808 */ /* 0x000fe40006800000 */
[----:B------:R-:W-:-:S02]  /*9060*/  FMNMX.FTZ R9, R170, R13, !PT ;  /* 0x0000000daa097209 */ /* 0x000fc40007810000 */
[----:B------:R-:W-:Y:S02]  /*9070*/  ISETP.LT.OR P3, PT, R3, R207, P3 ;  /* 0x000000cf0300720c */ /* 0x000fe40001f61670 */
[----:B------:R-:W-:Y:S02]  /*9080*/  FMNMX.FTZ R11, R222, R11, !PT ;  /* 0x0000000bde0b7209 */ /* 0x000fe40007810000 */
[----:B------:R-:W-:Y:S02]  /*9090*/  FMNMX.FTZ R9, R168, R9, !PT ;  /* 0x00000009a8097209 */ /* 0x000fe40007810000 */
[----:B------:R-:W-:Y:S02]  /*90a0*/  FSEL R164, R5, -INF , !P3 ;  /* 0xff80000005a47808 */ /* 0x000fe40005800000 */
[----:B------:R-:W-:Y:S02]  /*90b0*/  ISETP.GE.AND P0, PT, R8, R204, PT ;  /* 0x000000cc0800720c */ /* 0x000fe40003f06270 */
[----:B------:R-:W-:-:S02]  /*90c0*/  FMNMX.FTZ R11, R220, R11, !PT ;  /* 0x0000000bdc0b7209 */ /* 0x000fc40007810000 */
[----:B------:R-:W-:Y:S02]  /*90d0*/  FMNMX.FTZ R5, R166, R9, !PT ;  /* 0x00000009a6057209 */ /* 0x000fe40007810000 */
        /* <DEDUP_REMOVED lines=31> */
.L_x_304:
[----:B-1----:R-:W-:Y:S01]  /*92d0*/  FMNMX.FTZ R9, R216, R11, !PT ;  /* 0x0000000bd8097209 */ /* 0x002fe20007810000 */
[----:B------:R-:W1:Y:S01]  /*92e0*/  SHFL.BFLY PT, R4, R5, 0x2, 0x1f ;  /* 0x0c401f0005047f89 */ /* 0x000e6200000e0000 */
[----:B------:R-:W-:Y:S02]  /*92f0*/  ISETP.GE.AND P2, PT, R3, R204, PT ;  /* 0x000000cc0300720c */ /* 0x000fe40003f46270 */
[----:B------:R-:W-:Y:S01]  /*9300*/  FSEL R160, R175, -INF , !P1 ;  /* 0xff800000afa07808 */ /* 0x000fe20004800000 */
[----:B------:R-:W-:Y:S01]  /*9310*/  LDSM.16.MT88.4 R140, [R188+0x16000] ;  /* 0x01600000bc8c783b */ /* 0x000fe20000004200 */
[----:B------:R-:W-:Y:S02]  /*9320*/  FMNMX.FTZ R9, R162, R9, !PT ;  /* 0x00000009a2097209 */ /* 0x000fe40007810000 */
[----:B------:R-:W-:Y:S02]  /*9330*/  ISETP.LT.OR P2, PT, R3, R205, P2 ;  /* 0x000000cd0300720c */ /* 0x000fe40001741670 */
[----:B------:R-:W-:-:S02]  /*9340*/  FSEL R158, R6, -INF , !P0 ;  /* 0xff800000069e7808 */ /* 0x000fc40004000000 */
[----:B------:R-:W-:Y:S02]  /*9350*/  FMNMX.FTZ R9, R160, R9, !PT ;  /* 0x00000009a0097209 */ /* 0x000fe40007810000 */
[----:B------:R-:W-:Y:S02]  /*9360*/  FSEL R156, R7, -INF , !P2 ;  /* 0xff800000079c7808 */ /* 0x000fe40005000000 */
[----:B------:R-:W-:-:S04]  /*9370*/  FMNMX.FTZ R9, R158, R9, !PT ;  /* 0x000000099e097209 */ /* 0x000fc80007810000 */
[----:B------:R-:W-:-:S05]  /*9380*/  FMNMX.FTZ R6, R156, R9, !PT ;  /* 0x000000099c067209 */ /* 0x000fca0007810000 */
[----:B------:R-:W2:Y:S01]  /*9390*/  SHFL.BFLY PT, R3, R6, 0x2, 0x1f ;  /* 0x0c401f0006037f89 */ /* 0x000ea200000e0000 */
[----:B-1----:R-:W-:-:S05]  /*93a0*/  FMNMX.FTZ R5, R5, R4, !PT ;  /* 0x0000000405057209 */ /* 0x002fca0007810000 */
[----:B------:R-:W1:Y:S01]  /*93b0*/  SHFL.BFLY PT, R132, R5, 0x1, 0x1f ;  /* 0x0c201f0005847f89 */ /* 0x000e6200000e0000 */
[----:B--2---:R-:W-:-:S05]  /*93c0*/  FMNMX.FTZ R4, R6, R3, !PT ;  /* 0x0000000306047209 */ /* 0x004fca0007810000 */
[----:B------:R-:W2:Y:S01]  /*93d0*/  SHFL.BFLY PT, R3, R4, 0x1, 0x1f ;  /* 0x0c201f0004037f89 */ /* 0x000ea200000e0000 */
[----:B-1----:R-:W-:-:S04]  /*93e0*/  FMNMX.FTZ R132, R5, R132, !PT ;  /* 0x0000008405847209 */ /* 0x002fc80007810000 */
[C---:B------:R-:W-:Y:S01]  /*93f0*/  FSETP.NEU.FTZ.AND P1, PT, R132.reuse, -INF , PT ;  /* 0xff8000008400780b */ /* 0x040fe20003f3d000 */
[----:B------:R-:W-:-:S03]  /*9400*/  FMUL.FTZ R157, R132, UR8 ;  /* 0x00000008849d7c20 */ /* 0x000fc60008410000 */
[----:B------:R-:W-:Y:S02]  /*9410*/  FSEL R5, R132, RZ, P1 ;  /* 0x000000ff84057208 */ /* 0x000fe40000800000 */
        /* <DEDUP_REMOVED lines=8> */
[----:B------:R-:W-:Y:S01]  /*94a0*/  FFMA.FTZ R161, R28, UR8, -R157 ;  /* 0x000000081ca17c23 */ /* 0x000fe2000801089d */
[----:B--2---:R-:W-:Y:S01]  /*94b0*/  FMNMX.FTZ R3, R4, R3, !PT ;  /* 0x0000000304037209 */ /* 0x004fe20007810000 */
[----:B------:R-:W-:Y:S01]  /*94c0*/  FADD.FTZ R4, R2, -R5 ;  /* 0x8000000502047221 */ /* 0x000fe20000010000 */
[--C-:B------:R-:W-:Y:S01]  /*94d0*/  FFMA.FTZ R174, R30, UR8, -R157.reuse ;  /* 0x000000081eae7c23 */ /* 0x100fe2000801089d */
[--C-:B------:R-:W-:Y:S01]  /*94e0*/  FFMA.FTZ R167, R226, UR8, -R157.reuse ;  /* 0x00000008e2a77c23 */ /* 0x100fe2000801089d */
[C---:B------:R-:W-:Y:S01]  /*94f0*/  FSETP.NEU.FTZ.AND P0, PT, R3.reuse, -INF , PT ;  /* 0xff8000000300780b */ /* 0x040fe20003f1d000 */
[----:B------:R-:W-:Y:S01]  /*9500*/  FMUL.FTZ R153, R4, UR8 ;  /* 0x0000000804997c20 */ /* 0x000fe20008410000 */
[C---:B------:R-:W-:Y:S01]  /*9510*/  FMUL.FTZ R155, R3.reuse, UR8 ;  /* 0x00000008039b7c20 */ /* 0x040fe20008410000 */
[----:B------:R-:W-:Y:S01]  /*9520*/  MUFU.EX2 R154, R154 ;  /* 0x0000009a009a7308 */ /* 0x000fe20000000800 */
[----:B------:R-:W-:Y:S01]  /*9530*/  FSEL R5, R3, RZ, P0 ;  /* 0x000000ff03057208 */ /* 0x000fe20000000000 */
[--C-:B------:R-:W-:Y:S01]  /*9540*/  FFMA.FTZ R224, R224, UR8, -R157.reuse ;  /* 0x00000008e0e07c23 */ /* 0x100fe2000801089d */
[--C-:B------:R-:W-:Y:S01]  /*9550*/  FFMA.FTZ R169, R148, UR8, -R157.reuse ;  /* 0x0000000894a97c23 */ /* 0x100fe2000801089d */
[----:B------:R-:W-:Y:S01]  /*9560*/  FSEL R155, R155, RZ, P0 ;  /* 0x000000ff9b9b7208 */ /* 0x000fe20000000000 */
[----:B------:R-:W-:Y:S01]  /*9570*/  FFMA.FTZ R226, R150, UR8, -R157 ;  /* 0x0000000896e27c23 */ /* 0x000fe2000801089d */
[----:B------:R-:W-:Y:S01]  /*9580*/  FADD.FTZ R5, R0, -R5 ;  /* 0x8000000500057221 */ /* 0x000fe20000010000 */
[----:B------:R-:W-:Y:S01]  /*9590*/  LDSM.16.MT88.4 R32, [R189+0x12800] ;  /* 0x01280000bd20783b */ /* 0x000fe20000004200 */
[----:B------:R-:W1:Y:S01]  /*95a0*/  MUFU.EX2 R147, R147 ;  /* 0x0000009300937308 */ /* 0x000e620000000800 */
[--C-:B------:R-:W-:Y:S01]  /*95b0*/  FFMA.FTZ R146, R18, UR8, -R155.reuse ;  /* 0x0000000812927c23 */ /* 0x100fe2000801089b */
[----:B------:R-:W-:Y:S01]  /*95c0*/  FMUL.FTZ R0, R5, UR8 ;  /* 0x0000000805007c20 */ /* 0x000fe20008410000 */
[--C-:B------:R-:W-:Y:S01]  /*95d0*/  FFMA.FTZ R134, R134, UR8, -R155.reuse ;  /* 0x0000000886867c23 */ /* 0x100fe2000801089b */
[----:B------:R-:W2:Y:S01]  /*95e0*/  LDSM.16.MT88.4 R4, [R190+0x12000] ;  /* 0x01200000be04783b */ /* 0x000ea20000004200 */
[--C-:B------:R-:W-:Y:S01]  /*95f0*/  FFMA.FTZ R133, R14, UR8, -R155.reuse ;  /* 0x000000080e857c23 */ /* 0x100fe2000801089b */
[--C-:B------:R-:W-:Y:S01]  /*9600*/  FFMA.FTZ R2, R136, UR8, -R155.reuse ;  /* 0x0000000888027c23 */ /* 0x100fe2000801089b */
[--C-:B------:R-:W-:Y:S01]  /*9610*/  FFMA.FTZ R165, R26, UR8, -R155.reuse ;  /* 0x000000081aa57c23 */ /* 0x100fe2000801089b */
[----:B------:R-:W3:Y:S01]  /*9620*/  MUFU.EX2 R152, R152 ;  /* 0x0000009800987308 */ /* 0x000ee20000000800 */
[----:B------:R-:W4:Y:S01]  /*9630*/  LDSM.16.MT88.4 R12, [R192+0x12000] ;  /* 0x01200000c00c783b */ /* 0x000f220000004200 */
[--C-:B------:R-:W-:Y:S01]  /*9640*/  FFMA.FTZ R214, R24, UR8, -R155.reuse ;  /* 0x0000000818d67c23 */ /* 0x100fe2000801089b */
[--C-:B------:R-:W-:Y:S01]  /*9650*/  FFMA.FTZ R163, R22, UR8, -R155.reuse ;  /* 0x0000000816a37c23 */ /* 0x100fe2000801089b */
[--C-:B------:R-:W-:Y:S01]  /*9660*/  FFMA.FTZ R212, R20, UR8, -R155.reuse ;  /* 0x0000000814d47c23 */ /* 0x100fe2000801089b */
[----:B------:R-:W5:Y:S01]  /*9670*/  LDSM.16.MT88.4 R16, [R189+0x12000] ;  /* 0x01200000bd10783b */ /* 0x000f620000004200 */
[--C-:B------:R-:W-:Y:S01]  /*9680*/  FFMA.FTZ R171, R222, UR8, -R155.reuse ;  /* 0x00000008deab7c23 */ /* 0x100fe2000801089b */
[--C-:B------:R-:W-:Y:S01]  /*9690*/  FFMA.FTZ R220, R220, UR8, -R155.reuse ;  /* 0x00000008dcdc7c23 */ /* 0x100fe2000801089b */
[----:B------:R-:W-:Y:S01]  /*96a0*/  MUFU.EX2 R146, R146 ;  /* 0x0000009200927308 */ /* 0x000fe20000000800 */
[----:B-1----:R-:W-:Y:S01]  /*96b0*/  F2FP.F16.F32.PACK_AB R8, R147, R154 ;  /* 0x0000009a9308723e */ /* 0x002fe200000000ff */
[----:B------:R-:W-:Y:S01]  /*96c0*/  LDSM.16.MT88.4 R24, [R192+0x14800] ;  /* 0x01480000c018783b */ /* 0x000fe20000004200 */
[--C-:B------:R-:W-:Y:S01]  /*96d0*/  FFMA.FTZ R173, R218, UR8, -R155.reuse ;  /* 0x00000008daad7c23 */ /* 0x100fe2000801089b */
[----:B------:R-:W-:Y:S01]  /*96e0*/  FFMA.FTZ R216, R216, UR8, -R155 ;  /* 0x00000008d8d87c23 */ /* 0x000fe2000801089b */
[--C-:B------:R-:W-:Y:S01]  /*96f0*/  FFMA.FTZ R170, R170, UR8, -R157.reuse ;  /* 0x00000008aaaa7c23 */ /* 0x100fe2000801089d */
[----:B------:R-:W-:Y:S01]  /*9700*/  LDSM.16.MT88.4 R20, [R190+0x12800] ;  /* 0x01280000be14783b */ /* 0x000fe20000004200 */
[--C-:B------:R-:W-:Y:S01]  /*9710*/  FFMA.FTZ R175, R168, UR8, -R157.reuse ;  /* 0x00000008a8af7c23 */ /* 0x100fe2000801089d */
[----:B------:R-:W1:Y:S01]  /*9720*/  MUFU.EX2 R134, R134 ;  /* 0x0000008600867308 */ /* 0x000e620000000800 */
[----:B---3--:R-:W-:Y:S01]  /*9730*/  F2FP.F16.F32.PACK_AB R10, R135, R152 ;  /* 0x00000098870a723e */ /* 0x008fe200000000ff */
[----:B------:R-:W-:Y:S01]  /*9740*/  LDSM.16.MT88.4 R136, [R192+0x12800] ;  /* 0x01280000c088783b */ /* 0x000fe20000004200 */
[----:B------:R-:W-:Y:S01]  /*9750*/  FFMA.FTZ R166, R166, UR8, -R157 ;  /* 0x00000008a6a67c23 */ /* 0x000fe2000801089d */
[--C-:B------:R-:W-:Y:S01]  /*9760*/  FFMA.FTZ R162, R162, UR8, -R155.reuse ;  /* 0x00000008a2a27c23 */ /* 0x100fe2000801089b */
[--C-:B------:R-:W-:Y:S01]  /*9770*/  FFMA.FTZ R215, R160, UR8, -R155.reuse ;  /* 0x00000008a0d77c23 */ /* 0x100fe2000801089b */
[----:B------:R-:W-:Y:S01]  /*9780*/  LDSM.16.MT88.4 R28, [R188+0x12800] ;  /* 0x01280000bc1c783b */ /* 0x000fe20000004200 */
[----:B------:R-:W-:Y:S01]  /*9790*/  FFMA.FTZ R158, R158, UR8, -R155 ;  /* 0x000000089e9e7c23 */ /* 0x000fe2000801089b */
[----:B------:R-:W-:Y:S01]  /*97a0*/  MUFU.EX2 R133, R133 ;  /* 0x0000008500857308 */ /* 0x000fe20000000800 */
[----:B------:R-:W-:Y:S01]  /*97b0*/  FFMA.FTZ R157, R164, UR8, -R157 ;  /* 0x00000008a49d7c23 */ /* 0x000fe2000801089d */
[----:B------:R-:W-:Y:S01]  /*97c0*/  LDSM.16.MT88.4 R148, [R188+0x16800] ;  /* 0x01680000bc94783b */ /* 0x000fe20000004200 */
[----:B------:R-:W-:-:S05]  /*97d0*/  FFMA.FTZ R155, R156, UR8, -R155 ;  /* 0x000000089c9b7c23 */ /* 0x000fca000801089b */
[----:B------:R-:W3:Y:S01]  /*97e0*/  MUFU.EX2 R2, R2 ;  /* 0x0000000200027308 */ /* 0x000ee20000000800 */
[----:B-1----:R-:W-:-:S07]  /*97f0*/  F2FP.F16.F32.PACK_AB R9, R134, R146 ;  /* 0x000000928609723e */ /* 0x002fce00000000ff */
[----:B------:R-:W1:Y:S08]  /*9800*/  MUFU.EX2 R153, R153 ;  /* 0x0000009900997308 */ /* 0x000e700000000800 */
[----:B------:R-:W2:Y:S01]  /*9810*/  MUFU.EX2 R0, R0 ;  /* 0x0000000000007308 */ /* 0x000ea20000000800 */
        /* <DEDUP_REMOVED lines=10> */
[-C--:B--2---:R-:W-:Y:S01]  /*98c0*/  FMUL.FTZ R122, R122, R0.reuse ;  /* 0x000000007a7a7220 */ /* 0x084fe20000410000 */
[-C--:B------:R-:W-:Y:S01]  /*98d0*/  FMUL.FTZ R123, R123, R0.reuse ;  /* 0x000000007b7b7220 */ /* 0x080fe20000410000 */
[-C--:B------:R-:W-:Y:S01]  /*98e0*/  FMUL.FTZ R118, R118, R0.reuse ;  /* 0x0000000076767220 */ /* 0x080fe20000410000 */
[-C--:B------:R-:W-:Y:S01]  /*98f0*/  FMUL.FTZ R119, R119, R0.reuse ;  /* 0x0000000077777220 */ /* 0x080fe20000410000 */
[-C--:B------:R-:W-:Y:S01]  /*9900*/  FMUL.FTZ R130, R130, R0.reuse ;  /* 0x0000000082827220 */ /* 0x080fe20000410000 */
[-C--:B------:R-:W-:Y:S01]  /*9910*/  FMUL.FTZ R131, R131, R0.reuse ;  /* 0x0000000083837220 */ /* 0x080fe20000410000 */
[-C--:B------:R-:W-:Y:S01]  /*9920*/  FMUL.FTZ R126, R126, R0.reuse ;  /* 0x000000007e7e7220 */ /* 0x080fe20000410000 */
[-C--:B------:R-:W-:Y:S01]  /*9930*/  FMUL.FTZ R127, R127, R0.reuse ;  /* 0x000000007f7f7220 */ /* 0x080fe20000410000 */
[C---:B------:R-:W-:Y:S01]  /*9940*/  HMMA.16816.F32 R120, R8.reuse, R4, R120 ;  /* 0x000000040878723c */ /* 0x040fe20000001878 */
[-C--:B------:R-:W-:Y:S01]  /*9950*/  FMUL.FTZ R36, R36, R153.reuse ;  /* 0x0000009924247220 */ /* 0x080fe20000410000 */
[-C--:B------:R-:W-:Y:S01]  /*9960*/  FMUL.FTZ R37, R37, R153.reuse ;  /* 0x0000009925257220 */ /* 0x080fe20000410000 */
[-C--:B------:R-:W-:Y:S01]  /*9970*/  FMUL.FTZ R40, R40, R153.reuse ;  /* 0x0000009928287220 */ /* 0x080fe20000410000 */
[-C--:B------:R-:W-:Y:S01]  /*9980*/  FMUL.FTZ R41, R41, R153.reuse ;  /* 0x0000009929297220 */ /* 0x080fe20000410000 */
[-C--:B------:R-:W-:Y:S01]  /*9990*/  FMUL.FTZ R38, R38, R0.reuse ;  /* 0x0000000026267220 */ /* 0x080fe20000410000 */
[C---:B------:R-:W-:Y:S01]  /*99a0*/  HMMA.16816.F32 R116, R8.reuse, R6, R116 ;  /* 0x000000060874723c */ /* 0x040fe20000001874 */
[----:B------:R-:W1:Y:S01]  /*99b0*/  LDSM.16.MT88.4 R4, [R192+0x14000] ;  /* 0x01400000c004783b */ /* 0x000e620000004200 */
[-C--:B------:R-:W-:Y:S01]  /*99c0*/  FMUL.FTZ R39, R39, R0.reuse ;  /* 0x0000000027277220 */ /* 0x080fe20000410000 */
[-C--:B------:R-:W-:Y:S01]  /*99d0*/  FMUL.FTZ R42, R42, R0.reuse ;  /* 0x000000002a2a7220 */ /* 0x080fe20000410000 */
[-C--:B------:R-:W-:Y:S01]  /*99e0*/  FMUL.FTZ R43, R43, R0.reuse ;  /* 0x000000002b2b7220 */ /* 0x080fe20000410000 */
[-C--:B------:R-:W-:Y:S01]  /*99f0*/  FMUL.FTZ R112, R112, R153.reuse ;  /* 0x0000009970707220 */ /* 0x080fe20000410000 */
[C---:B----4-:R-:W-:Y:S01]  /*9a00*/  HMMA.16816.F32 R128, R8.reuse, R12, R128 ;  /* 0x0000000c0880723c */ /* 0x050fe20000001880 */
[-C--:B------:R-:W-:Y:S01]  /*9a10*/  FMUL.FTZ R113, R113, R153.reuse ;  /* 0x0000009971717220 */ /* 0x080fe20000410000 */
[-C--:B------:R-:W-:Y:S01]  /*9a20*/  FMUL.FTZ R108, R108, R153.reuse ;  /* 0x000000996c6c7220 */ /* 0x080fe20000410000 */
[-C--:B------:R-:W-:Y:S01]  /*9a30*/  FMUL.FTZ R109, R109, R153.reuse ;  /* 0x000000996d6d7220 */ /* 0x080fe20000410000 */
[-C--:B------:R-:W-:Y:S01]  /*9a40*/  FMUL.FTZ R114, R114, R0.reuse ;  /* 0x0000000072727220 */ /* 0x080fe20000410000 */
[-C--:B------:R-:W-:Y:S01]  /*9a50*/  FMUL.FTZ R115, R115, R0.reuse ;  /* 0x0000000073737220 */ /* 0x080fe20000410000 */
[C---:B------:R-:W-:Y:S01]  /*9a60*/  HMMA.16816.F32 R124, R8.reuse, R14, R124 ;  /* 0x0000000e087c723c */ /* 0x040fe2000000187c */
[----:B------:R-:W2:Y:S01]  /*9a70*/  LDSM.16.MT88.4 R12, [R188+0x12000] ;  /* 0x01200000bc0c783b */ /* 0x000ea20000004200 */
[-C--:B------:R-:W-:Y:S01]  /*9a80*/  FMUL.FTZ R110, R110, R0.reuse ;  /* 0x000000006e6e7220 */ /* 0x080fe20000410000 */
[-C--:B------:R-:W-:Y:S01]  /*9a90*/  FMUL.FTZ R111, R111, R0.reuse ;  /* 0x000000006f6f7220 */ /* 0x080fe20000410000 */
[-C--:B------:R-:W-:Y:S01]  /*9aa0*/  FMUL.FTZ R104, R104, R153.reuse ;  /* 0x0000009968687220 */ /* 0x080fe20000410000 */
[-C--:B------:R-:W-:Y:S01]  /*9ab0*/  FMUL.FTZ R105, R105, R153.reuse ;  /* 0x0000009969697220 */ /* 0x080fe20000410000 */
[C---:B-----5:R-:W-:Y:S01]  /*9ac0*/  HMMA.16816.F32 R112, R8.reuse, R16, R112 ;  /* 0x000000100870723c */ /* 0x060fe20000001870 */
[-C--:B------:R-:W-:Y:S01]  /*9ad0*/  FMUL.FTZ R100, R100, R153.reuse ;  /* 0x0000009964647220 */ /* 0x080fe20000410000 */
[-C--:B------:R-:W-:Y:S01]  /*9ae0*/  FMUL.FTZ R101, R101, R153.reuse ;  /* 0x0000009965657220 */ /* 0x080fe20000410000 */
[-C--:B------:R-:W-:Y:S01]  /*9af0*/  FMUL.FTZ R106, R106, R0.reuse ;  /* 0x000000006a6a7220 */ /* 0x080fe20000410000 */
[-C--:B------:R-:W-:Y:S01]  /*9b00*/  FMUL.FTZ R107, R107, R0.reuse ;  /* 0x000000006b6b7220 */ /* 0x080fe20000410000 */
[-C--:B------:R-:W-:Y:S01]  /*9b10*/  FMUL.FTZ R102, R102, R0.reuse ;  /* 0x0000000066667220 */ /* 0x080fe20000410000 */
        /* <DEDUP_REMOVED lines=17> */
[C---:B-1----:R-:W-:Y:S01]  /*9c30*/  HMMA.16816.F32 R36, R8.reuse, R4, R36 ;  /* 0x000000040824723c */ /* 0x042fe20000001824 */
[-C--:B------:R-:W-:Y:S01]  /*9c40*/  FMUL.FTZ R50, R50, R0.reuse ;  /* 0x0000000032327220 */ /* 0x080fe20000410000 */
[-C--:B------:R-:W-:Y:S01]  /*9c50*/  FMUL.FTZ R51, R51, R0.reuse ;  /* 0x0000000033337220 */ /* 0x080fe20000410000 */
[----:B------:R-:W1:Y:S01]  /*9c60*/  MUFU.EX2 R172, R172 ;  /* 0x000000ac00ac7308 */ /* 0x000e620000000800 */
[-C--:B------:R-:W-:Y:S01]  /*9c70*/  FMUL.FTZ R52, R52, R153.reuse ;  /* 0x0000009934347220 */ /* 0x080fe20000410000 */
[-C--:B------:R-:W-:Y:S01]  /*9c80*/  FMUL.FTZ R53, R53, R153.reuse ;  /* 0x0000009935357220 */ /* 0x080fe20000410000 */
[C---:B------:R-:W-:Y:S01]  /*9c90*/  HMMA.16816.F32 R40, R8.reuse, R6, R40 ;  /* 0x000000060828723c */ /* 0x040fe20000001828 */
[----:B------:R-:W4:Y:S01]  /*9ca0*/  LDSM.16.MT88.4 R4, [R188+0x14000] ;  /* 0x01400000bc04783b */ /* 0x000f220000004200 */
[-C--:B------:R-:W-:Y:S01]  /*9cb0*/  FMUL.FTZ R56, R56, R153.reuse ;  /* 0x0000009938387220 */ /* 0x080fe20000410000 */
[-C--:B------:R-:W-:Y:S01]  /*9cc0*/  FMUL.FTZ R57, R57, R153.reuse ;  /* 0x0000009939397220 */ /* 0x080fe20000410000 */
[-C--:B------:R-:W-:Y:S01]  /*9cd0*/  FMUL.FTZ R54, R54, R0.reuse ;  /* 0x0000000036367220 */ /* 0x080fe20000410000 */
[----:B------:R-:W-:Y:S01]  /*9ce0*/  MUFU.EX2 R161, R161 ;  /* 0x000000a100a17308 */ /* 0x000fe20000000800 */
[C---:B--2---:R-:W-:Y:S01]  /*9cf0*/  HMMA.16816.F32 R104, R8.reuse, R12, R104 ;  /* 0x0000000c0868723c */ /* 0x044fe20000001868 */
[-C--:B------:R-:W-:Y:S01]  /*9d00*/  FMUL.FTZ R55, R55, R0.reuse ;  /* 0x0000000037377220 */ /* 0x080fe20000410000 */
[-C--:B------:R-:W-:Y:S01]  /*9d10*/  FMUL.FTZ R58, R58, R0.reuse ;  /* 0x000000003a3a7220 */ /* 0x080fe20000410000 */
[-C--:B------:R-:W-:Y:S01]  /*9d20*/  FMUL.FTZ R59, R59, R0.reuse ;  /* 0x000000003b3b7220 */ /* 0x080fe20000410000 */
[-C--:B------:R-:W-:Y:S01]  /*9d30*/  FMUL.FTZ R84, R84, R153.reuse ;  /* 0x0000009954547220 */ /* 0x080fe20000410000 */
[-C--:B------:R-:W-:Y:S01]  /*9d40*/  FMUL.FTZ R85, R85, R153.reuse ;  /* 0x0000009955557220 */ /* 0x080fe20000410000 */
[C---:B------:R-:W-:Y:S01]  /*9d50*/  HMMA.16816.F32 R100, R8.reuse, R14, R100 ;  /* 0x0000000e0864723c */ /* 0x040fe20000001864 */
[----:B------:R-:W2:Y:S01]  /*9d60*/  LDSM.16.MT88.4 R12, [R189+0x14000] ;  /* 0x01400000bd0c783b */ /* 0x000ea20000004200 */
[----:B------:R-:W-:Y:S01]  /*9d70*/  MUFU.EX2 R174, R174 ;  /* 0x000000ae00ae7308 */ /* 0x000fe20000000800 */
[-C--:B------:R-:W-:Y:S01]  /*9d80*/  FMUL.FTZ R86, R86, R0.reuse ;  /* 0x0000000056567220 */ /* 0x080fe20000410000 */
[-C--:B------:R-:W-:Y:S01]  /*9d90*/  FMUL.FTZ R87, R87, R0.reuse ;  /* 0x0000000057577220 */ /* 0x080fe20000410000 */
[-C--:B------:R-:W-:Y:S01]  /*9da0*/  FMUL.FTZ R88, R88, R153.reuse ;  /* 0x0000009958587220 */ /* 0x080fe20000410000 */
[C---:B---3--:R-:W-:Y:S01]  /*9db0*/  HMMA.16816.F32 R44, R8.reuse, R16, R44 ;  /* 0x00000010082c723c */ /* 0x048fe2000000182c */
[-C--:B------:R-:W-:Y:S01]  /*9dc0*/  FMUL.FTZ R89, R89, R153.reuse ;  /* 0x0000009959597220 */ /* 0x080fe20000410000 */
[-C--:B------:R-:W-:Y:S01]  /*9dd0*/  FMUL.FTZ R90, R90, R0.reuse ;  /* 0x000000005a5a7220 */ /* 0x080fe20000410000 */
[-C--:B------:R-:W-:Y:S01]  /*9de0*/  FMUL.FTZ R91, R91, R0.reuse ;  /* 0x000000005b5b7220 */ /* 0x080fe20000410000 */
[----:B------:R-:W-:Y:S01]  /*9df0*/  MUFU.EX2 R163, R163 ;  /* 0x000000a300a37308 */ /* 0x000fe20000000800 */
[-C--:B------:R-:W-:Y:S01]  /*9e00*/  FMUL.FTZ R68, R68, R153.reuse ;  /* 0x0000009944447220 */ /* 0x080fe20000410000 */
[C---:B------:R-:W-:Y:S01]  /*9e10*/  HMMA.16816.F32 R48, R8.reuse, R18, R48 ;  /* 0x000000120830723c */ /* 0x040fe20000001830 */
[----:B------:R-:W3:Y:S01]  /*9e20*/  LDSM.16.MT88.4 R16, [R192+0x16000] ;  /* 0x01600000c010783b */ /* 0x000ee20000004200 */
[-C--:B------:R-:W-:Y:S01]  /*9e30*/  FMUL.FTZ R69, R69, R153.reuse ;  /* 0x0000009945457220 */ /* 0x080fe20000410000 */
[-C--:B------:R-:W-:Y:S01]  /*9e40*/  FMUL.FTZ R70, R70, R0.reuse ;  /* 0x0000000046467220 */ /* 0x080fe20000410000 */
[-C--:B------:R-:W-:Y:S01]  /*9e50*/  FMUL.FTZ R71, R71, R0.reuse ;  /* 0x0000000047477220 */ /* 0x080fe20000410000 */
[-C--:B------:R-:W-:Y:S01]  /*9e60*/  FMUL.FTZ R72, R72, R153.reuse ;  /* 0x0000009948487220 */ /* 0x080fe20000410000 */
[----:B------:R-:W5:Y:S01]  /*9e70*/  MUFU.EX2 R212, R212 ;  /* 0x000000d400d47308 */ /* 0x000f620000000800 */
        /* <DEDUP_REMOVED lines=8> */
[-C--:B------:R-:W-:Y:S01]  /*9f00*/  FMUL.FTZ R80, R80, R153.reuse ;  /* 0x0000009950507220 */ /* 0x080fe20000410000 */
[-C--:B------:R-:W-:Y:S01]  /*9f10*/  FMUL.FTZ R81, R81, R153.reuse ;  /* 0x0000009951517220 */ /* 0x080fe20000410000 */
[C---:B----4-:R-:W-:Y:S01]  /*9f20*/  HMMA.16816.F32 R60, R8.reuse, R4, R60 ;  /* 0x00000004083c723c */ /* 0x050fe2000000183c */
[-C--:B------:R-:W-:Y:S01]  /*9f30*/  FMUL.FTZ R82, R82, R0.reuse ;  /* 0x0000000052527220 */ /* 0x080fe20000410000 */
[-C--:B------:R-:W-:Y:S01]  /*9f40*/  FMUL.FTZ R83, R83, R0.reuse ;  /* 0x0000000053537220 */ /* 0x080fe20000410000 */
[-C--:B------:R-:W-:Y:S01]  /*9f50*/  FMUL.FTZ R92, R92, R153.reuse ;  /* 0x000000995c5c7220 */ /* 0x080fe20000410000 */
[-C--:B------:R-:W-:Y:S01]  /*9f60*/  FMUL.FTZ R93, R93, R153.reuse ;  /* 0x000000995d5d7220 */ /* 0x080fe20000410000 */
[----:B------:R-:W4:Y:S01]  /*9f70*/  MUFU.EX2 R214, R214 ;  /* 0x000000d600d67308 */ /* 0x000f220000000800 */
[C---:B------:R-:W-:Y:S01]  /*9f80*/  HMMA.16816.F32 R64, R8.reuse, R6, R64 ;  /* 0x000000060840723c */ /* 0x040fe20000001840 */
[----:B------:R-:W1:Y:S01]  /*9f90*/  LDSM.16.MT88.4 R4, [R189+0x16000] ;  /* 0x01600000bd04783b */ /* 0x000e620000004200 */
[-C--:B------:R-:W-:Y:S01]  /*9fa0*/  FMUL.FTZ R94, R94, R0.reuse ;  /* 0x000000005e5e7220 */ /* 0x080fe20000410000 */
[-C--:B------:R-:W-:Y:S01]  /*9fb0*/  FMUL.FTZ R95, R95, R0.reuse ;  /* 0x000000005f5f7220 */ /* 0x080fe20000410000 */
[-C--:B------:R-:W-:Y:S01]  /*9fc0*/  FMUL.FTZ R96, R96, R153.reuse ;  /* 0x0000009960607220 */ /* 0x080fe20000410000 */
[-C--:B------:R-:W-:Y:S01]  /*9fd0*/  FMUL.FTZ R97, R97, R153.reuse ;  /* 0x0000009961617220 */ /* 0x080fe20000410000 */
[C---:B--2---:R-:W-:Y:S01]  /*9fe0*/  HMMA.16816.F32 R52, R8.reuse, R12, R52 ;  /* 0x0000000c0834723c */ /* 0x044fe20000001834 */
[-C--:B------:R-:W-:Y:S01]  /*9ff0*/  FMUL.FTZ R98, R98, R0.reuse ;  /* 0x0000000062627220 */ /* 0x080fe20000410000 */
[-C--:B------:R-:W-:Y:S01]  /*a000*/  FMUL.FTZ R99, R99, R0.reuse ;  /* 0x0000000063637220 */ /* 0x080fe20000410000 */
[----:B------:R-:W-:Y:S01]  /*a010*/  MUFU.EX2 R167, R167 ;  /* 0x000000a700a77308 */ /* 0x000fe20000000800 */
[----:B------:R-:W-:Y:S01]  /*a020*/  FFMA.FTZ R154, R213, R153, R154 ;  /* 0x00000099d59a7223 */ /* 0x000fe2000001009a */
[----:B------:R-:W-:Y:S01]  /*a030*/  FFMA.FTZ R211, R211, R0, R146 ;  /* 0x00000000d3d37223 */ /* 0x000fe20000010092 */
[----:B------:R-:W-:Y:S01]  /*a040*/  HMMA.16816.F32 R56, R8, R14, R56 ;  /* 0x0000000e0838723c */ /* 0x000fe20000001838 */
[----:B------:R-:W2:Y:S01]  /*a050*/  LDSM.16.MT88.4 R12, [R190+0x16000] ;  /* 0x01600000be0c783b */ /* 0x000ea20000004200 */
[----:B------:R-:W-:Y:S01]  /*a060*/  FADD.FTZ R147, R147, R154 ;  /* 0x0000009a93937221 */ /* 0x000fe20000010000 */
[----:B------:R-:W-:-:S02]  /*a070*/  FADD.FTZ R134, R134, R211 ;  /* 0x000000d386867221 */ /* 0x000fc40000010000 */
[----:B------:R-:W4:Y:S01]  /*a080*/  MUFU.EX2 R224, R224 ;  /* 0x000000e000e07308 */ /* 0x000f220000000800 */
[----:B---3--:R-:W-:Y:S01]  /*a090*/  HMMA.16816.F32 R68, R8, R16, R68 ;  /* 0x000000100844723c */ /* 0x008fe20000001844 */
[----:B------:R-:W-:Y:S01]  /*a0a0*/  FADD.FTZ R152, R152, R147 ;  /* 0x0000009398987221 */ /* 0x000fe20000010000 */
[----:B------:R-:W-:-:S03]  /*a0b0*/  FADD.FTZ R133, R133, R134 ;  /* 0x0000008685857221 */ /* 0x000fc60000010000 */
[----:B------:R-:W-:Y:S01]  /*a0c0*/  FADD.FTZ R152, R135, R152 ;  /* 0x0000009887987221 */ /* 0x000fe20000010000 */
[----:B------:R-:W-:Y:S01]  /*a0d0*/  HMMA.16816.F32 R72, R8, R18, R72 ;  /* 0x000000120848723c */ /* 0x000fe20000001848 */
[----:B------:R-:W3:Y:S01]  /*a0e0*/  LDSM.16.MT88.4 R16, [R190+0x14800] ;  /* 0x01480000be10783b */ /* 0x000ee20000004200 */
[----:B------:R-:W-:Y:S01]  /*a0f0*/  MUFU.EX2 R169, R169 ;  /* 0x000000a900a97308 */ /* 0x000fe20000000800 */
[----:B------:R-:W-:-:S03]  /*a100*/  FADD.FTZ R2, R2, R133 ;  /* 0x0000008502027221 */ /* 0x000fc60000010000 */
[C---:B------:R-:W-:Y:S04]  /*a110*/  HMMA.16816.F32 R92, R8.reuse, R140, R92 ;  /* 0x0000008c085c723c */ /* 0x040fe8000000185c */
[----:B------:R-:W-:Y:S02]  /*a120*/  MUFU.EX2 R226, R226 ;  /* 0x000000e200e27308 */ /* 0x000fe40000000800 */
[C---:B------:R-:W-:Y:S01]  /*a130*/  HMMA.16816.F32 R96, R8.reuse, R142, R96 ;  /* 0x0000008e0860723c */ /* 0x040fe20000001860 */
[----:B------:R-:W-:Y:S05]  /*a140*/  LDSM.16.MT88.4 R140, [R192+0x13000] ;  /* 0x01300000c08c783b */ /* 0x000fea0000004200 */
[C---:B-1----:R-:W-:Y:S01]  /*a150*/  HMMA.16816.F32 R84, R8.reuse, R4, R84 ;  /* 0x000000040854723c */ /* 0x042fe20000001854 */
[----:B------:R-:W-:Y:S05]  /*a160*/  MUFU.EX2 R171, R171 ;  /* 0x000000ab00ab7308 */ /* 0x000fea0000000800 */
[C---:B------:R-:W-:Y:S01]  /*a170*/  HMMA.16816.F32 R88, R8.reuse, R6, R88 ;  /* 0x000000060858723c */ /* 0x040fe20000001858 */
[----:B------:R-:W-:Y:S01]  /*a180*/  F2FP.F16.F32.PACK_AB R4, R172, R159 ;  /* 0x0000009fac04723e */ /* 0x000fe200000000ff */
[----:B------:R-:W-:Y:S01]  /*a190*/  FADD.FTZ R159, R159, R152 ;  /* 0x000000989f9f7221 */ /* 0x000fe20000010000 */
[----:B-----5:R-:W-:Y:S01]  /*a1a0*/  F2FP.F16.F32.PACK_AB R5, R212, R163 ;  /* 0x000000a3d405723e */ /* 0x020fe200000000ff */
[----:B------:R-:W1:Y:S01]  /*a1b0*/  MUFU.EX2 R220, R220 ;  /* 0x000000dc00dc7308 */ /* 0x000e620000000800 */
[----:B------:R-:W-:Y:S01]  /*a1c0*/  FADD.FTZ R163, R163, R2 ;  /* 0x00000002a3a37221 */ /* 0x000fe20000010000 */
[----:B--2---:R-:W-:Y:S01]  /*a1d0*/  HMMA.16816.F32 R76, R8, R12, R76 ;  /* 0x0000000c084c723c */ /* 0x004fe2000000184c */
[----:B------:R-:W-:Y:S01]  /*a1e0*/  F2FP.F16.F32.PACK_AB R6, R174, R161 ;  /* 0x000000a1ae06723e */ /* 0x000fe200000000ff */
[----:B------:R-:W-:Y:S01]  /*a1f0*/  FADD.FTZ R172, R172, R159 ;  /* 0x0000009facac7221 */ /* 0x000fe20000010000 */
[----:B----4-:R-:W-:Y:S01]  /*a200*/  F2FP.F16.F32.PACK_AB R7, R214, R165 ;  /* 0x000000a5d607723e */ /* 0x010fe200000000ff */
[----:B------:R-:W-:-:S02]  /*a210*/  FADD.FTZ R212, R212, R163 ;  /* 0x000000a3d4d47221 */ /* 0x000fc40000010000 */
[----:B------:R-:W-:Y:S01]  /*a220*/  HMMA.16816.F32 R80, R8, R14, R80 ;  /* 0x0000000e0850723c */ /* 0x000fe20000001850 */
[----:B------:R-:W2:Y:S01]  /*a230*/  LDSM.16.MT88.4 R8, [R189+0x16800] ;  /* 0x01680000bd08783b */ /* 0x000ea20000004200 */
[----:B------:R-:W-:Y:S01]  /*a240*/  MUFU.EX2 R173, R173 ;  /* 0x000000ad00ad7308 */ /* 0x000fe20000000800 */
[----:B------:R-:W-:Y:S01]  /*a250*/  FADD.FTZ R161, R161, R172 ;  /* 0x000000aca1a17221 */ /* 0x000fe20000010000 */
[----:B------:R-:W-:Y:S01]  /*a260*/  FADD.FTZ R165, R165, R212 ;  /* 0x000000d4a5a57221 */ /* 0x000fe20000010000 */
[----:B------:R-:W-:Y:S01]  /*a270*/  LDSM.16.MT88.4 R12, [R189+0x14800] ;  /* 0x01480000bd0c783b */ /* 0x000fe20000004200 */
[C---:B------:R-:W-:Y:S01]  /*a280*/  HMMA.16816.F32 R36, R4.reuse, R24, R36 ;  /* 0x000000180424723c */ /* 0x040fe20000001824 */
[----:B------:R-:W-:Y:S01]  /*a290*/  FADD.FTZ R174, R174, R161 ;  /* 0x000000a1aeae7221 */ /* 0x000fe20000010000 */
[----:B------:R-:W-:Y:S02]  /*a2a0*/  FADD.FTZ R214, R214, R165 ;  /* 0x000000a5d6d67221 */ /* 0x000fe40000010000 */
[----:B------:R-:W4:Y:S02]  /*a2b0*/  MUFU.EX2 R216, R216 ;  /* 0x000000d800d87308 */ /* 0x000f240000000800 */
[C---:B------:R-:W-:Y:S01]  /*a2c0*/  HMMA.16816.F32 R40, R4.reuse, R26, R40 ;  /* 0x0000001a0428723c */ /* 0x040fe20000001828 */
[----:B------:R-:W5:Y:S05]  /*a2d0*/  LDSM.16.MT88.4 R24, [R192+0x16800] ;  /* 0x01680000c018783b */ /* 0x000f6a0000004200 */
[C---:B------:R-:W-:Y:S01]  /*a2e0*/  HMMA.16816.F32 R120, R4.reuse, R20, R120 ;  /* 0x000000140478723c */ /* 0x040fe20000001878 */
[----:B------:R-:W-:Y:S05]  /*a2f0*/  MUFU.EX2 R170, R170 ;  /* 0x000000aa00aa7308 */ /* 0x000fea0000000800 */
[C---:B------:R-:W-:Y:S01]  /*a300*/  HMMA.16816.F32 R116, R4.reuse, R22, R116 ;  /* 0x000000160474723c */ /* 0x040fe20000001874 */
[----:B------:R-:W4:Y:S02]  /*a310*/  LDSM.16.MT88.4 R20, [R188+0x14800] ;  /* 0x01480000bc14783b */ /* 0x000f240000004200 */
[----:B------:R-:W4:Y:S03]  /*a320*/  MUFU.EX2 R175, R175 ;  /* 0x000000af00af7308 */ /* 0x000f260000000800 */
[C---:B---3--:R-:W-:Y:S05]  /*a330*/  HMMA.16816.F32 R44, R4.reuse, R16, R44 ;  /* 0x00000010042c723c */ /* 0x048fea000000182c */
[----:B------:R-:W-:Y:S01]  /*a340*/  MUFU.EX2 R166, R166 ;  /* 0x000000a600a67308 */ /* 0x000fe20000000800 */
[C---:B------:R-:W-:Y:S01]  /*a350*/  HMMA.16816.F32 R48, R4.reuse, R18, R48 ;  /* 0x000000120430723c */ /* 0x040fe20000001830 */
[----:B------:R-:W3:Y:S05]  /*a360*/  LDSM.16.MT88.4 R16, [R190+0x16800] ;  /* 0x01680000be10783b */ /* 0x000eea0000004200 */
[C---:B--2---:R-:W-:Y:S01]  /*a370*/  HMMA.16816.F32 R84, R4.reuse, R8, R84 ;  /* 0x000000080454723c */ /* 0x044fe20000001854 */
[----:B------:R-:W-:Y:S05]  /*a380*/  MUFU.EX2 R157, R157 ;  /* 0x0000009d009d7308 */ /* 0x000fea0000000800 */
[C---:B------:R-:W-:Y:S01]  /*a390*/  HMMA.16816.F32 R88, R4.reuse, R10, R88 ;  /* 0x0000000a0458723c */ /* 0x040fe20000001858 */
[----:B------:R-:W-:Y:S01]  /*a3a0*/  F2FP.F16.F32.PACK_AB R8, R224, R167 ;  /* 0x000000a7e008723e */ /* 0x000fe200000000ff */
[----:B------:R-:W-:Y:S01]  /*a3b0*/  FADD.FTZ R167, R167, R174 ;  /* 0x000000aea7a77221 */ /* 0x000fe20000010000 */
[----:B-1----:R-:W-:Y:S01]  /*a3c0*/  F2FP.F16.F32.PACK_AB R9, R220, R171 ;  /* 0x000000abdc09723e */ /* 0x002fe200000000ff */
[----:B------:R-:W-:Y:S01]  /*a3d0*/  MUFU.EX2 R162, R162 ;  /* 0x000000a200a27308 */ /* 0x000fe20000000800 */
[----:B------:R-:W-:Y:S01]  /*a3e0*/  FADD.FTZ R171, R171, R214 ;  /* 0x000000d6abab7221 */ /* 0x000fe20000010000 */
[----:B-----5:R-:W-:Y:S01]  /*a3f0*/  HMMA.16816.F32 R68, R4, R24, R68 ;  /* 0x000000180444723c */ /* 0x020fe20000001844 */
[----:B------:R-:W-:Y:S01]  /*a400*/  F2FP.F16.F32.PACK_AB R10, R226, R169 ;  /* 0x000000a9e20a723e */ /* 0x000fe200000000ff */
[----:B------:R-:W-:Y:S01]  /*a410*/  FADD.FTZ R224, R224, R167 ;  /* 0x000000a7e0e07221 */ /* 0x000fe20000010000 */
[----:B----4-:R-:W-:Y:S01]  /*a420*/  F2FP.F16.F32.PACK_AB R11, R216, R173 ;  /* 0x000000add80b723e */ /* 0x010fe200000000ff */
[----:B------:R-:W-:-:S02]  /*a430*/  FADD.FTZ R220, R220, R171 ;  /* 0x000000abdcdc7221 */ /* 0x000fc40000010000 */
[C---:B------:R-:W-:Y:S01]  /*a440*/  HMMA.16816.F32 R72, R4.reuse, R26, R72 ;  /* 0x0000001a0448723c */ /* 0x040fe20000001848 */
[----:B------:R-:W1:Y:S01]  /*a450*/  LDSM.16.MT88.4 R24, [R192+0x15000] ;  /* 0x01500000c018783b */ /* 0x000e620000004200 */
[----:B------:R-:W2:Y:S01]  /*a460*/  MUFU.EX2 R215, R215 ;  /* 0x000000d700d77308 */ /* 0x000ea20000000800 */
[----:B------:R-:W-:Y:S01]  /*a470*/  FADD.FTZ R169, R169, R224 ;  /* 0x000000e0a9a97221 */ /* 0x000fe20000010000 */
[----:B------:R-:W-:Y:S02]  /*a480*/  FADD.FTZ R173, R173, R220 ;  /* 0x000000dcadad7221 */ /* 0x000fe40000010000 */
[C---:B------:R-:W-:Y:S01]  /*a490*/  HMMA.16816.F32 R52, R4.reuse, R12, R52 ;  /* 0x0000000c0434723c */ /* 0x040fe20000001834 */
[----:B------:R-:W-:Y:S01]  /*a4a0*/  FADD.FTZ R169, R226, R169 ;  /* 0x000000a9e2a97221 */ /* 0x000fe20000010000 */
[----:B------:R-:W-:Y:S02]  /*a4b0*/  FADD.FTZ R173, R216, R173 ;  /* 0x000000add8ad7221 */ /* 0x000fe40000010000 */
[----:B------:R-:W-:Y:S02]  /*a4c0*/  MUFU.EX2 R158, R158 ;  /* 0x0000009e009e7308 */ /* 0x000fe40000000800 */
[C---:B------:R-:W-:Y:S01]  /*a4d0*/  HMMA.16816.F32 R56, R4.reuse, R14, R56 ;  /* 0x0000000e0438723c */ /* 0x040fe20000001838 */
[----:B------:R-:W-:Y:S05]  /*a4e0*/  LDSM.16.MT88.4 R12, [R189+0x15000] ;  /* 0x01500000bd0c783b */ /* 0x000fea0000004200 */
[C---:B------:R-:W-:Y:S01]  /*a4f0*/  HMMA.16816.F32 R60, R4.reuse, R20, R60 ;  /* 0x00000014043c723c */ /* 0x040fe2000000183c */
[----:B------:R-:W4:Y:S05]  /*a500*/  MUFU.EX2 R155, R155 ;  /* 0x0000009b009b7308 */ /* 0x000f2a0000000800 */
[C---:B------:R-:W-:Y:S01]  /*a510*/  HMMA.16816.F32 R64, R4.reuse, R22, R64 ;  /* 0x000000160440723c */ /* 0x040fe20000001840 */
[----:B------:R-:W5:Y:S05]  /*a520*/  LDSM.16.MT88.4 R20, [R190+0x15000] ;  /* 0x01500000be14783b */ /* 0x000f6a0000004200 */
[C---:B---3--:R-:W-:Y:S06]  /*a530*/  HMMA.16816.F32 R76, R4.reuse, R16, R76 ;  /* 0x00000010044c723c */ /* 0x048fec000000184c */
[----:B------:R-:W-:Y:S01]  /*a540*/  HMMA.16816.F32 R80, R4, R18, R80 ;  /* 0x000000120450723c */ /* 0x000fe20000001850 */
[----:B------:R-:W3:Y:S05]  /*a550*/  LDSM.16.MT88.4 R16, [R188+0x15000] ;  /* 0x01500000bc10783b */ /* 0x000eea0000004200 */
[C---:B-1----:R-:W-:Y:S06]  /*a560*/  HMMA.16816.F32 R36, R8.reuse, R24, R36 ;  /* 0x000000180824723c */ /* 0x042fec0000001824 */
[----:B------:R-:W-:Y:S01]  /*a570*/  HMMA.16816.F32 R40, R8, R26, R40 ;  /* 0x0000001a0828723c */ /* 0x000fe20000001828 */
[----:B------:R-:W1:Y:S05]  /*a580*/  LDSM.16.MT88.4 R24, [R190+0x17000] ;  /* 0x01700000be18783b */ /* 0x000e6a0000004200 */
        /* <DEDUP_REMOVED lines=10> */
[----:B------:R-:W-:Y:S01]  /*a630*/  HMMA.16816.F32 R96, R4, R150, R96 ;  /* 0x000000960460723c */ /* 0x000fe20000001860 */
[----:B------:R-:W2:Y:S04]  /*a640*/  LDSM.16.MT88.4 R4, [R192+0x17000] ;  /* 0x01700000c004783b */ /* 0x000ea80000004200 */
[----:B------:R-:W-:Y:S01]  /*a650*/  LDSM.16.MT88.4 R148, [R190+0x13800] ;  /* 0x01380000be94783b */ /* 0x000fe20000004200 */
[C---:B-----5:R-:W-:Y:S06]  /*a660*/  HMMA.16816.F32 R44, R8.reuse, R20, R44 ;  /* 0x00000014082c723c */ /* 0x060fec000000182c */
[C---:B------:R-:W-:Y:S01]  /*a670*/  HMMA.16816.F32 R48, R8.reuse, R22, R48 ;  /* 0x000000160830723c */ /* 0x040fe20000001830 */
[----:B------:R-:W-:Y:S05]  /*a680*/  LDSM.16.MT88.4 R20, [R188+0x17000] ;  /* 0x01700000bc14783b */ /* 0x000fea0000004200 */
[C---:B------:R-:W-:Y:S06]  /*a690*/  HMMA.16816.F32 R52, R8.reuse, R12, R52 ;  /* 0x0000000c0834723c */ /* 0x040fec0000001834 */
[C---:B------:R-:W-:Y:S01]  /*a6a0*/  HMMA.16816.F32 R56, R8.reuse, R14, R56 ;  /* 0x0000000e0838723c */ /* 0x040fe20000001838 */
[----:B------:R-:W5:Y:S05]  /*a6b0*/  LDSM.16.MT88.4 R12, [R189+0x17000] ;  /* 0x01700000bd0c783b */ /* 0x000f6a0000004200 */
[C---:B---3--:R-:W-:Y:S06]  /*a6c0*/  HMMA.16816.F32 R60, R8.reuse, R16, R60 ;  /* 0x00000010083c723c */ /* 0x048fec000000183c */
        /* <DEDUP_REMOVED lines=8> */
[C---:B--2---:R-:W-:Y:S06]  /*a750*/  HMMA.16816.F32 R68, R8.reuse, R4, R68 ;  /* 0x000000040844723c */ /* 0x044fec0000001844 */
[----:B------:R-:W-:Y:S01]  /*a760*/  HMMA.16816.F32 R72, R8, R6, R72 ;  /* 0x000000060848723c */ /* 0x000fe20000001848 */
[----:B------:R-:W-:Y:S01]  /*a770*/  F2FP.F16.F32.PACK_AB R4, R175, R170 ;  /* 0x000000aaaf04723e */ /* 0x000fe200000000ff */
[----:B------:R-:W-:Y:S01]  /*a780*/  FADD.FTZ R170, R170, R169 ;  /* 0x000000a9aaaa7221 */ /* 0x000fe20000010000 */
[----:B------:R-:W-:Y:S01]  /*a790*/  F2FP.F16.F32.PACK_AB R5, R215, R162 ;  /* 0x000000a2d705723e */ /* 0x000fe200000000ff */
[----:B------:R-:W-:-:S02]  /*a7a0*/  FADD.FTZ R162, R162, R173 ;  /* 0x000000ada2a27221 */ /* 0x000fc40000010000 */
[C---:B------:R-:W-:Y:S01]  /*a7b0*/  HMMA.16816.F32 R120, R8.reuse, R136, R120 ;  /* 0x000000880878723c */ /* 0x040fe20000001878 */
[----:B------:R-:W-:Y:S01]  /*a7c0*/  F2FP.F16.F32.PACK_AB R6, R157, R166 ;  /* 0x000000a69d06723e */ /* 0x000fe200000000ff */
[----:B------:R-:W-:Y:S01]  /*a7d0*/  FADD.FTZ R175, R175, R170 ;  /* 0x000000aaafaf7221 */ /* 0x000fe20000010000 */
[----:B----4-:R-:W-:Y:S01]  /*a7e0*/  F2FP.F16.F32.PACK_AB R7, R155, R158 ;  /* 0x0000009e9b07723e */ /* 0x010fe200000000ff */
[----:B------:R-:W-:Y:S02]  /*a7f0*/  FADD.FTZ R215, R215, R162 ;  /* 0x000000a2d7d77221 */ /* 0x000fe40000010000 */
[----:B------:R-:W-:Y:S01]  /*a800*/  HMMA.16816.F32 R116, R8, R138, R116 ;  /* 0x0000008a0874723c */ /* 0x000fe20000001874 */
[----:B------:R-:W2:Y:S01]  /*a810*/  LDSM.16.MT88.4 R136, [R188+0x13800] ;  /* 0x01380000bc88783b */ /* 0x000ea20000004200 */
[----:B------:R-:W-:Y:S01]  /*a820*/  FADD.FTZ R166, R166, R175 ;  /* 0x000000afa6a67221 */ /* 0x000fe20000010000 */
[----:B------:R-:W-:-:S03]  /*a830*/  FADD.FTZ R158, R158, R215 ;  /* 0x000000d79e9e7221 */ /* 0x000fc60000010000 */
[----:B------:R-:W-:Y:S01]  /*a840*/  HMMA.16816.F32 R112, R8, R32, R112 ;  /* 0x000000200870723c */ /* 0x000fe20000001870 */
[----:B------:R-:W-:Y:S01]  /*a850*/  FADD.FTZ R213, R157, R166 ;  /* 0x000000a69dd57221 */ /* 0x000fe20000010000 */
[----:B------:R-:W-:-:S04]  /*a860*/  FADD.FTZ R211, R155, R158 ;  /* 0x0000009e9bd37221 */ /* 0x000fc80000010000 */
[C---:B------:R-:W-:Y:S01]  /*a870*/  HMMA.16816.F32 R108, R8.reuse, R34, R108 ;  /* 0x00000022086c723c */ /* 0x040fe2000000186c */
[----:B------:R-:W4:Y:S05]  /*a880*/  LDSM.16.MT88.4 R32, [R192+0x15800] ;  /* 0x01580000c020783b */ /* 0x000f2a0000004200 */
[C---:B------:R-:W-:Y:S06]  /*a890*/  HMMA.16816.F32 R104, R8.reuse, R28, R104 ;  /* 0x0000001c0868723c */ /* 0x040fec0000001868 */
[C---:B------:R-:W-:Y:S01]  /*a8a0*/  HMMA.16816.F32 R100, R8.reuse, R30, R100 ;  /* 0x0000001e0864723c */ /* 0x040fe20000001864 */
[----:B------:R-:W4:Y:S05]  /*a8b0*/  LDSM.16.MT88.4 R28, [R190+0x15800] ;  /* 0x01580000be1c783b */ /* 0x000f2a0000004200 */
[C---:B-----5:R-:W-:Y:S06]  /*a8c0*/  HMMA.16816.F32 R84, R8.reuse, R12, R84 ;  /* 0x0000000c0854723c */ /* 0x060fec0000001854 */
[C---:B------:R-:W-:Y:S01]  /*a8d0*/  HMMA.16816.F32 R88, R8.reuse, R14, R88 ;  /* 0x0000000e0858723c */ /* 0x040fe20000001858 */
[----:B------:R-:W5:Y:S05]  /*a8e0*/  LDSM.16.MT88.4 R12, [R188+0x15800] ;  /* 0x01580000bc0c783b */ /* 0x000f6a0000004200 */
[C---:B------:R-:W-:Y:S06]  /*a8f0*/  HMMA.16816.F32 R92, R8.reuse, R20, R92 ;  /* 0x00000014085c723c */ /* 0x040fec000000185c */
[----:B------:R-:W-:Y:S01]  /*a900*/  HMMA.16816.F32 R96, R8, R22, R96 ;  /* 0x000000160860723c */ /* 0x000fe20000001860 */
[----:B------:R-:W5:Y:S04]  /*a910*/  LDSM.16.MT88.4 R20, [R192+0x17800] ;  /* 0x01780000c014783b */ /* 0x000f680000004200 */
[----:B------:R-:W-:Y:S01]  /*a920*/  LDSM.16.MT88.4 R8, [R189+0x17800] ;  /* 0x01780000bd08783b */ /* 0x000fe20000004200 */
[C---:B---3--:R-:W-:Y:S06]  /*a930*/  HMMA.16816.F32 R128, R4.reuse, R16, R128 ;  /* 0x000000100480723c */ /* 0x048fec0000001880 */
[C---:B------:R-:W-:Y:S01]  /*a940*/  HMMA.16816.F32 R124, R4.reuse, R18, R124 ;  /* 0x00000012047c723c */ /* 0x040fe2000000187c */
[----:B------:R-:W3:Y:S05]  /*a950*/  LDSM.16.MT88.4 R16, [R190+0x17800] ;  /* 0x01780000be10783b */ /* 0x000eea0000004200 */
[C---:B-1----:R-:W-:Y:S06]  /*a960*/  HMMA.16816.F32 R52, R4.reuse, R24, R52 ;  /* 0x000000180434723c */ /* 0x042fec0000001834 */
[C---:B------:R-:W-:Y:S01]  /*a970*/  HMMA.16816.F32 R56, R4.reuse, R26, R56 ;  /* 0x0000001a0438723c */ /* 0x040fe20000001838 */
[----:B------:R-:W1:Y:S05]  /*a980*/  LDSM.16.MT88.4 R24, [R188+0x17800] ;  /* 0x01780000bc18783b */ /* 0x000e6a0000004200 */
[C---:B------:R-:W-:Y:S06]  /*a990*/  HMMA.16816.F32 R120, R4.reuse, R148, R120 ;  /* 0x000000940478723c */ /* 0x040fec0000001878 */
[C---:B------:R-:W-:Y:S06]  /*a9a0*/  HMMA.16816.F32 R116, R4.reuse, R150, R116 ;  /* 0x000000960474723c */ /* 0x040fec0000001874 */
[C---:B------:R-:W-:Y:S06]  /*a9b0*/  HMMA.16816.F32 R112, R4.reuse, R140, R112 ;  /* 0x0000008c0470723c */ /* 0x040fec0000001870 */
[C---:B------:R-:W-:Y:S06]  /*a9c0*/  HMMA.16816.F32 R108, R4.reuse, R142, R108 ;  /* 0x0000008e046c723c */ /* 0x040fec000000186c */
[C---:B--2---:R-:W-:Y:S06]  /*a9d0*/  HMMA.16816.F32 R104, R4.reuse, R136, R104 ;  /* 0x000000880468723c */ /* 0x044fec0000001868 */
[C---:B------:R-:W-:Y:S06]  /*a9e0*/  HMMA.16816.F32 R100, R4.reuse, R138, R100 ;  /* 0x0000008a0464723c */ /* 0x040fec0000001864 */
[C---:B----4-:R-:W-:Y:S06]  /*a9f0*/  HMMA.16816.F32 R36, R4.reuse, R32, R36 ;  /* 0x000000200424723c */ /* 0x050fec0000001824 */
[C---:B------:R-:W-:Y:S06]  /*aa00*/  HMMA.16816.F32 R40, R4.reuse, R34, R40 ;  /* 0x000000220428723c */ /* 0x040fec0000001828 */
[C---:B------:R-:W-:Y:S06]  /*aa10*/  HMMA.16816.F32 R44, R4.reuse, R28, R44 ;  /* 0x0000001c042c723c */ /* 0x040fec000000182c */
[C---:B------:R-:W-:Y:S06]  /*aa20*/  HMMA.16816.F32 R48, R4.reuse, R30, R48 ;  /* 0x0000001e0430723c */ /* 0x040fec0000001830 */
[C---:B-----5:R-:W-:Y:S06]  /*aa30*/  HMMA.16816.F32 R60, R4.reuse, R12, R60 ;  /* 0x0000000c043c723c */ /* 0x060fec000000183c */
[C---:B------:R-:W-:Y:S06]  /*aa40*/  HMMA.16816.F32 R64, R4.reuse, R14, R64 ;  /* 0x0000000e0440723c */ /* 0x040fec0000001840 */
[C---:B------:R-:W-:Y:S06]  /*aa50*/  HMMA.16816.F32 R68, R4.reuse, R20, R68 ;  /* 0x000000140444723c */ /* 0x040fec0000001844 */
[C---:B------:R-:W-:Y:S06]  /*aa60*/  HMMA.16816.F32 R72, R4.reuse, R22, R72 ;  /* 0x000000160448723c */ /* 0x040fec0000001848 */
[C---:B---3--:R-:W-:Y:S06]  /*aa70*/  HMMA.16816.F32 R76, R4.reuse, R16, R76 ;  /* 0x00000010044c723c */ /* 0x048fec000000184c */
[C---:B------:R-:W-:Y:S06]  /*aa80*/  HMMA.16816.F32 R80, R4.reuse, R18, R80 ;  /* 0x000000120450723c */ /* 0x040fec0000001850 */
[C---:B------:R-:W-:Y:S06]  /*aa90*/  HMMA.16816.F32 R84, R4.reuse, R8, R84 ;  /* 0x000000080454723c */ /* 0x040fec0000001854 */
[C---:B------:R-:W-:Y:S06]  /*aaa0*/  HMMA.16816.F32 R88, R4.reuse, R10, R88 ;  /* 0x0000000a0458723c */ /* 0x040fec0000001858 */
[C---:B-1----:R-:W-:Y:S06]  /*aab0*/  HMMA.16816.F32 R92, R4.reuse, R24, R92 ;  /* 0x00000018045c723c */ /* 0x042fec000000185c */
[----:B------:R-:W-:-:S15]  /*aac0*/  HMMA.16816.F32 R96, R4, R26, R96 ;  /* 0x0000001a0460723c */ /* 0x000fde0000001860 */
[----:B------:R-:W-:-:S09]  /*aad0*/  NOP ;  /* 0x0000000000007918 */ /* 0x000fd20000000000 */
.L_x_302:
[----:B------:R-:W-:-:S06]  /*aae0*/  UISETP.GT.AND UP0, UPT, UR24, UR15, UPT ;  /* 0x0000000f1800728c */ /* 0x000fcc000bf04270 */
[----:B------:R-:W-:-:S13]  /*aaf0*/  PLOP3.LUT P0, PT, PT, PT, UP0, 0x80, 0x0 ;  /* 0x000000000000781c */ /* 0x000fda0003f0f008 */
[----:B------:R-:W-:Y:S05]  /*ab00*/  @!P0 BRA `(.L_x_305) ;  /* 0x0000002c00bc8947 */ /* 0x000fea0003800000 */
[----:B------:R-:W-:Y:S01]  /*ab10*/  USHF.L.U64.HI UR19, UR10, 0x5, UR11 ;  /* 0x000000050a137899 */ /* 0x000fe2000801020b */
[----:B------:R-:W-:Y:S01]  /*ab20*/  MOV R2, R3 ;  /* 0x0000000300027202 */ /* 0x000fe20000000f00 */
[----:B------:R-:W-:Y:S01]  /*ab30*/  USHF.L.U32 UR25, UR10, 0x5, URZ ;  /* 0x000000050a197899 */ /* 0x000fe2000800063f */
[----:B------:R-:W-:Y:S01]  /*ab40*/  MOV R0, R132 ;  /* 0x0000008400007202 */ /* 0x000fe20000000f00 */
[----:B------:R-:W-:Y:S01]  /*ab50*/  USHF.L.U64.HI UR5, UR10, 0x6, UR11 ;  /* 0x000000060a057899 */ /* 0x000fe2000801020b */
[----:B------:R-:W-:Y:S01]  /*ab60*/  MOV R202, R144 ;  /* 0x0000009000ca7202 */ /* 0x000fe20000000f00 */
[----:B------:R-:W-:Y:S02]  /*ab70*/  USHF.L.U32 UR13, UR10, 0x6, URZ ;  /* 0x000000060a0d7899 */ /* 0x000fe4000800063f */
[----:B------:R-:W-:Y:S02]  /*ab80*/  USHF.L.U64.HI UR19, UR25, 0x1, UR19 ;  /* 0x0000000119137899 */ /* 0x000fe40008010213 */
[----:B------:R-:W-:Y:S01]  /*ab90*/  USHF.L.U32 UR25, UR25, 0x1, URZ ;  /* 0x0000000119197899 */ /* 0x000fe2000800063f */
[----:B------:R-:W-:Y:S01]  /*aba0*/  ULDC UR4, c[0x0][0x2ec] ;  /* 0x0000bb0000047ab9 */ /* 0x000fe20000000800 */
[----:B------:R-:W-:Y:S01]  /*abb0*/  ULDC.64 UR6, c[0x0][0x218] ;  /* 0x0000860000067ab9 */ /* 0x000fe20000000a00 */
[----:B------:R-:W-:Y:S01]  /*abc0*/  ULDC.64 UR10, c[0x0][0x220] ;  /* 0x00008800000a7ab9 */ /* 0x000fe20000000a00 */
[----:B------:R-:W-:Y:S01]  /*abd0*/  ULDC.64 UR8, c[0x0][0x248] ;  /* 0x0000920000087ab9 */ /* 0x000fe20000000a00 */
[----:B------:R-:W-:Y:S07]  /*abe0*/  BRA `(.L_x_306) ;  /* 0x0000000000687947 */ /* 0x000fee0003800000 */
.L_x_308:
[----:B------:R-:W-:Y:S04]  /*abf0*/  UIADD3 UR26, UR24, -0x2, URZ ;  /* 0xfffffffe181a7890 */ /* 0x000fe8000fffe03f */
[----:B------:R-:W-:Y:S02]  /*ac00*/  USHF.R.S32.HI UR24, URZ, 0x1f, UR26 ;  /* 0x0000001f3f187899 */ /* 0x000fe4000801141a */
[----:B------:R-:W-:Y:S02]  /*ac10*/  UIMAD.WIDE.U32 UR28, UR26, UR8, URZ ;  /* 0x000000081a1c72a5 */ /* 0x000fe4000f8e003f */
[----:B------:R-:W-:Y:S04]  /*ac20*/  UIMAD UR24, UR24, UR8, URZ ;  /* 0x00000008181872a4 */ /* 0x000fe8000f8e023f */
[----:B------:R-:W-:Y:S01]  /*ac30*/  UIMAD UR24, UR26, UR9, UR24 ;  /* 0x000000091a1872a4 */ /* 0x000fe2000f8e0218 */
[----:B------:R-:W-:Y:S02]  /*ac40*/  IMAD.U32 R8, RZ, RZ, UR28 ;  /* 0x0000001cff087e24 */ /* 0x000fe4000f8e00ff */
[----:B------:R-:W-:Y:S01]  /*ac50*/  IMAD.U32 R9, RZ, RZ, UR29 ;  /* 0x0000001dff097e24 */ /* 0x000fe2000f8e00ff */
[----:B------:R-:W-:Y:S02]  /*ac60*/  UIADD3 UR24, UR29, UR24, URZ ;  /* 0x000000181d187290 */ /* 0x000fe4000fffe03f */
[----:B------:R-:W-:Y:S04]  /*ac70*/  LEA R4, P1, R8, R200, 0x6 ;  /* 0x000000c808047211 */ /* 0x000fe800078230ff */
[----:B------:R-:W-:Y:S01]  /*ac80*/  IMAD.U32 R5, RZ, RZ, UR24 ;  /* 0x00000018ff057e24 */ /* 0x000fe2000f8e00ff */
[----:B------:R-:W-:Y:S04]  /*ac90*/  LEA R6, P3, R4, UR6, 0x1 ;  /* 0x0000000604067c11 */ /* 0x000fe8000f8608ff */
[----:B------:R-:W-:Y:S02]  /*aca0*/  LEA.HI.X R5, R8, R209, R5, 0x6, P1 ;  /* 0x000000d108057211 */ /* 0x000fe400008f3405 */
[----:B------:R-:W-:Y:S02]  /*acb0*/  IADD3 R8, P1, R6, UR23, RZ ;  /* 0x0000001706087c10 */ /* 0x000fe4000ff3e0ff */
[----:B------:R-:W-:Y:S04]  /*acc0*/  LEA.HI.X R7, R4, UR7, R5, 0x1, P3 ;  /* 0x0000000704077c11 */ /* 0x000fe800098f0c05 */
        /* <DEDUP_REMOVED lines=10> */
[----:B------:R-:W0:Y:S01]  /*ad70*/  LDGDEPBAR ;  /* 0x00000000000079af */ /* 0x000e220000000000 */
[----:B------:R-:W-:Y:S05]  /*ad80*/  BRA `(.L_x_307) ;  /* 0x0000001000fc7947 */ /* 0x000fea0003800000 */
.L_x_306:
[----:B------:R-:W-:Y:S04]  /*ad90*/  DEPBAR.LE SB0, 0x0 ;  /* 0x000080000000791a */ /* 0x000fe80000000000 */
[----:B------:R-:W-:Y:S01]  /*ada0*/  BAR.SYNC.DEFER_BLOCKING 0x0 ;  /* 0x0000000000007b1d */ /* 0x000fe20000010000 */
[----:B------:R-:W-:Y:S04]  /*adb0*/  UIADD3 UR12, UR24, -0x1, URZ ;  /* 0xffffffff180c7890 */ /* 0x000fe8000fffe03f */
[----:B------:R-:W-:Y:S02]  /*adc0*/  USHF.R.S32.HI UR27, URZ, 0x1f, UR12 ;  /* 0x0000001f3f1b7899 */ /* 0x000fe4000801140c */
[----:B------:R-:W-:Y:S01]  /*add0*/  UIMAD UR26, UR5, UR12, URZ ;  /* 0x0000000c051a72a4 */ /* 0x000fe2000f8e023f */
[----:B------:R-:W-:Y:S01]  /*ade0*/  IMAD.U32 R3, RZ, RZ, UR12 ;  /* 0x0000000cff037e24 */ /* 0x000fe2000f8e00ff */
[----:B------:R-:W-:Y:S02]  /*adf0*/  UISETP.GT.AND UP0, UPT, UR12, UR15, UPT ;  /* 0x0000000f0c00728c */ /* 0x000fe4000bf04270 */
[----:B------:R-:W-:Y:S01]  /*ae00*/  UIMAD UR26, UR27, UR13, UR26 ;  /* 0x0000000d1b1a72a4 */ /* 0x000fe2000f8e021a */
[----:B------:R-:W-:Y:S05]  /*ae10*/  IMAD.WIDE.U32 R214, R3, UR13, R202 ;  /* 0x0000000d03d67c25 */ /* 0x000fea000f8e00ca */
[----:B------:R-:W-:Y:S01]  /*ae20*/  VIADD R3, R215, UR26 ;  /* 0x0000001ad7037c36 */ /* 0x000fe20008000000 */
[C---:B------:R-:W-:Y:S04]  /*ae30*/  LEA R216, P0, R214.reuse, UR10, 0x1 ;  /* 0x0000000ad6d87c11 */ /* 0x040fe8000f8008ff */
[----:B------:R-:W-:Y:S01]  /*ae40*/  LEA.HI.X R217, R214, UR11, R3, 0x1, P0 ;  /* 0x0000000bd6d97c11 */ /* 0x000fe200080f0c03 */
[----:B------:R-:W-:Y:S01]  /*ae50*/  IMAD.U32 R3, RZ, RZ, UR12 ;  /* 0x0000000cff037e24 */ /* 0x000fe2000f8e00ff */
[----:B------:R-:W-:Y:S03]  /*ae60*/  IADD3 R214, P0, R216, UR25, RZ ;  /* 0x00000019d8d67c10 */ /* 0x000fe6000ff1e0ff */
[----:B------:R-:W-:Y:S01]  /*ae70*/  @!PT LDS RZ, [RZ] ;  /* 0x00000000fffff984 */ /* 0x000fe20000000800 */
[----:B------:R-:W-:Y:S01]  /*ae80*/  @!PT LDS RZ, [RZ] ;  /* 0x00000000fffff984 */ /* 0x000fe20000000800 */
[----:B------:R-:W-:Y:S01]  /*ae90*/  @!PT LDS RZ, [RZ] ;  /* 0x00000000fffff984 */ /* 0x000fe20000000800 */
[----:B------:R-:W-:Y:S01]  /*aea0*/  LDGSTS.E.BYPASS.LTC128B.128 [R199+0x12000], desc[UR20][R216.64] ;  /* 0x12000000d8c77fae */ /* 0x000fe2000b901d54 */
[----:B------:R-:W-:Y:S01]  /*aeb0*/  IADD3.X R215, R217, UR19, RZ, P0, !PT ;  /* 0x00000013d9d77c10 */ /* 0x000fe200087fe4ff */
[----:B------:R-:W-:Y:S03]  /*aec0*/  IMAD R3, R3, 0x40, R210 ;  /* 0x0000004003037824 */ /* 0x000fe600078e02d2 */
[----:B------:R-:W-:Y:S01]  /*aed0*/  LDGSTS.E.BYPASS.LTC128B.128 [R199+0x14000], desc[UR20][R216.64+0x80] ;  /* 0x14000080d8c77fae */ /* 0x000fe2000b901d54 */
[C---:B------:R-:W-:Y:S01]  /*aee0*/  VIADD R212, R3.reuse, 0x8 ;  /* 0x0000000803d47836 */ /* 0x040fe20000000000 */
[CC--:B------:R-:W-:Y:S03]  /*aef0*/  ISETP.GE.AND P0, PT, R3.reuse, R207.reuse, PT ;  /* 0x000000cf0300720c */ /* 0x0c0fe60003f06270 */
[----:B------:R-:W-:Y:S01]  /*af00*/  LDGSTS.E.BYPASS.LTC128B.128 [R199+0x16000], desc[UR20][R216.64+0x100] ;  /* 0x16000100d8c77fae */ /* 0x000fe2000b901d54 */
[CC--:B------:R-:W-:Y:S04]  /*af10*/  ISETP.GE.OR P0, PT, R3.reuse, R206.reuse, !P0 ;  /* 0x000000ce0300720c */ /* 0x0c0fe80004706670 */
[----:B------:R-:W-:Y:S01]  /*af20*/  LDGSTS.E.BYPASS.LTC128B.128 [R199+0x13000], desc[UR20][R214.64] ;  /* 0x13000000d6c77fae */ /* 0x000fe2000b901d54 */
[C---:B------:R-:W-:Y:S02]  /*af30*/  ISETP.GE.AND P4, PT, R212.reuse, R207, PT ;  /* 0x000000cfd400720c */ /* 0x040fe40003f86270 */
[C---:B------:R-:W-:Y:S02]  /*af40*/  ISETP.GE.AND P2, PT, R212.reuse, R205, PT ;  /* 0x000000cdd400720c */ /* 0x040fe40003f46270 */
[----:B------:R-:W-:Y:S01]  /*af50*/  LDGSTS.E.BYPASS.LTC128B.128 [R199+0x15000], desc[UR20][R214.64+0x80] ;  /* 0x15000080d6c77fae */ /* 0x000fe2000b901d54 */
[C---:B------:R-:W-:Y:S02]  /*af60*/  ISETP.GE.OR P4, PT, R212.reuse, R206, !P4 ;  /* 0x000000ced400720c */ /* 0x040fe40006786670 */
[----:B------:R-:W-:Y:S02]  /*af70*/  ISETP.GE.OR P2, PT, R212, R204, !P2 ;  /* 0x000000ccd400720c */ /* 0x000fe40005746670 */
[----:B------:R1:W-:Y:S01]  /*af80*/  LDGSTS.E.BYPASS.LTC128B.128 [R199+0x17000], desc[UR20][R214.64+0x100] ;  /* 0x17000100d6c77fae */ /* 0x0003e2000b901d54 */
[C---:B------:R-:W-:Y:S04]  /*af90*/  VIADD R212, R3.reuse, 0x11 ;  /* 0x0000001103d47836 */ /* 0x040fe80000000000 */
[----:B------:R-:W-:Y:S05]  /*afa0*/  LDSM.16.M88.4 R132, [R198] ;  /* 0x00000000c684783b */ /* 0x000fea0000000200 */
[----:B------:R-:W2:Y:S05]  /*afb0*/  LDSM.16.M88.4 R136, [R197+0xc000] ;  /* 0x00c00000c588783b */ /* 0x000eaa0000000200 */
[----:B------:R-:W3:Y:S05]  /*afc0*/  LDSM.16.M88.4 R140, [R197+0xc800] ;  /* 0x00c80000c58c783b */ /* 0x000eea0000000200 */
[----:B------:R-:W4:Y:S05]  /*afd0*/  LDSM.16.M88.4 R144, [R197+0xd000] ;  /* 0x00d00000c590783b */ /* 0x000f2a0000000200 */
[----:B------:R-:W5:Y:S01]  /*afe0*/  LDSM.16.M88.4 R148, [R197+0xd800] ;  /* 0x00d80000c594783b */ /* 0x000f620000000200 */
[C---:B-1----:R-:W-:Y:S04]  /*aff0*/  VIADD R214, R3.reuse, 0x1 ;  /* 0x0000000103d67836 */ /* 0x042fe80000000000 */
[----:B------:R-:W0:Y:S01]  /*b000*/  LDGDEPBAR ;  /* 0x00000000000079af */ /* 0x000e220000000000 */
[C---:B------:R-:W-:Y:S04]  /*b010*/  ISETP.GE.AND P6, PT, R214.reuse, R207, PT ;  /* 0x000000cfd600720c */ /* 0x040fe80003fc6270 */
[----:B------:R-:W-:Y:S01]  /*b020*/  LDSM.16.M88.4 R152, [R196] ;  /* 0x00000000c498783b */ /* 0x000fe20000000200 */
[C---:B------:R-:W-:Y:S02]  /*b030*/  ISETP.GE.AND P5, PT, R214.reuse, R205, PT ;  /* 0x000000cdd600720c */ /* 0x040fe40003fa6270 */
[C---:B------:R-:W-:Y:S02]  /*b040*/  ISETP.GE.OR P6, PT, R214.reuse, R206, !P6 ;  /* 0x000000ced600720c */ /* 0x040fe400077c6670 */
[----:B------:R-:W1:Y:S01]  /*b050*/  LDSM.16.M88.4 R156, [R195] ;  /* 0x00000000c39c783b */ /* 0x000e620000000200 */
[----:B------:R-:W-:Y:S01]  /*b060*/  ISETP.GE.OR P5, PT, R214, R204, !P5 ;  /* 0x000000ccd600720c */ /* 0x000fe20006fa6670 */
[C---:B------:R-:W-:Y:S03]  /*b070*/  VIADD R214, R3.reuse, 0x9 ;  /* 0x0000000903d67836 */ /* 0x040fe60000000000 */
[----:B------:R-:W1:Y:S02]  /*b080*/  LDSM.16.M88.4 R160, [R187] ;  /* 0x00000000bba0783b */ /* 0x000e640000000200 */
[C---:B------:R-:W-:Y:S02]  /*b090*/  ISETP.GE.AND P3, PT, R214.reuse, R207, PT ;  /* 0x000000cfd600720c */ /* 0x040fe40003f66270 */
[CC--:B------:R-:W-:Y:S01]  /*b0a0*/  ISETP.GE.AND P1, PT, R214.reuse, R205.reuse, PT ;  /* 0x000000cdd600720c */ /* 0x0c0fe20003f26270 */
[----:B------:R-:W1:Y:S01]  /*b0b0*/  LDSM.16.M88.4 R164, [R186] ;  /* 0x00000000baa4783b */ /* 0x000e620000000200 */
[C---:B--2---:R-:W-:Y:S03]  /*b0c0*/  HMMA.16816.F32 R4, R132.reuse, R136, RZ ;  /* 0x000000888404723c */ /* 0x044fe600000018ff */
[C---:B------:R-:W-:Y:S01]  /*b0d0*/  ISETP.GE.OR P3, PT, R214.reuse, R206, !P3 ;  /* 0x000000ced600720c */ /* 0x040fe20005f66670 */
[----:B------:R-:W2:Y:S01]  /*b0e0*/  LDSM.16.M88.4 R168, [R185] ;  /* 0x00000000b9a8783b */ /* 0x000ea20000000200 */
[-C--:B------:R-:W-:Y:S01]  /*b0f0*/  ISETP.GE.OR P1, PT, R214, R204.reuse, !P1 ;  /* 0x000000ccd600720c */ /* 0x080fe20004f26670 */
[C---:B------:R-:W-:Y:S01]  /*b100*/  HMMA.16816.F32 R8, R132.reuse, R138, RZ ;  /* 0x0000008a8408723c */ /* 0x040fe200000018ff */
[C---:B------:R-:W-:Y:S02]  /*b110*/  VIADD R214, R3.reuse, 0x10 ;  /* 0x0000001003d67836 */ /* 0x040fe40000000000 */
[----:B------:R-:W-:Y:S03]  /*b120*/  LDSM.16.M88.4 R136, [R194] ;  /* 0x00000000c288783b */ /* 0x000fe60000000200 */
[C---:B---3--:R-:W-:Y:S02]  /*b130*/  HMMA.16816.F32 R12, R132.reuse, R140, RZ ;  /* 0x0000008c840c723c */ /* 0x048fe400000018ff */
[----:B------:R-:W-:Y:S04]  /*b140*/  LDSM.16.M88.4 R172, [R191+0xd000] ;  /* 0x00d00000bfac783b */ /* 0x000fe80000000200 */
[C---:B------:R-:W-:Y:S01]  /*b150*/  HMMA.16816.F32 R16, R132.reuse, R142, RZ ;  /* 0x0000008e8410723c */ /* 0x040fe200000018ff */
[----:B------:R-:W3:Y:S05]  /*b160*/  LDSM.16.M88.4 R140, [R191+0xc000] ;  /* 0x00c00000bf8c783b */ /* 0x000eea0000000200 */
[C---:B----4-:R-:W-:Y:S06]  /*b170*/  HMMA.16816.F32 R20, R132.reuse, R144, RZ ;  /* 0x000000908414723c */ /* 0x050fec00000018ff */
[C---:B------:R-:W-:Y:S01]  /*b180*/  HMMA.16816.F32 R24, R132.reuse, R146, RZ ;  /* 0x000000928418723c */ /* 0x040fe200000018ff */
[----:B------:R-:W4:Y:S05]  /*b190*/  LDSM.16.M88.4 R144, [R191+0xc800] ;  /* 0x00c80000bf90783b */ /* 0x000f2a0000000200 */
[C---:B-----5:R-:W-:Y:S06]  /*b1a0*/  HMMA.16816.F32 R28, R132.reuse, R148, RZ ;  /* 0x00000094841c723c */ /* 0x060fec00000018ff */
[----:B------:R-:W-:Y:S01]  /*b1b0*/  HMMA.16816.F32 R32, R132, R150, RZ ;  /* 0x000000968420723c */ /* 0x000fe200000018ff */
[----:B------:R-:W5:Y:S05]  /*b1c0*/  LDSM.16.M88.4 R132, [R191+0xd800] ;  /* 0x00d80000bf84783b */ /* 0x000f6a0000000200 */
[C---:B-1----:R-:W-:Y:S01]  /*b1d0*/  HMMA.16816.F32 R4, R152.reuse, R156, R4 ;  /* 0x0000009c9804723c */ /* 0x042fe20000001804 */
[----:B------:R-:W-:Y:S05]  /*b1e0*/  LDSM.16.M88.4 R148, [R193] ;  /* 0x00000000c194783b */ /* 0x000fea0000000200 */
        /* <DEDUP_REMOVED lines=10> */
[----:B------:R-:W2:Y:S05]  /*b290*/  LDSM.16.M88.4 R152, [R184+0x1800] ;  /* 0x00180000b898783b */ /* 0x000eaa0000000200 */
[C---:B---3--:R-:W-:Y:S01]  /*b2a0*/  HMMA.16816.F32 R4, R136.reuse, R140, R4 ;  /* 0x0000008c8804723c */ /* 0x048fe20000001804 */
[----:B------:R-:W-:Y:S05]  /*b2b0*/  LDSM.16.M88.4 R168, [R197+0xe800] ;  /* 0x00e80000c5a8783b */ /* 0x000fea0000000200 */
        /* <DEDUP_REMOVED lines=8> */
[C---:B-----5:R-:W-:Y:S06]  /*b340*/  HMMA.16816.F32 R28, R136.reuse, R132, R28 ;  /* 0x00000084881c723c */ /* 0x060fec000000181c */
[----:B------:R-:W-:Y:S01]  /*b350*/  HMMA.16816.F32 R32, R136, R134, R32 ;  /* 0x000000868820723c */ /* 0x000fe20000001820 */
[----:B------:R-:W5:Y:S05]  /*b360*/  LDSM.16.M88.4 R132, [R197+0xf800] ;  /* 0x00f80000c584783b */ /* 0x000f6a0000000200 */
[C---:B-1----:R-:W-:Y:S01]  /*b370*/  HMMA.16816.F32 R4, R148.reuse, R156, R4 ;  /* 0x0000009c9404723c */ /* 0x042fe20000001804 */
[----:B------:R-:W-:Y:S05]  /*b380*/  LDSM.16.M88.4 R136, [R196+0x4000] ;  /* 0x00400000c488783b */ /* 0x000fea0000000200 */
        /* <DEDUP_REMOVED lines=10> */
[----:B------:R-:W2:Y:S05]  /*b430*/  LDSM.16.M88.4 R148, [R180] ;  /* 0x00000000b494783b */ /* 0x000eaa0000000200 */
[C---:B---3--:R-:W-:Y:S01]  /*b440*/  HMMA.16816.F32 R4, R140.reuse, R144, R4 ;  /* 0x000000908c04723c */ /* 0x048fe20000001804 */
[----:B------:R-:W-:Y:S05]  /*b450*/  LDSM.16.M88.4 R152, [R191+0xe000] ;  /* 0x00e00000bf98783b */ /* 0x000fea0000000200 */
        /* <DEDUP_REMOVED lines=68> */
[C---:B------:R-:W-:Y:S06]  /*b8a0*/  HMMA.16816.F32 R16, R144.reuse, R162, R16 ;  /* 0x000000a29010723c */ /* 0x040fec0000001810 */
[C---:B------:R-:W-:Y:S06]  /*b8b0*/  HMMA.16816.F32 R20, R144.reuse, R164, R20 ;  /* 0x000000a49014723c */ /* 0x040fec0000001814 */
[C---:B------:R-:W-:Y:S06]  /*b8c0*/  HMMA.16816.F32 R24, R144.reuse, R166, R24 ;  /* 0x000000a69018723c */ /* 0x040fec0000001818 */
[C---:B--2---:R-:W-:Y:S06]  /*b8d0*/  HMMA.16816.F32 R28, R144.reuse, R136, R28 ;  /* 0x00000088901c723c */ /* 0x044fec000000181c */
[----:B------:R-:W-:Y:S01]  /*b8e0*/  HMMA.16816.F32 R32, R144, R138, R32 ;  /* 0x0000008a9020723c */ /* 0x000fe20000001820 */
[----:B------:R-:W2:Y:S05]  /*b8f0*/  LDSM.16.M88.4 R136, [R184+0x4800] ;  /* 0x00480000b888783b */ /* 0x000eaa0000000200 */
[C---:B---3--:R-:W-:Y:S06]  /*b900*/  HMMA.16816.F32 R4, R140.reuse, R152, R4 ;  /* 0x000000988c04723c */ /* 0x048fec0000001804 */
[C---:B------:R-:W-:Y:S06]  /*b910*/  HMMA.16816.F32 R8, R140.reuse, R154, R8 ;  /* 0x0000009a8c08723c */ /* 0x040fec0000001808 */
[C---:B------:R-:W-:Y:S06]  /*b920*/  HMMA.16816.F32 R12, R140.reuse, R168, R12 ;  /* 0x000000a88c0c723c */ /* 0x040fec000000180c */
[C---:B------:R-:W-:Y:S06]  /*b930*/  HMMA.16816.F32 R16, R140.reuse, R170, R16 ;  /* 0x000000aa8c10723c */ /* 0x040fec0000001810 */
[C---:B----4-:R-:W-:Y:S06]  /*b940*/  HMMA.16816.F32 R20, R140.reuse, R172, R20 ;  /* 0x000000ac8c14723c */ /* 0x050fec0000001814 */
[C---:B------:R-:W-:Y:S06]  /*b950*/  HMMA.16816.F32 R24, R140.reuse, R174, R24 ;  /* 0x000000ae8c18723c */ /* 0x040fec0000001818 */
[C---:B-----5:R-:W-:Y:S06]  /*b960*/  HMMA.16816.F32 R28, R140.reuse, R132, R28 ;  /* 0x000000848c1c723c */ /* 0x060fec000000181c */
[----:B------:R-:W-:Y:S01]  /*b970*/  HMMA.16816.F32 R32, R140, R134, R32 ;  /* 0x000000868c20723c */ /* 0x000fe20000001820 */
[----:B------:R-:W3:Y:S05]  /*b980*/  LDSM.16.M88.4 R132, [R184+0x5000] ;  /* 0x00500000b884783b */ /* 0x000eea0000000200 */
[C---:B-1----:R-:W-:Y:S06]  /*b990*/  HMMA.16816.F32 R4, R148.reuse, R156, R4 ;  /* 0x0000009c9404723c */ /* 0x042fec0000001804 */
[C---:B------:R-:W-:Y:S06]  /*b9a0*/  HMMA.16816.F32 R8, R148.reuse, R158, R8 ;  /* 0x0000009e9408723c */ /* 0x040fec0000001808 */
[C---:B--2---:R-:W-:Y:S06]  /*b9b0*/  HMMA.16816.F32 R12, R148.reuse, R136, R12 ;  /* 0x00000088940c723c */ /* 0x044fec000000180c */
[C---:B------:R-:W-:Y:S01]  /*b9c0*/  HMMA.16816.F32 R16, R148.reuse, R138, R16 ;  /* 0x0000008a9410723c */ /* 0x040fe20000001810 */
[----:B------:R-:W1:Y:S01]  /*b9d0*/  LDSM.16.M88.4 R136, [R184+0x5800] ;  /* 0x00580000b888783b */ /* 0x000e620000000200 */
[----:B------:R-:W-:Y:S04]  /*b9e0*/  DEPBAR.LE SB0, 0x0 ;  /* 0x000080000000791a */ /* 0x000fe80000000000 */
[----:B------:R-:W-:Y:S01]  /*b9f0*/  FSEL R215, R4, -INF , !P0 ;  /* 0xff80000004d77808 */ /* 0x000fe20004000000 */
[----:B------:R-:W-:Y:S01]  /*ba00*/  BAR.SYNC.DEFER_BLOCKING 0x0 ;  /* 0x0000000000007b1d */ /* 0x000fe20000010000 */
[----:B------:R-:W-:Y:S03]  /*ba10*/  ISETP.GE.AND P0, PT, R3, R205, PT ;  /* 0x000000cd0300720c */ /* 0x000fe60003f06270 */
[----:B------:R-:W-:Y:S02]  /*ba20*/  FSEL R221, R5, -INF , !P6 ;  /* 0xff80000005dd7808 */ /* 0x000fe40007000000 */
[----:B------:R-:W-:Y:S02]  /*ba30*/  ISETP.GE.OR P0, PT, R3, R204, !P0 ;  /* 0x000000cc0300720c */ /* 0x000fe40004706670 */
[----:B------:R-:W-:Y:S02]  /*ba40*/  FSEL R223, R8, -INF , !P4 ;  /* 0xff80000008df7808 */ /* 0x000fe40006000000 */
[----:B------:R-:W-:Y:S01]  /*ba50*/  FSEL R219, R6, -INF , !P0 ;  /* 0xff80000006db7808 */ /* 0x000fe20004000000 */
[C---:B---3--:R-:W-:Y:S05]  /*ba60*/  HMMA.16816.F32 R20, R148.reuse, R132, R20 ;  /* 0x000000849414723c */ /* 0x048fea0000001814 */
[----:B------:R-:W-:Y:S01]  /*ba70*/  FSEL R217, R7, -INF , !P5 ;  /* 0xff80000007d97808 */ /* 0x000fe20006800000 */
[C---:B------:R-:W-:Y:S03]  /*ba80*/  HMMA.16816.F32 R24, R148.reuse, R134, R24 ;  /* 0x000000869418723c */ /* 0x040fe60000001818 */
[C---:B------:R-:W-:Y:S02]  /*ba90*/  ISETP.GE.AND P6, PT, R212.reuse, R207, PT ;  /* 0x000000cfd400720c */ /* 0x040fe40003fc6270 */
[----:B------:R-:W-:Y:S02]  /*baa0*/  ISETP.GE.AND P4, PT, R212, R205, PT ;  /* 0x000000cdd400720c */ /* 0x000fe40003f86270 */
[C---:B------:R-:W-:Y:S02]  /*bab0*/  ISETP.GE.AND P0, PT, R214.reuse, R207, PT ;  /* 0x000000cfd600720c */ /* 0x040fe40003f06270 */
[----:B------:R-:W-:Y:S02]  /*bac0*/  ISETP.GE.AND P5, PT, R214, R205, PT ;  /* 0x000000cdd600720c */ /* 0x000fe40003fa6270 */
[C---:B------:R-:W-:Y:S02]  /*bad0*/  ISETP.GE.OR P6, PT, R212.reuse, R206, !P6 ;  /* 0x000000ced400720c */ /* 0x040fe400077c6670 */
[----:B------:R-:W-:Y:S01]  /*bae0*/  ISETP.GE.OR P4, PT, R212, R204, !P4 ;  /* 0x000000ccd400720c */ /* 0x000fe20006786670 */
[C---:B------:R-:W-:Y:S01]  /*baf0*/  VIADD R212, R3.reuse, 0x19 ;  /* 0x0000001903d47836 */ /* 0x040fe20000000000 */
[C---:B------:R-:W-:Y:S02]  /*bb00*/  ISETP.GE.OR P0, PT, R214.reuse, R206, !P0 ;  /* 0x000000ced600720c */ /* 0x040fe40004706670 */
[----:B------:R-:W-:Y:S01]  /*bb10*/  ISETP.GE.OR P5, PT, R214, R204, !P5 ;  /* 0x000000ccd600720c */ /* 0x000fe20006fa6670 */
[----:B------:R-:W-:Y:S01]  /*bb20*/  VIADD R214, R3, 0x18 ;  /* 0x0000001803d67836 */ /* 0x000fe20000000000 */
[----:B------:R-:W-:Y:S01]  /*bb30*/  FSEL R227, R10, -INF , !P2 ;  /* 0xff8000000ae37808 */ /* 0x000fe20005000000 */
[C---:B-1----:R-:W-:Y:S03]  /*bb40*/  HMMA.16816.F32 R28, R148.reuse, R136, R28 ;  /* 0x00000088941c723c */ /* 0x042fe6000000181c */
[----:B------:R-:W-:Y:S02]  /*bb50*/  FSEL R252, R12, -INF , !P0 ;  /* 0xff8000000cfc7808 */ /* 0x000fe40004000000 */
[----:B------:R-:W-:Y:S01]  /*bb60*/  FSEL R229, R9, -INF , !P3 ;  /* 0xff80000009e57808 */ /* 0x000fe20005800000 */
[----:B------:R-:W-:Y:S03]  /*bb70*/  HMMA.16816.F32 R32, R148, R138, R32 ;  /* 0x0000008a9420723c */ /* 0x000fe60000001820 */
[C---:B------:R-:W-:Y:S02]  /*bb80*/  ISETP.GE.AND P2, PT, R212.reuse, R207, PT ;  /* 0x000000cfd400720c */ /* 0x040fe40003f46270 */
[----:B------:R-:W-:Y:S02]  /*bb90*/  FSEL R225, R11, -INF , !P1 ;  /* 0xff8000000be17808 */ /* 0x000fe40004800000 */
        /* <DEDUP_REMOVED lines=9> */
[----:B------:R-:W-:Y:S02]  /*bc30*/  FSEL R250, R13, -INF , !P6 ;  /* 0xff8000000dfa7808 */ /* 0x000fe40007000000 */
[----:B------:R-:W-:Y:S02]  /*bc40*/  FSEL R246, R16, -INF , !P3 ;  /* 0xff80000010f67808 */ /* 0x000fe40005800000 */
[----:B------:R-:W-:Y:S02]  /*bc50*/  FSEL R242, R15, -INF , !P4 ;  /* 0xff8000000ff27808 */ /* 0x000fe40006000000 */
[C---:B------:R-:W-:Y:S02]  /*bc60*/  ISETP.GE.AND P6, PT, R212.reuse, R207, PT ;  /* 0x000000cfd400720c */ /* 0x040fe40003fc6270 */
[----:B------:R-:W-:Y:S02]  /*bc70*/  ISETP.GE.AND P3, PT, R212, R205, PT ;  /* 0x000000cdd400720c */ /* 0x000fe40003f66270 */
[----:B------:R-:W-:Y:S02]  /*bc80*/  ISETP.GE.AND P4, PT, R214, R207, PT ;  /* 0x000000cfd600720c */ /* 0x000fe40003f86270 */
[C---:B------:R-:W-:Y:S02]  /*bc90*/  ISETP.GE.OR P6, PT, R212.reuse, R206, !P6 ;  /* 0x000000ced400720c */ /* 0x040fe400077c6670 */
[----:B------:R-:W-:Y:S01]  /*bca0*/  ISETP.GE.OR P3, PT, R212, R204, !P3 ;  /* 0x000000ccd400720c */ /* 0x000fe20005f66670 */
[C---:B------:R-:W-:Y:S01]  /*bcb0*/  VIADD R212, R3.reuse, 0x29 ;  /* 0x0000002903d47836 */ /* 0x040fe20000000000 */
[----:B------:R-:W-:Y:S02]  /*bcc0*/  ISETP.GE.OR P4, PT, R214, R206, !P4 ;  /* 0x000000ced600720c */ /* 0x000fe40006786670 */
[----:B------:R-:W-:Y:S02]  /*bcd0*/  FSEL R244, R14, -INF , !P5 ;  /* 0xff8000000ef47808 */ /* 0x000fe40006800000 */
[----:B------:R-:W-:Y:S02]  /*bce0*/  FSEL R240, R18, -INF , !P1 ;  /* 0xff80000012f07808 */ /* 0x000fe40004800000 */
[----:B------:R-:W-:Y:S02]  /*bcf0*/  FSEL R234, R20, -INF , !P4 ;  /* 0xff80000014ea7808 */ /* 0x000fe40006000000 */
[----:B------:R-:W-:Y:S02]  /*bd00*/  ISETP.GE.AND P5, PT, R214, R205, PT ;  /* 0x000000cdd600720c */ /* 0x000fe40003fa6270 */
[C---:B------:R-:W-:Y:S02]  /*bd10*/  ISETP.GE.AND P1, PT, R212.reuse, R207, PT ;  /* 0x000000cfd400720c */ /* 0x040fe40003f26270 */
[----:B------:R-:W-:Y:S02]  /*bd20*/  ISETP.GE.AND P4, PT, R212, R205, PT ;  /* 0x000000cdd400720c */ /* 0x000fe40003f86270 */
[----:B------:R-:W-:Y:S01]  /*bd30*/  ISETP.GE.OR P5, PT, R214, R204, !P5 ;  /* 0x000000ccd600720c */ /* 0x000fe20006fa6670 */
[----:B------:R-:W-:Y:S01]  /*bd40*/  VIADD R214, R3, 0x28 ;  /* 0x0000002803d67836 */ /* 0x000fe20000000000 */
[C---:B------:R-:W-:Y:S02]  /*bd50*/  ISETP.GE.OR P1, PT, R212.reuse, R206, !P1 ;  /* 0x000000ced400720c */ /* 0x040fe40004f26670 */
[----:B------:R-:W-:Y:S02]  /*bd60*/  ISETP.GE.OR P4, PT, R212, R204, !P4 ;  /* 0x000000ccd400720c */ /* 0x000fe40006786670 */
[----:B------:R-:W-:Y:S02]  /*bd70*/  FMNMX.FTZ R212, R215, R0, !PT ;  /* 0x00000000d7d47209 */ /* 0x000fe40007810000 */
[----:B------:R-:W-:Y:S02]  /*bd80*/  FSEL R248, R17, -INF , !P2 ;  /* 0xff80000011f87808 */ /* 0x000fe40005000000 */
[----:B------:R-:W-:Y:S01]  /*bd90*/  FMNMX.FTZ R216, R221, R212, !PT ;  /* 0x000000d4ddd87209 */ /* 0x000fe20007810000 */
[----:B------:R-:W-:Y:S01]  /*bda0*/  VIADD R212, R3, 0x31 ;  /* 0x0000003103d47836 */ /* 0x000fe20000000000 */
[CC--:B------:R-:W-:Y:S02]  /*bdb0*/  ISETP.GE.AND P2, PT, R214.reuse, R207.reuse, PT ;  /* 0x000000cfd600720c */ /* 0x0c0fe40003f46270 */
[----:B------:R-:W-:Y:S02]  /*bdc0*/  FMNMX.FTZ R216, R223, R216, !PT ;  /* 0x000000d8dfd87209 */ /* 0x000fe40007810000 */
[----:B------:R-:W-:Y:S02]  /*bdd0*/  ISETP.GE.OR P2, PT, R214, R206, !P2 ;  /* 0x000000ced600720c */ /* 0x000fe40005746670 */
[----:B------:R-:W-:Y:S02]  /*bde0*/  FMNMX.FTZ R231, R229, R216, !PT ;  /* 0x000000d8e5e77209 */ /* 0x000fe40007810000 */
[----:B------:R-:W-:Y:S02]  /*bdf0*/  FSEL R226, R22, -INF , !P5 ;  /* 0xff80000016e27808 */ /* 0x000fe40006800000 */
[----:B------:R-:W-:Y:S02]  /*be00*/  FSEL R232, R24, -INF , !P2 ;  /* 0xff80000018e87808 */ /* 0x000fe40005000000 */
[C---:B------:R-:W-:Y:S02]  /*be10*/  ISETP.GE.AND P5, PT, R212.reuse, R207, PT ;  /* 0x000000cfd400720c */ /* 0x040fe40003fa6270 */
[-C--:B------:R-:W-:Y:S02]  /*be20*/  ISETP.GE.AND P2, PT, R212, R205.reuse, PT ;  /* 0x000000cdd400720c */ /* 0x080fe40003f46270 */
[----:B------:R-:W-:Y:S02]  /*be30*/  FSEL R238, R19, -INF , !P0 ;  /* 0xff80000013ee7808 */ /* 0x000fe40004000000 */
[----:B------:R-:W-:Y:S02]  /*be40*/  ISETP.GE.AND P0, PT, R214, R205, PT ;  /* 0x000000cdd600720c */ /* 0x000fe40003f06270 */
[----:B------:R-:W-:Y:S02]  /*be50*/  FMNMX.FTZ R231, R252, R231, !PT ;  /* 0x000000e7fce77209 */ /* 0x000fe40007810000 */
[C---:B------:R-:W-:Y:S02]  /*be60*/  ISETP.GE.OR P5, PT, R212.reuse, R206, !P5 ;  /* 0x000000ced400720c */ /* 0x040fe40006fa6670 */
[----:B------:R-:W-:Y:S02]  /*be70*/  ISETP.GE.OR P2, PT, R212, R204, !P2 ;  /* 0x000000ccd400720c */ /* 0x000fe40005746670 */
[----:B------:R-:W-:Y:S02]  /*be80*/  FMNMX.FTZ R212, R219, R2, !PT ;  /* 0x00000002dbd47209 */ /* 0x000fe40007810000 */
[----:B------:R-:W-:Y:S01]  /*be90*/  ISETP.GE.OR P0, PT, R214, R204, !P0 ;  /* 0x000000ccd600720c */ /* 0x000fe20004706670 */
[----:B------:R-:W-:Y:S01]  /*bea0*/  VIADD R214, R3, 0x30 ;  /* 0x0000003003d67836 */ /* 0x000fe20000000000 */
[----:B------:R-:W-:Y:S02]  /*beb0*/  FMNMX.FTZ R231, R250, R231, !PT ;  /* 0x000000e7fae77209 */ /* 0x000fe40007810000 */
[----:B------:R-:W-:Y:S02]  /*bec0*/  FMNMX.FTZ R212, R217, R212, !PT ;  /* 0x000000d4d9d47209 */ /* 0x000fe40007810000 */
[----:B------:R-:W-:Y:S02]  /*bed0*/  FMNMX.FTZ R231, R246, R231, !PT ;  /* 0x000000e7f6e77209 */ /* 0x000fe40007810000 */
[----:B------:R-:W-:Y:S02]  /*bee0*/  FSEL R230, R21, -INF , !P6 ;  /* 0xff80000015e67808 */ /* 0x000fe40007000000 */
[----:B------:R-:W-:Y:S02]  /*bef0*/  FSEL R224, R23, -INF , !P3 ;  /* 0xff80000017e07808 */ /* 0x000fe40005800000 */
[C---:B------:R-:W-:Y:S02]  /*bf00*/  ISETP.GE.AND P6, PT, R214.reuse, R207, PT ;  /* 0x000000cfd600720c */ /* 0x040fe40003fc6270 */
[----:B------:R-:W-:Y:S02]  /*bf10*/  ISETP.GE.AND P3, PT, R214, R205, PT ;  /* 0x000000cdd600720c */ /* 0x000fe40003f66270 */
[----:B------:R-:W-:Y:S02]  /*bf20*/  FMNMX.FTZ R212, R227, R212, !PT ;  /* 0x000000d4e3d47209 */ /* 0x000fe40007810000 */
[----:B------:R-:W-:Y:S02]  /*bf30*/  FMNMX.FTZ R233, R248, R231, !PT ;  /* 0x000000e7f8e97209 */ /* 0x000fe40007810000 */
[C---:B------:R-:W-:Y:S02]  /*bf40*/  ISETP.GE.OR P6, PT, R214.reuse, R206, !P6 ;  /* 0x000000ced600720c */ /* 0x040fe400077c6670 */
[----:B------:R-:W-:Y:S01]  /*bf50*/  ISETP.GE.OR P3, PT, R214, R204, !P3 ;  /* 0x000000ccd600720c */ /* 0x000fe20005f66670 */
[----:B------:R-:W-:Y:S01]  /*bf60*/  VIADD R214, R3, 0x38 ;  /* 0x0000003803d67836 */ /* 0x000fe20000000000 */
[----:B------:R-:W-:Y:S01]  /*bf70*/  FMNMX.FTZ R231, R225, R212, !PT ;  /* 0x000000d4e1e77209 */ /* 0x000fe20007810000 */
[----:B------:R-:W-:Y:S01]  /*bf80*/  VIADD R3, R3, 0x39 ;  /* 0x0000003903037836 */ /* 0x000fe20000000000 */
[----:B------:R-:W-:Y:S02]  /*bf90*/  FMNMX.FTZ R233, R234, R233, !PT ;  /* 0x000000e9eae97209 */ /* 0x000fe40007810000 */
[----:B------:R-:W-:Y:S02]  /*bfa0*/  FSEL R236, R25, -INF , !P1 ;  /* 0xff80000019ec7808 */ /* 0x000fe40004800000 */
[----:B------:R-:W-:Y:S02]  /*bfb0*/  FMNMX.FTZ R231, R244, R231, !PT ;  /* 0x000000e7f4e77209 */ /* 0x000fe40007810000 */
[----:B------:R-:W-:Y:S02]  /*bfc0*/  ISETP.GE.AND P1, PT, R214, R207, PT ;  /* 0x000000cfd600720c */ /* 0x000fe40003f26270 */
[----:B------:R-:W-:Y:S02]  /*bfd0*/  FMNMX.FTZ R233, R230, R233, !PT ;  /* 0x000000e9e6e97209 */ /* 0x000fe40007810000 */
[----:B------:R-:W-:Y:S02]  /*bfe0*/  FMNMX.FTZ R231, R242, R231, !PT ;  /* 0x000000e7f2e77209 */ /* 0x000fe40007810000 */
[-C--:B------:R-:W-:Y:S02]  /*bff0*/  ISETP.GE.OR P1, PT, R214, R206.reuse, !P1 ;  /* 0x000000ced600720c */ /* 0x080fe40004f26670 */
[----:B------:R-:W-:Y:S02]  /*c000*/  FMNMX.FTZ R233, R232, R233, !PT ;  /* 0x000000e9e8e97209 */ /* 0x000fe40007810000 */
[----:B------:R-:W-:Y:S02]  /*c010*/  FMNMX.FTZ R231, R240, R231, !PT ;  /* 0x000000e7f0e77209 */ /* 0x000fe40007810000 */
[----:B------:R-:W-:Y:S02]  /*c020*/  FSEL R220, R28, -INF , !P6 ;  /* 0xff8000001cdc7808 */ /* 0x000fe40007000000 */
[----:B------:R-:W-:Y:S02]  /*c030*/  FMNMX.FTZ R235, R236, R233, !PT ;  /* 0x000000e9eceb7209 */ /* 0x000fe40007810000 */
[----:B------:R-:W-:Y:S02]  /*c040*/  FSEL R216, R32, -INF , !P1 ;  /* 0xff80000020d87808 */ /* 0x000fe40004800000 */
[----:B------:R-:W-:Y:S02]  /*c050*/  PLOP3.LUT P1, PT, PT, PT, UP0, 0x80, 0x0 ;  /* 0x000000000000781c */ /* 0x000fe40003f2f008 */
[----:B------:R-:W-:Y:S02]  /*c060*/  FSEL R222, R27, -INF , !P4 ;  /* 0xff8000001bde7808 */ /* 0x000fe40006000000 */
[----:B------:R-:W-:Y:S02]  /*c070*/  FMNMX.FTZ R233, R238, R231, !PT ;  /* 0x000000e7eee97209 */ /* 0x000fe40007810000 */
[----:B------:R-:W-:Y:S02]  /*c080*/  ISETP.GE.AND P4, PT, R3, R207, PT ;  /* 0x000000cf0300720c */ /* 0x000fe40003f86270 */
[----:B------:R-:W-:Y:S02]  /*c090*/  FSEL R218, R29, -INF , !P5 ;  /* 0xff8000001dda7808 */ /* 0x000fe40006800000 */
[----:B------:R-:W-:Y:S02]  /*c0a0*/  FMNMX.FTZ R231, R220, R235, !PT ;  /* 0x000000ebdce77209 */ /* 0x000fe40007810000 */
[----:B------:R-:W-:Y:S02]  /*c0b0*/  FSEL R228, R26, -INF , !P0 ;  /* 0xff8000001ae47808 */ /* 0x000fe40004000000 */
[----:B------:R-:W-:Y:S02]  /*c0c0*/  ISETP.GE.AND P0, PT, R214, R205, PT ;  /* 0x000000cdd600720c */ /* 0x000fe40003f06270 */
[----:B------:R-:W-:Y:S02]  /*c0d0*/  ISETP.GE.OR P4, PT, R3, R206, !P4 ;  /* 0x000000ce0300720c */ /* 0x000fe40006786670 */
[----:B------:R-:W-:Y:S02]  /*c0e0*/  FMNMX.FTZ R233, R226, R233, !PT ;  /* 0x000000e9e2e97209 */ /* 0x000fe40007810000 */
[----:B------:R-:W-:Y:S02]  /*c0f0*/  FMNMX.FTZ R231, R218, R231, !PT ;  /* 0x000000e7dae77209 */ /* 0x000fe40007810000 */
[----:B------:R-:W-:Y:S02]  /*c100*/  ISETP.GE.OR P0, PT, R214, R204, !P0 ;  /* 0x000000ccd600720c */ /* 0x000fe40004706670 */
[----:B------:R-:W-:Y:S02]  /*c110*/  FSEL R214, R33, -INF , !P4 ;  /* 0xff80000021d67808 */ /* 0x000fe40006000000 */
[----:B------:R-:W-:Y:S02]  /*c120*/  FMNMX.FTZ R233, R224, R233, !PT ;  /* 0x000000e9e0e97209 */ /* 0x000fe40007810000 */
[----:B------:R-:W-:Y:S02]  /*c130*/  FMNMX.FTZ R231, R216, R231, !PT ;  /* 0x000000e7d8e77209 */ /* 0x000fe40007810000 */
[----:B------:R-:W-:Y:S02]  /*c140*/  FSEL R212, R30, -INF , !P3 ;  /* 0xff8000001ed47808 */ /* 0x000fe40005800000 */
[----:B------:R-:W-:Y:S02]  /*c150*/  FMNMX.FTZ R233, R228, R233, !PT ;  /* 0x000000e9e4e97209 */ /* 0x000fe40007810000 */
[----:B------:R-:W-:Y:S01]  /*c160*/  FMNMX.FTZ R231, R214, R231, !PT ;  /* 0x000000e7d6e77209 */ /* 0x000fe20007810000 */
[----:B------:R-:W-:Y:S06]  /*c170*/  @P1 BRA `(.L_x_308) ;  /* 0xffffffe8009c1947 */ /* 0x000fec000383ffff */
.L_x_307:
[----:B------:R-:W-:Y:S01]  /*c180*/  FMNMX.FTZ R5, R222, R233, !PT ;  /* 0x000000e9de057209 */ /* 0x000fe20007810000 */
[----:B------:R-:W2:Y:S01]  /*c190*/  SHFL.BFLY PT, R4, R231, 0x2, 0x1f ;  /* 0x0c401f00e7047f89 */ /* 0x000ea200000e0000 */
[----:B------:R-:W-:Y:S01]  /*c1a0*/  FSEL R146, R31, -INF , !P2 ;  /* 0xff8000001f927808 */ /* 0x000fe20005000000 */
[----:B------:R-:W-:Y:S01]  /*c1b0*/  UISETP.GT.AND UP0, UPT, UR12, UR15, UPT ;  /* 0x0000000f0c00728c */ /* 0x000fe2000bf04270 */
[----:B------:R-:W-:Y:S05]  /*c1c0*/  FMNMX.FTZ R5, R212, R5, !PT ;  /* 0x00000005d4057209 */ /* 0x000fea0007810000 */
[----:B------:R-:W-:Y:S01]  /*c1d0*/  LDSM.16.MT88.4 R12, [R192+0x12000] ;  /* 0x01200000c00c783b */ /* 0x000fe20000004200 */
[C---:B------:R-:W-:Y:S01]  /*c1e0*/  ISETP.GE.AND P1, PT, R3.reuse, R205, PT ;  /* 0x000000cd0300720c */ /* 0x040fe20003f26270 */
[----:B------:R-:W-:Y:S01]  /*c1f0*/  UMOV UR24, UR12 ;  /* 0x0000000c00187c82 */ /* 0x000fe20008000000 */
[----:B------:R-:W-:Y:S02]  /*c200*/  FSEL R144, R34, -INF , !P0 ;  /* 0xff80000022907808 */ /* 0x000fe40004000000 */
[----:B------:R-:W-:Y:S02]  /*c210*/  FMNMX.FTZ R5, R146, R5, !PT ;  /* 0x0000000592057209 */ /* 0x000fe40007810000 */
[----:B------:R-:W-:Y:S01]  /*c220*/  ISETP.GE.OR P1, PT, R3, R204, !P1 ;  /* 0x000000cc0300720c */ /* 0x000fe20004f26670 */
[----:B------:R-:W-:Y:S01]  /*c230*/  LDSM.16.MT88.4 R20, [R190+0x12000] ;  /* 0x01200000be14783b */ /* 0x000fe20000004200 */
[----:B-1----:R-:W-:Y:S02]  /*c240*/  FMNMX.FTZ R8, R144, R5, !PT ;  /* 0x0000000590087209 */ /* 0x002fe40007810000 */
[----:B------:R-:W-:Y:S04]  /*c250*/  FSEL R133, R35, -INF , !P1 ;  /* 0xff80000023857808 */ /* 0x000fe80004800000 */
[----:B------:R-:W-:Y:S01]  /*c260*/  FMNMX.FTZ R6, R133, R8, !PT ;  /* 0x0000000885067209 */ /* 0x000fe20007810000 */
[----:B------:R-:W-:Y:S08]  /*c270*/  LDSM.16.MT88.4 R28, [R189+0x12000] ;  /* 0x01200000bd1c783b */ /* 0x000ff00000004200 */
[----:B------:R-:W1:Y:S08]  /*c280*/  SHFL.BFLY PT, R3, R6, 0x2, 0x1f ;  /* 0x0c401f0006037f89 */ /* 0x000e7000000e0000 */
[----:B------:R-:W-:Y:S08]  /*c290*/  LDSM.16.MT88.4 R140, [R189+0x14800] ;  /* 0x01480000bd8c783b */ /* 0x000ff00000004200 */
[----:B------:R-:W-:Y:S08]  /*c2a0*/  LDSM.16.MT88.4 R148, [R190+0x15800] ;  /* 0x01580000be94783b */ /* 0x000ff00000004200 */
[----:B------:R-:W-:Y:S08]  /*c2b0*/  LDSM.16.MT88.4 R152, [R189+0x15800] ;  /* 0x01580000bd98783b */ /* 0x000ff00000004200 */
[----:B------:R-:W-:Y:S08]  /*c2c0*/  LDSM.16.MT88.4 R156, [R188+0x15800] ;  /* 0x01580000bc9c783b */ /* 0x000ff00000004200 */
[----:B------:R-:W-:Y:S01]  /*c2d0*/  LDSM.16.MT88.4 R160, [R192+0x17800] ;  /* 0x01780000c0a0783b */ /* 0x000fe20000004200 */
[----:B--2---:R-:W-:Y:S02]  /*c2e0*/  FMNMX.FTZ R231, R231, R4, !PT ;  /* 0x00000004e7e77209 */ /* 0x004fe40007810000 */
[----:B-1----:R-:W-:Y:S05]  /*c2f0*/  FMNMX.FTZ R4, R6, R3, !PT ;  /* 0x0000000306047209 */ /* 0x002fea0007810000 */
[----:B------:R-:W1:Y:S08]  /*c300*/  SHFL.BFLY PT, R132, R231, 0x1, 0x1f ;  /* 0x0c201f00e7847f89 */ /* 0x000e7000000e0000 */
[----:B------:R-:W2:Y:S01]  /*c310*/  SHFL.BFLY PT, R3, R4, 0x1, 0x1f ;  /* 0x0c201f0004037f89 */ /* 0x000ea200000e0000 */
[----:B-1----:R-:W-:Y:S04]  /*c320*/  FMNMX.FTZ R132, R231, R132, !PT ;  /* 0x00000084e7847209 */ /* 0x002fe80007810000 */
[C---:B------:R-:W-:Y:S01]  /*c330*/  FSETP.NEU.FTZ.AND P1, PT, R132.reuse, -INF , PT ;  /* 0xff8000008400780b */ /* 0x040fe20003f3d000 */
[----:B------:R-:W-:Y:S01]  /*c340*/  FMUL.FTZ R147, R132, UR4 ;  /* 0x0000000484937c20 */ /* 0x000fe20008410000 */
[----:B--2---:R-:W-:Y:S02]  /*c350*/  FMNMX.FTZ R3, R4, R3, !PT ;  /* 0x0000000304037209 */ /* 0x004fe40007810000 */
[----:B------:R-:W-:Y:S02]  /*c360*/  FSEL R5, R132, RZ, P1 ;  /* 0x000000ff84057208 */ /* 0x000fe40000800000 */
[C---:B------:R-:W-:Y:S01]  /*c370*/  FSETP.NEU.FTZ.AND P0, PT, R3.reuse, -INF , PT ;  /* 0xff8000000300780b */ /* 0x040fe20003f1d000 */
[----:B------:R-:W-:Y:S01]  /*c380*/  FMUL.FTZ R145, R3, UR4 ;  /* 0x0000000403917c20 */ /* 0x000fe20008410000 */
[----:B------:R-:W-:Y:S01]  /*c390*/  FSEL R147, R147, RZ, P1 ;  /* 0x000000ff93937208 */ /* 0x000fe20000800000 */
[----:B------:R-:W-:Y:S01]  /*c3a0*/  FADD.FTZ R0, -R5, R0 ;  /* 0x0000000005007221 */ /* 0x000fe20000010100 */
[----:B------:R-:W-:Y:S02]  /*c3b0*/  FSEL R5, R3, RZ, P0 ;  /* 0x000000ff03057208 */ /* 0x000fe40000000000 */
[----:B------:R-:W-:Y:S01]  /*c3c0*/  FSEL R145, R145, RZ, P0 ;  /* 0x000000ff91917208 */ /* 0x000fe20000000000 */
[----:B------:R-:W-:Y:S01]  /*c3d0*/  FMUL.FTZ R6, R0, UR4 ;  /* 0x0000000400067c20 */ /* 0x000fe20008410000 */
[--C-:B------:R-:W-:Y:S01]  /*c3e0*/  FFMA.FTZ R169, R215, UR4, -R147.reuse ;  /* 0x00000004d7a97c23 */ /* 0x100fe20008010893 */
[----:B------:R-:W-:Y:S01]  /*c3f0*/  FADD.FTZ R0, -R5, R2 ;  /* 0x0000000205007221 */ /* 0x000fe20000010100 */
[----:B------:R-:W-:Y:S01]  /*c400*/  FFMA.FTZ R166, R221, UR4, -R147 ;  /* 0x00000004dda67c23 */ /* 0x000fe20008010893 */
[--C-:B------:R-:W-:Y:S01]  /*c410*/  FFMA.FTZ R171, R219, UR4, -R145.reuse ;  /* 0x00000004dbab7c23 */ /* 0x100fe20008010891 */
[--C-:B------:R-:W-:Y:S01]  /*c420*/  FFMA.FTZ R135, R217, UR4, -R145.reuse ;  /* 0x00000004d9877c23 */ /* 0x100fe20008010891 */
[--C-:B------:R-:W-:Y:S01]  /*c430*/  FFMA.FTZ R134, R227, UR4, -R145.reuse ;  /* 0x00000004e3867c23 */ /* 0x100fe20008010891 */
[----:B------:R-:W-:Y:S01]  /*c440*/  FFMA.FTZ R167, R225, UR4, -R145 ;  /* 0x00000004e1a77c23 */ /* 0x000fe20008010891 */
[--C-:B------:R-:W-:Y:S01]  /*c450*/  FFMA.FTZ R165, R223, UR4, -R147.reuse ;  /* 0x00000004dfa57c23 */ /* 0x100fe20008010893 */
[----:B------:R-:W-:Y:S01]  /*c460*/  FFMA.FTZ R164, R229, UR4, -R147 ;  /* 0x00000004e5a47c23 */ /* 0x000fe20008010893 */
[----:B------:R-:W-:Y:S01]  /*c470*/  FMUL.FTZ R8, R0, UR4 ;  /* 0x0000000400087c20 */ /* 0x000fe20008410000 */
[----:B------:R-:W-:Y:S01]  /*c480*/  MUFU.EX2 R169, R169 ;  /* 0x000000a900a97308 */ /* 0x000fe20000000800 */
[--C-:B------:R-:W-:Y:S01]  /*c490*/  FFMA.FTZ R172, R244, UR4, -R145.reuse ;  /* 0x00000004f4ac7c23 */ /* 0x100fe20008010891 */
[--C-:B------:R-:W-:Y:S01]  /*c4a0*/  FFMA.FTZ R215, R242, UR4, -R145.reuse ;  /* 0x00000004f2d77c23 */ /* 0x100fe20008010891 */
[--C-:B------:R-:W-:Y:S01]  /*c4b0*/  FFMA.FTZ R174, R240, UR4, -R145.reuse ;  /* 0x00000004f0ae7c23 */ /* 0x100fe20008010891 */
[--C-:B------:R-:W-:Y:S01]  /*c4c0*/  FFMA.FTZ R217, R238, UR4, -R145.reuse ;  /* 0x00000004eed97c23 */ /* 0x100fe20008010891 */
[--C-:B------:R-:W-:Y:S01]  /*c4d0*/  FFMA.FTZ R223, R226, UR4, -R145.reuse ;  /* 0x00000004e2df7c23 */ /* 0x100fe20008010891 */
[--C-:B------:R-:W-:Y:S01]  /*c4e0*/  FFMA.FTZ R224, R224, UR4, -R145.reuse ;  /* 0x00000004e0e07c23 */ /* 0x100fe20008010891 */
[--C-:B------:R-:W-:Y:S03]  /*c4f0*/  FFMA.FTZ R225, R228, UR4, -R145.reuse ;  /* 0x00000004e4e17c23 */ /* 0x100fe60008010891 */
[----:B------:R-:W1:Y:S01]  /*c500*/  MUFU.EX2 R166, R166 ;  /* 0x000000a600a67308 */ /* 0x000e620000000800 */
[--C-:B------:R-:W-:Y:S01]  /*c510*/  FFMA.FTZ R222, R222, UR4, -R145.reuse ;  /* 0x00000004dede7c23 */ /* 0x100fe20008010891 */
[--C-:B------:R-:W-:Y:S01]  /*c520*/  FFMA.FTZ R212, R212, UR4, -R145.reuse ;  /* 0x00000004d4d47c23 */ /* 0x100fe20008010891 */
[--C-:B------:R-:W-:Y:S01]  /*c530*/  FFMA.FTZ R231, R146, UR4, -R145.reuse ;  /* 0x0000000492e77c23 */ /* 0x100fe20008010891 */
[----:B------:R-:W-:Y:S01]  /*c540*/  FFMA.FTZ R133, R133, UR4, -R145 ;  /* 0x0000000485857c23 */ /* 0x000fe20008010891 */
[--C-:B------:R-:W-:Y:S01]  /*c550*/  FFMA.FTZ R168, R252, UR4, -R147.reuse ;  /* 0x00000004fca87c23 */ /* 0x100fe20008010893 */
[--C-:B------:R-:W-:Y:S01]  /*c560*/  FFMA.FTZ R173, R250, UR4, -R147.reuse ;  /* 0x00000004faad7c23 */ /* 0x100fe20008010893 */
[--C-:B------:R-:W-:Y:S03]  /*c570*/  FFMA.FTZ R170, R246, UR4, -R147.reuse ;  /* 0x00000004f6aa7c23 */ /* 0x100fe60008010893 */
        /* <DEDUP_REMOVED lines=8> */
[----:B------:R-:W2:Y:S01]  /*c600*/  MUFU.EX2 R164, R164 ;  /* 0x000000a400a47308 */ /* 0x000ea20000000800 */
[----:B-1----:R-:W-:Y:S01]  /*c610*/  F2FP.F16.F32.PACK_AB R136, R166, R169 ;  /* 0x000000a9a688723e */ /* 0x002fe200000000ff */
[--C-:B------:R-:W-:Y:S01]  /*c620*/  FFMA.FTZ R216, R216, UR4, -R147.reuse ;  /* 0x00000004d8d87c23 */ /* 0x100fe20008010893 */
[----:B------:R-:W-:Y:S01]  /*c630*/  FFMA.FTZ R147, R214, UR4, -R147 ;  /* 0x00000004d6937c23 */ /* 0x000fe20008010893 */
[----:B------:R-:W-:Y:S01]  /*c640*/  FFMA.FTZ R214, R144, UR4, -R145 ;  /* 0x0000000490d67c23 */ /* 0x000fe20008010891 */
[----:B------:R-:W-:Y:S05]  /*c650*/  PLOP3.LUT P0, PT, PT, PT, UP0, 0x80, 0x0 ;  /* 0x000000000000781c */ /* 0x000fea0003f0f008 */
[----:B------:R-:W-:Y:S10]  /*c660*/  MUFU.EX2 R171, R171 ;  /* 0x000000ab00ab7308 */ /* 0x000ff40000000800 */
[----:B------:R-:W1:Y:S01]  /*c670*/  MUFU.EX2 R135, R135 ;  /* 0x0000008700877308 */ /* 0x000e620000000800 */
[----:B--2---:R-:W-:Y:S09]  /*c680*/  F2FP.F16.F32.PACK_AB R138, R164, R165 ;  /* 0x000000a5a48a723e */ /* 0x004ff200000000ff */
[----:B------:R-:W-:Y:S10]  /*c690*/  MUFU.EX2 R134, R134 ;  /* 0x0000008600867308 */ /* 0x000ff40000000800 */
[----:B------:R-:W2:Y:S01]  /*c6a0*/  MUFU.EX2 R167, R167 ;  /* 0x000000a700a77308 */ /* 0x000ea20000000800 */
[----:B-1----:R-:W-:Y:S09]  /*c6b0*/  F2FP.F16.F32.PACK_AB R137, R135, R171 ;  /* 0x000000ab8789723e */ /* 0x002ff200000000ff */
[----:B------:R-:W1:Y:S10]  /*c6c0*/  MUFU.EX2 R2, R6 ;  /* 0x0000000600027308 */ /* 0x000e740000000800 */
[----:B------:R-:W3:Y:S01]  /*c6d0*/  MUFU.EX2 R0, R8 ;  /* 0x0000000800007308 */ /* 0x000ee20000000800 */
[----:B--2---:R-:W-:Y:S09]  /*c6e0*/  F2FP.F16.F32.PACK_AB R139, R167, R134 ;  /* 0x00000086a78b723e */ /* 0x004ff200000000ff */
[----:B------:R2:W-:Y:S01]  /*c6f0*/  MUFU.EX2 R229, R147 ;  /* 0x0000009300e57308 */ /* 0x0005e20000000800 */
[C---:B-1----:R-:W-:Y:S01]  /*c700*/  FMUL.FTZ R4, R2.reuse, R128 ;  /* 0x0000008002047220 */ /* 0x042fe20000410000 */
[C---:B------:R-:W-:Y:S01]  /*c710*/  FMUL.FTZ R5, R2.reuse, R129 ;  /* 0x0000008102057220 */ /* 0x040fe20000410000 */
[C---:B------:R-:W-:Y:S01]  /*c720*/  FMUL.FTZ R9, R2.reuse, R125 ;  /* 0x0000007d02097220 */ /* 0x040fe20000410000 */
[C---:B------:R-:W-:Y:S01]  /*c730*/  FMUL.FTZ R16, R2.reuse, R116 ;  /* 0x0000007402107220 */ /* 0x040fe20000410000 */
[C---:B------:R-:W-:Y:S01]  /*c740*/  FMUL.FTZ R17, R2.reuse, R117 ;  /* 0x0000007502117220 */ /* 0x040fe20000410000 */
[C---:B------:R-:W-:Y:S01]  /*c750*/  FMUL.FTZ R24, R2.reuse, R108 ;  /* 0x0000006c02187220 */ /* 0x040fe20000410000 */
[C---:B------:R-:W-:Y:S01]  /*c760*/  FMUL.FTZ R25, R2.reuse, R109 ;  /* 0x0000006d02197220 */ /* 0x040fe20000410000 */
[----:B------:R-:W-:Y:S01]  /*c770*/  FMUL.FTZ R32, R2, R100 ;  /* 0x0000006402207220 */ /* 0x000fe20000410000 */
[C---:B---3--:R-:W-:Y:S01]  /*c780*/  FMUL.FTZ R6, R0.reuse, R130 ;  /* 0x0000008200067220 */ /* 0x048fe20000410000 */
[----:B------:R-:W-:Y:S01]  /*c790*/  FMUL.FTZ R7, R0, R131 ;  /* 0x0000008300077220 */ /* 0x000fe20000410000 */
[----:B------:R-:W-:Y:S01]  /*c7a0*/  FMUL.FTZ R8, R2, R124 ;  /* 0x0000007c02087220 */ /* 0x000fe20000410000 */
[C---:B------:R-:W-:Y:S01]  /*c7b0*/  FMUL.FTZ R10, R0.reuse, R126 ;  /* 0x0000007e000a7220 */ /* 0x040fe20000410000 */
[C---:B------:R-:W-:Y:S01]  /*c7c0*/  FMUL.FTZ R11, R0.reuse, R127 ;  /* 0x0000007f000b7220 */ /* 0x040fe20000410000 */
[----:B------:R-:W-:Y:S01]  /*c7d0*/  LDSM.16.MT88.4 R128, [R190+0x14800] ;  /* 0x01480000be80783b */ /* 0x000fe20000004200 */
[C---:B------:R-:W-:Y:S01]  /*c7e0*/  FMUL.FTZ R18, R0.reuse, R118 ;  /* 0x0000007600127220 */ /* 0x040fe20000410000 */
[----:B------:R-:W-:Y:S01]  /*c7f0*/  FMUL.FTZ R19, R0, R119 ;  /* 0x0000007700137220 */ /* 0x000fe20000410000 */
[C---:B------:R-:W-:Y:S01]  /*c800*/  HMMA.16816.F32 R4, R136.reuse, R12, R4 ;  /* 0x0000000c8804723c */ /* 0x040fe20000001804 */
[----:B------:R-:W-:Y:S04]  /*c810*/  MUFU.EX2 R168, R168 ;  /* 0x000000a800a87308 */ /* 0x000fe80000000800 */
[----:B------:R-:W1:Y:S01]  /*c820*/  LDSM.16.MT88.4 R124, [R188+0x12000] ;  /* 0x01200000bc7c783b */ /* 0x000e620000004200 */
[C---:B------:R-:W-:Y:S05]  /*c830*/  HMMA.16816.F32 R8, R136.reuse, R14, R8 ;  /* 0x0000000e8808723c */ /* 0x040fea0000001808 */
[----:B------:R-:W3:Y:S01]  /*c840*/  MUFU.EX2 R173, R173 ;  /* 0x000000ad00ad7308 */ /* 0x000ee20000000800 */
[C---:B------:R-:W-:Y:S01]  /*c850*/  FMUL.FTZ R12, R2.reuse, R120 ;  /* 0x00000078020c7220 */ /* 0x040fe20000410000 */
[----:B------:R-:W-:Y:S01]  /*c860*/  FMUL.FTZ R13, R2, R121 ;  /* 0x00000079020d7220 */ /* 0x000fe20000410000 */
[C---:B------:R-:W-:Y:S03]  /*c870*/  FMUL.FTZ R14, R0.reuse, R122 ;  /* 0x0000007a000e7220 */ /* 0x040fe60000410000 */
[C---:B------:R-:W-:Y:S01]  /*c880*/  FMUL.FTZ R15, R0.reuse, R123 ;  /* 0x0000007b000f7220 */ /* 0x040fe20000410000 */
[----:B------:R-:W4:Y:S01]  /*c890*/  LDSM.16.MT88.4 R116, [R192+0x14000] ;  /* 0x01400000c074783b */ /* 0x000f220000004200 */
[C---:B------:R-:W-:Y:S01]  /*c8a0*/  FMUL.FTZ R26, R0.reuse, R110 ;  /* 0x0000006e001a7220 */ /* 0x040fe20000410000 */
[----:B------:R-:W-:Y:S01]  /*c8b0*/  FMUL.FTZ R27, R0, R111 ;  /* 0x0000006f001b7220 */ /* 0x000fe20000410000 */
[----:B------:R-:W-:Y:S01]  /*c8c0*/  FMUL.FTZ R33, R2, R101 ;  /* 0x0000006502217220 */ /* 0x000fe20000410000 */
[C---:B------:R-:W-:Y:S02]  /*c8d0*/  FMUL.FTZ R34, R0.reuse, R102 ;  /* 0x0000006600227220 */ /* 0x040fe40000410000 */
[C---:B------:R-:W-:Y:S01]  /*c8e0*/  HMMA.16816.F32 R12, R136.reuse, R20, R12 ;  /* 0x00000014880c723c */ /* 0x040fe2000000180c */
[----:B------:R-:W-:Y:S01]  /*c8f0*/  MUFU.EX2 R170, R170 ;  /* 0x000000aa00aa7308 */ /* 0x000fe20000000800 */
[----:B------:R-:W5:Y:S01]  /*c900*/  LDSM.16.MT88.4 R108, [R190+0x14000] ;  /* 0x01400000be6c783b */ /* 0x000f620000004200 */
[----:B------:R-:W-:Y:S01]  /*c910*/  FMUL.FTZ R35, R0, R103 ;  /* 0x0000006700237220 */ /* 0x000fe20000410000 */
[C---:B------:R-:W-:Y:S01]  /*c920*/  FMUL.FTZ R36, R2.reuse, R36 ;  /* 0x0000002402247220 */ /* 0x040fe20000410000 */
[C---:B------:R-:W-:Y:S01]  /*c930*/  FMUL.FTZ R37, R2.reuse, R37 ;  /* 0x0000002502257220 */ /* 0x040fe20000410000 */
[C---:B------:R-:W-:Y:S05]  /*c940*/  HMMA.16816.F32 R16, R136.reuse, R22, R16 ;  /* 0x000000168810723c */ /* 0x040fea0000001810 */
[----:B------:R-:W3:Y:S01]  /*c950*/  MUFU.EX2 R175, R175 ;  /* 0x000000af00af7308 */ /* 0x000ee20000000800 */
[----:B------:R-:W3:Y:S01]  /*c960*/  LDSM.16.MT88.4 R100, [R189+0x14000] ;  /* 0x01400000bd64783b */ /* 0x000ee20000004200 */
[C---:B------:R-:W-:Y:S01]  /*c970*/  FMUL.FTZ R20, R2.reuse, R112 ;  /* 0x0000007002147220 */ /* 0x040fe20000410000 */
[----:B------:R-:W-:Y:S03]  /*c980*/  FMUL.FTZ R21, R2, R113 ;  /* 0x0000007102157220 */ /* 0x000fe60000410000 */
[C---:B------:R-:W-:Y:S01]  /*c990*/  FMUL.FTZ R22, R0.reuse, R114 ;  /* 0x0000007200167220 */ /* 0x040fe20000410000 */
[C---:B------:R-:W-:Y:S01]  /*c9a0*/  FMUL.FTZ R23, R0.reuse, R115 ;  /* 0x0000007300177220 */ /* 0x040fe20000410000 */
[C---:B------:R-:W-:Y:S01]  /*c9b0*/  FMUL.FTZ R38, R0.reuse, R38 ;  /* 0x0000002600267220 */ /* 0x040fe20000410000 */
[----:B------:R-:W-:Y:S01]  /*c9c0*/  LDSM.16.MT88.4 R112, [R192+0x12800] ;  /* 0x01280000c070783b */ /* 0x000fe20000004200 */
[----:B------:R-:W-:Y:S01]  /*c9d0*/  FMUL.FTZ R39, R0, R39 ;  /* 0x0000002700277220 */ /* 0x000fe20000410000 */
[C---:B------:R-:W-:Y:S03]  /*c9e0*/  FMUL.FTZ R40, R2.reuse, R40 ;  /* 0x0000002802287220 */ /* 0x040fe60000410000 */
[C---:B------:R-:W-:Y:S01]  /*c9f0*/  HMMA.16816.F32 R20, R136.reuse, R28, R20 ;  /* 0x0000001c8814723c */ /* 0x040fe20000001814 */
[----:B------:R-:W-:Y:S02]  /*ca00*/  MUFU.EX2 R172, R172 ;  /* 0x000000ac00ac7308 */ /* 0x000fe40000000800 */
[----:B------:R-:W-:Y:S01]  /*ca10*/  FMUL.FTZ R41, R2, R41 ;  /* 0x0000002902297220 */ /* 0x000fe20000410000 */
[----:B------:R-:W-:Y:S01]  /*ca20*/  FMUL.FTZ R42, R0, R42 ;  /* 0x0000002a002a7220 */ /* 0x000fe20000410000 */
[----:B------:R-:W-:Y:S01]  /*ca30*/  LDSM.16.MT88.4 R120, [R189+0x12800] ;  /* 0x01280000bd78783b */ /* 0x000fe20000004200 */
[C---:B------:R-:W-:Y:S05]  /*ca40*/  HMMA.16816.F32 R24, R136.reuse, R30, R24 ;  /* 0x0000001e8818723c */ /* 0x040fea0000001818 */
[----:B------:R-:W3:Y:S01]  /*ca50*/  MUFU.EX2 R215, R215 ;  /* 0x000000d700d77308 */ /* 0x000ee20000000800 */
[C---:B------:R-:W-:Y:S01]  /*ca60*/  FMUL.FTZ R28, R2.reuse, R104 ;  /* 0x00000068021c7220 */ /* 0x040fe20000410000 */
[----:B------:R-:W-:Y:S01]  /*ca70*/  FMUL.FTZ R29, R2, R105 ;  /* 0x00000069021d7220 */ /* 0x000fe20000410000 */
[C---:B------:R-:W-:Y:S03]  /*ca80*/  FMUL.FTZ R30, R0.reuse, R106 ;  /* 0x0000006a001e7220 */ /* 0x040fe60000410000 */
[C---:B------:R-:W-:Y:S01]  /*ca90*/  FMUL.FTZ R31, R0.reuse, R107 ;  /* 0x0000006b001f7220 */ /* 0x040fe20000410000 */
[----:B--2---:R-:W-:Y:S01]  /*caa0*/  LDSM.16.MT88.4 R144, [R192+0x15800] ;  /* 0x01580000c090783b */ /* 0x004fe20000004200 */
[----:B------:R-:W-:Y:S01]  /*cab0*/  FMUL.FTZ R43, R0, R43 ;  /* 0x0000002b002b7220 */ /* 0x000fe20000410000 */
[C---:B------:R-:W-:Y:S01]  /*cac0*/  FMUL.FTZ R44, R2.reuse, R44 ;  /* 0x0000002c022c7220 */ /* 0x040fe20000410000 */
[----:B------:R-:W-:Y:S01]  /*cad0*/  FMUL.FTZ R45, R2, R45 ;  /* 0x0000002d022d7220 */ /* 0x000fe20000410000 */
[C---:B------:R-:W-:Y:S02]  /*cae0*/  FMUL.FTZ R46, R0.reuse, R46 ;  /* 0x0000002e002e7220 */ /* 0x040fe40000410000 */
[C---:B-1----:R-:W-:Y:S01]  /*caf0*/  HMMA.16816.F32 R28, R136.reuse, R124, R28 ;  /* 0x0000007c881c723c */ /* 0x042fe2000000181c */
[----:B------:R-:W-:Y:S01]  /*cb00*/  MUFU.EX2 R174, R174 ;  /* 0x000000ae00ae7308 */ /* 0x000fe20000000800 */
[----:B------:R-:W1:Y:S01]  /*cb10*/  LDSM.16.MT88.4 R104, [R188+0x14000] ;  /* 0x01400000bc68783b */ /* 0x000e620000004200 */
[----:B------:R-:W-:Y:S01]  /*cb20*/  FMUL.FTZ R47, R0, R47 ;  /* 0x0000002f002f7220 */ /* 0x000fe20000410000 */
[C---:B------:R-:W-:Y:S01]  /*cb30*/  FMUL.FTZ R48, R2.reuse, R48 ;  /* 0x0000003002307220 */ /* 0x040fe20000410000 */
[----:B------:R-:W-:Y:S01]  /*cb40*/  FMUL.FTZ R49, R2, R49 ;  /* 0x0000003102317220 */ /* 0x000fe20000410000 */
[C---:B------:R-:W-:Y:S05]  /*cb50*/  HMMA.16816.F32 R32, R136.reuse, R126, R32 ;  /* 0x0000007e8820723c */ /* 0x040fea0000001820 */
[----:B------:R-:W2:Y:S01]  /*cb60*/  MUFU.EX2 R217, R217 ;  /* 0x000000d900d97308 */ /* 0x000ea20000000800 */
[----:B------:R-:W-:Y:S01]  /*cb70*/  LDSM.16.MT88.4 R124, [R192+0x14800] ;  /* 0x01480000c07c783b */ /* 0x000fe20000004200 */
[C---:B------:R-:W-:Y:S01]  /*cb80*/  FMUL.FTZ R50, R0.reuse, R50 ;  /* 0x0000003200327220 */ /* 0x040fe20000410000 */
[C---:B----4-:R-:W-:Y:S03]  /*cb90*/  HMMA.16816.F32 R36, R136.reuse, R116, R36 ;  /* 0x000000748824723c */ /* 0x050fe60000001824 */
[----:B------:R-:W-:Y:S03]  /*cba0*/  FMUL.FTZ R51, R0, R51 ;  /* 0x0000003300337220 */ /* 0x000fe60000410000 */
[C---:B------:R-:W-:Y:S01]  /*cbb0*/  HMMA.16816.F32 R40, R136.reuse, R118, R40 ;  /* 0x000000768828723c */ /* 0x040fe20000001828 */
[----:B------:R-:W-:Y:S01]  /*cbc0*/  LDSM.16.MT88.4 R116, [R190+0x12800] ;  /* 0x01280000be74783b */ /* 0x000fe20000004200 */
[----:B------:R-:W-:Y:S03]  /*cbd0*/  MUFU.EX2 R219, R219 ;  /* 0x000000db00db7308 */ /* 0x000fe60000000800 */
[C---:B------:R-:W-:Y:S01]  /*cbe0*/  FMUL.FTZ R52, R2.reuse, R52 ;  /* 0x0000003402347220 */ /* 0x040fe20000410000 */
[C---:B-----5:R-:W-:Y:S06]  /*cbf0*/  HMMA.16816.F32 R44, R136.reuse, R108, R44 ;  /* 0x0000006c882c723c */ /* 0x060fec000000182c */
[----:B------:R-:W4:Y:S01]  /*cc00*/  MUFU.EX2 R230, R230 ;  /* 0x000000e600e67308 */ /* 0x000f220000000800 */
[----:B------:R-:W-:Y:S01]  /*cc10*/  FMUL.FTZ R53, R2, R53 ;  /* 0x0000003502357220 */ /* 0x000fe20000410000 */
[C---:B------:R-:W-:Y:S01]  /*cc20*/  HMMA.16816.F32 R48, R136.reuse, R110, R48 ;  /* 0x0000006e8830723c */ /* 0x040fe20000001830 */
[----:B------:R-:W5:Y:S02]  /*cc30*/  LDSM.16.MT88.4 R108, [R192+0x16000] ;  /* 0x01600000c06c783b */ /* 0x000f640000004200 */
[C---:B------:R-:W-:Y:S01]  /*cc40*/  FMUL.FTZ R54, R0.reuse, R54 ;  /* 0x0000003600367220 */ /* 0x040fe20000410000 */
[----:B------:R-:W-:Y:S01]  /*cc50*/  FMUL.FTZ R55, R0, R55 ;  /* 0x0000003700377220 */ /* 0x000fe20000410000 */
[C---:B------:R-:W-:Y:S01]  /*cc60*/  FMUL.FTZ R56, R2.reuse, R56 ;  /* 0x0000003802387220 */ /* 0x040fe20000410000 */
[----:B------:R-:W-:Y:S02]  /*cc70*/  FMUL.FTZ R57, R2, R57 ;  /* 0x0000003902397220 */ /* 0x000fe40000410000 */
[----:B------:R-:W-:Y:S03]  /*cc80*/  MUFU.EX2 R221, R221 ;  /* 0x000000dd00dd7308 */ /* 0x000fe60000000800 */
[C---:B------:R-:W-:Y:S01]  /*cc90*/  FMUL.FTZ R58, R0.reuse, R58 ;  /* 0x0000003a003a7220 */ /* 0x040fe20000410000 */
[----:B------:R-:W-:Y:S01]  /*cca0*/  FMUL.FTZ R59, R0, R59 ;  /* 0x0000003b003b7220 */ /* 0x000fe20000410000 */
[C---:B---3--:R-:W-:Y:S03]  /*ccb0*/  HMMA.16816.F32 R52, R136.reuse, R100, R52 ;  /* 0x000000648834723c */ /* 0x048fe60000001834 */
[C---:B------:R-:W-:Y:S01]  /*ccc0*/  FMUL.FTZ R60, R2.reuse, R60 ;  /* 0x0000003c023c7220 */ /* 0x040fe20000410000 */
[----:B------:R-:W-:Y:S01]  /*ccd0*/  FMUL.FTZ R61, R2, R61 ;  /* 0x0000003d023d7220 */ /* 0x000fe20000410000 */
[C---:B------:R-:W-:Y:S01]  /*cce0*/  FMUL.FTZ R62, R0.reuse, R62 ;  /* 0x0000003e003e7220 */ /* 0x040fe20000410000 */
[C---:B------:R-:W-:Y:S01]  /*ccf0*/  HMMA.16816.F32 R56, R136.reuse, R102, R56 ;  /* 0x000000668838723c */ /* 0x040fe20000001838 */
[----:B------:R-:W3:Y:S01]  /*cd00*/  LDSM.16.MT88.4 R100, [R190+0x16000] ;  /* 0x01600000be64783b */ /* 0x000ee20000004200 */
[----:B------:R-:W4:Y:S03]  /*cd10*/  MUFU.EX2 R232, R232 ;  /* 0x000000e800e87308 */ /* 0x000f260000000800 */
[----:B------:R-:W-:Y:S01]  /*cd20*/  FMUL.FTZ R63, R0, R63 ;  /* 0x0000003f003f7220 */ /* 0x000fe20000410000 */
[C---:B------:R-:W-:Y:S01]  /*cd30*/  FMUL.FTZ R64, R2.reuse, R64 ;  /* 0x0000004002407220 */ /* 0x040fe20000410000 */
[----:B------:R-:W-:Y:S01]  /*cd40*/  FMUL.FTZ R65, R2, R65 ;  /* 0x0000004102417220 */ /* 0x000fe20000410000 */
[C---:B------:R-:W-:Y:S04]  /*cd50*/  FMUL.FTZ R66, R0.reuse, R66 ;  /* 0x0000004200427220 */ /* 0x040fe80000410000 */
[----:B------:R-:W-:Y:S01]  /*cd60*/  MUFU.EX2 R223, R223 ;  /* 0x000000df00df7308 */ /* 0x000fe20000000800 */
[----:B------:R-:W-:Y:S01]  /*cd70*/  FMUL.FTZ R67, R0, R67 ;  /* 0x0000004300437220 */ /* 0x000fe20000410000 */
[C---:B-1----:R-:W-:Y:S03]  /*cd80*/  HMMA.16816.F32 R60, R136.reuse, R104, R60 ;  /* 0x00000068883c723c */ /* 0x042fe6000000183c */
[C---:B------:R-:W-:Y:S01]  /*cd90*/  FMUL.FTZ R68, R2.reuse, R68 ;  /* 0x0000004402447220 */ /* 0x040fe20000410000 */
[----:B------:R-:W-:Y:S01]  /*cda0*/  FMUL.FTZ R69, R2, R69 ;  /* 0x0000004502457220 */ /* 0x000fe20000410000 */
[C---:B------:R-:W-:Y:S01]  /*cdb0*/  FMUL.FTZ R70, R0.reuse, R70 ;  /* 0x0000004600467220 */ /* 0x040fe20000410000 */
[C---:B------:R-:W-:Y:S01]  /*cdc0*/  HMMA.16816.F32 R64, R136.reuse, R106, R64 ;  /* 0x0000006a8840723c */ /* 0x040fe20000001840 */
[----:B------:R-:W1:Y:S01]  /*cdd0*/  LDSM.16.MT88.4 R104, [R189+0x16000] ;  /* 0x01600000bd68783b */ /* 0x000e620000004200 */
[----:B------:R-:W4:Y:S03]  /*cde0*/  MUFU.EX2 R224, R224 ;  /* 0x000000e000e07308 */ /* 0x000f260000000800 */
[----:B------:R-:W-:Y:S01]  /*cdf0*/  FMUL.FTZ R71, R0, R71 ;  /* 0x0000004700477220 */ /* 0x000fe20000410000 */
[C---:B------:R-:W-:Y:S01]  /*ce00*/  FMUL.FTZ R72, R2.reuse, R72 ;  /* 0x0000004802487220 */ /* 0x040fe20000410000 */
[----:B------:R-:W-:Y:S01]  /*ce10*/  FMUL.FTZ R73, R2, R73 ;  /* 0x0000004902497220 */ /* 0x000fe20000410000 */
[C---:B------:R-:W-:Y:S04]  /*ce20*/  FMUL.FTZ R74, R0.reuse, R74 ;  /* 0x0000004a004a7220 */ /* 0x040fe80000410000 */
[----:B------:R-:W-:Y:S01]  /*ce30*/  MUFU.EX2 R225, R225 ;  /* 0x000000e100e17308 */ /* 0x000fe20000000800 */
[----:B------:R-:W-:Y:S01]  /*ce40*/  FMUL.FTZ R75, R0, R75 ;  /* 0x0000004b004b7220 */ /* 0x000fe20000410000 */
[C---:B-----5:R-:W-:Y:S03]  /*ce50*/  HMMA.16816.F32 R68, R136.reuse, R108, R68 ;  /* 0x0000006c8844723c */ /* 0x060fe60000001844 */
[C---:B------:R-:W-:Y:S01]  /*ce60*/  FMUL.FTZ R76, R2.reuse, R76 ;  /* 0x0000004c024c7220 */ /* 0x040fe20000410000 */
[----:B------:R-:W-:Y:S01]  /*ce70*/  FMUL.FTZ R77, R2, R77 ;  /* 0x0000004d024d7220 */ /* 0x000fe20000410000 */
[C---:B------:R-:W-:Y:S01]  /*ce80*/  FMUL.FTZ R78, R0.reuse, R78 ;  /* 0x0000004e004e7220 */ /* 0x040fe20000410000 */
[C---:B------:R-:W-:Y:S01]  /*ce90*/  HMMA.16816.F32 R72, R136.reuse, R110, R72 ;  /* 0x0000006e8848723c */ /* 0x040fe20000001848 */
[----:B------:R-:W5:Y:S01]  /*cea0*/  LDSM.16.MT88.4 R108, [R188+0x16000] ;  /* 0x01600000bc6c783b */ /* 0x000f620000004200 */
[----:B------:R-:W4:Y:S03]  /*ceb0*/  MUFU.EX2 R222, R222 ;  /* 0x000000de00de7308 */ /* 0x000f260000000800 */
[----:B------:R-:W-:Y:S01]  /*cec0*/  FMUL.FTZ R79, R0, R79 ;  /* 0x0000004f004f7220 */ /* 0x000fe20000410000 */
[C---:B------:R-:W-:Y:S01]  /*ced0*/  FMUL.FTZ R80, R2.reuse, R80 ;  /* 0x0000005002507220 */ /* 0x040fe20000410000 */
[----:B------:R-:W-:Y:S01]  /*cee0*/  FMUL.FTZ R81, R2, R81 ;  /* 0x0000005102517220 */ /* 0x000fe20000410000 */
[C---:B------:R-:W-:Y:S04]  /*cef0*/  FMUL.FTZ R82, R0.reuse, R82 ;  /* 0x0000005200527220 */ /* 0x040fe80000410000 */
[----:B------:R-:W-:Y:S01]  /*cf00*/  MUFU.EX2 R220, R220 ;  /* 0x000000dc00dc7308 */ /* 0x000fe20000000800 */
[----:B------:R-:W-:Y:S01]  /*cf10*/  FMUL.FTZ R83, R0, R83 ;  /* 0x0000005300537220 */ /* 0x000fe20000410000 */
[C---:B---3--:R-:W-:Y:S03]  /*cf20*/  HMMA.16816.F32 R76, R136.reuse, R100, R76 ;  /* 0x00000064884c723c */ /* 0x048fe6000000184c */
[C---:B------:R-:W-:Y:S01]  /*cf30*/  FMUL.FTZ R84, R2.reuse, R84 ;  /* 0x0000005402547220 */ /* 0x040fe20000410000 */
[----:B------:R-:W-:Y:S01]  /*cf40*/  FMUL.FTZ R85, R2, R85 ;  /* 0x0000005502557220 */ /* 0x000fe20000410000 */
[C---:B------:R-:W-:Y:S01]  /*cf50*/  FMUL.FTZ R86, R0.reuse, R86 ;  /* 0x0000005600567220 */ /* 0x040fe20000410000 */
[C---:B------:R-:W-:Y:S02]  /*cf60*/  HMMA.16816.F32 R80, R136.reuse, R102, R80 ;  /* 0x000000668850723c */ /* 0x040fe40000001850 */
[----:B------:R-:W3:Y:S03]  /*cf70*/  MUFU.EX2 R227, R227 ;  /* 0x000000e300e37308 */ /* 0x000ee60000000800 */
[----:B------:R-:W-:Y:S01]  /*cf80*/  FMUL.FTZ R87, R0, R87 ;  /* 0x0000005700577220 */ /* 0x000fe20000410000 */
[C---:B------:R-:W-:Y:S01]  /*cf90*/  FMUL.FTZ R88, R2.reuse, R88 ;  /* 0x0000005802587220 */ /* 0x040fe20000410000 */
[----:B------:R-:W-:Y:S01]  /*cfa0*/  FMUL.FTZ R89, R2, R89 ;  /* 0x0000005902597220 */ /* 0x000fe20000410000 */
[C---:B------:R-:W-:Y:S04]  /*cfb0*/  FMUL.FTZ R90, R0.reuse, R90 ;  /* 0x0000005a005a7220 */ /* 0x040fe80000410000 */
[----:B------:R-:W3:Y:S01]  /*cfc0*/  MUFU.EX2 R216, R216 ;  /* 0x000000d800d87308 */ /* 0x000ee20000000800 */
[----:B------:R-:W-:Y:S01]  /*cfd0*/  FMUL.FTZ R91, R0, R91 ;  /* 0x0000005b005b7220 */ /* 0x000fe20000410000 */
[C---:B-1----:R-:W-:Y:S03]  /*cfe0*/  HMMA.16816.F32 R84, R136.reuse, R104, R84 ;  /* 0x000000688854723c */ /* 0x042fe60000001854 */
[C---:B------:R-:W-:Y:S01]  /*cff0*/  FMUL.FTZ R92, R2.reuse, R92 ;  /* 0x0000005c025c7220 */ /* 0x040fe20000410000 */
[----:B------:R-:W-:Y:S01]  /*d000*/  FMUL.FTZ R93, R2, R93 ;  /* 0x0000005d025d7220 */ /* 0x000fe20000410000 */
[C---:B------:R-:W-:Y:S01]  /*d010*/  FMUL.FTZ R94, R0.reuse, R94 ;  /* 0x0000005e005e7220 */ /* 0x040fe20000410000 */
[C---:B------:R-:W-:Y:S01]  /*d020*/  HMMA.16816.F32 R88, R136.reuse, R106, R88 ;  /* 0x0000006a8858723c */ /* 0x040fe20000001858 */
[----:B------:R-:W1:Y:S01]  /*d030*/  LDSM.16.MT88.4 R104, [R188+0x12800] ;  /* 0x01280000bc68783b */ /* 0x000e620000004200 */
[----:B------:R-:W-:Y:S03]  /*d040*/  MUFU.EX2 R212, R212 ;  /* 0x000000d400d47308 */ /* 0x000fe60000000800 */
[----:B------:R-:W-:Y:S01]  /*d050*/  FMUL.FTZ R95, R0, R95 ;  /* 0x0000005f005f7220 */ /* 0x000fe20000410000 */
[C---:B------:R-:W-:Y:S01]  /*d060*/  FMUL.FTZ R96, R2.reuse, R96 ;  /* 0x0000006002607220 */ /* 0x040fe20000410000 */
[----:B------:R-:W-:Y:S01]  /*d070*/  FMUL.FTZ R97, R2, R97 ;  /* 0x0000006102617220 */ /* 0x000fe20000410000 */
[C---:B------:R-:W-:Y:S04]  /*d080*/  FMUL.FTZ R98, R0.reuse, R98 ;  /* 0x0000006200627220 */ /* 0x040fe80000410000 */
[----:B------:R-:W3:Y:S01]  /*d090*/  MUFU.EX2 R231, R231 ;  /* 0x000000e700e77308 */ /* 0x000ee20000000800 */
[----:B------:R-:W-:Y:S01]  /*d0a0*/  FMUL.FTZ R99, R0, R99 ;  /* 0x0000006300637220 */ /* 0x000fe20000410000 */
[C---:B-----5:R-:W-:Y:S03]  /*d0b0*/  HMMA.16816.F32 R92, R136.reuse, R108, R92 ;  /* 0x0000006c885c723c */ /* 0x060fe6000000185c */
[----:B------:R-:W-:Y:S01]  /*d0c0*/  F2FP.F16.F32.PACK_AB R100, R173, R168 ;  /* 0x000000a8ad64723e */ /* 0x000fe200000000ff */
[----:B------:R-:W-:Y:S01]  /*d0d0*/  FFMA.FTZ R169, R2, R213, R169 ;  /* 0x000000d502a97223 */ /* 0x000fe200000100a9 */
[----:B------:R-:W-:Y:S01]  /*d0e0*/  F2FP.F16.F32.PACK_AB R102, R175, R170 ;  /* 0x000000aaaf66723e */ /* 0x000fe200000000ff */
[----:B------:R-:W-:Y:S01]  /*d0f0*/  HMMA.16816.F32 R96, R136, R110, R96 ;  /* 0x0000006e8860723c */ /* 0x000fe20000001860 */
[----:B------:R-:W5:Y:S01]  /*d100*/  LDSM.16.MT88.4 R108, [R188+0x14800] ;  /* 0x01480000bc6c783b */ /* 0x000f620000004200 */
[----:B------:R-:W-:Y:S03]  /*d110*/  MUFU.EX2 R214, R214 ;  /* 0x000000d600d67308 */ /* 0x000fe60000000800 */
[----:B------:R-:W-:Y:S01]  /*d120*/  F2FP.F16.F32.PACK_AB R101, R215, R172 ;  /* 0x000000acd765723e */ /* 0x000fe200000000ff */
[----:B------:R-:W-:Y:S01]  /*d130*/  FFMA.FTZ R171, R0, R211, R171 ;  /* 0x000000d300ab7223 */ /* 0x000fe200000100ab */
[----:B--2---:R-:W-:Y:S01]  /*d140*/  F2FP.F16.F32.PACK_AB R103, R217, R174 ;  /* 0x000000aed967723e */ /* 0x004fe200000000ff */
[----:B------:R-:W-:Y:S01]  /*d150*/  FADD.FTZ R166, R166, R169 ;  /* 0x000000a9a6a67221 */ /* 0x000fe20000010000 */
[----:B------:R-:W-:Y:S03]  /*d160*/  LDSM.16.MT88.4 R136, [R192+0x15000] ;  /* 0x01500000c088783b */ /* 0x000fe60000004200 */
[----:B------:R-:W2:Y:S01]  /*d170*/  MUFU.EX2 R133, R133 ;  /* 0x0000008500857308 */ /* 0x000ea20000000800 */
[----:B------:R-:W-:Y:S01]  /*d180*/  MOV R2, R3 ;  /* 0x0000000300027202 */ /* 0x000fe20000000f00 */
[----:B------:R-:W-:Y:S01]  /*d190*/  FADD.FTZ R171, R135, R171 ;  /* 0x000000ab87ab7221 */ /* 0x000fe20000010000 */
[C---:B------:R-:W-:Y:S05]  /*d1a0*/  HMMA.16816.F32 R4, R100.reuse, R112, R4 ;  /* 0x000000706404723c */ /* 0x040fea0000001804 */
        /* <DEDUP_REMOVED lines=14> */
[C---:B-1----:R-:W-:Y:S06]  /*d290*/  HMMA.16816.F32 R28, R100.reuse, R104, R28 ;  /* 0x00000068641c723c */ /* 0x042fec000000181c */
[C---:B------:R-:W-:Y:S01]  /*d2a0*/  HMMA.16816.F32 R32, R100.reuse, R106, R32 ;  /* 0x0000006a6420723c */ /* 0x040fe20000001820 */
        /* <DEDUP_REMOVED lines=10> */
[C---:B-----5:R-:W-:Y:S06]  /*d350*/  HMMA.16816.F32 R60, R100.reuse, R108, R60 ;  /* 0x0000006c643c723c */ /* 0x060fec000000183c */
[C---:B------:R-:W-:Y:S01]  /*d360*/  HMMA.16816.F32 R64, R100.reuse, R110, R64 ;  /* 0x0000006e6440723c */ /* 0x040fe20000001840 */
[----:B------:R-:W5:Y:S05]  /*d370*/  LDSM.16.MT88.4 R108, [R188+0x16800] ;  /* 0x01680000bc6c783b */ /* 0x000f6a0000004200 */
[C---:B----4-:R-:W-:Y:S06]  /*d380*/  HMMA.16816.F32 R68, R100.reuse, R112, R68 ;  /* 0x000000706444723c */ /* 0x050fec0000001844 */
[C---:B------:R-:W-:Y:S01]  /*d390*/  HMMA.16816.F32 R72, R100.reuse, R114, R72 ;  /* 0x000000726448723c */ /* 0x040fe20000001848 */
[----:B------:R-:W4:Y:S05]  /*d3a0*/  LDSM.16.MT88.4 R112, [R192+0x13000] ;  /* 0x01300000c070783b */ /* 0x000f2a0000004200 */
[C---:B-1----:R-:W-:Y:S06]  /*d3b0*/  HMMA.16816.F32 R76, R100.reuse, R104, R76 ;  /* 0x00000068644c723c */ /* 0x042fec000000184c */
[C---:B------:R-:W-:Y:S05]  /*d3c0*/  HMMA.16816.F32 R80, R100.reuse, R106, R80 ;  /* 0x0000006a6450723c */ /* 0x040fea0000001850 */
[----:B------:R-:W-:Y:S01]  /*d3d0*/  F2FP.F16.F32.PACK_AB R104, R230, R219 ;  /* 0x000000dbe668723e */ /* 0x000fe200000000ff */
[C---:B------:R-:W-:Y:S05]  /*d3e0*/  HMMA.16816.F32 R84, R100.reuse, R116, R84 ;  /* 0x000000746454723c */ /* 0x040fea0000001854 */
[----:B------:R-:W-:Y:S01]  /*d3f0*/  F2FP.F16.F32.PACK_AB R106, R232, R221 ;  /* 0x000000dde86a723e */ /* 0x000fe200000000ff */
[C---:B------:R-:W-:Y:S01]  /*d400*/  HMMA.16816.F32 R88, R100.reuse, R118, R88 ;  /* 0x000000766458723c */ /* 0x040fe20000001858 */
[----:B------:R-:W1:Y:S04]  /*d410*/  LDSM.16.MT88.4 R116, [R190+0x15000] ;  /* 0x01500000be74783b */ /* 0x000e680000004200 */
[----:B------:R-:W-:Y:S01]  /*d420*/  F2FP.F16.F32.PACK_AB R105, R224, R223 ;  /* 0x000000dfe069723e */ /* 0x000fe200000000ff */
[C---:B-----5:R-:W-:Y:S05]  /*d430*/  HMMA.16816.F32 R92, R100.reuse, R108, R92 ;  /* 0x0000006c645c723c */ /* 0x060fea000000185c */
[----:B------:R-:W-:Y:S01]  /*d440*/  F2FP.F16.F32.PACK_AB R107, R222, R225 ;  /* 0x000000e1de6b723e */ /* 0x000fe200000000ff */
[----:B------:R-:W-:Y:S01]  /*d450*/  HMMA.16816.F32 R96, R100, R110, R96 ;  /* 0x0000006e6460723c */ /* 0x000fe20000001860 */
[----:B------:R-:W5:Y:S04]  /*d460*/  LDSM.16.MT88.4 R100, [R188+0x15000] ;  /* 0x01500000bc64783b */ /* 0x000f680000004200 */
[----:B------:R-:W-:Y:S01]  /*d470*/  FADD.FTZ R223, R223, R0 ;  /* 0x00000000dfdf7221 */ /* 0x000fe20000010000 */
[C---:B----4-:R-:W-:Y:S03]  /*d480*/  HMMA.16816.F32 R4, R104.reuse, R112, R4 ;  /* 0x000000706804723c */ /* 0x050fe60000001804 */
[----:B------:R-:W4:Y:S02]  /*d490*/  LDSM.16.MT88.4 R108, [R192+0x17000] ;  /* 0x01700000c06c783b */ /* 0x000f240000004200 */
[----:B------:R-:W-:Y:S01]  /*d4a0*/  MOV R0, R132 ;  /* 0x0000008400007202 */ /* 0x000fe20000000f00 */
[C---:B------:R-:W-:Y:S05]  /*d4b0*/  HMMA.16816.F32 R8, R104.reuse, R114, R8 ;  /* 0x000000726808723c */ /* 0x040fea0000001808 */
[----:B------:R-:W4:Y:S01]  /*d4c0*/  LDSM.16.MT88.4 R112, [R190+0x17000] ;  /* 0x01700000be70783b */ /* 0x000f220000004200 */
        /* <DEDUP_REMOVED lines=8> */
[----:B------:R-:W-:Y:S05]  /*d550*/  LDSM.16.MT88.4 R124, [R192+0x13800] ;  /* 0x01380000c07c783b */ /* 0x000fea0000004200 */
[C---:B------:R-:W-:Y:S06]  /*d560*/  HMMA.16816.F32 R28, R104.reuse, R128, R28 ;  /* 0x00000080681c723c */ /* 0x040fec000000181c */
[C---:B------:R-:W-:Y:S06]  /*d570*/  HMMA.16816.F32 R32, R104.reuse, R130, R32 ;  /* 0x000000826820723c */ /* 0x040fec0000001820 */
[C---:B------:R-:W-:Y:S06]  /*d580*/  HMMA.16816.F32 R36, R104.reuse, R136, R36 ;  /* 0x000000886824723c */ /* 0x040fec0000001824 */
[C---:B------:R-:W-:Y:S05]  /*d590*/  HMMA.16816.F32 R40, R104.reuse, R138, R40 ;  /* 0x0000008a6828723c */ /* 0x040fea0000001828 */
[----:B---3--:R-:W-:Y:S01]  /*d5a0*/  F2FP.F16.F32.PACK_AB R136, R227, R220 ;  /* 0x000000dce388723e */ /* 0x008fe200000000ff */
[C---:B-1----:R-:W-:Y:S05]  /*d5b0*/  HMMA.16816.F32 R44, R104.reuse, R116, R44 ;  /* 0x00000074682c723c */ /* 0x042fea000000182c */
[----:B------:R-:W-:Y:S01]  /*d5c0*/  F2FP.F16.F32.PACK_AB R138, R229, R216 ;  /* 0x000000d8e58a723e */ /* 0x000fe200000000ff */
[C---:B------:R-:W-:Y:S01]  /*d5d0*/  HMMA.16816.F32 R48, R104.reuse, R118, R48 ;  /* 0x000000766830723c */ /* 0x040fe20000001830 */
[----:B------:R-:W1:Y:S04]  /*d5e0*/  LDSM.16.MT88.4 R116, [R189+0x17000] ;  /* 0x01700000bd74783b */ /* 0x000e680000004200 */
[----:B------:R-:W-:Y:S01]  /*d5f0*/  F2FP.F16.F32.PACK_AB R137, R231, R212 ;  /* 0x000000d4e789723e */ /* 0x000fe200000000ff */
[C---:B------:R-:W-:Y:S05]  /*d600*/  HMMA.16816.F32 R52, R104.reuse, R140, R52 ;  /* 0x0000008c6834723c */ /* 0x040fea0000001834 */
[----:B--2---:R-:W-:Y:S01]  /*d610*/  F2FP.F16.F32.PACK_AB R139, R133, R214 ;  /* 0x000000d6858b723e */ /* 0x004fe200000000ff */
[C---:B------:R-:W-:Y:S01]  /*d620*/  HMMA.16816.F32 R56, R104.reuse, R142, R56 ;  /* 0x0000008e6838723c */ /* 0x040fe20000001838 */
[----:B------:R-:W-:Y:S04]  /*d630*/  LDSM.16.MT88.4 R140, [R188+0x13800] ;  /* 0x01380000bc8c783b */ /* 0x000fe80000004200 */
[----:B------:R-:W-:Y:S01]  /*d640*/  FADD.FTZ R212, R212, R225 ;  /* 0x000000e1d4d47221 */ /* 0x000fe20000010000 */
[C---:B-----5:R-:W-:Y:S05]  /*d650*/  HMMA.16816.F32 R60, R104.reuse, R100, R60 ;  /* 0x00000064683c723c */ /* 0x060fea000000183c */
[----:B------:R-:W-:Y:S01]  /*d660*/  FADD.FTZ R231, R231, R212 ;  /* 0x000000d4e7e77221 */ /* 0x000fe20000010000 */
[C---:B------:R-:W-:Y:S01]  /*d670*/  HMMA.16816.F32 R64, R104.reuse, R102, R64 ;  /* 0x000000666840723c */ /* 0x040fe20000001840 */
[----:B------:R-:W2:Y:S04]  /*d680*/  LDSM.16.MT88.4 R100, [R190+0x13800] ;  /* 0x01380000be64783b */ /* 0x000ea80000004200 */
[----:B------:R-:W-:Y:S01]  /*d690*/  FADD.FTZ R214, R214, R231 ;  /* 0x000000e7d6d67221 */ /* 0x000fe20000010000 */
[C---:B----4-:R-:W-:Y:S05]  /*d6a0*/  HMMA.16816.F32 R68, R104.reuse, R108, R68 ;  /* 0x0000006c6844723c */ /* 0x050fea0000001844 */
[----:B------:R-:W-:Y:S01]  /*d6b0*/  FADD.FTZ R211, R133, R214 ;  /* 0x000000d685d37221 */ /* 0x000fe20000010000 */
[C---:B------:R-:W-:Y:S01]  /*d6c0*/  HMMA.16816.F32 R72, R104.reuse, R110, R72 ;  /* 0x0000006e6848723c */ /* 0x040fe20000001848 */
[----:B------:R-:W3:Y:S05]  /*d6d0*/  LDSM.16.MT88.4 R108, [R189+0x13800] ;  /* 0x01380000bd6c783b */ /* 0x000eea0000004200 */
[C---:B------:R-:W-:Y:S06]  /*d6e0*/  HMMA.16816.F32 R76, R104.reuse, R112, R76 ;  /* 0x00000070684c723c */ /* 0x040fec000000184c */
[C---:B------:R-:W-:Y:S06]  /*d6f0*/  HMMA.16816.F32 R80, R104.reuse, R114, R80 ;  /* 0x000000726850723c */ /* 0x040fec0000001850 */
[C---:B-1----:R-:W-:Y:S06]  /*d700*/  HMMA.16816.F32 R84, R104.reuse, R116, R84 ;  /* 0x000000746854723c */ /* 0x042fec0000001854 */
[C---:B------:R-:W-:Y:S06]  /*d710*/  HMMA.16816.F32 R88, R104.reuse, R118, R88 ;  /* 0x000000766858723c */ /* 0x040fec0000001858 */
[C---:B------:R-:W-:Y:S06]  /*d720*/  HMMA.16816.F32 R92, R104.reuse, R120, R92 ;  /* 0x00000078685c723c */ /* 0x040fec000000185c */
[----:B------:R-:W-:Y:S06]  /*d730*/  HMMA.16816.F32 R96, R104, R122, R96 ;  /* 0x0000007a6860723c */ /* 0x000fec0000001860 */
[C---:B------:R-:W-:Y:S01]  /*d740*/  HMMA.16816.F32 R128, R136.reuse, R124, R4 ;  /* 0x0000007c8880723c */ /* 0x040fe20000001804 */
[----:B------:R-:W1:Y:S05]  /*d750*/  LDSM.16.MT88.4 R4, [R190+0x17800] ;  /* 0x01780000be04783b */ /* 0x000e6a0000004200 */
[C---:B------:R-:W-:Y:S03]  /*d760*/  HMMA.16816.F32 R124, R136.reuse, R126, R8 ;  /* 0x0000007e887c723c */ /* 0x040fe60000001808 */
[----:B------:R-:W4:Y:S03]  /*d770*/  LDSM.16.MT88.4 R8, [R189+0x17800] ;  /* 0x01780000bd08783b */ /* 0x000f260000004200 */
[C---:B--2---:R-:W-:Y:S05]  /*d780*/  HMMA.16816.F32 R120, R136.reuse, R100, R12 ;  /* 0x000000648878723c */ /* 0x044fea000000180c */
[----:B------:R-:W2:Y:S01]  /*d790*/  LDSM.16.MT88.4 R12, [R188+0x17800] ;  /* 0x01780000bc0c783b */ /* 0x000ea20000004200 */
[C---:B------:R-:W-:Y:S06]  /*d7a0*/  HMMA.16816.F32 R116, R136.reuse, R102, R16 ;  /* 0x000000668874723c */ /* 0x040fec0000001810 */
[C---:B---3--:R-:W-:Y:S05]  /*d7b0*/  HMMA.16816.F32 R112, R136.reuse, R108, R20 ;  /* 0x0000006c8870723c */ /* 0x048fea0000001814 */
        /* <DEDUP_REMOVED lines=27> */
[C---:B-1----:R-:W-:Y:S06]  /*d970*/  HMMA.16816.F32 R76, R136.reuse, R4, R76 ;  /* 0x00000004884c723c */ /* 0x042fec000000184c */
[C---:B------:R-:W-:Y:S06]  /*d980*/  HMMA.16816.F32 R80, R136.reuse, R6, R80 ;  /* 0x000000068850723c */ /* 0x040fec0000001850 */
[C---:B----4-:R-:W-:Y:S06]  /*d990*/  HMMA.16816.F32 R84, R136.reuse, R8, R84 ;  /* 0x000000088854723c */ /* 0x050fec0000001854 */
[C---:B------:R-:W-:Y:S06]  /*d9a0*/  HMMA.16816.F32 R88, R136.reuse, R10, R88 ;  /* 0x0000000a8858723c */ /* 0x040fec0000001858 */
[C---:B--2---:R-:W-:Y:S06]  /*d9b0*/  HMMA.16816.F32 R92, R136.reuse, R12, R92 ;  /* 0x0000000c885c723c */ /* 0x044fec000000185c */
[----:B------:R-:W-:Y:S01]  /*d9c0*/  HMMA.16816.F32 R96, R136, R14, R96 ;  /* 0x0000000e8860723c */ /* 0x000fe20000001860 */
[----:B------:R-:W-:Y:S11]  /*d9d0*/  @!UPT UIADD3 URZ, URZ, URZ, URZ ;  /* 0x0000003f3f3ff290 */ /* 0x000ff6000fffe03f */
[----:B------:R-:W-:Y:S01]  /*d9e0*/  @!UPT UIADD3 URZ, URZ, URZ, URZ ;  /* 0x0000003f3f3ff290 */ /* 0x000fe2000fffe03f */
[----:B------:R-:W-:Y:S11]  /*d9f0*/  @P0 BRA `(.L_x_306) ;  /* 0xffffffd000e40947 */ /* 0x000ff6000383ffff */
.L_x_305:
[----:B------:R-:W1:Y:S01]  /*da00*/  SHFL.BFLY PT, R0, R213, 0x2, 0x1f ;  /* 0x0c401f00d5007f89 */ /* 0x000e6200000e0000 */
[----:B------:R-:W2:Y:S01]  /*da10*/  S2UR UR4, SR_CgaCtaId ;  /* 0x00000000000479c3 */ /* 0x000ea20000008800 */
[----:B------:R-:W-:Y:S01]  /*da20*/  MOV R13, 0x3f800000 ;  /* 0x3f800000000d7802 */ /* 0x000fe20000000f00 */
[----:B------:R-:W-:Y:S01]  /*da30*/  UMOV UR5, 0x400 ;  /* 0x0000040000057882 */ /* 0x000fe20000000000 */
[----:B------:R-:W3:Y:S01]  /*da40*/  SHFL.BFLY PT, R2, R211, 0x2, 0x1f ;  /* 0x0c401f00d3027f89 */ /* 0x000ee200000e0000 */
[----:B------:R-:W-:Y:S01]  /*da50*/  MOV R14, 0x3f800000 ;  /* 0x3f800000000e7802 */ /* 0x000fe20000000f00 */
[----:B------:R-:W-:Y:S01]  /*da60*/  UISETP.NE.AND UP0, UPT, UR16, -0x1, UPT ;  /* 0xffffffff1000788c */ /* 0x000fe2000bf05270 */
[----:B------:R-:W4:Y:S01]  /*da70*/  S2R R6, SR_TID.X ;  /* 0x0000000000067919 */ /* 0x000f220000002100 */
[----:B-1----:R-:W-:Y:S01]  /*da80*/  FADD.FTZ R7, R0, R213 ;  /* 0x000000d500077221 */ /* 0x002fe20000010000 */
[----:B--2---:R-:W-:Y:S01]  /*da90*/  ULEA UR4, UR4, UR5, 0x18 ;  /* 0x0000000504047291 */ /* 0x004fe2000f8ec03f */
[----:B------:R-:W1:Y:S01]  /*daa0*/  S2R R0, SR_TID.X ;  /* 0x0000000000007919 */ /* 0x000e620000002100 */
[----:B---3--:R-:W-:-:S02]  /*dab0*/  FADD.FTZ R2, R2, R211 ;  /* 0x000000d302027221 */ /* 0x008fc40000010000 */
[----:B------:R-:W2:Y:S04]  /*dac0*/  SHFL.BFLY PT, R10, R7, 0x1, 0x1f ;  /* 0x0c201f00070a7f89 */ /* 0x000ea800000e0000 */
[----:B------:R-:W3:Y:S01]  /*dad0*/  SHFL.BFLY PT, R9, R2, 0x1, 0x1f ;  /* 0x0c201f0002097f89 */ /* 0x000ee200000e0000 */
[----:B--2---:R-:W-:Y:S01]  /*dae0*/  FADD.FTZ R10, R7, R10 ;  /* 0x0000000a070a7221 */ /* 0x004fe20000010000 */
[----:B----4-:R-:W-:Y:S02]  /*daf0*/  SHF.R.S32.HI R7, RZ, 0x1f, R6 ;  /* 0x0000001fff077819 */ /* 0x010fe40000011406 */
[----:B-1----:R-:W-:Y:S01]  /*db00*/  SHF.R.S32.HI R5, RZ, 0x1f, R0 ;  /* 0x0000001fff057819 */ /* 0x002fe20000011400 */
[----:B---3--:R-:W-:Y:S01]  /*db10*/  FADD.FTZ R9, R2, R9 ;  /* 0x0000000902097221 */ /* 0x008fe20000010000 */
[----:B------:R-:W-:-:S02]  /*db20*/  LEA.HI R4, R7, R6, RZ, 0x3 ;  /* 0x0000000607047211 */ /* 0x000fc400078f18ff */
[CC--:B------:R-:W-:Y:S02]  /*db30*/  LEA.HI R12, R5.reuse, R0.reuse, RZ, 0x2 ;  /* 0x00000000050c7211 */ /* 0x0c0fe400078f10ff */
[----:B------:R-:W-:Y:S02]  /*db40*/  LEA.HI R8, R5, R0, RZ, 0x5 ;  /* 0x0000000005087211 */ /* 0x000fe400078f28ff */
[----:B------:R-:W-:Y:S02]  /*db50*/  LEA.HI R5, R7, R6, RZ, 0x5 ;  /* 0x0000000607057211 */ /* 0x000fe400078f28ff */
[----:B------:R-:W-:Y:S02]  /*db60*/  LOP3.LUT R11, R12, 0x3ffffffc, RZ, 0xc0, !PT ;  /* 0x3ffffffc0c0b7812 */ /* 0x000fe400078ec0ff */
[----:B------:R-:W-:Y:S02]  /*db70*/  LOP3.LUT R7, R8, 0xffffffe0, RZ, 0xc0, !PT ;  /* 0xffffffe008077812 */ /* 0x000fe400078ec0ff */
[----:B------:R-:W-:-:S02]  /*db80*/  LOP3.LUT R5, R5, 0xffffffe0, RZ, 0xc0, !PT ;  /* 0xffffffe005057812 */ /* 0x000fc400078ec0ff */
[----:B------:R-:W-:Y:S02]  /*db90*/  LOP3.LUT R2, R4, 0xfffffff8, RZ, 0xc0, !PT ;  /* 0xfffffff804027812 */ /* 0x000fe400078ec0ff */
[----:B------:R-:W-:Y:S02]  /*dba0*/  IADD3 R11, -R11, R0, RZ ;  /* 0x000000000b0b7210 */ /* 0x000fe40007ffe1ff */
[----:B------:R-:W-:Y:S02]  /*dbb0*/  IADD3 R0, R0, -R7, RZ ;  /* 0x8000000700007210 */ /* 0x000fe40007ffe0ff */
[----:B------:R-:W-:Y:S02]  /*dbc0*/  IADD3 R5, R6, -R5, RZ ;  /* 0x8000000506057210 */ /* 0x000fe40007ffe0ff */
[----:B------:R-:W-:Y:S02]  /*dbd0*/  IADD3 R2, -R2, R6, RZ ;  /* 0x0000000602027210 */ /* 0x000fe40007ffe1ff */
[----:B------:R-:W-:-:S02]  /*dbe0*/  SHF.R.S32.HI R6, RZ, 0x2, R12 ;  /* 0x00000002ff067819 */ /* 0x000fc4000001140c */
[----:B------:R-:W-:Y:S02]  /*dbf0*/  SHF.R.S32.HI R7, RZ, 0x1f, R12 ;  /* 0x0000001fff077819 */ /* 0x000fe4000001140c */
[----:B------:R-:W-:Y:S02]  /*dc00*/  FSETP.NE.FTZ.AND P3, PT, R10, RZ, PT ;  /* 0x000000ff0a00720b */ /* 0x000fe40003f75000 */
[----:B------:R-:W-:Y:S02]  /*dc10*/  FSETP.NE.FTZ.AND P0, PT, R9, RZ, PT ;  /* 0x000000ff0900720b */ /* 0x000fe40003f15000 */
[----:B------:R-:W-:Y:S02]  /*dc20*/  LEA.HI R7, R7, R6, RZ, 0x3 ;  /* 0x0000000607077211 */ /* 0x000fe400078f18ff */
[----:B------:R-:W-:Y:S02]  /*dc30*/  SHF.R.S32.HI R8, RZ, 0x5, R8 ;  /* 0x00000005ff087819 */ /* 0x000fe40000011408 */
[----:B------:R-:W-:-:S02]  /*dc40*/  LOP3.LUT R7, R7, 0xfffffff8, RZ, 0xc0, !PT ;  /* 0xfffffff807077812 */ /* 0x000fc400078ec0ff */
[----:B------:R-:W-:Y:S02]  /*dc50*/  LEA R11, R8, R11, 0x9 ;  /* 0x0000000b080b7211 */ /* 0x000fe400078e48ff */
[----:B------:R-:W-:Y:S01]  /*dc60*/  IADD3 R7, R6, -R7, RZ ;  /* 0x8000000706077210 */ /* 0x000fe20007ffe0ff */
[----:B------:R-:W1:Y:S03]  /*dc70*/  @P3 MUFU.RCP R13, R10 ;  /* 0x0000000a000d3308 */ /* 0x000e660000001000 */
[C---:B------:R-:W-:Y:S02]  /*dc80*/  SHF.L.U32 R6, R7.reuse, 0x6, RZ ;  /* 0x0000000607067819 */ /* 0x040fe400000006ff */
[----:B------:R-:W-:Y:S02]  /*dc90*/  LOP3.LUT R12, R7, 0x1, RZ, 0xc0, !PT ;  /* 0x00000001070c7812 */ /* 0x000fe400078ec0ff */
[----:B------:R-:W-:Y:S01]  /*dca0*/  LOP3.LUT R6, R6, 0x1c0, RZ, 0xc0, !PT ;  /* 0x000001c006067812 */ /* 0x000fe200078ec0ff */
[----:B------:R-:W2:Y:S01]  /*dcb0*/  @P0 MUFU.RCP R14, R9 ;  /* 0x00000009000e0308 */ /* 0x000ea20000001000 */
[----:B------:R-:W-:-:S02]  /*dcc0*/  ISETP.NE.U32.AND P4, PT, R12, 0x1, PT ;  /* 0x000000010c00780c */ /* 0x000fc40003f85070 */
[----:B------:R-:W-:Y:S02]  /*dcd0*/  LEA.HI R6, R6, R6, RZ, 0x1d ;  /* 0x0000000606067211 */ /* 0x000fe400078fe8ff */
[----:B------:R-:W-:Y:S02]  /*dce0*/  R2P PR, R7, 0x6 ;  /* 0x0000000607007804 */ /* 0x000fe40000000000 */
[----:B------:R-:W-:Y:S01]  /*dcf0*/  LEA R6, R11, R6, 0x1 ;  /* 0x000000060b067211 */ /* 0x000fe200078e08ff */
[C---:B-1----:R-:W-:Y:S01]  /*dd00*/  FMUL.FTZ R128, R13.reuse, R128 ;  /* 0x000000800d807220 */ /* 0x042fe20000410000 */
[C---:B------:R-:W-:Y:S02]  /*dd10*/  FMUL.FTZ R129, R13.reuse, R129 ;  /* 0x000000810d817220 */ /* 0x040fe40000410000 */
[----:B------:R-:W-:Y:S01]  /*dd20*/  LEA R11, R6, UR4, 0x1 ;  /* 0x00000004060b7c11 */ /* 0x000fe2000f8e08ff */
[C---:B------:R-:W-:Y:S01]  /*dd30*/  FMUL.FTZ R124, R13.reuse, R124 ;  /* 0x0000007c0d7c7220 */ /* 0x040fe20000410000 */
[----:B------:R-:W-:Y:S01]  /*dd40*/  MOV R6, 0x20 ;  /* 0x0000002000067802 */ /* 0x000fe20000000f00 */
[C---:B------:R-:W-:Y:S01]  /*dd50*/  FMUL.FTZ R125, R13.reuse, R125 ;  /* 0x0000007d0d7d7220 */ /* 0x040fe20000410000 */
[----:B------:R-:W-:Y:S01]  /*dd60*/  MOV R12, 0x40 ;  /* 0x00000040000c7802 */ /* 0x000fe20000000f00 */
[C---:B------:R-:W-:Y:S01]  /*dd70*/  FMUL.FTZ R120, R13.reuse, R120 ;  /* 0x000000780d787220 */ /* 0x040fe20000410000 */
[C---:B--2---:R-:W-:Y:S01]  /*dd80*/  FMUL.FTZ R131, R14.reuse, R131 ;  /* 0x000000830e837220 */ /* 0x044fe20000410000 */
        /* <DEDUP_REMOVED lines=9> */
[----:B------:R-:W-:Y:S01]  /*de20*/  FMUL.FTZ R118, R14, R118 ;  /* 0x000000760e767220 */ /* 0x000fe20000410000 */
[----:B------:R-:W-:Y:S01]  /*de30*/  IADD3 R7, R11, -0x10, RZ ;  /* 0xfffffff00b077810 */ /* 0x000fe20007ffe0ff */
[C---:B------:R-:W-:Y:S01]  /*de40*/  FMUL.FTZ R112, R13.reuse, R112 ;  /* 0x000000700d707220 */ /* 0x040fe20000410000 */
[----:B------:R-:W-:Y:S01]  /*de50*/  SEL R6, R6, 0xffffffe0, !P1 ;  /* 0xffffffe006067807 */ /* 0x000fe20004800000 */
[----:B------:R-:W-:Y:S01]  /*de60*/  FMUL.FTZ R113, R13, R113 ;  /* 0x000000710d717220 */ /* 0x000fe20000410000 */
[C---:B------:R-:W-:Y:S01]  /*de70*/  FMUL.FTZ R115, R14.reuse, R115 ;  /* 0x000000730e737220 */ /* 0x040fe20000410000 */
[----:B------:R-:W-:Y:S01]  /*de80*/  FMUL.FTZ R114, R14, R114 ;  /* 0x000000720e727220 */ /* 0x000fe20000410000 */
[----:B------:R-:W-:Y:S01]  /*de90*/  @P4 IADD3 R7, R11, 0x10, RZ ;  /* 0x000000100b074810 */ /* 0x000fe20007ffe0ff */
[C---:B------:R-:W-:Y:S01]  /*dea0*/  FMUL.FTZ R108, R13.reuse, R108 ;  /* 0x0000006c0d6c7220 */ /* 0x040fe20000410000 */
[----:B------:R-:W-:Y:S01]  /*deb0*/  FMUL.FTZ R109, R13, R109 ;  /* 0x0000006d0d6d7220 */ /* 0x000fe20000410000 */
[----:B------:R-:W-:Y:S01]  /*dec0*/  F2FP.F16.F32.PACK_AB R128, R129, R128 ;  /* 0x000000808180723e */ /* 0x000fe200000000ff */
[----:B------:R-:W-:Y:S01]  /*ded0*/  @UP0 ULDC.64 UR4, c[0x0][0x298] ;  /* 0x0000a60000040ab9 */ /* 0x000fe20000000a00 */
[----:B------:R-:W-:Y:S01]  /*dee0*/  F2FP.F16.F32.PACK_AB R130, R131, R130 ;  /* 0x000000828382723e */ /* 0x000fe200000000ff */
[----:B------:R-:W-:Y:S01]  /*def0*/  @UP0 UIMAD.WIDE.U32 UR8, UR16, UR4, URZ ;  /* 0x00000004100802a5 */ /* 0x000fe2000f8e003f */
        /* <DEDUP_REMOVED lines=12> */
[----:B------:R-:W-:Y:S01]  /*dfc0*/  F2FP.F16.F32.PACK_AB R116, R117, R116 ;  /* 0x000000747574723e */ /* 0x000fe200000000ff */
[----:B------:R1:W-:Y:S01]  /*dfd0*/  STS [R7+0x400], R126 ;  /* 0x0004007e07007388 */ /* 0x0003e20000000800 */
[----:B------:R-:W-:Y:S01]  /*dfe0*/  F2FP.F16.F32.PACK_AB R118, R119, R118 ;  /* 0x000000767776723e */ /* 0x000fe200000000ff */
[----:B------:R-:W-:Y:S01]  /*dff0*/  FMUL.FTZ R101, R13, R101 ;  /* 0x000000650d657220 */ /* 0x000fe20000410000 */
[----:B------:R-:W-:Y:S01]  /*e000*/  IADD3 R17, R6, R7, RZ ;  /* 0x0000000706117210 */ /* 0x000fe20007ffe0ff */
        /* <DEDUP_REMOVED lines=9> */
[----:B------:R-:W-:Y:S01]  /*e0a0*/  IADD3 R21, R12, R7, RZ ;  /* 0x000000070c157210 */ /* 0x000fe20007ffe0ff */
[C---:B------:R-:W-:Y:S01]  /*e0b0*/  FMUL.FTZ R40, R13.reuse, R40 ;  /* 0x000000280d287220 */ /* 0x040fe20000410000 */
[----:B------:R-:W-:Y:S01]  /*e0c0*/  PLOP3.LUT P1, PT, PT, PT, UP0, 0x80, 0x0 ;  /* 0x000000000000781c */ /* 0x000fe20003f2f008 */
        /* <DEDUP_REMOVED lines=57> */
[----:B------:R-:W-:Y:S01]  /*e460*/  @UP0 UIMAD UR6, UR16, UR5, UR9 ;  /* 0x00000005100602a4 */ /* 0x000fe2000f8e0209 */
        /* <DEDUP_REMOVED lines=13> */
[----:B------:R-:W-:Y:S01]  /*e540*/  FMUL.FTZ R14, R14, R98 ;  /* 0x000000620e0e7220 */ /* 0x000fe20000410000 */
        /* <DEDUP_REMOVED lines=29> */
[----:B------:R-:W-:Y:S01]  /*e720*/  F2FP.F16.F32.PACK_AB R84, R85, R84 ;  /* 0x000000545554723e */ /* 0x000fe200000000ff */
[----:B-1----:R-:W-:Y:S06]  /*e730*/  @P1 BRA `(.L_x_309) ;  /* 0x00000000001c1947 */ /* 0x002fec0003800000 */
[----:B------:R-:W1:Y:S01]  /*e740*/  S2UR UR7, SR_CTAID.Y ;  /* 0x00000000000779c3 */ /* 0x000e620000002600 */
[----:B------:R-:W-:Y:S01]  /*e750*/  ULDC.64 UR4, c[0x0][0x290] ;  /* 0x0000a40000047ab9 */ /* 0x000fe20000000a00 */
[----:B-1----:R-:W-:Y:S02]  /*e760*/  USHF.R.S32.HI UR6, URZ, 0x1f, UR7 ;  /* 0x0000001f3f067899 */ /* 0x002fe40008011407 */
[----:B------:R-:W-:Y:S02]  /*e770*/  UIMAD.WIDE.U32 UR8, UR7, UR4, URZ ;  /* 0x00000004070872a5 */ /* 0x000fe4000f8e003f */
[----:B------:R-:W-:-:S04]  /*e780*/  UIMAD UR6, UR6, UR4, URZ ;  /* 0x00000004060672a4 */ /* 0x000fc8000f8e023f */
[----:B------:R-:W-:-:S04]  /*e790*/  UIMAD UR6, UR7, UR5, UR6 ;  /* 0x00000005070672a4 */ /* 0x000fc8000f8e0206 */
[----:B------:R-:W-:-:S12]  /*e7a0*/  UIADD3 UR6, UR9, UR6, URZ ;  /* 0x0000000609067290 */ /* 0x000fd8000fffe03f */
.L_x_309:
[----:B------:R-:W-:Y:S01]  /*e7b0*/  ULDC.U8 UR4, c[0x0][0x3d8] ;  /* 0x0000f60000047ab9 */ /* 0x000fe20000000000 */
[----:B------:R-:W-:Y:S01]  /*e7c0*/  ULDC.U8 UR7, c[0x0][0x3d9] ;  /* 0x0000f64000077ab9 */ /* 0x000fe20000000000 */
[----:B------:R-:W-:Y:S01]  /*e7d0*/  ISETP.NE.AND P5, PT, RZ, UR4, PT ;  /* 0x00000004ff007c0c */ /* 0x000fe2000bfa5270 */
[--C-:B------:R-:W-:Y:S01]  /*e7e0*/  IMAD.IADD R23, R15, 0x1, R12.reuse ;  /* 0x000000010f177824 */ /* 0x100fe200078e020c */
[----:B------:R-:W-:Y:S01]  /*e7f0*/  F2FP.F16.F32.PACK_AB R86, R87, R86 ;  /* 0x000000565756723e */ /* 0x000fe200000000ff */
[----:B------:R-:W-:Y:S01]  /*e800*/  IMAD.IADD R25, R17, 0x1, R12 ;  /* 0x0000000111197824 */ /* 0x000fe200078e020c */
[----:B------:R-:W-:Y:S02]  /*e810*/  ISETP.NE.OR P1, PT, RZ, UR7, !P5 ;  /* 0x00000007ff007c0c */ /* 0x000fe4000ef25670 */
[----:B------:R-:W-:Y:S02]  /*e820*/  CS2R R26, SRZ ;  /* 0x00000000001a7805 */ /* 0x000fe4000001ff00 */
        /* <DEDUP_REMOVED lines=8> */
[----:B------:R-:W1:Y:S01]  /*e8b0*/  S2UR UR5, SR_CTAID.Y ;  /* 0x00000000000579c3 */ /* 0x000e620000002600 */
[----:B------:R-:W-:Y:S01]  /*e8c0*/  ULDC UR4, c[0x0][0x2c4] ;  /* 0x0000b10000047ab9 */ /* 0x000fe20000000800 */
[----:B------:R-:W-:Y:S01]  /*e8d0*/  PLOP3.LUT P2, PT, PT, PT, PT, 0x80, 0x0 ;  /* 0x000000000000781c */ /* 0x000fe20003f4f070 */
[----:B-1----:R-:W-:-:S04]  /*e8e0*/  @!UP0 UIMAD UR16, UR5, UR4, URZ ;  /* 0x00000004051082a4 */ /* 0x002fc8000f8e023f */
[----:B------:R-:W-:Y:S02]  /*e8f0*/  USHF.R.S32.HI UR4, URZ, 0x1f, UR16 ;  /* 0x0000001f3f047899 */ /* 0x000fe40008011410 */
[----:B------:R-:W-:-:S04]  /*e900*/  IMAD.U32 R26, RZ, RZ, UR16 ;  /* 0x00000010ff1a7e24 */ /* 0x000fc8000f8e00ff */
[----:B------:R-:W-:-:S07]  /*e910*/  MOV R27, UR4 ;  /* 0x00000004001b7c02 */ /* 0x000fce0008000f00 */
.L_x_310:
[----:B------:R-:W-:Y:S01]  /*e920*/  ISETP.NE.AND P1, PT, RZ, UR7, PT ;  /* 0x00000007ff007c0c */ /* 0x000fe2000bf25270 */
[----:B------:R-:W-:Y:S01]  /*e930*/  STS [R21+0x400], R110 ;  /* 0x0004006e15007388 */ /* 0x000fe20000000800 */
[----:B------:R-:W-:Y:S01]  /*e940*/  PLOP3.LUT P4, PT, PT, PT, PT, 0x8, 0x0 ;  /* 0x000000000000781c */ /* 0x000fe20003f8e170 */
[----:B------:R-:W1:Y:S01]  /*e950*/  S2UR UR4, SR_CTAID.X ;  /* 0x00000000000479c3 */ /* 0x000e620000002500 */
[----:B------:R-:W-:Y:S01]  /*e960*/  SHF.R.S32.HI R24, RZ, 0x1f, R5 ;  /* 0x0000001fff187819 */ /* 0x000fe20000011405 */
[----:B------:R-:W-:Y:S01]  /*e970*/  STS [R23], R104 ;  /* 0x0000006817007388 */ /* 0x000fe20000000800 */
[----:B------:R-:W-:Y:S01]  /*e980*/  LOP3.LUT P6, RZ, R0, 0x3, RZ, 0xc0, !PT ;  /* 0x0000000300ff7812 */ /* 0x000fe200078cc0ff */
[----:B------:R-:W2:Y:S01]  /*e990*/  @P3 MUFU.LG2 R10, R10 ;  /* 0x0000000a000a3308 */ /* 0x000ea20000000c00 */
[----:B------:R-:W-:Y:S01]  /*e9a0*/  LEA.HI R24, R24, R5, RZ, 0x2 ;  /* 0x0000000518187211 */ /* 0x000fe200078f10ff */
[----:B------:R-:W-:Y:S01]  /*e9b0*/  STS [R23+0x400], R106 ;  /* 0x0004006a17007388 */ /* 0x000fe20000000800 */
[----:B------:R-:W-:Y:S01]  /*e9c0*/  BSSY B0, `(.L_x_311) ;  /* 0x0000065000007945 */ /* 0x000fe20003800000 */
[----:B------:R-:W3:Y:S01]  /*e9d0*/  @P0 LDC R0, c[0x0][0x2e8] ;  /* 0x0000ba00ff000b82 */ /* 0x000ee20000000800 */
[----:B------:R-:W-:Y:S01]  /*e9e0*/  SHF.R.S32.HI R24, RZ, 0x2, R24 ;  /* 0x00000002ff187819 */ /* 0x000fe20000011418 */
[----:B------:R-:W-:Y:S01]  /*e9f0*/  STS [R25], R100 ;  /* 0x0000006419007388 */ /* 0x000fe20000000800 */
[----:B------:R-:W-:Y:S01]  /*ea00*/  @!P1 PLOP3.LUT P4, PT, P5, PT, PT, 0x80, 0x0 ;  /* 0x000000000000981c */ /* 0x000fe20002f8f070 */
[----:B------:R-:W-:Y:S01]  /*ea10*/  @P1 IMAD.MOV.U32 R37, RZ, RZ, 0x1 ;  /* 0x00000001ff251424 */ /* 0x000fe200078e00ff */
[----:B------:R-:W4:Y:S01]  /*ea20*/  @P0 MUFU.LG2 R9, R9 ;  /* 0x0000000900090308 */ /* 0x000f220000000c00 */
[----:B------:R-:W-:Y:S02]  /*ea30*/  STS [R25+0x400], R102 ;  /* 0x0004006619007388 */ /* 0x000fe40000000800 */
[----:B------:R-:W5:Y:S02]  /*ea40*/  @!P1 LDC R6, c[0x0][0x2c4] ;  /* 0x0000b100ff069b82 */ /* 0x000f640000000800 */
[----:B------:R-:W-:Y:S04]  /*ea50*/  STS [R11+0x4000], R36 ;  /* 0x004000240b007388 */ /* 0x000fe80000000800 */
[----:B------:R-:W-:Y:S02]  /*ea60*/  STS [R11+0x4400], R38 ;  /* 0x004400260b007388 */ /* 0x000fe40000000800 */
[----:B------:R-:W2:Y:S02]  /*ea70*/  @!P1 LDC R31, c[0x0][0x270] ;  /* 0x00009c00ff1f9b82 */ /* 0x000ea40000000800 */
[----:B------:R-:W-:Y:S04]  /*ea80*/  STS [R7+0x4000], R40 ;  /* 0x0040002807007388 */ /* 0x000fe80000000800 */
[----:B------:R-:W-:Y:S02]  /*ea90*/  STS [R7+0x4400], R42 ;  /* 0x0044002a07007388 */ /* 0x000fe40000000800 */
[----:B------:R-:W1:Y:S02]  /*eaa0*/  @P1 LDC.64 R28, c[0x0][0x2c0] ;  /* 0x0000b000ff1c1b82 */ /* 0x000e640000000a00 */
[----:B------:R-:W-:Y:S04]  /*eab0*/  STS [R15+0x4000], R44 ;  /* 0x0040002c0f007388 */ /* 0x000fe80000000800 */
[----:B------:R-:W-:Y:S02]  /*eac0*/  STS [R15+0x4400], R46 ;  /* 0x0044002e0f007388 */ /* 0x000fe40000000800 */
[----:B-----5:R-:W2:Y:S02]  /*ead0*/  @P4 LDC R6, c[0x0][0x2e4] ;  /* 0x0000b900ff064b82 */ /* 0x020ea40000000800 */
[----:B------:R-:W-:Y:S04]  /*eae0*/  STS [R17+0x4000], R48 ;  /* 0x0040003011007388 */ /* 0x000fe80000000800 */
[----:B------:R-:W-:Y:S02]  /*eaf0*/  STS [R17+0x4400], R50 ;  /* 0x0044003211007388 */ /* 0x000fe40000000800 */
[----:B------:R-:W5:Y:S02]  /*eb00*/  @P3 LDC R5, c[0x0][0x2e8] ;  /* 0x0000ba00ff053b82 */ /* 0x000f640000000800 */
[----:B------:R-:W-:Y:S04]  /*eb10*/  STS [R19+0x4000], R52 ;  /* 0x0040003413007388 */ /* 0x000fe80000000800 */
[----:B------:R-:W-:Y:S01]  /*eb20*/  STS [R19+0x4400], R54 ;  /* 0x0044003613007388 */ /* 0x000fe20000000800 */
[----:B-1----:R-:W-:-:S03]  /*eb30*/  @P1 IMAD R28, R29, R28, RZ ;  /* 0x0000001c1d1c1224 */ /* 0x002fc600078e02ff */
[----:B------:R-:W-:Y:S04]  /*eb40*/  STS [R21+0x4000], R56 ;  /* 0x0040003815007388 */ /* 0x000fe80000000800 */
[----:B------:R-:W-:Y:S01]  /*eb50*/  STS [R21+0x4400], R58 ;  /* 0x0044003a15007388 */ /* 0x000fe20000000800 */
[----:B--2---:R-:W-:-:S03]  /*eb60*/  @!P1 IMAD R37, R6, R31, RZ ;  /* 0x0000001f06259224 */ /* 0x004fc600078e02ff */
[----:B------:R-:W-:Y:S01]  /*eb70*/  STS [R23+0x4000], R60 ;  /* 0x0040003c17007388 */ /* 0x000fe20000000800 */
[----:B------:R-:W-:-:S03]  /*eb80*/  @!P1 IMAD.MOV.U32 R28, RZ, RZ, R6 ;  /* 0x000000ffff1c9224 */ /* 0x000fc600078e0006 */
[----:B------:R-:W-:Y:S04]  /*eb90*/  STS [R23+0x4400], R62 ;  /* 0x0044003e17007388 */ /* 0x000fe80000000800 */
[----:B------:R-:W-:Y:S04]  /*eba0*/  STS [R25+0x4000], R64 ;  /* 0x0040004019007388 */ /* 0x000fe80000000800 */
[----:B------:R-:W-:Y:S04]  /*ebb0*/  STS [R25+0x4400], R66 ;  /* 0x0044004219007388 */ /* 0x000fe80000000800 */
[----:B------:R-:W-:Y:S04]  /*ebc0*/  STS [R11+0x8000], R68 ;  /* 0x008000440b007388 */ /* 0x000fe80000000800 */
[----:B------:R1:W-:Y:S04]  /*ebd0*/  STS [R11+0x8400], R70 ;  /* 0x008400460b007388 */ /* 0x0003e80000000800 */
[----:B------:R-:W-:Y:S04]  /*ebe0*/  STS [R7+0x8000], R72 ;  /* 0x0080004807007388 */ /* 0x000fe80000000800 */
[----:B------:R-:W-:Y:S04]  /*ebf0*/  STS [R7+0x8400], R74 ;  /* 0x0084004a07007388 */ /* 0x000fe80000000800 */
[----:B------:R-:W-:Y:S04]  /*ec00*/  STS [R15+0x8000], R76 ;  /* 0x0080004c0f007388 */ /* 0x000fe80000000800 */
[----:B------:R2:W-:Y:S04]  /*ec10*/  STS [R15+0x8400], R78 ;  /* 0x0084004e0f007388 */ /* 0x0005e80000000800 */
[----:B------:R-:W-:Y:S04]  /*ec20*/  STS [R17+0x8000], R80 ;  /* 0x0080005011007388 */ /* 0x000fe80000000800 */
[----:B------:R-:W-:Y:S01]  /*ec30*/  STS [R17+0x8400], R82 ;  /* 0x0084005211007388 */ /* 0x000fe20000000800 */
[----:B-1----:R-:W1:Y:S03]  /*ec40*/  @P1 LDC R11, c[0x0][0x2c0] ;  /* 0x0000b000ff0b1b82 */ /* 0x002e660000000800 */
[----:B------:R-:W-:Y:S04]  /*ec50*/  STS [R19+0x8000], R84 ;  /* 0x0080005413007388 */ /* 0x000fe80000000800 */
[----:B------:R-:W-:Y:S04]  /*ec60*/  STS [R19+0x8400], R86 ;  /* 0x0084005613007388 */ /* 0x000fe80000000800 */
[----:B------:R-:W-:Y:S04]  /*ec70*/  STS [R21+0x8000], R88 ;  /* 0x0080005815007388 */ /* 0x000fe80000000800 */
[----:B------:R-:W-:Y:S01]  /*ec80*/  STS [R21+0x8400], R90 ;  /* 0x0084005a15007388 */ /* 0x000fe20000000800 */
[----:B--2---:R-:W-:-:S03]  /*ec90*/  SHF.R.S32.HI R15, RZ, 0x1f, R8 ;  /* 0x0000001fff0f7819 */ /* 0x004fc60000011408 */
[----:B------:R-:W-:Y:S01]  /*eca0*/  STS [R23+0x8000], R92 ;  /* 0x0080005c17007388 */ /* 0x000fe20000000800 */
[----:B------:R-:W-:-:S03]  /*ecb0*/  LEA.HI R15, R15, R8, RZ, 0x3 ;  /* 0x000000080f0f7211 */ /* 0x000fc600078f18ff */
[----:B------:R-:W-:Y:S01]  /*ecc0*/  STS [R23+0x8400], R94 ;  /* 0x0084005e17007388 */ /* 0x000fe20000000800 */
[----:B------:R-:W-:Y:S01]  /*ecd0*/  @!P1 IMAD.MOV.U32 R11, RZ, RZ, 0x1 ;  /* 0x00000001ff0b9424 */ /* 0x000fe200078e00ff */
[----:B------:R-:W-:Y:S02]  /*ece0*/  LOP3.LUT R15, R15, 0xffffff8, RZ, 0xc0, !PT ;  /* 0x0ffffff80f0f7812 */ /* 0x000fe400078ec0ff */
[----:B------:R-:W-:Y:S03]  /*ecf0*/  STS [R25+0x8000], R13 ;  /* 0x0080000d19007388 */ /* 0x000fe60000000800 */
[----:B------:R-:W-:Y:S01]  /*ed00*/  IMAD.IADD R15, R8, 0x1, -R15 ;  /* 0x00000001080f7824 */ /* 0x000fe200078e0a0f */
[----:B------:R2:W-:Y:S01]  /*ed10*/  STS [R25+0x8400], R14 ;  /* 0x0084000e19007388 */ /* 0x0005e20000000800 */
[----:B------:R-:W-:Y:S02]  /*ed20*/  IMAD.MOV.U32 R8, RZ, RZ, 0x7f800000 ;  /* 0x7f800000ff087424 */ /* 0x000fe400078e00ff */
[----:B------:R-:W-:Y:S01]  /*ed30*/  IMAD R24, R15, 0x10, R24 ;  /* 0x000000100f187824 */ /* 0x000fe200078e0218 */
[----:B------:R-:W-:Y:S06]  /*ed40*/  BAR.SYNC.DEFER_BLOCKING 0x0 ;  /* 0x0000000000007b1d */ /* 0x000fec0000010000 */
[----:B------:R-:W3:Y:S01]  /*ed50*/  S2R R12, SR_CTAID.Y ;  /* 0x00000000000c7919 */ /* 0x000ee20000002600 */
[----:B------:R-:W1:Y:S01]  /*ed60*/  S2R R7, SR_CTAID.Z ;  /* 0x0000000000077919 */ /* 0x000e620000002700 */
[----:B--2---:R-:W-:Y:S01]  /*ed70*/  SHF.R.S32.HI R14, RZ, 0x3, R4 ;  /* 0x00000003ff0e7819 */ /* 0x004fe20000011404 */
[----:B------:R-:W-:Y:S01]  /*ed80*/  @P3 FMUL.FTZ R25, R10, 0.69314718246459960938 ;  /* 0x3f3172180a193820 */ /* 0x000fe20000410000 */
[----:B----4-:R-:W-:Y:S01]  /*ed90*/  @P0 FMUL.FTZ R10, R9, 0.69314718246459960938 ;  /* 0x3f317218090a0820 */ /* 0x010fe20000410000 */
[----:B------:R2:W4:Y:S01]  /*eda0*/  LDS.128 R32, [R199+0x3000] ;  /* 0x00300000c7207984 */ /* 0x0005220000000c00 */
[C---:B------:R-:W-:Y:S01]  /*edb0*/  IADD3 R4, R14.reuse, 0x40, RZ ;  /* 0x000000400e047810 */ /* 0x040fe20007ffe0ff */
[----:B------:R-:W-:-:S02]  /*edc0*/  VIADD R6, R14, 0x20 ;  /* 0x000000200e067836 */ /* 0x000fc40000000000 */
[----:B-----5:R-:W-:Y:S01]  /*edd0*/  @P3 FFMA.FTZ R8, R132, R5, R25 ;  /* 0x0000000584083223 */ /* 0x020fe20000010019 */
[----:B------:R2:W2:Y:S01]  /*ede0*/  LDS.128 R20, [R199+0x7000] ;  /* 0x00700000c7147984 */ /* 0x0004a20000000c00 */
[----:B------:R-:W-:-:S03]  /*edf0*/  ISETP.GE.AND P1, PT, R4, UR14, PT ;  /* 0x0000000e04007c0c */ /* 0x000fc6000bf26270 */
[----:B------:R2:W2:Y:S01]  /*ee00*/  LDS.128 R16, [R199+0xb000] ;  /* 0x00b00000c7107984 */ /* 0x0004a20000000c00 */
[----:B---3--:R-:W-:-:S05]  /*ee10*/  IMAD R12, R12, R37, RZ ;  /* 0x000000250c0c7224 */ /* 0x008fca00078e02ff */
[----:B------:R-:W-:Y:S02]  /*ee20*/  SEL R12, R12, RZ, !P2 ;  /* 0x000000ff0c0c7207 */ /* 0x000fe40005000000 */
[----:B------:R-:W-:Y:S01]  /*ee30*/  ISETP.GE.AND P2, PT, R6, UR14, PT ;  /* 0x0000000e06007c0c */ /* 0x000fe2000bf46270 */
[----:B-1----:R-:W-:Y:S02]  /*ee40*/  IMAD R6, R11, UR4, RZ ;  /* 0x000000040b067c24 */ /* 0x002fe4000f8e02ff */
[----:B------:R-:W-:Y:S02]  /*ee50*/  IMAD R13, R7, R28, R12 ;  /* 0x0000001c070d7224 */ /* 0x000fe400078e020c */
[----:B------:R-:W-:Y:S01]  /*ee60*/  IMAD.SHL.U32 R4, R6, 0x80, RZ ;  /* 0x0000008006047824 */ /* 0x000fe200078e00ff */
[----:B------:R-:W-:Y:S01]  /*ee70*/  MOV R6, 0x7f800000 ;  /* 0x7f80000000067802 */ /* 0x000fe20000000f00 */
[----:B------:R-:W-:Y:S01]  /*ee80*/  @P0 FFMA.FTZ R6, R3, R0, R10 ;  /* 0x0000000003060223 */ /* 0x000fe2000001000a */
[----:B------:R-:W-:-:S02]  /*ee90*/  IMAD.SHL.U32 R0, R2, 0x8, RZ ;  /* 0x0000000802007824 */ /* 0x000fc400078e00ff */
[--C-:B------:R-:W-:Y:S02]  /*eea0*/  IADD3 R9, P5, P4, R4, R26, R13.reuse ;  /* 0x0000001a04097210 */ /* 0x100fe40007cbe00d */
[----:B------:R-:W-:Y:S02]  /*eeb0*/  SHF.R.S32.HI R29, RZ, 0x1f, R4 ;  /* 0x0000001fff1d7819 */ /* 0x000fe40000011404 */
[----:B------:R-:W-:-:S04]  /*eec0*/  SHF.R.S32.HI R26, RZ, 0x1f, R13 ;  /* 0x0000001fff1a7819 */ /* 0x000fc8000001140d */
[----:B------:R-:W-:Y:S01]  /*eed0*/  IADD3.X R26, R29, R27, R26, P5, P4 ;  /* 0x0000001b1d1a7210 */ /* 0x000fe20002fe841a */
[----:B------:R-:W-:Y:S06]  /*eee0*/  @P6 BRA `(.L_x_312) ;  /* 0x0000000000486947 */ /* 0x000fec0003800000 */
[----:B------:R-:W-:Y:S01]  /*eef0*/  UIMAD UR5, UR4, -0x80, UR18 ;  /* 0xffffff80040578a4 */ /* 0x000fe2000f8e0212 */
[----:B------:R-:W-:-:S05]  /*ef00*/  VIADD R10, R24, 0x8 ;  /* 0x00000008180a7836 */ /* 0x000fca0000000000 */
[----:B------:R-:W-:Y:S02]  /*ef10*/  ISETP.GE.AND P5, PT, R24, UR5, PT ;  /* 0x0000000518007c0c */ /* 0x000fe4000bfa6270 */
[----:B------:R-:W-:-:S11]  /*ef20*/  ISETP.GE.AND P4, PT, R10, UR5, PT ;  /* 0x000000050a007c0c */ /* 0x000fd6000bf86270 */
[----:B------:R-:W1:Y:S01]  /*ef30*/  @!P5 LDC.64 R4, c[0x0][0x2b0] ;  /* 0x0000ac00ff04db82 */ /* 0x000e620000000a00 */
[-C--:B------:R-:W-:Y:S02]  /*ef40*/  @!P5 IMAD R24, R24, R11.reuse, RZ ;  /* 0x0000000b1818d224 */ /* 0x080fe400078e02ff */
[----:B------:R-:W-:-:S03]  /*ef50*/  @!P4 IMAD R11, R10, R11, RZ ;  /* 0x0000000b0a0bc224 */ /* 0x000fc600078e02ff */
[CC--:B------:R-:W-:Y:S02]  /*ef60*/  @!P5 IADD3 R10, P3, R24.reuse, R9.reuse, RZ ;  /* 0x00000009180ad210 */ /* 0x0c0fe40007f7e0ff */
[----:B------:R-:W3:Y:S01]  /*ef70*/  @!P4 LDC.64 R2, c[0x0][0x2b0] ;  /* 0x0000ac00ff02cb82 */ /* 0x000ee20000000a00 */
[C---:B------:R-:W-:Y:S02]  /*ef80*/  @!P4 IADD3 R9, P0, R11.reuse, R9, RZ ;  /* 0x000000090b09c210 */ /* 0x040fe40007f1e0ff */
[-C--:B------:R-:W-:Y:S02]  /*ef90*/  @!P5 LEA.HI.X.SX32 R24, R24, R26.reuse, 0x1, P3 ;  /* 0x0000001a1818d211 */ /* 0x080fe400018f0eff */
[----:B------:R-:W-:Y:S02]  /*efa0*/  @!P4 LEA.HI.X.SX32 R26, R11, R26, 0x1, P0 ;  /* 0x0000001a0b1ac211 */ /* 0x000fe400000f0eff */
[----:B-1----:R-:W-:-:S04]  /*efb0*/  @!P5 LEA R4, P3, R10, R4, 0x2 ;  /* 0x000000040a04d211 */ /* 0x002fc800078610ff */
[----:B------:R-:W-:Y:S02]  /*efc0*/  @!P5 LEA.HI.X R5, R10, R5, R24, 0x2, P3 ;  /* 0x000000050a05d211 */ /* 0x000fe400018f1418 */
[----:B---3--:R-:W-:-:S03]  /*efd0*/  @!P4 LEA R2, P0, R9, R2, 0x2 ;  /* 0x000000020902c211 */ /* 0x008fc600078010ff */
[----:B------:R1:W-:Y:S01]  /*efe0*/  @!P5 STG.E desc[UR20][R4.64], R8 ;  /* 0x000000080400d986 */ /* 0x0003e2000c101914 */
[----:B------:R-:W-:-:S05]  /*eff0*/  @!P4 LEA.HI.X R3, R9, R3, R26, 0x2, P0 ;  /* 0x000000030903c211 */ /* 0x000fca00000f141a */
[----:B------:R1:W-:Y:S04]  /*f000*/  @!P4 STG.E desc[UR20][R2.64], R6 ;  /* 0x000000060200c986 */ /* 0x0003e8000c101914 */
.L_x_312:
[----:B------:R-:W-:Y:S05]  /*f010*/  BSYNC B0 ;  /* 0x0000000000007941 */ /* 0x000fea0003800000 */
.L_x_311:
[----:B-1----:R-:W-:Y:S01]  /*f020*/  SHF.R.S32.HI R3, RZ, 0x1f, R0 ;  /* 0x0000001fff037819 */ /* 0x002fe20000011400 */
[----:B------:R-:W-:Y:S01]  /*f030*/  ULDC.64 UR4, c[0x0][0x2a0] ;  /* 0x0000a80000047ab9 */ /* 0x000fe20000000a00 */
[----:B------:R-:W-:Y:S01]  /*f040*/  IADD3 R24, P3, R0, UR8, RZ ;  /* 0x0000000800187c10 */ /* 0x000fe2000ff7e0ff */
[----:B------:R-:W-:Y:S01]  /*f050*/  IMAD.U32 R27, RZ, RZ, UR17 ;  /* 0x00000011ff1b7e24 */ /* 0x000fe2000f8e00ff */
[----:B------:R-:W-:Y:S01]  /*f060*/  SHF.R.S32.HI R0, RZ, 0x1f, R7 ;  /* 0x0000001fff007819 */ /* 0x000fe20000011407 */
[----:B------:R-:W-:Y:S01]  /*f070*/  VIADD R2, R14, 0x60 ;  /* 0x000000600e027836 */ /* 0x000fe20000000000 */
[----:B------:R-:W-:Y:S01]  /*f080*/  IADD3.X R25, R3, UR6, RZ, P3, !PT ;  /* 0x0000000603197c10 */ /* 0x000fe20009ffe4ff */
[----:B------:R1:W3:Y:S01]  /*f090*/  LDS.128 R8, [R199+0x4000] ;  /* 0x00400000c7087984 */ /* 0x0002e20000000c00 */
[----:B------:R-:W-:Y:S01]  /*f0a0*/  SHF.R.S32.HI R15, RZ, 0x1f, R14 ;  /* 0x0000001fff0f7819 */ /* 0x000fe2000001140e */
[----:B------:R-:W-:Y:S01]  /*f0b0*/  IMAD R0, R0, UR4, RZ ;  /* 0x0000000400007c24 */ /* 0x000fe2000f8e02ff */
[----:B------:R-:W-:Y:S01]  /*f0c0*/  ISETP.GE.AND P3, PT, R14, UR14, PT ;  /* 0x0000000e0e007c0c */ /* 0x000fe2000bf66270 */
[----:B------:R-:W-:Y:S01]  /*f0d0*/  IMAD.WIDE.U32 R24, R7, UR4, R24 ;  /* 0x0000000407187c25 */ /* 0x000fe2000f8e0018 */
[----:B------:R-:W-:Y:S01]  /*f0e0*/  BSSY B0, `(.L_x_313) ;  /* 0x0000014000007945 */ /* 0x000fe20003800000 */
[----:B------:R-:W-:-:S02]  /*f0f0*/  ISETP.GE.AND P0, PT, R2, UR14, PT ;  /* 0x0000000e02007c0c */ /* 0x000fc4000bf06270 */
[----:B------:R-:W-:Y:S02]  /*f100*/  IMAD R0, R7, UR5, R0 ;  /* 0x0000000507007c24 */ /* 0x000fe4000f8e0200 */
[----:B------:R-:W-:Y:S01]  /*f110*/  IMAD.WIDE R26, R27, 0x80, R14 ;  /* 0x000000801b1a7825 */ /* 0x000fe200078e020e */
[----:B------:R1:W1:Y:S03]  /*f120*/  LDS.128 R4, [R199+0x8000] ;  /* 0x00800000c7047984 */ /* 0x0002660000000c00 */
[----:B------:R-:W-:Y:S01]  /*f130*/  IMAD.IADD R29, R0, 0x1, R25 ;  /* 0x00000001001d7824 */ /* 0x000fe200078e0219 */
[----:B------:R1:W1:Y:S01]  /*f140*/  LDS.128 R12, [R199] ;  /* 0x00000000c70c7984 */ /* 0x0002620000000c00 */
[----:B------:R-:W-:Y:S05]  /*f150*/  @P3 BRA `(.L_x_314) ;  /* 0x0000000000303947 */ /* 0x000fea0003800000 */
        /* <DEDUP_REMOVED lines=11> */
[----:B------:R1:W-:Y:S02]  /*f210*/  STG.E.128 desc[UR20][R2.64+0x100], R4 ;  /* 0x0001000402007986 */ /* 0x0003e4000c101d14 */
.L_x_314:
[----:B------:R-:W-:Y:S05]  /*f220*/  BSYNC B0 ;  /* 0x0000000000007941 */ /* 0x000fea0003800000 */
.L_x_313:
[----:B-1----:R1:W1:Y:S01]  /*f230*/  LDS.128 R12, [R199+0x1000] ;  /* 0x00100000c70c7984 */ /* 0x0022620000000c00 */
[----:B------:R-:W-:Y:S03]  /*f240*/  BSSY B0, `(.L_x_315) ;  /* 0x0000013000007945 */ /* 0x000fe60003800000 */
[----:B---3--:R3:W1:Y:S04]  /*f250*/  LDS.128 R8, [R199+0x5000] ;  /* 0x00500000c7087984 */ /* 0x0086680000000c00 */
        /* <DEDUP_REMOVED lines=17> */
.L_x_316:
[----:B------:R-:W-:Y:S05]  /*f370*/  BSYNC B0 ;  /* 0x0000000000007941 */ /* 0x000fea0003800000 */
.L_x_315:
[----:B-1----:R1:W1:Y:S01]  /*f380*/  LDS.128 R8, [R199+0x2000] ;  /* 0x00200000c7087984 */ /* 0x0022620000000c00 */
[----:B------:R-:W-:Y:S03]  /*f390*/  BSSY B0, `(.L_x_317) ;  /* 0x0000013000007945 */ /* 0x000fe60003800000 */
[----:B------:R1:W1:Y:S04]  /*f3a0*/  LDS.128 R4, [R199+0x6000] ;  /* 0x00600000c7047984 */ /* 0x0002680000000c00 */
        /* <DEDUP_REMOVED lines=17> */
.L_x_318:
[----:B------:R-:W-:Y:S05]  /*f4c0*/  BSYNC B0 ;  /* 0x0000000000007941 */ /* 0x000fea0003800000 */
.L_x_317:
        /* <DEDUP_REMOVED lines=13> */
[----:B----4-:R-:W-:Y:S04]  /*f5a0*/  STG.E.128 desc[UR20][R2.64], R32 ;  /* 0x0000002002007986 */ /* 0x010fe8000c101d14 */
[----:B--2---:R-:W-:Y:S04]  /*f5b0*/  STG.E.128 desc[UR20][R2.64+0x80], R20 ;  /* 0x0000801402007986 */ /* 0x004fe8000c101d14 */
[----:B------:R-:W-:Y:S01]  /*f5c0*/  STG.E.128 desc[UR20][R2.64+0x100], R16 ;  /* 0x0001001002007986 */ /* 0x000fe2000c101d14 */
[----:B------:R-:W-:Y:S05]  /*f5d0*/  EXIT ;  /* 0x000000000000794d */ /* 0x000fea0003800000 */
.L_x_319:
        /* <DEDUP_REMOVED lines=10> */
.L_x_1514:


//--------------------- .text._ZN5flash16flash_fwd_kernelI23Flash_fwd_kernel_traitsILi192ELi128ELi64ELi8ELb0ELb0EN7cutlass6half_tE19Flash_kernel_traitsILi192ELi128ELi64ELi8ES3_EELb0ELb0ELb1ELb0ELb0ELb1ELb1ELb0EEEvNS_16Flash_fwd_paramsE --------------------------
	.section	.text._ZN5flash16flash_fwd_kernelI23Flash_fwd_kernel_traitsILi192ELi128ELi64ELi8ELb0ELb0EN7cutlass6half_tE19Flash_kernel_traitsILi192ELi128ELi64ELi8ES3_EELb0ELb0ELb1ELb0ELb0ELb1ELb1ELb0EEEvNS_16Flash_fwd_paramsE,"ax",@progbits
	.align	128
        .global         _ZN5flash16flash_fwd_kernelI23Flash_fwd_kernel_traitsILi192ELi128ELi64ELi8ELb0ELb0EN7cutlass6half_tE19Flash_kernel_traitsILi192ELi128ELi64ELi8ES3_EELb0ELb0ELb1ELb0ELb0ELb1ELb1ELb0EEEvNS_16Flash_fwd_paramsE
        .type           _ZN5flash16flash_fwd_kernelI23Flash_fwd_kernel_traitsILi192ELi128ELi64ELi8ELb0ELb0EN7cutlass6half_tE19Flash_kernel_traitsILi192ELi128ELi64ELi8ES3_EELb0ELb0ELb1ELb0ELb0ELb1ELb1ELb0EEEvNS_16Flash_fwd_paramsE,@function
        .size           _ZN5flash16flash_fwd_kernelI23Flash_fwd_kernel_traitsILi192ELi128ELi64ELi8ELb0ELb0EN7cutlass6half_tE19Flash_kernel_traitsILi192ELi128ELi64ELi8ES3_EELb0ELb0ELb1ELb0ELb0ELb1ELb1ELb0EEEvNS_16Flash_fwd_paramsE,(.L_x_1515 - _ZN5flash16flash_fwd_kernelI23Flash_fwd_kernel_traitsILi192ELi128ELi64ELi8ELb0ELb0EN7cutlass6half_tE19Flash_kernel_traitsILi192ELi128ELi64ELi8ES3_EELb0ELb0ELb1ELb0ELb0ELb1ELb1ELb0EEEvNS_16Flash_fwd_paramsE)
        .other          _ZN5flash16flash_fwd_kernelI23Flash_fwd_kernel_traitsILi192ELi128ELi64ELi8ELb0ELb0EN7cutlass6half_tE19Flash_kernel_traitsILi192ELi128ELi64ELi8ES3_EELb0ELb0ELb1ELb0ELb0ELb1ELb1ELb0EEEvNS_16Flash_fwd_paramsE,@"STO_CUDA_ENTRY STV_DEFAULT"
_ZN5flash16flash_fwd_kernelI23Flash_fwd_kernel_traitsILi192ELi128ELi64ELi8ELb0ELb0EN7cutlass6half_tE19Flash_kernel_traitsILi192ELi128ELi64ELi8ES3_EELb0ELb0ELb1ELb0ELb0ELb1ELb1ELb0EEEvNS_16Flash_fwd_paramsE:
.text._ZN5flash16flash_fwd_kernelI23Flash_fwd_kernel_traitsILi192ELi128ELi64ELi8ELb0ELb0EN7cutlass6half_tE19Flash_kernel_traitsILi192ELi128ELi64ELi8ES3_EELb0ELb0ELb1ELb0ELb0ELb1ELb1ELb0EEEvNS_16Flash_fwd_paramsE:
        /* <DEDUP_REMOVED lines=55> */
.L_x_320:
[----:B------:R-:W-:-:S03]  /*0370*/  ULDC UR6, c[0x0][0x2c8] ;  /* 0x0000b20000067ab9 */ /* 0x000fc60000000800 */
.L_x_321:
        /* <DEDUP_REMOVED lines=129> */
.L_x_324:
[----:B------:R-:W-:Y:S05]  /*0b90*/  BSYNC B0 ;  /* 0x0000000000007941 */ /* 0x000fea0003800000 */
.L_x_323:
        /* <DEDUP_REMOVED lines=19> */
.L_x_326:
[----:B------:R-:W-:Y:S05]  /*0cd0*/  BSYNC B0 ;  /* 0x0000000000007941 */ /* 0x000fea0003800000 */
.L_x_325:
        /* <DEDUP_REMOVED lines=17> */
.L_x_328:
[----:B------:R-:W-:Y:S05]  /*0df0*/  BSYNC B0 ;  /* 0x0000000000007941 */ /* 0x000fea0003800000 */
.L_x_327:
        /* <DEDUP_REMOVED lines=16> */
.L_x_330:
[----:B------:R-:W-:Y:S05]  /*0f00*/  BSYNC B0 ;  /* 0x0000000000007941 */ /* 0x000fea0003800000 */
.L_x_329:
        /* <DEDUP_REMOVED lines=10> */
.L_x_332:
[----:B------:R-:W-:Y:S05]  /*0fb0*/  BSYNC B0 ;  /* 0x0000000000007941 */ /* 0x000fea0003800000 */
.L_x_331:
        /* <DEDUP_REMOVED lines=10> */
.L_x_334:
[----:B------:R-:W-:Y:S05]  /*1060*/  BSYNC B0 ;  /* 0x0000000000007941 */ /* 0x000fea0003800000 */
.L_x_333:
        /* <DEDUP_REMOVED lines=10> */
.L_x_336:
[----:B------:R-:W-:Y:S05]  /*1110*/  BSYNC B0 ;  /* 0x0000000000007941 */ /* 0x000fea0003800000 */
.L_x_335:
        /* <DEDUP_REMOVED lines=10> */
.L_x_322:
        /* <DEDUP_REMOVED lines=156> */
.L_x_337:
        /* <DEDUP_REMOVED lines=14> */
.L_x_338:
        /* <DEDUP_REMOVED lines=28> */
[----:B------:R-:W-:Y:S01]  /*1e20*/  USHF.L.U32 UR29, UR12, 0x5, URZ ;  /* 0x000000050c1d7899 */ /* 0x000fe2000800063f */
[C---:B------:R-:W-:Y:S01]  /*1e30*/  @!P2 IMAD R16, R25.reuse, 0x2, R16 ;  /* 0x000000021910a824 */ /* 0x040fe200078e0210 */
[----:B------:R-:W-:Y:S01]  /*1e40*/  UIADD3 UR26, UR28, -UR26, -UR18 ;  /* 0x8000001a1c1a7290 */ /* 0x000fe2000fffe812 */
[C---:B------:R-:W-:Y:S01]  /*1e50*/  @!P6 IMAD R15, R25.reuse, 0x2, R24 ;  /* 0x00000002190fe824 */ /* 0x040fe200078e0218 */
[----:B------:R-:W-:Y:S01]  /*1e60*/  @!PT LDS RZ, [RZ] ;  /* 0x00000000fffff984 */ /* 0x000fe20000000800 */
[----:B------:R-:W-:Y:S01]  /*1e70*/  @!PT LDS RZ, [RZ] ;  /* 0x00000000fffff984 */ /* 0x000fe20000000800 */
[----:B------:R-:W-:Y:S01]  /*1e80*/  @!PT LDS RZ, [RZ] ;  /* 0x00000000fffff984 */ /* 0x000fe20000000800 */
[----:B------:R-:W-:Y:S01]  /*1e90*/  @!P4 LDGSTS.E.BYPASS.LTC128B.128 [R20+0x1000], desc[UR20][R26.64] ;  /* 0x010000001a14cfae */ /* 0x000fe2000b901d54 */
[----:B------:R-:W-:Y:S01]  /*1ea0*/  @!P5 IMAD R2, R25, 0x2, R2 ;  /* 0x000000021902d824 */ /* 0x000fe200078e0202 */
[----:B------:R-:W-:Y:S01]  /*1eb0*/  UISETP.GT.AND UP0, UPT, UR24, UR15, UPT ;  /* 0x0000000f1800728c */ /* 0x000fe2000bf04270 */
[----:B------:R-:W-:Y:S01]  /*1ec0*/  @!P2 IMAD.MOV.U32 R25, RZ, RZ, R29 ;  /* 0x000000ffff19a224 */ /* 0x000fe200078e001d */
[----:B------:R-:W-:Y:S01]  /*1ed0*/  @!P4 LDGSTS.E.BYPASS.LTC128B.128 [R20+0x5000], desc[UR20][R26.64+0x80] ;  /* 0x050000801a14cfae */ /* 0x000fe2000b901d54 */
[----:B------:R-:W-:-:S02]  /*1ee0*/  @!P3 IMAD R21, R9, R7, R28 ;  /* 0x000000070915b224 */ /* 0x000fc400078e021c */
[----:B------:R-:W-:Y:S01]  /*1ef0*/  @!P3 IMAD.WIDE.U32 R28, R9, R6, R30 ;  /* 0x00000006091cb225 */ /* 0x000fe200078e001e */
[----:B------:R3:W-:Y:S03]  /*1f00*/  @!P4 LDGSTS.E.BYPASS.LTC128B.128 [R20+0x9000], desc[UR20][R26.64+0x100] ;  /* 0x090001001a14cfae */ /* 0x0007e6000b901d54 */
[C---:B------:R-:W-:Y:S02]  /*1f10*/  IMAD R6, R8.reuse, UR8, RZ ;  /* 0x0000000808067c24 */ /* 0x040fe4000f8e02ff */
[----:B------:R-:W-:Y:S02]  /*1f20*/  IMAD R8, R8, UR6, RZ ;  /* 0x0000000608087c24 */ /* 0x000fe4000f8e02ff */
[C---:B------:R-:W-:Y:S01]  /*1f30*/  IMAD R213, R207.reuse, UR9, R6 ;  /* 0x00000009cfd57c24 */ /* 0x040fe2000f8e0206 */
[----:B------:R-:W-:Y:S01]  /*1f40*/  USHF.L.U64.HI UR9, UR12, 0x5, UR13 ;  /* 0x000000050c097899 */ /* 0x000fe2000801020d */
[----:B------:R-:W3:Y:S01]  /*1f50*/  @!P2 LDC.64 R6, c[0x0][0x210] ;  /* 0x00008400ff06ab82 */ /* 0x000ee20000000a00 */
[----:B------:R-:W-:Y:S01]  /*1f60*/  IMAD.WIDE.U32 R204, R207, UR8, R204 ;  /* 0x00000008cfcc7c25 */ /* 0x000fe2000f8e00cc */
[----:B--2---:R-:W-:Y:S01]  /*1f70*/  @!P3 LEA R10, P1, R28, R10, 0x1 ;  /* 0x0000000a1c0ab211 */ /* 0x004fe200078208ff */
[----:B------:R-:W-:-:S02]  /*1f80*/  ULDC UR8, c[0x0][0x39c] ;  /* 0x0000e70000087ab9 */ /* 0x000fc40000000800 */
        /* <DEDUP_REMOVED lines=92> */
[----:B------:R-:W-:Y:S01]  /*2550*/  LOP3.LUT R6, R6, 0xffffffe0, RZ, 0xc0, !PT ;  /* 0xffffffe006067812 */ /* 0x000fe200078ec0ff */
[----:B------:R-:W-:Y:S01]  /*2560*/  VIADD R199, R201, 0xc020 ;  /* 0x0000c020c9c77836 */ /* 0x000fe20000000000 */
[----:B------:R-:W-:Y:S02]  /*2570*/  LEA R202, R202, UR4, 0x1 ;  /* 0x00000004caca7c11 */ /* 0x000fe4000f8e08ff */
[----:B------:R-:W-:Y:S01]  /*2580*/  SEL R7, R7, 0xfffffff0, !P1 ;  /* 0xfffffff007077807 */ /* 0x000fe20004800000 */
[----:B------:R-:W-:Y:S01]  /*2590*/  @P3 STS.128 [R203+0x12000], RZ ;  /* 0x012000ffcb003388 */ /* 0x000fe20000000c00 */
[----:B------:R-:W-:-:S02]  /*25a0*/  SEL R5, R5, 0xffffffe0, !P2 ;  /* 0xffffffe005057807 */ /* 0x000fc40005000000 */
[----:B------:R-:W-:Y:S01]  /*25b0*/  R2P PR, R0, 0x6 ;  /* 0x0000000600007804 */ /* 0x000fe20000000000 */
[----:B------:R-:W-:Y:S01]  /*25c0*/  @P3 STS.128 [R203+0x14000], RZ ;  /* 0x014000ffcb003388 */ /* 0x000fe20000000c00 */
[----:B------:R-:W-:Y:S01]  /*25d0*/  VIADD R0, R201, 0xc000 ;  /* 0x0000c000c9007836 */ /* 0x000fe20000000000 */
[----:B------:R-:W-:Y:S01]  /*25e0*/  LEA R211, R4, UR27, 0x4 ;  /* 0x0000001b04d37c11 */ /* 0x000fe2000f8e20ff */
        /* <DEDUP_REMOVED lines=11> */
[----:B------:R1:W-:Y:S04]  /*26a0*/  @!P3 LDGSTS.E.BYPASS.LTC128B.128 [R203+0x16000], desc[UR20][R18.64+0x100] ;  /* 0x1600010012cbbfae */ /* 0x0003e8000b901d54 */
[----:B------:R-:W-:Y:S01]  /*26b0*/  @P0 STS.128 [R203+0x13000], RZ ;  /* 0x013000ffcb000388 */ /* 0x000fe20000000c00 */
[----:B------:R-:W-:-:S03]  /*26c0*/  SEL R0, R0, 0xffffffc0, !P2 ;  /* 0xffffffc000007807 */ /* 0x000fc60005000000 */
[----:B------:R-:W-:Y:S02]  /*26d0*/  @P0 STS.128 [R203+0x15000], RZ ;  /* 0x015000ffcb000388 */ /* 0x000fe40000000c00 */
[----:B------:R-:W-:Y:S02]  /*26e0*/  IMAD.IADD R195, R201, 0x1, R0 ;  /* 0x00000001c9c37824 */ /* 0x000fe400078e0200 */
[----:B------:R-:W-:Y:S01]  /*26f0*/  @P0 STS.128 [R203+0x17000], RZ ;  /* 0x017000ffcb000388 */ /* 0x000fe20000000c00 */
[----:B------:R-:W-:-:S03]  /*2700*/  IMAD.IADD R188, R0, 0x1, R199 ;  /* 0x0000000100bc7824 */ /* 0x000fc600078e02c7 */
[----:B------:R-:W-:Y:S01]  /*2710*/  @!PT LDS RZ, [RZ] ;  /* 0x00000000fffff984 */ /* 0x000fe20000000800 */
[----:B------:R-:W-:Y:S01]  /*2720*/  @!PT LDS RZ, [RZ] ;  /* 0x00000000fffff984 */ /* 0x000fe20000000800 */
[----:B------:R-:W-:Y:S01]  /*2730*/  @!PT LDS RZ, [RZ] ;  /* 0x00000000fffff984 */ /* 0x000fe20000000800 */
[----:B------:R-:W-:Y:S04]  /*2740*/  @!P0 LDGSTS.E.BYPASS.LTC128B.128 [R203+0x13000], desc[UR20][R8.64] ;  /* 0x1300000008cb8fae */ /* 0x000fe8000b901d54 */
[----:B------:R-:W-:Y:S04]  /*2750*/  @!P0 LDGSTS.E.BYPASS.LTC128B.128 [R203+0x15000], desc[UR20][R8.64+0x80] ;  /* 0x1500008008cb8fae */ /* 0x000fe8000b901d54 */
[----:B------:R2:W-:Y:S04]  /*2760*/  @!P0 LDGSTS.E.BYPASS.LTC128B.128 [R203+0x17000], desc[UR20][R8.64+0x100] ;  /* 0x1700010008cb8fae */ /* 0x0005e8000b901d54 */
[----:B------:R-:W-:Y:S04]  /*2770*/  LDSM.16.M88.4 R32, [R202] ;  /* 0x00000000ca20783b */ /* 0x000fe80000000200 */
[----:B------:R-:W1:Y:S04]  /*2780*/  LDSM.16.M88.4 R28, [R201+0xc000] ;  /* 0x00c00000c91c783b */ /* 0x000e680000000200 */
[----:B------:R-:W-:Y:S04]  /*2790*/  LDSM.16.M88.4 R24, [R200] ;  /* 0x00000000c818783b */ /* 0x000fe80000000200 */
[----:B------:R-:W-:Y:S04]  /*27a0*/  LDSM.16.M88.4 R56, [R199] ;  /* 0x00000000c738783b */ /* 0x000fe80000000200 */
[----:B------:R-:W-:Y:S04]  /*27b0*/  LDSM.16.M88.4 R72, [R198] ;  /* 0x00000000c648783b */ /* 0x000fe80000000200 */
[----:B------:R-:W-:Y:S04]  /*27c0*/  LDSM.16.M88.4 R68, [R195+0xc000] ;  /* 0x00c00000c344783b */ /* 0x000fe80000000200 */
[----:B------:R-:W3:Y:S04]  /*27d0*/  LDSM.16.M88.4 R48, [R201+0xc800] ;  /* 0x00c80000c930783b */ /* 0x000ee80000000200 */
[----:B------:R-:W4:Y:S04]  /*27e0*/  LDSM.16.M88.4 R80, [R201+0xd000] ;  /* 0x00d00000c950783b */ /* 0x000f280000000200 */
[----:B------:R-:W-:Y:S04]  /*27f0*/  LDSM.16.M88.4 R12, [R197] ;  /* 0x00000000c50c783b */ /* 0x000fe80000000200 */
[----:B------:R-:W-:Y:S04]  /*2800*/  LDSM.16.M88.4 R84, [R188] ;  /* 0x00000000bc54783b */ /* 0x000fe80000000200 */
[----:B------:R-:W5:Y:S01]  /*2810*/  LDSM.16.M88.4 R20, [R199+0x800] ;  /* 0x00080000c714783b */ /* 0x000f620000000200 */
[C---:B-1----:R-:W-:Y:S03]  /*2820*/  HMMA.16816.F32 R16, R32.reuse, R28, RZ ;  /* 0x0000001c2010723c */ /* 0x042fe600000018ff */
[----:B------:R-:W1:Y:S04]  /*2830*/  LDSM.16.M88.4 R36, [R201+0xd800] ;  /* 0x00d80000c924783b */ /* 0x000e680000000200 */
[----:B------:R-:W1:Y:S01]  /*2840*/  LDSM.16.M88.4 R92, [R199+0x1000] ;  /* 0x00100000c75c783b */ /* 0x000e620000000200 */
[C---:B------:R-:W-:Y:S03]  /*2850*/  HMMA.16816.F32 R28, R32.reuse, R30, RZ ;  /* 0x0000001e201c723c */ /* 0x040fe600000018ff */
[----:B------:R-:W-:Y:S04]  /*2860*/  LDSM.16.M88.4 R88, [R202+0x4000] ;  /* 0x00400000ca58783b */ /* 0x000fe80000000200 */
[----:B------:R-:W1:Y:S04]  /*2870*/  LDSM.16.M88.4 R60, [R201+0xe000] ;  /* 0x00e00000c93c783b */ /* 0x000e680000000200 */
[----:B--2---:R-:W2:Y:S01]  /*2880*/  LDSM.16.M88.4 R8, [R195+0xc800] ;  /* 0x00c80000c308783b */ /* 0x004ea20000000200 */
[----:B---3--:R-:W-:Y:S03]  /*2890*/  HMMA.16816.F32 R52, R32, R48, RZ ;  /* 0x000000302034723c */ /* 0x008fe600000018ff */
[----:B------:R-:W3:Y:S04]  /*28a0*/  LDSM.16.M88.4 R40, [R199+0x1800] ;  /* 0x00180000c728783b */ /* 0x000ee80000000200 */
[----:B------:R-:W3:Y:S01]  /*28b0*/  LDSM.16.M88.4 R64, [R195+0xd000] ;  /* 0x00d00000c340783b */ /* 0x000ee20000000200 */
[----:B------:R-:W-:Y:S03]  /*28c0*/  HMMA.16816.F32 R16, R24, R56, R16 ;  /* 0x000000381810723c */ /* 0x000fe60000001810 */
[----:B------:R-:W-:Y:S03]  /*28d0*/  LDSM.16.M88.4 R100, [R199+0x2000] ;  /* 0x00200000c764783b */ /* 0x000fe60000000200 */
[----:B------:R-:W-:Y:S01]  /*28e0*/  HMMA.16816.F32 R48, R32, R50, RZ ;  /* 0x000000322030723c */ /* 0x000fe200000018ff */
[----:B------:R-:W-:Y:S04]  /*28f0*/  LDSM.16.M88.4 R96, [R201+0xf000] ;  /* 0x00f00000c960783b */ /* 0x000fe80000000200 */
[----:B------:R-:W0:Y:S01]  /*2900*/  LDGDEPBAR ;  /* 0x00000000000079af */ /* 0x000e220000000000 */
[----:B------:R-:W-:Y:S03]  /*2910*/  HMMA.16816.F32 R28, R24, R58, R28 ;  /* 0x0000003a181c723c */ /* 0x000fe6000000181c */
[----:B------:R-:W-:Y:S03]  /*2920*/  LDSM.16.M88.4 R56, [R195+0xd800] ;  /* 0x00d80000c338783b */ /* 0x000fe60000000200 */
[----:B----4-:R-:W-:Y:S06]  /*2930*/  HMMA.16816.F32 R44, R32, R80, RZ ;  /* 0x00000050202c723c */ /* 0x010fec00000018ff */
[----:B------:R-:W-:Y:S06]  /*2940*/  HMMA.16816.F32 R16, R72, R68, R16 ;  /* 0x000000444810723c */ /* 0x000fec0000001810 */
[----:B------:R-:W-:Y:S06]  /*2950*/  HMMA.16816.F32 R80, R32, R82, RZ ;  /* 0x000000522050723c */ /* 0x000fec00000018ff */
[C---:B-----5:R-:W-:Y:S06]  /*2960*/  HMMA.16816.F32 R52, R24.reuse, R20, R52 ;  /* 0x000000141834723c */ /* 0x060fec0000001834 */
[----:B------:R-:W-:Y:S01]  /*2970*/  HMMA.16816.F32 R48, R24, R22, R48 ;  /* 0x000000161830723c */ /* 0x000fe20000001830 */
[----:B------:R-:W-:Y:S05]  /*2980*/  LDSM.16.M88.4 R20, [R188+0x800] ;  /* 0x00080000bc14783b */ /* 0x000fea0000000200 */
[----:B------:R-:W-:Y:S06]  /*2990*/  HMMA.16816.F32 R16, R12, R84, R16 ;  /* 0x000000540c10723c */ /* 0x000fec0000001810 */
[C---:B-1----:R-:W-:Y:S06]  /*29a0*/  HMMA.16816.F32 R76, R32.reuse, R36, RZ ;  /* 0x00000024204c723c */ /* 0x042fec00000018ff */
[----:B------:R-:W-:Y:S01]  /*29b0*/  HMMA.16816.F32 R32, R32, R38, RZ ;  /* 0x000000262020723c */ /* 0x000fe200000018ff */
[----:B------:R-:W-:Y:S05]  /*29c0*/  LDSM.16.M88.4 R36, [R188+0x1000] ;  /* 0x00100000bc24783b */ /* 0x000fea0000000200 */
[----:B------:R-:W-:Y:S01]  /*29d0*/  HMMA.16816.F32 R28, R72, R70, R28 ;  /* 0x00000046481c723c */ /* 0x000fe2000000181c */
[----:B------:R-:W1:Y:S05]  /*29e0*/  LDSM.16.M88.4 R68, [R200+0x4000] ;  /* 0x00400000c844783b */ /* 0x000e6a0000000200 */
[C---:B------:R-:W-:Y:S06]  /*29f0*/  HMMA.16816.F32 R44, R24.reuse, R92, R44 ;  /* 0x0000005c182c723c */ /* 0x040fec000000182c */
[----:B------:R-:W-:Y:S01]  /*2a00*/  HMMA.16816.F32 R80, R24, R94, R80 ;  /* 0x0000005e1850723c */ /* 0x000fe20000001850 */
[----:B------:R-:W-:Y:S05]  /*2a10*/  LDSM.16.M88.4 R92, [R195+0xe000] ;  /* 0x00e00000c35c783b */ /* 0x000fea0000000200 */
[----:B------:R-:W-:Y:S06]  /*2a20*/  HMMA.16816.F32 R16, R88, R60, R16 ;  /* 0x0000003c5810723c */ /* 0x000fec0000001810 */
[C---:B--2---:R-:W-:Y:S06]  /*2a30*/  HMMA.16816.F32 R52, R72.reuse, R8, R52 ;  /* 0x000000084834723c */ /* 0x044fec0000001834 */
[----:B------:R-:W-:Y:S01]  /*2a40*/  HMMA.16816.F32 R48, R72, R10, R48 ;  /* 0x0000000a4830723c */ /* 0x000fe20000001830 */
[----:B------:R-:W-:Y:S05]  /*2a50*/  LDSM.16.M88.4 R8, [R201+0xe800] ;  /* 0x00e80000c908783b */ /* 0x000fea0000000200 */
[C---:B---3--:R-:W-:Y:S06]  /*2a60*/  HMMA.16816.F32 R76, R24.reuse, R40, R76 ;  /* 0x00000028184c723c */ /* 0x048fec000000184c */
[----:B------:R-:W-:Y:S01]  /*2a70*/  HMMA.16816.F32 R24, R24, R42, R32 ;  /* 0x0000002a1818723c */ /* 0x000fe20000001820 */
[----:B------:R-:W2:Y:S04]  /*2a80*/  LDSM.16.M88.4 R40, [R198+0x4000] ;  /* 0x00400000c628783b */ /* 0x000ea80000000200 */
[----:B------:R-:W3:Y:S01]  /*2a90*/  LDSM.16.M88.4 R32, [R188+0x1800] ;  /* 0x00180000bc20783b */ /* 0x000ee20000000200 */
[----:B------:R-:W-:Y:S03]  /*2aa0*/  HMMA.16816.F32 R28, R12, R86, R28 ;  /* 0x000000560c1c723c */ /* 0x000fe6000000181c */
[----:B------:R-:W-:Y:S03]  /*2ab0*/  LDSM.16.M88.4 R84, [R201+0xf800] ;  /* 0x00f80000c954783b */ /* 0x000fe60000000200 */
[C---:B------:R-:W-:Y:S06]  /*2ac0*/  HMMA.16816.F32 R44, R72.reuse, R64, R44 ;  /* 0x00000040482c723c */ /* 0x040fec000000182c */
[----:B------:R-:W-:Y:S01]  /*2ad0*/  HMMA.16816.F32 R80, R72, R66, R80 ;  /* 0x000000424850723c */ /* 0x000fe20000001850 */
[----:B------:R-:W-:Y:S05]  /*2ae0*/  LDSM.16.M88.4 R64, [R199+0x2800] ;  /* 0x00280000c740783b */ /* 0x000fea0000000200 */
[----:B-1----:R-:W-:Y:S06]  /*2af0*/  HMMA.16816.F32 R16, R68, R100, R16 ;  /* 0x000000644410723c */ /* 0x002fec0000001810 */
[C---:B------:R-:W-:Y:S06]  /*2b00*/  HMMA.16816.F32 R52, R12.reuse, R20, R52 ;  /* 0x000000140c34723c */ /* 0x040fec0000001834 */
[----:B------:R-:W-:Y:S01]  /*2b10*/  HMMA.16816.F32 R48, R12, R22, R48 ;  /* 0x000000160c30723c */ /* 0x000fe20000001830 */
[----:B------:R-:W-:Y:S05]  /*2b20*/  LDSM.16.M88.4 R20, [R188+0x2000] ;  /* 0x00200000bc14783b */ /* 0x000fea0000000200 */
[C---:B------:R-:W-:Y:S06]  /*2b30*/  HMMA.16816.F32 R76, R72.reuse, R56, R76 ;  /* 0x00000038484c723c */ /* 0x040fec000000184c */
[----:B------:R-:W-:Y:S01]  /*2b40*/  HMMA.16816.F32 R72, R72, R58, R24 ;  /* 0x0000003a4848723c */ /* 0x000fe20000001818 */
[----:B------:R-:W1:Y:S04]  /*2b50*/  LDSM.16.M88.4 R24, [R197+0x4000] ;  /* 0x00400000c518783b */ /* 0x000e680000000200 */
[----:B------:R-:W-:Y:S01]  /*2b60*/  LDSM.16.M88.4 R56, [R199+0x3800] ;  /* 0x00380000c738783b */ /* 0x000fe20000000200 */
[----:B------:R-:W-:Y:S03]  /*2b70*/  HMMA.16816.F32 R28, R88, R62, R28 ;  /* 0x0000003e581c723c */ /* 0x000fe6000000181c */
[----:B------:R-:W4:Y:S03]  /*2b80*/  LDSM.16.M88.4 R60, [R199+0x3000] ;  /* 0x00300000c73c783b */ /* 0x000f260000000200 */
[C---:B------:R-:W-:Y:S06]  /*2b90*/  HMMA.16816.F32 R44, R12.reuse, R36, R44 ;  /* 0x000000240c2c723c */ /* 0x040fec000000182c */
[----:B------:R-:W-:Y:S01]  /*2ba0*/  HMMA.16816.F32 R80, R12, R38, R80 ;  /* 0x000000260c50723c */ /* 0x000fe20000001850 */
[----:B------:R-:W-:Y:S05]  /*2bb0*/  LDSM.16.M88.4 R36, [R195+0xe800] ;  /* 0x00e80000c324783b */ /* 0x000fea0000000200 */
[----:B--2---:R-:W-:Y:S06]  /*2bc0*/  HMMA.16816.F32 R16, R40, R92, R16 ;  /* 0x0000005c2810723c */ /* 0x004fec0000001810 */
[C---:B------:R-:W-:Y:S06]  /*2bd0*/  HMMA.16816.F32 R52, R88.reuse, R8, R52 ;  /* 0x000000085834723c */ /* 0x040fec0000001834 */
[----:B------:R-:W-:Y:S01]  /*2be0*/  HMMA.16816.F32 R48, R88, R10, R48 ;  /* 0x0000000a5830723c */ /* 0x000fe20000001830 */
[----:B------:R-:W-:Y:S05]  /*2bf0*/  LDSM.16.M88.4 R8, [R201+0x10000] ;  /* 0x01000000c908783b */ /* 0x000fea0000000200 */
[C---:B---3--:R-:W-:Y:S06]  /*2c00*/  HMMA.16816.F32 R76, R12.reuse, R32, R76 ;  /* 0x000000200c4c723c */ /* 0x048fec000000184c */
[----:B------:R-:W-:Y:S01]  /*2c10*/  HMMA.16816.F32 R72, R12, R34, R72 ;  /* 0x000000220c48723c */ /* 0x000fe20000001848 */
[----:B------:R-:W2:Y:S04]  /*2c20*/  LDSM.16.M88.4 R12, [R202+0x8000] ;  /* 0x00800000ca0c783b */ /* 0x000ea80000000200 */
[----:B------:R-:W3:Y:S01]  /*2c30*/  LDSM.16.M88.4 R32, [R195+0xf000] ;  /* 0x00f00000c320783b */ /* 0x000ee20000000200 */
[----:B------:R-:W-:Y:S06]  /*2c40*/  HMMA.16816.F32 R28, R68, R102, R28 ;  /* 0x00000066441c723c */ /* 0x000fec000000181c */
[C---:B------:R-:W-:Y:S06]  /*2c50*/  HMMA.16816.F32 R44, R88.reuse, R96, R44 ;  /* 0x00000060582c723c */ /* 0x040fec000000182c */
[----:B------:R-:W-:Y:S06]  /*2c60*/  HMMA.16816.F32 R80, R88, R98, R80 ;  /* 0x000000625850723c */ /* 0x000fec0000001850 */
[----:B-1----:R-:W-:Y:S06]  /*2c70*/  HMMA.16816.F32 R16, R24, R20, R16 ;  /* 0x000000141810723c */ /* 0x002fec0000001810 */
[C---:B------:R-:W-:Y:S06]  /*2c80*/  HMMA.16816.F32 R52, R68.reuse, R64, R52 ;  /* 0x000000404434723c */ /* 0x040fec0000001834 */
[----:B------:R-:W-:Y:S01]  /*2c90*/  HMMA.16816.F32 R48, R68, R66, R48 ;  /* 0x000000424430723c */ /* 0x000fe20000001830 */
[----:B------:R-:W-:Y:S05]  /*2ca0*/  LDSM.16.M88.4 R64, [R195+0xf800] ;  /* 0x00f80000c340783b */ /* 0x000fea0000000200 */
[C---:B------:R-:W-:Y:S06]  /*2cb0*/  HMMA.16816.F32 R76, R88.reuse, R84, R76 ;  /* 0x00000054584c723c */ /* 0x040fec000000184c */
[----:B------:R-:W-:Y:S01]  /*2cc0*/  HMMA.16816.F32 R72, R88, R86, R72 ;  /* 0x000000565848723c */ /* 0x000fe20000001848 */
[----:B------:R-:W-:Y:S04]  /*2cd0*/  LDSM.16.M88.4 R88, [R199+0x4000] ;  /* 0x00400000c758783b */ /* 0x000fe80000000200 */
[----:B------:R-:W-:Y:S01]  /*2ce0*/  LDSM.16.M88.4 R84, [R188+0x2800] ;  /* 0x00280000bc54783b */ /* 0x000fe20000000200 */
[----:B------:R-:W-:Y:S03]  /*2cf0*/  HMMA.16816.F32 R92, R40, R94, R28 ;  /* 0x0000005e285c723c */ /* 0x000fe6000000181c */
[----:B------:R-:W1:Y:S03]  /*2d00*/  LDSM.16.M88.4 R28, [R200+0x8000] ;  /* 0x00800000c81c783b */ /* 0x000e660000000200 */
[C---:B----4-:R-:W-:Y:S06]  /*2d10*/  HMMA.16816.F32 R44, R68.reuse, R60, R44 ;  /* 0x0000003c442c723c */ /* 0x050fec000000182c */
[----:B------:R-:W-:Y:S06]  /*2d20*/  HMMA.16816.F32 R80, R68, R62, R80 ;  /* 0x0000003e4450723c */ /* 0x000fec0000001850 */
[----:B--2---:R-:W-:Y:S06]  /*2d30*/  HMMA.16816.F32 R16, R12, R8, R16 ;  /* 0x000000080c10723c */ /* 0x004fec0000001810 */
[C---:B------:R-:W-:Y:S06]  /*2d40*/  HMMA.16816.F32 R52, R40.reuse, R36, R52 ;  /* 0x000000242834723c */ /* 0x040fec0000001834 */
[----:B------:R-:W-:Y:S01]  /*2d50*/  HMMA.16816.F32 R48, R40, R38, R48 ;  /* 0x000000262830723c */ /* 0x000fe20000001830 */
[----:B------:R-:W2:Y:S05]  /*2d60*/  LDSM.16.M88.4 R36, [R188+0x3000] ;  /* 0x00300000bc24783b */ /* 0x000eaa0000000200 */
[C---:B------:R-:W-:Y:S06]  /*2d70*/  HMMA.16816.F32 R76, R68.reuse, R56, R76 ;  /* 0x00000038444c723c */ /* 0x040fec000000184c */
[----:B------:R-:W-:Y:S01]  /*2d80*/  HMMA.16816.F32 R72, R68, R58, R72 ;  /* 0x0000003a4448723c */ /* 0x000fe20000001848 */
[----:B------:R-:W-:Y:S04]  /*2d90*/  LDSM.16.M88.4 R56, [R195+0x10000] ;  /* 0x01000000c338783b */ /* 0x000fe80000000200 */
[----:B------:R-:W-:Y:S01]  /*2da0*/  LDSM.16.M88.4 R68, [R201+0x11000] ;  /* 0x01100000c944783b */ /* 0x000fe20000000200 */
[----:B------:R-:W-:Y:S03]  /*2db0*/  HMMA.16816.F32 R92, R24, R22, R92 ;  /* 0x00000016185c723c */ /* 0x000fe6000000185c */
[----:B------:R-:W4:Y:S03]  /*2dc0*/  LDSM.16.M88.4 R20, [R198+0x8000] ;  /* 0x00800000c614783b */ /* 0x000f260000000200 */
[C---:B---3--:R-:W-:Y:S06]  /*2dd0*/  HMMA.16816.F32 R44, R40.reuse, R32, R44 ;  /* 0x00000020282c723c */ /* 0x048fec000000182c */
[----:B------:R-:W-:Y:S01]  /*2de0*/  HMMA.16816.F32 R80, R40, R34, R80 ;  /* 0x000000222850723c */ /* 0x000fe20000001850 */
[----:B------:R-:W3:Y:S05]  /*2df0*/  LDSM.16.M88.4 R32, [R201+0x10800] ;  /* 0x01080000c920783b */ /* 0x000eea0000000200 */
[----:B-1----:R-:W-:Y:S06]  /*2e00*/  HMMA.16816.F32 R16, R28, R88, R16 ;  /* 0x000000581c10723c */ /* 0x002fec0000001810 */
[----:B------:R-:W-:Y:S06]  /*2e10*/  HMMA.16816.F32 R52, R24, R84, R52 ;  /* 0x000000541834723c */ /* 0x000fec0000001834 */
[----:B------:R-:W-:Y:S01]  /*2e20*/  HMMA.16816.F32 R92, R12, R10, R92 ;  /* 0x0000000a0c5c723c */ /* 0x000fe2000000185c */
[----:B------:R-:W-:Y:S05]  /*2e30*/  LDSM.16.M88.4 R8, [R197+0x8000] ;  /* 0x00800000c508783b */ /* 0x000fea0000000200 */
[----:B------:R-:W-:Y:S01]  /*2e40*/  HMMA.16816.F32 R84, R24, R86, R48 ;  /* 0x000000561854723c */ /* 0x000fe20000001830 */
[----:B------:R-:W1:Y:S05]  /*2e50*/  LDSM.16.M88.4 R48, [R188+0x4000] ;  /* 0x00400000bc30783b */ /* 0x000e6a0000000200 */
[C---:B------:R-:W-:Y:S06]  /*2e60*/  HMMA.16816.F32 R76, R40.reuse, R64, R76 ;  /* 0x00000040284c723c */ /* 0x040fec000000184c */
[----:B------:R-:W-:Y:S01]  /*2e70*/  HMMA.16816.F32 R72, R40, R66, R72 ;  /* 0x000000422848723c */ /* 0x000fe20000001848 */
[----:B------:R-:W5:Y:S04]  /*2e80*/  LDSM.16.M88.4 R40, [R188+0x3800] ;  /* 0x00380000bc28783b */ /* 0x000f680000000200 */
[----:B------:R-:W-:Y:S01]  /*2e90*/  LDSM.16.M88.4 R64, [R201+0x11800] ;  /* 0x01180000c940783b */ /* 0x000fe20000000200 */
[----:B--2---:R-:W-:Y:S03]  /*2ea0*/  HMMA.16816.F32 R60, R24, R36, R44 ;  /* 0x00000024183c723c */ /* 0x004fe6000000182c */
[----:B------:R-:W2:Y:S03]  /*2eb0*/  LDSM.16.M88.4 R44, [R199+0x4800] ;  /* 0x00480000c72c783b */ /* 0x000ea60000000200 */
[----:B----4-:R-:W-:Y:S06]  /*2ec0*/  HMMA.16816.F32 R16, R20, R56, R16 ;  /* 0x000000381410723c */ /* 0x010fec0000001810 */
[C---:B---3--:R-:W-:Y:S06]  /*2ed0*/  HMMA.16816.F32 R52, R12.reuse, R32, R52 ;  /* 0x000000200c34723c */ /* 0x048fec0000001834 */
[----:B------:R-:W-:Y:S01]  /*2ee0*/  HMMA.16816.F32 R84, R12, R34, R84 ;  /* 0x000000220c54723c */ /* 0x000fe20000001854 */
[----:B------:R-:W3:Y:S05]  /*2ef0*/  LDSM.16.M88.4 R32, [R199+0x5000] ;  /* 0x00500000c720783b */ /* 0x000eea0000000200 */
[----:B------:R-:W-:Y:S01]  /*2f00*/  HMMA.16816.F32 R80, R24, R38, R80 ;  /* 0x000000261850723c */ /* 0x000fe20000001850 */
[----:B------:R-:W4:Y:S05]  /*2f10*/  LDSM.16.M88.4 R36, [R195+0x10800] ;  /* 0x01080000c324783b */ /* 0x000f2a0000000200 */
[----:B-1----:R-:W-:Y:S06]  /*2f20*/  HMMA.16816.F32 R16, R8, R48, R16 ;  /* 0x000000300810723c */ /* 0x002fec0000001810 */
[----:B------:R-:W-:Y:S06]  /*2f30*/  HMMA.16816.F32 R60, R12, R68, R60 ;  /* 0x000000440c3c723c */ /* 0x000fec000000183c */
[C---:B-----5:R-:W-:Y:S06]  /*2f40*/  HMMA.16816.F32 R76, R24.reuse, R40, R76 ;  /* 0x00000028184c723c */ /* 0x060fec000000184c */
[----:B------:R-:W-:Y:S01]  /*2f50*/  HMMA.16816.F32 R72, R24, R42, R72 ;  /* 0x0000002a1848723c */ /* 0x000fe20000001848 */
[----:B------:R-:W-:Y:S04]  /*2f60*/  LDSM.16.M88.4 R24, [R188+0x4800] ;  /* 0x00480000bc18783b */ /* 0x000fe80000000200 */
[----:B------:R-:W-:Y:S01]  /*2f70*/  LDSM.16.M88.4 R40, [R199+0x5800] ;  /* 0x00580000c728783b */ /* 0x000fe20000000200 */
[----:B------:R-:W-:Y:S01]  /*2f80*/  HMMA.16816.F32 R92, R28, R90, R92 ;  /* 0x0000005a1c5c723c */ /* 0x000fe2000000185c */
[----:B------:R-:W-:Y:S01]  /*2f90*/  FMUL.FTZ R0, R16, UR8 ;  /* 0x0000000810007c20 */ /* 0x000fe20008410000 */
[----:B------:R-:W-:-:S02]  /*2fa0*/  IMAD.IADD R16, R3, 0x1, -R6 ;  /* 0x0000000103107824 */ /* 0x000fc400078e0a06 */
[----:B------:R-:W-:Y:S01]  /*2fb0*/  FMUL.FTZ R17, R17, UR8 ;  /* 0x0000000811117c20 */ /* 0x000fe20008410000 */
[----:B------:R-:W-:Y:S01]  /*2fc0*/  FMUL.FTZ R18, R18, UR8 ;  /* 0x0000000812127c20 */ /* 0x000fe20008410000 */
[----:B------:R-:W-:Y:S01]  /*2fd0*/  FMUL.FTZ R19, R19, UR8 ;  /* 0x0000000813137c20 */ /* 0x000fe20008410000 */
[C---:B--2---:R-:W-:Y:S01]  /*2fe0*/  HMMA.16816.F32 R52, R28.reuse, R44, R52 ;  /* 0x0000002c1c34723c */ /* 0x044fe20000001834 */
[----:B------:R-:W-:Y:S01]  /*2ff0*/  IMAD.U32 R3, RZ, RZ, UR24 ;  /* 0x00000018ff037e24 */ /* 0x000fe2000f8e00ff */
[----:B------:R-:W1:Y:S04]  /*3000*/  MUFU.TANH R0, R0 ;  /* 0x0000000000007308 */ /* 0x000e680000002400 */
[----:B------:R-:W-:Y:S01]  /*3010*/  HMMA.16816.F32 R84, R28, R46, R84 ;  /* 0x0000002e1c54723c */ /* 0x000fe20000001854 */
[----:B------:R-:W2:Y:S05]  /*3020*/  LDSM.16.M88.4 R44, [R195+0x11000] ;  /* 0x01100000c32c783b */ /* 0x000eaa0000000200 */
[----:B------:R-:W-:Y:S06]  /*3030*/  HMMA.16816.F32 R80, R12, R70, R80 ;  /* 0x000000460c50723c */ /* 0x000fec0000001850 */
[----:B---3--:R-:W-:Y:S01]  /*3040*/  HMMA.16816.F32 R60, R28, R32, R60 ;  /* 0x000000201c3c723c */ /* 0x008fe2000000183c */
[----:B------:R-:W3:Y:S05]  /*3050*/  MUFU.TANH R32, R19 ;  /* 0x0000001300207308 */ /* 0x000eea0000002400 */
[C---:B------:R-:W-:Y:S06]  /*3060*/  HMMA.16816.F32 R76, R12.reuse, R64, R76 ;  /* 0x000000400c4c723c */ /* 0x040fec000000184c */
[----:B------:R-:W-:Y:S06]  /*3070*/  HMMA.16816.F32 R72, R12, R66, R72 ;  /* 0x000000420c48723c */ /* 0x000fec0000001848 */
[----:B------:R-:W-:Y:S01]  /*3080*/  HMMA.16816.F32 R92, R20, R58, R92 ;  /* 0x0000003a145c723c */ /* 0x000fe2000000185c */
[----:B------:R-:W-:-:S04]  /*3090*/  SHF.R.S32.HI R13, RZ, 0x1f, R16 ;  /* 0x0000001fff0d7819 */ /* 0x000fc80000011410 */
[----:B------:R-:W-:Y:S01]  /*30a0*/  LEA.HI R16, R13, R16, RZ, 0x2 ;  /* 0x000000100d107211 */ /* 0x000fe200078f10ff */
[----:B----4-:R-:W-:Y:S01]  /*30b0*/  HMMA.16816.F32 R52, R20, R36, R52 ;  /* 0x000000241434723c */ /* 0x010fe20000001834 */
[----:B------:R-:W4:Y:S01]  /*30c0*/  LDSM.16.M88.4 R12, [R188+0x5000] ;  /* 0x00500000bc0c783b */ /* 0x000f220000000200 */
[----:B------:R-:W-:Y:S01]  /*30d0*/  MUFU.TANH R36, R17 ;  /* 0x0000001100247308 */ /* 0x000fe20000002400 */
[----:B------:R-:W-:-:S03]  /*30e0*/  SHF.R.S32.HI R16, RZ, 0x2, R16 ;  /* 0x00000002ff107819 */ /* 0x000fc60000011410 */
[----:B------:R-:W-:Y:S02]  /*30f0*/  HMMA.16816.F32 R80, R28, R34, R80 ;  /* 0x000000221c50723c */ /* 0x000fe40000001850 */
[----:B------:R-:W-:Y:S02]  /*3100*/  IMAD.IADD R211, R16, 0x1, R211 ;  /* 0x0000000110d37824 */ /* 0x000fe400078e02d3 */
[----:B------:R5:W4:Y:S02]  /*3110*/  MUFU.TANH R37, R18 ;  /* 0x0000001200257308 */ /* 0x000b240000002400 */
[----:B--2---:R-:W-:Y:S01]  /*3120*/  HMMA.16816.F32 R60, R20, R44, R60 ;  /* 0x0000002c143c723c */ /* 0x004fe2000000183c */
[C---:B------:R-:W-:Y:S01]  /*3130*/  VIADD R209, R211.reuse, 0x8 ;  /* 0x00000008d3d17836 */ /* 0x040fe20000000000 */
[----:B------:R-:W-:Y:S01]  /*3140*/  VIADDMNMX R210, R211, UR5, R210, PT ;  /* 0x00000005d3d27c46 */ /* 0x000fe2000b8001d2 */
[----:B------:R-:W-:Y:S01]  /*3150*/  IMAD R34, R3, 0x40, R214 ;  /* 0x0000004003227824 */ /* 0x000fe200078e02d6 */
[----:B------:R-:W-:-:S02]  /*3160*/  VIADDMNMX R211, R211, UR26, RZ, !PT ;  /* 0x0000001ad3d37c46 */ /* 0x000fc4000f8001ff */
[----:B------:R-:W-:Y:S01]  /*3170*/  HMMA.16816.F32 R92, R8, R50, R92 ;  /* 0x00000032085c723c */ /* 0x000fe2000000185c */
[C---:B------:R-:W-:Y:S01]  /*3180*/  IADD3 R208, R209.reuse, UR25, R208 ;  /* 0x00000019d1d07c10 */ /* 0x040fe2000fffe0d0 */
[C---:B------:R-:W-:Y:S01]  /*3190*/  VIADD R3, R34.reuse, 0x8 ;  /* 0x0000000822037836 */ /* 0x040fe20000000000 */
[-C--:B------:R-:W-:Y:S02]  /*31a0*/  ISETP.GE.AND P5, PT, R34, R210.reuse, PT ;  /* 0x000000d22200720c */ /* 0x080fe40003fa6270 */
[----:B------:R-:W-:Y:S01]  /*31b0*/  VIMNMX R208, R208, UR28, PT ;  /* 0x0000001cd0d07c48 */ /* 0x000fe2000bfe0100 */
[----:B------:R-:W-:Y:S01]  /*31c0*/  HMMA.16816.F32 R84, R20, R38, R84 ;  /* 0x000000261454723c */ /* 0x000fe20000001854 */
[----:B------:R-:W-:Y:S01]  /*31d0*/  VIADDMNMX R209, R209, UR26, RZ, !PT ;  /* 0x0000001ad1d17c46 */ /* 0x000fe2000f8001ff */
[----:B-----5:R-:W2:Y:S01]  /*31e0*/  LDSM.16.M88.4 R16, [R195+0x11800] ;  /* 0x01180000c310783b */ /* 0x020ea20000000200 */
[----:B------:R-:W-:-:S03]  /*31f0*/  ISETP.GE.AND P0, PT, R3, R210, PT ;  /* 0x000000d20300720c */ /* 0x000fc60003f06270 */
[----:B------:R-:W-:Y:S01]  /*3200*/  HMMA.16816.F32 R52, R8, R24, R52 ;  /* 0x000000180834723c */ /* 0x000fe20000001834 */
[C---:B------:R-:W-:Y:S02]  /*3210*/  ISETP.GE.AND P1, PT, R3.reuse, R208, PT ;  /* 0x000000d00300720c */ /* 0x040fe40003f26270 */
[CC--:B------:R-:W-:Y:S02]  /*3220*/  ISETP.LT.OR P5, PT, R34.reuse, R211.reuse, P5 ;  /* 0x000000d32200720c */ /* 0x0c0fe40002fa1670 */
[C---:B------:R-:W-:Y:S01]  /*3230*/  ISETP.LT.OR P0, PT, R3.reuse, R211, P0 ;  /* 0x000000d30300720c */ /* 0x040fe20000701670 */
[----:B------:R-:W-:Y:S01]  /*3240*/  HMMA.16816.F32 R76, R28, R40, R76 ;  /* 0x000000281c4c723c */ /* 0x000fe2000000184c */
[----:B------:R-:W-:Y:S01]  /*3250*/  VIADD R24, R34, 0x1 ;  /* 0x0000000122187836 */ /* 0x000fe20000000000 */
[----:B------:R-:W-:Y:S02]  /*3260*/  ISETP.LT.OR P1, PT, R3, R209, P1 ;  /* 0x000000d10300720c */ /* 0x000fe40000f21670 */
[----:B-1----:R-:W-:-:S02]  /*3270*/  FSEL R3, R0, -INF , !P5 ;  /* 0xff80000000037808 */ /* 0x002fc40006800000 */
[----:B------:R-:W-:Y:S01]  /*3280*/  HMMA.16816.F32 R80, R20, R46, R80 ;  /* 0x0000002e1450723c */ /* 0x000fe20000001850 */
[----:B------:R-:W-:Y:S01]  /*3290*/  ISETP.GE.AND P6, PT, R24, R210, PT ;  /* 0x000000d21800720c */ /* 0x000fe20003fc6270 */
[----:B------:R-:W-:Y:S01]  /*32a0*/  FMUL.FTZ R33, R92, UR8 ;  /* 0x000000085c217c20 */ /* 0x000fe20008410000 */
[CC--:B------:R-:W-:Y:S01]  /*32b0*/  ISETP.GE.AND P2, PT, R24.reuse, R208.reuse, PT ;  /* 0x000000d01800720c */ /* 0x0c0fe20003f46270 */
[----:B------:R-:W-:Y:S01]  /*32c0*/  FMUL.FTZ R93, R93, UR8 ;  /* 0x000000085d5d7c20 */ /* 0x000fe20008410000 */
[C---:B------:R-:W-:Y:S01]  /*32d0*/  ISETP.LT.OR P6, PT, R24.reuse, R211, P6 ;  /* 0x000000d31800720c */ /* 0x040fe200037c1670 */
[----:B------:R-:W-:Y:S01]  /*32e0*/  HMMA.16816.F32 R72, R28, R42, R72 ;  /* 0x0000002a1c48723c */ /* 0x000fe20000001848 */
[-C--:B------:R-:W-:Y:S01]  /*32f0*/  ISETP.LT.OR P2, PT, R24, R209.reuse, P2 ;  /* 0x000000d11800720c */ /* 0x080fe20001741670 */
[----:B------:R-:W1:Y:S01]  /*3300*/  MUFU.TANH R33, R33 ;  /* 0x0000002100217308 */ /* 0x000e620000002400 */
[----:B------:R-:W-:Y:S01]  /*3310*/  ISETP.GE.AND P5, PT, R34, R208, PT ;  /* 0x000000d02200720c */ /* 0x000fe20003fa6270 */
[----:B------:R-:W-:Y:S01]  /*3320*/  FMUL.FTZ R35, R94, UR8 ;  /* 0x000000085e237c20 */ /* 0x000fe20008410000 */
[----:B---3--:R-:W-:Y:S01]  /*3330*/  FSEL R32, R32, -INF , !P2 ;  /* 0xff80000020207808 */ /* 0x008fe20005000000 */
[C---:B----4-:R-:W-:Y:S01]  /*3340*/  HMMA.16816.F32 R60, R8.reuse, R12, R60 ;  /* 0x0000000c083c723c */ /* 0x050fe2000000183c */
[----:B------:R-:W-:Y:S01]  /*3350*/  ISETP.LT.OR P5, PT, R34, R209, P5 ;  /* 0x000000d12200720c */ /* 0x000fe20002fa1670 */
[----:B------:R-:W-:Y:S01]  /*3360*/  FMUL.FTZ R39, R52, UR8 ;  /* 0x0000000834277c20 */ /* 0x000fe20008410000 */
[----:B------:R-:W-:Y:S01]  /*3370*/  FMUL.FTZ R40, R53, UR8 ;  /* 0x0000000835287c20 */ /* 0x000fe20008410000 */
[----:B------:R-:W3:Y:S01]  /*3380*/  MUFU.TANH R6, R93 ;  /* 0x0000005d00067308 */ /* 0x000ee20000002400 */
[----:B------:R-:W-:Y:S01]  /*3390*/  FSEL R28, R37, -INF , !P5 ;  /* 0xff800000251c7808 */ /* 0x000fe20006800000 */
[----:B------:R-:W-:Y:S01]  /*33a0*/  HMMA.16816.F32 R84, R8, R26, R84 ;  /* 0x0000001a0854723c */ /* 0x000fe20000001854 */
[----:B------:R-:W-:Y:S01]  /*33b0*/  VIADD R12, R34, 0x9 ;  /* 0x00000009220c7836 */ /* 0x000fe20000000000 */
[----:B------:R-:W4:Y:S01]  /*33c0*/  LDSM.16.M88.4 R24, [R188+0x5800] ;  /* 0x00580000bc18783b */ /* 0x000f220000000200 */
[----:B------:R-:W-:Y:S01]  /*33d0*/  FSEL R29, R36, -INF , !P6 ;  /* 0xff800000241d7808 */ /* 0x000fe20007000000 */
[----:B------:R-:W-:Y:S01]  /*33e0*/  FMUL.FTZ R38, R55, UR8 ;  /* 0x0000000837267c20 */ /* 0x000fe20008410000 */
[----:B------:R-:W-:Y:S01]  /*33f0*/  FMUL.FTZ R41, R54, UR8 ;  /* 0x0000000836297c20 */ /* 0x000fe20008410000 */
[C---:B------:R-:W-:Y:S01]  /*3400*/  ISETP.GE.AND P4, PT, R12.reuse, R210, PT ;  /* 0x000000d20c00720c */ /* 0x040fe20003f86270 */
[----:B------:R-:W5:Y:S01]  /*3410*/  MUFU.TANH R35, R35 ;  /* 0x0000002300237308 */ /* 0x000f620000002400 */
[C---:B------:R-:W-:Y:S01]  /*3420*/  ISETP.GE.AND P3, PT, R12.reuse, R208, PT ;  /* 0x000000d00c00720c */ /* 0x040fe20003f66270 */
[----:B--2---:R-:W-:Y:S01]  /*3430*/  HMMA.16816.F32 R76, R20, R16, R76 ;  /* 0x00000010144c723c */ /* 0x004fe2000000184c */
[C---:B------:R-:W-:Y:S01]  /*3440*/  ISETP.LT.OR P4, PT, R12.reuse, R211, P4 ;  /* 0x000000d30c00720c */ /* 0x040fe20002781670 */
[----:B------:R-:W-:Y:S01]  /*3450*/  FMUL.FTZ R95, R95, UR8 ;  /* 0x000000085f5f7c20 */ /* 0x000fe20008410000 */
[----:B------:R-:W-:Y:S01]  /*3460*/  ISETP.LT.OR P3, PT, R12, R209, P3 ;  /* 0x000000d10c00720c */ /* 0x000fe20001f61670 */
[----:B------:R-:W-:Y:S01]  /*3470*/  VIADD R12, R34, 0x10 ;  /* 0x00000010220c7836 */ /* 0x000fe20000000000 */
[----:B-1----:R-:W-:Y:S01]  /*3480*/  FSEL R33, R33, -INF , !P0 ;  /* 0xff80000021217808 */ /* 0x002fe20004000000 */
[----:B------:R-:W1:Y:S01]  /*3490*/  MUFU.TANH R39, R39 ;  /* 0x0000002700277308 */ /* 0x000e620000002400 */
[----:B------:R-:W-:Y:S01]  /*34a0*/  HMMA.16816.F32 R80, R8, R14, R80 ;  /* 0x0000000e0850723c */ /* 0x000fe20000001850 */
[----:B---3--:R-:W-:Y:S01]  /*34b0*/  FSEL R31, R6, -INF , !P4 ;  /* 0xff800000061f7808 */ /* 0x008fe20006000000 */
[----:B------:R-:W-:Y:S01]  /*34c0*/  FMUL.FTZ R60, R60, UR8 ;  /* 0x000000083c3c7c20 */ /* 0x000fe20008410000 */
[C---:B------:R-:W-:Y:S01]  /*34d0*/  ISETP.GE.AND P5, PT, R12.reuse, R210, PT ;  /* 0x000000d20c00720c */ /* 0x040fe20003fa6270 */
[----:B------:R-:W-:Y:S01]  /*34e0*/  FMUL.FTZ R61, R61, UR8 ;  /* 0x000000083d3d7c20 */ /* 0x000fe20008410000 */
[C---:B------:R-:W-:Y:S01]  /*34f0*/  ISETP.GE.AND P6, PT, R12.reuse, R208, PT ;  /* 0x000000d00c00720c */ /* 0x040fe20003fc6270 */
[----:B------:R-:W-:Y:S01]  /*3500*/  HMMA.16816.F32 R72, R20, R18, R72 ;  /* 0x000000121448723c */ /* 0x000fe20000001848 */
[----:B------:R-:W2:Y:S01]  /*3510*/  MUFU.TANH R40, R40 ;  /* 0x0000002800287308 */ /* 0x000ea20000002400 */
[----:B------:R-:W-:Y:S01]  /*3520*/  ISETP.LT.OR P5, PT, R12, R211, P5 ;  /* 0x000000d30c00720c */ /* 0x000fe20002fa1670 */
[----:B------:R-:W-:Y:S01]  /*3530*/  VIADD R15, R34, 0x11 ;  /* 0x00000011220f7836 */ /* 0x000fe20000000000 */
[----:B------:R-:W-:Y:S01]  /*3540*/  ISETP.LT.OR P6, PT, R12, R209, P6 ;  /* 0x000000d10c00720c */ /* 0x000fe200037c1670 */
[C---:B------:R-:W-:Y:S01]  /*3550*/  VIADD R12, R34.reuse, 0x18 ;  /* 0x00000018220c7836 */ /* 0x040fe20000000000 */
[----:B-----5:R-:W-:Y:S01]  /*3560*/  FSEL R14, R35, -INF , !P1 ;  /* 0xff800000230e7808 */ /* 0x020fe20004800000 */
[----:B------:R-:W-:Y:S01]  /*3570*/  VIADD R18, R34, 0x21 ;  /* 0x0000002122127836 */ /* 0x000fe20000000000 */
[-C--:B------:R-:W-:Y:S01]  /*3580*/  ISETP.GE.AND P2, PT, R15, R210.reuse, PT ;  /* 0x000000d20f00720c */ /* 0x080fe20003f46270 */
[----:B------:R-:W3:Y:S01]  /*3590*/  MUFU.TANH R38, R38 ;  /* 0x0000002600267308 */ /* 0x000ee20000002400 */
[----:B------:R-:W-:Y:S01]  /*35a0*/  ISETP.GE.AND P0, PT, R12, R210, PT ;  /* 0x000000d20c00720c */ /* 0x000fe20003f06270 */
[----:B------:R-:W-:Y:S01]  /*35b0*/  FMUL.FTZ R13, R84, UR8 ;  /* 0x00000008540d7c20 */ /* 0x000fe20008410000 */
[CC--:B------:R-:W-:Y:S01]  /*35c0*/  ISETP.GE.AND P4, PT, R12.reuse, R208.reuse, PT ;  /* 0x000000d00c00720c */ /* 0x0c0fe20003f86270 */
[----:B------:R-:W-:Y:S01]  /*35d0*/  FMUL.FTZ R44, R85, UR8 ;  /* 0x00000008552c7c20 */ /* 0x000fe20008410000 */
[----:B------:R-:W-:Y:S01]  /*35e0*/  ISETP.LT.OR P0, PT, R12, R211, P0 ;  /* 0x000000d30c00720c */ /* 0x000fe20000701670 */
[----:B------:R-:W-:Y:S01]  /*35f0*/  FMUL.FTZ R0, R86, UR8 ;  /* 0x0000000856007c20 */ /* 0x000fe20008410000 */
[----:B------:R-:W-:Y:S01]  /*3600*/  ISETP.LT.OR P4, PT, R12, R209, P4 ;  /* 0x000000d10c00720c */ /* 0x000fe20002781670 */
[----:B------:R-:W-:Y:S01]  /*3610*/  VIADD R12, R34, 0x20 ;  /* 0x00000020220c7836 */ /* 0x000fe20000000000 */
[C---:B------:R-:W-:Y:S01]  /*3620*/  ISETP.LT.OR P2, PT, R15.reuse, R211, P2 ;  /* 0x000000d30f00720c */ /* 0x040fe20001741670 */
[----:B------:R-:W5:Y:S01]  /*3630*/  MUFU.TANH R161, R60 ;  /* 0x0000003c00a17308 */ /* 0x000f620000002400 */
[----:B------:R-:W-:Y:S01]  /*3640*/  ISETP.GE.AND P1, PT, R15, R208, PT ;  /* 0x000000d00f00720c */ /* 0x000fe20003f26270 */
[C---:B----4-:R-:W-:Y:S01]  /*3650*/  HMMA.16816.F32 R76, R8.reuse, R24, R76 ;  /* 0x00000018084c723c */ /* 0x050fe2000000184c */
[----:B-1----:R-:W-:Y:S01]  /*3660*/  FSEL R19, R39, -INF , !P5 ;  /* 0xff80000027137808 */ /* 0x002fe20006800000 */
[----:B------:R-:W-:Y:S01]  /*3670*/  FMUL.FTZ R30, R87, UR8 ;  /* 0x00000008571e7c20 */ /* 0x000fe20008410000 */
[----:B--2---:R-:W-:Y:S01]  /*3680*/  FSEL R17, R40, -INF , !P2 ;  /* 0xff80000028117808 */ /* 0x004fe20005000000 */
[----:B------:R-:W-:Y:S01]  /*3690*/  FMUL.FTZ R62, R62, UR8 ;  /* 0x000000083e3e7c20 */ /* 0x000fe20008410000 */
[C---:B------:R-:W-:Y:S01]  /*36a0*/  ISETP.GE.AND P5, PT, R12.reuse, R210, PT ;  /* 0x000000d20c00720c */ /* 0x040fe20003fa6270 */
[----:B------:R-:W1:Y:S01]  /*36b0*/  MUFU.TANH R159, R61 ;  /* 0x0000003d009f7308 */ /* 0x000e620000002400 */
[----:B------:R-:W-:Y:S01]  /*36c0*/  ISETP.GE.AND P2, PT, R12, R208, PT ;  /* 0x000000d00c00720c */ /* 0x000fe20003f46270 */
[----:B------:R-:W-:Y:S01]  /*36d0*/  HMMA.16816.F32 R72, R8, R26, R72 ;  /* 0x0000001a0848723c */ /* 0x000fe20000001848 */
[----:B------:R-:W-:Y:S01]  /*36e0*/  ISETP.LT.OR P1, PT, R15, R209, P1 ;  /* 0x000000d10f00720c */ /* 0x000fe20000f21670 */
[----:B------:R-:W-:Y:S01]  /*36f0*/  VIADD R15, R34, 0x19 ;  /* 0x00000019220f7836 */ /* 0x000fe20000000000 */
[----:B------:R-:W-:Y:S01]  /*3700*/  ISETP.LT.OR P5, PT, R12, R211, P5 ;  /* 0x000000d30c00720c */ /* 0x000fe20002fa1670 */
[----:B------:R-:W-:Y:S01]  /*3710*/  FMUL.FTZ R80, R80, UR8 ;  /* 0x0000000850507c20 */ /* 0x000fe20008410000 */
[----:B------:R-:W-:Y:S01]  /*3720*/  ISETP.LT.OR P2, PT, R12, R209, P2 ;  /* 0x000000d10c00720c */ /* 0x000fe20001741670 */
[----:B------:R-:W2:Y:S01]  /*3730*/  MUFU.TANH R4, R95 ;  /* 0x0000005f00047308 */ /* 0x000ea20000002400 */
[----:B---3--:R-:W-:Y:S01]  /*3740*/  FSEL R12, R38, -INF , !P1 ;  /* 0xff800000260c7808 */ /* 0x008fe20004800000 */
[----:B------:R-:W-:Y:S01]  /*3750*/  VIADD R8, R34, 0x30 ;  /* 0x0000003022087836 */ /* 0x000fe20000000000 */
[-C--:B------:R-:W-:Y:S01]  /*3760*/  ISETP.GE.AND P1, PT, R18, R210.reuse, PT ;  /* 0x000000d21200720c */ /* 0x080fe20003f26270 */
[----:B------:R-:W-:Y:S01]  /*3770*/  FMUL.FTZ R81, R81, UR8 ;  /* 0x0000000851517c20 */ /* 0x000fe20008410000 */
[----:B-----5:R-:W-:Y:S01]  /*3780*/  FSEL R161, R161, -INF , !P5 ;  /* 0xff800000a1a17808 */ /* 0x020fe20006800000 */
[----:B------:R-:W-:Y:S01]  /*3790*/  VIADD R20, R34, 0x28 ;  /* 0x0000002822147836 */ /* 0x000fe20000000000 */
[-C--:B------:R-:W-:Y:S01]  /*37a0*/  ISETP.LT.OR P1, PT, R18, R211.reuse, P1 ;  /* 0x000000d31200720c */ /* 0x080fe20000f21670 */
[----:B------:R-:W3:Y:S01]  /*37b0*/  MUFU.TANH R41, R41 ;  /* 0x0000002900297308 */ /* 0x000ee20000002400 */
[----:B------:R-:W-:Y:S01]  /*37c0*/  ISETP.GE.AND P5, PT, R8, R210, PT ;  /* 0x000000d20800720c */ /* 0x000fe20003fa6270 */
[----:B------:R-:W-:Y:S01]  /*37d0*/  FMUL.FTZ R76, R76, UR8 ;  /* 0x000000084c4c7c20 */ /* 0x000fe20008410000 */
[----:B-1----:R-:W-:Y:S01]  /*37e0*/  FSEL R159, R159, -INF , !P1 ;  /* 0xff8000009f9f7808 */ /* 0x002fe20004800000 */
[----:B------:R-:W-:Y:S01]  /*37f0*/  VIADD R9, R34, 0x29 ;  /* 0x0000002922097836 */ /* 0x000fe20000000000 */
[C---:B------:R-:W-:Y:S01]  /*3800*/  ISETP.GE.AND P1, PT, R8.reuse, R208, PT ;  /* 0x000000d00800720c */ /* 0x040fe20003f26270 */
[----:B------:R-:W-:Y:S01]  /*3810*/  FMUL.FTZ R77, R77, UR8 ;  /* 0x000000084d4d7c20 */ /* 0x000fe20008410000 */
[C---:B------:R-:W-:Y:S01]  /*3820*/  ISETP.LT.OR P5, PT, R8.reuse, R211, P5 ;  /* 0x000000d30800720c */ /* 0x040fe20002fa1670 */
[----:B------:R-:W1:Y:S01]  /*3830*/  MUFU.TANH R13, R13 ;  /* 0x0000000d000d7308 */ /* 0x000e620000002400 */
[----:B------:R-:W-:Y:S01]  /*3840*/  ISETP.LT.OR P1, PT, R8, R209, P1 ;  /* 0x000000d10800720c */ /* 0x000fe20000f21670 */
[----:B------:R-:W-:Y:S01]  /*3850*/  FMUL.FTZ R72, R72, UR8 ;  /* 0x0000000848487c20 */ /* 0x000fe20008410000 */
[----:B------:R-:W-:Y:S01]  /*3860*/  FMNMX.FTZ R8, R3, R29, !PT ;  /* 0x0000001d03087209 */ /* 0x000fe20007810000 */
[----:B------:R-:W-:Y:S01]  /*3870*/  FMUL.FTZ R73, R73, UR8 ;  /* 0x0000000849497c20 */ /* 0x000fe20008410000 */
[----:B--2---:R-:W-:Y:S01]  /*3880*/  FSEL R16, R4, -INF , !P3 ;  /* 0xff80000004107808 */ /* 0x004fe20005800000 */
[----:B------:R-:W-:Y:S01]  /*3890*/  FMUL.FTZ R63, R63, UR8 ;  /* 0x000000083f3f7c20 */ /* 0x000fe20008410000 */
[----:B------:R-:W-:Y:S01]  /*38a0*/  FMNMX.FTZ R8, R33, R8, !PT ;  /* 0x0000000821087209 */ /* 0x000fe20007810000 */
[----:B------:R-:W2:Y:S01]  /*38b0*/  MUFU.TANH R44, R44 ;  /* 0x0000002c002c7308 */ /* 0x000ea20000002400 */
[----:B---3--:R-:W-:Y:S01]  /*38c0*/  FSEL R6, R41, -INF , !P6 ;  /* 0xff80000029067808 */ /* 0x008fe20007000000 */
[----:B------:R-:W-:Y:S01]  /*38d0*/  FMUL.FTZ R82, R82, UR8 ;  /* 0x0000000852527c20 */ /* 0x000fe20008410000 */
[----:B------:R-:W-:Y:S01]  /*38e0*/  FMNMX.FTZ R8, R31, R8, !PT ;  /* 0x000000081f087209 */ /* 0x000fe20007810000 */
[----:B------:R-:W-:Y:S01]  /*38f0*/  FMUL.FTZ R83, R83, UR8 ;  /* 0x0000000853537c20 */ /* 0x000fe20008410000 */
[C---:B------:R-:W-:Y:S01]  /*3900*/  ISETP.GE.AND P3, PT, R15.reuse, R210, PT ;  /* 0x000000d20f00720c */ /* 0x040fe20003f66270 */
[----:B------:R-:W-:Y:S01]  /*3910*/  FMUL.FTZ R78, R78, UR8 ;  /* 0x000000084e4e7c20 */ /* 0x000fe20008410000 */
[----:B------:R-:W-:Y:S01]  /*3920*/  ISETP.GE.AND P6, PT, R15, R208, PT ;  /* 0x000000d00f00720c */ /* 0x000fe20003fc6270 */
[----:B------:R-:W3:Y:S01]  /*3930*/  MUFU.TANH R0, R0 ;  /* 0x0000000000007308 */ /* 0x000ee20000002400 */
[----:B------:R-:W-:Y:S01]  /*3940*/  FMNMX.FTZ R10, R19, R8, !PT ;  /* 0x00000008130a7209 */ /* 0x000fe20007810000 */
[----:B------:R-:W-:Y:S01]  /*3950*/  VIADD R8, R34, 0x38 ;  /* 0x0000003822087836 */ /* 0x000fe20000000000 */
[----:B------:R-:W-:Y:S01]  /*3960*/  ISETP.LT.OR P3, PT, R15, R211, P3 ;  /* 0x000000d30f00720c */ /* 0x000fe20001f61670 */
[----:B------:R-:W-:Y:S01]  /*3970*/  FMUL.FTZ R79, R79, UR8 ;  /* 0x000000084f4f7c20 */ /* 0x000fe20008410000 */
[----:B------:R-:W-:Y:S01]  /*3980*/  ISETP.LT.OR P6, PT, R15, R209, P6 ;  /* 0x000000d10f00720c */ /* 0x000fe200037c1670 */
[----:B------:R-:W-:Y:S01]  /*3990*/  FMUL.FTZ R74, R74, UR8 ;  /* 0x000000084a4a7c20 */ /* 0x000fe20008410000 */
[----:B-1----:R-:W-:Y:S01]  /*39a0*/  FSEL R15, R13, -INF , !P0 ;  /* 0xff8000000d0f7808 */ /* 0x002fe20004000000 */
[----:B------:R-:W1:Y:S01]  /*39b0*/  MUFU.TANH R30, R30 ;  /* 0x0000001e001e7308 */ /* 0x000e620000002400 */
[----:B------:R-:W-:Y:S01]  /*39c0*/  FMNMX.FTZ R10, R17, R10, !PT ;  /* 0x0000000a110a7209 */ /* 0x000fe20007810000 */
[----:B------:R-:W-:-:S04]  /*39d0*/  DEPBAR.LE SB0, 0x0 ;  /* 0x000080000000791a */ /* 0x000fc80000000000 */
[----:B--2---:R-:W-:Y:S01]  /*39e0*/  FSEL R13, R44, -INF , !P3 ;  /* 0xff8000002c0d7808 */ /* 0x004fe20005800000 */
[----:B------:R-:W-:Y:S01]  /*39f0*/  FMUL.FTZ R75, R75, UR8 ;  /* 0x000000084b4b7c20 */ /* 0x000fe20008410000 */
[----:B------:R-:W2:Y:S01]  /*3a00*/  MUFU.TANH R160, R62 ;  /* 0x0000003e00a07308 */ /* 0x000ea20000002400 */
[----:B------:R-:W-:Y:S02]  /*3a10*/  FMNMX.FTZ R10, R15, R10, !PT ;  /* 0x0000000a0f0a7209 */ /* 0x000fe40007810000 */
[----:B---3--:R-:W-:Y:S02]  /*3a20*/  FSEL R4, R0, -INF , !P4 ;  /* 0xff80000000047808 */ /* 0x008fe40006000000 */
[----:B------:R-:W-:Y:S02]  /*3a30*/  ISETP.GE.AND P0, PT, R20, R210, PT ;  /* 0x000000d21400720c */ /* 0x000fe40003f06270 */
[----:B------:R-:W-:Y:S01]  /*3a40*/  FMNMX.FTZ R11, R28, R32, !PT ;  /* 0x000000201c0b7209 */ /* 0x000fe20007810000 */
[----:B------:R-:W3:Y:S01]  /*3a50*/  MUFU.TANH R143, R80 ;  /* 0x00000050008f7308 */ /* 0x000ee20000002400 */
[----:B-1----:R-:W-:-:S02]  /*3a60*/  FSEL R0, R30, -INF , !P6 ;  /* 0xff8000001e007808 */ /* 0x002fc40007000000 */
[----:B------:R-:W-:Y:S02]  /*3a70*/  FMNMX.FTZ R10, R13, R10, !PT ;  /* 0x0000000a0d0a7209 */ /* 0x000fe40007810000 */
[C---:B------:R-:W-:Y:S02]  /*3a80*/  ISETP.GE.AND P6, PT, R9.reuse, R210, PT ;  /* 0x000000d20900720c */ /* 0x040fe40003fc6270 */
[----:B------:R-:W-:Y:S01]  /*3a90*/  ISETP.LT.OR P0, PT, R20, R211, P0 ;  /* 0x000000d31400720c */ /* 0x000fe20000701670 */
[----:B------:R-:W1:Y:S01]  /*3aa0*/  MUFU.TANH R141, R81 ;  /* 0x00000051008d7308 */ /* 0x000e620000002400 */
[----:B--2---:R-:W-:Y:S02]  /*3ab0*/  FSEL R160, R160, -INF , !P2 ;  /* 0xff800000a0a07808 */ /* 0x004fe40005000000 */
[----:B------:R-:W-:Y:S02]  /*3ac0*/  ISETP.GE.AND P2, PT, R9, R208, PT ;  /* 0x000000d00900720c */ /* 0x000fe40003f46270 */
[----:B------:R-:W-:-:S02]  /*3ad0*/  FMNMX.FTZ R11, R14, R11, !PT ;  /* 0x0000000b0e0b7209 */ /* 0x000fc40007810000 */
[----:B------:R-:W-:Y:S01]  /*3ae0*/  FMNMX.FTZ R10, R161, R10, !PT ;  /* 0x0000000aa10a7209 */ /* 0x000fe20007810000 */
[----:B------:R-:W2:Y:S01]  /*3af0*/  MUFU.TANH R175, R76 ;  /* 0x0000004c00af7308 */ /* 0x000ea20000002400 */
[C---:B------:R-:W-:Y:S02]  /*3b00*/  ISETP.LT.OR P6, PT, R9.reuse, R211, P6 ;  /* 0x000000d30900720c */ /* 0x040fe400037c1670 */
[----:B------:R-:W-:Y:S01]  /*3b10*/  ISETP.LT.OR P2, PT, R9, R209, P2 ;  /* 0x000000d10900720c */ /* 0x000fe20001741670 */
[C---:B------:R-:W-:Y:S01]  /*3b20*/  VIADD R9, R34.reuse, 0x31 ;  /* 0x0000003122097836 */ /* 0x040fe20000000000 */
[----:B---3--:R-:W-:Y:S01]  /*3b30*/  FSEL R143, R143, -INF , !P0 ;  /* 0xff8000008f8f7808 */ /* 0x008fe20004000000 */
[----:B------:R-:W-:Y:S01]  /*3b40*/  VIADD R34, R34, 0x39 ;  /* 0x0000003922227836 */ /* 0x000fe20000000000 */
[----:B------:R-:W-:Y:S01]  /*3b50*/  FMNMX.FTZ R11, R16, R11, !PT ;  /* 0x0000000b100b7209 */ /* 0x000fe20007810000 */
[----:B------:R-:W3:Y:S01]  /*3b60*/  MUFU.TANH R173, R77 ;  /* 0x0000004d00ad7308 */ /* 0x000ee20000002400 */
[----:B------:R-:W-:-:S02]  /*3b70*/  FMNMX.FTZ R10, R159, R10, !PT ;  /* 0x0000000a9f0a7209 */ /* 0x000fc40007810000 */
[----:B-1----:R-:W-:Y:S02]  /*3b80*/  FSEL R141, R141, -INF , !P6 ;  /* 0xff8000008d8d7808 */ /* 0x002fe40007000000 */
[----:B------:R-:W-:Y:S02]  /*3b90*/  ISETP.GE.AND P6, PT, R9, R210, PT ;  /* 0x000000d20900720c */ /* 0x000fe40003fc6270 */
[----:B------:R-:W-:Y:S01]  /*3ba0*/  FMNMX.FTZ R11, R6, R11, !PT ;  /* 0x0000000b060b7209 */ /* 0x000fe20007810000 */
[----:B------:R-:W1:Y:S01]  /*3bb0*/  MUFU.TANH R72, R72 ;  /* 0x0000004800487308 */ /* 0x000e620000002400 */
[----:B------:R-:W-:Y:S02]  /*3bc0*/  FMNMX.FTZ R10, R143, R10, !PT ;  /* 0x0000000a8f0a7209 */ /* 0x000fe40007810000 */
[----:B------:R-:W-:Y:S02]  /*3bd0*/  PLOP3.LUT P0, PT, PT, PT, UP0, 0x80, 0x0 ;  /* 0x000000000000781c */ /* 0x000fe40003f0f008 */
[----:B--2---:R-:W-:-:S02]  /*3be0*/  FSEL R175, R175, -INF , !P5 ;  /* 0xff800000afaf7808 */ /* 0x004fc40006800000 */
[----:B------:R-:W-:Y:S01]  /*3bf0*/  ISETP.LT.OR P6, PT, R9, R211, P6 ;  /* 0x000000d30900720c */ /* 0x000fe200037c1670 */
[----:B------:R-:W2:Y:S01]  /*3c00*/  MUFU.TANH R176, R63 ;  /* 0x0000003f00b07308 */ /* 0x000ea20000002400 */
[----:B------:R-:W-:Y:S02]  /*3c10*/  ISETP.GE.AND P5, PT, R8, R210, PT ;  /* 0x000000d20800720c */ /* 0x000fe40003fa6270 */
[----:B------:R-:W-:Y:S02]  /*3c20*/  FMNMX.FTZ R11, R12, R11, !PT ;  /* 0x0000000b0c0b7209 */ /* 0x000fe40007810000 */
[----:B------:R-:W-:Y:S02]  /*3c30*/  FMNMX.FTZ R10, R141, R10, !PT ;  /* 0x0000000a8d0a7209 */ /* 0x000fe40007810000 */
[----:B---3--:R-:W-:Y:S01]  /*3c40*/  FSEL R173, R173, -INF , !P6 ;  /* 0xff800000adad7808 */ /* 0x008fe20007000000 */
[----:B------:R-:W3:Y:S01]  /*3c50*/  MUFU.TANH R73, R73 ;  /* 0x0000004900497308 */ /* 0x000ee20000002400 */
[----:B------:R-:W-:-:S02]  /*3c60*/  ISETP.GE.AND P4, PT, R18, R208, PT ;  /* 0x000000d01200720c */ /* 0x000fc40003f86270 */
[----:B------:R-:W-:Y:S02]  /*3c70*/  ISETP.GE.AND P6, PT, R34, R210, PT ;  /* 0x000000d22200720c */ /* 0x000fe40003fc6270 */
[----:B------:R-:W-:Y:S02]  /*3c80*/  ISETP.LT.OR P5, PT, R8, R211, P5 ;  /* 0x000000d30800720c */ /* 0x000fe40002fa1670 */
[----:B------:R-:W-:Y:S01]  /*3c90*/  FMNMX.FTZ R11, R4, R11, !PT ;  /* 0x0000000b040b7209 */ /* 0x000fe20007810000 */
[----:B------:R4:W2:Y:S01]  /*3ca0*/  MUFU.TANH R162, R82 ;  /* 0x0000005200a27308 */ /* 0x0008a20000002400 */
[----:B------:R-:W-:Y:S02]  /*3cb0*/  FMNMX.FTZ R10, R175, R10, !PT ;  /* 0x0000000aaf0a7209 */ /* 0x000fe40007810000 */
[----:B------:R-:W-:Y:S02]  /*3cc0*/  ISETP.GE.AND P3, PT, R20, R208, PT ;  /* 0x000000d01400720c */ /* 0x000fe40003f66270 */
[----:B------:R-:W-:-:S02]  /*3cd0*/  ISETP.LT.OR P4, PT, R18, R209, P4 ;  /* 0x000000d11200720c */ /* 0x000fc40002781670 */
[----:B------:R-:W-:Y:S01]  /*3ce0*/  ISETP.LT.OR P6, PT, R34, R211, P6 ;  /* 0x000000d32200720c */ /* 0x000fe200037c1670 */
[----:B------:R4:W4:Y:S01]  /*3cf0*/  MUFU.TANH R174, R83 ;  /* 0x0000005300ae7308 */ /* 0x0009220000002400 */
[----:B-1----:R-:W-:Y:S02]  /*3d00*/  FSEL R171, R72, -INF , !P5 ;  /* 0xff80000048ab7808 */ /* 0x002fe40006800000 */
[----:B------:R-:W-:Y:S02]  /*3d10*/  FMNMX.FTZ R11, R0, R11, !PT ;  /* 0x0000000b000b7209 */ /* 0x000fe40007810000 */
[----:B------:R-:W-:Y:S02]  /*3d20*/  FMNMX.FTZ R10, R173, R10, !PT ;  /* 0x0000000aad0a7209 */ /* 0x000fe40007810000 */
[----:B------:R-:W-:Y:S01]  /*3d30*/  ISETP.LT.OR P3, PT, R20, R209, P3 ;  /* 0x000000d11400720c */ /* 0x000fe20001f61670 */
[----:B------:R1:W1:Y:S01]  /*3d40*/  MUFU.TANH R170, R78 ;  /* 0x0000004e00aa7308 */ /* 0x0002620000002400 */
[----:B--2---:R-:W-:-:S02]  /*3d50*/  FSEL R176, R176, -INF , !P4 ;  /* 0xff800000b0b07808 */ /* 0x004fc40006000000 */
[----:B---3--:R-:W-:Y:S02]  /*3d60*/  FSEL R169, R73, -INF , !P6 ;  /* 0xff80000049a97808 */ /* 0x008fe40007000000 */
[----:B------:R-:W-:Y:S02]  /*3d70*/  FMNMX.FTZ R11, R160, R11, !PT ;  /* 0x0000000ba00b7209 */ /* 0x000fe40007810000 */
[----:B------:R-:W-:Y:S01]  /*3d80*/  FMNMX.FTZ R10, R171, R10, !PT ;  /* 0x0000000aab0a7209 */ /* 0x000fe20007810000 */
[----:B------:R2:W3:Y:S08]  /*3d90*/  MUFU.TANH R168, R79 ;  /* 0x0000004f00a87308 */ /* 0x0004f00000002400 */
[----:B------:R2:W1:Y:S01]  /*3da0*/  MUFU.TANH R166, R74 ;  /* 0x0000004a00a67308 */ /* 0x0004620000002400 */
[----:B------:R-:W-:Y:S06]  /*3db0*/  BAR.SYNC.DEFER_BLOCKING 0x0 ;  /* 0x0000000000007b1d */ /* 0x000fec0000010000 */
[----:B----4-:R-:W-:Y:S05]  /*3dc0*/  @!P0 BRA `(.L_x_339) ;  /* 0x0000000000608947 */ /* 0x010fea0003800000 */
[----:B------:R-:W-:Y:S01]  /*3dd0*/  UIADD3 UR7, UR19, -0x2, URZ ;  /* 0xfffffffe13077890 */ /* 0x000fe2000fffe03f */
[----:B------:R-:W-:-:S03]  /*3de0*/  IMAD.U32 R18, RZ, RZ, UR9 ;  /* 0x00000009ff127e24 */ /* 0x000fc6000f8e00ff */
[----:B------:R-:W-:Y:S02]  /*3df0*/  USHF.R.S32.HI UR6, URZ, 0x1f, UR7 ;  /* 0x0000001f3f067899 */ /* 0x000fe40008011407 */
[----:B------:R-:W-:Y:S01]  /*3e00*/  UIMAD UR5, UR22, UR7, URZ ;  /* 0x00000007160572a4 */ /* 0x000fe2000f8e023f */
[----:B------:R-:W-:-:S03]  /*3e10*/  IMAD.U32 R21, RZ, RZ, UR7 ;  /* 0x00000007ff157e24 */ /* 0x000fc6000f8e00ff */
[----:B------:R-:W-:Y:S01]  /*3e20*/  UIMAD UR5, UR6, UR23, UR5 ;  /* 0x00000017060572a4 */ /* 0x000fe2000f8e0205 */
[----:B------:R-:W-:Y:S01]  /*3e30*/  IMAD.WIDE.U32 R22, R21, UR23, R212 ;  /* 0x0000001715167c25 */ /* 0x000fe2000f8e00d4 */
[----:B------:R-:W-:Y:S01]  /*3e40*/  MOV R21, UR29 ;  /* 0x0000001d00157c02 */ /* 0x000fe20008000f00 */
[----:B------:R-:W-:-:S03]  /*3e50*/  ULDC.64 UR6, c[0x0][0x218] ;  /* 0x0000860000067ab9 */ /* 0x000fc60000000a00 */
[----:B------:R-:W-:Y:S01]  /*3e60*/  VIADD R20, R23, UR5 ;  /* 0x0000000517147c36 */ /* 0x000fe20008000000 */
[----:B------:R-:W-:-:S04]  /*3e70*/  LEA R24, P4, R22, UR6, 0x1 ;  /* 0x0000000616187c11 */ /* 0x000fc8000f8808ff */
        /* <DEDUP_REMOVED lines=13> */
.L_x_339:
[----:B------:R-:W-:Y:S01]  /*3f50*/  FSEL R162, R162, -INF , !P3 ;  /* 0xff800000a2a27808 */ /* 0x000fe20005800000 */
[----:B------:R-:W5:Y:S01]  /*3f60*/  MUFU.TANH R75, R75 ;  /* 0x0000004b004b7308 */ /* 0x000f620000002400 */
[----:B------:R-:W-:Y:S01]  /*3f70*/  FMNMX.FTZ R11, R176, R11, !PT ;  /* 0x0000000bb00b7209 */ /* 0x000fe20007810000 */
[----:B------:R-:W-:Y:S01]  /*3f80*/  ULDC UR9, c[0x0][0x2ec] ;  /* 0x0000bb0000097ab9 */ /* 0x000fe20000000800 */
[----:B------:R-:W-:Y:S02]  /*3f90*/  ISETP.GE.AND P3, PT, R9, R208, PT ;  /* 0x000000d00900720c */ /* 0x000fe40003f66270 */
[----:B------:R-:W-:Y:S02]  /*3fa0*/  FSEL R174, R174, -INF , !P2 ;  /* 0xff800000aeae7808 */ /* 0x000fe40005000000 */
[----:B----4-:R-:W-:Y:S02]  /*3fb0*/  FMNMX.FTZ R21, R162, R11, !PT ;  /* 0x0000000ba2157209 */ /* 0x010fe40007810000 */
[----:B------:R-:W-:-:S02]  /*3fc0*/  FMNMX.FTZ R10, R169, R10, !PT ;  /* 0x0000000aa90a7209 */ /* 0x000fc40007810000 */
[-C--:B------:R-:W-:Y:S02]  /*3fd0*/  ISETP.GE.AND P2, PT, R8, R208.reuse, PT ;  /* 0x000000d00800720c */ /* 0x080fe40003f46270 */
[----:B------:R-:W-:Y:S01]  /*3fe0*/  ISETP.LT.OR P3, PT, R9, R209, P3 ;  /* 0x000000d10900720c */ /* 0x000fe20001f61670 */
[----:B------:R-:W4:Y:S01]  /*3ff0*/  SHFL.BFLY PT, R11, R10, 0x2, 0x1f ;  /* 0x0c401f000a0b7f89 */ /* 0x000f2200000e0000 */
[----:B-1----:R-:W-:Y:S02]  /*4000*/  FSEL R170, R170, -INF , !P1 ;  /* 0xff800000aaaa7808 */ /* 0x002fe40004800000 */
[----:B------:R-:W-:Y:S02]  /*4010*/  FMNMX.FTZ R21, R174, R21, !PT ;  /* 0x00000015ae157209 */ /* 0x000fe40007810000 */
[----:B------:R-:W-:Y:S02]  /*4020*/  ISETP.LT.OR P2, PT, R8, R209, P2 ;  /* 0x000000d10800720c */ /* 0x000fe40001741670 */
[----:B------:R-:W-:-:S02]  /*4030*/  ISETP.GE.AND P1, PT, R34, R208, PT ;  /* 0x000000d02200720c */ /* 0x000fc40003f26270 */
[----:B---3--:R-:W-:Y:S02]  /*4040*/  FSEL R168, R168, -INF , !P3 ;  /* 0xff800000a8a87808 */ /* 0x008fe40005800000 */
[----:B------:R-:W-:Y:S02]  /*4050*/  FMNMX.FTZ R21, R170, R21, !PT ;  /* 0x00000015aa157209 */ /* 0x000fe40007810000 */
[----:B------:R-:W-:Y:S02]  /*4060*/  ISETP.LT.OR P1, PT, R34, R209, P1 ;  /* 0x000000d12200720c */ /* 0x000fe40000f21670 */
[----:B------:R-:W-:Y:S02]  /*4070*/  FSEL R166, R166, -INF , !P2 ;  /* 0xff800000a6a67808 */ /* 0x000fe40005000000 */
[----:B------:R-:W-:Y:S02]  /*4080*/  FMNMX.FTZ R21, R168, R21, !PT ;  /* 0x00000015a8157209 */ /* 0x000fe40007810000 */
[----:B-----5:R-:W-:-:S02]  /*4090*/  FSEL R164, R75, -INF , !P1 ;  /* 0xff8000004ba47808 */ /* 0x020fc40004800000 */
[----:B------:R-:W-:Y:S02]  /*40a0*/  FMNMX.FTZ R21, R166, R21, !PT ;  /* 0x00000015a6157209 */ /* 0x000fe40007810000 */
[----:B------:R-:W-:Y:S02]  /*40b0*/  IADD3 R196, R105, R2, RZ ;  /* 0x0000000269c47210 */ /* 0x000fe40007ffe0ff */
[----:B------:R-:W-:Y:S02]  /*40c0*/  FMNMX.FTZ R18, R164, R21, !PT ;  /* 0x00000015a4127209 */ /* 0x000fe40007810000 */
[----:B----4-:R-:W-:Y:S02]  /*40d0*/  FMNMX.FTZ R11, R10, R11, !PT ;  /* 0x0000000b0a0b7209 */ /* 0x010fe40007810000 */
[----:B------:R-:W-:Y:S01]  /*40e0*/  LEA R196, R196, UR4, 0x1 ;  /* 0x00000004c4c47c11 */ /* 0x000fe2000f8e08ff */
[----:B------:R-:W1:Y:S01]  /*40f0*/  SHFL.BFLY PT, R9, R18, 0x2, 0x1f ;  /* 0x0c401f0012097f89 */ /* 0x000e6200000e0000 */
[----:B------:R-:W-:-:S02]  /*4100*/  IADD3 R191, R199, 0x800, RZ ;  /* 0x00000800c7bf7810 */ /* 0x000fc40007ffe0ff */
[-C--:B------:R-:W-:Y:S01]  /*4110*/  LEA R194, R7, R196.reuse, 0x1 ;  /* 0x000000c407c27211 */ /* 0x080fe200078e08ff */
[----:B------:R-:W3:Y:S01]  /*4120*/  SHFL.BFLY PT, R132, R11, 0x1, 0x1f ;  /* 0x0c201f000b847f89 */ /* 0x000ee200000e0000 */
[C---:B------:R-:W-:Y:S02]  /*4130*/  LEA R193, R5.reuse, R196, 0x1 ;  /* 0x000000c405c17211 */ /* 0x040fe400078e08ff */
[----:B------:R-:W-:Y:S01]  /*4140*/  LEA R192, R5, R194, 0x1 ;  /* 0x000000c205c07211 */ /* 0x000fe200078e08ff */
[----:B------:R-:W-:Y:S01]  /*4150*/  LDSM.16.MT88.4 R124, [R196+0x12000] ;  /* 0x01200000c47c783b */ /* 0x000fe20000004200 */
[C---:B------:R-:W-:Y:S02]  /*4160*/  IADD3 R190, R199.reuse, 0x1000, RZ ;  /* 0x00001000c7be7810 */ /* 0x040fe40007ffe0ff */
        /* <DEDUP_REMOVED lines=11> */
[----:B-1----:R-:W-:-:S02]  /*4220*/  FMNMX.FTZ R9, R18, R9, !PT ;  /* 0x0000000912097209 */ /* 0x002fc40007810000 */
[----:B------:R-:W-:Y:S01]  /*4230*/  IADD3 R181, R199, 0x5000, RZ ;  /* 0x00005000c7b57810 */ /* 0x000fe20007ffe0ff */
[----:B------:R-:W-:Y:S01]  /*4240*/  LDSM.16.MT88.4 R48, [R194+0x14000] ;  /* 0x01400000c230783b */ /* 0x000fe20000004200 */
[----:B---3--:R-:W-:Y:S02]  /*4250*/  FMNMX.FTZ R132, R11, R132, !PT ;  /* 0x000000840b847209 */ /* 0x008fe40007810000 */
[----:B------:R-:W-:Y:S01]  /*4260*/  IADD3 R180, R199, 0x5800, RZ ;  /* 0x00005800c7b47810 */ /* 0x000fe20007ffe0ff */
[----:B------:R-:W1:Y:S01]  /*4270*/  SHFL.BFLY PT, R8, R9, 0x1, 0x1f ;  /* 0x0c201f0009087f89 */ /* 0x000e6200000e0000 */
[C---:B------:R-:W-:Y:S01]  /*4280*/  FSETP.NEU.FTZ.AND P1, PT, R132.reuse, -INF , PT ;  /* 0xff8000008400780b */ /* 0x040fe20003f3d000 */
[----:B------:R-:W-:Y:S02]  /*4290*/  FMUL.FTZ R172, R132, UR9 ;  /* 0x0000000984ac7c20 */ /* 0x000fe40008410000 */
[----:B------:R-:W3:Y:S03]  /*42a0*/  LDSM.16.MT88.4 R56, [R193+0x14000] ;  /* 0x01400000c138783b */ /* 0x000ee60000004200 */
[----:B------:R-:W-:Y:S01]  /*42b0*/  FSEL R172, R172, RZ, P1 ;  /* 0x000000ffacac7208 */ /* 0x000fe20000800000 */
[----:B------:R-:W4:Y:S04]  /*42c0*/  LDSM.16.MT88.4 R64, [R192+0x14000] ;  /* 0x01400000c040783b */ /* 0x000f280000004200 */
[--C-:B------:R-:W-:Y:S01]  /*42d0*/  FFMA.FTZ R155, R3, UR9, -R172.reuse ;  /* 0x00000009039b7c23 */ /* 0x100fe200080108ac */
[----:B--2---:R-:W2:Y:S01]  /*42e0*/  LDSM.16.MT88.4 R72, [R196+0x16000] ;  /* 0x01600000c448783b */ /* 0x004ea20000004200 */
        /* <DEDUP_REMOVED lines=10> */
[----:B-1----:R-:W-:Y:S01]  /*4390*/  FMNMX.FTZ R3, R9, R8, !PT ;  /* 0x0000000809037209 */ /* 0x002fe20007810000 */
[----:B------:R-:W-:Y:S01]  /*43a0*/  LDSM.16.MT88.4 R24, [R192+0x12800] ;  /* 0x01280000c018783b */ /* 0x000fe20000004200 */
[--C-:B------:R-:W-:Y:S01]  /*43b0*/  FFMA.FTZ R156, R161, UR9, -R172.reuse ;  /* 0x00000009a19c7c23 */ /* 0x100fe200080108ac */
[--C-:B------:R-:W-:Y:S01]  /*43c0*/  FFMA.FTZ R159, R159, UR9, -R172.reuse ;  /* 0x000000099f9f7c23 */ /* 0x100fe200080108ac */
[C---:B------:R-:W-:Y:S01]  /*43d0*/  FSETP.NEU.FTZ.AND P1, PT, R3.reuse, -INF , PT ;  /* 0xff8000000300780b */ /* 0x040fe20003f3d000 */
[----:B------:R-:W-:Y:S01]  /*43e0*/  FMUL.FTZ R165, R3, UR9 ;  /* 0x0000000903a57c20 */ /* 0x000fe20008410000 */
[----:B------:R-:W1:Y:S01]  /*43f0*/  MUFU.EX2 R152, R152 ;  /* 0x0000009800987308 */ /* 0x000e620000000800 */
[----:B------:R-:W-:Y:S01]  /*4400*/  LDSM.16.MT88.4 R8, [R194+0x14800] ;  /* 0x01480000c208783b */ /* 0x000fe20000004200 */
[--C-:B------:R-:W-:Y:S01]  /*4410*/  FFMA.FTZ R158, R143, UR9, -R172.reuse ;  /* 0x000000098f9e7c23 */ /* 0x100fe200080108ac */
[--C-:B------:R-:W-:Y:S01]  /*4420*/  FFMA.FTZ R161, R141, UR9, -R172.reuse ;  /* 0x000000098da17c23 */ /* 0x100fe200080108ac */
[----:B------:R-:W-:Y:S01]  /*4430*/  FSEL R165, R165, RZ, P1 ;  /* 0x000000ffa5a57208 */ /* 0x000fe20000800000 */
[----:B------:R-:W-:Y:S01]  /*4440*/  LDSM.16.MT88.4 R20, [R196+0x14800] ;  /* 0x01480000c414783b */ /* 0x000fe20000004200 */
[--C-:B------:R-:W-:Y:S01]  /*4450*/  FFMA.FTZ R173, R173, UR9, -R172.reuse ;  /* 0x00000009adad7c23 */ /* 0x100fe200080108ac */
[--C-:B------:R-:W-:Y:S01]  /*4460*/  FFMA.FTZ R171, R171, UR9, -R172.reuse ;  /* 0x00000009abab7c23 */ /* 0x100fe200080108ac */
[----:B------:R-:W-:Y:S01]  /*4470*/  MUFU.EX2 R151, R151 ;  /* 0x0000009700977308 */ /* 0x000fe20000000800 */
[--C-:B------:R-:W-:Y:S01]  /*4480*/  FFMA.FTZ R150, R16, UR9, -R165.reuse ;  /* 0x0000000910967c23 */ /* 0x100fe200080108a5 */
[--C-:B------:R-:W-:Y:S01]  /*4490*/  FFMA.FTZ R154, R28, UR9, -R165.reuse ;  /* 0x000000091c9a7c23 */ /* 0x100fe200080108a5 */
[----:B------:R-:W5:Y:S01]  /*44a0*/  LDSM.16.MT88.4 R16, [R192+0x16000] ;  /* 0x01600000c010783b */ /* 0x000f620000004200 */
[--C-:B------:R-:W-:Y:S01]  /*44b0*/  FFMA.FTZ R157, R32, UR9, -R165.reuse ;  /* 0x00000009209d7c23 */ /* 0x100fe200080108a5 */
[--C-:B------:R-:W-:Y:S01]  /*44c0*/  FFMA.FTZ R153, R14, UR9, -R165.reuse ;  /* 0x000000090e997c23 */ /* 0x100fe200080108a5 */
[--C-:B------:R-:W-:Y:S01]  /*44d0*/  FFMA.FTZ R147, R6, UR9, -R165.reuse ;  /* 0x0000000906937c23 */ /* 0x100fe200080108a5 */
[--C-:B------:R-:W-:Y:S01]  /*44e0*/  FFMA.FTZ R144, R12, UR9, -R165.reuse ;  /* 0x000000090c907c23 */ /* 0x100fe200080108a5 */
[----:B------:R-:W3:Y:S01]  /*44f0*/  MUFU.EX2 R148, R148 ;  /* 0x0000009400947308 */ /* 0x000ee20000000800 */
[----:B-1----:R-:W-:Y:S01]  /*4500*/  F2FP.F16.F32.PACK_AB R96, R152, R155 ;  /* 0x0000009b9860723e */ /* 0x002fe200000000ff */
[--C-:B------:R-:W-:Y:S01]  /*4510*/  FFMA.FTZ R133, R4, UR9, -R165.reuse ;  /* 0x0000000904857c23 */ /* 0x100fe200080108a5 */
[----:B------:R-:W1:Y:S01]  /*4520*/  LDSM.16.MT88.4 R12, [R193+0x12800] ;  /* 0x01280000c10c783b */ /* 0x000e620000004200 */
[--C-:B------:R-:W-:Y:S01]  /*4530*/  FFMA.FTZ R0, R0, UR9, -R165.reuse ;  /* 0x0000000900007c23 */ /* 0x100fe200080108a5 */
[--C-:B------:R-:W-:Y:S01]  /*4540*/  FFMA.FTZ R160, R160, UR9, -R165.reuse ;  /* 0x00000009a0a07c23 */ /* 0x100fe200080108a5 */
[--C-:B------:R-:W-:Y:S01]  /*4550*/  FFMA.FTZ R163, R176, UR9, -R165.reuse ;  /* 0x00000009b0a37c23 */ /* 0x100fe200080108a5 */
[----:B------:R-:W1:Y:S01]  /*4560*/  LDSM.16.MT88.4 R4, [R193+0x14800] ;  /* 0x01480000c104783b */ /* 0x000e620000004200 */
[----:B------:R-:W-:Y:S01]  /*4570*/  MUFU.EX2 R154, R154 ;  /* 0x0000009a009a7308 */ /* 0x000fe20000000800 */
[--C-:B------:R-:W-:Y:S01]  /*4580*/  FFMA.FTZ R162, R162, UR9, -R165.reuse ;  /* 0x00000009a2a27c23 */ /* 0x100fe200080108a5 */
[--C-:B------:R-:W-:Y:S01]  /*4590*/  FFMA.FTZ R167, R174, UR9, -R165.reuse ;  /* 0x00000009aea77c23 */ /* 0x100fe200080108a5 */
[----:B------:R-:W-:Y:S01]  /*45a0*/  LDSM.16.MT88.4 R32, [R196+0x12800] ;  /* 0x01280000c420783b */ /* 0x000fe20000004200 */
[--C-:B------:R-:W-:Y:S01]  /*45b0*/  FFMA.FTZ R174, R175, UR9, -R172.reuse ;  /* 0x00000009afae7c23 */ /* 0x100fe200080108ac */
[----:B------:R-:W-:Y:S01]  /*45c0*/  FFMA.FTZ R172, R169, UR9, -R172 ;  /* 0x00000009a9ac7c23 */ /* 0x000fe200080108ac */
[--C-:B------:R-:W-:Y:S01]  /*45d0*/  FFMA.FTZ R169, R170, UR9, -R165.reuse ;  /* 0x00000009aaa97c23 */ /* 0x100fe200080108a5 */
[----:B------:R-:W-:Y:S01]  /*45e0*/  LDSM.16.MT88.4 R28, [R194+0x12800] ;  /* 0x01280000c21c783b */ /* 0x000fe20000004200 */
[----:B------:R-:W4:Y:S01]  /*45f0*/  MUFU.EX2 R157, R157 ;  /* 0x0000009d009d7308 */ /* 0x000f220000000800 */
[----:B---3--:R-:W-:Y:S01]  /*4600*/  F2FP.F16.F32.PACK_AB R98, R148, R151 ;  /* 0x000000979462723e */ /* 0x008fe200000000ff */
[--C-:B------:R-:W-:Y:S01]  /*4610*/  FFMA.FTZ R168, R168, UR9, -R165.reuse ;  /* 0x00000009a8a87c23 */ /* 0x100fe200080108a5 */
[----:B------:R-:W-:Y:S01]  /*4620*/  LDSM.16.MT88.4 R140, [R192+0x16800] ;  /* 0x01680000c08c783b */ /* 0x000fe20000004200 */
[--C-:B------:R-:W-:Y:S01]  /*4630*/  FFMA.FTZ R166, R166, UR9, -R165.reuse ;  /* 0x00000009a6a67c23 */ /* 0x100fe200080108a5 */
[----:B------:R-:W-:Y:S01]  /*4640*/  FFMA.FTZ R215, R164, UR9, -R165 ;  /* 0x00000009a4d77c23 */ /* 0x000fe200080108a5 */
[----:B------:R-:W-:-:S02]  /*4650*/  FADD.FTZ R152, R155, R152 ;  /* 0x000000989b987221 */ /* 0x000fc40000010000 */
[----:B------:R-:W-:Y:S02]  /*4660*/  MUFU.EX2 R153, R153 ;  /* 0x0000009900997308 */ /* 0x000fe40000000800 */
[----:B------:R-:W-:-:S04]  /*4670*/  FADD.FTZ R151, R151, R152 ;  /* 0x0000009897977221 */ /* 0x000fc80000010000 */
[----:B------:R-:W-:Y:S02]  /*4680*/  FADD.FTZ R148, R148, R151 ;  /* 0x0000009794947221 */ /* 0x000fe40000010000 */
        /* <DEDUP_REMOVED lines=28> */
[----:B--2---:R-:W-:Y:S01]  /*4850*/  HMMA.16816.F32 R68, R96, R72, RZ ;  /* 0x000000486044723c */ /* 0x004fe200000018ff */
[----:B------:R-:W-:Y:S01]  /*4860*/  MUFU.EX2 R156, R156 ;  /* 0x0000009c009c7308 */ /* 0x000fe20000000800 */
[----:B------:R-:W-:-:S04]  /*4870*/  FADD.FTZ R144, R144, R147 ;  /* 0x0000009390907221 */ /* 0x000fc80000010000 */
[C---:B-----5:R-:W-:Y:S03]  /*4880*/  HMMA.16816.F32 R76, R96.reuse, R80, RZ ;  /* 0x00000050604c723c */ /* 0x060fe600000018ff */
[----:B------:R-:W2:Y:S01]  /*4890*/  MUFU.EX2 R159, R159 ;  /* 0x0000009f009f7308 */ /* 0x000ea20000000800 */
        /* <DEDUP_REMOVED lines=14> */
[----:B------:R-:W4:Y:S03]  /*4980*/  MUFU.EX2 R167, R167 ;  /* 0x000000a700a77308 */ /* 0x000f260000000800 */
[C---:B------:R-:W-:Y:S05]  /*4990*/  HMMA.16816.F32 R64, R96.reuse, R66, RZ ;  /* 0x000000426040723c */ /* 0x040fea00000018ff */
[----:B------:R-:W-:Y:S01]  /*49a0*/  MUFU.EX2 R174, R174 ;  /* 0x000000ae00ae7308 */ /* 0x000fe20000000800 */
[C---:B------:R-:W-:Y:S06]  /*49b0*/  HMMA.16816.F32 R72, R96.reuse, R74, RZ ;  /* 0x0000004a6048723c */ /* 0x040fec00000018ff */
[C---:B------:R-:W-:Y:S01]  /*49c0*/  HMMA.16816.F32 R80, R96.reuse, R82, RZ ;  /* 0x000000526050723c */ /* 0x040fe200000018ff */
[----:B------:R-:W5:Y:S05]  /*49d0*/  MUFU.EX2 R173, R173 ;  /* 0x000000ad00ad7308 */ /* 0x000f6a0000000800 */
[C---:B------:R-:W-:Y:S03]  /*49e0*/  HMMA.16816.F32 R88, R96.reuse, R90, RZ ;  /* 0x0000005a6058723c */ /* 0x040fe600000018ff */
[----:B------:R-:W-:Y:S03]  /*49f0*/  MUFU.EX2 R171, R171 ;  /* 0x000000ab00ab7308 */ /* 0x000fe60000000800 */
[C---:B------:R-:W-:Y:S05]  /*4a00*/  HMMA.16816.F32 R92, R96.reuse, R16, RZ ;  /* 0x00000010605c723c */ /* 0x040fea00000018ff */
[----:B------:R-:W-:Y:S01]  /*4a10*/  MUFU.EX2 R172, R172 ;  /* 0x000000ac00ac7308 */ /* 0x000fe20000000800 */
[----:B------:R-:W-:Y:S01]  /*4a20*/  HMMA.16816.F32 R96, R96, R18, RZ ;  /* 0x000000126060723c */ /* 0x000fe200000018ff */
[----:B------:R-:W2:Y:S05]  /*4a30*/  LDSM.16.MT88.4 R16, [R192+0x14800] ;  /* 0x01480000c010783b */ /* 0x000eaa0000004200 */
[C---:B------:R-:W-:Y:S01]  /*4a40*/  HMMA.16816.F32 R44, R136.reuse, R8, R44 ;  /* 0x00000008882c723c */ /* 0x040fe2000000182c */
[----:B------:R-:W-:Y:S05]  /*4a50*/  MUFU.EX2 R169, R169 ;  /* 0x000000a900a97308 */ /* 0x000fea0000000800 */
[C---:B------:R-:W-:Y:S01]  /*4a60*/  HMMA.16816.F32 R48, R136.reuse, R10, R48 ;  /* 0x0000000a8830723c */ /* 0x040fe20000001830 */
[----:B------:R-:W3:Y:S02]  /*4a70*/  LDSM.16.MT88.4 R8, [R194+0x16800] ;  /* 0x01680000c208783b */ /* 0x000ee40000004200 */
[----:B------:R-:W5:Y:S03]  /*4a80*/  MUFU.EX2 R168, R168 ;  /* 0x000000a800a87308 */ /* 0x000f660000000800 */
[C---:B-1----:R-:W-:Y:S05]  /*4a90*/  HMMA.16816.F32 R112, R136.reuse, R12, R112 ;  /* 0x0000000c8870723c */ /* 0x042fea0000001870 */
[----:B------:R-:W-:Y:S01]  /*4aa0*/  MUFU.EX2 R166, R166 ;  /* 0x000000a600a67308 */ /* 0x000fe20000000800 */
[C---:B------:R-:W-:Y:S01]  /*4ab0*/  HMMA.16816.F32 R108, R136.reuse, R14, R108 ;  /* 0x0000000e886c723c */ /* 0x040fe2000000186c */
[----:B------:R-:W1:Y:S05]  /*4ac0*/  LDSM.16.MT88.4 R12, [R196+0x16800] ;  /* 0x01680000c40c783b */ /* 0x000e6a0000004200 */
[C---:B------:R-:W-:Y:S01]  /*4ad0*/  HMMA.16816.F32 R52, R136.reuse, R4, R52 ;  /* 0x000000048834723c */ /* 0x040fe20000001834 */
[----:B------:R-:W5:Y:S05]  /*4ae0*/  MUFU.EX2 R215, R215 ;  /* 0x000000d700d77308 */ /* 0x000f6a0000000800 */
        /* <DEDUP_REMOVED lines=14> */
[C---:B-1----:R-:W-:Y:S06]  /*4bd0*/  HMMA.16816.F32 R68, R136.reuse, R12, R68 ;  /* 0x0000000c8844723c */ /* 0x042fec0000001844 */
[C---:B------:R-:W-:Y:S01]  /*4be0*/  HMMA.16816.F32 R72, R136.reuse, R14, R72 ;  /* 0x0000000e8848723c */ /* 0x040fe20000001848 */
[----:B------:R-:W1:Y:S05]  /*4bf0*/  LDSM.16.MT88.4 R12, [R194+0x15000] ;  /* 0x01500000c20c783b */ /* 0x000e6a0000004200 */
[C---:B----4-:R-:W-:Y:S06]  /*4c00*/  HMMA.16816.F32 R84, R136.reuse, R4, R84 ;  /* 0x000000048854723c */ /* 0x050fec0000001854 */
        /* <DEDUP_REMOVED lines=8> */
[C---:B--2---:R-:W-:Y:S06]  /*4c90*/  HMMA.16816.F32 R112, R4.reuse, R16, R112 ;  /* 0x000000100470723c */ /* 0x044fec0000001870 */
[C---:B------:R-:W-:Y:S01]  /*4ca0*/  HMMA.16816.F32 R108, R4.reuse, R18, R108 ;  /* 0x00000012046c723c */ /* 0x040fe2000000186c */
[----:B------:R-:W2:Y:S05]  /*4cb0*/  LDSM.16.MT88.4 R16, [R196+0x17000] ;  /* 0x01700000c410783b */ /* 0x000eaa0000004200 */
[C---:B---3--:R-:W-:Y:S06]  /*4cc0*/  HMMA.16816.F32 R52, R4.reuse, R8, R52 ;  /* 0x000000080434723c */ /* 0x048fec0000001834 */
[----:B------:R-:W-:Y:S01]  /*4cd0*/  HMMA.16816.F32 R56, R4, R10, R56 ;  /* 0x0000000a0438723c */ /* 0x000fe20000001838 */
[----:B------:R-:W3:Y:S05]  /*4ce0*/  LDSM.16.MT88.4 R8, [R193+0x17000] ;  /* 0x01700000c108783b */ /* 0x000eea0000004200 */
[C---:B------:R-:W-:Y:S06]  /*4cf0*/  HMMA.16816.F32 R120, R136.reuse, R28, R120 ;  /* 0x0000001c8878723c */ /* 0x040fec0000001878 */
[----:B------:R-:W-:Y:S01]  /*4d00*/  HMMA.16816.F32 R116, R136, R30, R116 ;  /* 0x0000001e8874723c */ /* 0x000fe20000001874 */
[----:B------:R-:W4:Y:S05]  /*4d10*/  LDSM.16.MT88.4 R28, [R192+0x13000] ;  /* 0x01300000c01c783b */ /* 0x000f2a0000004200 */
[C---:B-----5:R-:W-:Y:S06]  /*4d20*/  HMMA.16816.F32 R128, R4.reuse, R24, R128 ;  /* 0x000000180480723c */ /* 0x060fec0000001880 */
[C---:B------:R-:W-:Y:S01]  /*4d30*/  HMMA.16816.F32 R124, R4.reuse, R26, R124 ;  /* 0x0000001a047c723c */ /* 0x040fe2000000187c */
[----:B------:R-:W5:Y:S05]  /*4d40*/  LDSM.16.MT88.4 R24, [R192+0x15000] ;  /* 0x01500000c018783b */ /* 0x000f6a0000004200 */
[C---:B------:R-:W-:Y:S06]  /*4d50*/  HMMA.16816.F32 R36, R4.reuse, R20, R36 ;  /* 0x000000140424723c */ /* 0x040fec0000001824 */
[C---:B------:R-:W-:Y:S01]  /*4d60*/  HMMA.16816.F32 R40, R4.reuse, R22, R40 ;  /* 0x000000160428723c */ /* 0x040fe20000001828 */
[----:B------:R-:W-:Y:S05]  /*4d70*/  LDSM.16.MT88.4 R20, [R192+0x17000] ;  /* 0x01700000c014783b */ /* 0x000fea0000004200 */
[C---:B-1----:R-:W-:Y:S06]  /*4d80*/  HMMA.16816.F32 R44, R4.reuse, R12, R44 ;  /* 0x0000000c042c723c */ /* 0x042fec000000182c */
[C---:B------:R-:W-:Y:S01]  /*4d90*/  HMMA.16816.F32 R48, R4.reuse, R14, R48 ;  /* 0x0000000e0430723c */ /* 0x040fe20000001830 */
[----:B------:R-:W1:Y:S05]  /*4da0*/  LDSM.16.MT88.4 R12, [R194+0x17000] ;  /* 0x01700000c20c783b */ /* 0x000e6a0000004200 */
[C---:B--2---:R-:W-:Y:S06]  /*4db0*/  HMMA.16816.F32 R68, R4.reuse, R16, R68 ;  /* 0x000000100444723c */ /* 0x044fec0000001844 */
[----:B------:R-:W-:Y:S01]  /*4dc0*/  HMMA.16816.F32 R72, R4, R18, R72 ;  /* 0x000000120448723c */ /* 0x000fe20000001848 */
[----:B------:R-:W2:Y:S05]  /*4dd0*/  LDSM.16.MT88.4 R16, [R196+0x13800] ;  /* 0x01380000c410783b */ /* 0x000eaa0000004200 */
[C---:B------:R-:W-:Y:S06]  /*4de0*/  HMMA.16816.F32 R92, R136.reuse, R140, R92 ;  /* 0x0000008c885c723c */ /* 0x040fec000000185c */
[----:B------:R-:W-:Y:S01]  /*4df0*/  HMMA.16816.F32 R96, R136, R142, R96 ;  /* 0x0000008e8860723c */ /* 0x000fe20000001860 */
[----:B------:R-:W-:Y:S04]  /*4e00*/  LDSM.16.MT88.4 R140, [R194+0x13800] ;  /* 0x01380000c28c783b */ /* 0x000fe80000004200 */
[----:B------:R-:W-:Y:S01]  /*4e10*/  LDSM.16.MT88.4 R136, [R193+0x13800] ;  /* 0x01380000c188783b */ /* 0x000fe20000004200 */
[C---:B---3--:R-:W-:Y:S06]  /*4e20*/  HMMA.16816.F32 R84, R4.reuse, R8, R84 ;  /* 0x000000080454723c */ /* 0x048fec0000001854 */
[C---:B------:R-:W-:Y:S01]  /*4e30*/  HMMA.16816.F32 R88, R4.reuse, R10, R88 ;  /* 0x0000000a0458723c */ /* 0x040fe20000001858 */
[----:B------:R-:W3:Y:S05]  /*4e40*/  LDSM.16.MT88.4 R8, [R192+0x15800] ;  /* 0x01580000c008783b */ /* 0x000eea0000004200 */
        /* <DEDUP_REMOVED lines=9> */
[C---:B-1----:R-:W-:Y:S06]  /*4ee0*/  HMMA.16816.F32 R76, R4.reuse, R12, R76 ;  /* 0x0000000c044c723c */ /* 0x042fec000000184c */
[C---:B------:R-:W-:Y:S01]  /*4ef0*/  HMMA.16816.F32 R80, R4.reuse, R14, R80 ;  /* 0x0000000e0450723c */ /* 0x040fe20000001850 */
[----:B------:R-:W1:Y:S05]  /*4f00*/  LDSM.16.MT88.4 R12, [R192+0x13800] ;  /* 0x01380000c00c783b */ /* 0x000e6a0000004200 */
[C---:B------:R-:W-:Y:S06]  /*4f10*/  HMMA.16816.F32 R92, R4.reuse, R20, R92 ;  /* 0x00000014045c723c */ /* 0x040fec000000185c */
[----:B------:R-:W-:Y:S01]  /*4f20*/  HMMA.16816.F32 R96, R4, R22, R96 ;  /* 0x000000160460723c */ /* 0x000fe20000001860 */
[----:B------:R-:W-:Y:S06]  /*4f30*/  LDSM.16.MT88.4 R20, [R196+0x17800] ;  /* 0x01780000c414783b */ /* 0x000fec0000004200 */
[----:B------:R-:W-:-:S02]  /*4f40*/  F2FP.F16.F32.PACK_AB R4, R173, R174 ;  /* 0x000000aead04723e */ /* 0x000fc400000000ff */
[----:B------:R-:W-:Y:S02]  /*4f50*/  F2FP.F16.F32.PACK_AB R5, R168, R169 ;  /* 0x000000a9a805723e */ /* 0x000fe400000000ff */
[----:B------:R-:W-:Y:S02]  /*4f60*/  F2FP.F16.F32.PACK_AB R6, R172, R171 ;  /* 0x000000abac06723e */ /* 0x000fe400000000ff */
[----:B------:R-:W-:-:S07]  /*4f70*/  F2FP.F16.F32.PACK_AB R7, R215, R166 ;  /* 0x000000a6d707723e */ /* 0x000fce00000000ff */
[C---:B--2---:R-:W-:Y:S06]  /*4f80*/  HMMA.16816.F32 R128, R4.reuse, R16, R128 ;  /* 0x000000100480723c */ /* 0x044fec0000001880 */
        /* <DEDUP_REMOVED lines=10> */
[C---:B--2---:R-:W-:Y:S06]  /*5030*/  HMMA.16816.F32 R76, R4.reuse, R16, R76 ;  /* 0x00000010044c723c */ /* 0x044fec000000184c */
[----:B------:R-:W-:Y:S01]  /*5040*/  HMMA.16816.F32 R80, R4, R18, R80 ;  /* 0x000000120450723c */ /* 0x000fe20000001850 */
[----:B------:R-:W-:-:S04]  /*5050*/  FADD.FTZ R17, R145, R146 ;  /* 0x0000009291117221 */ /* 0x000fc80000010000 */
[----:B------:R-:W-:Y:S01]  /*5060*/  FADD.FTZ R17, R2, R17 ;  /* 0x0000001102117221 */ /* 0x000fe20000010000 */
[C---:B---3--:R-:W-:Y:S01]  /*5070*/  HMMA.16816.F32 R92, R4.reuse, R8, R92 ;  /* 0x00000008045c723c */ /* 0x048fe2000000185c */
        /* <DEDUP_REMOVED lines=28> */
[C---:B-1----:R-:W-:Y:S06]  /*5240*/  HMMA.16816.F32 R84, R4.reuse, R12, R84 ;  /* 0x0000000c0454723c */ /* 0x042fec0000001854 */
        /* <DEDUP_REMOVED lines=45> */
[----:B------:R-:W5:Y:S01]  /*5520*/  LDSM.16.M88.4 R224, [R190] ;  /* 0x00000000bee0783b */ /* 0x000f620000000200 */
[C---:B--2---:R-:W-:Y:S03]  /*5530*/  HMMA.16816.F32 R12, R164.reuse, R24, RZ ;  /* 0x00000018a40c723c */ /* 0x044fe600000018ff */
[----:B-1----:R-:W-:Y:S04]  /*5540*/  LDSM.16.M88.4 R8, [R191] ;  /* 0x00000000bf08783b */ /* 0x002fe80000000200 */
[----:B------:R-:W-:Y:S01]  /*5550*/  LDSM.16.M88.4 R32, [R202+0x4000] ;  /* 0x00400000ca20783b */ /* 0x000fe20000000200 */
[C---:B------:R-:W-:Y:S03]  /*5560*/  HMMA.16816.F32 R24, R164.reuse, R26, RZ ;  /* 0x0000001aa418723c */ /* 0x040fe600000018ff */
[----:B------:R-:W-:Y:S04]  /*5570*/  LDSM.16.M88.4 R232, [R201+0xe000] ;  /* 0x00e00000c9e8783b */ /* 0x000fe80000000200 */
[----:B------:R-:W-:Y:S04]  /*5580*/  LDSM.16.M88.4 R220, [R189] ;  /* 0x00000000bddc783b */ /* 0x000fe80000000200 */
[----:B------:R-:W-:Y:S01]  /*5590*/  LDSM.16.M88.4 R156, [R195+0xd000] ;  /* 0x00d00000c39c783b */ /* 0x000fe20000000200 */
[----:B---3--:R-:W-:Y:S03]  /*55a0*/  HMMA.16816.F32 R176, R164, R172, RZ ;  /* 0x000000aca4b0723c */ /* 0x008fe600000018ff */
[----:B------:R-:W-:Y:S04]  /*55b0*/  LDSM.16.M88.4 R236, [R195+0xc800] ;  /* 0x00c80000c3ec783b */ /* 0x000fe80000000200 */
[----:B------:R-:W-:Y:S01]  /*55c0*/  LDSM.16.M88.4 R20, [R200+0x4000] ;  /* 0x00400000c814783b */ /* 0x000fe20000000200 */
[C---:B------:R-:W-:Y:S03]  /*55d0*/  HMMA.16816.F32 R12, R228.reuse, R4, R12 ;  /* 0x00000004e40c723c */ /* 0x040fe6000000180c */
[----:B------:R-:W-:Y:S03]  /*55e0*/  LDSM.16.M88.4 R152, [R195+0xd800] ;  /* 0x00d80000c398783b */ /* 0x000fe60000000200 */
[----:B------:R-:W-:Y:S01]  /*55f0*/  HMMA.16816.F32 R24, R228, R6, R24 ;  /* 0x00000006e418723c */ /* 0x000fe20000001818 */
[----:B------:R-:W1:Y:S04]  /*5600*/  LDSM.16.M88.4 R4, [R201+0xd800] ;  /* 0x00d80000c904783b */ /* 0x000e680000000200 */
[----:B------:R-:W-:Y:S01]  /*5610*/  LDSM.16.M88.4 R140, [R188+0x800] ;  /* 0x00080000bc8c783b */ /* 0x000fe20000000200 */
[C---:B------:R-:W-:Y:S03]  /*5620*/  HMMA.16816.F32 R172, R164.reuse, R174, RZ ;  /* 0x000000aea4ac723c */ /* 0x040fe600000018ff */
[----:B------:R-:W0:Y:S03]  /*5630*/  LDGDEPBAR ;  /* 0x00000000000079af */ /* 0x000e260000000000 */
[----:B----4-:R-:W-:Y:S06]  /*5640*/  HMMA.16816.F32 R136, R164, R148, RZ ;  /* 0x00000094a488723c */ /* 0x010fec00000018ff */
[C---:B------:R-:W-:Y:S06]  /*5650*/  HMMA.16816.F32 R12, R160.reuse, R16, R12 ;  /* 0x00000010a00c723c */ /* 0x040fec000000180c */
[----:B------:R-:W-:Y:S01]  /*5660*/  HMMA.16816.F32 R24, R160, R18, R24 ;  /* 0x00000012a018723c */ /* 0x000fe20000001818 */
[----:B------:R-:W2:Y:S05]  /*5670*/  LDSM.16.M88.4 R16, [R187] ;  /* 0x00000000bb10783b */ /* 0x000eaa0000000200 */
[----:B------:R-:W-:Y:S06]  /*5680*/  HMMA.16816.F32 R148, R164, R150, RZ ;  /* 0x00000096a494723c */ /* 0x000fec00000018ff */
[----:B-----5:R-:W-:Y:S06]  /*5690*/  HMMA.16816.F32 R176, R228, R224, R176 ;  /* 0x000000e0e4b0723c */ /* 0x020fec00000018b0 */
[----:B-1----:R-:W-:Y:S06]  /*56a0*/  HMMA.16816.F32 R168, R164, R4, RZ ;  /* 0x00000004a4a8723c */ /* 0x002fec00000018ff */
[----:B------:R-:W-:Y:S06]  /*56b0*/  HMMA.16816.F32 R12, R144, R28, R12 ;  /* 0x0000001c900c723c */ /* 0x000fec000000180c */
[----:B------:R-:W-:Y:S01]  /*56c0*/  HMMA.16816.F32 R164, R164, R6, RZ ;  /* 0x00000006a4a4723c */ /* 0x000fe200000018ff */
[----:B------:R-:W-:Y:S05]  /*56d0*/  LDSM.16.M88.4 R4, [R195+0xe000] ;  /* 0x00e00000c304783b */ /* 0x000fea0000000200 */
[----:B------:R-:W-:Y:S01]  /*56e0*/  HMMA.16816.F32 R24, R144, R30, R24 ;  /* 0x0000001e9018723c */ /* 0x000fe20000001818 */
[----:B------:R-:W-:Y:S05]  /*56f0*/  LDSM.16.M88.4 R28, [R201+0xe800] ;  /* 0x00e80000c91c783b */ /* 0x000fea0000000200 */
[C---:B------:R-:W-:Y:S01]  /*5700*/  HMMA.16816.F32 R172, R228.reuse, R226, R172 ;  /* 0x000000e2e4ac723c */ /* 0x040fe200000018ac */
[----:B------:R-:W-:Y:S05]  /*5710*/  LDSM.16.M88.4 R224, [R186] ;  /* 0x00000000bae0783b */ /* 0x000fea0000000200 */
[----:B------:R-:W-:Y:S06]  /*5720*/  HMMA.16816.F32 R136, R228, R8, R136 ;  /* 0x00000008e488723c */ /* 0x000fec0000001888 */
[----:B------:R-:W-:Y:S06]  /*5730*/  HMMA.16816.F32 R12, R32, R232, R12 ;  /* 0x000000e8200c723c */ /* 0x000fec000000180c */
[C---:B------:R-:W-:Y:S01]  /*5740*/  HMMA.16816.F32 R148, R228.reuse, R10, R148 ;  /* 0x0000000ae494723c */ /* 0x040fe20000001894 */
[----:B------:R-:W-:Y:S05]  /*5750*/  LDSM.16.M88.4 R8, [R198+0x4000] ;  /* 0x00400000c608783b */ /* 0x000fea0000000200 */
[C---:B------:R-:W-:Y:S06]  /*5760*/  HMMA.16816.F32 R168, R228.reuse, R220, R168 ;  /* 0x000000dce4a8723c */ /* 0x040fec00000018a8 */
[----:B------:R-:W-:Y:S01]  /*5770*/  HMMA.16816.F32 R164, R228, R222, R164 ;  /* 0x000000dee4a4723c */ /* 0x000fe200000018a4 */
[----:B------:R-:W1:Y:S04]  /*5780*/  LDSM.16.M88.4 R220, [R188+0x1000] ;  /* 0x00100000bcdc783b */ /* 0x000e680000000200 */
[----:B------:R-:W3:Y:S01]  /*5790*/  LDSM.16.M88.4 R228, [R188+0x1800] ;  /* 0x00180000bce4783b */ /* 0x000ee20000000200 */
[----:B------:R-:W-:Y:S03]  /*57a0*/  HMMA.16816.F32 R24, R32, R234, R24 ;  /* 0x000000ea2018723c */ /* 0x000fe60000001818 */
[----:B------:R-:W-:Y:S03]  /*57b0*/  LDSM.16.M88.4 R232, [R197+0x4000] ;  /* 0x00400000c5e8783b */ /* 0x000fe60000000200 */
[C---:B------:R-:W-:Y:S06]  /*57c0*/  HMMA.16816.F32 R176, R160.reuse, R156, R176 ;  /* 0x0000009ca0b0723c */ /* 0x040fec00000018b0 */
[C---:B------:R-:W-:Y:S01]  /*57d0*/  HMMA.16816.F32 R172, R160.reuse, R158, R172 ;  /* 0x0000009ea0ac723c */ /* 0x040fe200000018ac */
[----:B------:R-:W-:Y:S05]  /*57e0*/  LDSM.16.M88.4 R156, [R201+0xf800] ;  /* 0x00f80000c99c783b */ /* 0x000fea0000000200 */
[----:B------:R-:W-:Y:S06]  /*57f0*/  HMMA.16816.F32 R136, R160, R236, R136 ;  /* 0x000000eca088723c */ /* 0x000fec0000001888 */
[----:B--2---:R-:W-:Y:S06]  /*5800*/  HMMA.16816.F32 R12, R20, R16, R12 ;  /* 0x00000010140c723c */ /* 0x004fec000000180c */
[C---:B------:R-:W-:Y:S01]  /*5810*/  HMMA.16816.F32 R236, R160.reuse, R238, R148 ;  /* 0x000000eea0ec723c */ /* 0x040fe20000001894 */
[----:B------:R-:W-:Y:S05]  /*5820*/  LDSM.16.M88.4 R148, [R188+0x2000] ;  /* 0x00200000bc94783b */ /* 0x000fea0000000200 */
[C---:B------:R-:W-:Y:S06]  /*5830*/  HMMA.16816.F32 R168, R160.reuse, R152, R168 ;  /* 0x00000098a0a8723c */ /* 0x040fec00000018a8 */
[----:B------:R-:W-:Y:S01]  /*5840*/  HMMA.16816.F32 R164, R160, R154, R164 ;  /* 0x0000009aa0a4723c */ /* 0x000fe200000018a4 */
[----:B------:R-:W-:Y:S04]  /*5850*/  LDSM.16.M88.4 R160, [R202+0x8000] ;  /* 0x00800000caa0783b */ /* 0x000fe80000000200 */
[----:B------:R-:W-:Y:S01]  /*5860*/  LDSM.16.M88.4 R152, [R195+0xe800] ;  /* 0x00e80000c398783b */ /* 0x000fe20000000200 */
[----:B------:R-:W-:Y:S03]  /*5870*/  HMMA.16816.F32 R24, R20, R18, R24 ;  /* 0x000000121418723c */ /* 0x000fe60000001818 */
[----:B------:R-:W2:Y:S03]  /*5880*/  LDSM.16.M88.4 R16, [R201+0xf000] ;  /* 0x00f00000c910783b */ /* 0x000ea60000000200 */
[C---:B-1----:R-:W-:Y:S06]  /*5890*/  HMMA.16816.F32 R176, R144.reuse, R220, R176 ;  /* 0x000000dc90b0723c */ /* 0x042fec00000018b0 */
[C---:B------:R-:W-:Y:S01]  /*58a0*/  HMMA.16816.F32 R172, R144.reuse, R222, R172 ;  /* 0x000000de90ac723c */ /* 0x040fe200000018ac */
[----:B------:R-:W-:Y:S05]  /*58b0*/  LDSM.16.M88.4 R220, [R184] ;  /* 0x00000000b8dc783b */ /* 0x000fea0000000200 */
[----:B------:R-:W-:Y:S06]  /*58c0*/  HMMA.16816.F32 R136, R144, R140, R136 ;  /* 0x0000008c9088723c */ /* 0x000fec0000001888 */
[----:B------:R-:W-:Y:S06]  /*58d0*/  HMMA.16816.F32 R12, R8, R4, R12 ;  /* 0x00000004080c723c */ /* 0x000fec000000180c */
[C---:B------:R-:W-:Y:S01]  /*58e0*/  HMMA.16816.F32 R236, R144.reuse, R142, R236 ;  /* 0x0000008e90ec723c */ /* 0x040fe200000018ec */
[----:B------:R-:W-:Y:S05]  /*58f0*/  LDSM.16.M88.4 R140, [R201+0x10000] ;  /* 0x01000000c98c783b */ /* 0x000fea0000000200 */
[C---:B---3--:R-:W-:Y:S06]  /*5900*/  HMMA.16816.F32 R168, R144.reuse, R228, R168 ;  /* 0x000000e490a8723c */ /* 0x048fec00000018a8 */
[----:B------:R-:W-:Y:S01]  /*5910*/  HMMA.16816.F32 R164, R144, R230, R164 ;  /* 0x000000e690a4723c */ /* 0x000fe200000018a4 */
[----:B------:R-:W-:Y:S04]  /*5920*/  LDSM.16.M88.4 R228, [R200+0x8000] ;  /* 0x00800000c8e4783b */ /* 0x000fe80000000200 */
[----:B------:R-:W-:Y:S01]  /*5930*/  LDSM.16.M88.4 R144, [R188+0x2800] ;  /* 0x00280000bc90783b */ /* 0x000fe20000000200 */
[----:B------:R-:W-:Y:S03]  /*5940*/  HMMA.16816.F32 R24, R8, R6, R24 ;  /* 0x000000060818723c */ /* 0x000fe60000001818 */
[----:B------:R-:W1:Y:S03]  /*5950*/  LDSM.16.M88.4 R4, [R185] ;  /* 0x00000000b904783b */ /* 0x000e660000000200 */
[C---:B--2---:R-:W-:Y:S06]  /*5960*/  HMMA.16816.F32 R176, R32.reuse, R16, R176 ;  /* 0x0000001020b0723c */ /* 0x044fec00000018b0 */
[C---:B------:R-:W-:Y:S01]  /*5970*/  HMMA.16816.F32 R172, R32.reuse, R18, R172 ;  /* 0x0000001220ac723c */ /* 0x040fe200000018ac */
[----:B------:R-:W2:Y:S05]  /*5980*/  LDSM.16.M88.4 R16, [R195+0xf000] ;  /* 0x00f00000c310783b */ /* 0x000eaa0000000200 */
[C---:B------:R-:W-:Y:S06]  /*5990*/  HMMA.16816.F32 R136, R32.reuse, R28, R136 ;  /* 0x0000001c2088723c */ /* 0x040fec0000001888 */
[C---:B------:R-:W-:Y:S01]  /*59a0*/  HMMA.16816.F32 R236, R32.reuse, R30, R236 ;  /* 0x0000001e20ec723c */ /* 0x040fe200000018ec */
[----:B------:R-:W-:Y:S05]  /*59b0*/  LDSM.16.M88.4 R28, [R183] ;  /* 0x00000000b71c783b */ /* 0x000fea0000000200 */
[C---:B------:R-:W-:Y:S06]  /*59c0*/  HMMA.16816.F32 R168, R32.reuse, R156, R168 ;  /* 0x0000009c20a8723c */ /* 0x040fec00000018a8 */
[----:B------:R-:W-:Y:S01]  /*59d0*/  HMMA.16816.F32 R164, R32, R158, R164 ;  /* 0x0000009e20a4723c */ /* 0x000fe200000018a4 */
[----:B------:R-:W-:Y:S04]  /*59e0*/  LDSM.16.M88.4 R156, [R195+0x10000] ;  /* 0x01000000c39c783b */ /* 0x000fe80000000200 */
[----:B------:R-:W-:Y:S01]  /*59f0*/  LDSM.16.M88.4 R32, [R201+0x10800] ;  /* 0x01080000c920783b */ /* 0x000fe20000000200 */
[C---:B------:R-:W-:Y:S06]  /*5a00*/  HMMA.16816.F32 R12, R232.reuse, R148, R12 ;  /* 0x00000094e80c723c */ /* 0x040fec000000180c */
[----:B------:R-:W-:Y:S01]  /*5a10*/  HMMA.16816.F32 R24, R232, R150, R24 ;  /* 0x00000096e818723c */ /* 0x000fe20000001818 */
[----:B------:R-:W3:Y:S05]  /*5a20*/  LDSM.16.M88.4 R148, [R195+0xf800] ;  /* 0x00f80000c394783b */ /* 0x000eea0000000200 */
        /* <DEDUP_REMOVED lines=8> */
[----:B------:R-:W-:Y:S04]  /*5ab0*/  LDSM.16.M88.4 R220, [R197+0x8000] ;  /* 0x00800000c5dc783b */ /* 0x000fe80000000200 */
[----:B------:R-:W-:Y:S01]  /*5ac0*/  LDSM.16.M88.4 R20, [R182] ;  /* 0x00000000b614783b */ /* 0x000fe20000000200 */
[C---:B------:R-:W-:Y:S06]  /*5ad0*/  HMMA.16816.F32 R12, R160.reuse, R140, R12 ;  /* 0x0000008ca00c723c */ /* 0x040fec000000180c */
[----:B------:R-:W-:Y:S01]  /*5ae0*/  HMMA.16816.F32 R24, R160, R142, R24 ;  /* 0x0000008ea018723c */ /* 0x000fe20000001818 */
[----:B------:R-:W4:Y:S05]  /*5af0*/  LDSM.16.M88.4 R140, [R188+0x3800] ;  /* 0x00380000bc8c783b */ /* 0x000f2a0000000200 */
[C---:B--2---:R-:W-:Y:S06]  /*5b00*/  HMMA.16816.F32 R176, R8.reuse, R16, R176 ;  /* 0x0000001008b0723c */ /* 0x044fec00000018b0 */
[C---:B------:R-:W-:Y:S01]  /*5b10*/  HMMA.16816.F32 R172, R8.reuse, R18, R172 ;  /* 0x0000001208ac723c */ /* 0x040fe200000018ac */
[----:B------:R-:W-:Y:S05]  /*5b20*/  LDSM.16.M88.4 R16, [R201+0x11800] ;  /* 0x01180000c910783b */ /* 0x000fea0000000200 */
[C---:B------:R-:W-:Y:S06]  /*5b30*/  HMMA.16816.F32 R136, R8.reuse, R152, R136 ;  /* 0x000000980888723c */ /* 0x040fec0000001888 */
[C---:B------:R-:W-:Y:S01]  /*5b40*/  HMMA.16816.F32 R236, R8.reuse, R154, R236 ;  /* 0x0000009a08ec723c */ /* 0x040fe200000018ec */
[----:B------:R-:W-:Y:S05]  /*5b50*/  LDSM.16.M88.4 R152, [R188+0x4000] ;  /* 0x00400000bc98783b */ /* 0x000fea0000000200 */
[C---:B---3--:R-:W-:Y:S06]  /*5b60*/  HMMA.16816.F32 R168, R8.reuse, R148, R168 ;  /* 0x0000009408a8723c */ /* 0x048fec00000018a8 */
[----:B------:R-:W-:Y:S01]  /*5b70*/  HMMA.16816.F32 R164, R8, R150, R164 ;  /* 0x0000009608a4723c */ /* 0x000fe200000018a4 */
[----:B------:R-:W2:Y:S05]  /*5b80*/  LDSM.16.M88.4 R8, [R201+0x11000] ;  /* 0x01100000c908783b */ /* 0x000eaa0000000200 */
[C---:B-1----:R-:W-:Y:S06]  /*5b90*/  HMMA.16816.F32 R176, R232.reuse, R4, R176 ;  /* 0x00000004e8b0723c */ /* 0x042fec00000018b0 */
[----:B------:R-:W-:Y:S01]  /*5ba0*/  HMMA.16816.F32 R172, R232, R6, R172 ;  /* 0x00000006e8ac723c */ /* 0x000fe200000018ac */
[----:B------:R-:W1:Y:S05]  /*5bb0*/  LDSM.16.M88.4 R4, [R181] ;  /* 0x00000000b504783b */ /* 0x000e6a0000000200 */
[----:B------:R-:W-:Y:S06]  /*5bc0*/  HMMA.16816.F32 R12, R228, R28, R12 ;  /* 0x0000001ce40c723c */ /* 0x000fec000000180c */
[C---:B------:R-:W-:Y:S06]  /*5bd0*/  HMMA.16816.F32 R136, R232.reuse, R144, R136 ;  /* 0x00000090e888723c */ /* 0x040fec0000001888 */
[C---:B------:R-:W-:Y:S06]  /*5be0*/  HMMA.16816.F32 R236, R232.reuse, R146, R236 ;  /* 0x00000092e8ec723c */ /* 0x040fec00000018ec */
[C---:B----4-:R-:W-:Y:S06]  /*5bf0*/  HMMA.16816.F32 R168, R232.reuse, R140, R168 ;  /* 0x0000008ce8a8723c */ /* 0x050fec00000018a8 */
[----:B------:R-:W-:Y:S01]  /*5c00*/  HMMA.16816.F32 R164, R232, R142, R164 ;  /* 0x0000008ee8a4723c */ /* 0x000fe200000018a4 */
[----:B------:R-:W3:Y:S05]  /*5c10*/  LDSM.16.M88.4 R140, [R180] ;  /* 0x00000000b48c783b */ /* 0x000eea0000000200 */
[C---:B--2---:R-:W-:Y:S06]  /*5c20*/  HMMA.16816.F32 R176, R160.reuse, R8, R176 ;  /* 0x00000008a0b0723c */ /* 0x044fec00000018b0 */
[----:B------:R-:W-:Y:S01]  /*5c30*/  HMMA.16816.F32 R172, R160, R10, R172 ;  /* 0x0000000aa0ac723c */ /* 0x000fe200000018ac */
[----:B------:R-:W-:Y:S05]  /*5c40*/  LDSM.16.M88.4 R8, [R195+0x11000] ;  /* 0x01100000c308783b */ /* 0x000fea0000000200 */
[----:B------:R-:W-:Y:S06]  /*5c50*/  HMMA.16816.F32 R12, R224, R156, R12 ;  /* 0x0000009ce00c723c */ /* 0x000fec000000180c */
[----:B------:R-:W-:Y:S06]  /*5c60*/  HMMA.16816.F32 R136, R160, R32, R136 ;  /* 0x00000020a088723c */ /* 0x000fec0000001888 */
[----:B------:R-:W-:Y:S01]  /*5c70*/  HMMA.16816.F32 R24, R228, R30, R24 ;  /* 0x0000001ee418723c */ /* 0x000fe20000001818 */
[----:B------:R-:W2:Y:S05]  /*5c80*/  LDSM.16.M88.4 R28, [R195+0x10800] ;  /* 0x01080000c31c783b */ /* 0x000eaa0000000200 */
[C---:B------:R-:W-:Y:S01]  /*5c90*/  HMMA.16816.F32 R236, R160.reuse, R34, R236 ;  /* 0x00000022a0ec723c */ /* 0x040fe200000018ec */
[----:B------:R-:W-:Y:S05]  /*5ca0*/  LDSM.16.M88.4 R32, [R188+0x4800] ;  /* 0x00480000bc20783b */ /* 0x000fea0000000200 */
[----:B------:R-:W-:Y:S06]  /*5cb0*/  HMMA.16816.F32 R168, R160, R16, R168 ;  /* 0x00000010a0a8723c */ /* 0x000fec00000018a8 */
[C---:B-1----:R-:W-:Y:S06]  /*5cc0*/  HMMA.16816.F32 R176, R228.reuse, R4, R176 ;  /* 0x00000004e4b0723c */ /* 0x042fec00000018b0 */
[----:B------:R-:W-:Y:S01]  /*5cd0*/  HMMA.16816.F32 R172, R228, R6, R172 ;  /* 0x00000006e4ac723c */ /* 0x000fe200000018ac */
[----:B------:R-:W1:Y:S05]  /*5ce0*/  LDSM.16.M88.4 R4, [R195+0x11800] ;  /* 0x01180000c304783b */ /* 0x000e6a0000000200 */
[----:B------:R-:W-:Y:S06]  /*5cf0*/  HMMA.16816.F32 R12, R220, R152, R12 ;  /* 0x00000098dc0c723c */ /* 0x000fec000000180c */
[C---:B------:R-:W-:Y:S06]  /*5d00*/  HMMA.16816.F32 R136, R228.reuse, R20, R136 ;  /* 0x00000014e488723c */ /* 0x040fec0000001888 */
[C---:B------:R-:W-:Y:S06]  /*5d10*/  HMMA.16816.F32 R236, R228.reuse, R22, R236 ;  /* 0x00000016e4ec723c */ /* 0x040fec00000018ec */
[----:B---3--:R-:W-:Y:S06]  /*5d20*/  HMMA.16816.F32 R168, R228, R140, R168 ;  /* 0x0000008ce4a8723c */ /* 0x008fec00000018a8 */
[C---:B------:R-:W-:Y:S01]  /*5d30*/  HMMA.16816.F32 R24, R224.reuse, R158, R24 ;  /* 0x0000009ee018723c */ /* 0x040fe20000001818 */
[----:B------:R-:W-:Y:S01]  /*5d40*/  FMUL.FTZ R14, R14, UR8 ;  /* 0x000000080e0e7c20 */ /* 0x000fe20008410000 */
[----:B------:R-:W-:Y:S01]  /*5d50*/  FMUL.FTZ R0, R12, UR8 ;  /* 0x000000080c007c20 */ /* 0x000fe20008410000 */
[----:B------:R-:W-:Y:S01]  /*5d60*/  FMUL.FTZ R2, R13, UR8 ;  /* 0x000000080d027c20 */ /* 0x000fe20008410000 */
[----:B------:R-:W-:Y:S01]  /*5d70*/  FMUL.FTZ R17, R15, UR8 ;  /* 0x000000080f117c20 */ /* 0x000fe20008410000 */
[----:B------:R3:W-:Y:S01]  /*5d80*/  MUFU.TANH R16, R14 ;  /* 0x0000000e00107308 */ /* 0x0007e20000002400 */
[C---:B--2---:R-:W-:Y:S06]  /*5d90*/  HMMA.16816.F32 R136, R224.reuse, R28, R136 ;  /* 0x0000001ce088723c */ /* 0x044fec0000001888 */
[----:B------:R-:W-:Y:S01]  /*5da0*/  HMMA.16816.F32 R176, R224, R8, R176 ;  /* 0x00000008e0b0723c */ /* 0x000fe200000018b0 */
[----:B------:R-:W2:Y:S05]  /*5db0*/  MUFU.TANH R0, R0 ;  /* 0x0000000000007308 */ /* 0x000eaa0000002400 */
[----:B------:R-:W-:Y:S01]  /*5dc0*/  HMMA.16816.F32 R164, R160, R18, R164 ;  /* 0x00000012a0a4723c */ /* 0x000fe200000018a4 */
[----:B------:R-:W-:-:S02]  /*5dd0*/  IMAD.U32 R9, RZ, RZ, UR24 ;  /* 0x00000018ff097e24 */ /* 0x000fc4000f8e00ff */
[----:B------:R-:W4:Y:S01]  /*5de0*/  MUFU.TANH R2, R2 ;  /* 0x0000000200027308 */ /* 0x000f220000002400 */
[----:B---3--:R-:W3:Y:S01]  /*5df0*/  LDSM.16.M88.4 R12, [R188+0x5000] ;  /* 0x00500000bc0c783b */ /* 0x008ee20000000200 */
[----:B------:R-:W-:Y:S01]  /*5e00*/  IMAD R20, R9, 0x40, R214 ;  /* 0x0000004009147824 */ /* 0x000fe200078e02d6 */
[C---:B------:R-:W-:Y:S03]  /*5e10*/  HMMA.16816.F32 R236, R224.reuse, R30, R236 ;  /* 0x0000001ee0ec723c */ /* 0x040fe600000018ec */
[C---:B------:R-:W-:Y:S01]  /*5e20*/  VIADD R9, R20.reuse, 0x9 ;  /* 0x0000000914097836 */ /* 0x040fe20000000000 */
[C---:B------:R-:W-:Y:S01]  /*5e30*/  ISETP.GE.AND P6, PT, R20.reuse, R210, PT ;  /* 0x000000d21400720c */ /* 0x040fe20003fc6270 */
[C---:B------:R-:W-:Y:S01]  /*5e40*/  VIADD R8, R20.reuse, 0x10 ;  /* 0x0000001014087836 */ /* 0x040fe20000000000 */
[----:B-1----:R-:W-:Y:S01]  /*5e50*/  HMMA.16816.F32 R168, R224, R4, R168 ;  /* 0x00000004e0a8723c */ /* 0x002fe200000018a8 */
[C---:B------:R-:W-:Y:S01]  /*5e60*/  ISETP.GE.AND P1, PT, R20.reuse, R208, PT ;  /* 0x000000d01400720c */ /* 0x040fe20003f26270 */
[----:B------:R-:W1:Y:S01]  /*5e70*/  MUFU.TANH R17, R17 ;  /* 0x0000001100117308 */ /* 0x000e620000002400 */
[----:B------:R-:W-:-:S02]  /*5e80*/  ISETP.LT.OR P6, PT, R20, R211, P6 ;  /* 0x000000d31400720c */ /* 0x000fc400037c1670 */
[C---:B------:R-:W-:Y:S01]  /*5e90*/  ISETP.LT.OR P1, PT, R20.reuse, R209, P1 ;  /* 0x000000d11400720c */ /* 0x040fe20000f21670 */
[C---:B------:R-:W-:Y:S01]  /*5ea0*/  HMMA.16816.F32 R24, R220.reuse, R154, R24 ;  /* 0x0000009adc18723c */ /* 0x040fe20000001818 */
[----:B------:R-:W-:Y:S01]  /*5eb0*/  VIADD R4, R20, 0x1 ;  /* 0x0000000114047836 */ /* 0x000fe20000000000 */
[----:B--2---:R-:W-:Y:S01]  /*5ec0*/  FSEL R0, R0, -INF , !P6 ;  /* 0xff80000000007808 */ /* 0x004fe20007000000 */
[----:B------:R-:W-:Y:S01]  /*5ed0*/  VIADD R5, R20, 0x8 ;  /* 0x0000000814057836 */ /* 0x000fe20000000000 */
[-C--:B------:R-:W-:Y:S02]  /*5ee0*/  ISETP.GE.AND P2, PT, R9, R210.reuse, PT ;  /* 0x000000d20900720c */ /* 0x080fe40003f46270 */
[C---:B------:R-:W-:Y:S01]  /*5ef0*/  ISETP.GE.AND P4, PT, R4.reuse, R210, PT ;  /* 0x000000d20400720c */ /* 0x040fe20003f86270 */
[----:B------:R-:W-:Y:S01]  /*5f00*/  HMMA.16816.F32 R136, R220, R32, R136 ;  /* 0x00000020dc88723c */ /* 0x000fe20000001888 */
[----:B------:R-:W-:Y:S02]  /*5f10*/  ISETP.GE.AND P5, PT, R4, R208, PT ;  /* 0x000000d00400720c */ /* 0x000fe40003fa6270 */
[----:B------:R-:W-:-:S02]  /*5f20*/  ISETP.GE.AND P3, PT, R5, R210, PT ;  /* 0x000000d20500720c */ /* 0x000fc40003f66270 */
[C---:B------:R-:W-:Y:S01]  /*5f30*/  ISETP.GE.AND P0, PT, R5.reuse, R208, PT ;  /* 0x000000d00500720c */ /* 0x040fe20003f06270 */
[----:B------:R-:W-:Y:S01]  /*5f40*/  HMMA.16816.F32 R172, R224, R10, R172 ;  /* 0x0000000ae0ac723c */ /* 0x000fe200000018ac */
[C---:B------:R-:W-:Y:S02]  /*5f50*/  ISETP.LT.OR P4, PT, R4.reuse, R211, P4 ;  /* 0x000000d30400720c */ /* 0x040fe40002781670 */
[----:B------:R-:W-:Y:S02]  /*5f60*/  ISETP.LT.OR P5, PT, R4, R209, P5 ;  /* 0x000000d10400720c */ /* 0x000fe40002fa1670 */
[C---:B------:R-:W-:Y:S01]  /*5f70*/  ISETP.LT.OR P3, PT, R5.reuse, R211, P3 ;  /* 0x000000d30500720c */ /* 0x040fe20001f61670 */
[----:B------:R-:W-:Y:S01]  /*5f80*/  HMMA.16816.F32 R164, R228, R142, R164 ;  /* 0x0000008ee4a4723c */ /* 0x000fe200000018a4 */
[----:B------:R-:W-:Y:S02]  /*5f90*/  ISETP.LT.OR P0, PT, R5, R209, P0 ;  /* 0x000000d10500720c */ /* 0x000fe40000701670 */
[----:B------:R-:W-:-:S02]  /*5fa0*/  FSEL R5, R16, -INF , !P1 ;  /* 0xff80000010057808 */ /* 0x000fc40004800000 */
[----:B----4-:R-:W-:Y:S01]  /*5fb0*/  FSEL R4, R2, -INF , !P4 ;  /* 0xff80000002047808 */ /* 0x010fe20006000000 */
[C---:B------:R-:W-:Y:S01]  /*5fc0*/  HMMA.16816.F32 R236, R220.reuse, R34, R236 ;  /* 0x00000022dcec723c */ /* 0x040fe200000018ec */
[----:B------:R-:W-:Y:S01]  /*5fd0*/  ISETP.GE.AND P6, PT, R9, R208, PT ;  /* 0x000000d00900720c */ /* 0x000fe20003fc6270 */
[----:B------:R-:W-:Y:S01]  /*5fe0*/  FMUL.FTZ R18, R24, UR8 ;  /* 0x0000000818127c20 */ /* 0x000fe20008410000 */
[C---:B------:R-:W-:Y:S01]  /*5ff0*/  ISETP.GE.AND P1, PT, R8.reuse, R210, PT ;  /* 0x000000d20800720c */ /* 0x040fe20003f26270 */
[----:B------:R-:W-:Y:S01]  /*6000*/  FMUL.FTZ R19, R25, UR8 ;  /* 0x0000000819137c20 */ /* 0x000fe20008410000 */
[C---:B------:R-:W-:Y:S01]  /*6010*/  ISETP.GE.AND P4, PT, R8.reuse, R208, PT ;  /* 0x000000d00800720c */ /* 0x040fe20003f86270 */
[----:B---3--:R-:W-:Y:S01]  /*6020*/  HMMA.16816.F32 R176, R220, R12, R176 ;  /* 0x0000000cdcb0723c */ /* 0x008fe200000018b0 */
[C---:B------:R-:W-:Y:S01]  /*6030*/  ISETP.LT.OR P2, PT, R9.reuse, R211, P2 ;  /* 0x000000d30900720c */ /* 0x040fe20001741670 */
[----:B------:R-:W2:Y:S01]  /*6040*/  MUFU.TANH R18, R18 ;  /* 0x0000001200127308 */ /* 0x000ea20000002400 */
[----:B------:R-:W-:Y:S01]  /*6050*/  ISETP.LT.OR P6, PT, R9, R209, P6 ;  /* 0x000000d10900720c */ /* 0x000fe200037c1670 */
[----:B------:R-:W-:Y:S01]  /*6060*/  FMUL.FTZ R140, R137, UR8 ;  /* 0x00000008898c7c20 */ /* 0x000fe20008410000 */
[C---:B------:R-:W-:Y:S01]  /*6070*/  ISETP.LT.OR P1, PT, R8.reuse, R211, P1 ;  /* 0x000000d30800720c */ /* 0x040fe20000f21670 */
[----:B------:R-:W-:Y:S01]  /*6080*/  FMUL.FTZ R22, R27, UR8 ;  /* 0x000000081b167c20 */ /* 0x000fe20008410000 */
[----:B------:R-:W-:Y:S01]  /*6090*/  ISETP.LT.OR P4, PT, R8, R209, P4 ;  /* 0x000000d10800720c */ /* 0x000fe20002781670 */
[----:B------:R-:W-:Y:S01]  /*60a0*/  FMUL.FTZ R138, R138, UR8 ;  /* 0x000000088a8a7c20 */ /* 0x000fe20008410000 */
[----:B------:R-:W3:Y:S01]  /*60b0*/  LDSM.16.M88.4 R8, [R188+0x5800] ;  /* 0x00580000bc08783b */ /* 0x000ee20000000200 */
[----:B------:R-:W-:Y:S01]  /*60c0*/  FMUL.FTZ R136, R136, UR8 ;  /* 0x0000000888887c20 */ /* 0x000fe20008410000 */
[----:B------:R-:W-:Y:S01]  /*60d0*/  FMUL.FTZ R137, R139, UR8 ;  /* 0x000000088b897c20 */ /* 0x000fe20008410000 */
[----:B------:R-:W4:Y:S01]  /*60e0*/  MUFU.TANH R140, R140 ;  /* 0x0000008c008c7308 */ /* 0x000f220000002400 */
[----:B------:R-:W-:Y:S01]  /*60f0*/  FMUL.FTZ R21, R26, UR8 ;  /* 0x000000081a157c20 */ /* 0x000fe20008410000 */
[C---:B------:R-:W-:Y:S01]  /*6100*/  VIADD R2, R20.reuse, 0x11 ;  /* 0x0000001114027836 */ /* 0x040fe20000000000 */
[----:B------:R-:W-:Y:S01]  /*6110*/  HMMA.16816.F32 R164, R224, R6, R164 ;  /* 0x00000006e0a4723c */ /* 0x000fe200000018a4 */
[----:B-1----:R-:W-:Y:S01]  /*6120*/  FSEL R17, R17, -INF , !P5 ;  /* 0xff80000011117808 */ /* 0x002fe20006800000 */
[----:B------:R-:W-:-:S02]  /*6130*/  VIADD R13, R20, 0x18 ;  /* 0x00000018140d7836 */ /* 0x000fc40000000000 */
[----:B------:R-:W-:Y:S01]  /*6140*/  FMUL.FTZ R155, R238, UR8 ;  /* 0x00000008ee9b7c20 */ /* 0x000fe20008410000 */
[----:B--2---:R-:W-:Y:S01]  /*6150*/  FSEL R18, R18, -INF , !P3 ;  /* 0xff80000012127808 */ /* 0x004fe20005800000 */
[----:B------:R1:W2:Y:S01]  /*6160*/  MUFU.TANH R139, R138 ;  /* 0x0000008a008b7308 */ /* 0x0002a20000002400 */
[----:B------:R-:W-:Y:S01]  /*6170*/  HMMA.16816.F32 R172, R220, R14, R172 ;  /* 0x0000000edcac723c */ /* 0x000fe200000018ac */
[----:B------:R-:W-:Y:S01]  /*6180*/  ISETP.GE.AND P5, PT, R2, R210, PT ;  /* 0x000000d20200720c */ /* 0x000fe20003fa6270 */
[----:B------:R-:W-:Y:S01]  /*6190*/  VIADD R6, R20, 0x20 ;  /* 0x0000002014067836 */ /* 0x000fe20000000000 */
[CC--:B------:R-:W-:Y:S01]  /*61a0*/  ISETP.GE.AND P3, PT, R2.reuse, R208.reuse, PT ;  /* 0x000000d00200720c */ /* 0x0c0fe20003f66270 */
[----:B------:R-:W-:Y:S01]  /*61b0*/  FMUL.FTZ R153, R239, UR8 ;  /* 0x00000008ef997c20 */ /* 0x000fe20008410000 */
[----:B------:R-:W-:Y:S01]  /*61c0*/  ISETP.LT.OR P5, PT, R2, R211, P5 ;  /* 0x000000d30200720c */ /* 0x000fe20002fa1670 */
[----:B------:R-:W-:Y:S01]  /*61d0*/  FMUL.FTZ R150, R176, UR8 ;  /* 0x00000008b0967c20 */ /* 0x000fe20008410000 */
[----:B------:R-:W5:Y:S01]  /*61e0*/  MUFU.TANH R19, R19 ;  /* 0x0000001300137308 */ /* 0x000f620000002400 */
[----:B------:R-:W-:Y:S01]  /*61f0*/  ISETP.LT.OR P3, PT, R2, R209, P3 ;  /* 0x000000d10200720c */ /* 0x000fe20001f61670 */
[----:B------:R-:W-:Y:S01]  /*6200*/  VIADD R2, R20, 0x19 ;  /* 0x0000001914027836 */ /* 0x000fe20000000000 */
[----:B----4-:R-:W-:Y:S01]  /*6210*/  FSEL R140, R140, -INF , !P5 ;  /* 0xff8000008c8c7808 */ /* 0x010fe20006800000 */
[----:B------:R-:W-:Y:S01]  /*6220*/  FMUL.FTZ R146, R177, UR8 ;  /* 0x00000008b1927c20 */ /* 0x000fe20008410000 */
[----:B------:R-:W-:Y:S01]  /*6230*/  ISETP.GE.AND P5, PT, R6, R208, PT ;  /* 0x000000d00600720c */ /* 0x000fe20003fa6270 */
[----:B------:R-:W-:Y:S01]  /*6240*/  FMUL.FTZ R149, R178, UR8 ;  /* 0x00000008b2957c20 */ /* 0x000fe20008410000 */
[----:B------:R-:W-:Y:S01]  /*6250*/  FMUL.FTZ R151, R179, UR8 ;  /* 0x00000008b3977c20 */ /* 0x000fe20008410000 */
[----:B------:R-:W4:Y:S01]  /*6260*/  MUFU.TANH R22, R22 ;  /* 0x0000001600167308 */ /* 0x000f220000002400 */
[----:B-1----:R-:W-:Y:S01]  /*6270*/  FMUL.FTZ R138, R236, UR8 ;  /* 0x00000008ec8a7c20 */ /* 0x002fe20008410000 */
[----:B--2---:R-:W-:Y:S01]  /*6280*/  FSEL R139, R139, -INF , !P4 ;  /* 0xff8000008b8b7808 */ /* 0x004fe20006000000 */
[----:B------:R-:W-:-:S04]  /*6290*/  DEPBAR.LE SB0, 0x0 ;  /* 0x000080000000791a */ /* 0x000fc80000000000 */
[----:B------:R-:W-:Y:S01]  /*62a0*/  ISETP.GE.AND P4, PT, R6, R210, PT ;  /* 0x000000d20600720c */ /* 0x000fe20003f86270 */
[----:B------:R1:W2:Y:S01]  /*62b0*/  MUFU.TANH R142, R136 ;  /* 0x00000088008e7308 */ /* 0x0002a20000002400 */
[----:B-----5:R-:W-:Y:S01]  /*62c0*/  FSEL R12, R19, -INF , !P2 ;  /* 0xff800000130c7808 */ /* 0x020fe20005000000 */
[----:B------:R-:W-:Y:S01]  /*62d0*/  FMUL.FTZ R148, R172, UR8 ;  /* 0x00000008ac947c20 */ /* 0x000fe20008410000 */
[----:B------:R-:W-:Y:S01]  /*62e0*/  ISETP.GE.AND P2, PT, R13, R208, PT ;  /* 0x000000d00d00720c */ /* 0x000fe20003f46270 */
[----:B------:R-:W-:Y:S01]  /*62f0*/  FMUL.FTZ R144, R173, UR8 ;  /* 0x00000008ad907c20 */ /* 0x000fe20008410000 */
[C---:B---3--:R-:W-:Y:S01]  /*6300*/  HMMA.16816.F32 R168, R220.reuse, R8, R168 ;  /* 0x00000008dca8723c */ /* 0x048fe200000018a8 */
[----:B------:R-:W-:Y:S01]  /*6310*/  ISETP.LT.OR P4, PT, R6, R211, P4 ;  /* 0x000000d30600720c */ /* 0x000fe20002781670 */
[----:B------:R-:W-:Y:S01]  /*6320*/  FMUL.FTZ R147, R174, UR8 ;  /* 0x00000008ae937c20 */ /* 0x000fe20008410000 */
[----:B------:R-:W3:Y:S01]  /*6330*/  MUFU.TANH R21, R21 ;  /* 0x0000001500157308 */ /* 0x000ee20000002400 */
[----:B----4-:R-:W-:Y:S01]  /*6340*/  FSEL R7, R22, -INF , !P6 ;  /* 0xff80000016077808 */ /* 0x010fe20007000000 */
[----:B------:R-:W-:Y:S01]  /*6350*/  FMUL.FTZ R145, R175, UR8 ;  /* 0x00000008af917c20 */ /* 0x000fe20008410000 */
[----:B------:R-:W-:Y:S01]  /*6360*/  ISETP.GE.AND P6, PT, R2, R210, PT ;  /* 0x000000d20200720c */ /* 0x000fe20003fc6270 */
[----:B------:R-:W-:Y:S01]  /*6370*/  HMMA.16816.F32 R164, R220, R10, R164 ;  /* 0x0000000adca4723c */ /* 0x000fe200000018a4 */
[-C--:B------:R-:W-:Y:S01]  /*6380*/  ISETP.LT.OR P5, PT, R6, R209.reuse, P5 ;  /* 0x000000d10600720c */ /* 0x080fe20002fa1670 */
[----:B------:R-:W-:Y:S01]  /*6390*/  VIADD R6, R20, 0x28 ;  /* 0x0000002814067836 */ /* 0x000fe20000000000 */
[----:B------:R-:W-:Y:S01]  /*63a0*/  ISETP.LT.OR P2, PT, R13, R209, P2 ;  /* 0x000000d10d00720c */ /* 0x000fe20001741670 */
[----:B------:R-:W4:Y:S01]  /*63b0*/  MUFU.TANH R155, R155 ;  /* 0x0000009b009b7308 */ /* 0x000f220000002400 */
[----:B-1----:R-:W-:Y:S01]  /*63c0*/  FMUL.FTZ R136, R237, UR8 ;  /* 0x00000008ed887c20 */ /* 0x002fe20008410000 */
[----:B------:R-:W-:-:S02]  /*63d0*/  ISETP.LT.OR P6, PT, R2, R211, P6 ;  /* 0x000000d30200720c */ /* 0x000fc400037c1670 */
[----:B------:R-:W-:Y:S02]  /*63e0*/  FMNMX.FTZ R9, R132, R0, !PT ;  /* 0x0000000084097209 */ /* 0x000fe40007810000 */
[----:B--2---:R-:W-:Y:S02]  /*63f0*/  FSEL R142, R142, -INF , !P1 ;  /* 0xff8000008e8e7808 */ /* 0x004fe40004800000 */
[----:B------:R-:W1:Y:S01]  /*6400*/  MUFU.TANH R136, R136 ;  /* 0x0000008800887308 */ /* 0x000e620000002400 */
[----:B---3--:R-:W-:Y:S02]  /*6410*/  FSEL R21, R21, -INF , !P0 ;  /* 0xff80000015157808 */ /* 0x008fe40004000000 */
[----:B------:R-:W-:Y:S02]  /*6420*/  ISETP.GE.AND P1, PT, R2, R208, PT ;  /* 0x000000d00200720c */ /* 0x000fe40003f26270 */
[-C--:B------:R-:W-:Y:S01]  /*6430*/  ISETP.GE.AND P0, PT, R13, R210.reuse, PT ;  /* 0x000000d20d00720c */ /* 0x080fe20003f06270 */
[----:B------:R-:W-:Y:S01]  /*6440*/  FMUL.FTZ R168, R168, UR8 ;  /* 0x00000008a8a87c20 */ /* 0x000fe20008410000 */
[----:B------:R-:W-:Y:S01]  /*6450*/  FMNMX.FTZ R9, R4, R9, !PT ;  /* 0x0000000904097209 */ /* 0x000fe20007810000 */
[----:B------:R-:W2:Y:S01]  /*6460*/  MUFU.TANH R137, R137 ;  /* 0x0000008900897308 */ /* 0x000ea20000002400 */
[----:B----4-:R-:W-:Y:S01]  /*6470*/  FSEL R155, R155, -INF , !P2 ;  /* 0xff8000009b9b7808 */ /* 0x010fe20005000000 */
[----:B------:R-:W-:Y:S01]  /*6480*/  FMUL.FTZ R171, R171, UR8 ;  /* 0x00000008abab7c20 */ /* 0x000fe20008410000 */
[----:B------:R-:W-:Y:S01]  /*6490*/  ISETP.GE.AND P2, PT, R6, R210, PT ;  /* 0x000000d20600720c */ /* 0x000fe20003f46270 */
[----:B------:R-:W-:Y:S01]  /*64a0*/  FMUL.FTZ R8, R164, UR8 ;  /* 0x00000008a4087c20 */ /* 0x000fe20008410000 */
[----:B------:R-:W-:Y:S01]  /*64b0*/  ISETP.LT.OR P1, PT, R2, R209, P1 ;  /* 0x000000d10200720c */ /* 0x000fe20000f21670 */
[----:B------:R-:W-:Y:S01]  /*64c0*/  VIADD R2, R20, 0x21 ;  /* 0x0000002114027836 */ /* 0x000fe20000000000 */
[----:B------:R-:W-:Y:S01]  /*64d0*/  ISETP.LT.OR P0, PT, R13, R211, P0 ;  /* 0x000000d30d00720c */ /* 0x000fe20000701670 */
[----:B------:R-:W3:Y:S01]  /*64e0*/  MUFU.TANH R138, R138 ;  /* 0x0000008a008a7308 */ /* 0x000ee20000002400 */
[----:B-1----:R-:W-:Y:S01]  /*64f0*/  FSEL R136, R136, -INF , !P6 ;  /* 0xff80000088887808 */ /* 0x002fe20007000000 */
[----:B------:R-:W-:Y:S01]  /*6500*/  FMUL.FTZ R163, R167, UR8 ;  /* 0x00000008a7a37c20 */ /* 0x000fe20008410000 */
[----:B------:R-:W-:-:S02]  /*6510*/  ISETP.GE.AND P6, PT, R6, R208, PT ;  /* 0x000000d00600720c */ /* 0x000fc40003fc6270 */
[----:B------:R-:W-:Y:S02]  /*6520*/  FMNMX.FTZ R9, R18, R9, !PT ;  /* 0x0000000912097209 */ /* 0x000fe40007810000 */
[C---:B------:R-:W-:Y:S01]  /*6530*/  ISETP.LT.OR P2, PT, R6.reuse, R211, P2 ;  /* 0x000000d30600720c */ /* 0x040fe20001741670 */
[----:B------:R-:W1:Y:S01]  /*6540*/  MUFU.TANH R153, R153 ;  /* 0x0000009900997308 */ /* 0x000e620000002400 */
[----:B------:R-:W-:Y:S01]  /*6550*/  ISETP.LT.OR P6, PT, R6, R209, P6 ;  /* 0x000000d10600720c */ /* 0x000fe200037c1670 */
[----:B------:R-:W-:Y:S01]  /*6560*/  VIADD R6, R20, 0x29 ;  /* 0x0000002914067836 */ /* 0x000fe20000000000 */
[----:B--2---:R-:W-:Y:S02]  /*6570*/  FSEL R137, R137, -INF , !P3 ;  /* 0xff80000089897808 */ /* 0x004fe40005800000 */
[----:B------:R-:W-:Y:S02]  /*6580*/  FMNMX.FTZ R9, R12, R9, !PT ;  /* 0x000000090c097209 */ /* 0x000fe40007810000 */
[----:B------:R-:W-:Y:S01]  /*6590*/  ISETP.GE.AND P3, PT, R2, R210, PT ;  /* 0x000000d20200720c */ /* 0x000fe20003f66270 */
[----:B------:R-:W2:Y:S01]  /*65a0*/  MUFU.TANH R150, R150 ;  /* 0x0000009600967308 */ /* 0x000ea20000002400 */
[----:B---3--:R-:W-:-:S02]  /*65b0*/  FSEL R138, R138, -INF , !P0 ;  /* 0xff8000008a8a7808 */ /* 0x008fc40004000000 */
[----:B------:R-:W-:Y:S02]  /*65c0*/  ISETP.GE.AND P0, PT, R2, R208, PT ;  /* 0x000000d00200720c */ /* 0x000fe40003f06270 */
[----:B------:R-:W-:Y:S01]  /*65d0*/  FMNMX.FTZ R11, R142, R9, !PT ;  /* 0x000000098e0b7209 */ /* 0x000fe20007810000 */
[----:B------:R-:W-:Y:S01]  /*65e0*/  FMUL.FTZ R9, R165, UR8 ;  /* 0x00000008a5097c20 */ /* 0x000fe20008410000 */
[----:B------:R-:W-:Y:S01]  /*65f0*/  ISETP.LT.OR P3, PT, R2, R211, P3 ;  /* 0x000000d30200720c */ /* 0x000fe20001f61670 */
[----:B------:R-:W3:Y:S01]  /*6600*/  MUFU.TANH R146, R146 ;  /* 0x0000009200927308 */ /* 0x000ee20000002400 */
[----:B-1----:R-:W-:Y:S01]  /*6610*/  FSEL R153, R153, -INF , !P1 ;  /* 0xff80000099997808 */ /* 0x002fe20004800000 */
[----:B------:R-:W-:Y:S01]  /*6620*/  FMUL.FTZ R165, R166, UR8 ;  /* 0x00000008a6a57c20 */ /* 0x000fe20008410000 */
[----:B------:R-:W-:Y:S02]  /*6630*/  ISETP.GE.AND P1, PT, R6, R210, PT ;  /* 0x000000d20600720c */ /* 0x000fe40003f26270 */
[----:B------:R-:W-:Y:S01]  /*6640*/  ISETP.LT.OR P0, PT, R2, R209, P0 ;  /* 0x000000d10200720c */ /* 0x000fe20000701670 */
[----:B------:R-:W-:Y:S01]  /*6650*/  VIADD R2, R20, 0x30 ;  /* 0x0000003014027836 */ /* 0x000fe20000000000 */
[----:B------:R-:W-:Y:S01]  /*6660*/  ISETP.LT.OR P1, PT, R6, R211, P1 ;  /* 0x000000d30600720c */ /* 0x000fe20000f21670 */
[----:B------:R-:W1:Y:S01]  /*6670*/  MUFU.TANH R149, R149 ;  /* 0x0000009500957308 */ /* 0x000e620000002400 */
[----:B--2---:R-:W-:-:S02]  /*6680*/  FSEL R150, R150, -INF , !P4 ;  /* 0xff80000096967808 */ /* 0x004fc40006000000 */
[CC--:B------:R-:W-:Y:S02]  /*6690*/  ISETP.GE.AND P4, PT, R6.reuse, R208.reuse, PT ;  /* 0x000000d00600720c */ /* 0x0c0fe40003f86270 */
[----:B------:R-:W-:Y:S02]  /*66a0*/  FMNMX.FTZ R10, R3, R5, !PT ;  /* 0x00000005030a7209 */ /* 0x000fe40007810000 */
[----:B------:R-:W-:Y:S01]  /*66b0*/  ISETP.LT.OR P4, PT, R6, R209, P4 ;  /* 0x000000d10600720c */ /* 0x000fe20002781670 */
[----:B------:R-:W2:Y:S01]  /*66c0*/  MUFU.TANH R151, R151 ;  /* 0x0000009700977308 */ /* 0x000ea20000002400 */
[----:B------:R-:W-:Y:S01]  /*66d0*/  FMUL.FTZ R6, R169, UR8 ;  /* 0x00000008a9067c20 */ /* 0x000fe20008410000 */
[----:B------:R-:W-:Y:S01]  /*66e0*/  FMNMX.FTZ R11, R140, R11, !PT ;  /* 0x0000000b8c0b7209 */ /* 0x000fe20007810000 */
[----:B------:R-:W-:Y:S01]  /*66f0*/  FMUL.FTZ R169, R170, UR8 ;  /* 0x00000008aaa97c20 */ /* 0x000fe20008410000 */
[----:B---3--:R-:W-:Y:S02]  /*6700*/  FSEL R146, R146, -INF , !P3 ;  /* 0xff80000092927808 */ /* 0x008fe40005800000 */
[----:B------:R-:W-:-:S02]  /*6710*/  ISETP.GE.AND P3, PT, R2, R208, PT ;  /* 0x000000d00200720c */ /* 0x000fc40003f66270 */
[----:B------:R-:W3:Y:S01]  /*6720*/  MUFU.TANH R148, R148 ;  /* 0x0000009400947308 */ /* 0x000ee20000002400 */
[----:B-1----:R-:W-:Y:S02]  /*6730*/  FSEL R149, R149, -INF , !P5 ;  /* 0xff80000095957808 */ /* 0x002fe40006800000 */
[----:B------:R-:W-:Y:S02]  /*6740*/  ISETP.GE.AND P5, PT, R2, R210, PT ;  /* 0x000000d20200720c */ /* 0x000fe40003fa6270 */
[----:B------:R-:W-:Y:S02]  /*6750*/  FMNMX.FTZ R10, R17, R10, !PT ;  /* 0x0000000a110a7209 */ /* 0x000fe40007810000 */
[----:B------:R-:W-:Y:S01]  /*6760*/  FMNMX.FTZ R11, R138, R11, !PT ;  /* 0x0000000b8a0b7209 */ /* 0x000fe20007810000 */
[----:B------:R-:W1:Y:S01]  /*6770*/  MUFU.TANH R144, R144 ;  /* 0x0000009000907308 */ /* 0x000e620000002400 */
[C---:B------:R-:W-:Y:S02]  /*6780*/  ISETP.LT.OR P5, PT, R2.reuse, R211, P5 ;  /* 0x000000d30200720c */ /* 0x040fe40002fa1670 */
[----:B------:R-:W-:Y:S01]  /*6790*/  ISETP.LT.OR P3, PT, R2, R209, P3 ;  /* 0x000000d10200720c */ /* 0x000fe20001f61670 */
[----:B------:R-:W-:Y:S01]  /*67a0*/  VIADD R2, R20, 0x31 ;  /* 0x0000003114027836 */ /* 0x000fe20000000000 */
[----:B------:R-:W-:-:S02]  /*67b0*/  FMNMX.FTZ R10, R21, R10, !PT ;  /* 0x0000000a150a7209 */ /* 0x000fc40007810000 */
[----:B------:R-:W-:Y:S01]  /*67c0*/  FMNMX.FTZ R11, R136, R11, !PT ;  /* 0x0000000b880b7209 */ /* 0x000fe20007810000 */
[----:B------:R-:W4:Y:S01]  /*67d0*/  MUFU.TANH R147, R147 ;  /* 0x0000009300937308 */ /* 0x000f220000002400 */
[----:B--2---:R-:W-:Y:S02]  /*67e0*/  FSEL R151, R151, -INF , !P0 ;  /* 0xff80000097977808 */ /* 0x004fe40004000000 */
[----:B---3--:R-:W-:Y:S02]  /*67f0*/  FSEL R148, R148, -INF , !P2 ;  /* 0xff80000094947808 */ /* 0x008fe40005000000 */
[----:B------:R-:W-:Y:S02]  /*6800*/  FMNMX.FTZ R10, R7, R10, !PT ;  /* 0x0000000a070a7209 */ /* 0x000fe40007810000 */
[----:B------:R-:W-:Y:S01]  /*6810*/  FMNMX.FTZ R11, R150, R11, !PT ;  /* 0x0000000b960b7209 */ /* 0x000fe20007810000 */
[----:B------:R-:W2:Y:S01]  /*6820*/  MUFU.TANH R6, R6 ;  /* 0x0000000600067308 */ /* 0x000ea20000002400 */
[----:B------:R-:W-:-:S02]  /*6830*/  ISETP.GE.AND P0, PT, R2, R210, PT ;  /* 0x000000d20200720c */ /* 0x000fc40003f06270 */
[----:B------:R-:W-:Y:S02]  /*6840*/  ISETP.GE.AND P2, PT, R2, R208, PT ;  /* 0x000000d00200720c */ /* 0x000fe40003f46270 */
[----:B------:R-:W-:Y:S02]  /*6850*/  FMNMX.FTZ R10, R139, R10, !PT ;  /* 0x0000000a8b0a7209 */ /* 0x000fe40007810000 */
[----:B------:R-:W-:Y:S01]  /*6860*/  FMNMX.FTZ R11, R146, R11, !PT ;  /* 0x0000000b920b7209 */ /* 0x000fe20007810000 */
[----:B------:R-:W3:Y:S01]  /*6870*/  MUFU.TANH R168, R168 ;  /* 0x000000a800a87308 */ /* 0x000ee20000002400 */
[C---:B------:R-:W-:Y:S02]  /*6880*/  ISETP.LT.OR P0, PT, R2.reuse, R211, P0 ;  /* 0x000000d30200720c */ /* 0x040fe40000701670 */
[----:B------:R-:W-:Y:S01]  /*6890*/  ISETP.LT.OR P2, PT, R2, R209, P2 ;  /* 0x000000d10200720c */ /* 0x000fe20001741670 */
[----:B------:R-:W-:Y:S01]  /*68a0*/  VIADD R2, R20, 0x38 ;  /* 0x0000003814027836 */ /* 0x000fe20000000000 */
[----:B-1----:R-:W-:Y:S01]  /*68b0*/  FSEL R144, R144, -INF , !P1 ;  /* 0xff80000090907808 */ /* 0x002fe20004800000 */
[----:B------:R-:W-:Y:S01]  /*68c0*/  VIADD R20, R20, 0x39 ;  /* 0x0000003914147836 */ /* 0x000fe20000000000 */
[----:B------:R-:W-:Y:S01]  /*68d0*/  FMNMX.FTZ R10, R137, R10, !PT ;  /* 0x0000000a890a7209 */ /* 0x000fe20007810000 */
[----:B------:R-:W1:Y:S01]  /*68e0*/  MUFU.TANH R8, R8 ;  /* 0x0000000800087308 */ /* 0x000e620000002400 */
[----:B------:R-:W-:-:S02]  /*68f0*/  FMNMX.FTZ R11, R148, R11, !PT ;  /* 0x0000000b940b7209 */ /* 0x000fc40007810000 */
[----:B----4-:R-:W-:Y:S02]  /*6900*/  FSEL R147, R147, -INF , !P6 ;  /* 0xff80000093937808 */ /* 0x010fe40007000000 */
[C---:B------:R-:W-:Y:S02]  /*6910*/  ISETP.GE.AND P6, PT, R2.reuse, R210, PT ;  /* 0x000000d20200720c */ /* 0x040fe40003fc6270 */
[----:B------:R-:W-:Y:S01]  /*6920*/  ISETP.GE.AND P1, PT, R2, R208, PT ;  /* 0x000000d00200720c */ /* 0x000fe20003f26270 */
[----:B------:R4:W5:Y:S01]  /*6930*/  MUFU.TANH R166, R9 ;  /* 0x0000000900a67308 */ /* 0x0009620000002400 */
[----:B--2---:R-:W-:Y:S02]  /*6940*/  FSEL R170, R6, -INF , !P0 ;  /* 0xff80000006aa7808 */ /* 0x004fe40004000000 */
[----:B---3--:R-:W-:Y:S02]  /*6950*/  FSEL R174, R168, -INF , !P5 ;  /* 0xff800000a8ae7808 */ /* 0x008fe40006800000 */
[----:B------:R-:W-:-:S02]  /*6960*/  FMNMX.FTZ R6, R155, R10, !PT ;  /* 0x0000000a9b067209 */ /* 0x000fc40007810000 */
[----:B------:R-:W-:Y:S01]  /*6970*/  PLOP3.LUT P0, PT, PT, PT, UP0, 0x80, 0x0 ;  /* 0x000000000000781c */ /* 0x000fe20003f0f008 */
[----:B------:R-:W2:Y:S01]  /*6980*/  MUFU.TANH R145, R145 ;  /* 0x0000009100917308 */ /* 0x000ea20000002400 */
[C---:B------:R-:W-:Y:S02]  /*6990*/  ISETP.LT.OR P6, PT, R2.reuse, R211, P6 ;  /* 0x000000d30200720c */ /* 0x040fe400037c1670 */
[----:B------:R-:W-:Y:S02]  /*69a0*/  ISETP.LT.OR P1, PT, R2, R209, P1 ;  /* 0x000000d10200720c */ /* 0x000fe40000f21670 */
[----:B------:R-:W-:Y:S02]  /*69b0*/  ISETP.GE.AND P5, PT, R20, R210, PT ;  /* 0x000000d21400720c */ /* 0x000fe40003fa6270 */
[----:B------:R-:W-:Y:S01]  /*69c0*/  FMNMX.FTZ R6, R153, R6, !PT ;  /* 0x0000000699067209 */ /* 0x000fe20007810000 */
[----:B------:R-:W3:Y:S01]  /*69d0*/  MUFU.TANH R169, R169 ;  /* 0x000000a900a97308 */ /* 0x000ee20000002400 */
[----:B----4-:R-:W-:-:S02]  /*69e0*/  FMNMX.FTZ R9, R144, R11, !PT ;  /* 0x0000000b90097209 */ /* 0x010fc40007810000 */
[----:B------:R-:W-:Y:S02]  /*69f0*/  ISETP.LT.OR P5, PT, R20, R211, P5 ;  /* 0x000000d31400720c */ /* 0x000fe40002fa1670 */
[----:B------:R-:W-:Y:S02]  /*6a00*/  FMNMX.FTZ R9, R174, R9, !PT ;  /* 0x00000009ae097209 */ /* 0x000fe40007810000 */
[----:B-1----:R-:W-:Y:S01]  /*6a10*/  FSEL R168, R8, -INF , !P6 ;  /* 0xff80000008a87808 */ /* 0x002fe20007000000 */
[----:B------:R1:W4:Y:S01]  /*6a20*/  MUFU.TANH R2, R171 ;  /* 0x000000ab00027308 */ /* 0x0003220000002400 */
[----:B------:R-:W-:Y:S02]  /*6a30*/  FMNMX.FTZ R6, R149, R6, !PT ;  /* 0x0000000695067209 */ /* 0x000fe40007810000 */
[----:B------:R-:W-:Y:S02]  /*6a40*/  FMNMX.FTZ R9, R170, R9, !PT ;  /* 0x00000009aa097209 */ /* 0x000fe40007810000 */
[----:B-----5:R-:W-:-:S02]  /*6a50*/  FSEL R166, R166, -INF , !P5 ;  /* 0xff800000a6a67808 */ /* 0x020fc40006800000 */
[----:B------:R-:W-:Y:S01]  /*6a60*/  FMNMX.FTZ R10, R151, R6, !PT ;  /* 0x00000006970a7209 */ /* 0x000fe20007810000 */
[----:B------:R-:W1:Y:S01]  /*6a70*/  MUFU.TANH R165, R165 ;  /* 0x000000a500a57308 */ /* 0x000e620000002400 */
[----:B------:R-:W-:Y:S02]  /*6a80*/  FMNMX.FTZ R9, R168, R9, !PT ;  /* 0x00000009a8097209 */ /* 0x000fe40007810000 */
[----:B--2---:R-:W-:Y:S02]  /*6a90*/  FSEL R145, R145, -INF , !P4 ;  /* 0xff80000091917808 */ /* 0x004fe40006000000 */
[----:B---3--:R-:W-:Y:S02]  /*6aa0*/  FSEL R169, R169, -INF , !P3 ;  /* 0xff800000a9a97808 */ /* 0x008fe40005800000 */
[----:B------:R-:W-:Y:S01]  /*6ab0*/  FMNMX.FTZ R10, R147, R10, !PT ;  /* 0x0000000a930a7209 */ /* 0x000fe20007810000 */
[----:B------:R-:W2:Y:S01]  /*6ac0*/  MUFU.TANH R163, R163 ;  /* 0x000000a300a37308 */ /* 0x000ea20000002400 */
[----:B------:R-:W-:Y:S01]  /*6ad0*/  FMNMX.FTZ R9, R166, R9, !PT ;  /* 0x00000009a6097209 */ /* 0x000fe20007810000 */
[----:B------:R-:W-:Y:S06]  /*6ae0*/  BAR.SYNC.DEFER_BLOCKING 0x0 ;  /* 0x0000000000007b1d */ /* 0x000fec0000010000 */
[----:B----4-:R-:W-:Y:S05]  /*6af0*/  @!P0 BRA `(.L_x_341) ;  /* 0x0000000000688947 */ /* 0x010fea0003800000 */
        /* <DEDUP_REMOVED lines=26> */
.L_x_341:
[----:B------:R-:W-:Y:S01]  /*6ca0*/  FMNMX.FTZ R10, R145, R10, !PT ;  /* 0x0000000a910a7209 */ /* 0x000fe20007810000 */
[----:B------:R-:W4:Y:S01]  /*6cb0*/  SHFL.BFLY PT, R6, R9, 0x2, 0x1f ;  /* 0x0c401f0009067f89 */ /* 0x000f2200000e0000 */
[----:B------:R-:W-:Y:S02]  /*6cc0*/  FSEL R167, R2, -INF , !P2 ;  /* 0xff80000002a77808 */ /* 0x000fe40005000000 */
[C---:B------:R-:W-:Y:S01]  /*6cd0*/  ISETP.GE.AND P3, PT, R20.reuse, R208, PT ;  /* 0x000000d01400720c */ /* 0x040fe20003f66270 */
[----:B------:R-:W-:Y:S01]  /*6ce0*/  LDSM.16.MT88.4 R24, [R193+0x12000] ;  /* 0x01200000c118783b */ /* 0x000fe20000004200 */
[----:B------:R-:W-:Y:S02]  /*6cf0*/  FMNMX.FTZ R2, R169, R10, !PT ;  /* 0x0000000aa9027209 */ /* 0x000fe40007810000 */
[----:B------:R-:W-:Y:S01]  /*6d00*/  ISETP.LT.OR P3, PT, R20, R209, P3 ;  /* 0x000000d11400720c */ /* 0x000fe20001f61670 */
[----:B------:R-:W-:Y:S01]  /*6d10*/  LDSM.16.MT88.4 R32, [R192+0x12000] ;  /* 0x01200000c020783b */ /* 0x000fe20000004200 */
[----:B-1----:R-:W-:-:S02]  /*6d20*/  FSEL R165, R165, -INF , !P1 ;  /* 0xff800000a5a57808 */ /* 0x002fc40004800000 */
[----:B------:R-:W-:Y:S02]  /*6d30*/  FMNMX.FTZ R2, R167, R2, !PT ;  /* 0x00000002a7027209 */ /* 0x000fe40007810000 */
[----:B--2---:R-:W-:Y:S02]  /*6d40*/  FSEL R163, R163, -INF , !P3 ;  /* 0xff800000a3a37808 */ /* 0x004fe40005800000 */
[----:B------:R-:W-:-:S04]  /*6d50*/  FMNMX.FTZ R2, R165, R2, !PT ;  /* 0x00000002a5027209 */ /* 0x000fc80007810000 */
[----:B------:R-:W-:-:S05]  /*6d60*/  FMNMX.FTZ R13, R163, R2, !PT ;  /* 0x00000002a30d7209 */ /* 0x000fca0007810000 */
[----:B------:R-:W1:Y:S01]  /*6d70*/  SHFL.BFLY PT, R2, R13, 0x2, 0x1f ;  /* 0x0c401f000d027f89 */ /* 0x000e6200000e0000 */
[----:B----4-:R-:W-:-:S05]  /*6d80*/  FMNMX.FTZ R11, R9, R6, !PT ;  /* 0x00000006090b7209 */ /* 0x010fca0007810000 */
[----:B------:R-:W2:Y:S01]  /*6d90*/  SHFL.BFLY PT, R8, R11, 0x1, 0x1f ;  /* 0x0c201f000b087f89 */ /* 0x000ea200000e0000 */
[----:B-1----:R-:W-:-:S05]  /*6da0*/  FMNMX.FTZ R9, R13, R2, !PT ;  /* 0x000000020d097209 */ /* 0x002fca0007810000 */
        /* <DEDUP_REMOVED lines=14> */
[--C-:B------:R-:W-:Y:S01]  /*6e90*/  FFMA.FTZ R176, R136, UR9, -R171.reuse ;  /* 0x0000000988b07c23 */ /* 0x100fe200080108ab */
[----:B------:R-:W-:Y:S01]  /*6ea0*/  LDSM.16.MT88.4 R8, [R196+0x12000] ;  /* 0x01200000c408783b */ /* 0x000fe20000004200 */
[--C-:B------:R-:W-:Y:S01]  /*6eb0*/  FFMA.FTZ R218, R150, UR9, -R171.reuse ;  /* 0x0000000996da7c23 */ /* 0x100fe200080108ab */
[C---:B------:R-:W-:Y:S01]  /*6ec0*/  FSETP.NEU.FTZ.AND P1, PT, R0.reuse, -INF , PT ;  /* 0xff8000000000780b */ /* 0x040fe20003f3d000 */
[C---:B------:R-:W-:Y:S01]  /*6ed0*/  FMUL.FTZ R164, R0.reuse, UR9 ;  /* 0x0000000900a47c20 */ /* 0x040fe20008410000 */
[----:B------:R-:W1:Y:S01]  /*6ee0*/  MUFU.EX2 R159, R159 ;  /* 0x0000009f009f7308 */ /* 0x000e620000000800 */
[----:B------:R-:W-:Y:S01]  /*6ef0*/  LDSM.16.MT88.4 R140, [R192+0x16000] ;  /* 0x01600000c08c783b */ /* 0x000fe20000004200 */
[----:B------:R-:W-:Y:S01]  /*6f00*/  FSEL R6, R0, RZ, P1 ;  /* 0x000000ff00067208 */ /* 0x000fe20000800000 */
[--C-:B------:R-:W-:Y:S01]  /*6f10*/  FFMA.FTZ R220, R148, UR9, -R171.reuse ;  /* 0x0000000994dc7c23 */ /* 0x100fe200080108ab */
[----:B------:R-:W-:Y:S01]  /*6f20*/  FSEL R164, R164, RZ, P1 ;  /* 0x000000ffa4a47208 */ /* 0x000fe20000800000 */
[--C-:B------:R-:W-:Y:S01]  /*6f30*/  FFMA.FTZ R219, R146, UR9, -R171.reuse ;  /* 0x0000000992db7c23 */ /* 0x100fe200080108ab */
[----:B------:R-:W-:Y:S01]  /*6f40*/  FFMA.FTZ R221, R144, UR9, -R171 ;  /* 0x0000000990dd7c23 */ /* 0x000fe200080108ab */
[----:B------:R-:W-:Y:S01]  /*6f50*/  FADD.FTZ R6, R3, -R6 ;  /* 0x8000000603067221 */ /* 0x000fe20000010000 */
[----:B------:R-:W-:Y:S01]  /*6f60*/  MUFU.EX2 R160, R160 ;  /* 0x000000a000a07308 */ /* 0x000fe20000000800 */
[--C-:B------:R-:W-:Y:S01]  /*6f70*/  FFMA.FTZ R156, R17, UR9, -R164.reuse ;  /* 0x00000009119c7c23 */ /* 0x100fe200080108a4 */
[--C-:B------:R-:W-:Y:S01]  /*6f80*/  FFMA.FTZ R158, R5, UR9, -R164.reuse ;  /* 0x00000009059e7c23 */ /* 0x100fe200080108a4 */
[----:B------:R-:W2:Y:S01]  /*6f90*/  LDSM.16.MT88.4 R16, [R194+0x12000] ;  /* 0x01200000c210783b */ /* 0x000ea20000004200 */
[----:B------:R-:W-:Y:S01]  /*6fa0*/  FSEL R5, R2, RZ, P2 ;  /* 0x000000ff02057208 */ /* 0x000fe20001000000 */
[--C-:B------:R-:W-:Y:S01]  /*6fb0*/  FFMA.FTZ R133, R21, UR9, -R164.reuse ;  /* 0x0000000915857c23 */ /* 0x100fe200080108a4 */
[----:B------:R-:W-:Y:S01]  /*6fc0*/  FMUL.FTZ R3, R6, UR9 ;  /* 0x0000000906037c20 */ /* 0x000fe20008410000 */
[--C-:B------:R-:W-:Y:S01]  /*6fd0*/  FFMA.FTZ R177, R139, UR9, -R164.reuse ;  /* 0x000000098bb17c23 */ /* 0x100fe200080108a4 */
[----:B------:R-:W4:Y:S01]  /*6fe0*/  MUFU.EX2 R157, R157 ;  /* 0x0000009d009d7308 */ /* 0x000f220000000800 */
[----:B------:R-:W-:Y:S01]  /*6ff0*/  FADD.FTZ R4, R132, -R5 ;  /* 0x8000000584047221 */ /* 0x000fe20000010000 */
[--C-:B------:R-:W-:Y:S01]  /*7000*/  FFMA.FTZ R132, R7, UR9, -R164.reuse ;  /* 0x0000000907847c23 */ /* 0x100fe200080108a4 */
[--C-:B------:R-:W-:Y:S01]  /*7010*/  FFMA.FTZ R216, R137, UR9, -R164.reuse ;  /* 0x0000000989d87c23 */ /* 0x100fe200080108a4 */
[--C-:B------:R-:W-:Y:S01]  /*7020*/  FFMA.FTZ R178, R155, UR9, -R164.reuse ;  /* 0x000000099bb27c23 */ /* 0x100fe200080108a4 */
[----:B------:R-:W-:Y:S01]  /*7030*/  FMUL.FTZ R161, R4, UR9 ;  /* 0x0000000904a17c20 */ /* 0x000fe20008410000 */
[----:B-1----:R-:W-:Y:S01]  /*7040*/  F2FP.F16.F32.PACK_AB R4, R159, R162 ;  /* 0x000000a29f04723e */ /* 0x002fe200000000ff */
        /* <DEDUP_REMOVED lines=9> */
[----:B------:R-:W1:Y:S01]  /*70e0*/  MUFU.EX2 R156, R156 ;  /* 0x0000009c009c7308 */ /* 0x000e620000000800 */
[----:B----4-:R-:W-:Y:S01]  /*70f0*/  F2FP.F16.F32.PACK_AB R6, R157, R160 ;  /* 0x000000a09d06723e */ /* 0x010fe200000000ff */
[----:B------:R-:W-:Y:S01]  /*7100*/  LDSM.16.MT88.4 R144, [R194+0x15000] ;  /* 0x01500000c290783b */ /* 0x000fe20000004200 */
[----:B------:R-:W-:-:S03]  /*7110*/  FFMA.FTZ R165, R165, UR9, -R164 ;  /* 0x00000009a5a57c23 */ /* 0x000fc600080108a4 */
[----:B------:R-:W-:Y:S02]  /*7120*/  LDSM.16.MT88.4 R152, [R192+0x13000] ;  /* 0x01300000c098783b */ /* 0x000fe40000004200 */
[----:B------:R-:W-:Y:S08]  /*7130*/  MUFU.EX2 R133, R133 ;  /* 0x0000008500857308 */ /* 0x000ff00000000800 */
[----:B------:R-:W4:Y:S01]  /*7140*/  MUFU.EX2 R132, R132 ;  /* 0x0000008400847308 */ /* 0x000f220000000800 */
[----:B-1----:R-:W-:-:S07]  /*7150*/  F2FP.F16.F32.PACK_AB R5, R156, R158 ;  /* 0x0000009e9c05723e */ /* 0x002fce00000000ff */
[----:B------:R-:W1:Y:S08]  /*7160*/  MUFU.EX2 R161, R161 ;  /* 0x000000a100a17308 */ /* 0x000e700000000800 */
[----:B------:R-:W3:Y:S01]  /*7170*/  MUFU.EX2 R3, R3 ;  /* 0x0000000300037308 */ /* 0x000ee20000000800 */
[----:B----4-:R-:W-:-:S07]  /*7180*/  F2FP.F16.F32.PACK_AB R7, R132, R133 ;  /* 0x000000858407723e */ /* 0x010fce00000000ff */
        /* <DEDUP_REMOVED lines=8> */
[----:B------:R-:W-:Y:S01]  /*7210*/  FMUL.FTZ R109, R109, R161 ;  /* 0x000000a16d6d7220 */ /* 0x000fe20000410000 */
[-C--:B---3--:R-:W-:Y:S01]  /*7220*/  FMUL.FTZ R22, R122, R3.reuse ;  /* 0x000000037a167220 */ /* 0x088fe20000410000 */
[-C--:B------:R-:W-:Y:S01]  /*7230*/  FMUL.FTZ R23, R123, R3.reuse ;  /* 0x000000037b177220 */ /* 0x080fe20000410000 */
[-C--:B------:R-:W-:Y:S01]  /*7240*/  FMUL.FTZ R118, R118, R3.reuse ;  /* 0x0000000376767220 */ /* 0x080fe20000410000 */
[-C--:B------:R-:W-:Y:S01]  /*7250*/  FMUL.FTZ R119, R119, R3.reuse ;  /* 0x0000000377777220 */ /* 0x080fe20000410000 */
[-C--:B------:R-:W-:Y:S01]  /*7260*/  FMUL.FTZ R30, R114, R3.reuse ;  /* 0x00000003721e7220 */ /* 0x080fe20000410000 */
[-C--:B------:R-:W-:Y:S01]  /*7270*/  FMUL.FTZ R31, R115, R3.reuse ;  /* 0x00000003731f7220 */ /* 0x080fe20000410000 */
[-C--:B------:R-:W-:Y:S01]  /*7280*/  FMUL.FTZ R110, R110, R3.reuse ;  /* 0x000000036e6e7220 */ /* 0x080fe20000410000 */
[----:B------:R-:W-:Y:S01]  /*7290*/  LDSM.16.MT88.4 R112, [R194+0x14000] ;  /* 0x01400000c270783b */ /* 0x000fe20000004200 */
[C---:B--2---:R-:W-:Y:S01]  /*72a0*/  HMMA.16816.F32 R20, R4.reuse, R16, R20 ;  /* 0x000000100414723c */ /* 0x044fe20000001814 */
[----:B------:R-:W-:Y:S01]  /*72b0*/  FMUL.FTZ R111, R111, R3 ;  /* 0x000000036f6f7220 */ /* 0x000fe20000410000 */
[----:B------:R-:W-:Y:S01]  /*72c0*/  MUFU.EX2 R175, R175 ;  /* 0x000000af00af7308 */ /* 0x000fe20000000800 */
[-C--:B------:R-:W-:Y:S01]  /*72d0*/  FMUL.FTZ R88, R88, R161.reuse ;  /* 0x000000a158587220 */ /* 0x080fe20000410000 */
[----:B------:R-:W-:Y:S01]  /*72e0*/  FMUL.FTZ R89, R89, R161 ;  /* 0x000000a159597220 */ /* 0x000fe20000410000 */
[-C--:B------:R-:W-:Y:S01]  /*72f0*/  FMUL.FTZ R90, R90, R3.reuse ;  /* 0x000000035a5a7220 */ /* 0x080fe20000410000 */
[C---:B------:R-:W-:Y:S01]  /*7300*/  HMMA.16816.F32 R16, R4.reuse, R18, R116 ;  /* 0x000000120410723c */ /* 0x040fe20000001874 */
[----:B------:R-:W1:Y:S01]  /*7310*/  LDSM.16.MT88.4 R116, [R196+0x14000] ;  /* 0x01400000c474783b */ /* 0x000e620000004200 */
[----:B------:R-:W-:Y:S01]  /*7320*/  FMUL.FTZ R91, R91, R3 ;  /* 0x000000035b5b7220 */ /* 0x000fe20000410000 */
[-C--:B------:R-:W-:Y:S01]  /*7330*/  FMUL.FTZ R12, R128, R161.reuse ;  /* 0x000000a1800c7220 */ /* 0x080fe20000410000 */
[----:B------:R-:W-:Y:S01]  /*7340*/  MUFU.EX2 R173, R173 ;  /* 0x000000ad00ad7308 */ /* 0x000fe20000000800 */
[----:B------:R-:W-:Y:S01]  /*7350*/  FMUL.FTZ R13, R129, R161 ;  /* 0x000000a1810d7220 */ /* 0x000fe20000410000 */
[C---:B------:R-:W-:Y:S01]  /*7360*/  HMMA.16816.F32 R28, R4.reuse, R24, R28 ;  /* 0x00000018041c723c */ /* 0x040fe2000000181c */
[-C--:B------:R-:W-:Y:S01]  /*7370*/  FMUL.FTZ R14, R130, R3.reuse ;  /* 0x00000003820e7220 */ /* 0x080fe20000410000 */
[----:B------:R-:W-:Y:S01]  /*7380*/  FMUL.FTZ R15, R131, R3 ;  /* 0x00000003830f7220 */ /* 0x000fe20000410000 */
[-C--:B------:R-:W-:Y:S01]  /*7390*/  FMUL.FTZ R124, R124, R161.reuse ;  /* 0x000000a17c7c7220 */ /* 0x080fe20000410000 */
[----:B------:R-:W-:Y:S01]  /*73a0*/  FMUL.FTZ R125, R125, R161 ;  /* 0x000000a17d7d7220 */ /* 0x000fe20000410000 */
[-C--:B------:R-:W-:Y:S01]  /*73b0*/  FMUL.FTZ R126, R126, R3.reuse ;  /* 0x000000037e7e7220 */ /* 0x080fe20000410000 */
[C---:B------:R-:W-:Y:S01]  /*73c0*/  HMMA.16816.F32 R24, R4.reuse, R26, R108 ;  /* 0x0000001a0418723c */ /* 0x040fe2000000186c */
[----:B------:R-:W-:Y:S01]  /*73d0*/  MUFU.EX2 R176, R176 ;  /* 0x000000b000b07308 */ /* 0x000fe20000000800 */
[----:B------:R-:W-:Y:S01]  /*73e0*/  FMUL.FTZ R127, R127, R3 ;  /* 0x000000037f7f7220 */ /* 0x000fe20000410000 */
[-C--:B------:R-:W-:Y:S01]  /*73f0*/  FMUL.FTZ R76, R76, R161.reuse ;  /* 0x000000a14c4c7220 */ /* 0x080fe20000410000 */
        /* <DEDUP_REMOVED lines=11> */
[----:B------:R-:W2:Y:S01]  /*74b0*/  MUFU.EX2 R177, R177 ;  /* 0x000000b100b17308 */ /* 0x000ea20000000800 */
[C---:B------:R-:W-:Y:S01]  /*74c0*/  HMMA.16816.F32 R12, R4.reuse, R8, R12 ;  /* 0x00000008040c723c */ /* 0x040fe2000000180c */
[----:B------:R-:W-:Y:S01]  /*74d0*/  LDSM.16.MT88.4 R128, [R193+0x12800] ;  /* 0x01280000c180783b */ /* 0x000fe20000004200 */
[-C--:B------:R-:W-:Y:S01]  /*74e0*/  FMUL.FTZ R92, R92, R161.reuse ;  /* 0x000000a15c5c7220 */ /* 0x080fe20000410000 */
[----:B------:R-:W-:Y:S01]  /*74f0*/  FMUL.FTZ R93, R93, R161 ;  /* 0x000000a15d5d7220 */ /* 0x000fe20000410000 */
[-C--:B------:R-:W-:Y:S01]  /*7500*/  FMUL.FTZ R94, R94, R3.reuse ;  /* 0x000000035e5e7220 */ /* 0x080fe20000410000 */
[----:B------:R-:W-:Y:S01]  /*7510*/  LDSM.16.MT88.4 R120, [R196+0x14800] ;  /* 0x01480000c478783b */ /* 0x000fe20000004200 */
[C---:B------:R-:W-:Y:S01]  /*7520*/  HMMA.16816.F32 R100, R4.reuse, R32, R108 ;  /* 0x000000200464723c */ /* 0x040fe2000000186c */
[----:B------:R-:W3:Y:S01]  /*7530*/  MUFU.EX2 R216, R216 ;  /* 0x000000d800d87308 */ /* 0x000ee20000000800 */
[----:B------:R-:W-:Y:S01]  /*7540*/  FMUL.FTZ R95, R95, R3 ;  /* 0x000000035f5f7220 */ /* 0x000fe20000410000 */
[----:B------:R-:W4:Y:S01]  /*7550*/  LDSM.16.MT88.4 R108, [R193+0x14000] ;  /* 0x01400000c16c783b */ /* 0x000f220000004200 */
[-C--:B------:R-:W-:Y:S01]  /*7560*/  FMUL.FTZ R96, R96, R161.reuse ;  /* 0x000000a160607220 */ /* 0x080fe20000410000 */
[----:B------:R-:W-:Y:S01]  /*7570*/  FMUL.FTZ R97, R97, R161 ;  /* 0x000000a161617220 */ /* 0x000fe20000410000 */
[----:B------:R-:W-:Y:S01]  /*7580*/  HMMA.16816.F32 R32, R4, R34, R104 ;  /* 0x000000220420723c */ /* 0x000fe20000001868 */
[-C--:B------:R-:W-:Y:S01]  /*7590*/  FMUL.FTZ R98, R98, R3.reuse ;  /* 0x0000000362627220 */ /* 0x080fe20000410000 */
[----:B------:R-:W-:Y:S01]  /*75a0*/  FMUL.FTZ R99, R99, R3 ;  /* 0x0000000363637220 */ /* 0x000fe20000410000 */
[----:B------:R-:W-:Y:S01]  /*75b0*/  MUFU.EX2 R178, R178 ;  /* 0x000000b200b27308 */ /* 0x000fe20000000800 */
[----:B------:R-:W-:-:S02]  /*75c0*/  FFMA.FTZ R162, R217, R161, R162 ;  /* 0x000000a1d9a27223 */ /* 0x000fc400000100a2 */
[C---:B------:R-:W-:Y:S01]  /*75d0*/  HMMA.16816.F32 R8, R4.reuse, R10, R124 ;  /* 0x0000000a0408723c */ /* 0x040fe2000000187c */
        /* <DEDUP_REMOVED lines=8> */
[----:B------:R-:W5:Y:S01]  /*7660*/  MUFU.EX2 R179, R179 ;  /* 0x000000b300b37308 */ /* 0x000f620000000800 */
[----:B------:R-:W-:Y:S01]  /*7670*/  LDSM.16.MT88.4 R124, [R192+0x12800] ;  /* 0x01280000c07c783b */ /* 0x000fe20000004200 */
[----:B-1----:R-:W-:Y:S01]  /*7680*/  HMMA.16816.F32 R40, R4, R116, R104 ;  /* 0x000000740428723c */ /* 0x002fe20000001868 */
[----:B------:R-:W-:-:S02]  /*7690*/  FADD.FTZ R159, R159, R162 ;  /* 0x000000a29f9f7221 */ /* 0x000fc40000010000 */
[----:B------:R-:W1:Y:S02]  /*76a0*/  LDSM.16.MT88.4 R104, [R192+0x14000] ;  /* 0x01400000c068783b */ /* 0x000e640000004200 */
[----:B------:R-:W-:Y:S01]  /*76b0*/  FADD.FTZ R160, R160, R159 ;  /* 0x0000009fa0a07221 */ /* 0x000fe20000010000 */
[C---:B------:R-:W-:Y:S01]  /*76c0*/  HMMA.16816.F32 R36, R4.reuse, R118, R36 ;  /* 0x000000760424723c */ /* 0x040fe20000001824 */
[-C--:B------:R-:W-:Y:S01]  /*76d0*/  FMUL.FTZ R116, R44, R161.reuse ;  /* 0x000000a12c747220 */ /* 0x080fe20000410000 */
[-C--:B------:R-:W-:Y:S01]  /*76e0*/  FMUL.FTZ R117, R45, R161.reuse ;  /* 0x000000a12d757220 */ /* 0x080fe20000410000 */
[-C--:B------:R-:W-:Y:S01]  /*76f0*/  FMUL.FTZ R44, R48, R161.reuse ;  /* 0x000000a1302c7220 */ /* 0x080fe20000410000 */
[----:B------:R-:W-:Y:S01]  /*7700*/  FMUL.FTZ R45, R49, R161 ;  /* 0x000000a1312d7220 */ /* 0x000fe20000410000 */
[----:B------:R-:W-:Y:S01]  /*7710*/  MUFU.EX2 R218, R218 ;  /* 0x000000da00da7308 */ /* 0x000fe20000000800 */
[----:B------:R-:W-:Y:S01]  /*7720*/  HMMA.16816.F32 R92, R4, R140, R92 ;  /* 0x0000008c045c723c */ /* 0x000fe2000000185c */
[-C--:B------:R-:W-:Y:S01]  /*7730*/  FMUL.FTZ R118, R46, R3.reuse ;  /* 0x000000032e767220 */ /* 0x080fe20000410000 */
[-C--:B------:R-:W-:Y:S01]  /*7740*/  FMUL.FTZ R119, R47, R3.reuse ;  /* 0x000000032f777220 */ /* 0x080fe20000410000 */
[-C--:B------:R-:W-:Y:S01]  /*7750*/  FMUL.FTZ R46, R50, R3.reuse ;  /* 0x00000003322e7220 */ /* 0x080fe20000410000 */
[----:B------:R-:W-:Y:S01]  /*7760*/  FMUL.FTZ R47, R51, R3 ;  /* 0x00000003332f7220 */ /* 0x000fe20000410000 */
[----:B------:R-:W-:-:S02]  /*7770*/  FADD.FTZ R157, R157, R160 ;  /* 0x000000a09d9d7221 */ /* 0x000fc40000010000 */
[----:B------:R-:W5:Y:S02]  /*7780*/  MUFU.EX2 R219, R219 ;  /* 0x000000db00db7308 */ /* 0x000f640000000800 */
[C---:B------:R-:W-:Y:S06]  /*7790*/  HMMA.16816.F32 R48, R4.reuse, R112, R116 ;  /* 0x000000700430723c */ /* 0x040fec0000001874 */
[C---:B------:R-:W-:Y:S01]  /*77a0*/  HMMA.16816.F32 R44, R4.reuse, R114, R44 ;  /* 0x00000072042c723c */ /* 0x040fe2000000182c */
[----:B------:R-:W2:Y:S01]  /*77b0*/  LDSM.16.MT88.4 R112, [R196+0x16000] ;  /* 0x01600000c470783b */ /* 0x000ea20000004200 */
        /* <DEDUP_REMOVED lines=8> */
[----:B------:R-:W-:Y:S02]  /*7840*/  MUFU.EX2 R220, R220 ;  /* 0x000000dc00dc7308 */ /* 0x000fe40000000800 */
[C---:B----4-:R-:W-:Y:S06]  /*7850*/  HMMA.16816.F32 R56, R4.reuse, R108, R116 ;  /* 0x0000006c0438723c */ /* 0x050fec0000001874 */
        /* <DEDUP_REMOVED lines=9> */
[----:B------:R-:W4:Y:S01]  /*78f0*/  LDSM.16.MT88.4 R108, [R194+0x16000] ;  /* 0x01600000c26c783b */ /* 0x000f220000004200 */
[----:B------:R-:W-:Y:S01]  /*7900*/  MUFU.EX2 R221, R221 ;  /* 0x000000dd00dd7308 */ /* 0x000fe20000000800 */
[C---:B-1----:R-:W-:Y:S06]  /*7910*/  HMMA.16816.F32 R64, R4.reuse, R104, R116 ;  /* 0x000000680440723c */ /* 0x042fec0000001874 */
[C---:B------:R-:W-:Y:S01]  /*7920*/  HMMA.16816.F32 R60, R4.reuse, R106, R60 ;  /* 0x0000006a043c723c */ /* 0x040fe2000000183c */
[----:B------:R-:W1:Y:S01]  /*7930*/  LDSM.16.MT88.4 R104, [R193+0x16000] ;  /* 0x01600000c168783b */ /* 0x000e620000004200 */
        /* <DEDUP_REMOVED lines=9> */
[C---:B--2---:R-:W-:Y:S01]  /*79d0*/  HMMA.16816.F32 R72, R4.reuse, R112, R116 ;  /* 0x000000700448723c */ /* 0x044fe20000001874 */
[----:B------:R-:W2:Y:S05]  /*79e0*/  LDSM.16.MT88.4 R116, [R194+0x12800] ;  /* 0x01280000c274783b */ /* 0x000eaa0000004200 */
[----:B------:R-:W-:Y:S01]  /*79f0*/  HMMA.16816.F32 R68, R4, R114, R68 ;  /* 0x000000720444723c */ /* 0x000fe20000001844 */
[-C--:B------:R-:W-:Y:S01]  /*7a00*/  FMUL.FTZ R112, R80, R161.reuse ;  /* 0x000000a150707220 */ /* 0x080fe20000410000 */
[-C--:B------:R-:W-:Y:S01]  /*7a10*/  FMUL.FTZ R113, R81, R161.reuse ;  /* 0x000000a151717220 */ /* 0x080fe20000410000 */
[-C--:B------:R-:W-:Y:S01]  /*7a20*/  FMUL.FTZ R80, R84, R161.reuse ;  /* 0x000000a154507220 */ /* 0x080fe20000410000 */
[----:B------:R-:W-:Y:S01]  /*7a30*/  FMUL.FTZ R81, R85, R161 ;  /* 0x000000a155517220 */ /* 0x000fe20000410000 */
[----:B------:R-:W2:Y:S02]  /*7a40*/  MUFU.EX2 R223, R223 ;  /* 0x000000df00df7308 */ /* 0x000ea40000000800 */
[-C--:B------:R-:W-:Y:S01]  /*7a50*/  FMUL.FTZ R114, R82, R3.reuse ;  /* 0x0000000352727220 */ /* 0x080fe20000410000 */
[-C--:B------:R-:W-:Y:S01]  /*7a60*/  FMUL.FTZ R115, R83, R3.reuse ;  /* 0x0000000353737220 */ /* 0x080fe20000410000 */
[-C--:B------:R-:W-:Y:S01]  /*7a70*/  FMUL.FTZ R82, R86, R3.reuse ;  /* 0x0000000356527220 */ /* 0x080fe20000410000 */
[-C--:B------:R-:W-:Y:S01]  /*7a80*/  FMUL.FTZ R83, R87, R3.reuse ;  /* 0x0000000357537220 */ /* 0x080fe20000410000 */
[----:B------:R-:W-:-:S02]  /*7a90*/  FFMA.FTZ R3, R215, R3, R158 ;  /* 0x00000003d7037223 */ /* 0x000fc4000001009e */
[----:B------:R-:W-:Y:S01]  /*7aa0*/  MUFU.EX2 R224, R224 ;  /* 0x000000e000e07308 */ /* 0x000fe20000000800 */
[----:B----4-:R-:W-:Y:S01]  /*7ab0*/  HMMA.16816.F32 R76, R4, R108, R76 ;  /* 0x0000006c044c723c */ /* 0x010fe2000000184c */
[----:B------:R-:W-:-:S04]  /*7ac0*/  FADD.FTZ R156, R156, R3 ;  /* 0x000000039c9c7221 */ /* 0x000fc80000010000 */
[----:B------:R-:W-:Y:S01]  /*7ad0*/  FADD.FTZ R133, R133, R156 ;  /* 0x0000009c85857221 */ /* 0x000fe20000010000 */
[C---:B------:R-:W-:Y:S01]  /*7ae0*/  HMMA.16816.F32 R84, R4.reuse, R110, R112 ;  /* 0x0000006e0454723c */ /* 0x040fe20000001870 */
[----:B------:R-:W4:Y:S01]  /*7af0*/  LDSM.16.MT88.4 R112, [R194+0x14800] ;  /* 0x01480000c270783b */ /* 0x000f220000004200 */
[----:B------:R-:W4:Y:S01]  /*7b00*/  MUFU.EX2 R225, R225 ;  /* 0x000000e100e17308 */ /* 0x000f220000000800 */
[----:B------:R-:W-:Y:S02]  /*7b10*/  FADD.FTZ R132, R132, R133 ;  /* 0x0000008584847221 */ /* 0x000fe40000010000 */
[----:B------:R-:W4:Y:S01]  /*7b20*/  LDSM.16.MT88.4 R108, [R193+0x14800] ;  /* 0x01480000c16c783b */ /* 0x000f220000004200 */
[C---:B-1----:R-:W-:Y:S01]  /*7b30*/  HMMA.16816.F32 R80, R4.reuse, R104, R80 ;  /* 0x000000680450723c */ /* 0x042fe20000001850 */
[----:B------:R-:W-:Y:S01]  /*7b40*/  FADD.FTZ R3, R177, R132 ;  /* 0x00000084b1037221 */ /* 0x000fe20000010000 */
[----:B------:R-:W-:Y:S02]  /*7b50*/  MOV R132, R2 ;  /* 0x0000000200847202 */ /* 0x000fe40000000f00 */
[----:B------:R-:W-:Y:S01]  /*7b60*/  MUFU.EX2 R167, R167 ;  /* 0x000000a700a77308 */ /* 0x000fe20000000800 */
[----:B---3--:R-:W-:Y:S01]  /*7b70*/  FADD.FTZ R3, R216, R3 ;  /* 0x00000003d8037221 */ /* 0x008fe20000010000 */
[----:B------:R-:W-:Y:S01]  /*7b80*/  HMMA.16816.F32 R88, R4, R106, R88 ;  /* 0x0000006a0458723c */ /* 0x000fe20000001858 */
[----:B------:R-:W-:-:S02]  /*7b90*/  F2FP.F16.F32.PACK_AB R104, R175, R172 ;  /* 0x000000acaf68723e */ /* 0x000fc400000000ff */
[----:B------:R-:W-:-:S03]  /*7ba0*/  F2FP.F16.F32.PACK_AB R105, R216, R177 ;  /* 0x000000b1d869723e */ /* 0x000fc600000000ff */
[----:B------:R-:W-:Y:S01]  /*7bb0*/  HMMA.16816.F32 R4, R4, R142, R96 ;  /* 0x0000008e0404723c */ /* 0x000fe20000001860 */
[----:B------:R-:W-:Y:S01]  /*7bc0*/  F2FP.F16.F32.PACK_AB R106, R176, R173 ;  /* 0x000000adb06a723e */ /* 0x000fe200000000ff */
[----:B------:R-:W-:Y:S01]  /*7bd0*/  LDSM.16.MT88.4 R96, [R193+0x16800] ;  /* 0x01680000c160783b */ /* 0x000fe20000004200 */
[C---:B-----5:R-:W-:Y:S01]  /*7be0*/  F2FP.F16.F32.PACK_AB R107, R179.reuse, R178 ;  /* 0x000000b2b36b723e */ /* 0x060fe200000000ff */
[----:B------:R-:W-:Y:S01]  /*7bf0*/  MUFU.EX2 R165, R165 ;  /* 0x000000a500a57308 */ /* 0x000fe20000000800 */
[----:B------:R-:W-:Y:S01]  /*7c00*/  FADD.FTZ R178, R178, R3 ;  /* 0x00000003b2b27221 */ /* 0x000fe20000010000 */
[----:B------:R-:W-:Y:S03]  /*7c10*/  LDSM.16.MT88.4 R140, [R192+0x15000] ;  /* 0x01500000c08c783b */ /* 0x000fe60000004200 */
[----:B------:R-:W-:Y:S01]  /*7c20*/  FADD.FTZ R179, R179, R178 ;  /* 0x000000b2b3b37221 */ /* 0x000fe20000010000 */
[C---:B--2---:R-:W-:Y:S06]  /*7c30*/  HMMA.16816.F32 R20, R104.reuse, R116, R20 ;  /* 0x000000746814723c */ /* 0x044fec0000001814 */
        /* <DEDUP_REMOVED lines=26> */
[----:B------:R-:W-:Y:S01]  /*7de0*/  F2FP.F16.F32.PACK_AB R97, R223, R222 ;  /* 0x000000dedf61723e */ /* 0x000fe200000000ff */
[----:B------:R-:W-:Y:S02]  /*7df0*/  FADD.FTZ R222, R222, R179 ;  /* 0x000000b3dede7221 */ /* 0x000fe40000010000 */
[----:B--2---:R-:W-:Y:S01]  /*7e00*/  HMMA.16816.F32 R72, R104, R128, R72 ;  /* 0x000000806848723c */ /* 0x004fe20000001848 */
[----:B------:R-:W-:Y:S01]  /*7e10*/  F2FP.F16.F32.PACK_AB R98, R221, R220 ;  /* 0x000000dcdd62723e */ /* 0x000fe200000000ff */
[----:B------:R-:W-:Y:S01]  /*7e20*/  FADD.FTZ R223, R223, R222 ;  /* 0x000000dedfdf7221 */ /* 0x000fe20000010000 */
[----:B------:R-:W-:-:S03]  /*7e30*/  F2FP.F16.F32.PACK_AB R99, R225, R224 ;  /* 0x000000e0e163723e */ /* 0x000fc600000000ff */
[----:B------:R-:W-:Y:S01]  /*7e40*/  HMMA.16816.F32 R68, R104, R130, R68 ;  /* 0x000000826844723c */ /* 0x000fe20000001844 */
[----:B------:R-:W-:-:S04]  /*7e50*/  FADD.FTZ R224, R224, R223 ;  /* 0x000000dfe0e07221 */ /* 0x000fc80000010000 */
[----:B------:R-:W-:Y:S01]  /*7e60*/  FADD.FTZ R225, R225, R224 ;  /* 0x000000e0e1e17221 */ /* 0x000fe20000010000 */
        /* <DEDUP_REMOVED lines=56> */
[----:B----4-:R-:W-:Y:S01]  /*81f0*/  F2FP.F16.F32.PACK_AB R97, R167, R166 ;  /* 0x000000a6a761723e */ /* 0x010fe200000000ff */
[----:B------:R-:W-:-:S04]  /*8200*/  FADD.FTZ R166, R166, R225 ;  /* 0x000000e1a6a67221 */ /* 0x000fc80000010000 */
[----:B------:R-:W-:Y:S01]  /*8210*/  FADD.FTZ R166, R167, R166 ;  /* 0x000000a6a7a67221 */ /* 0x000fe20000010000 */
[----:B--2---:R-:W-:-:S03]  /*8220*/  F2FP.F16.F32.PACK_AB R99, R164, R165 ;  /* 0x000000a5a463723e */ /* 0x004fc600000000ff */
[----:B------:R-:W-:-:S04]  /*8230*/  FADD.FTZ R165, R165, R166 ;  /* 0x000000a6a5a57221 */ /* 0x000fc80000010000 */
[----:B------:R-:W-:Y:S01]  /*8240*/  FADD.FTZ R215, R164, R165 ;  /* 0x000000a5a4d77221 */ /* 0x000fe20000010000 */
        /* <DEDUP_REMOVED lines=18> */
[----:B------:R-:W-:-:S04]  /*8370*/  FADD.FTZ R8, R172, R157 ;  /* 0x0000009dac087221 */ /* 0x000fc80000010000 */
[----:B------:R-:W-:Y:S01]  /*8380*/  FADD.FTZ R8, R175, R8 ;  /* 0x00000008af087221 */ /* 0x000fe20000010000 */
[----:B------:R-:W-:Y:S03]  /*8390*/  HMMA.16816.F32 R128, R96, R144, R128 ;  /* 0x000000906080723c */ /* 0x000fe60000001880 */
[----:B------:R-:W-:-:S03]  /*83a0*/  FADD.FTZ R173, R173, R8 ;  /* 0x00000008adad7221 */ /* 0x000fc60000010000 */
[----:B------:R-:W-:Y:S01]  /*83b0*/  HMMA.16816.F32 R124, R96, R146, R124 ;  /* 0x00000092607c723c */ /* 0x000fe2000000187c */
[----:B------:R-:W-:-:S04]  /*83c0*/  FADD.FTZ R3, R176, R173 ;  /* 0x000000adb0037221 */ /* 0x000fc80000010000 */
[----:B------:R-:W-:Y:S01]  /*83d0*/  FADD.FTZ R218, R218, R3 ;  /* 0x00000003dada7221 */ /* 0x000fe20000010000 */
[----:B-----5:R-:W-:Y:S01]  /*83e0*/  HMMA.16816.F32 R68, R96, R136, R12 ;  /* 0x000000886044723c */ /* 0x020fe2000000180c */
[----:B------:R-:W-:Y:S02]  /*83f0*/  MOV R3, R0 ;  /* 0x0000000000037202 */ /* 0x000fe40000000f00 */
[----:B------:R-:W-:-:S03]  /*8400*/  FADD.FTZ R219, R219, R218 ;  /* 0x000000dadbdb7221 */ /* 0x000fc60000010000 */
[----:B------:R-:W-:Y:S01]  /*8410*/  HMMA.16816.F32 R72, R96, R138, R72 ;  /* 0x0000008a6048723c */ /* 0x000fe20000001848 */
[----:B------:R-:W-:-:S04]  /*8420*/  FADD.FTZ R220, R220, R219 ;  /* 0x000000dbdcdc7221 */ /* 0x000fc80000010000 */
[----:B------:R-:W-:Y:S01]  /*8430*/  FADD.FTZ R221, R221, R220 ;  /* 0x000000dcdddd7221 */ /* 0x000fe20000010000 */
[----:B-1----:R-:W-:Y:S03]  /*8440*/  HMMA.16816.F32 R84, R96, R140, R84 ;  /* 0x0000008c6054723c */ /* 0x002fe60000001854 */
[----:B------:R-:W-:-:S03]  /*8450*/  FADD.FTZ R152, R152, R221 ;  /* 0x000000dd98987221 */ /* 0x000fc60000010000 */
[----:B------:R-:W-:Y:S01]  /*8460*/  HMMA.16816.F32 R88, R96, R142, R88 ;  /* 0x0000008e6058723c */ /* 0x000fe20000001858 */
[----:B------:R-:W-:-:S04]  /*8470*/  FADD.FTZ R153, R153, R152 ;  /* 0x0000009899997221 */ /* 0x000fc80000010000 */
[----:B------:R-:W-:Y:S01]  /*8480*/  FADD.FTZ R154, R154, R153 ;  /* 0x000000999a9a7221 */ /* 0x000fe20000010000 */
[----:B--2---:R-:W-:Y:S03]  /*8490*/  HMMA.16816.F32 R92, R96, R16, R92 ;  /* 0x00000010605c723c */ /* 0x004fe6000000185c */
[----:B------:R-:W-:-:S03]  /*84a0*/  FADD.FTZ R217, R155, R154 ;  /* 0x0000009a9bd97221 */ /* 0x000fc60000010000 */
        /* <DEDUP_REMOVED lines=43> */
[----:B-1----:R-:W1:Y:S01]  /*8760*/  LDSM.16.M88.4 R8, [R191] ;  /* 0x00000000bf08783b */ /* 0x002e620000000200 */
[C---:B--2---:R-:W-:Y:S03]  /*8770*/  HMMA.16816.F32 R12, R164.reuse, R24, RZ ;  /* 0x00000018a40c723c */ /* 0x044fe600000018ff */
[----:B------:R-:W-:Y:S04]  /*8780*/  LDSM.16.M88.4 R224, [R190] ;  /* 0x00000000bee0783b */ /* 0x000fe80000000200 */
        /* <DEDUP_REMOVED lines=11> */
[----:B------:R-:W2:Y:S04]  /*8840*/  LDSM.16.M88.4 R4, [R201+0xd800] ;  /* 0x00d80000c904783b */ /* 0x000ea80000000200 */
[----:B------:R-:W-:Y:S01]  /*8850*/  LDSM.16.M88.4 R140, [R188+0x800] ;  /* 0x00080000bc8c783b */ /* 0x000fe20000000200 */
[C---:B----4-:R-:W-:Y:S03]  /*8860*/  HMMA.16816.F32 R176, R164.reuse, R172, RZ ;  /* 0x000000aca4b0723c */ /* 0x050fe600000018ff */
[----:B------:R-:W0:Y:S03]  /*8870*/  LDGDEPBAR ;  /* 0x00000000000079af */ /* 0x000e260000000000 */
[----:B------:R-:W-:Y:S06]  /*8880*/  HMMA.16816.F32 R172, R164, R174, RZ ;  /* 0x000000aea4ac723c */ /* 0x000fec00000018ff */
[C---:B------:R-:W-:Y:S06]  /*8890*/  HMMA.16816.F32 R12, R160.reuse, R16, R12 ;  /* 0x00000010a00c723c */ /* 0x040fec000000180c */
[----:B------:R-:W-:Y:S01]  /*88a0*/  HMMA.16816.F32 R24, R160, R18, R24 ;  /* 0x00000012a018723c */ /* 0x000fe20000001818 */
[----:B------:R-:W3:Y:S05]  /*88b0*/  LDSM.16.M88.4 R16, [R187] ;  /* 0x00000000bb10783b */ /* 0x000eea0000000200 */
[----:B------:R-:W-:Y:S06]  /*88c0*/  HMMA.16816.F32 R148, R164, R150, RZ ;  /* 0x00000096a494723c */ /* 0x000fec00000018ff */
[----:B-1----:R-:W-:Y:S06]  /*88d0*/  HMMA.16816.F32 R136, R228, R8, R136 ;  /* 0x00000008e488723c */ /* 0x002fec0000001888 */
[----:B--2---:R-:W-:Y:S06]  /*88e0*/  HMMA.16816.F32 R168, R164, R4, RZ ;  /* 0x00000004a4a8723c */ /* 0x004fec00000018ff */
[----:B------:R-:W-:Y:S06]  /*88f0*/  HMMA.16816.F32 R12, R144, R28, R12 ;  /* 0x0000001c900c723c */ /* 0x000fec000000180c */
[----:B------:R-:W-:Y:S01]  /*8900*/  HMMA.16816.F32 R164, R164, R6, RZ ;  /* 0x00000006a4a4723c */ /* 0x000fe200000018ff */
[----:B------:R-:W-:Y:S05]  /*8910*/  LDSM.16.M88.4 R4, [R195+0xe000] ;  /* 0x00e00000c304783b */ /* 0x000fea0000000200 */
[----:B------:R-:W-:Y:S01]  /*8920*/  HMMA.16816.F32 R24, R144, R30, R24 ;  /* 0x0000001e9018723c */ /* 0x000fe20000001818 */
[----:B------:R-:W-:Y:S05]  /*8930*/  LDSM.16.M88.4 R28, [R201+0xe800] ;  /* 0x00e80000c91c783b */ /* 0x000fea0000000200 */
[C---:B------:R-:W-:Y:S06]  /*8940*/  HMMA.16816.F32 R176, R228.reuse, R224, R176 ;  /* 0x000000e0e4b0723c */ /* 0x040fec00000018b0 */
[----:B------:R-:W-:Y:S01]  /*8950*/  HMMA.16816.F32 R172, R228, R226, R172 ;  /* 0x000000e2e4ac723c */ /* 0x000fe200000018ac */
[----:B------:R-:W-:Y:S05]  /*8960*/  LDSM.16.M88.4 R224, [R186] ;  /* 0x00000000bae0783b */ /* 0x000fea0000000200 */
[----:B------:R-:W-:Y:S06]  /*8970*/  HMMA.16816.F32 R12, R32, R232, R12 ;  /* 0x000000e8200c723c */ /* 0x000fec000000180c */
[C---:B------:R-:W-:Y:S01]  /*8980*/  HMMA.16816.F32 R148, R228.reuse, R10, R148 ;  /* 0x0000000ae494723c */ /* 0x040fe20000001894 */
[----:B------:R-:W-:Y:S05]  /*8990*/  LDSM.16.M88.4 R8, [R198+0x4000] ;  /* 0x00400000c608783b */ /* 0x000fea0000000200 */
[C---:B------:R-:W-:Y:S06]  /*89a0*/  HMMA.16816.F32 R168, R228.reuse, R220, R168 ;  /* 0x000000dce4a8723c */ /* 0x040fec00000018a8 */
[----:B------:R-:W-:Y:S01]  /*89b0*/  HMMA.16816.F32 R164, R228, R222, R164 ;  /* 0x000000dee4a4723c */ /* 0x000fe200000018a4 */
[----:B------:R-:W1:Y:S04]  /*89c0*/  LDSM.16.M88.4 R220, [R188+0x1000] ;  /* 0x00100000bcdc783b */ /* 0x000e680000000200 */
[----:B------:R-:W2:Y:S01]  /*89d0*/  LDSM.16.M88.4 R228, [R188+0x1800] ;  /* 0x00180000bce4783b */ /* 0x000ea20000000200 */
[----:B------:R-:W-:Y:S03]  /*89e0*/  HMMA.16816.F32 R24, R32, R234, R24 ;  /* 0x000000ea2018723c */ /* 0x000fe60000001818 */
[----:B------:R-:W-:Y:S03]  /*89f0*/  LDSM.16.M88.4 R232, [R197+0x4000] ;  /* 0x00400000c5e8783b */ /* 0x000fe60000000200 */
[C---:B------:R-:W-:Y:S06]  /*8a00*/  HMMA.16816.F32 R136, R160.reuse, R236, R136 ;  /* 0x000000eca088723c */ /* 0x040fec0000001888 */
[C---:B------:R-:W-:Y:S06]  /*8a10*/  HMMA.16816.F32 R176, R160.reuse, R156, R176 ;  /* 0x0000009ca0b0723c */ /* 0x040fec00000018b0 */
[----:B------:R-:W-:Y:S01]  /*8a20*/  HMMA.16816.F32 R172, R160, R158, R172 ;  /* 0x0000009ea0ac723c */ /* 0x000fe200000018ac */
[----:B------:R-:W-:Y:S05]  /*8a30*/  LDSM.16.M88.4 R156, [R201+0xf800] ;  /* 0x00f80000c99c783b */ /* 0x000fea0000000200 */
[----:B---3--:R-:W-:Y:S06]  /*8a40*/  HMMA.16816.F32 R12, R20, R16, R12 ;  /* 0x00000010140c723c */ /* 0x008fec000000180c */
[C---:B------:R-:W-:Y:S01]  /*8a50*/  HMMA.16816.F32 R236, R160.reuse, R238, R148 ;  /* 0x000000eea0ec723c */ /* 0x040fe20000001894 */
[----:B------:R-:W-:Y:S05]  /*8a60*/  LDSM.16.M88.4 R148, [R188+0x2000] ;  /* 0x00200000bc94783b */ /* 0x000fea0000000200 */
[C---:B------:R-:W-:Y:S06]  /*8a70*/  HMMA.16816.F32 R168, R160.reuse, R152, R168 ;  /* 0x00000098a0a8723c */ /* 0x040fec00000018a8 */
[----:B------:R-:W-:Y:S01]  /*8a80*/  HMMA.16816.F32 R164, R160, R154, R164 ;  /* 0x0000009aa0a4723c */ /* 0x000fe200000018a4 */
[----:B------:R-:W-:Y:S04]  /*8a90*/  LDSM.16.M88.4 R160, [R202+0x8000] ;  /* 0x00800000caa0783b */ /* 0x000fe80000000200 */
[----:B------:R-:W-:Y:S01]  /*8aa0*/  LDSM.16.M88.4 R152, [R195+0xe800] ;  /* 0x00e80000c398783b */ /* 0x000fe20000000200 */
[----:B------:R-:W-:Y:S03]  /*8ab0*/  HMMA.16816.F32 R24, R20, R18, R24 ;  /* 0x000000121418723c */ /* 0x000fe60000001818 */
[----:B------:R-:W3:Y:S03]  /*8ac0*/  LDSM.16.M88.4 R16, [R201+0xf000] ;  /* 0x00f00000c910783b */ /* 0x000ee60000000200 */
[C---:B------:R-:W-:Y:S06]  /*8ad0*/  HMMA.16816.F32 R136, R144.reuse, R140, R136 ;  /* 0x0000008c9088723c */ /* 0x040fec0000001888 */
[C---:B-1----:R-:W-:Y:S06]  /*8ae0*/  HMMA.16816.F32 R176, R144.reuse, R220, R176 ;  /* 0x000000dc90b0723c */ /* 0x042fec00000018b0 */
[----:B------:R-:W-:Y:S01]  /*8af0*/  HMMA.16816.F32 R172, R144, R222, R172 ;  /* 0x000000de90ac723c */ /* 0x000fe200000018ac */
[----:B------:R-:W-:Y:S05]  /*8b00*/  LDSM.16.M88.4 R220, [R184] ;  /* 0x00000000b8dc783b */ /* 0x000fea0000000200 */
[----:B------:R-:W-:Y:S06]  /*8b10*/  HMMA.16816.F32 R12, R8, R4, R12 ;  /* 0x00000004080c723c */ /* 0x000fec000000180c */
[C---:B------:R-:W-:Y:S01]  /*8b20*/  HMMA.16816.F32 R236, R144.reuse, R142, R236 ;  /* 0x0000008e90ec723c */ /* 0x040fe200000018ec */
[----:B------:R-:W-:Y:S05]  /*8b30*/  LDSM.16.M88.4 R140, [R201+0x10000] ;  /* 0x01000000c98c783b */ /* 0x000fea0000000200 */
[C---:B--2---:R-:W-:Y:S06]  /*8b40*/  HMMA.16816.F32 R168, R144.reuse, R228, R168 ;  /* 0x000000e490a8723c */ /* 0x044fec00000018a8 */
[----:B------:R-:W-:Y:S01]  /*8b50*/  HMMA.16816.F32 R164, R144, R230, R164 ;  /* 0x000000e690a4723c */ /* 0x000fe200000018a4 */
[----:B------:R-:W-:Y:S04]  /*8b60*/  LDSM.16.M88.4 R228, [R200+0x8000] ;  /* 0x00800000c8e4783b */ /* 0x000fe80000000200 */
[----:B------:R-:W-:Y:S01]  /*8b70*/  LDSM.16.M88.4 R144, [R188+0x2800] ;  /* 0x00280000bc90783b */ /* 0x000fe20000000200 */
[----:B------:R-:W-:Y:S03]  /*8b80*/  HMMA.16816.F32 R24, R8, R6, R24 ;  /* 0x000000060818723c */ /* 0x000fe60000001818 */
[----:B------:R-:W1:Y:S03]  /*8b90*/  LDSM.16.M88.4 R4, [R185] ;  /* 0x00000000b904783b */ /* 0x000e660000000200 */
[C---:B------:R-:W-:Y:S06]  /*8ba0*/  HMMA.16816.F32 R136, R32.reuse, R28, R136 ;  /* 0x0000001c2088723c */ /* 0x040fec0000001888 */
[C---:B---3--:R-:W-:Y:S06]  /*8bb0*/  HMMA.16816.F32 R176, R32.reuse, R16, R176 ;  /* 0x0000001020b0723c */ /* 0x048fec00000018b0 */
[C---:B------:R-:W-:Y:S01]  /*8bc0*/  HMMA.16816.F32 R172, R32.reuse, R18, R172 ;  /* 0x0000001220ac723c */ /* 0x040fe200000018ac */
[----:B------:R-:W2:Y:S05]  /*8bd0*/  LDSM.16.M88.4 R16, [R195+0xf000] ;  /* 0x00f00000c310783b */ /* 0x000eaa0000000200 */
        /* <DEDUP_REMOVED lines=9> */
[C---:B------:R-:W-:Y:S06]  /*8c70*/  HMMA.16816.F32 R136, R20.reuse, R224, R136 ;  /* 0x000000e01488723c */ /* 0x040fec0000001888 */
[C---:B-1----:R-:W-:Y:S06]  /*8c80*/  HMMA.16816.F32 R176, R20.reuse, R4, R176 ;  /* 0x0000000414b0723c */ /* 0x042fec00000018b0 */
[C---:B------:R-:W-:Y:S01]  /*8c90*/  HMMA.16816.F32 R172, R20.reuse, R6, R172 ;  /* 0x0000000614ac723c */ /* 0x040fe200000018ac */
[----:B------:R-:W1:Y:S05]  /*8ca0*/  LDSM.16.M88.4 R4, [R188+0x3000] ;  /* 0x00300000bc04783b */ /* 0x000e6a0000000200 */
[C---:B------:R-:W-:Y:S01]  /*8cb0*/  HMMA.16816.F32 R236, R20.reuse, R226, R236 ;  /* 0x000000e214ec723c */ /* 0x040fe200000018ec */
[----:B------:R-:W4:Y:S05]  /*8cc0*/  LDSM.16.M88.4 R224, [R198+0x8000] ;  /* 0x00800000c6e0783b */ /* 0x000f2a0000000200 */
[C---:B------:R-:W-:Y:S06]  /*8cd0*/  HMMA.16816.F32 R168, R20.reuse, R220, R168 ;  /* 0x000000dc14a8723c */ /* 0x040fec00000018a8 */
[----:B------:R-:W-:Y:S01]  /*8ce0*/  HMMA.16816.F32 R164, R20, R222, R164 ;  /* 0x000000de14a4723c */ /* 0x000fe200000018a4 */
[----:B------:R-:W-:Y:S04]  /*8cf0*/  LDSM.16.M88.4 R220, [R197+0x8000] ;  /* 0x00800000c5dc783b */ /* 0x000fe80000000200 */
[----:B------:R-:W-:Y:S01]  /*8d00*/  LDSM.16.M88.4 R20, [R182] ;  /* 0x00000000b614783b */ /* 0x000fe20000000200 */
[----:B------:R-:W-:Y:S06]  /*8d10*/  HMMA.16816.F32 R12, R160, R140, R12 ;  /* 0x0000008ca00c723c */ /* 0x000fec000000180c */
[----:B------:R-:W-:Y:S06]  /*8d20*/  HMMA.16816.F32 R136, R8, R152, R136 ;  /* 0x000000980888723c */ /* 0x000fec0000001888 */
[----:B------:R-:W-:Y:S01]  /*8d30*/  HMMA.16816.F32 R24, R160, R142, R24 ;  /* 0x0000008ea018723c */ /* 0x000fe20000001818 */
[----:B------:R-:W5:Y:S05]  /*8d40*/  LDSM.16.M88.4 R140, [R188+0x3800] ;  /* 0x00380000bc8c783b */ /* 0x000f6a0000000200 */
[C---:B--2---:R-:W-:Y:S06]  /*8d50*/  HMMA.16816.F32 R176, R8.reuse, R16, R176 ;  /* 0x0000001008b0723c */ /* 0x044fec00000018b0 */
[C---:B------:R-:W-:Y:S01]  /*8d60*/  HMMA.16816.F32 R172, R8.reuse, R18, R172 ;  /* 0x0000001208ac723c */ /* 0x040fe200000018ac */
[----:B------:R-:W-:Y:S05]  /*8d70*/  LDSM.16.M88.4 R16, [R201+0x11800] ;  /* 0x01180000c910783b */ /* 0x000fea0000000200 */
[C---:B------:R-:W-:Y:S01]  /*8d80*/  HMMA.16816.F32 R236, R8.reuse, R154, R236 ;  /* 0x0000009a08ec723c */ /* 0x040fe200000018ec */
[----:B------:R-:W-:Y:S05]  /*8d90*/  LDSM.16.M88.4 R152, [R188+0x4000] ;  /* 0x00400000bc98783b */ /* 0x000fea0000000200 */
[C---:B---3--:R-:W-:Y:S06]  /*8da0*/  HMMA.16816.F32 R168, R8.reuse, R148, R168 ;  /* 0x0000009408a8723c */ /* 0x048fec00000018a8 */
[----:B------:R-:W-:Y:S01]  /*8db0*/  HMMA.16816.F32 R164, R8, R150, R164 ;  /* 0x0000009608a4723c */ /* 0x000fe200000018a4 */
[----:B------:R-:W2:Y:S05]  /*8dc0*/  LDSM.16.M88.4 R8, [R201+0x11000] ;  /* 0x01100000c908783b */ /* 0x000eaa0000000200 */
[----:B------:R-:W-:Y:S06]  /*8dd0*/  HMMA.16816.F32 R12, R228, R28, R12 ;  /* 0x0000001ce40c723c */ /* 0x000fec000000180c */
[C---:B------:R-:W-:Y:S06]  /*8de0*/  HMMA.16816.F32 R136, R232.reuse, R144, R136 ;  /* 0x00000090e888723c */ /* 0x040fec0000001888 */
[C---:B-1----:R-:W-:Y:S06]  /*8df0*/  HMMA.16816.F32 R176, R232.reuse, R4, R176 ;  /* 0x00000004e8b0723c */ /* 0x042fec00000018b0 */
[----:B------:R-:W-:Y:S01]  /*8e00*/  HMMA.16816.F32 R172, R232, R6, R172 ;  /* 0x00000006e8ac723c */ /* 0x000fe200000018ac */
[----:B------:R-:W1:Y:S05]  /*8e10*/  LDSM.16.M88.4 R4, [R181] ;  /* 0x00000000b504783b */ /* 0x000e6a0000000200 */
[----:B----4-:R-:W-:Y:S06]  /*8e20*/  HMMA.16816.F32 R12, R224, R156, R12 ;  /* 0x0000009ce00c723c */ /* 0x010fec000000180c */
[C---:B------:R-:W-:Y:S06]  /*8e30*/  HMMA.16816.F32 R236, R232.reuse, R146, R236 ;  /* 0x00000092e8ec723c */ /* 0x040fec00000018ec */
[----:B-----5:R-:W-:Y:S06]  /*8e40*/  HMMA.16816.F32 R168, R232, R140, R168 ;  /* 0x0000008ce8a8723c */ /* 0x020fec00000018a8 */
[----:B------:R-:W-:Y:S06]  /*8e50*/  HMMA.16816.F32 R136, R160, R32, R136 ;  /* 0x00000020a088723c */ /* 0x000fec0000001888 */
[----:B------:R-:W-:Y:S01]  /*8e60*/  HMMA.16816.F32 R164, R232, R142, R164 ;  /* 0x0000008ee8a4723c */ /* 0x000fe200000018a4 */
[----:B------:R-:W3:Y:S05]  /*8e70*/  LDSM.16.M88.4 R140, [R180] ;  /* 0x00000000b48c783b */ /* 0x000eea0000000200 */
[C---:B--2---:R-:W-:Y:S06]  /*8e80*/  HMMA.16816.F32 R176, R160.reuse, R8, R176 ;  /* 0x00000008a0b0723c */ /* 0x044fec00000018b0 */
[----:B------:R-:W-:Y:S01]  /*8e90*/  HMMA.16816.F32 R172, R160, R10, R172 ;  /* 0x0000000aa0ac723c */ /* 0x000fe200000018ac */
[----:B------:R-:W-:Y:S05]  /*8ea0*/  LDSM.16.M88.4 R8, [R195+0x11000] ;  /* 0x01100000c308783b */ /* 0x000fea0000000200 */
[----:B------:R-:W-:Y:S01]  /*8eb0*/  HMMA.16816.F32 R24, R228, R30, R24 ;  /* 0x0000001ee418723c */ /* 0x000fe20000001818 */
[----:B------:R-:W2:Y:S05]  /*8ec0*/  LDSM.16.M88.4 R28, [R195+0x10800] ;  /* 0x01080000c31c783b */ /* 0x000eaa0000000200 */
[----:B------:R-:W-:Y:S06]  /*8ed0*/  HMMA.16816.F32 R12, R220, R152, R12 ;  /* 0x00000098dc0c723c */ /* 0x000fec000000180c */
[C---:B------:R-:W-:Y:S01]  /*8ee0*/  HMMA.16816.F32 R236, R160.reuse, R34, R236 ;  /* 0x00000022a0ec723c */ /* 0x040fe200000018ec */
[----:B------:R-:W-:Y:S05]  /*8ef0*/  LDSM.16.M88.4 R32, [R188+0x4800] ;  /* 0x00480000bc20783b */ /* 0x000fea0000000200 */
[----:B------:R-:W-:Y:S06]  /*8f00*/  HMMA.16816.F32 R168, R160, R16, R168 ;  /* 0x00000010a0a8723c */ /* 0x000fec00000018a8 */
[C---:B------:R-:W-:Y:S06]  /*8f10*/  HMMA.16816.F32 R136, R228.reuse, R20, R136 ;  /* 0x00000014e488723c */ /* 0x040fec0000001888 */
[C---:B-1----:R-:W-:Y:S01]  /*8f20*/  HMMA.16816.F32 R176, R228.reuse, R4, R176 ;  /* 0x00000004e4b0723c */ /* 0x042fe200000018b0 */
[----:B------:R-:W-:Y:S01]  /*8f30*/  FMUL.FTZ R13, R13, UR8 ;  /* 0x000000080d0d7c20 */ /* 0x000fe20008410000 */
[----:B------:R-:W-:Y:S01]  /*8f40*/  FMUL.FTZ R14, R14, UR8 ;  /* 0x000000080e0e7c20 */ /* 0x000fe20008410000 */
[----:B------:R-:W-:Y:S01]  /*8f50*/  FMUL.FTZ R3, R12, UR8 ;  /* 0x000000080c037c20 */ /* 0x000fe20008410000 */
[----:B------:R-:W-:Y:S01]  /*8f60*/  IMAD.U32 R21, RZ, RZ, UR24 ;  /* 0x00000018ff157e24 */ /* 0x000fe2000f8e00ff */
[----:B------:R-:W-:Y:S01]  /*8f70*/  MUFU.TANH R16, R13 ;  /* 0x0000000d00107308 */ /* 0x000fe20000002400 */
[----:B------:R-:W-:Y:S01]  /*8f80*/  HMMA.16816.F32 R172, R228, R6, R172 ;  /* 0x00000006e4ac723c */ /* 0x000fe200000018ac */
[----:B------:R-:W1:Y:S01]  /*8f90*/  LDSM.16.M88.4 R4, [R195+0x11800] ;  /* 0x01180000c304783b */ /* 0x000e620000000200 */
[----:B------:R-:W-:-:S04]  /*8fa0*/  IMAD R21, R21, 0x40, R214 ;  /* 0x0000004015157824 */ /* 0x000fc800078e02d6 */
[----:B------:R-:W-:Y:S01]  /*8fb0*/  HMMA.16816.F32 R236, R228, R22, R236 ;  /* 0x00000016e4ec723c */ /* 0x000fe200000018ec */
[----:B------:R4:W5:Y:S01]  /*8fc0*/  MUFU.TANH R17, R14 ;  /* 0x0000000e00117308 */ /* 0x0009620000002400 */
[C---:B------:R-:W-:Y:S02]  /*8fd0*/  ISETP.GE.AND P6, PT, R21.reuse, R210, PT ;  /* 0x000000d21500720c */ /* 0x040fe40003fc6270 */
[C---:B------:R-:W-:Y:S02]  /*8fe0*/  ISETP.GE.AND P1, PT, R21.reuse, R208, PT ;  /* 0x000000d01500720c */ /* 0x040fe40003f26270 */
[----:B------:R-:W-:Y:S01]  /*8ff0*/  HMMA.16816.F32 R164, R160, R18, R164 ;  /* 0x00000012a0a4723c */ /* 0x000fe200000018a4 */
[C---:B------:R-:W-:Y:S02]  /*9000*/  ISETP.LT.OR P6, PT, R21.reuse, R211, P6 ;  /* 0x000000d31500720c */ /* 0x040fe400037c1670 */
[----:B------:R-:W5:Y:S01]  /*9010*/  MUFU.TANH R3, R3 ;  /* 0x0000000300037308 */ /* 0x000f620000002400 */
[----:B------:R-:W-:-:S02]  /*9020*/  ISETP.LT.OR P1, PT, R21, R209, P1 ;  /* 0x000000d11500720c */ /* 0x000fc40000f21670 */
[----:B---3--:R-:W-:Y:S01]  /*9030*/  HMMA.16816.F32 R168, R228, R140, R168 ;  /* 0x0000008ce4a8723c */ /* 0x008fe200000018a8 */
[----:B------:R-:W-:Y:S02]  /*9040*/  FMUL.FTZ R18, R15, UR8 ;  /* 0x000000080f127c20 */ /* 0x000fe40008410000 */
[----:B----4-:R-:W3:Y:S03]  /*9050*/  LDSM.16.M88.4 R12, [R188+0x5000] ;  /* 0x00500000bc0c783b */ /* 0x010ee60000000200 */
[C---:B------:R-:W-:Y:S01]  /*9060*/  HMMA.16816.F32 R24, R224.reuse, R158, R24 ;  /* 0x0000009ee018723c */ /* 0x040fe20000001818 */
[----:B------:R-:W4:Y:S05]  /*9070*/  MUFU.TANH R18, R18 ;  /* 0x0000001200127308 */ /* 0x000f2a0000002400 */
[C---:B--2---:R-:W-:Y:S06]  /*9080*/  HMMA.16816.F32 R136, R224.reuse, R28, R136 ;  /* 0x0000001ce088723c */ /* 0x044fec0000001888 */
[C---:B------:R-:W-:Y:S06]  /*9090*/  HMMA.16816.F32 R176, R224.reuse, R8, R176 ;  /* 0x00000008e0b0723c */ /* 0x040fec00000018b0 */
[----:B------:R-:W-:Y:S01]  /*90a0*/  HMMA.16816.F32 R236, R224, R30, R236 ;  /* 0x0000001ee0ec723c */ /* 0x000fe200000018ec */
[----:B------:R-:W-:-:S02]  /*90b0*/  VIADD R9, R21, 0x9 ;  /* 0x0000000915097836 */ /* 0x000fc40000000000 */
[----:B------:R-:W-:-:S03]  /*90c0*/  VIADD R8, R21, 0x10 ;  /* 0x0000001015087836 */ /* 0x000fc60000000000 */
[----:B-1----:R-:W-:Y:S01]  /*90d0*/  HMMA.16816.F32 R168, R224, R4, R168 ;  /* 0x00000004e0a8723c */ /* 0x002fe200000018a8 */
[----:B------:R-:W-:-:S04]  /*90e0*/  ISETP.GE.AND P2, PT, R9, R210, PT ;  /* 0x000000d20900720c */ /* 0x000fc80003f46270 */
[----:B------:R-:W-:Y:S01]  /*90f0*/  ISETP.LT.OR P2, PT, R9, R211, P2 ;  /* 0x000000d30900720c */ /* 0x000fe20001741670 */
[----:B------:R-:W-:Y:S01]  /*9100*/  HMMA.16816.F32 R24, R220, R154, R24 ;  /* 0x0000009adc18723c */ /* 0x000fe20000001818 */
[C---:B------:R-:W-:Y:S02]  /*9110*/  VIADD R4, R21.reuse, 0x1 ;  /* 0x0000000115047836 */ /* 0x040fe40000000000 */
[----:B------:R-:W-:-:S03]  /*9120*/  VIADD R5, R21, 0x8 ;  /* 0x0000000815057836 */ /* 0x000fc60000000000 */
[----:B------:R-:W-:Y:S01]  /*9130*/  HMMA.16816.F32 R136, R220, R32, R136 ;  /* 0x00000020dc88723c */ /* 0x000fe20000001888 */
[C---:B------:R-:W-:Y:S02]  /*9140*/  ISETP.GE.AND P4, PT, R4.reuse, R210, PT ;  /* 0x000000d20400720c */ /* 0x040fe40003f86270 */
[C---:B------:R-:W-:Y:S02]  /*9150*/  ISETP.GE.AND P5, PT, R4.reuse, R208, PT ;  /* 0x000000d00400720c */ /* 0x040fe40003fa6270 */
[C---:B------:R-:W-:Y:S01]  /*9160*/  ISETP.LT.OR P4, PT, R4.reuse, R211, P4 ;  /* 0x000000d30400720c */ /* 0x040fe20002781670 */
[----:B------:R-:W-:Y:S01]  /*9170*/  HMMA.16816.F32 R172, R224, R10, R172 ;  /* 0x0000000ae0ac723c */ /* 0x000fe200000018ac */
[----:B------:R-:W-:Y:S02]  /*9180*/  ISETP.LT.OR P5, PT, R4, R209, P5 ;  /* 0x000000d10400720c */ /* 0x000fe40002fa1670 */
[----:B-----5:R-:W-:Y:S02]  /*9190*/  FSEL R4, R17, -INF , !P1 ;  /* 0xff80000011047808 */ /* 0x020fe40004800000 */
[----:B------:R-:W-:Y:S01]  /*91a0*/  FSEL R16, R16, -INF , !P4 ;  /* 0xff80000010107808 */ /* 0x000fe20006000000 */
[----:B---3--:R-:W-:Y:S01]  /*91b0*/  HMMA.16816.F32 R176, R220, R12, R176 ;  /* 0x0000000cdcb0723c */ /* 0x008fe200000018b0 */
[----:B------:R-:W-:-:S02]  /*91c0*/  ISETP.GE.AND P1, PT, R8, R210, PT ;  /* 0x000000d20800720c */ /* 0x000fc40003f26270 */
[CC--:B------:R-:W-:Y:S02]  /*91d0*/  ISETP.GE.AND P4, PT, R8.reuse, R208.reuse, PT ;  /* 0x000000d00800720c */ /* 0x0c0fe40003f86270 */
[----:B------:R-:W-:Y:S01]  /*91e0*/  ISETP.LT.OR P1, PT, R8, R211, P1 ;  /* 0x000000d30800720c */ /* 0x000fe20000f21670 */
[----:B------:R-:W-:Y:S01]  /*91f0*/  HMMA.16816.F32 R236, R220, R34, R236 ;  /* 0x00000022dcec723c */ /* 0x000fe200000018ec */
[----:B------:R-:W-:Y:S01]  /*9200*/  FSEL R12, R3, -INF , !P6 ;  /* 0xff800000030c7808 */ /* 0x000fe20007000000 */
[----:B------:R-:W-:Y:S01]  /*9210*/  FMUL.FTZ R19, R24, UR8 ;  /* 0x0000000818137c20 */ /* 0x000fe20008410000 */
[----:B------:R-:W-:Y:S01]  /*9220*/  ISETP.GE.AND P6, PT, R9, R208, PT ;  /* 0x000000d00900720c */ /* 0x000fe20003fc6270 */
[----:B------:R-:W-:Y:S01]  /*9230*/  FMUL.FTZ R23, R27, UR8 ;  /* 0x000000081b177c20 */ /* 0x000fe20008410000 */
[-C--:B------:R-:W-:Y:S01]  /*9240*/  ISETP.LT.OR P4, PT, R8, R209.reuse, P4 ;  /* 0x000000d10800720c */ /* 0x080fe20002781670 */
[----:B------:R-:W-:Y:S01]  /*9250*/  HMMA.16816.F32 R164, R228, R142, R164 ;  /* 0x0000008ee4a4723c */ /* 0x000fe200000018a4 */
[----:B------:R-:W-:Y:S01]  /*9260*/  ISETP.LT.OR P6, PT, R9, R209, P6 ;  /* 0x000000d10900720c */ /* 0x000fe200037c1670 */
[----:B------:R-:W-:Y:S01]  /*9270*/  FMUL.FTZ R24, R136, UR8 ;  /* 0x0000000888187c20 */ /* 0x000fe20008410000 */
[----:B------:R-:W1:Y:S01]  /*9280*/  LDSM.16.M88.4 R8, [R188+0x5800] ;  /* 0x00580000bc08783b */ /* 0x000e620000000200 */
[----:B------:R-:W-:Y:S01]  /*9290*/  FMUL.FTZ R22, R26, UR8 ;  /* 0x000000081a167c20 */ /* 0x000fe20008410000 */
[----:B------:R-:W-:Y:S01]  /*92a0*/  MUFU.TANH R23, R23 ;  /* 0x0000001700177308 */ /* 0x000fe20000002400 */
[----:B------:R-:W-:Y:S01]  /*92b0*/  HMMA.16816.F32 R172, R220, R14, R172 ;  /* 0x0000000edcac723c */ /* 0x000fe200000018ac */
[----:B------:R-:W-:Y:S01]  /*92c0*/  FMUL.FTZ R20, R25, UR8 ;  /* 0x0000000819147c20 */ /* 0x000fe20008410000 */
[----:B------:R-:W-:Y:S01]  /*92d0*/  ISETP.GE.AND P3, PT, R5, R210, PT ;  /* 0x000000d20500720c */ /* 0x000fe20003f66270 */
[----:B------:R-:W-:Y:S01]  /*92e0*/  FMUL.FTZ R139, R139, UR8 ;  /* 0x000000088b8b7c20 */ /* 0x000fe20008410000 */
[----:B------:R-:W-:Y:S01]  /*92f0*/  ISETP.GE.AND P0, PT, R5, R208, PT ;  /* 0x000000d00500720c */ /* 0x000fe20003f06270 */
[----:B------:R-:W-:Y:S01]  /*9300*/  VIADD R13, R21, 0x11 ;  /* 0x00000011150d7836 */ /* 0x000fe20000000000 */
[C---:B------:R-:W-:Y:S01]  /*9310*/  ISETP.LT.OR P3, PT, R5.reuse, R211, P3 ;  /* 0x000000d30500720c */ /* 0x040fe20001f61670 */
[----:B------:R-:W2:Y:S01]  /*9320*/  MUFU.TANH R24, R24 ;  /* 0x0000001800187308 */ /* 0x000ea20000002400 */
[----:B------:R-:W-:Y:S01]  /*9330*/  ISETP.LT.OR P0, PT, R5, R209, P0 ;  /* 0x000000d10500720c */ /* 0x000fe20000701670 */
[----:B------:R-:W-:-:S02]  /*9340*/  VIADD R15, R21, 0x18 ;  /* 0x00000018150f7836 */ /* 0x000fc40000000000 */
[----:B------:R-:W-:Y:S01]  /*9350*/  FMUL.FTZ R179, R179, UR8 ;  /* 0x00000008b3b37c20 */ /* 0x000fe20008410000 */
[----:B------:R-:W-:Y:S01]  /*9360*/  FMUL.FTZ R32, R137, UR8 ;  /* 0x0000000889207c20 */ /* 0x000fe20008410000 */
[----:B------:R-:W-:Y:S01]  /*9370*/  FMUL.FTZ R30, R236, UR8 ;  /* 0x00000008ec1e7c20 */ /* 0x000fe20008410000 */
[----:B------:R-:W-:Y:S01]  /*9380*/  FMUL.FTZ R26, R238, UR8 ;  /* 0x00000008ee1a7c20 */ /* 0x000fe20008410000 */
[----:B------:R-:W-:Y:S01]  /*9390*/  FMUL.FTZ R3, R239, UR8 ;  /* 0x00000008ef037c20 */ /* 0x000fe20008410000 */
[----:B------:R-:W3:Y:S01]  /*93a0*/  MUFU.TANH R22, R22 ;  /* 0x0000001600167308 */ /* 0x000ee20000002400 */
[----:B------:R-:W-:Y:S01]  /*93b0*/  FMUL.FTZ R28, R237, UR8 ;  /* 0x00000008ed1c7c20 */ /* 0x000fe20008410000 */
[----:B------:R-:W-:Y:S01]  /*93c0*/  FMUL.FTZ R25, R138, UR8 ;  /* 0x000000088a197c20 */ /* 0x000fe20008410000 */
[----:B------:R-:W-:Y:S01]  /*93d0*/  HMMA.16816.F32 R164, R224, R6, R164 ;  /* 0x00000006e0a4723c */ /* 0x000fe200000018a4 */
[----:B------:R-:W-:Y:S01]  /*93e0*/  FMUL.FTZ R146, R177, UR8 ;  /* 0x00000008b1927c20 */ /* 0x000fe20008410000 */
[----:B------:R-:W-:Y:S01]  /*93f0*/  FMUL.FTZ R178, R178, UR8 ;  /* 0x00000008b2b27c20 */ /* 0x000fe20008410000 */
[----:B----4-:R-:W-:Y:S01]  /*9400*/  FSEL R18, R18, -INF , !P5 ;  /* 0xff80000012127808 */ /* 0x010fe20006800000 */
[----:B------:R-:W-:Y:S01]  /*9410*/  FMUL.FTZ R176, R176, UR8 ;  /* 0x00000008b0b07c20 */ /* 0x000fe20008410000 */
[----:B------:R-:W4:Y:S01]  /*9420*/  MUFU.TANH R19, R19 ;  /* 0x0000001300137308 */ /* 0x000f220000002400 */
[----:B--2---:R-:W-:Y:S01]  /*9430*/  FSEL R34, R24, -INF , !P1 ;  /* 0xff80000018227808 */ /* 0x004fe20004800000 */
[----:B------:R-:W-:Y:S01]  /*9440*/  VIADD R7, R21, 0x19 ;  /* 0x0000001915077836 */ /* 0x000fe20000000000 */
[----:B------:R-:W-:Y:S01]  /*9450*/  FSEL R6, R23, -INF , !P6 ;  /* 0xff80000017067808 */ /* 0x000fe20007000000 */
[----:B------:R-:W-:Y:S01]  /*9460*/  FMUL.FTZ R172, R172, UR8 ;  /* 0x00000008acac7c20 */ /* 0x000fe20008410000 */
[----:B------:R-:W-:Y:S01]  /*9470*/  FMUL.FTZ R144, R173, UR8 ;  /* 0x00000008ad907c20 */ /* 0x000fe20008410000 */
[----:B------:R-:W-:Y:S01]  /*9480*/  FMUL.FTZ R174, R174, UR8 ;  /* 0x00000008aeae7c20 */ /* 0x000fe20008410000 */
[C---:B------:R-:W-:Y:S01]  /*9490*/  ISETP.GE.AND P6, PT, R7.reuse, R210, PT ;  /* 0x000000d20700720c */ /* 0x040fe20003fc6270 */
[----:B------:R-:W2:Y:S01]  /*94a0*/  MUFU.TANH R20, R20 ;  /* 0x0000001400147308 */ /* 0x000ea20000002400 */
[----:B------:R-:W-:Y:S01]  /*94b0*/  ISETP.GE.AND P1, PT, R7, R208, PT ;  /* 0x000000d00700720c */ /* 0x000fe20003f26270 */
[----:B------:R-:W-:Y:S01]  /*94c0*/  FMUL.FTZ R175, R175, UR8 ;  /* 0x00000008afaf7c20 */ /* 0x000fe20008410000 */
[----:B---3--:R-:W-:Y:S01]  /*94d0*/  FSEL R14, R22, -INF , !P0 ;  /* 0xff800000160e7808 */ /* 0x008fe20004000000 */
[----:B------:R-:W-:-:S04]  /*94e0*/  DEPBAR.LE SB0, 0x0 ;  /* 0x000080000000791a */ /* 0x000fc80000000000 */
[----:B------:R-:W3:Y:S01]  /*94f0*/  MUFU.TANH R30, R30 ;  /* 0x0000001e001e7308 */ /* 0x000ee20000002400 */
[C---:B------:R-:W-:Y:S01]  /*9500*/  ISETP.LT.OR P6, PT, R7.reuse, R211, P6 ;  /* 0x000000d30700720c */ /* 0x040fe200037c1670 */
[C---:B-1----:R-:W-:Y:S01]  /*9510*/  HMMA.16816.F32 R168, R220.reuse, R8, R168 ;  /* 0x00000008dca8723c */ /* 0x042fe200000018a8 */
[----:B------:R-:W-:Y:S02]  /*9520*/  ISETP.LT.OR P1, PT, R7, R209, P1 ;  /* 0x000000d10700720c */ /* 0x000fe40000f21670 */
[----:B------:R-:W-:Y:S02]  /*9530*/  ISETP.GE.AND P0, PT, R15, R210, PT ;  /* 0x000000d20f00720c */ /* 0x000fe40003f06270 */
[----:B----4-:R-:W-:Y:S01]  /*9540*/  FSEL R136, R19, -INF , !P3 ;  /* 0xff80000013887808 */ /* 0x010fe20005800000 */
[----:B------:R-:W1:Y:S01]  /*9550*/  MUFU.TANH R5, R139 ;  /* 0x0000008b00057308 */ /* 0x000e620000002400 */
[----:B--2---:R-:W-:Y:S01]  /*9560*/  FSEL R138, R20, -INF , !P2 ;  /* 0xff800000148a7808 */ /* 0x004fe20005000000 */
[----:B------:R-:W-:Y:S01]  /*9570*/  VIADD R8, R21, 0x21 ;  /* 0x0000002115087836 */ /* 0x000fe20000000000 */
[-C--:B------:R-:W-:Y:S01]  /*9580*/  ISETP.GE.AND P3, PT, R13, R208.reuse, PT ;  /* 0x000000d00d00720c */ /* 0x080fe20003f66270 */
[----:B------:R-:W-:Y:S01]  /*9590*/  VIADD R9, R21, 0x28 ;  /* 0x0000002815097836 */ /* 0x000fe20000000000 */
[C---:B------:R-:W-:Y:S01]  /*95a0*/  ISETP.GE.AND P2, PT, R15.reuse, R208, PT ;  /* 0x000000d00f00720c */ /* 0x040fe20003f46270 */
[----:B------:R-:W-:Y:S01]  /*95b0*/  HMMA.16816.F32 R164, R220, R10, R164 ;  /* 0x0000000adca4723c */ /* 0x000fe200000018a4 */
[----:B------:R-:W-:Y:S01]  /*95c0*/  ISETP.LT.OR P0, PT, R15, R211, P0 ;  /* 0x000000d30f00720c */ /* 0x000fe20000701670 */
[----:B------:R-:W2:Y:S01]  /*95d0*/  MUFU.TANH R26, R26 ;  /* 0x0000001a001a7308 */ /* 0x000ea20000002400 */
[----:B------:R-:W-:-:S02]  /*95e0*/  ISETP.LT.OR P3, PT, R13, R209, P3 ;  /* 0x000000d10d00720c */ /* 0x000fc40001f61670 */
[-C--:B------:R-:W-:Y:S02]  /*95f0*/  ISETP.LT.OR P2, PT, R15, R209.reuse, P2 ;  /* 0x000000d10f00720c */ /* 0x080fe40001741670 */
[----:B---3--:R-:W-:Y:S02]  /*9600*/  FSEL R30, R30, -INF , !P0 ;  /* 0xff8000001e1e7808 */ /* 0x008fe40004000000 */
[C---:B------:R-:W-:Y:S01]  /*9610*/  ISETP.GE.AND P0, PT, R8.reuse, R208, PT ;  /* 0x000000d00800720c */ /* 0x040fe20003f06270 */
[----:B------:R-:W3:Y:S01]  /*9620*/  MUFU.TANH R3, R3 ;  /* 0x0000000300037308 */ /* 0x000ee20000002400 */
[----:B-1----:R-:W-:Y:S01]  /*9630*/  FSEL R20, R5, -INF , !P3 ;  /* 0xff80000005147808 */ /* 0x002fe20005800000 */
[----:B------:R-:W-:Y:S01]  /*9640*/  VIADD R5, R21, 0x30 ;  /* 0x0000003015057836 */ /* 0x000fe20000000000 */
[-C--:B------:R-:W-:Y:S01]  /*9650*/  ISETP.GE.AND P3, PT, R8, R210.reuse, PT ;  /* 0x000000d20800720c */ /* 0x080fe20003f66270 */
[----:B------:R-:W-:Y:S01]  /*9660*/  FMUL.FTZ R168, R168, UR8 ;  /* 0x00000008a8a87c20 */ /* 0x000fe20008410000 */
[----:B------:R-:W-:Y:S01]  /*9670*/  ISETP.LT.OR P0, PT, R8, R209, P0 ;  /* 0x000000d10800720c */ /* 0x000fe20000701670 */
[----:B------:R-:W-:Y:S01]  /*9680*/  FMUL.FTZ R162, R170, UR8 ;  /* 0x00000008aaa27c20 */ /* 0x000fe20008410000 */
[-C--:B------:R-:W-:Y:S01]  /*9690*/  ISETP.GE.AND P5, PT, R13, R210.reuse, PT ;  /* 0x000000d20d00720c */ /* 0x080fe20003fa6270 */
[----:B------:R-:W1:Y:S01]  /*96a0*/  MUFU.TANH R7, R179 ;  /* 0x000000b300077308 */ /* 0x000e620000002400 */
[----:B--2---:R-:W-:Y:S01]  /*96b0*/  FSEL R26, R26, -INF , !P2 ;  /* 0xff8000001a1a7808 */ /* 0x004fe20005000000 */
[----:B------:R-:W-:Y:S01]  /*96c0*/  FMUL.FTZ R160, R171, UR8 ;  /* 0x00000008aba07c20 */ /* 0x000fe20008410000 */
[----:B------:R-:W-:-:S02]  /*96d0*/  ISETP.GE.AND P2, PT, R9, R210, PT ;  /* 0x000000d20900720c */ /* 0x000fc40003f46270 */
[-C--:B------:R-:W-:Y:S01]  /*96e0*/  ISETP.LT.OR P3, PT, R8, R211.reuse, P3 ;  /* 0x000000d30800720c */ /* 0x080fe20001f61670 */
[----:B------:R-:W-:Y:S01]  /*96f0*/  VIADD R8, R21, 0x29 ;  /* 0x0000002915087836 */ /* 0x000fe20000000000 */
[-C--:B------:R-:W-:Y:S01]  /*9700*/  ISETP.LT.OR P2, PT, R9, R211.reuse, P2 ;  /* 0x000000d30900720c */ /* 0x080fe20001741670 */
[----:B------:R-:W2:Y:S01]  /*9710*/  MUFU.TANH R226, R172 ;  /* 0x000000ac00e27308 */ /* 0x000ea20000002400 */
[----:B---3--:R-:W-:Y:S01]  /*9720*/  FSEL R24, R3, -INF , !P1 ;  /* 0xff80000003187808 */ /* 0x008fe20004800000 */
[----:B------:R-:W-:Y:S01]  /*9730*/  VIADD R3, R21, 0x31 ;  /* 0x0000003115037836 */ /* 0x000fe20000000000 */
[----:B------:R-:W-:Y:S01]  /*9740*/  ISETP.LT.OR P5, PT, R13, R211, P5 ;  /* 0x000000d30d00720c */ /* 0x000fe20002fa1670 */
[----:B------:R-:W-:Y:S01]  /*9750*/  VIADD R13, R21, 0x20 ;  /* 0x00000020150d7836 */ /* 0x000fe20000000000 */
[----:B------:R-:W-:Y:S01]  /*9760*/  ISETP.GE.AND P1, PT, R8, R210, PT ;  /* 0x000000d20800720c */ /* 0x000fe20003f26270 */
[----:B------:R-:W-:Y:S01]  /*9770*/  FMUL.FTZ R158, R166, UR8 ;  /* 0x00000008a69e7c20 */ /* 0x000fe20008410000 */
[----:B------:R-:W-:Y:S01]  /*9780*/  FMUL.FTZ R156, R167, UR8 ;  /* 0x00000008a79c7c20 */ /* 0x000fe20008410000 */
[----:B------:R-:W3:Y:S01]  /*9790*/  MUFU.TANH R28, R28 ;  /* 0x0000001c001c7308 */ /* 0x000ee20000002400 */
[----:B-1----:R-:W-:-:S02]  /*97a0*/  FSEL R220, R7, -INF , !P0 ;  /* 0xff80000007dc7808 */ /* 0x002fc40004000000 */
[----:B------:R-:W-:Y:S02]  /*97b0*/  FMNMX.FTZ R7, R2, R12, !PT ;  /* 0x0000000c02077209 */ /* 0x000fe40007810000 */
[C---:B------:R-:W-:Y:S02]  /*97c0*/  ISETP.GE.AND P0, PT, R3.reuse, R210, PT ;  /* 0x000000d20300720c */ /* 0x040fe40003f06270 */
[----:B------:R-:W-:Y:S01]  /*97d0*/  FMNMX.FTZ R7, R16, R7, !PT ;  /* 0x0000000710077209 */ /* 0x000fe20007810000 */
[----:B------:R-:W1:Y:S01]  /*97e0*/  MUFU.TANH R32, R32 ;  /* 0x0000002000207308 */ /* 0x000e620000002400 */
[----:B--2---:R-:W-:Y:S02]  /*97f0*/  FSEL R226, R226, -INF , !P2 ;  /* 0xff800000e2e27808 */ /* 0x004fe40005000000 */
[C---:B------:R-:W-:Y:S02]  /*9800*/  ISETP.GE.AND P2, PT, R3.reuse, R208, PT ;  /* 0x000000d00300720c */ /* 0x040fe40003f46270 */
[----:B------:R-:W-:-:S02]  /*9810*/  ISETP.LT.OR P0, PT, R3, R211, P0 ;  /* 0x000000d30300720c */ /* 0x000fc40000701670 */
[----:B------:R-:W-:Y:S01]  /*9820*/  ISETP.LT.OR P2, PT, R3, R209, P2 ;  /* 0x000000d10300720c */ /* 0x000fe20001741670 */
[----:B------:R-:W2:Y:S01]  /*9830*/  MUFU.TANH R144, R144 ;  /* 0x0000009000907308 */ /* 0x000ea20000002400 */
[----:B---3--:R-:W-:Y:S01]  /*9840*/  FSEL R28, R28, -INF , !P6 ;  /* 0xff8000001c1c7808 */ /* 0x008fe20007000000 */
[----:B------:R-:W-:Y:S01]  /*9850*/  VIADD R3, R21, 0x38 ;  /* 0x0000003815037836 */ /* 0x000fe20000000000 */
[----:B------:R-:W-:Y:S01]  /*9860*/  ISETP.GE.AND P6, PT, R9, R208, PT ;  /* 0x000000d00900720c */ /* 0x000fe20003fc6270 */
[----:B------:R-:W-:Y:S01]  /*9870*/  VIADD R21, R21, 0x39 ;  /* 0x0000003915157836 */ /* 0x000fe20000000000 */
[----:B------:R-:W-:Y:S02]  /*9880*/  FMNMX.FTZ R7, R136, R7, !PT ;  /* 0x0000000788077209 */ /* 0x000fe40007810000 */
[----:B------:R-:W-:Y:S01]  /*9890*/  ISETP.LT.OR P6, PT, R9, R209, P6 ;  /* 0x000000d10900720c */ /* 0x000fe200037c1670 */
[----:B------:R-:W3:Y:S01]  /*98a0*/  MUFU.TANH R218, R174 ;  /* 0x000000ae00da7308 */ /* 0x000ee20000002400 */
[----:B-1----:R-:W-:-:S02]  /*98b0*/  FSEL R32, R32, -INF , !P5 ;  /* 0xff80000020207808 */ /* 0x002fc40006800000 */
[CC--:B------:R-:W-:Y:S02]  /*98c0*/  ISETP.GE.AND P5, PT, R13.reuse, R208.reuse, PT ;  /* 0x000000d00d00720c */ /* 0x0c0fe40003fa6270 */
[----:B------:R-:W-:Y:S02]  /*98d0*/  ISETP.LT.OR P1, PT, R8, R211, P1 ;  /* 0x000000d30800720c */ /* 0x000fe40000f21670 */
[----:B------:R-:W-:Y:S01]  /*98e0*/  ISETP.LT.OR P5, PT, R13, R209, P5 ;  /* 0x000000d10d00720c */ /* 0x000fe20002fa1670 */
[----:B------:R-:W1:Y:S01]  /*98f0*/  MUFU.TANH R146, R146 ;  /* 0x0000009200927308 */ /* 0x000e620000002400 */
[----:B------:R-:W-:Y:S02]  /*9900*/  FMNMX.FTZ R7, R138, R7, !PT ;  /* 0x000000078a077209 */ /* 0x000fe40007810000 */
[----:B--2---:R-:W-:Y:S02]  /*9910*/  FSEL R144, R144, -INF , !P1 ;  /* 0xff80000090907808 */ /* 0x004fe40004800000 */
[----:B------:R-:W-:-:S02]  /*9920*/  ISETP.GE.AND P1, PT, R3, R208, PT ;  /* 0x000000d00300720c */ /* 0x000fc40003f26270 */
[----:B------:R-:W-:Y:S01]  /*9930*/  FMNMX.FTZ R7, R34, R7, !PT ;  /* 0x0000000722077209 */ /* 0x000fe20007810000 */
[----:B------:R-:W2:Y:S01]  /*9940*/  MUFU.TANH R224, R178 ;  /* 0x000000b200e07308 */ /* 0x000ea20000002400 */
[----:B---3--:R-:W-:Y:S02]  /*9950*/  FSEL R218, R218, -INF , !P6 ;  /* 0xff800000dada7808 */ /* 0x008fe40007000000 */
[C---:B------:R-:W-:Y:S02]  /*9960*/  ISETP.GE.AND P6, PT, R3.reuse, R210, PT ;  /* 0x000000d20300720c */ /* 0x040fe40003fc6270 */
[C---:B------:R-:W-:Y:S02]  /*9970*/  ISETP.LT.OR P1, PT, R3.reuse, R209, P1 ;  /* 0x000000d10300720c */ /* 0x040fe40000f21670 */
[----:B------:R-:W-:Y:S01]  /*9980*/  ISETP.LT.OR P6, PT, R3, R211, P6 ;  /* 0x000000d30300720c */ /* 0x000fe200037c1670 */
[----:B------:R-:W3:Y:S01]  /*9990*/  MUFU.TANH R25, R25 ;  /* 0x0000001900197308 */ /* 0x000ee20000002400 */
[----:B-1----:R-:W-:-:S02]  /*99a0*/  FSEL R146, R146, -INF , !P3 ;  /* 0xff80000092927808 */ /* 0x002fc40005800000 */
[C---:B------:R-:W-:Y:S02]  /*99b0*/  ISETP.GE.AND P3, PT, R5.reuse, R208, PT ;  /* 0x000000d00500720c */ /* 0x040fe40003f66270 */
[----:B------:R-:W-:Y:S02]  /*99c0*/  FMNMX.FTZ R3, R0, R4, !PT ;  /* 0x0000000400037209 */ /* 0x000fe40007810000 */
[C---:B------:R-:W-:Y:S01]  /*99d0*/  ISETP.LT.OR P3, PT, R5.reuse, R209, P3 ;  /* 0x000000d10500720c */ /* 0x040fe20001f61670 */
[----:B------:R-:W1:Y:S01]  /*99e0*/  MUFU.TANH R228, R176 ;  /* 0x000000b000e47308 */ /* 0x000e620000002400 */
[----:B--2---:R-:W-:Y:S02]  /*99f0*/  FSEL R224, R224, -INF , !P5 ;  /* 0xff800000e0e07808 */ /* 0x004fe40006800000 */
[----:B------:R-:W-:Y:S02]  /*9a00*/  ISETP.GE.AND P5, PT, R5, R210, PT ;  /* 0x000000d20500720c */ /* 0x000fe40003fa6270 */
[----:B------:R-:W-:-:S02]  /*9a10*/  FMNMX.FTZ R7, R32, R7, !PT ;  /* 0x0000000720077209 */ /* 0x000fc40007810000 */
[----:B------:R-:W-:Y:S01]  /*9a20*/  ISETP.LT.OR P5, PT, R5, R211, P5 ;  /* 0x000000d30500720c */ /* 0x000fe20002fa1670 */
[----:B------:R-:W-:Y:S01]  /*9a30*/  FMUL.FTZ R5, R169, UR8 ;  /* 0x00000008a9057c20 */ /* 0x000fe20008410000 */
[----:B---3--:R-:W-:Y:S01]  /*9a40*/  FSEL R22, R25, -INF , !P4 ;  /* 0xff80000019167808 */ /* 0x008fe20006000000 */
[----:B------:R-:W2:Y:S01]  /*9a50*/  MUFU.TANH R168, R168 ;  /* 0x000000a800a87308 */ /* 0x000ea20000002400 */
[C---:B------:R-:W-:Y:S02]  /*9a60*/  ISETP.GE.AND P4, PT, R13.reuse, R210, PT ;  /* 0x000000d20d00720c */ /* 0x040fe40003f86270 */
[----:B------:R-:W-:Y:S02]  /*9a70*/  FMNMX.FTZ R3, R18, R3, !PT ;  /* 0x0000000312037209 */ /* 0x000fe40007810000 */
[----:B------:R-:W-:Y:S02]  /*9a80*/  ISETP.LT.OR P4, PT, R13, R211, P4 ;  /* 0x000000d30d00720c */ /* 0x000fe40002781670 */
[----:B------:R-:W-:Y:S01]  /*9a90*/  FMNMX.FTZ R7, R30, R7, !PT ;  /* 0x000000071e077209 */ /* 0x000fe20007810000 */
[----:B------:R-:W3:Y:S01]  /*9aa0*/  MUFU.TANH R5, R5 ;  /* 0x0000000500057308 */ /* 0x000ee20000002400 */
[----:B-1----:R-:W-:-:S02]  /*9ab0*/  FSEL R228, R228, -INF , !P4 ;  /* 0xff800000e4e47808 */ /* 0x002fc40006000000 */
[----:B------:R-:W-:Y:S02]  /*9ac0*/  ISETP.GE.AND P4, PT, R8, R208, PT ;  /* 0x000000d00800720c */ /* 0x000fe40003f86270 */
[----:B------:R-:W-:Y:S02]  /*9ad0*/  FMNMX.FTZ R3, R14, R3, !PT ;  /* 0x000000030e037209 */ /* 0x000fe40007810000 */
[----:B------:R-:W-:Y:S01]  /*9ae0*/  FMNMX.FTZ R7, R28, R7, !PT ;  /* 0x000000071c077209 */ /* 0x000fe20007810000 */
[----:B------:R-:W-:Y:S01]  /*9af0*/  MUFU.TANH R216, R175 ;  /* 0x000000af00d87308 */ /* 0x000fe20000002400 */
[----:B------:R-:W-:Y:S01]  /*9b00*/  ISETP.LT.OR P4, PT, R8, R209, P4 ;  /* 0x000000d10800720c */ /* 0x000fe20002781670 */
[----:B------:R-:W-:Y:S01]  /*9b10*/  FMUL.FTZ R8, R164, UR8 ;  /* 0x00000008a4087c20 */ /* 0x000fe20008410000 */
[----:B------:R-:W-:Y:S01]  /*9b20*/  FMNMX.FTZ R3, R6, R3, !PT ;  /* 0x0000000306037209 */ /* 0x000fe20007810000 */
[----:B------:R-:W-:Y:S01]  /*9b30*/  FMUL.FTZ R164, R165, UR8 ;  /* 0x00000008a5a47c20 */ /* 0x000fe20008410000 */
[----:B------:R-:W-:-:S02]  /*9b40*/  FMNMX.FTZ R7, R228, R7, !PT ;  /* 0x00000007e4077209 */ /* 0x000fc40007810000 */
[----:B------:R-:W-:Y:S01]  /*9b50*/  FMNMX.FTZ R3, R22, R3, !PT ;  /* 0x0000000316037209 */ /* 0x000fe20007810000 */
[----:B------:R-:W1:Y:S01]  /*9b60*/  MUFU.TANH R166, R8 ;  /* 0x0000000800a67308 */ /* 0x000e620000002400 */
[----:B------:R-:W-:Y:S02]  /*9b70*/  FMNMX.FTZ R7, R146, R7, !PT ;  /* 0x0000000792077209 */ /* 0x000fe40007810000 */
[----:B------:R-:W-:Y:S02]  /*9b80*/  FMNMX.FTZ R3, R20, R3, !PT ;  /* 0x0000000314037209 */ /* 0x000fe40007810000 */
[----:B------:R-:W-:Y:S02]  /*9b90*/  FMNMX.FTZ R7, R226, R7, !PT ;  /* 0x00000007e2077209 */ /* 0x000fe40007810000 */
[----:B--2---:R-:W-:Y:S01]  /*9ba0*/  FSEL R170, R168, -INF , !P5 ;  /* 0xff800000a8aa7808 */ /* 0x004fe20006800000 */
[----:B------:R-:W2:Y:S01]  /*9bb0*/  MUFU.TANH R164, R164 ;  /* 0x000000a400a47308 */ /* 0x000ea20000002400 */
[----:B------:R-:W-:-:S02]  /*9bc0*/  FMNMX.FTZ R3, R26, R3, !PT ;  /* 0x000000031a037209 */ /* 0x000fc40007810000 */
[----:B------:R-:W-:Y:S02]  /*9bd0*/  FMNMX.FTZ R7, R144, R7, !PT ;  /* 0x0000000790077209 */ /* 0x000fe40007810000 */
[----:B---3--:R-:W-:Y:S02]  /*9be0*/  FSEL R168, R5, -INF , !P0 ;  /* 0xff80000005a87808 */ /* 0x008fe40004000000 */
[----:B------:R-:W-:Y:S01]  /*9bf0*/  PLOP3.LUT P0, PT, PT, PT, UP0, 0x80, 0x0 ;  /* 0x000000000000781c */ /* 0x000fe20003f0f008 */
[----:B------:R-:W3:Y:S01]  /*9c00*/  MUFU.TANH R162, R162 ;  /* 0x000000a200a27308 */ /* 0x000ee20000002400 */
[----:B------:R-:W-:Y:S02]  /*9c10*/  FMNMX.FTZ R3, R24, R3, !PT ;  /* 0x0000000318037209 */ /* 0x000fe40007810000 */
[----:B------:R-:W-:Y:S02]  /*9c20*/  ISETP.GE.AND P5, PT, R21, R210, PT ;  /* 0x000000d21500720c */ /* 0x000fe40003fa6270 */
[----:B------:R-:W-:-:S02]  /*9c30*/  FMNMX.FTZ R5, R170, R7, !PT ;  /* 0x00000007aa057209 */ /* 0x000fc40007810000 */
[----:B------:R-:W-:Y:S01]  /*9c40*/  FMNMX.FTZ R3, R224, R3, !PT ;  /* 0x00000003e0037209 */ /* 0x000fe20007810000 */
[----:B------:R-:W4:Y:S01]  /*9c50*/  MUFU.TANH R160, R160 ;  /* 0x000000a000a07308 */ /* 0x000f220000002400 */
[----:B------:R-:W-:Y:S01]  /*9c60*/  BAR.SYNC.DEFER_BLOCKING 0x0 ;  /* 0x0000000000007b1d */ /* 0x000fe20000010000 */
[----:B------:R-:W-:Y:S02]  /*9c70*/  ISETP.LT.OR P5, PT, R21, R211, P5 ;  /* 0x000000d31500720c */ /* 0x000fe40002fa1670 */
[----:B-1----:R-:W-:Y:S02]  /*9c80*/  FSEL R166, R166, -INF , !P6 ;  /* 0xff800000a6a67808 */ /* 0x002fe40007000000 */
[----:B------:R-:W-:Y:S02]  /*9c90*/  FMNMX.FTZ R5, R168, R5, !PT ;  /* 0x00000005a8057209 */ /* 0x000fe40007810000 */
[----:B------:R-:W1:Y:S01]  /*9ca0*/  MUFU.TANH R158, R158 ;  /* 0x0000009e009e7308 */ /* 0x000e620000002400 */
[----:B------:R-:W-:-:S02]  /*9cb0*/  FMNMX.FTZ R3, R220, R3, !PT ;  /* 0x00000003dc037209 */ /* 0x000fc40007810000 */
[----:B--2---:R-:W-:Y:S02]  /*9cc0*/  FSEL R164, R164, -INF , !P5 ;  /* 0xff800000a4a47808 */ /* 0x004fe40006800000 */
[----:B------:R-:W-:Y:S02]  /*9cd0*/  FMNMX.FTZ R7, R166, R5, !PT ;  /* 0x00000005a6077209 */ /* 0x000fe40007810000 */
[----:B------:R-:W-:Y:S01]  /*9ce0*/  FMNMX.FTZ R5, R218, R3, !PT ;  /* 0x00000003da057209 */ /* 0x000fe20007810000 */
[----:B------:R-:W2:Y:S01]  /*9cf0*/  MUFU.TANH R156, R156 ;  /* 0x0000009c009c7308 */ /* 0x000ea20000002400 */
[----:B------:R-:W-:Y:S02]  /*9d00*/  FSEL R216, R216, -INF , !P4 ;  /* 0xff800000d8d87808 */ /* 0x000fe40006000000 */
[----:B------:R-:W-:Y:S01]  /*9d10*/  FMNMX.FTZ R3, R164, R7, !PT ;  /* 0x00000007a4037209 */ /* 0x000fe20007810000 */
[----:B---34-:R-:W-:Y:S06]  /*9d20*/  @!P0 BRA `(.L_x_342) ;  /* 0x0000000000688947 */ /* 0x018fec0003800000 */
        /* <DEDUP_REMOVED lines=26> */
.L_x_342:
[----:B------:R-:W-:Y:S01]  /*9ed0*/  FSEL R162, R162, -INF , !P3 ;  /* 0xff800000a2a27808 */ /* 0x000fe20005800000 */
[----:B------:R-:W4:Y:S01]  /*9ee0*/  SHFL.BFLY PT, R8, R3, 0x2, 0x1f ;  /* 0x0c401f0003087f89 */ /* 0x000f2200000e0000 */
[----:B------:R-:W-:Y:S02]  /*9ef0*/  FMNMX.FTZ R5, R216, R5, !PT ;  /* 0x00000005d8057209 */ /* 0x000fe40007810000 */
[C---:B------:R-:W-:Y:S01]  /*9f00*/  ISETP.GE.AND P0, PT, R21.reuse, R208, PT ;  /* 0x000000d01500720c */ /* 0x040fe20003f06270 */
[----:B------:R-:W-:Y:S01]  /*9f10*/  LDSM.16.MT88.4 R140, [R192+0x16000] ;  /* 0x01600000c08c783b */ /* 0x000fe20000004200 */
[----:B------:R-:W-:Y:S02]  /*9f20*/  FSEL R160, R160, -INF , !P2 ;  /* 0xff800000a0a07808 */ /* 0x000fe40005000000 */
[----:B------:R-:W-:Y:S02]  /*9f30*/  FMNMX.FTZ R5, R162, R5, !PT ;  /* 0x00000005a2057209 */ /* 0x000fe40007810000 */
[----:B------:R-:W-:-:S02]  /*9f40*/  ISETP.LT.OR P0, PT, R21, R209, P0 ;  /* 0x000000d11500720c */ /* 0x000fc40000701670 */
[----:B-1----:R-:W-:Y:S02]  /*9f50*/  FSEL R158, R158, -INF , !P1 ;  /* 0xff8000009e9e7808 */ /* 0x002fe40004800000 */
[----:B------:R-:W-:Y:S02]  /*9f60*/  FMNMX.FTZ R5, R160, R5, !PT ;  /* 0x00000005a0057209 */ /* 0x000fe40007810000 */
[----:B--2---:R-:W-:Y:S02]  /*9f70*/  FSEL R156, R156, -INF , !P0 ;  /* 0xff8000009c9c7808 */ /* 0x004fe40004000000 */
[----:B------:R-:W-:-:S04]  /*9f80*/  FMNMX.FTZ R5, R158, R5, !PT ;  /* 0x000000059e057209 */ /* 0x000fc80007810000 */
[----:B---3--:R-:W-:Y:S02]  /*9f90*/  FMNMX.FTZ R10, R156, R5, !PT ;  /* 0x000000059c0a7209 */ /* 0x008fe40007810000 */
[----:B----4-:R-:W-:-:S03]  /*9fa0*/  FMNMX.FTZ R7, R3, R8, !PT ;  /* 0x0000000803077209 */ /* 0x010fc60007810000 */
[----:B------:R-:W1:Y:S04]  /*9fb0*/  SHFL.BFLY PT, R5, R10, 0x2, 0x1f ;  /* 0x0c401f000a057f89 */ /* 0x000e6800000e0000 */
[----:B------:R-:W2:Y:S01]  /*9fc0*/  SHFL.BFLY PT, R132, R7, 0x1, 0x1f ;  /* 0x0c201f0007847f89 */ /* 0x000ea200000e0000 */
[----:B-1----:R-:W-:Y:S02]  /*9fd0*/  FMNMX.FTZ R8, R10, R5, !PT ;  /* 0x000000050a087209 */ /* 0x002fe40007810000 */
[----:B--2---:R-:W-:-:S03]  /*9fe0*/  FMNMX.FTZ R132, R7, R132, !PT ;  /* 0x0000008407847209 */ /* 0x004fc60007810000 */
[----:B------:R-:W1:Y:S01]  /*9ff0*/  SHFL.BFLY PT, R3, R8, 0x1, 0x1f ;  /* 0x0c201f0008037f89 */ /* 0x000e6200000e0000 */
        /* <DEDUP_REMOVED lines=14> */
[----:B-1----:R-:W-:Y:S01]  /*a0e0*/  FMNMX.FTZ R3, R8, R3, !PT ;  /* 0x0000000308037209 */ /* 0x002fe20007810000 */
[--C-:B------:R-:W-:Y:S01]  /*a0f0*/  FFMA.FTZ R167, R228, UR9, -R157.reuse ;  /* 0x00000009e4a77c23 */ /* 0x100fe2000801089d */
        /* <DEDUP_REMOVED lines=11> */
[----:B------:R-:W-:Y:S01]  /*a1b0*/  FFMA.FTZ R157, R164, UR9, -R157 ;  /* 0x00000009a49d7c23 */ /* 0x000fe2000801089d */
[----:B------:R-:W-:Y:S01]  /*a1c0*/  MUFU.EX2 R152, R152 ;  /* 0x0000009800987308 */ /* 0x000fe20000000800 */
[----:B------:R-:W-:Y:S01]  /*a1d0*/  FFMA.FTZ R150, R4, UR9, -R155 ;  /* 0x0000000904967c23 */ /* 0x000fe2000801089b */
[----:B------:R-:W-:Y:S01]  /*a1e0*/  FADD.FTZ R4, R2, -R5 ;  /* 0x8000000502047221 */ /* 0x000fe20000010000 */
[----:B------:R-:W-:Y:S01]  /*a1f0*/  FSEL R5, R3, RZ, P0 ;  /* 0x000000ff03057208 */ /* 0x000fe20000000000 */
[--C-:B------:R-:W-:Y:S01]  /*a200*/  FFMA.FTZ R2, R6, UR9, -R155.reuse ;  /* 0x0000000906027c23 */ /* 0x100fe2000801089b */
[--C-:B------:R-:W-:Y:S01]  /*a210*/  FFMA.FTZ R148, R18, UR9, -R155.reuse ;  /* 0x0000000912947c23 */ /* 0x100fe2000801089b */
[----:B------:R-:W-:Y:S01]  /*a220*/  FMUL.FTZ R153, R4, UR9 ;  /* 0x0000000904997c20 */ /* 0x000fe20008410000 */
[----:B------:R-:W-:Y:S01]  /*a230*/  FFMA.FTZ R133, R14, UR9, -R155 ;  /* 0x000000090e857c23 */ /* 0x000fe2000801089b */
[----:B------:R-:W-:Y:S01]  /*a240*/  FADD.FTZ R5, R0, -R5 ;  /* 0x8000000500057221 */ /* 0x000fe20000010000 */
[----:B------:R-:W2:Y:S01]  /*a250*/  MUFU.EX2 R149, R149 ;  /* 0x0000009500957308 */ /* 0x000ea20000000800 */
[----:B-1----:R-:W-:Y:S01]  /*a260*/  F2FP.F16.F32.PACK_AB R8, R151, R154 ;  /* 0x0000009a9708723e */ /* 0x002fe200000000ff */
[----:B------:R-:W-:Y:S01]  /*a270*/  LDSM.16.MT88.4 R12, [R196+0x12000] ;  /* 0x01200000c40c783b */ /* 0x000fe20000004200 */
[----:B------:R-:W-:Y:S01]  /*a280*/  FMUL.FTZ R0, R5, UR9 ;  /* 0x0000000905007c20 */ /* 0x000fe20008410000 */
[--C-:B------:R-:W-:Y:S01]  /*a290*/  FFMA.FTZ R165, R26, UR9, -R155.reuse ;  /* 0x000000091aa57c23 */ /* 0x100fe2000801089b */
[--C-:B------:R-:W-:Y:S01]  /*a2a0*/  FFMA.FTZ R178, R24, UR9, -R155.reuse ;  /* 0x0000000918b27c23 */ /* 0x100fe2000801089b */
[----:B------:R-:W1:Y:S01]  /*a2b0*/  LDSM.16.MT88.4 R4, [R194+0x12000] ;  /* 0x01200000c204783b */ /* 0x000e620000004200 */
[--C-:B------:R-:W-:Y:S01]  /*a2c0*/  FFMA.FTZ R163, R22, UR9, -R155.reuse ;  /* 0x0000000916a37c23 */ /* 0x100fe2000801089b */
[----:B------:R-:W-:Y:S01]  /*a2d0*/  MUFU.EX2 R150, R150 ;  /* 0x0000009600967308 */ /* 0x000fe20000000800 */
[--C-:B------:R-:W-:Y:S01]  /*a2e0*/  FFMA.FTZ R176, R20, UR9, -R155.reuse ;  /* 0x0000000914b07c23 */ /* 0x100fe2000801089b */
[----:B------:R-:W3:Y:S01]  /*a2f0*/  LDSM.16.MT88.4 R16, [R193+0x12000] ;  /* 0x01200000c110783b */ /* 0x000ee20000004200 */
[--C-:B------:R-:W-:Y:S01]  /*a300*/  FFMA.FTZ R171, R224, UR9, -R155.reuse ;  /* 0x00000009e0ab7c23 */ /* 0x100fe2000801089b */
[--C-:B------:R-:W-:Y:S01]  /*a310*/  FFMA.FTZ R220, R220, UR9, -R155.reuse ;  /* 0x00000009dcdc7c23 */ /* 0x100fe2000801089b */
[--C-:B------:R-:W-:Y:S01]  /*a320*/  FFMA.FTZ R173, R218, UR9, -R155.reuse ;  /* 0x00000009daad7c23 */ /* 0x100fe2000801089b */
[----:B------:R-:W-:Y:S01]  /*a330*/  LDSM.16.MT88.4 R24, [R196+0x14800] ;  /* 0x01480000c418783b */ /* 0x000fe20000004200 */
[--C-:B------:R-:W-:Y:S01]  /*a340*/  FFMA.FTZ R216, R216, UR9, -R155.reuse ;  /* 0x00000009d8d87c23 */ /* 0x100fe2000801089b */
[----:B------:R-:W4:Y:S01]  /*a350*/  MUFU.EX2 R148, R148 ;  /* 0x0000009400947308 */ /* 0x000f220000000800 */
[----:B--2---:R-:W-:Y:S01]  /*a360*/  F2FP.F16.F32.PACK_AB R10, R149, R152 ;  /* 0x00000098950a723e */ /* 0x004fe200000000ff */
[----:B------:R-:W-:Y:S01]  /*a370*/  LDSM.16.MT88.4 R20, [R194+0x12800] ;  /* 0x01280000c214783b */ /* 0x000fe20000004200 */
[--C-:B------:R-:W-:Y:S01]  /*a380*/  FFMA.FTZ R162, R162, UR9, -R155.reuse ;  /* 0x00000009a2a27c23 */ /* 0x100fe2000801089b */
[--C-:B------:R-:W-:Y:S01]  /*a390*/  FFMA.FTZ R177, R160, UR9, -R155.reuse ;  /* 0x00000009a0b17c23 */ /* 0x100fe2000801089b */
[--C-:B------:R-:W-:Y:S01]  /*a3a0*/  FFMA.FTZ R158, R158, UR9, -R155.reuse ;  /* 0x000000099e9e7c23 */ /* 0x100fe2000801089b */
[----:B------:R-:W-:Y:S01]  /*a3b0*/  LDSM.16.MT88.4 R28, [R192+0x12800] ;  /* 0x01280000c01c783b */ /* 0x000fe20000004200 */
[----:B------:R-:W-:Y:S01]  /*a3c0*/  FFMA.FTZ R155, R156, UR9, -R155 ;  /* 0x000000099c9b7c23 */ /* 0x000fe2000801089b */
[----:B------:R-:W-:Y:S02]  /*a3d0*/  MUFU.EX2 R133, R133 ;  /* 0x0000008500857308 */ /* 0x000fe40000000800 */
[----:B------:R-:W-:Y:S06]  /*a3e0*/  LDSM.16.MT88.4 R144, [R192+0x16800] ;  /* 0x01680000c090783b */ /* 0x000fec0000004200 */
[----:B------:R-:W2:Y:S01]  /*a3f0*/  MUFU.EX2 R2, R2 ;  /* 0x0000000200027308 */ /* 0x000ea20000000800 */
[----:B----4-:R-:W-:-:S07]  /*a400*/  F2FP.F16.F32.PACK_AB R9, R148, R150 ;  /* 0x000000969409723e */ /* 0x010fce00000000ff */
[----:B------:R-:W4:Y:S08]  /*a410*/  MUFU.EX2 R153, R153 ;  /* 0x0000009900997308 */ /* 0x000f300000000800 */
[----:B------:R-:W5:Y:S01]  /*a420*/  MUFU.EX2 R0, R0 ;  /* 0x0000000000007308 */ /* 0x000f620000000800 */
[----:B--2---:R-:W-:-:S07]  /*a430*/  F2FP.F16.F32.PACK_AB R11, R2, R133 ;  /* 0x00000085020b723e */ /* 0x004fce00000000ff */
[----:B------:R-:W-:Y:S01]  /*a440*/  MUFU.EX2 R159, R159 ;  /* 0x0000009f009f7308 */ /* 0x000fe20000000800 */
[-C--:B----4-:R-:W-:Y:S01]  /*a450*/  FMUL.FTZ R120, R120, R153.reuse ;  /* 0x0000009978787220 */ /* 0x090fe20000410000 */
[-C--:B------:R-:W-:Y:S01]  /*a460*/  FMUL.FTZ R121, R121, R153.reuse ;  /* 0x0000009979797220 */ /* 0x080fe20000410000 */
[-C--:B------:R-:W-:Y:S01]  /*a470*/  FMUL.FTZ R116, R116, R153.reuse ;  /* 0x0000009974747220 */ /* 0x080fe20000410000 */
[-C--:B------:R-:W-:Y:S01]  /*a480*/  FMUL.FTZ R117, R117, R153.reuse ;  /* 0x0000009975757220 */ /* 0x080fe20000410000 */
[-C--:B------:R-:W-:Y:S01]  /*a490*/  FMUL.FTZ R128, R128, R153.reuse ;  /* 0x0000009980807220 */ /* 0x080fe20000410000 */
[-C--:B------:R-:W-:Y:S01]  /*a4a0*/  FMUL.FTZ R129, R129, R153.reuse ;  /* 0x0000009981817220 */ /* 0x080fe20000410000 */
[-C--:B------:R-:W-:Y:S01]  /*a4b0*/  FMUL.FTZ R124, R124, R153.reuse ;  /* 0x000000997c7c7220 */ /* 0x080fe20000410000 */
[-C--:B------:R-:W-:Y:S01]  /*a4c0*/  FMUL.FTZ R125, R125, R153.reuse ;  /* 0x000000997d7d7220 */ /* 0x080fe20000410000 */
[-C--:B-----5:R-:W-:Y:S01]  /*a4d0*/  FMUL.FTZ R122, R122, R0.reuse ;  /* 0x000000007a7a7220 */ /* 0x0a0fe20000410000 */
        /* <DEDUP_REMOVED lines=31> */
[C---:B---3--:R-:W-:Y:S01]  /*a6d0*/  HMMA.16816.F32 R112, R8.reuse, R16, R112 ;  /* 0x000000100870723c */ /* 0x048fe20000001870 */
        /* <DEDUP_REMOVED lines=257> */
.L_x_340:
        /* <DEDUP_REMOVED lines=13> */
[----:B------:R-:W-:Y:S01]  /*b7c0*/  ULDC UR4, c[0x0][0x2ec] ;  /* 0x0000bb0000047ab9 */ /* 0x000fe20000000800 */
[----:B------:R-:W-:Y:S01]  /*b7d0*/  ULDC.64 UR6, c[0x0][0x218] ;  /* 0x0000860000067ab9 */ /* 0x000fe20000000a00 */
[----:B------:R-:W-:Y:S01]  /*b7e0*/  ULDC.64 UR10, c[0x0][0x220] ;  /* 0x00008800000a7ab9 */ /* 0x000fe20000000a00 */
[----:B------:R-:W-:Y:S01]  /*b7f0*/  ULDC.64 UR8, c[0x0][0x248] ;  /* 0x0000920000087ab9 */ /* 0x000fe20000000a00 */
[----:B------:R-:W-:Y:S06]  /*b800*/  BRA `(.L_x_344) ;  /* 0x0000000000687947 */ /* 0x000fec0003800000 */
.L_x_346:
        /* <DEDUP_REMOVED lines=26> */
.L_x_344:
        /* <DEDUP_REMOVED lines=19> */
[----:B------:R-:W-:Y:S04]  /*bae0*/  IMAD R3, R3, 0x40, R214 ;  /* 0x0000004003037824 */ /* 0x000fe800078e02d6 */
[----:B------:R-:W-:Y:S01]  /*baf0*/  LDGSTS.E.BYPASS.LTC128B.128 [R203+0x14000], desc[UR20][R220.64+0x80] ;  /* 0x14000080dccb7fae */ /* 0x000fe2000b901d54 */
[C---:B------:R-:W-:Y:S01]  /*bb00*/  VIADD R216, R3.reuse, 0x8 ;  /* 0x0000000803d87836 */ /* 0x040fe20000000000 */
[C---:B------:R-:W-:Y:S04]  /*bb10*/  ISETP.GE.AND P3, PT, R3.reuse, R209, PT ;  /* 0x000000d10300720c */ /* 0x040fe80003f66270 */
[----:B------:R1:W-:Y:S01]  /*bb20*/  LDGSTS.E.BYPASS.LTC128B.128 [R203+0x16000], desc[UR20][R220.64+0x100] ;  /* 0x16000100dccb7fae */ /* 0x0003e2000b901d54 */
[CC--:B------:R-:W-:Y:S02]  /*bb30*/  ISETP.GE.AND P2, PT, R3.reuse, R211.reuse, PT ;  /* 0x000000d30300720c */ /* 0x0c0fe40003f46270 */
[C---:B------:R-:W-:Y:S03]  /*bb40*/  ISETP.GE.AND P1, PT, R216.reuse, R211, PT ;  /* 0x000000d3d800720c */ /* 0x040fe60003f26270 */
[----:B------:R-:W-:Y:S01]  /*bb50*/  LDGSTS.E.BYPASS.LTC128B.128 [R203+0x13000], desc[UR20][R218.64] ;  /* 0x13000000dacb7fae */ /* 0x000fe2000b901d54 */
[C---:B------:R-:W-:Y:S02]  /*bb60*/  ISETP.GE.AND P5, PT, R216.reuse, R209, PT ;  /* 0x000000d1d800720c */ /* 0x040fe40003fa6270 */
[C---:B------:R-:W-:Y:S03]  /*bb70*/  ISETP.GE.OR P1, PT, R216.reuse, R210, !P1 ;  /* 0x000000d2d800720c */ /* 0x040fe60004f26670 */
[----:B------:R-:W-:Y:S01]  /*bb80*/  LDGSTS.E.BYPASS.LTC128B.128 [R203+0x15000], desc[UR20][R218.64+0x80] ;  /* 0x15000080dacb7fae */ /* 0x000fe2000b901d54 */
[-C--:B------:R-:W-:Y:S01]  /*bb90*/  ISETP.GE.OR P5, PT, R216, R208.reuse, !P5 ;  /* 0x000000d0d800720c */ /* 0x080fe20006fa6670 */
[C---:B------:R-:W-:Y:S01]  /*bba0*/  VIADD R216, R3.reuse, 0x10 ;  /* 0x0000001003d87836 */ /* 0x040fe20000000000 */
[C---:B------:R-:W-:Y:S03]  /*bbb0*/  ISETP.GE.OR P3, PT, R3.reuse, R208, !P3 ;  /* 0x000000d00300720c */ /* 0x040fe60005f66670 */
[----:B------:R2:W-:Y:S01]  /*bbc0*/  LDGSTS.E.BYPASS.LTC128B.128 [R203+0x17000], desc[UR20][R218.64+0x100] ;  /* 0x17000100dacb7fae */ /* 0x0005e2000b901d54 */
[CC--:B------:R-:W-:Y:S05]  /*bbd0*/  ISETP.GE.OR P2, PT, R3.reuse, R210.reuse, !P2 ;  /* 0x000000d20300720c */ /* 0x0c0fea0005746670 */
[----:B------:R-:W-:Y:S06]  /*bbe0*/  LDSM.16.M88.4 R132, [R202] ;  /* 0x00000000ca84783b */ /* 0x000fec0000000200 */
[----:B------:R-:W3:Y:S01]  /*bbf0*/  LDSM.16.M88.4 R136, [R201+0xc000] ;  /* 0x00c00000c988783b */ /* 0x000ee20000000200 */
[C---:B-1----:R-:W-:Y:S05]  /*bc00*/  VIADD R220, R3.reuse, 0x38 ;  /* 0x0000003803dc7836 */ /* 0x042fea0000000000 */
[----:B------:R-:W1:Y:S06]  /*bc10*/  LDSM.16.M88.4 R140, [R201+0xc800] ;  /* 0x00c80000c98c783b */ /* 0x000e6c0000000200 */
[----:B------:R-:W4:Y:S01]  /*bc20*/  LDSM.16.M88.4 R144, [R201+0xd000] ;  /* 0x00d00000c990783b */ /* 0x000f220000000200 */
[C---:B--2---:R-:W-:Y:S05]  /*bc30*/  VIADD R218, R3.reuse, 0x1 ;  /* 0x0000000103da7836 */ /* 0x044fea0000000000 */
[----:B------:R-:W2:Y:S01]  /*bc40*/  LDSM.16.M88.4 R148, [R201+0xd800] ;  /* 0x00d80000c994783b */ /* 0x000ea20000000200 */
[C---:B------:R-:W-:Y:S05]  /*bc50*/  ISETP.GE.AND P6, PT, R218.reuse, R211, PT ;  /* 0x000000d3da00720c */ /* 0x040fea0003fc6270 */
[----:B------:R-:W0:Y:S01]  /*bc60*/  LDGDEPBAR ;  /* 0x00000000000079af */ /* 0x000e220000000000 */
[C---:B------:R-:W-:Y:S02]  /*bc70*/  ISETP.GE.AND P4, PT, R218.reuse, R209, PT ;  /* 0x000000d1da00720c */ /* 0x040fe40003f86270 */
[C---:B------:R-:W-:Y:S03]  /*bc80*/  ISETP.GE.OR P6, PT, R218.reuse, R210, !P6 ;  /* 0x000000d2da00720c */ /* 0x040fe600077c6670 */
[----:B------:R-:W-:Y:S01]  /*bc90*/  LDSM.16.M88.4 R152, [R200] ;  /* 0x00000000c898783b */ /* 0x000fe20000000200 */
[----:B------:R-:W-:Y:S01]  /*bca0*/  ISETP.GE.OR P4, PT, R218, R208, !P4 ;  /* 0x000000d0da00720c */ /* 0x000fe20006786670 */
[----:B------:R-:W-:Y:S04]  /*bcb0*/  VIADD R218, R3, 0x9 ;  /* 0x0000000903da7836 */ /* 0x000fe80000000000 */
[----:B------:R-:W5:Y:S01]  /*bcc0*/  LDSM.16.M88.4 R156, [R199] ;  /* 0x00000000c79c783b */ /* 0x000f620000000200 */
[CC--:B------:R-:W-:Y:S04]  /*bcd0*/  ISETP.GE.AND P0, PT, R218.reuse, R211.reuse, PT ;  /* 0x000000d3da00720c */ /* 0x0c0fe80003f06270 */
[-C--:B------:R-:W-:Y:S01]  /*bce0*/  ISETP.GE.OR P0, PT, R218, R210.reuse, !P0 ;  /* 0x000000d2da00720c */ /* 0x080fe20004706670 */
[C---:B---3--:R-:W-:Y:S01]  /*bcf0*/  HMMA.16816.F32 R4, R132.reuse, R136, RZ ;  /* 0x000000888404723c */ /* 0x048fe200000018ff */
[----:B------:R-:W3:Y:S05]  /*bd00*/  LDSM.16.M88.4 R160, [R191] ;  /* 0x00000000bfa0783b */ /* 0x000eea0000000200 */
[C---:B------:R-:W-:Y:S01]  /*bd10*/  HMMA.16816.F32 R8, R132.reuse, R138, RZ ;  /* 0x0000008a8408723c */ /* 0x040fe200000018ff */
[----:B------:R-:W3:Y:S05]  /*bd20*/  LDSM.16.M88.4 R164, [R190] ;  /* 0x00000000bea4783b */ /* 0x000eea0000000200 */
[C---:B-1----:R-:W-:Y:S01]  /*bd30*/  HMMA.16816.F32 R12, R132.reuse, R140, RZ ;  /* 0x0000008c840c723c */ /* 0x042fe200000018ff */
[----:B------:R-:W1:Y:S05]  /*bd40*/  LDSM.16.M88.4 R168, [R189] ;  /* 0x00000000bda8783b */ /* 0x000e6a0000000200 */
[C---:B------:R-:W-:Y:S01]  /*bd50*/  HMMA.16816.F32 R16, R132.reuse, R142, RZ ;  /* 0x0000008e8410723c */ /* 0x040fe200000018ff */
[----:B------:R-:W-:Y:S05]  /*bd60*/  LDSM.16.M88.4 R172, [R198] ;  /* 0x00000000c6ac783b */ /* 0x000fea0000000200 */
[C---:B----4-:R-:W-:Y:S01]  /*bd70*/  HMMA.16816.F32 R20, R132.reuse, R144, RZ ;  /* 0x000000908414723c */ /* 0x050fe200000018ff */
[----:B------:R-:W4:Y:S05]  /*bd80*/  LDSM.16.M88.4 R176, [R195+0xc000] ;  /* 0x00c00000c3b0783b */ /* 0x000f2a0000000200 */
[C---:B------:R-:W-:Y:S01]  /*bd90*/  HMMA.16816.F32 R24, R132.reuse, R146, RZ ;  /* 0x000000928418723c */ /* 0x040fe200000018ff */
[----:B------:R-:W-:Y:S05]  /*bda0*/  LDSM.16.M88.4 R136, [R195+0xd000] ;  /* 0x00d00000c388783b */ /* 0x000fea0000000200 */
[C---:B--2---:R-:W-:Y:S01]  /*bdb0*/  HMMA.16816.F32 R28, R132.reuse, R148, RZ ;  /* 0x00000094841c723c */ /* 0x044fe200000018ff */
[----:B------:R-:W-:Y:S05]  /*bdc0*/  LDSM.16.M88.4 R140, [R195+0xd800] ;  /* 0x00d80000c38c783b */ /* 0x000fea0000000200 */
[----:B------:R-:W-:Y:S01]  /*bdd0*/  HMMA.16816.F32 R32, R132, R150, RZ ;  /* 0x000000968420723c */ /* 0x000fe200000018ff */
[----:B------:R-:W2:Y:S05]  /*bde0*/  LDSM.16.M88.4 R132, [R195+0xc800] ;  /* 0x00c80000c384783b */ /* 0x000eaa0000000200 */
[C---:B-----5:R-:W-:Y:S01]  /*bdf0*/  HMMA.16816.F32 R4, R152.reuse, R156, R4 ;  /* 0x0000009c9804723c */ /* 0x060fe20000001804 */
[----:B------:R-:W-:Y:S05]  /*be00*/  LDSM.16.M88.4 R144, [R197] ;  /* 0x00000000c590783b */ /* 0x000fea0000000200 */
[C---:B------:R-:W-:Y:S01]  /*be10*/  HMMA.16816.F32 R8, R152.reuse, R158, R8 ;  /* 0x0000009e9808723c */ /* 0x040fe20000001808 */
[----:B------:R-:W5:Y:S05]  /*be20*/  LDSM.16.M88.4 R148, [R188] ;  /* 0x00000000bc94783b */ /* 0x000f6a0000000200 */
[C---:B---3--:R-:W-:Y:S01]  /*be30*/  HMMA.16816.F32 R12, R152.reuse, R160, R12 ;  /* 0x000000a0980c723c */ /* 0x048fe2000000180c */
[----:B------:R-:W-:Y:S05]  /*be40*/  LDSM.16.M88.4 R156, [R188+0x1000] ;  /* 0x00100000bc9c783b */ /* 0x000fea0000000200 */
[C---:B------:R-:W-:Y:S01]  /*be50*/  HMMA.16816.F32 R16, R152.reuse, R162, R16 ;  /* 0x000000a29810723c */ /* 0x040fe20000001810 */
[----:B------:R-:W-:Y:S05]  /*be60*/  LDSM.16.M88.4 R160, [R188+0x1800] ;  /* 0x00180000bca0783b */ /* 0x000fea0000000200 */
[C---:B------:R-:W-:Y:S06]  /*be70*/  HMMA.16816.F32 R20, R152.reuse, R164, R20 ;  /* 0x000000a49814723c */ /* 0x040fec0000001814 */
[C---:B------:R-:W-:Y:S01]  /*be80*/  HMMA.16816.F32 R24, R152.reuse, R166, R24 ;  /* 0x000000a69818723c */ /* 0x040fe20000001818 */
[----:B------:R-:W-:Y:S05]  /*be90*/  LDSM.16.M88.4 R164, [R202+0x4000] ;  /* 0x00400000caa4783b */ /* 0x000fea0000000200 */
[C---:B-1----:R-:W-:Y:S06]  /*bea0*/  HMMA.16816.F32 R28, R152.reuse, R168, R28 ;  /* 0x000000a8981c723c */ /* 0x042fec000000181c */
[----:B------:R-:W-:Y:S01]  /*beb0*/  HMMA.16816.F32 R32, R152, R170, R32 ;  /* 0x000000aa9820723c */ /* 0x000fe20000001820 */
[----:B------:R-:W1:Y:S05]  /*bec0*/  LDSM.16.M88.4 R152, [R188+0x800] ;  /* 0x00080000bc98783b */ /* 0x000e6a0000000200 */
[C---:B----4-:R-:W-:Y:S01]  /*bed0*/  HMMA.16816.F32 R4, R172.reuse, R176, R4 ;  /* 0x000000b0ac04723c */ /* 0x050fe20000001804 */
[----:B------:R-:W3:Y:S05]  /*bee0*/  LDSM.16.M88.4 R168, [R201+0xe000] ;  /* 0x00e00000c9a8783b */ /* 0x000eea0000000200 */
[C---:B------:R-:W-:Y:S01]  /*bef0*/  HMMA.16816.F32 R8, R172.reuse, R178, R8 ;  /* 0x000000b2ac08723c */ /* 0x040fe20000001808 */
[----:B------:R-:W-:Y:S05]  /*bf00*/  LDSM.16.M88.4 R176, [R187] ;  /* 0x00000000bbb0783b */ /* 0x000fea0000000200 */
[C---:B--2---:R-:W-:Y:S06]  /*bf10*/  HMMA.16816.F32 R12, R172.reuse, R132, R12 ;  /* 0x00000084ac0c723c */ /* 0x044fec000000180c */
[C---:B------:R-:W-:Y:S01]  /*bf20*/  HMMA.16816.F32 R16, R172.reuse, R134, R16 ;  /* 0x00000086ac10723c */ /* 0x040fe20000001810 */
[----:B------:R-:W2:Y:S05]  /*bf30*/  LDSM.16.M88.4 R132, [R201+0xe800] ;  /* 0x00e80000c984783b */ /* 0x000eaa0000000200 */
[C---:B------:R-:W-:Y:S06]  /*bf40*/  HMMA.16816.F32 R20, R172.reuse, R136, R20 ;  /* 0x00000088ac14723c */ /* 0x040fec0000001814 */
[C---:B------:R-:W-:Y:S01]  /*bf50*/  HMMA.16816.F32 R24, R172.reuse, R138, R24 ;  /* 0x0000008aac18723c */ /* 0x040fe20000001818 */
[----:B------:R-:W4:Y:S05]  /*bf60*/  LDSM.16.M88.4 R136, [R201+0xf000] ;  /* 0x00f00000c988783b */ /* 0x000f2a0000000200 */
[C---:B------:R-:W-:Y:S06]  /*bf70*/  HMMA.16816.F32 R28, R172.reuse, R140, R28 ;  /* 0x0000008cac1c723c */ /* 0x040fec000000181c */
[----:B------:R-:W-:Y:S01]  /*bf80*/  HMMA.16816.F32 R32, R172, R142, R32 ;  /* 0x0000008eac20723c */ /* 0x000fe20000001820 */
[----:B------:R-:W4:Y:S05]  /*bf90*/  LDSM.16.M88.4 R140, [R201+0xf800] ;  /* 0x00f80000c98c783b */ /* 0x000f2a0000000200 */
[C---:B-----5:R-:W-:Y:S01]  /*bfa0*/  HMMA.16816.F32 R4, R144.reuse, R148, R4 ;  /* 0x000000949004723c */ /* 0x060fe20000001804 */
[----:B------:R-:W5:Y:S05]  /*bfb0*/  LDSM.16.M88.4 R172, [R200+0x4000] ;  /* 0x00400000c8ac783b */ /* 0x000f6a0000000200 */
[C---:B------:R-:W-:Y:S01]  /*bfc0*/  HMMA.16816.F32 R8, R144.reuse, R150, R8 ;  /* 0x000000969008723c */ /* 0x040fe20000001808 */
[----:B------:R-:W-:Y:S05]  /*bfd0*/  LDSM.16.M88.4 R148, [R185] ;  /* 0x00000000b994783b */ /* 0x000fea0000000200 */
[C---:B-1----:R-:W-:Y:S06]  /*bfe0*/  HMMA.16816.F32 R12, R144.reuse, R152, R12 ;  /* 0x00000098900c723c */ /* 0x042fec000000180c */
[C---:B------:R-:W-:Y:S01]  /*bff0*/  HMMA.16816.F32 R16, R144.reuse, R154, R16 ;  /* 0x0000009a9010723c */ /* 0x040fe20000001810 */
[----:B------:R-:W-:Y:S05]  /*c000*/  LDSM.16.M88.4 R152, [R184] ;  /* 0x00000000b898783b */ /* 0x000fea0000000200 */
[C---:B------:R-:W-:Y:S06]  /*c010*/  HMMA.16816.F32 R20, R144.reuse, R156, R20 ;  /* 0x0000009c9014723c */ /* 0x040fec0000001814 */
[C---:B------:R-:W-:Y:S01]  /*c020*/  HMMA.16816.F32 R24, R144.reuse, R158, R24 ;  /* 0x0000009e9018723c */ /* 0x040fe20000001818 */
[----:B------:R-:W-:Y:S05]  /*c030*/  LDSM.16.M88.4 R156, [R198+0x4000] ;  /* 0x00400000c69c783b */ /* 0x000fea0000000200 */
[C---:B------:R-:W-:Y:S06]  /*c040*/  HMMA.16816.F32 R28, R144.reuse, R160, R28 ;  /* 0x000000a0901c723c */ /* 0x040fec000000181c */
[----:B------:R-:W-:Y:S01]  /*c050*/  HMMA.16816.F32 R32, R144, R162, R32 ;  /* 0x000000a29020723c */ /* 0x000fe20000001820 */
[----:B------:R-:W1:Y:S05]  /*c060*/  LDSM.16.M88.4 R144, [R186] ;  /* 0x00000000ba90783b */ /* 0x000e6a0000000200 */
[C---:B---3--:R-:W-:Y:S01]  /*c070*/  HMMA.16816.F32 R4, R164.reuse, R168, R4 ;  /* 0x000000a8a404723c */ /* 0x048fe20000001804 */
[----:B------:R-:W3:Y:S05]  /*c080*/  LDSM.16.M88.4 R160, [R195+0xe000] ;  /* 0x00e00000c3a0783b */ /* 0x000eea0000000200 */
[C---:B------:R-:W-:Y:S01]  /*c090*/  HMMA.16816.F32 R8, R164.reuse, R170, R8 ;  /* 0x000000aaa408723c */ /* 0x040fe20000001808 */
[----:B------:R-:W-:Y:S05]  /*c0a0*/  LDSM.16.M88.4 R168, [R188+0x2000] ;  /* 0x00200000bca8783b */ /* 0x000fea0000000200 */
[C---:B--2---:R-:W-:Y:S06]  /*c0b0*/  HMMA.16816.F32 R12, R164.reuse, R132, R12 ;  /* 0x00000084a40c723c */ /* 0x044fec000000180c */
[C---:B------:R-:W-:Y:S01]  /*c0c0*/  HMMA.16816.F32 R16, R164.reuse, R134, R16 ;  /* 0x00000086a410723c */ /* 0x040fe20000001810 */
[----:B------:R-:W2:Y:S05]  /*c0d0*/  LDSM.16.M88.4 R132, [R195+0xe800] ;  /* 0x00e80000c384783b */ /* 0x000eaa0000000200 */
[C---:B----4-:R-:W-:Y:S06]  /*c0e0*/  HMMA.16816.F32 R20, R164.reuse, R136, R20 ;  /* 0x00000088a414723c */ /* 0x050fec0000001814 */
        /* <DEDUP_REMOVED lines=15> */
[C---:B------:R-:W-:Y:S06]  /*c1e0*/  HMMA.16816.F32 R28, R172.reuse, R152, R28 ;  /* 0x00000098ac1c723c */ /* 0x040fec000000181c */
[----:B------:R-:W-:Y:S01]  /*c1f0*/  HMMA.16816.F32 R32, R172, R154, R32 ;  /* 0x0000009aac20723c */ /* 0x000fe20000001820 */
[----:B------:R-:W1:Y:S05]  /*c200*/  LDSM.16.M88.4 R152, [R188+0x3800] ;  /* 0x00380000bc98783b */ /* 0x000e6a0000000200 */
[C---:B---3--:R-:W-:Y:S01]  /*c210*/  HMMA.16816.F32 R4, R156.reuse, R160, R4 ;  /* 0x000000a09c04723c */ /* 0x048fe20000001804 */
[----:B------:R-:W3:Y:S05]  /*c220*/  LDSM.16.M88.4 R172, [R202+0x8000] ;  /* 0x00800000caac783b */ /* 0x000eea0000000200 */
[C---:B------:R-:W-:Y:S01]  /*c230*/  HMMA.16816.F32 R8, R156.reuse, R162, R8 ;  /* 0x000000a29c08723c */ /* 0x040fe20000001808 */
[----:B------:R-:W-:Y:S05]  /*c240*/  LDSM.16.M88.4 R160, [R183] ;  /* 0x00000000b7a0783b */ /* 0x000fea0000000200 */
        /* <DEDUP_REMOVED lines=15> */
[----:B------:R-:W1:Y:S05]  /*c340*/  LDSM.16.M88.4 R144, [R182] ;  /* 0x00000000b690783b */ /* 0x000e6a0000000200 */
[C---:B------:R-:W-:Y:S06]  /*c350*/  HMMA.16816.F32 R20, R164.reuse, R148, R20 ;  /* 0x00000094a414723c */ /* 0x040fec0000001814 */
[C---:B------:R-:W-:Y:S01]  /*c360*/  HMMA.16816.F32 R24, R164.reuse, R150, R24 ;  /* 0x00000096a418723c */ /* 0x040fe20000001818 */
[----:B------:R-:W1:Y:S05]  /*c370*/  LDSM.16.M88.4 R148, [R181] ;  /* 0x00000000b594783b */ /* 0x000e6a0000000200 */
        /* <DEDUP_REMOVED lines=18> */
[C---:B------:R-:W-:Y:S06]  /*c4a0*/  HMMA.16816.F32 R8, R156.reuse, R162, R8 ;  /* 0x000000a29c08723c */ /* 0x040fec0000001808 */
[C---:B-1----:R-:W-:Y:S06]  /*c4b0*/  HMMA.16816.F32 R12, R156.reuse, R144, R12 ;  /* 0x000000909c0c723c */ /* 0x042fec000000180c */
[C---:B------:R-:W-:Y:S06]  /*c4c0*/  HMMA.16816.F32 R16, R156.reuse, R146, R16 ;  /* 0x000000929c10723c */ /* 0x040fec0000001810 */
[C---:B------:R-:W-:Y:S06]  /*c4d0*/  HMMA.16816.F32 R20, R156.reuse, R148, R20 ;  /* 0x000000949c14723c */ /* 0x040fec0000001814 */
[C---:B------:R-:W-:Y:S06]  /*c4e0*/  HMMA.16816.F32 R24, R156.reuse, R150, R24 ;  /* 0x000000969c18723c */ /* 0x040fec0000001818 */
[C---:B------:R-:W-:Y:S06]  /*c4f0*/  HMMA.16816.F32 R28, R156.reuse, R152, R28 ;  /* 0x000000989c1c723c */ /* 0x040fec000000181c */
[----:B------:R-:W-:Y:S06]  /*c500*/  HMMA.16816.F32 R32, R156, R154, R32 ;  /* 0x0000009a9c20723c */ /* 0x000fec0000001820 */
[C---:B---3--:R-:W-:Y:S06]  /*c510*/  HMMA.16816.F32 R4, R164.reuse, R168, R4 ;  /* 0x000000a8a404723c */ /* 0x048fec0000001804 */
[C---:B------:R-:W-:Y:S06]  /*c520*/  HMMA.16816.F32 R8, R164.reuse, R170, R8 ;  /* 0x000000aaa408723c */ /* 0x040fec0000001808 */
[C---:B--2---:R-:W-:Y:S06]  /*c530*/  HMMA.16816.F32 R12, R164.reuse, R132, R12 ;  /* 0x00000084a40c723c */ /* 0x044fec000000180c */
[C---:B------:R-:W-:Y:S01]  /*c540*/  HMMA.16816.F32 R16, R164.reuse, R134, R16 ;  /* 0x00000086a410723c */ /* 0x040fe20000001810 */
[----:B------:R-:W1:Y:S05]  /*c550*/  LDSM.16.M88.4 R132, [R188+0x4800] ;  /* 0x00480000bc84783b */ /* 0x000e6a0000000200 */
[C---:B----4-:R-:W-:Y:S06]  /*c560*/  HMMA.16816.F32 R20, R164.reuse, R136, R20 ;  /* 0x00000088a414723c */ /* 0x050fec0000001814 */
[C---:B------:R-:W-:Y:S01]  /*c570*/  HMMA.16816.F32 R24, R164.reuse, R138, R24 ;  /* 0x0000008aa418723c */ /* 0x040fe20000001818 */
[----:B------:R-:W2:Y:S05]  /*c580*/  LDSM.16.M88.4 R136, [R188+0x5000] ;  /* 0x00500000bc88783b */ /* 0x000eaa0000000200 */
[C---:B------:R-:W-:Y:S06]  /*c590*/  HMMA.16816.F32 R28, R164.reuse, R140, R28 ;  /* 0x0000008ca41c723c */ /* 0x040fec000000181c */
[----:B------:R-:W-:Y:S06]  /*c5a0*/  HMMA.16816.F32 R32, R164, R142, R32 ;  /* 0x0000008ea420723c */ /* 0x000fec0000001820 */
[C---:B-----5:R-:W-:Y:S06]  /*c5b0*/  HMMA.16816.F32 R4, R172.reuse, R176, R4 ;  /* 0x000000b0ac04723c */ /* 0x060fec0000001804 */
[C---:B------:R-:W-:Y:S06]  /*c5c0*/  HMMA.16816.F32 R8, R172.reuse, R178, R8 ;  /* 0x000000b2ac08723c */ /* 0x040fec0000001808 */
[C---:B-1----:R-:W-:Y:S06]  /*c5d0*/  HMMA.16816.F32 R12, R172.reuse, R132, R12 ;  /* 0x00000084ac0c723c */ /* 0x042fec000000180c */
[C---:B------:R-:W-:Y:S01]  /*c5e0*/  HMMA.16816.F32 R16, R172.reuse, R134, R16 ;  /* 0x00000086ac10723c */ /* 0x040fe20000001810 */
[----:B------:R-:W1:Y:S01]  /*c5f0*/  LDSM.16.M88.4 R132, [R188+0x5800] ;  /* 0x00580000bc84783b */ /* 0x000e620000000200 */
[----:B------:R-:W-:Y:S04]  /*c600*/  DEPBAR.LE SB0, 0x0 ;  /* 0x000080000000791a */ /* 0x000fe80000000000 */
[C---:B--2---:R-:W-:Y:S01]  /*c610*/  HMMA.16816.F32 R20, R172.reuse, R136, R20 ;  /* 0x00000088ac14723c */ /* 0x044fe20000001814 */
[----:B------:R-:W-:Y:S04]  /*c620*/  BAR.SYNC.DEFER_BLOCKING 0x0 ;  /* 0x0000000000007b1d */ /* 0x000fe80000010000 */
        /* <DEDUP_REMOVED lines=12> */
[----:B------:R-:W3:Y:S01]  /*c6f0*/  MUFU.TANH R225, R225 ;  /* 0x000000e100e17308 */ /* 0x000ee20000002400 */
[----:B------:R-:W-:Y:S01]  /*c700*/  FMUL.FTZ R221, R12, UR12 ;  /* 0x0000000c0cdd7c20 */ /* 0x000fe20008410000 */
[----:B------:R-:W-:Y:S01]  /*c710*/  FMUL.FTZ R250, R17, UR12 ;  /* 0x0000000c11fa7c20 */ /* 0x000fe20008410000 */
[----:B------:R-:W-:Y:S01]  /*c720*/  FMUL.FTZ R244, R18, UR12 ;  /* 0x0000000c12f47c20 */ /* 0x000fe20008410000 */
[----:B------:R-:W-:Y:S01]  /*c730*/  FMUL.FTZ R246, R15, UR12 ;  /* 0x0000000c0ff67c20 */ /* 0x000fe20008410000 */
[----:B------:R-:W-:Y:S01]  /*c740*/  FMUL.FTZ R252, R16, UR12 ;  /* 0x0000000c10fc7c20 */ /* 0x000fe20008410000 */
[----:B------:R-:W-:Y:S01]  /*c750*/  FMUL.FTZ R234, R21, UR12 ;  /* 0x0000000c15ea7c20 */ /* 0x000fe20008410000 */
[----:B------:R-:W-:Y:S03]  /*c760*/  FMUL.FTZ R228, R22, UR12 ;  /* 0x0000000c16e47c20 */ /* 0x000fe60008410000 */
[----:B------:R-:W4:Y:S01]  /*c770*/  MUFU.TANH R235, R235 ;  /* 0x000000eb00eb7308 */ /* 0x000f220000002400 */
[----:B--2---:R-:W-:Y:S01]  /*c780*/  FSEL R231, R231, -INF , !P6 ;  /* 0xff800000e7e77808 */ /* 0x004fe20007000000 */
[----:B------:R-:W-:Y:S01]  /*c790*/  FMUL.FTZ R242, R19, UR12 ;  /* 0x0000000c13f27c20 */ /* 0x000fe20008410000 */
[----:B------:R-:W-:Y:S01]  /*c7a0*/  ISETP.GE.AND P6, PT, R216, R211, PT ;  /* 0x000000d3d800720c */ /* 0x000fe20003fc6270 */
[----:B------:R-:W-:Y:S01]  /*c7b0*/  FMUL.FTZ R240, R20, UR12 ;  /* 0x0000000c14f07c20 */ /* 0x000fe20008410000 */
[----:B------:R-:W-:Y:S01]  /*c7c0*/  FMUL.FTZ R232, R23, UR12 ;  /* 0x0000000c17e87c20 */ /* 0x000fe20008410000 */
[----:B------:R-:W-:Y:S01]  /*c7d0*/  FMUL.FTZ R238, R24, UR12 ;  /* 0x0000000c18ee7c20 */ /* 0x000fe20008410000 */
[C---:B------:R-:W-:Y:S03]  /*c7e0*/  ISETP.GE.OR P6, PT, R216.reuse, R210, !P6 ;  /* 0x000000d2d800720c */ /* 0x040fe600077c6670 */
[----:B------:R-:W2:Y:S01]  /*c7f0*/  MUFU.TANH R229, R229 ;  /* 0x000000e500e57308 */ /* 0x000ea20000002400 */
[----:B---3--:R-:W-:Y:S01]  /*c800*/  FSEL R225, R225, -INF , !P3 ;  /* 0xff800000e1e17808 */ /* 0x008fe20005800000 */
[C---:B-1----:R-:W-:Y:S03]  /*c810*/  HMMA.16816.F32 R28, R172.reuse, R132, R28 ;  /* 0x00000084ac1c723c */ /* 0x042fe6000000181c */
[-C--:B------:R-:W-:Y:S01]  /*c820*/  ISETP.GE.AND P3, PT, R216, R209.reuse, PT ;  /* 0x000000d1d800720c */ /* 0x080fe20003f66270 */
[----:B------:R-:W-:Y:S01]  /*c830*/  FMUL.FTZ R236, R25, UR12 ;  /* 0x0000000c19ec7c20 */ /* 0x000fe20008410000 */
[----:B------:R-:W-:Y:S03]  /*c840*/  FMUL.FTZ R230, R26, UR12 ;  /* 0x0000000c1ae67c20 */ /* 0x000fe60008410000 */
[----:B------:R-:W1:Y:S03]  /*c850*/  MUFU.TANH R223, R223 ;  /* 0x000000df00df7308 */ /* 0x000e660000002400 */
[----:B----4-:R-:W-:Y:S01]  /*c860*/  FSEL R235, R235, -INF , !P2 ;  /* 0xff800000ebeb7808 */ /* 0x010fe20005000000 */
[----:B------:R-:W-:Y:S03]  /*c870*/  HMMA.16816.F32 R32, R172, R134, R32 ;  /* 0x00000086ac20723c */ /* 0x000fe60000001820 */
[----:B------:R-:W-:Y:S02]  /*c880*/  ISETP.GE.AND P2, PT, R218, R209, PT ;  /* 0x000000d1da00720c */ /* 0x000fe40003f46270 */
[-C--:B------:R-:W-:Y:S01]  /*c890*/  ISETP.GE.OR P3, PT, R216, R208.reuse, !P3 ;  /* 0x000000d0d800720c */ /* 0x080fe20005f66670 */
[----:B------:R-:W3:Y:S01]  /*c8a0*/  MUFU.TANH R227, R227 ;  /* 0x000000e300e37308 */ /* 0x000ee20000002400 */
[----:B------:R-:W-:Y:S01]  /*c8b0*/  ISETP.GE.OR P2, PT, R218, R208, !P2 ;  /* 0x000000d0da00720c */ /* 0x000fe20005746670 */
[C---:B------:R-:W-:Y:S03]  /*c8c0*/  VIADD R216, R3.reuse, 0x18 ;  /* 0x0000001803d87836 */ /* 0x040fe60000000000 */
[----:B------:R-:W-:Y:S01]  /*c8d0*/  VIADD R218, R3, 0x11 ;  /* 0x0000001103da7836 */ /* 0x000fe20000000000 */
[----:B--2---:R-:W-:Y:S04]  /*c8e0*/  FSEL R229, R229, -INF , !P0 ;  /* 0xff800000e5e57808 */ /* 0x004fe80004000000 */
[----:B------:R-:W2:Y:S01]  /*c8f0*/  MUFU.TANH R233, R233 ;  /* 0x000000e900e97308 */ /* 0x000ea20000002400 */
[----:B-1----:R-:W-:Y:S01]  /*c900*/  FSEL R223, R223, -INF , !P5 ;  /* 0xff800000dfdf7808 */ /* 0x002fe20006800000 */
[----:B------:R-:W-:Y:S01]  /*c910*/  FMUL.FTZ R222, R28, UR12 ;  /* 0x0000000c1cde7c20 */ /* 0x000fe20008410000 */
[C---:B------:R-:W-:Y:S01]  /*c920*/  ISETP.GE.AND P0, PT, R216.reuse, R211, PT ;  /* 0x000000d3d800720c */ /* 0x040fe20003f06270 */
[----:B------:R-:W-:Y:S01]  /*c930*/  FMUL.FTZ R241, R29, UR12 ;  /* 0x0000000c1df17c20 */ /* 0x000fe20008410000 */
[----:B------:R-:W-:Y:S01]  /*c940*/  ISETP.GE.AND P5, PT, R216, R209, PT ;  /* 0x000000d1d800720c */ /* 0x000fe20003fa6270 */
[----:B------:R-:W-:Y:S01]  /*c950*/  FMUL.FTZ R243, R30, UR12 ;  /* 0x0000000c1ef37c20 */ /* 0x000fe20008410000 */
[----:B------:R-:W-:Y:S03]  /*c960*/  ISETP.GE.OR P0, PT, R216, R210, !P0 ;  /* 0x000000d2d800720c */ /* 0x000fe60004706670 */
[----:B------:R-:W1:Y:S01]  /*c970*/  MUFU.TANH R219, R219 ;  /* 0x000000db00db7308 */ /* 0x000e620000002400 */
[----:B---3--:R-:W-:Y:S01]  /*c980*/  FSEL R227, R227, -INF , !P4 ;  /* 0xff800000e3e37808 */ /* 0x008fe20006000000 */
[----:B------:R-:W-:Y:S01]  /*c990*/  FMUL.FTZ R245, R32, UR12 ;  /* 0x0000000c20f57c20 */ /* 0x000fe20008410000 */
[----:B------:R-:W-:Y:S01]  /*c9a0*/  ISETP.GE.AND P4, PT, R218, R211, PT ;  /* 0x000000d3da00720c */ /* 0x000fe20003f86270 */
[----:B------:R-:W-:Y:S01]  /*c9b0*/  FMUL.FTZ R249, R35, UR12 ;  /* 0x0000000c23f97c20 */ /* 0x000fe20008410000 */
[----:B------:R-:W-:Y:S01]  /*c9c0*/  ISETP.GE.OR P5, PT, R216, R208, !P5 ;  /* 0x000000d0d800720c */ /* 0x000fe20006fa6670 */
[----:B------:R-:W-:Y:S01]  /*c9d0*/  VIADD R216, R3, 0x20 ;  /* 0x0000002003d87836 */ /* 0x000fe20000000000 */
[C---:B------:R-:W-:Y:S03]  /*c9e0*/  ISETP.GE.OR P4, PT, R218.reuse, R210, !P4 ;  /* 0x000000d2da00720c */ /* 0x040fe60006786670 */
[----:B------:R-:W3:Y:S01]  /*c9f0*/  MUFU.TANH R248, R248 ;  /* 0x000000f800f87308 */ /* 0x000ee20000002400 */
[----:B--2---:R-:W-:Y:S02]  /*ca00*/  FSEL R233, R233, -INF , !P1 ;  /* 0xff800000e9e97808 */ /* 0x004fe40004800000 */
[C---:B------:R-:W-:Y:S02]  /*ca10*/  ISETP.GE.AND P1, PT, R218.reuse, R209, PT ;  /* 0x000000d1da00720c */ /* 0x040fe40003f26270 */
[----:B------:R-:W-:Y:S02]  /*ca20*/  FMNMX.FTZ R224, R235, R0, !PT ;  /* 0x00000000ebe07209 */ /* 0x000fe40007810000 */
[----:B------:R-:W-:Y:S03]  /*ca30*/  ISETP.GE.OR P1, PT, R218, R208, !P1 ;  /* 0x000000d0da00720c */ /* 0x000fe60004f26670 */
[----:B------:R-:W2:Y:S01]  /*ca40*/  MUFU.TANH R237, R237 ;  /* 0x000000ed00ed7308 */ /* 0x000ea20000002400 */
[----:B------:R-:W-:Y:S01]  /*ca50*/  VIADD R218, R3, 0x19 ;  /* 0x0000001903da7836 */ /* 0x000fe20000000000 */
[----:B-1----:R-:W-:Y:S02]  /*ca60*/  FSEL R219, R219, -INF , !P4 ;  /* 0xff800000dbdb7808 */ /* 0x002fe40006000000 */
[----:B------:R-:W-:Y:S06]  /*ca70*/  ISETP.GE.AND P4, PT, R216, R211, PT ;  /* 0x000000d3d800720c */ /* 0x000fec0003f86270 */
[----:B------:R-:W1:Y:S01]  /*ca80*/  MUFU.TANH R221, R221 ;  /* 0x000000dd00dd7308 */ /* 0x000e620000002400 */
[----:B---3--:R-:W-:Y:S02]  /*ca90*/  FSEL R248, R248, -INF , !P3 ;  /* 0xff800000f8f87808 */ /* 0x008fe40005800000 */
[C---:B------:R-:W-:Y:S02]  /*caa0*/  ISETP.GE.AND P3, PT, R216.reuse, R209, PT ;  /* 0x000000d1d800720c */ /* 0x040fe40003f66270 */
[C---:B------:R-:W-:Y:S02]  /*cab0*/  ISETP.GE.OR P4, PT, R216.reuse, R210, !P4 ;  /* 0x000000d2d800720c */ /* 0x040fe40006786670 */
[----:B------:R-:W-:Y:S03]  /*cac0*/  ISETP.GE.OR P3, PT, R216, R208, !P3 ;  /* 0x000000d0d800720c */ /* 0x000fe60005f66670 */
[----:B------:R-:W3:Y:S01]  /*cad0*/  MUFU.TANH R250, R250 ;  /* 0x000000fa00fa7308 */ /* 0x000ee20000002400 */
[----:B--2---:R-:W-:Y:S01]  /*cae0*/  FSEL R237, R237, -INF , !P2 ;  /* 0xff800000eded7808 */ /* 0x004fe20005000000 */
[----:B------:R-:W-:Y:S01]  /*caf0*/  VIADD R216, R3, 0x28 ;  /* 0x0000002803d87836 */ /* 0x000fe20000000000 */
[C---:B------:R-:W-:Y:S04]  /*cb00*/  ISETP.GE.AND P2, PT, R218.reuse, R211, PT ;  /* 0x000000d3da00720c */ /* 0x040fe80003f46270 */
[C---:B------:R-:W-:Y:S03]  /*cb10*/  ISETP.GE.OR P2, PT, R218.reuse, R210, !P2 ;  /* 0x000000d2da00720c */ /* 0x040fe60005746670 */
[----:B------:R-:W2:Y:S01]  /*cb20*/  MUFU.TANH R244, R244 ;  /* 0x000000f400f47308 */ /* 0x000ea20000002400 */
[----:B-1----:R-:W-:Y:S02]  /*cb30*/  FSEL R221, R221, -INF , !P6 ;  /* 0xff800000dddd7808 */ /* 0x002fe40007000000 */
[C---:B------:R-:W-:Y:S04]  /*cb40*/  ISETP.GE.AND P6, PT, R218.reuse, R209, PT ;  /* 0x000000d1da00720c */ /* 0x040fe80003fc6270 */
[----:B------:R-:W-:Y:S03]  /*cb50*/  ISETP.GE.OR P6, PT, R218, R208, !P6 ;  /* 0x000000d0da00720c */ /* 0x000fe600077c6670 */
[----:B------:R-:W1:Y:S01]  /*cb60*/  MUFU.TANH R246, R246 ;  /* 0x000000f600f67308 */ /* 0x000e620000002400 */
[C---:B------:R-:W-:Y:S01]  /*cb70*/  VIADD R218, R3.reuse, 0x21 ;  /* 0x0000002103da7836 */ /* 0x040fe20000000000 */
[----:B---3--:R-:W-:Y:S02]  /*cb80*/  FSEL R250, R250, -INF , !P2 ;  /* 0xff800000fafa7808 */ /* 0x008fe40005000000 */
[----:B------:R-:W-:Y:S06]  /*cb90*/  ISETP.GE.AND P2, PT, R216, R211, PT ;  /* 0x000000d3d800720c */ /* 0x000fec0003f46270 */
[----:B------:R-:W3:Y:S01]  /*cba0*/  MUFU.TANH R252, R252 ;  /* 0x000000fc00fc7308 */ /* 0x000ee20000002400 */
[----:B--2---:R-:W-:Y:S02]  /*cbb0*/  FSEL R244, R244, -INF , !P5 ;  /* 0xff800000f4f47808 */ /* 0x004fe40006800000 */
[C---:B------:R-:W-:Y:S02]  /*cbc0*/  ISETP.GE.AND P5, PT, R216.reuse, R209, PT ;  /* 0x000000d1d800720c */ /* 0x040fe40003fa6270 */
[C---:B------:R-:W-:Y:S02]  /*cbd0*/  ISETP.GE.OR P2, PT, R216.reuse, R210, !P2 ;  /* 0x000000d2d800720c */ /* 0x040fe40005746670 */
[----:B------:R-:W-:Y:S03]  /*cbe0*/  ISETP.GE.OR P5, PT, R216, R208, !P5 ;  /* 0x000000d0d800720c */ /* 0x000fe60006fa6670 */
[----:B------:R-:W2:Y:S01]  /*cbf0*/  MUFU.TANH R234, R234 ;  /* 0x000000ea00ea7308 */ /* 0x000ea20000002400 */
[----:B-1----:R-:W-:Y:S01]  /*cc00*/  FSEL R246, R246, -INF , !P1 ;  /* 0xff800000f6f67808 */ /* 0x002fe20004800000 */
[C---:B------:R-:W-:Y:S01]  /*cc10*/  VIADD R216, R3.reuse, 0x30 ;  /* 0x0000003003d87836 */ /* 0x040fe20000000000 */
[C---:B------:R-:W-:Y:S04]  /*cc20*/  ISETP.GE.AND P1, PT, R218.reuse, R211, PT ;  /* 0x000000d3da00720c */ /* 0x040fe80003f26270 */
[----:B------:R-:W-:Y:S03]  /*cc30*/  ISETP.GE.OR P1, PT, R218, R210, !P1 ;  /* 0x000000d2da00720c */ /* 0x000fe60004f26670 */
[----:B------:R-:W1:Y:S01]  /*cc40*/  MUFU.TANH R228, R228 ;  /* 0x000000e400e47308 */ /* 0x000e620000002400 */
[----:B---3--:R-:W-:Y:S02]  /*cc50*/  FSEL R252, R252, -INF , !P0 ;  /* 0xff800000fcfc7808 */ /* 0x008fe40004000000 */
[C---:B------:R-:W-:Y:S04]  /*cc60*/  ISETP.GE.AND P0, PT, R218.reuse, R209, PT ;  /* 0x000000d1da00720c */ /* 0x040fe80003f06270 */
[----:B------:R-:W-:Y:S03]  /*cc70*/  ISETP.GE.OR P0, PT, R218, R208, !P0 ;  /* 0x000000d0da00720c */ /* 0x000fe60004706670 */
[----:B------:R-:W3:Y:S01]  /*cc80*/  MUFU.TANH R242, R242 ;  /* 0x000000f200f27308 */ /* 0x000ee20000002400 */
[----:B--2---:R-:W-:Y:S01]  /*cc90*/  FSEL R234, R234, -INF , !P1 ;  /* 0xff800000eaea7808 */ /* 0x004fe20004800000 */
[C---:B------:R-:W-:Y:S01]  /*cca0*/  VIADD R218, R3.reuse, 0x29 ;  /* 0x0000002903da7836 */ /* 0x040fe20000000000 */
[C---:B------:R-:W-:Y:S04]  /*ccb0*/  ISETP.GE.AND P1, PT, R216.reuse, R211, PT ;  /* 0x000000d3d800720c */ /* 0x040fe80003f26270 */
[----:B------:R-:W-:Y:S03]  /*ccc0*/  ISETP.GE.OR P1, PT, R216, R210, !P1 ;  /* 0x000000d2d800720c */ /* 0x000fe60004f26670 */
[----:B------:R-:W2:Y:S01]  /*ccd0*/  MUFU.TANH R240, R240 ;  /* 0x000000f000f07308 */ /* 0x000ea20000002400 */
[----:B-1----:R-:W-:Y:S02]  /*cce0*/  FSEL R228, R228, -INF , !P3 ;  /* 0xff800000e4e47808 */ /* 0x002fe40005800000 */
[C---:B------:R-:W-:Y:S04]  /*ccf0*/  ISETP.GE.AND P3, PT, R216.reuse, R209, PT ;  /* 0x000000d1d800720c */ /* 0x040fe80003f66270 */
[----:B------:R-:W-:Y:S03]  /*cd00*/  ISETP.GE.OR P3, PT, R216, R208, !P3 ;  /* 0x000000d0d800720c */ /* 0x000fe60005f66670 */
[----:B------:R-:W1:Y:S01]  /*cd10*/  MUFU.TANH R232, R232 ;  /* 0x000000e800e87308 */ /* 0x000e620000002400 */
[----:B---3--:R-:W-:Y:S01]  /*cd20*/  FSEL R242, R242, -INF , !P6 ;  /* 0xff800000f2f27808 */ /* 0x008fe20007000000 */
[----:B------:R-:W-:Y:S01]  /*cd30*/  VIADD R216, R3, 0x31 ;  /* 0x0000003103d87836 */ /* 0x000fe20000000000 */
[C---:B------:R-:W-:Y:S04]  /*cd40*/  ISETP.GE.AND P6, PT, R218.reuse, R211, PT ;  /* 0x000000d3da00720c */ /* 0x040fe80003fc6270 */
[----:B------:R-:W-:Y:S03]  /*cd50*/  ISETP.GE.OR P6, PT, R218, R210, !P6 ;  /* 0x000000d2da00720c */ /* 0x000fe600077c6670 */
[----:B------:R-:W3:Y:S01]  /*cd60*/  MUFU.TANH R238, R238 ;  /* 0x000000ee00ee7308 */ /* 0x000ee20000002400 */
[----:B--2---:R-:W-:Y:S02]  /*cd70*/  FSEL R240, R240, -INF , !P4 ;  /* 0xff800000f0f07808 */ /* 0x004fe40006000000 */
[C---:B------:R-:W-:Y:S04]  /*cd80*/  ISETP.GE.AND P4, PT, R218.reuse, R209, PT ;  /* 0x000000d1da00720c */ /* 0x040fe80003f86270 */
[----:B------:R-:W-:Y:S03]  /*cd90*/  ISETP.GE.OR P4, PT, R218, R208, !P4 ;  /* 0x000000d0da00720c */ /* 0x000fe60006786670 */
[----:B------:R-:W2:Y:S01]  /*cda0*/  MUFU.TANH R236, R236 ;  /* 0x000000ec00ec7308 */ /* 0x000ea20000002400 */
[----:B-1----:R-:W-:Y:S01]  /*cdb0*/  FSEL R232, R232, -INF , !P0 ;  /* 0xff800000e8e87808 */ /* 0x002fe20004000000 */
[----:B------:R-:W-:Y:S01]  /*cdc0*/  FMUL.FTZ R218, R27, UR12 ;  /* 0x0000000c1bda7c20 */ /* 0x000fe20008410000 */
[C---:B------:R-:W-:Y:S04]  /*cdd0*/  ISETP.GE.AND P0, PT, R216.reuse, R211, PT ;  /* 0x000000d3d800720c */ /* 0x040fe80003f06270 */
[----:B------:R-:W-:Y:S03]  /*cde0*/  ISETP.GE.OR P0, PT, R216, R210, !P0 ;  /* 0x000000d2d800720c */ /* 0x000fe60004706670 */
[----:B------:R-:W1:Y:S01]  /*cdf0*/  MUFU.TANH R222, R222 ;  /* 0x000000de00de7308 */ /* 0x000e620000002400 */
[----:B---3--:R-:W-:Y:S02]  /*ce00*/  FSEL R238, R238, -INF , !P2 ;  /* 0xff800000eeee7808 */ /* 0x008fe40005000000 */
[C---:B------:R-:W-:Y:S04]  /*ce10*/  ISETP.GE.AND P2, PT, R216.reuse, R209, PT ;  /* 0x000000d1d800720c */ /* 0x040fe80003f46270 */
[----:B------:R-:W-:Y:S03]  /*ce20*/  ISETP.GE.OR P2, PT, R216, R208, !P2 ;  /* 0x000000d0d800720c */ /* 0x000fe60005746670 */
[----:B------:R3:W-:Y:S01]  /*ce30*/  MUFU.TANH R226, R218 ;  /* 0x000000da00e27308 */ /* 0x0007e20000002400 */
[----:B------:R-:W-:Y:S02]  /*ce40*/  FMNMX.FTZ R216, R231, R224, !PT ;  /* 0x000000e0e7d87209 */ /* 0x000fe40007810000 */
[----:B--2---:R-:W-:Y:S02]  /*ce50*/  FSEL R236, R236, -INF , !P6 ;  /* 0xff800000ecec7808 */ /* 0x004fe40007000000 */
[----:B------:R-:W-:Y:S02]  /*ce60*/  FMNMX.FTZ R216, R233, R216, !PT ;  /* 0x000000d8e9d87209 */ /* 0x000fe40007810000 */
[----:B------:R-:W-:Y:S03]  /*ce70*/  ISETP.GE.AND P6, PT, R220, R211, PT ;  /* 0x000000d3dc00720c */ /* 0x000fe60003fc6270 */
[----:B------:R2:W4:Y:S01]  /*ce80*/  MUFU.TANH R224, R241 ;  /* 0x000000f100e07308 */ /* 0x0005220000002400 */
[----:B-1----:R-:W-:Y:S02]  /*ce90*/  FSEL R222, R222, -INF , !P1 ;  /* 0xff800000dede7808 */ /* 0x002fe40004800000 */
[C---:B------:R-:W-:Y:S02]  /*cea0*/  ISETP.GE.AND P1, PT, R220.reuse, R209, PT ;  /* 0x000000d1dc00720c */ /* 0x040fe40003f26270 */
[----:B------:R-:W-:Y:S02]  /*ceb0*/  FMNMX.FTZ R239, R229, R216, !PT ;  /* 0x000000d8e5ef7209 */ /* 0x000fe40007810000 */
[C---:B------:R-:W-:Y:S03]  /*cec0*/  ISETP.GE.OR P6, PT, R220.reuse, R210, !P6 ;  /* 0x000000d2dc00720c */ /* 0x040fe600077c6670 */
[----:B------:R1:W-:Y:S01]  /*ced0*/  MUFU.TANH R216, R243 ;  /* 0x000000f300d87308 */ /* 0x0003e20000002400 */
[----:B------:R-:W-:Y:S02]  /*cee0*/  ISETP.GE.OR P1, PT, R220, R208, !P1 ;  /* 0x000000d0dc00720c */ /* 0x000fe40004f26670 */
[----:B------:R-:W-:Y:S01]  /*cef0*/  FMNMX.FTZ R220, R221, R239, !PT ;  /* 0x000000efdddc7209 */ /* 0x000fe20007810000 */
[----:B------:R-:W-:Y:S01]  /*cf00*/  FMUL.FTZ R239, R33, UR12 ;  /* 0x0000000c21ef7c20 */ /* 0x000fe20008410000 */
[----:B---3--:R-:W-:Y:S02]  /*cf10*/  FMNMX.FTZ R218, R225, R2, !PT ;  /* 0x00000002e1da7209 */ /* 0x008fe40007810000 */
[----:B------:R-:W-:Y:S03]  /*cf20*/  FMNMX.FTZ R251, R219, R220, !PT ;  /* 0x000000dcdbfb7209 */ /* 0x000fe60007810000 */
[----:B------:R-:W-:Y:S01]  /*cf30*/  MUFU.TANH R230, R230 ;  /* 0x000000e600e67308 */ /* 0x000fe20000002400 */
[----:B------:R-:W-:Y:S01]  /*cf40*/  FMNMX.FTZ R218, R227, R218, !PT ;  /* 0x000000dae3da7209 */ /* 0x000fe20007810000 */
[----:B--2---:R-:W-:Y:S01]  /*cf50*/  FMUL.FTZ R241, R31, UR12 ;  /* 0x0000000c1ff17c20 */ /* 0x004fe20008410000 */
[----:B------:R-:W-:Y:S02]  /*cf60*/  FMNMX.FTZ R251, R252, R251, !PT ;  /* 0x000000fbfcfb7209 */ /* 0x000fe40007810000 */
[----:B------:R-:W-:Y:S02]  /*cf70*/  FMNMX.FTZ R218, R223, R218, !PT ;  /* 0x000000dadfda7209 */ /* 0x000fe40007810000 */
[----:B------:R-:W-:Y:S03]  /*cf80*/  FMNMX.FTZ R251, R250, R251, !PT ;  /* 0x000000fbfafb7209 */ /* 0x000fe60007810000 */
[----:B------:R-:W2:Y:S01]  /*cf90*/  MUFU.TANH R220, R245 ;  /* 0x000000f500dc7308 */ /* 0x000ea20000002400 */
[----:B------:R-:W-:Y:S01]  /*cfa0*/  FMNMX.FTZ R247, R237, R218, !PT ;  /* 0x000000daedf77209 */ /* 0x000fe20007810000 */
[----:B-1----:R-:W-:Y:S01]  /*cfb0*/  FMUL.FTZ R243, R34, UR12 ;  /* 0x0000000c22f37c20 */ /* 0x002fe20008410000 */
[----:B------:R-:W-:Y:S02]  /*cfc0*/  FMNMX.FTZ R251, R240, R251, !PT ;  /* 0x000000fbf0fb7209 */ /* 0x000fe40007810000 */
[----:B------:R-:W-:Y:S02]  /*cfd0*/  FMNMX.FTZ R247, R248, R247, !PT ;  /* 0x000000f7f8f77209 */ /* 0x000fe40007810000 */
[----:B------:R-:W-:Y:S03]  /*cfe0*/  FMNMX.FTZ R251, R234, R251, !PT ;  /* 0x000000fbeafb7209 */ /* 0x000fe60007810000 */
[----:B------:R1:W3:Y:S01]  /*cff0*/  MUFU.TANH R218, R239 ;  /* 0x000000ef00da7308 */ /* 0x0002e20000002400 */
[----:B------:R-:W-:Y:S02]  /*d000*/  FMNMX.FTZ R247, R246, R247, !PT ;  /* 0x000000f7f6f77209 */ /* 0x000fe40007810000 */
[----:B----4-:R-:W-:Y:S02]  /*d010*/  FSEL R224, R224, -INF , !P0 ;  /* 0xff800000e0e07808 */ /* 0x010fe40004000000 */
[----:B------:R-:W-:Y:S02]  /*d020*/  FMNMX.FTZ R247, R244, R247, !PT ;  /* 0x000000f7f4f77209 */ /* 0x000fe40007810000 */
[----:B------:R-:W-:Y:S03]  /*d030*/  PLOP3.LUT P0, PT, PT, PT, UP0, 0x80, 0x0 ;  /* 0x000000000000781c */ /* 0x000fe60003f0f008 */
[----:B------:R-:W4:Y:S01]  /*d040*/  MUFU.TANH R241, R241 ;  /* 0x000000f100f17308 */ /* 0x000f220000002400 */
[----:B--2---:R-:W-:Y:S01]  /*d050*/  FSEL R220, R220, -INF , !P6 ;  /* 0xff800000dcdc7808 */ /* 0x004fe20007000000 */
[----:B------:R-:W-:Y:S01]  /*d060*/  VIADD R245, R3, 0x39 ;  /* 0x0000003903f57836 */ /* 0x000fe20000000000 */
[----:B------:R-:W-:Y:S02]  /*d070*/  FMNMX.FTZ R3, R238, R251, !PT ;  /* 0x000000fbee037209 */ /* 0x000fe40007810000 */
[----:B------:R-:W-:Y:S02]  /*d080*/  FMNMX.FTZ R247, R242, R247, !PT ;  /* 0x000000f7f2f77209 */ /* 0x000fe40007810000 */
[----:B------:R-:W-:Y:S03]  /*d090*/  FMNMX.FTZ R3, R236, R3, !PT ;  /* 0x00000003ec037209 */ /* 0x000fe60007810000 */
[----:B------:R-:W2:Y:S01]  /*d0a0*/  MUFU.TANH R243, R243 ;  /* 0x000000f300f37308 */ /* 0x000ea20000002400 */
[C---:B------:R-:W-:Y:S02]  /*d0b0*/  ISETP.GE.AND P6, PT, R245.reuse, R211, PT ;  /* 0x000000d3f500720c */ /* 0x040fe40003fc6270 */
[----:B-1----:R-:W-:Y:S02]  /*d0c0*/  FMNMX.FTZ R239, R222, R3, !PT ;  /* 0x00000003deef7209 */ /* 0x002fe40007810000 */
[----:B------:R-:W-:Y:S02]  /*d0d0*/  ISETP.GE.OR P6, PT, R245, R210, !P6 ;  /* 0x000000d2f500720c */ /* 0x000fe400077c6670 */
[----:B------:R-:W-:Y:S03]  /*d0e0*/  FMNMX.FTZ R247, R228, R247, !PT ;  /* 0x000000f7e4f77209 */ /* 0x000fe60007810000 */
[----:B------:R1:W1:Y:S01]  /*d0f0*/  MUFU.TANH R3, R249 ;  /* 0x000000f900037308 */ /* 0x0002620000002400 */
[----:B------:R-:W-:Y:S02]  /*d100*/  FMNMX.FTZ R239, R224, R239, !PT ;  /* 0x000000efe0ef7209 */ /* 0x000fe40007810000 */
[----:B------:R-:W-:Y:S02]  /*d110*/  FSEL R230, R230, -INF , !P5 ;  /* 0xff800000e6e67808 */ /* 0x000fe40006800000 */
[----:B---3--:R-:W-:Y:S02]  /*d120*/  FSEL R218, R218, -INF , !P6 ;  /* 0xff800000dada7808 */ /* 0x008fe40007000000 */
[----:B------:R-:W-:Y:S02]  /*d130*/  FMNMX.FTZ R247, R232, R247, !PT ;  /* 0x000000f7e8f77209 */ /* 0x000fe40007810000 */
[----:B------:R-:W-:Y:S02]  /*d140*/  FMNMX.FTZ R239, R220, R239, !PT ;  /* 0x000000efdcef7209 */ /* 0x000fe40007810000 */
[----:B------:R-:W-:Y:S02]  /*d150*/  FSEL R226, R226, -INF , !P4 ;  /* 0xff800000e2e27808 */ /* 0x000fe40006000000 */
[----:B------:R-:W-:Y:S02]  /*d160*/  FSEL R216, R216, -INF , !P3 ;  /* 0xff800000d8d87808 */ /* 0x000fe40005800000 */
[----:B------:R-:W-:Y:S02]  /*d170*/  FMNMX.FTZ R247, R230, R247, !PT ;  /* 0x000000f7e6f77209 */ /* 0x000fe40007810000 */
[----:B------:R-:W-:Y:S01]  /*d180*/  FMNMX.FTZ R239, R218, R239, !PT ;  /* 0x000000efdaef7209 */ /* 0x000fe20007810000 */
[----:B-12-4-:R-:W-:Y:S06]  /*d190*/  @P0 BRA `(.L_x_346) ;  /* 0xffffffe4009c0947 */ /* 0x016fec000383ffff */
.L_x_345:
[----:B------:R-:W-:Y:S01]  /*d1a0*/  FMNMX.FTZ R5, R226, R247, !PT ;  /* 0x000000f7e2057209 */ /* 0x000fe20007810000 */
[----:B------:R-:W2:Y:S01]  /*d1b0*/  SHFL.BFLY PT, R4, R239, 0x2, 0x1f ;  /* 0x0c401f00ef047f89 */ /* 0x000ea200000e0000 */
[----:B------:R-:W-:Y:S01]  /*d1c0*/  FSEL R146, R241, -INF , !P2 ;  /* 0xff800000f1927808 */ /* 0x000fe20005000000 */
[----:B------:R-:W-:Y:S01]  /*d1d0*/  UISETP.GT.AND UP0, UPT, UR13, UR15, UPT ;  /* 0x0000000f0d00728c */ /* 0x000fe2000bf04270 */
[----:B------:R-:W-:Y:S05]  /*d1e0*/  FMNMX.FTZ R5, R216, R5, !PT ;  /* 0x00000005d8057209 */ /* 0x000fea0007810000 */
[----:B------:R-:W-:Y:S01]  /*d1f0*/  LDSM.16.MT88.4 R12, [R196+0x12000] ;  /* 0x01200000c40c783b */ /* 0x000fe20000004200 */
[----:B------:R-:W-:Y:S01]  /*d200*/  ISETP.GE.AND P0, PT, R245, R209, PT ;  /* 0x000000d1f500720c */ /* 0x000fe20003f06270 */
        /* <DEDUP_REMOVED lines=385> */
.L_x_343:
        /* <DEDUP_REMOVED lines=219> */
.L_x_347:
        /* <DEDUP_REMOVED lines=23> */
.L_x_348:
        /* <DEDUP_REMOVED lines=111> */
.L_x_350:
[----:B------:R-:W-:Y:S05]  /*10030*/  BSYNC B0 ;  /* 0x0000000000007941 */ /* 0x000fea0003800000 */
.L_x_349:
        /* <DEDUP_REMOVED lines=32> */
.L_x_352:
[----:B------:R-:W-:Y:S05]  /*10240*/  BSYNC B0 ;  /* 0x0000000000007941 */ /* 0x000fea0003800000 */
.L_x_351:
        /* <DEDUP_REMOVED lines=20> */
.L_x_354:
[----:B------:R-:W-:Y:S05]  /*10390*/  BSYNC B0 ;  /* 0x0000000000007941 */ /* 0x000fea0003800000 */
.L_x_353:
        /* <DEDUP_REMOVED lines=20> */
.L_x_356:
[----:B------:R-:W-:Y:S05]  /*104e0*/  BSYNC B0 ;  /* 0x0000000000007941 */ /* 0x000fea0003800000 */
.L_x_355:
        /* <DEDUP_REMOVED lines=17> */
.L_x_357:
        /* <DEDUP_REMOVED lines=16> */
.L_x_1515:


//--------------------- .text._ZN5flash16flash_fwd_kernelI23Flash_fwd_kernel_traitsILi192ELi128ELi64ELi8ELb0ELb0EN7cutlass6half_tE19Flash_kernel_traitsILi192ELi128ELi64ELi8ES3_EELb0ELb0ELb1ELb0ELb0ELb0ELb0ELb0EEEvNS_16Flash_fwd_paramsE --------------------------
	.section	.text._ZN5flash16flash_fwd_kernelI23Flash_fwd_kernel_traitsILi192ELi128ELi64ELi8ELb0ELb0EN7cutlass6half_tE19Flash_kernel_traitsILi192ELi128ELi64ELi8ES3_EELb0ELb0ELb1ELb0ELb0ELb0ELb0ELb0EEEvNS_16Flash_fwd_paramsE,"ax",@progbits
	.align	128
        .global         _ZN5flash16flash_fwd_kernelI23Flash_fwd_kernel_traitsILi192ELi128ELi64ELi8ELb0ELb0EN7cutlass6half_tE19Flash_kernel_traitsILi192ELi128ELi64ELi8ES3_EELb0ELb0ELb1ELb0ELb0ELb0ELb0ELb0EEEvNS_16Flash_fwd_paramsE
        .type           _ZN5flash16flash_fwd_kernelI23Flash_fwd_kernel_traitsILi192ELi128ELi64ELi8ELb0ELb0EN7cutlass6half_tE19Flash_kernel_traitsILi192ELi128ELi64ELi8ES3_EELb0ELb0ELb1ELb0ELb0ELb0ELb0ELb0EEEvNS_16Flash_fwd_paramsE,@function
        .size           _ZN5flash16flash_fwd_kernelI23Flash_fwd_kernel_traitsILi192ELi128ELi64ELi8ELb0ELb0EN7cutlass6half_tE19Flash_kernel_traitsILi192ELi128ELi64ELi8ES3_EELb0ELb0ELb1ELb0ELb0ELb0ELb0ELb0EEEvNS_16Flash_fwd_paramsE,(.L_x_1516 - _ZN5flash16flash_fwd_kernelI23Flash_fwd_kernel_traitsILi192ELi128ELi64ELi8ELb0ELb0EN7cutlass6half_tE19Flash_kernel_traitsILi192ELi128ELi64ELi8ES3_EELb0ELb0ELb1ELb0ELb0ELb0ELb0ELb0EEEvNS_16Flash_fwd_paramsE)
        .other          _ZN5flash16flash_fwd_kernelI23Flash_fwd_kernel_traitsILi192ELi128ELi64ELi8ELb0ELb0EN7cutlass6half_tE19Flash_kernel_traitsILi192ELi128ELi64ELi8ES3_EELb0ELb0ELb1ELb0ELb0ELb0ELb0ELb0EEEvNS_16Flash_fwd_paramsE,@"STO_CUDA_ENTRY STV_DEFAULT"
_ZN5flash16flash_fwd_kernelI23Flash_fwd_kernel_traitsILi192ELi128ELi64ELi8ELb0ELb0EN7cutlass6half_tE19Flash_kernel_traitsILi192ELi128ELi64ELi8ES3_EELb0ELb0ELb1ELb0ELb0ELb0ELb0ELb0EEEvNS_16Flash_fwd_paramsE:
.text._ZN5flash16flash_fwd_kernelI23Flash_fwd_kernel_traitsILi192ELi128ELi64ELi8ELb0ELb0EN7cutlass6half_tE19Flash_kernel_traitsILi192ELi128ELi64ELi8ES3_EELb0ELb0ELb1ELb0ELb0ELb0ELb0ELb0EEEvNS_16Flash_fwd_paramsE:
        /* <DEDUP_REMOVED lines=54> */
.L_x_358:
[----:B------:R-:W-:-:S03]  /*0360*/  ULDC UR5, c[0x0][0x2c8] ;  /* 0x0000b20000057ab9 */ /* 0x000fc60000000800 */
.L_x_359:
        /* <DEDUP_REMOVED lines=20> */
[----:B------:R-:W-:Y:S01]  /*04b0*/  @!UP2 UIADD3 UR24, UR6, UR5, -UR25 ;  /* 0x000000050618a290 */ /* 0x000fe2000fffe819 */
[----:B------:R-:W1:Y:S01]  /*04c0*/  S2R R4, SR_TID.X ;  /* 0x0000000000047919 */ /* 0x000e620000002100 */
        /* <DEDUP_REMOVED lines=22> */
[----:B-1----:R-:W-:Y:S05]  /*0630*/  @P0 BRA `(.L_x_360) ;  /* 0x0000000c002c0947 */ /* 0x002fea0003800000 */
[----:B------:R-:W-:Y:S01]  /*0640*/  UISETP.NE.AND UP1, UPT, UR13, -0x1, UPT ;  /* 0xffffffff0d00788c */ /* 0x000fe2000bf25270 */
[----:B------:R-:W-:Y:S01]  /*0650*/  SHF.R.S32.HI R3, RZ, 0x1f, R4 ;  /* 0x0000001fff037819 */ /* 0x000fe20000011404 */
[----:B------:R-:W-:Y:S01]  /*0660*/  ULDC.U8 UR5, c[0x0][0x3d9] ;  /* 0x0000f64000057ab9 */ /* 0x000fe20000000000 */
[----:B------:R-:W-:Y:S01]  /*0670*/  UIADD3 UR15, -UR21, UR15, URZ ;  /* 0x0000000f150f7290 */ /* 0x000fe2000fffe13f */
[----:B------:R-:W-:Y:S01]  /*0680*/  IMAD.U32 R15, RZ, RZ, UR14 ;  /* 0x0000000eff0f7e24 */ /* 0x000fe2000f8e00ff */
[----:B------:R-:W-:Y:S01]  /*0690*/  UISETP.NE.AND UP2, UPT, UR5, URZ, UPT ;  /* 0x0000003f0500728c */ /* 0x000fe2000bf45270 */
[----:B------:R-:W-:Y:S01]  /*06a0*/  LEA.HI R16, R3, R4, RZ, 0x3 ;  /* 0x0000000403107211 */ /* 0x000fe200078f18ff */
[----:B------:R-:W-:Y:S01]  /*06b0*/  UMOV UR24, URZ ;  /* 0x0000003f00187c82 */ /* 0x000fe20008000000 */
[----:B------:R-:W-:Y:S01]  /*06c0*/  UMOV UR25, URZ ;  /* 0x0000003f00197c82 */ /* 0x000fe20008000000 */
[----:B------:R-:W-:Y:S01]  /*06d0*/  BSSY B0, `(.L_x_361) ;  /* 0x0000050000007945 */ /* 0x000fe20003800000 */
[----:B------:R-:W-:Y:S01]  /*06e0*/  LOP3.LUT R3, R16, 0xfffffff8, RZ, 0xc0, !PT ;  /* 0xfffffff810037812 */ /* 0x000fe200078ec0ff */
[----:B------:R-:W-:Y:S01]  /*06f0*/  @UP1 ULDC.64 UR8, c[0x0][0x298] ;  /* 0x0000a60000081ab9 */ /* 0x000fe20000000a00 */
[----:B------:R-:W-:Y:S01]  /*0700*/  @!UP1 USHF.R.S32.HI UR12, URZ, 0x1f, UR17 ;  /* 0x0000001f3f0c9899 */ /* 0x000fe20008011411 */
[----:B------:R-:W-:Y:S01]  /*0710*/  SHF.R.S32.HI R16, RZ, 0x3, R16 ;  /* 0x00000003ff107819 */ /* 0x000fe20000011410 */
[----:B------:R-:W-:Y:S01]  /*0720*/  @UP1 UIMAD.WIDE.U32 UR10, UR13, UR8, URZ ;  /* 0x000000080d0a12a5 */ /* 0x000fe2000f8e003f */
[----:B------:R-:W-:Y:S01]  /*0730*/  IMAD.IADD R4, R4, 0x1, -R3 ;  /* 0x0000000104047824 */ /* 0x000fe200078e0a03 */
[----:B------:R-:W-:Y:S01]  /*0740*/  @!UP1 ULDC.64 UR6, c[0x0][0x290] ;  /* 0x0000a40000069ab9 */ /* 0x000fe20000000a00 */
[--C-:B------:R-:W-:Y:S01]  /*0750*/  SHF.R.S32.HI R17, RZ, 0x1f, R16.reuse ;  /* 0x0000001fff117819 */ /* 0x100fe20000011410 */
[----:B------:R-:W-:Y:S01]  /*0760*/  @UP1 UIMAD UR9, UR13, UR9, UR11 ;  /* 0x000000090d0912a4 */ /* 0x000fe2000f8e020b */
[C---:B------:R-:W-:Y:S01]  /*0770*/  IMAD.SHL.U32 R8, R4.reuse, 0x8, RZ ;  /* 0x0000000804087824 */ /* 0x040fe200078e00ff */
[----:B------:R-:W-:Y:S01]  /*0780*/  @!UP1 UIMAD UR8, UR12, UR6, URZ ;  /* 0x000000060c0892a4 */ /* 0x000fe2000f8e023f */
[----:B------:R-:W-:Y:S01]  /*0790*/  ISETP.NE.AND P3, PT, R4, RZ, PT ;  /* 0x000000ff0400720c */ /* 0x000fe20003f65270 */
[----:B------:R-:W-:Y:S01]  /*07a0*/  ULDC.U8 UR11, c[0x0][0x3d8] ;  /* 0x0000f600000b7ab9 */ /* 0x000fe20000000000 */
[----:B------:R-:W-:Y:S01]  /*07b0*/  @!UP1 UIMAD.WIDE.U32 UR18, UR17, UR6, URZ ;  /* 0x00000006111292a5 */ /* 0x000fe2000f8e003f */
[C---:B------:R-:W-:Y:S01]  /*07c0*/  VIADD R5, R16.reuse, 0x20 ;  /* 0x0000002010057836 */ /* 0x040fe20000000000 */
[----:B------:R-:W-:Y:S01]  /*07d0*/  UISETP.NE.AND UP3, UPT, UR11, URZ, UPT ;  /* 0x0000003f0b00728c */ /* 0x000fe2000bf65270 */
[----:B------:R-:W-:Y:S01]  /*07e0*/  IADD3 R4, R16, 0x40, RZ ;  /* 0x0000004010047810 */ /* 0x000fe20007ffe0ff */
[----:B------:R-:W-:Y:S01]  /*07f0*/  UISETP.NE.AND UP0, UPT, UR11, URZ, !UP2 ;  /* 0x0000003f0b00728c */ /* 0x000fe2000d705270 */
[----:B------:R-:W-:Y:S01]  /*0800*/  IMAD.WIDE R14, R15, 0x80, R16 ;  /* 0x000000800f0e7825 */ /* 0x000fe200078e0210 */
[----:B------:R-:W-:Y:S01]  /*0810*/  @!UP1 UIMAD UR8, UR17, UR7, UR8 ;  /* 0x00000007110892a4 */ /* 0x000fe2000f8e0208 */
[----:B------:R-:W-:Y:S01]  /*0820*/  ISETP.GE.AND P2, PT, R5, UR15, PT ;  /* 0x0000000f05007c0c */ /* 0x000fe2000bf46270 */
[----:B------:R-:W-:Y:S01]  /*0830*/  UISETP.NE.OR UP3, UPT, UR5, URZ, !UP3 ;  /* 0x0000003f0500728c */ /* 0x000fe2000df65670 */
[----:B------:R-:W-:Y:S01]  /*0840*/  ISETP.GE.AND P1, PT, R4, UR15, PT ;  /* 0x0000000f04007c0c */ /* 0x000fe2000bf26270 */
[----:B------:R-:W-:Y:S01]  /*0850*/  @UP2 ULDC.64 UR6, c[0x0][0x2c0] ;  /* 0x0000b00000062ab9 */ /* 0x000fe20000000a00 */
[----:B------:R-:W-:Y:S01]  /*0860*/  USHF.R.S32.HI UR12, URZ, 0x1f, UR4 ;  /* 0x0000001f3f0c7899 */ /* 0x000fe20008011404 */
[C---:B------:R-:W-:Y:S01]  /*0870*/  VIADD R7, R8.reuse, 0x40 ;  /* 0x0000004008077836 */ /* 0x040fe20000000000 */
[----:B------:R-:W-:Y:S01]  /*0880*/  @UP2 UIMAD UR16, UR7, UR6, URZ ;  /* 0x00000006071022a4 */ /* 0x000fe2000f8e023f */
[----:B------:R-:W-:Y:S01]  /*0890*/  IADD3 R6, R8, 0x80, RZ ;  /* 0x0000008008067810 */ /* 0x000fe20007ffe0ff */
[----:B------:R-:W-:Y:S01]  /*08a0*/  @!UP2 ULDC UR5, c[0x0][0x270] ;  /* 0x00009c000005aab9 */ /* 0x000fe20000000800 */
[----:B------:R-:W-:Y:S01]  /*08b0*/  ULDC.64 UR6, c[0x0][0x2a0] ;  /* 0x0000a80000067ab9 */ /* 0x000fe20000000a00 */
[----:B------:R-:W-:Y:S01]  /*08c0*/  @UP2 UMOV UR11, 0x1 ;  /* 0x00000001000b2882 */ /* 0x000fe20000000000 */
[----:B------:R-:W-:Y:S01]  /*08d0*/  UIMAD UR12, UR12, UR6, URZ ;  /* 0x000000060c0c72a4 */ /* 0x000fe2000f8e023f */
[----:B------:R-:W-:Y:S01]  /*08e0*/  IMAD.U32 R10, RZ, RZ, UR6 ;  /* 0x00000006ff0a7e24 */ /* 0x000fe2000f8e00ff */
[----:B------:R-:W-:Y:S01]  /*08f0*/  @UP1 UMOV UR20, UR10 ;  /* 0x0000000a00141c82 */ /* 0x000fe20008000000 */
[----:B------:R-:W-:Y:S01]  /*0900*/  @!UP2 ULDC UR6, c[0x0][0x2c4] ;  /* 0x0000b1000006aab9 */ /* 0x000fe20000000800 */
[----:B------:R-:W-:Y:S01]  /*0910*/  @UP0 ULDC UR6, c[0x0][0x2e4] ;  /* 0x0000b90000060ab9 */ /* 0x000fe20000000800 */
[----:B------:R-:W-:Y:S01]  /*0920*/  @!UP3 ULDC UR10, c[0x0][0x2c4] ;  /* 0x0000b100000abab9 */ /* 0x000fe20000000800 */
[----:B------:R-:W-:-:S02]  /*0930*/  @!UP2 UIMAD UR11, UR6, UR5, URZ ;  /* 0x00000005060ba2a4 */ /* 0x000fc4000f8e023f */
[----:B------:R-:W-:Y:S01]  /*0940*/  @!UP1 UIADD3 UR9, UR19, UR8, URZ ;  /* 0x0000000813099290 */ /* 0x000fe2000fffe03f */
[----:B------:R-:W-:Y:S01]  /*0950*/  @!UP1 UMOV UR20, UR18 ;  /* 0x0000001200149c82 */ /* 0x000fe20008000000 */
[----:B------:R-:W-:Y:S01]  /*0960*/  @!UP3 UIMAD UR10, UR17, UR10, URZ ;  /* 0x0000000a110ab2a4 */ /* 0x000fe2000f8e023f */
[C---:B------:R-:W-:Y:S01]  /*0970*/  IADD3 R2, P0, R8.reuse, UR20, RZ ;  /* 0x0000001408027c10 */ /* 0x040fe2000ff1e0ff */
[----:B------:R-:W-:Y:S02]  /*0980*/  UIMAD UR11, UR17, UR11, URZ ;  /* 0x0000000b110b72a4 */ /* 0x000fe4000f8e023f */
[----:B------:R-:W-:Y:S01]  /*0990*/  UIMAD UR7, UR4, UR7, UR12 ;  /* 0x00000007040772a4 */ /* 0x000fe2000f8e020c */
[----:B------:R-:W-:Y:S01]  /*09a0*/  LEA.HI.X.SX32 R3, R8, UR9, 0x1, P0 ;  /* 0x0000000908037c11 */ /* 0x000fe200080f0eff */
[----:B------:R-:W-:Y:S01]  /*09b0*/  @!UP3 USEL UR10, UR10, UR13, !UP1 ;  /* 0x0000000d0a0ab287 */ /* 0x000fe2000c800000 */
[----:B------:R-:W-:Y:S01]  /*09c0*/  ISETP.GE.AND P0, PT, R16, UR15, PT ;  /* 0x0000000f10007c0c */ /* 0x000fe2000bf06270 */
[----:B------:R-:W-:Y:S01]  /*09d0*/  @UP2 ULDC UR12, c[0x0][0x2c0] ;  /* 0x0000b000000c2ab9 */ /* 0x000fe20000000800 */
[----:B------:R-:W-:Y:S01]  /*09e0*/  USEL UR11, UR11, URZ, UP3 ;  /* 0x0000003f0b0b7287 */ /* 0x000fe20009800000 */
[----:B------:R-:W-:Y:S01]  /*09f0*/  IMAD.WIDE.U32 R10, R10, UR4, R2 ;  /* 0x000000040a0a7c25 */ /* 0x000fe2000f8e0002 */
[----:B------:R-:W-:Y:S01]  /*0a00*/  @!UP2 UMOV UR12, 0x1 ;  /* 0x00000001000ca882 */ /* 0x000fe20000000000 */
[----:B------:R-:W-:Y:S01]  /*0a10*/  @!UP2 UMOV UR16, UR6 ;  /* 0x000000060010ac82 */ /* 0x000fe20008000000 */
[----:B------:R-:W-:Y:S01]  /*0a20*/  UIMAD UR6, UR21, UR12, URZ ;  /* 0x0000000c150672a4 */ /* 0x000fe2000f8e023f */
[----:B------:R-:W-:Y:S01]  /*0a30*/  VIADD R13, R11, UR7 ;  /* 0x000000070b0d7c36 */ /* 0x000fe20008000000 */
[----:B------:R-:W-:Y:S01]  /*0a40*/  UIMAD UR16, UR4, UR16, UR11 ;  /* 0x00000010041072a4 */ /* 0x000fe2000f8e020b */
[----:B------:R-:W-:Y:S01]  /*0a50*/  VIADD R2, R16, 0x60 ;  /* 0x0000006010027836 */ /* 0x000fe20000000000 */
[----:B------:R-:W-:Y:S01]  /*0a60*/  @!UP3 UMOV UR24, UR10 ;  /* 0x0000000a0018bc82 */ /* 0x000fe20008000000 */
[----:B------:R-:W-:-:S02]  /*0a70*/  USHF.R.S32.HI UR4, URZ, 0x1f, UR6 ;  /* 0x0000001f3f047899 */ /* 0x000fc40008011406 */
[----:B------:R-:W-:Y:S02]  /*0a80*/  @!UP3 USHF.R.S32.HI UR25, URZ, 0x1f, UR10 ;  /* 0x0000001f3f19b899 */ /* 0x000fe4000801140a */
[----:B------:R-:W-:Y:S02]  /*0a90*/  USHF.R.S32.HI UR5, URZ, 0x1f, UR16 ;  /* 0x0000001f3f057899 */ /* 0x000fe40008011410 */
[----:B------:R-:W-:-:S04]  /*0aa0*/  UIADD3 UR6, UP1, UP0, UR6, UR24, UR16 ;  /* 0x0000001806067290 */ /* 0x000fc8000f83e010 */
[----:B------:R-:W-:Y:S01]  /*0ab0*/  UIADD3.X UR24, UR4, UR25, UR5, UP1, UP0 ;  /* 0x0000001904187290 */ /* 0x000fe20008fe0405 */
[----:B------:R-:W-:Y:S11]  /*0ac0*/  @P0 BRA `(.L_x_362) ;  /* 0x0000000000400947 */ /* 0x000ff60003800000 */
        /* <DEDUP_REMOVED lines=16> */
.L_x_362:
[----:B------:R-:W-:Y:S05]  /*0bd0*/  BSYNC B0 ;  /* 0x0000000000007941 */ /* 0x000fea0003800000 */
.L_x_361:
[----:B------:R-:W-:Y:S01]  /*0be0*/  BSSY B0, `(.L_x_363) ;  /* 0x0000016000007945 */ /* 0x000fe20003800000 */
[----:B------:R-:W-:-:S03]  /*0bf0*/  ISETP.GE.AND P0, PT, R2, UR15, PT ;  /* 0x0000000f02007c0c */ /* 0x000fc6000bf06270 */
        /* <DEDUP_REMOVED lines=14> */
[----:B-1----:R-:W-:Y:S01]  /*0ce0*/  LEA R20, P6, R18, UR4, 0x1 ;  /* 0x0000000412147c11 */ /* 0x002fe2000f8c08ff */
[----:B------:R-:W-:-:S05]  /*0cf0*/  IMAD.IADD R0, R19, 0x1, R0 ;  /* 0x0000000113007824 */ /* 0x000fca00078e0200 */
[----:B------:R-:W-:-:S05]  /*0d00*/  LEA.HI.X R21, R18, UR5, R0, 0x1, P6 ;  /* 0x0000000512157c11 */ /* 0x000fca000b0f0c00 */
[----:B------:R2:W-:Y:S04]  /*0d10*/  @!P5 STG.E.128 desc[UR22][R20.64], RZ ;  /* 0x000000ff1400d986 */ /* 0x0005e8000c101d16 */
[----:B------:R2:W-:Y:S04]  /*0d20*/  @!P4 STG.E.128 desc[UR22][R20.64+0x80], RZ ;  /* 0x000080ff1400c986 */ /* 0x0005e8000c101d16 */
[----:B------:R2:W-:Y:S02]  /*0d30*/  @!P2 STG.E.128 desc[UR22][R20.64+0x100], RZ ;  /* 0x000100ff1400a986 */ /* 0x0005e4000c101d16 */
.L_x_364:
[----:B------:R-:W-:Y:S05]  /*0d40*/  BSYNC B0 ;  /* 0x0000000000007941 */ /* 0x000fea0003800000 */
.L_x_363:
[----:B------:R-:W-:Y:S01]  /*0d50*/  BSSY B0, `(.L_x_365) ;  /* 0x0000016000007945 */ /* 0x000fe20003800000 */
[----:B------:R-:W-:-:S03]  /*0d60*/  ISETP.GE.OR P6, PT, R16, UR15, P3 ;  /* 0x0000000f10007c0c */ /* 0x000fc60009fc6670 */
        /* <DEDUP_REMOVED lines=14> */
[----:B-12---:R-:W-:Y:S01]  /*0e50*/  LEA R20, P5, R18, UR4, 0x1 ;  /* 0x0000000412147c11 */ /* 0x006fe2000f8a08ff */
[----:B------:R-:W-:-:S05]  /*0e60*/  IMAD.IADD R0, R19, 0x1, R0 ;  /* 0x0000000113007824 */ /* 0x000fca00078e0200 */
[----:B------:R-:W-:-:S05]  /*0e70*/  LEA.HI.X R21, R18, UR5, R0, 0x1, P5 ;  /* 0x0000000512157c11 */ /* 0x000fca000a8f0c00 */
[----:B------:R3:W-:Y:S04]  /*0e80*/  @!P4 STG.E.128 desc[UR22][R20.64], RZ ;  /* 0x000000ff1400c986 */ /* 0x0007e8000c101d16 */
[----:B------:R3:W-:Y:S04]  /*0e90*/  @!P2 STG.E.128 desc[UR22][R20.64+0x80], RZ ;  /* 0x000080ff1400a986 */ /* 0x0007e8000c101d16 */
[----:B------:R3:W-:Y:S02]  /*0ea0*/  @!P1 STG.E.128 desc[UR22][R20.64+0x100], RZ ;  /* 0x000100ff14009986 */ /* 0x0007e4000c101d16 */
.L_x_366:
[----:B------:R-:W-:Y:S05]  /*0eb0*/  BSYNC B0 ;  /* 0x0000000000007941 */ /* 0x000fea0003800000 */
.L_x_365:
[----:B------:R-:W-:Y:S01]  /*0ec0*/  BSSY B0, `(.L_x_367) ;  /* 0x0000017000007945 */ /* 0x000fe20003800000 */
[----:B------:R-:W-:Y:S02]  /*0ed0*/  ISETP.GE.OR P5, PT, R5, UR15, P3 ;  /* 0x0000000f05007c0c */ /* 0x000fe40009fa6670 */
[----:B------:R-:W-:Y:S02]  /*0ee0*/  ISETP.GE.OR P4, PT, R4, UR15, P3 ;  /* 0x0000000f04007c0c */ /* 0x000fe40009f86670 */
[----:B------:R-:W-:Y:S01]  /*0ef0*/  ISETP.GE.OR P3, PT, R2, UR15, P3 ;  /* 0x0000000f02007c0c */ /* 0x000fe20009f66670 */
[----:B------:R-:W-:-:S12]  /*0f00*/  @P0 BRA `(.L_x_368) ;  /* 0x0000000000480947 */ /* 0x000fd80003800000 */
[----:B------:R-:W-:Y:S01]  /*0f10*/  IADD3 R0, P0, R14, 0x60, RZ ;  /* 0x000000600e007810 */ /* 0x000fe20007f1e0ff */
[----:B------:R-:W-:Y:S01]  /*0f20*/  ULDC.64 UR4, c[0x0][0x298] ;  /* 0x0000a60000047ab9 */ /* 0x000fe20000000a00 */
[----:B------:R-:W-:Y:S01]  /*0f30*/  IMAD.MOV.U32 R11, RZ, RZ, R13 ;  /* 0x000000ffff0b7224 */ /* 0x000fe200078e000d */
[----:B------:R-:W-:Y:S02]  /*0f40*/  ULDC UR7, c[0x0][0x2d0] ;  /* 0x0000b40000077ab9 */ /* 0x000fe40000000800 */
[----:B------:R-:W-:Y:S01]  /*0f50*/  IMAD.X R3, RZ, RZ, R15, P0 ;  /* 0x000000ffff037224 */ /* 0x000fe200000e060f */
[----:B------:R-:W-:Y:S01]  /*0f60*/  ISETP.GE.AND P2, PT, R8, UR7, PT ;  /* 0x0000000708007c0c */ /* 0x000fe2000bf46270 */
[----:B------:R-:W-:Y:S01]  /*0f70*/  IMAD.WIDE.U32 R10, R0, UR4, R10 ;  /* 0x00000004000a7c25 */ /* 0x000fe2000f8e000a */
[----:B------:R-:W-:-:S03]  /*0f80*/  ISETP.GE.AND P1, PT, R7, UR7, PT ;  /* 0x0000000707007c0c */ /* 0x000fc6000bf26270 */
[----:B------:R-:W-:-:S04]  /*0f90*/  IMAD R3, R3, UR4, RZ ;  /* 0x0000000403037c24 */ /* 0x000fc8000f8e02ff */
[----:B------:R-:W-:Y:S01]  /*0fa0*/  IMAD R3, R0, UR5, R3 ;  /* 0x0000000500037c24 */ /* 0x000fe2000f8e0203 */
[----:B------:R-:W-:Y:S02]  /*0fb0*/  ULDC.64 UR4, c[0x0][0x280] ;  /* 0x0000a00000047ab9 */ /* 0x000fe40000000a00 */
[----:B------:R-:W-:Y:S01]  /*0fc0*/  LEA R12, P0, R10, UR4, 0x1 ;  /* 0x000000040a0c7c11 */ /* 0x000fe2000f8008ff */
[----:B------:R-:W-:-:S05]  /*0fd0*/  IMAD.IADD R3, R11, 0x1, R3 ;  /* 0x000000010b037824 */ /* 0x000fca00078e0203 */
[----:B------:R-:W-:Y:S02]  /*0fe0*/  LEA.HI.X R13, R10, UR5, R3, 0x1, P0 ;  /* 0x000000050a0d7c11 */ /* 0x000fe400080f0c03 */
[----:B------:R-:W-:-:S03]  /*0ff0*/  ISETP.GE.AND P0, PT, R6, UR7, PT ;  /* 0x0000000706007c0c */ /* 0x000fc6000bf06270 */
[----:B------:R4:W-:Y:S04]  /*1000*/  @!P2 STG.E.128 desc[UR22][R12.64], RZ ;  /* 0x000000ff0c00a986 */ /* 0x0009e8000c101d16 */
[----:B------:R4:W-:Y:S06]  /*1010*/  @!P1 STG.E.128 desc[UR22][R12.64+0x80], RZ ;  /* 0x000080ff0c009986 */ /* 0x0009ec000c101d16 */
[----:B------:R4:W-:Y:S02]  /*1020*/  @!P0 STG.E.128 desc[UR22][R12.64+0x100], RZ ;  /* 0x000100ff0c008986 */ /* 0x0009e4000c101d16 */
.L_x_368:
[----:B------:R-:W-:Y:S05]  /*1030*/  BSYNC B0 ;  /* 0x0000000000007941 */ /* 0x000fea0003800000 */
.L_x_367:
        /* <DEDUP_REMOVED lines=10> */
.L_x_370:
[----:B------:R-:W-:Y:S05]  /*10e0*/  BSYNC B0 ;  /* 0x0000000000007941 */ /* 0x000fea0003800000 */
.L_x_369:
        /* <DEDUP_REMOVED lines=10> */
.L_x_372:
[----:B------:R-:W-:Y:S05]  /*1190*/  BSYNC B0 ;  /* 0x0000000000007941 */ /* 0x000fea0003800000 */
.L_x_371:
        /* <DEDUP_REMOVED lines=10> */
.L_x_374:
[----:B------:R-:W-:Y:S05]  /*1240*/  BSYNC B0 ;  /* 0x0000000000007941 */ /* 0x000fea0003800000 */
.L_x_373:
        /* <DEDUP_REMOVED lines=10> */
.L_x_360:
[----:B------:R-:W1:Y:S01]  /*12f0*/  LDC R3, c[0x0][0x278] ;  /* 0x00009e00ff037b82 */ /* 0x000e620000000800 */
[----:B------:R-:W-:Y:S01]  /*1300*/  SHF.R.S32.HI R11, RZ, 0x1f, R4 ;  /* 0x0000001fff0b7819 */ /* 0x000fe20000011404 */
[----:B------:R-:W2:Y:S01]  /*1310*/  S2R R0, SR_CTAID.Z ;  /* 0x0000000000007919 */ /* 0x000ea20000002700 */
[----:B------:R-:W-:Y:S01]  /*1320*/  UIADD3 UR5, -UR21, UR15, URZ ;  /* 0x0000000f15057290 */ /* 0x000fe2000fffe13f */
[----:B------:R-:W-:Y:S01]  /*1330*/  IMAD.U32 R19, RZ, RZ, UR14 ;  /* 0x0000000eff137e24 */ /* 0x000fe2000f8e00ff */
[CC--:B------:R-:W-:Y:S01]  /*1340*/  LEA.HI R2, R11.reuse, R4.reuse, RZ, 0x3 ;  /* 0x000000040b027211 */ /* 0x0c0fe200078f18ff */
[----:B------:R-:W-:Y:S01]  /*1350*/  UISETP.NE.AND UP0, UPT, UR13, -0x1, UPT ;  /* 0xffffffff0d00788c */ /* 0x000fe2000bf05270 */
[----:B------:R-:W-:Y:S01]  /*1360*/  LEA.HI R15, R11, R4, RZ, 0x4 ;  /* 0x000000040b0f7211 */ /* 0x000fe200078f20ff */
[----:B------:R-:W-:Y:S01]  /*1370*/  UISETP.NE.AND UP1, UPT, UR8, -0x1, UPT ;  /* 0xffffffff0800788c */ /* 0x000fe2000bf25270 */
[----:B------:R-:W-:Y:S02]  /*1380*/  SHF.R.S32.HI R12, RZ, 0x3, R2 ;  /* 0x00000003ff0c7819 */ /* 0x000fe40000011402 */
[----:B------:R-:W-:-:S02]  /*1390*/  SHF.R.S32.HI R8, RZ, 0x4, R15 ;  /* 0x00000004ff087819 */ /* 0x000fc4000001140f */
[--C-:B------:R-:W-:Y:S01]  /*13a0*/  SHF.R.S32.HI R13, RZ, 0x1f, R12.reuse ;  /* 0x0000001fff0d7819 */ /* 0x100fe2000001140c */
[C---:B------:R-:W-:Y:S01]  /*13b0*/  IMAD.SHL.U32 R205, R12.reuse, 0x40, RZ ;  /* 0x000000400ccd7824 */ /* 0x040fe200078e00ff */
[C---:B------:R-:W-:Y:S01]  /*13c0*/  LEA.HI R197, R15.reuse, R8, RZ, 0x1 ;  /* 0x000000080fc57211 */ /* 0x040fe200078f08ff */
[----:B------:R-:W-:Y:S01]  /*13d0*/  VIADD R7, R12, 0x40 ;  /* 0x000000400c077836 */ /* 0x000fe20000000000 */
[----:B------:R-:W-:Y:S01]  /*13e0*/  LOP3.LUT R15, R15, 0xfffffff0, RZ, 0xc0, !PT ;  /* 0xfffffff00f0f7812 */ /* 0x000fe200078ec0ff */
[----:B------:R-:W-:Y:S01]  /*13f0*/  @UP0 ULDC.64 UR6, c[0x0][0x240] ;  /* 0x0000900000060ab9 */ /* 0x000fe20000000a00 */
[----:B------:R-:W-:Y:S01]  /*1400*/  LOP3.LUT R197, R197, 0xfffffffe, RZ, 0xc0, !PT ;  /* 0xfffffffec5c57812 */ /* 0x000fe200078ec0ff */
[----:B------:R-:W-:Y:S01]  /*1410*/  @UP0 UIMAD.WIDE.U32 UR28, UR13, UR6, URZ ;  /* 0x000000060d1c02a5 */ /* 0x000fe2000f8e003f */
[----:B------:R-:W-:Y:S01]  /*1420*/  LOP3.LUT R205, R205, 0x1c0, RZ, 0xc0, !PT ;  /* 0x000001c0cdcd7812 */ /* 0x000fe200078ec0ff */
[----:B------:R-:W-:Y:S01]  /*1430*/  IMAD.IADD R15, R4, 0x1, -R15 ;  /* 0x00000001040f7824 */ /* 0x000fe200078e0a0f */
[----:B------:R-:W-:Y:S01]  /*1440*/  @!UP0 USHF.R.S32.HI UR9, URZ, 0x1f, UR17 ;  /* 0x0000001f3f098899 */ /* 0x000fe20008011411 */
[----:B-1----:R-:W-:Y:S01]  /*1450*/  IABS R6, R3 ;  /* 0x0000000300067213 */ /* 0x002fe20000000000 */
[----:B------:R-:W-:Y:S01]  /*1460*/  IMAD.IADD R197, R8, 0x1, -R197 ;  /* 0x0000000108c57824 */ /* 0x000fe200078e0ac5 */
[----:B------:R-:W-:Y:S01]  /*1470*/  PLOP3.LUT P2, PT, PT, PT, UP1, 0x80, 0x0 ;  /* 0x000000000000781c */ /* 0x000fe20003f4f018 */
[----:B------:R-:W-:Y:S01]  /*1480*/  IMAD.MOV.U32 R8, RZ, RZ, RZ ;  /* 0x000000ffff087224 */ /* 0x000fe200078e00ff */
[----:B------:R-:W1:Y:S01]  /*1490*/  I2F.RP R5, R6 ;  /* 0x0000000600057306 */ /* 0x000e620000209400 */
[----:B------:R-:W-:Y:S01]  /*14a0*/  @UP0 UIMAD UR16, UR13, UR7, UR29 ;  /* 0x000000070d1002a4 */ /* 0x000fe2000f8e021d */
[----:B------:R-:W-:Y:S01]  /*14b0*/  ISETP.GE.AND P5, PT, R7, UR5, PT ;  /* 0x0000000507007c0c */ /* 0x000fe2000bfa6270 */
[----:B------:R-:W-:Y:S01]  /*14c0*/  @UP1 UIADD3 UR27, UR25, UR8, URZ ;  /* 0x00000008191b1290 */ /* 0x000fe2000fffe03f */
[----:B------:R-:W-:Y:S01]  /*14d0*/  LEA.HI R7, R11, R4, RZ, 0x6 ;  /* 0x000000040b077211 */ /* 0x000fe200078f30ff */
[----:B------:R-:W-:Y:S01]  /*14e0*/  @!UP0 ULDC.64 UR6, c[0x0][0x228] ;  /* 0x00008a0000068ab9 */ /* 0x000fe20000000a00 */
[----:B------:R-:W-:Y:S01]  /*14f0*/  @UP1 ULDC.64 UR10, c[0x0][0x248] ;  /* 0x00009200000a1ab9 */ /* 0x000fe20000000a00 */
[----:B------:R-:W-:Y:S01]  /*1500*/  @!UP0 UIMAD UR9, UR9, UR6, URZ ;  /* 0x00000006090982a4 */ /* 0x000fe2000f8e023f */
[----:B------:R-:W-:Y:S01]  /*1510*/  IMAD.WIDE R18, R19, 0x80, R12 ;  /* 0x0000008013127825 */ /* 0x000fe200078e020c */
[----:B------:R-:W-:-:S02]  /*1520*/  @!UP0 UIMAD.WIDE.U32 UR32, UR17, UR6, URZ ;  /* 0x00000006112082a5 */ /* 0x000fc4000f8e003f */
[----:B------:R-:W-:Y:S02]  /*1530*/  @UP1 UIMAD.WIDE.U32 UR30, UR27, UR10, URZ ;  /* 0x0000000a1b1e12a5 */ /* 0x000fe4000f8e003f */
[----:B------:R-:W-:Y:S01]  /*1540*/  @!UP0 UIMAD UR7, UR17, UR7, UR9 ;  /* 0x00000007110782a4 */ /* 0x000fe2000f8e0209 */
[----:B-1----:R-:W1:Y:S01]  /*1550*/  MUFU.RCP R9, R5 ;  /* 0x0000000500097308 */ /* 0x002e620000001000 */
[----:B------:R-:W-:Y:S02]  /*1560*/  @UP1 UIMAD UR27, UR27, UR11, URZ ;  /* 0x0000000b1b1b12a4 */ /* 0x000fe4000f8e023f */
[----:B------:R-:W-:Y:S02]  /*1570*/  @!UP0 UIADD3 UR16, UR33, UR7, URZ ;  /* 0x0000000721108290 */ /* 0x000fe4000fffe03f */
[----:B------:R-:W-:Y:S01]  /*1580*/  @UP1 UIADD3 UR27, UR31, UR27, URZ ;  /* 0x0000001b1f1b1290 */ /* 0x000fe2000fffe03f */
[----:B------:R-:W-:Y:S01]  /*1590*/  @!UP0 UMOV UR28, UR32 ;  /* 0x00000020001c8c82 */ /* 0x000fe20008000000 */
[----:B-1----:R-:W-:-:S02]  /*15a0*/  VIADD R9, R9, 0xffffffe ;  /* 0x0ffffffe09097836 */ /* 0x002fc40000000000 */
[----:B------:R-:W-:-:S04]  /*15b0*/  VIADD R5, R12, 0x60 ;  /* 0x000000600c057836 */ /* 0x000fc80000000000 */
[----:B------:R-:W1:Y:S01]  /*15c0*/  F2I.FTZ.U32.TRUNC.NTZ R9, R9 ;  /* 0x0000000900097305 */ /* 0x000e62000021f000 */
[----:B------:R-:W-:Y:S02]  /*15d0*/  ISETP.GE.AND P4, PT, R5, UR5, PT ;  /* 0x0000000505007c0c */ /* 0x000fe4000bf86270 */
[----:B------:R-:W-:Y:S02]  /*15e0*/  LOP3.LUT R5, R2, 0xfffffff8, RZ, 0xc0, !PT ;  /* 0xfffffff802057812 */ /* 0x000fe400078ec0ff */
[----:B--2---:R-:W-:-:S03]  /*15f0*/  IABS R2, R0 ;  /* 0x0000000000027213 */ /* 0x004fc60000000000 */
[----:B------:R-:W-:-:S04]  /*1600*/  IMAD.IADD R5, R4, 0x1, -R5 ;  /* 0x0000000104057824 */ /* 0x000fc800078e0a05 */
[----:B------:R-:W-:Y:S02]  /*1610*/  IMAD.SHL.U32 R134, R5, 0x8, RZ ;  /* 0x0000000805867824 */ /* 0x000fe400078e00ff */
[----:B-1----:R-:W-:-:S03]  /*1620*/  IMAD.MOV R147, RZ, RZ, -R9 ;  /* 0x000000ffff937224 */ /* 0x002fc600078e0a09 */
[----:B------:R-:W-:Y:S01]  /*1630*/  LOP3.LUT R0, R205, 0x38, R134, 0xf8, !PT ;  /* 0x00000038cd007812 */ /* 0x000fe200078ef886 */
[----:B------:R-:W-:Y:S01]  /*1640*/  IMAD R147, R147, R6, RZ ;  /* 0x0000000693937224 */ /* 0x000fe200078e02ff */
[----:B------:R-:W-:-:S03]  /*1650*/  SHF.R.U32.HI R205, RZ, 0x3, R205 ;  /* 0x00000003ffcd7819 */ /* 0x000fc600000116cd */
[----:B------:R-:W-:Y:S01]  /*1660*/  IMAD.HI.U32 R147, R9, R147, R8 ;  /* 0x0000009309937227 */ /* 0x000fe200078e0008 */
[----:B------:R-:W-:Y:S02]  /*1670*/  LOP3.LUT R205, R0, R205, RZ, 0x3c, !PT ;  /* 0x000000cd00cd7212 */ /* 0x000fe400078e3cff */
[----:B------:R-:W-:Y:S01]  /*1680*/  SHF.R.S32.HI R0, RZ, 0x1f, R15 ;  /* 0x0000001fff007819 */ /* 0x000fe2000001140f */
[----:B------:R-:W-:Y:S02]  /*1690*/  IMAD.SHL.U32 R8, R7, 0x8, RZ ;  /* 0x0000000807087824 */ /* 0x000fe400078e00ff */
[----:B------:R-:W-:Y:S01]  /*16a0*/  IMAD.HI.U32 R147, R147, R2, RZ ;  /* 0x0000000293937227 */ /* 0x000fe200078e00ff */
[----:B------:R-:W-:-:S03]  /*16b0*/  LEA.HI R0, R0, R15, RZ, 0x3 ;  /* 0x0000000f00007211 */ /* 0x000fc600078f18ff */
[----:B------:R-:W-:-:S04]  /*16c0*/  IMAD.MOV R9, RZ, RZ, -R147 ;  /* 0x000000ffff097224 */ /* 0x000fc800078e0a93 */
[----:B------:R-:W-:Y:S01]  /*16d0*/  IMAD R9, R6, R9, R2 ;  /* 0x0000000906097224 */ /* 0x000fe200078e0202 */
[----:B------:R-:W-:-:S04]  /*16e0*/  LOP3.LUT R2, R0, 0xfffffff8, RZ, 0xc0, !PT ;  /* 0xfffffff800027812 */ /* 0x000fc800078ec0ff */
[----:B------:R-:W-:Y:S01]  /*16f0*/  ISETP.GT.U32.AND P0, PT, R6, R9, PT ;  /* 0x000000090600720c */ /* 0x000fe20003f04070 */
[----:B------:R-:W-:Y:S01]  /*1700*/  IMAD.IADD R2, R15, 0x1, -R2 ;  /* 0x000000010f027824 */ /* 0x000fe200078e0a02 */
[----:B------:R-:W-:Y:S11]  /*1710*/  @P2 BRA `(.L_x_375) ;  /* 0x0000000000342947 */ /* 0x000ff60003800000 */
        /* <DEDUP_REMOVED lines=8> */
[----:B------:R-:W-:Y:S01]  /*17a0*/  UIMAD UR9, UR9, UR6, URZ ;  /* 0x00000006090972a4 */ /* 0x000fe2000f8e023f */
[----:B------:R-:W-:-:S03]  /*17b0*/  UMOV UR26, UR30 ;  /* 0x0000001e001a7c82 */ /* 0x000fc60008000000 */
[----:B------:R-:W-:Y:S02]  /*17c0*/  UIMAD UR7, UR17, UR7, UR9 ;  /* 0x00000007110772a4 */ /* 0x000fe4000f8e0209 */
[----:B------:R-:W-:-:S04]  /*17d0*/  UIMAD.WIDE.U32 UR30, UR17, UR6, UR26 ;  /* 0x00000006111e72a5 */ /* 0x000fc8000f8e001a */
[----:B------:R-:W-:-:S12]  /*17e0*/  UIADD3 UR27, UR31, UR7, URZ ;  /* 0x000000071f1b7290 */ /* 0x000fd8000fffe03f */
.L_x_375:
[----:B------:R-:W-:Y:S01]  /*17f0*/  @UP1 UIADD3 UR29, UR25, UR8, URZ ;  /* 0x00000008191d1290 */ /* 0x000fe2000fffe03f */
[----:B------:R-:W-:Y:S01]  /*1800*/  @!P0 IMAD.IADD R9, R9, 0x1, -R6 ;  /* 0x0000000109098824 */ /* 0x000fe200078e0a06 */
[----:B------:R-:W-:Y:S01]  /*1810*/  USHF.R.S32.HI UR26, URZ, 0x1f, UR4 ;  /* 0x0000001f3f1a7899 */ /* 0x000fe20008011404 */
[----:B------:R-:W-:Y:S01]  /*1820*/  SHF.R.S32.HI R135, RZ, 0x1f, R134 ;  /* 0x0000001fff877819 */ /* 0x000fe20000011486 */
[----:B------:R-:W-:Y:S01]  /*1830*/  @UP1 ULDC.64 UR8, c[0x0][0x250] ;  /* 0x0000940000081ab9 */ /* 0x000fe20000000a00 */
[----:B------:R-:W-:Y:S01]  /*1840*/  LOP3.LUT R205, R205, 0xfffffe00, R8, 0xf8, !PT ;  /* 0xfffffe00cdcd7812 */ /* 0x000fe200078ef808 */
[----:B------:R-:W-:Y:S01]  /*1850*/  @UP1 UIMAD.WIDE.U32 UR6, UR29, UR8, URZ ;  /* 0x000000081d0612a5 */ /* 0x000fe2000f8e003f */
[----:B------:R-:W-:Y:S01]  /*1860*/  ISETP.GE.U32.AND P1, PT, R9, R6, PT ;  /* 0x000000060900720c */ /* 0x000fe20003f26070 */
[----:B------:R-:W-:Y:S01]  /*1870*/  @UP1 UIMAD UR29, UR29, UR9, URZ ;  /* 0x000000091d1d12a4 */ /* 0x000fe2000f8e023f */
[----:B------:R-:W-:-:S03]  /*1880*/  LOP3.LUT R6, R3, UR4, RZ, 0x3c, !PT ;  /* 0x0000000403067c12 */ /* 0x000fc6000f8e3cff */
[----:B------:R-:W-:Y:S01]  /*1890*/  @UP1 UIADD3 UR29, UR7, UR29, URZ ;  /* 0x0000001d071d1290 */ /* 0x000fe2000fffe03f */
[----:B------:R-:W-:Y:S11]  /*18a0*/  @P2 BRA `(.L_x_376) ;  /* 0x0000000000342947 */ /* 0x000ff60003800000 */
        /* <DEDUP_REMOVED lines=11> */
[----:B------:R-:W-:Y:S01]  /*1960*/  UIADD3 UR29, UR33, UR7, URZ ;  /* 0x00000007211d7290 */ /* 0x000fe2000fffe03f */
[----:B------:R-:W-:-:S11]  /*1970*/  UMOV UR6, UR32 ;  /* 0x0000002000067c82 */ /* 0x000fd60008000000 */
.L_x_376:
[----:B------:R-:W-:Y:S01]  /*1980*/  ISETP.GE.AND P2, PT, R6, RZ, PT ;  /* 0x000000ff0600720c */ /* 0x000fe20003f46270 */
[----:B------:R-:W-:Y:S01]  /*1990*/  IMAD R7, R13, UR10, RZ ;  /* 0x0000000a0d077c24 */ /* 0x000fe2000f8e02ff */
[----:B------:R-:W-:Y:S01]  /*19a0*/  ISETP.NE.AND P3, PT, R3, RZ, PT ;  /* 0x000000ff0300720c */ /* 0x000fe20003f65270 */
[C---:B------:R-:W-:Y:S01]  /*19b0*/  IMAD.WIDE.U32 R14, R12.reuse, UR10, R134 ;  /* 0x0000000a0c0e7c25 */ /* 0x040fe2000f8e0086 */
[----:B------:R-:W1:Y:S01]  /*19c0*/  S2UR UR25, SR_CgaCtaId ;  /* 0x00000000001979c3 */ /* 0x000e620000008800 */
[----:B------:R-:W-:Y:S01]  /*19d0*/  UIADD3 UR17, UR18, -0x1, URZ ;  /* 0xffffffff12117890 */ /* 0x000fe2000fffe03f */
[----:B------:R-:W-:Y:S01]  /*19e0*/  IADD3 R10, R12, 0x20, RZ ;  /* 0x000000200c0a7810 */ /* 0x000fe20007ffe0ff */
[----:B------:R-:W-:Y:S01]  /*19f0*/  @!P0 VIADD R147, R147, 0x1 ;  /* 0x0000000193938836 */ /* 0x000fe20000000000 */
[----:B------:R-:W-:Y:S01]  /*1a00*/  IADD3 R206, P0, R14, UR30, RZ ;  /* 0x0000001e0ece7c10 */ /* 0x000fe2000ff1e0ff */
[C---:B------:R-:W-:Y:S01]  /*1a10*/  IMAD R6, R12.reuse, UR11, R7 ;  /* 0x0000000b0c067c24 */ /* 0x040fe2000f8e0207 */
[----:B------:R-:W-:Y:S01]  /*1a20*/  BSSY B0, `(.L_x_377) ;  /* 0x0000047000007945 */ /* 0x000fe20003800000 */
[----:B------:R-:W-:Y:S01]  /*1a30*/  IMAD.WIDE.U32 R8, R12, UR8, R134 ;  /* 0x000000080c087c25 */ /* 0x000fe2000f8e0086 */
[----:B------:R-:W-:-:S02]  /*1a40*/  IADD3 R199, R134, 0x80, RZ ;  /* 0x0000008086c77810 */ /* 0x000fc40007ffe0ff */
[----:B------:R-:W-:Y:S01]  /*1a50*/  IADD3.X R207, R15, UR27, R6, P0, !PT ;  /* 0x0000001b0fcf7c10 */ /* 0x000fe200087fe406 */
[----:B------:R-:W-:Y:S02]  /*1a60*/  IMAD R7, R13, UR8, RZ ;  /* 0x000000080d077c24 */ /* 0x000fe4000f8e02ff */
[----:B------:R-:W-:Y:S01]  /*1a70*/  @P1 VIADD R147, R147, 0x1 ;  /* 0x0000000193931836 */ /* 0x000fe20000000000 */
[----:B------:R-:W-:Y:S01]  /*1a80*/  IADD3 R144, P1, R8, UR6, RZ ;  /* 0x0000000608907c10 */ /* 0x000fe2000ff3e0ff */
[----:B------:R-:W-:Y:S01]  /*1a90*/  IMAD R6, R12, UR9, R7 ;  /* 0x000000090c067c24 */ /* 0x000fe2000f8e0207 */
[----:B------:R-:W-:Y:S01]  /*1aa0*/  IADD3 R8, P0, R134, UR28, RZ ;  /* 0x0000001c86087c10 */ /* 0x000fe2000ff1e0ff */
[----:B------:R-:W-:Y:S01]  /*1ab0*/  ULDC.64 UR6, c[0x0][0x258] ;  /* 0x0000960000067ab9 */ /* 0x000fe20000000a00 */
[----:B------:R-:W-:Y:S01]  /*1ac0*/  @!P2 IADD3 R147, -R147, RZ, RZ ;  /* 0x000000ff9393a210 */ /* 0x000fe20007ffe1ff */
[----:B------:R-:W-:Y:S01]  /*1ad0*/  UIMAD UR26, UR26, UR6, URZ ;  /* 0x000000061a1a72a4 */ /* 0x000fe2000f8e023f */
[----:B------:R-:W-:Y:S01]  /*1ae0*/  @!P3 LOP3.LUT R147, RZ, R3, RZ, 0x33, !PT ;  /* 0x00000003ff93b212 */ /* 0x000fe200078e33ff */
[----:B------:R-:W-:Y:S01]  /*1af0*/  IMAD.U32 R14, RZ, RZ, UR6 ;  /* 0x00000006ff0e7e24 */ /* 0x000fe2000f8e00ff */
[----:B------:R-:W-:Y:S01]  /*1b00*/  IADD3.X R145, R9, UR29, R6, P1, !PT ;  /* 0x0000001d09917c10 */ /* 0x000fe20008ffe406 */
[----:B------:R-:W-:Y:S01]  /*1b10*/  UIMAD UR26, UR4, UR7, UR26 ;  /* 0x00000007041a72a4 */ /* 0x000fe2000f8e021a */
[----:B------:R-:W-:Y:S01]  /*1b20*/  IADD3.X R9, R135, UR16, RZ, P0, !PT ;  /* 0x0000001087097c10 */ /* 0x000fe200087fe4ff */
[----:B------:R-:W-:Y:S01]  /*1b30*/  UIMAD UR16, UR17, -0x40, UR24 ;  /* 0xffffffc0111078a4 */ /* 0x000fe2000f8e0218 */
[----:B------:R-:W-:Y:S01]  /*1b40*/  SHF.R.S32.HI R6, RZ, 0x1f, R147 ;  /* 0x0000001fff067819 */ /* 0x000fe20000011493 */
[----:B------:R-:W-:Y:S01]  /*1b50*/  ULDC.64 UR6, c[0x0][0x260] ;  /* 0x0000980000067ab9 */ /* 0x000fe20000000a00 */
[----:B------:R-:W-:Y:S01]  /*1b60*/  ISETP.GE.AND P0, PT, R12, UR5, PT ;  /* 0x000000050c007c0c */ /* 0x000fe2000bf06270 */
[----:B------:R-:W-:Y:S01]  /*1b70*/  IMAD.WIDE.U32 R14, R14, UR4, R8 ;  /* 0x000000040e0e7c25 */ /* 0x000fe2000f8e0008 */
[----:B------:R-:W-:Y:S01]  /*1b80*/  UMOV UR4, 0x400 ;  /* 0x0000040000047882 */ /* 0x000fe20000000000 */
[----:B------:R-:W-:Y:S01]  /*1b90*/  ISETP.GE.AND P1, PT, R10, UR5, PT ;  /* 0x000000050a007c0c */ /* 0x000fe2000bf26270 */
[----:B-1----:R-:W-:Y:S01]  /*1ba0*/  ULEA UR4, UR25, UR4, 0x18 ;  /* 0x0000000419047291 */ /* 0x002fe2000f8ec03f */
[----:B------:R-:W-:Y:S01]  /*1bb0*/  IMAD R8, R6, UR6, RZ ;  /* 0x0000000606087c24 */ /* 0x000fe2000f8e02ff */
[----:B------:R-:W-:Y:S01]  /*1bc0*/  IADD3 R17, R15, UR26, RZ ;  /* 0x0000001a0f117c10 */ /* 0x000fe2000fffe0ff */
[----:B------:R-:W-:-:S03]  /*1bd0*/  IMAD.WIDE.U32 R206, R147, UR6, R206 ;  /* 0x0000000693ce7c25 */ /* 0x000fc6000f8e00ce */
[----:B------:R-:W-:Y:S01]  /*1be0*/  LEA R205, R205, UR4, 0x1 ;  /* 0x00000004cdcd7c11 */ /* 0x000fe2000f8e08ff */
[C---:B------:R-:W-:Y:S01]  /*1bf0*/  IMAD R209, R147.reuse, UR7, R8 ;  /* 0x0000000793d17c24 */ /* 0x040fe2000f8e0208 */
[----:B------:R-:W-:Y:S01]  /*1c00*/  ULDC.64 UR6, c[0x0][0x268] ;  /* 0x00009a0000067ab9 */ /* 0x000fe20000000a00 */
[----:B------:R-:W-:Y:S02]  /*1c10*/  VIADD R204, R134, 0x40 ;  /* 0x0000004086cc7836 */ /* 0x000fe40000000000 */
[----:B------:R-:W-:Y:S02]  /*1c20*/  IMAD R6, R6, UR6, RZ ;  /* 0x0000000606067c24 */ /* 0x000fe4000f8e02ff */
[----:B------:R-:W-:-:S04]  /*1c30*/  IMAD.WIDE.U32 R144, R147, UR6, R144 ;  /* 0x0000000693907c25 */ /* 0x000fc8000f8e0090 */
[----:B------:R-:W-:Y:S01]  /*1c40*/  IMAD R147, R147, UR7, R6 ;  /* 0x0000000793937c24 */ /* 0x000fe2000f8e0206 */
        /* <DEDUP_REMOVED lines=36> */
.L_x_378:
[----:B------:R-:W-:Y:S05]  /*1e90*/  BSYNC B0 ;  /* 0x0000000000007941 */ /* 0x000fea0003800000 */
.L_x_377:
        /* <DEDUP_REMOVED lines=40> */
.L_x_380:
[----:B------:R-:W-:Y:S05]  /*2120*/  BSYNC B0 ;  /* 0x0000000000007941 */ /* 0x000fea0003800000 */
.L_x_379:
[----:B------:R-:W-:Y:S04]  /*2130*/  BSSY B0, `(.L_x_381) ;  /* 0x0000028000007945 */ /* 0x000fe80003800000 */
[----:B------:R-:W-:Y:S05]  /*2140*/  @P5 BRA `(.L_x_382) ;  /* 0x0000000000985947 */ /* 0x000fea0003800000 */
[----:B------:R-:W-:Y:S01]  /*2150*/  ULDC UR25, c[0x0][0x2d0] ;  /* 0x0000b40000197ab9 */ /* 0x000fe20000000800 */
[----:B---3--:R-:W-:Y:S01]  /*2160*/  IADD3 R20, P0, R18, 0x40, RZ ;  /* 0x0000004012147810 */ /* 0x008fe20007f1e0ff */
        /* <DEDUP_REMOVED lines=12> */
[----:B-1--4-:R-:W1:Y:S01]  /*2230*/  @!P2 LDC.64 R6, c[0x0][0x210] ;  /* 0x00008400ff06ab82 */ /* 0x012e620000000a00 */
        /* <DEDUP_REMOVED lines=23> */
.L_x_382:
[----:B------:R-:W-:Y:S05]  /*23b0*/  BSYNC B0 ;  /* 0x0000000000007941 */ /* 0x000fea0003800000 */
.L_x_381:
        /* <DEDUP_REMOVED lines=39> */
.L_x_384:
[----:B------:R-:W-:Y:S05]  /*2630*/  BSYNC B0 ;  /* 0x0000000000007941 */ /* 0x000fea0003800000 */
.L_x_383:
[----:B------:R-:W-:Y:S01]  /*2640*/  USHF.L.U32 UR30, UR10, 0x6, URZ ;  /* 0x000000060a1e7899 */ /* 0x000fe2000800063f */
[----:B------:R-:W-:Y:S01]  /*2650*/  ISETP.GE.AND P0, PT, R12, UR16, PT ;  /* 0x000000100c007c0c */ /* 0x000fe2000bf06270 */
[----:B------:R-:W-:Y:S01]  /*2660*/  USHF.L.U64.HI UR29, UR10, 0x6, UR11 ;  /* 0x000000060a1d7899 */ /* 0x000fe2000801020b */
[----:B------:R-:W-:Y:S01]  /*2670*/  IMAD.SHL.U32 R16, R5, 0x40, RZ ;  /* 0x0000004005107824 */ /* 0x000fe200078e00ff */
[----:B------:R-:W-:Y:S01]  /*2680*/  USHF.R.S32.HI UR31, URZ, 0x1f, UR17 ;  /* 0x0000001f3f1f7899 */ /* 0x000fe20008011411 */
[----:B------:R-:W-:Y:S01]  /*2690*/  IADD3 R209, R207, R209, RZ ;  /* 0x000000d1cfd17210 */ /* 0x000fe20007ffe0ff */
[----:B------:R-:W-:Y:S01]  /*26a0*/  UIMAD UR6, UR29, UR17, URZ ;  /* 0x000000111d0672a4 */ /* 0x000fe2000f8e023f */
[----:B------:R-:W-:Y:S01]  /*26b0*/  IMAD.U32 R3, RZ, RZ, UR30 ;  /* 0x0000001eff037e24 */ /* 0x000fe2000f8e00ff */
[----:B------:R-:W-:Y:S01]  /*26c0*/  LOP3.LUT R16, R16, 0x1c0, RZ, 0xc0, !PT ;  /* 0x000001c010107812 */ /* 0x000fe200078ec0ff */
[----:B------:R-:W-:Y:S01]  /*26d0*/  IMAD.MOV.U32 R208, RZ, RZ, R206 ;  /* 0x000000ffffd07224 */ /* 0x000fe200078e00ce */
[----:B------:R-:W-:Y:S01]  /*26e0*/  UIMAD UR6, UR31, UR30, UR6 ;  /* 0x0000001e1f0672a4 */ /* 0x000fe2000f8e0206 */
[----:B-1234-:R-:W-:Y:S01]  /*26f0*/  IMAD.SHL.U32 R7, R12, 0x8, RZ ;  /* 0x000000080c077824 */ /* 0x01efe200078e00ff */
[----:B------:R-:W-:Y:S01]  /*2700*/  BSSY B0, `(.L_x_385) ;  /* 0x0000027000007945 */ /* 0x000fe20003800000 */
[----:B------:R-:W-:Y:S01]  /*2710*/  IMAD.WIDE.U32 R20, R3, UR17, R208 ;  /* 0x0000001103147c25 */ /* 0x000fe2000f8e00d0 */
[----:B------:R-:W-:-:S02]  /*2720*/  ISETP.GE.AND P5, PT, R10, UR16, PT ;  /* 0x000000100a007c0c */ /* 0x000fc4000bfa6270 */
[----:B------:R-:W-:Y:S01]  /*2730*/  LOP3.LUT R7, R16, 0x8, R7, 0xf8, !PT ;  /* 0x0000000810077812 */ /* 0x000fe200078ef807 */
[----:B------:R-:W-:Y:S01]  /*2740*/  IMAD.SHL.U32 R18, R2, 0x40, RZ ;  /* 0x0000004002127824 */ /* 0x000fe200078e00ff */
[----:B------:R-:W-:Y:S02]  /*2750*/  SHF.R.U32.HI R16, RZ, 0x3, R16 ;  /* 0x00000003ff107819 */ /* 0x000fe40000011610 */
[----:B------:R-:W-:Y:S02]  /*2760*/  IADD3 R14, R21, UR6, RZ ;  /* 0x00000006150e7c10 */ /* 0x000fe4000fffe0ff */
[----:B------:R-:W-:Y:S02]  /*2770*/  LOP3.LUT R16, R7, R16, RZ, 0x3c, !PT ;  /* 0x0000001007107212 */ /* 0x000fe400078e3cff */
[----:B------:R-:W-:Y:S01]  /*2780*/  SHF.L.U32 R15, R197, 0x3, RZ ;  /* 0x00000003c50f7819 */ /* 0x000fe200000006ff */
        /* <DEDUP_REMOVED lines=30> */
.L_x_386:
[----:B------:R-:W-:Y:S05]  /*2970*/  BSYNC B0 ;  /* 0x0000000000007941 */ /* 0x000fea0003800000 */
.L_x_385:
[----:B------:R-:W-:Y:S01]  /*2980*/  USHF.L.U64.HI UR25, UR10, 0x5, UR11 ;  /* 0x000000050a197899 */ /* 0x000fe2000801020b */
[----:B------:R-:W-:Y:S01]  /*2990*/  BSSY B0, `(.L_x_387) ;  /* 0x0000023000007945 */ /* 0x000fe20003800000 */
[----:B------:R-:W-:Y:S01]  /*29a0*/  USHF.L.U32 UR26, UR10, 0x5, URZ ;  /* 0x000000050a1a7899 */ /* 0x000fe2000800063f */
[----:B------:R-:W-:Y:S02]  /*29b0*/  LOP3.LUT R18, R18, 0x1c0, RZ, 0xc0, !PT ;  /* 0x000001c012127812 */ /* 0x000fe400078ec0ff */
[----:B------:R-:W-:Y:S09]  /*29c0*/  @P5 BRA `(.L_x_388) ;  /* 0x00000000007c5947 */ /* 0x000ff20003800000 */
[----:B------:R-:W-:Y:S01]  /*29d0*/  ULDC UR6, c[0x0][0x2d0] ;  /* 0x0000b40000067ab9 */ /* 0x000fe20000000800 */
[----:B------:R-:W-:Y:S02]  /*29e0*/  IADD3 R17, P0, R20, UR26, RZ ;  /* 0x0000001a14117c10 */ /* 0x000fe4000ff1e0ff */
[----:B------:R-:W-:Y:S02]  /*29f0*/  ISETP.GE.AND P3, PT, R134, UR6, PT ;  /* 0x0000000686007c0c */ /* 0x000fe4000bf66270 */
[----:B------:R-:W-:Y:S02]  /*2a00*/  ISETP.GE.AND P2, PT, R204, UR6, PT ;  /* 0x00000006cc007c0c */ /* 0x000fe4000bf46270 */
[----:B------:R-:W-:Y:S02]  /*2a10*/  IADD3.X R14, R14, UR25, RZ, P0, !PT ;  /* 0x000000190e0e7c10 */ /* 0x000fe400087fe4ff */
[----:B------:R-:W-:-:S07]  /*2a20*/  ISETP.GE.AND P0, PT, R199, UR6, PT ;  /* 0x00000006c7007c0c */ /* 0x000fce000bf06270 */
        /* <DEDUP_REMOVED lines=25> */
.L_x_388:
[----:B------:R-:W-:Y:S05]  /*2bc0*/  BSYNC B0 ;  /* 0x0000000000007941 */ /* 0x000fea0003800000 */
.L_x_387:
[----:B------:R-:W0:Y:S01]  /*2bd0*/  LDGDEPBAR ;  /* 0x00000000000079af */ /* 0x000e220000000000 */
[----:B------:R-:W-:Y:S01]  /*2be0*/  ISETP.GE.AND P0, PT, R12, UR16, PT ;  /* 0x000000100c007c0c */ /* 0x000fe2000bf06270 */
[----:B------:R-:W-:Y:S01]  /*2bf0*/  USHF.L.U64.HI UR27, UR8, 0x6, UR9 ;  /* 0x00000006081b7899 */ /* 0x000fe20008010209 */
[----:B------:R-:W-:Y:S01]  /*2c00*/  LOP3.LUT R15, R18, 0x8, R15, 0xf8, !PT ;  /* 0x00000008120f7812 */ /* 0x000fe200078ef80f */
[----:B------:R-:W-:Y:S01]  /*2c10*/  IMAD.SHL.U32 R0, R0, 0x40, RZ ;  /* 0x0000004000007824 */ /* 0x000fe200078e00ff */
[----:B------:R-:W-:Y:S01]  /*2c20*/  SHF.R.U32.HI R18, RZ, 0x3, R18 ;  /* 0x00000003ff127819 */ /* 0x000fe20000011612 */
[----:B------:R-:W-:Y:S01]  /*2c30*/  USHF.L.U32 UR28, UR8, 0x6, URZ ;  /* 0x00000006081c7899 */ /* 0x000fe2000800063f */
[----:B------:R-:W-:Y:S01]  /*2c40*/  IMAD.IADD R147, R145, 0x1, R147 ;  /* 0x0000000191937824 */ /* 0x000fe200078e0293 */
[----:B------:R-:W-:Y:S01]  /*2c50*/  UIMAD UR6, UR27, UR17, URZ ;  /* 0x000000111b0672a4 */ /* 0x000fe2000f8e023f */
[----:B------:R-:W-:Y:S01]  /*2c60*/  LOP3.LUT R15, R15, R18, RZ, 0x3c, !PT ;  /* 0x000000120f0f7212 */ /* 0x000fe200078e3cff */
[----:B-1234-:R-:W-:Y:S01]  /*2c70*/  IMAD.U32 R7, RZ, RZ, UR17 ;  /* 0x00000011ff077e24 */ /* 0x01efe2000f8e00ff */
[----:B------:R-:W-:Y:S01]  /*2c80*/  LEA.HI R6, R11, R4, RZ, 0x5 ;  /* 0x000000040b067211 */ /* 0x000fe200078f28ff */
[----:B------:R-:W-:Y:S01]  /*2c90*/  IMAD.MOV.U32 R146, RZ, RZ, R144 ;  /* 0x000000ffff927224 */ /* 0x000fe200078e0090 */
[----:B------:R-:W-:Y:S01]  /*2ca0*/  UIMAD UR6, UR31, UR28, UR6 ;  /* 0x0000001c1f0672a4 */ /* 0x000fe2000f8e0206 */
[----:B------:R-:W-:Y:S01]  /*2cb0*/  LOP3.LUT R0, R15, 0xfffffe00, R0, 0xf8, !PT ;  /* 0xfffffe000f007812 */ /* 0x000fe200078ef800 */
[----:B------:R-:W-:Y:S01]  /*2cc0*/  IMAD R197, R197, 0x200, R16 ;  /* 0x00000200c5c57824 */ /* 0x000fe200078e0210 */
[----:B------:R-:W-:Y:S01]  /*2cd0*/  SHF.R.S32.HI R81, RZ, 0x5, R6 ;  /* 0x00000005ff517819 */ /* 0x000fe20000011406 */
[----:B------:R-:W-:Y:S01]  /*2ce0*/  IMAD.WIDE.U32 R14, R7, UR28, R146 ;  /* 0x0000001c070e7c25 */ /* 0x000fe2000f8e0092 */
[----:B------:R-:W-:Y:S01]  /*2cf0*/  BSSY B0, `(.L_x_389) ;  /* 0x0000028000007945 */ /* 0x000fe20003800000 */
[----:B------:R-:W-:-:S02]  /*2d00*/  ISETP.GE.AND P5, PT, R10, UR16, PT ;  /* 0x000000100a007c0c */ /* 0x000fc4000bfa6270 */
[----:B------:R-:W-:Y:S01]  /*2d10*/  VIADD R12, R15, UR6 ;  /* 0x000000060f0c7c36 */ /* 0x000fe20008000000 */
[----:B------:R-:W-:Y:S01]  /*2d20*/  LEA R197, R197, UR4, 0x1 ;  /* 0x00000004c5c57c11 */ /* 0x000fe2000f8e08ff */
[----:B------:R-:W-:Y:S01]  /*2d30*/  IMAD R198, R81, 0x400, R0 ;  /* 0x0000040051c67824 */ /* 0x000fe200078e0200 */
[----:B------:R-:W-:-:S04]  /*2d40*/  DEPBAR.LE SB0, 0x0 ;  /* 0x000080000000791a */ /* 0x000fc80000000000 */
[----:B------:R-:W-:Y:S06]  /*2d50*/  BAR.SYNC.DEFER_BLOCKING 0x0 ;  /* 0x0000000000007b1d */ /* 0x000fec0000010000 */
        /* <DEDUP_REMOVED lines=33> */
.L_x_390:
[----:B------:R-:W-:Y:S05]  /*2f70*/  BSYNC B0 ;  /* 0x0000000000007941 */ /* 0x000fea0003800000 */
.L_x_389:
[----:B------:R4:W-:Y:S01]  /*2f80*/  @P5 STS.128 [R205+0x13000], RZ ;  /* 0x013000ffcd005388 */ /* 0x0009e20000000c00 */
[----:B------:R-:W-:Y:S01]  /*2f90*/  USHF.L.U64.HI UR16, UR8, 0x5, UR9 ;  /* 0x0000000508107899 */ /* 0x000fe20008010209 */
[----:B------:R-:W-:Y:S01]  /*2fa0*/  BSSY B0, `(.L_x_391) ;  /* 0x0000025000007945 */ /* 0x000fe20003800000 */
[----:B------:R-:W-:Y:S01]  /*2fb0*/  USHF.L.U32 UR31, UR8, 0x5, URZ ;  /* 0x00000005081f7899 */ /* 0x000fe2000800063f */
[----:B------:R4:W-:Y:S01]  /*2fc0*/  @P5 STS.128 [R205+0x15000], RZ ;  /* 0x015000ffcd005388 */ /* 0x0009e20000000c00 */
[----:B------:R-:W-:-:S03]  /*2fd0*/  LEA R198, R198, UR4, 0x1 ;  /* 0x00000004c6c67c11 */ /* 0x000fc6000f8e08ff */
[----:B------:R4:W-:Y:S01]  /*2fe0*/  @P5 STS.128 [R205+0x17000], RZ ;  /* 0x017000ffcd005388 */ /* 0x0009e20000000c00 */
[----:B------:R-:W-:Y:S06]  /*2ff0*/  @P5 BRA `(.L_x_392) ;  /* 0x00000000007c5947 */ /* 0x000fec0003800000 */
[----:B------:R-:W-:Y:S01]  /*3000*/  ULDC UR6, c[0x0][0x2d0] ;  /* 0x0000b40000067ab9 */ /* 0x000fe20000000800 */
[----:B------:R-:W-:Y:S02]  /*3010*/  IADD3 R14, P0, R14, UR31, RZ ;  /* 0x0000001f0e0e7c10 */ /* 0x000fe4000ff1e0ff */
[----:B------:R-:W-:Y:S02]  /*3020*/  ISETP.GE.AND P3, PT, R134, UR6, PT ;  /* 0x0000000686007c0c */ /* 0x000fe4000bf66270 */
[----:B------:R-:W-:Y:S02]  /*3030*/  ISETP.GE.AND P2, PT, R204, UR6, PT ;  /* 0x00000006cc007c0c */ /* 0x000fe4000bf46270 */
[----:B------:R-:W-:Y:S02]  /*3040*/  IADD3.X R7, R12, UR16, RZ, P0, !PT ;  /* 0x000000100c077c10 */ /* 0x000fe400087fe4ff */
[----:B------:R-:W-:-:S07]  /*3050*/  ISETP.GE.AND P0, PT, R199, UR6, PT ;  /* 0x00000006c7007c0c */ /* 0x000fce000bf06270 */
        /* <DEDUP_REMOVED lines=25> */
.L_x_392:
[----:B------:R-:W-:Y:S05]  /*31f0*/  BSYNC B0 ;  /* 0x0000000000007941 */ /* 0x000fea0003800000 */
.L_x_391:
[----:B------:R-:W-:Y:S01]  /*3200*/  LDSM.16.M88.4 R36, [R198] ;  /* 0x00000000c624783b */ /* 0x000fe20000000200 */
[----:B------:R-:W-:Y:S01]  /*3210*/  R2P PR, R5, 0x6 ;  /* 0x0000000605007804 */ /* 0x000fe20000000000 */
[----:B------:R-:W-:Y:S01]  /*3220*/  IMAD.MOV.U32 R7, RZ, RZ, 0x10 ;  /* 0x00000010ff077424 */ /* 0x000fe200078e00ff */
[C---:B------:R-:W-:Y:S01]  /*3230*/  LOP3.LUT P0, RZ, R2.reuse, 0x2, RZ, 0xc0, !PT ;  /* 0x0000000202ff7812 */ /* 0x040fe2000780c0ff */
[----:B------:R-:W5:Y:S01]  /*3240*/  LDSM.16.M88.4 R24, [R197+0xc000] ;  /* 0x00c00000c518783b */ /* 0x000f620000000200 */
[----:B------:R-:W-:Y:S01]  /*3250*/  VIADD R5, R197, 0xc000 ;  /* 0x0000c000c5057836 */ /* 0x000fe20000000000 */
[----:B------:R-:W-:Y:S01]  /*3260*/  LEA R213, R81, UR21, 0x4 ;  /* 0x0000001551d57c11 */ /* 0x000fe2000f8e20ff */
[----:B------:R-:W-:Y:S01]  /*3270*/  VIADD R195, R197, 0xc020 ;  /* 0x0000c020c5c37836 */ /* 0x000fe20000000000 */
[----:B------:R-:W-:Y:S01]  /*3280*/  SEL R7, R7, 0xfffffff0, !P0 ;  /* 0xfffffff007077807 */ /* 0x000fe20004000000 */
[----:B------:R-:W4:Y:S01]  /*3290*/  LDSM.16.M88.4 R16, [R197+0xc800] ;  /* 0x00c80000c510783b */ /* 0x000f220000000200 */
[----:B------:R-:W-:Y:S01]  /*32a0*/  LOP3.LUT P0, RZ, R2, 0x4, RZ, 0xc0, !PT ;  /* 0x0000000402ff7812 */ /* 0x000fe2000780c0ff */
[----:B------:R-:W-:Y:S01]  /*32b0*/  IMAD.MOV.U32 R2, RZ, RZ, 0x40 ;  /* 0x00000040ff027424 */ /* 0x000fe200078e00ff */
[----:B------:R-:W-:Y:S01]  /*32c0*/  UIADD3 UR6, UR24, 0x1, -UR15 ;  /* 0x0000000118067890 */ /* 0x000fe2000fffe80f */
[----:B------:R-:W4:Y:S01]  /*32d0*/  LDSM.16.M88.4 R60, [R197+0xd000] ;  /* 0x00d00000c53c783b */ /* 0x000f220000000200 */
[----:B------:R-:W-:Y:S01]  /*32e0*/  IMAD R196, R7, 0x2, R198 ;  /* 0x0000000207c47824 */ /* 0x000fe200078e02c6 */
[----:B------:R-:W-:Y:S01]  /*32f0*/  UIADD3 UR20, UR24, -UR20, -UR15 ;  /* 0x8000001418147290 */ /* 0x000fe2000fffe80f */
[----:B------:R-:W-:Y:S01]  /*3300*/  @P1 VIADD R195, R5, 0xffffffe0 ;  /* 0xffffffe005c31836 */ /* 0x000fe20000000000 */
[----:B------:R-:W4:Y:S01]  /*3310*/  LDSM.16.M88.4 R44, [R197+0xd800] ;  /* 0x00d80000c52c783b */ /* 0x000f220000000200 */
[----:B------:R-:W-:Y:S01]  /*3320*/  IMAD.MOV.U32 R5, RZ, RZ, 0x20 ;  /* 0x00000020ff057424 */ /* 0x000fe200078e00ff */
[----:B------:R-:W-:Y:S01]  /*3330*/  SEL R2, R2, 0xffffffc0, !P2 ;  /* 0xffffffc002027807 */ /* 0x000fe20005000000 */
[----:B------:R-:W-:Y:S01]  /*3340*/  IMAD.SHL.U32 R214, R4, 0x2, RZ ;  /* 0x0000000204d67824 */ /* 0x000fe200078e00ff */
[----:B------:R-:W-:Y:S01]  /*3350*/  LDSM.16.M88.4 R48, [R196] ;  /* 0x00000000c430783b */ /* 0x000fe20000000200 */
[----:B------:R-:W-:Y:S01]  /*3360*/  IMAD.U32 R210, RZ, RZ, UR6 ;  /* 0x00000006ffd27e24 */ /* 0x000fe2000f8e00ff */
[----:B------:R-:W-:Y:S01]  /*3370*/  SEL R5, R5, 0xffffffe0, !P0 ;  /* 0xffffffe005057807 */ /* 0x000fe20004000000 */
[----:B------:R-:W-:Y:S01]  /*3380*/  IMAD.IADD R191, R197, 0x1, R2 ;  /* 0x00000001c5bf7824 */ /* 0x000fe200078e0202 */
[----:B-123--:R-:W1:Y:S01]  /*3390*/  LDSM.16.M88.4 R8, [R195] ;  /* 0x00000000c308783b */ /* 0x00ee620000000200 */
[----:B------:R-:W-:Y:S01]  /*33a0*/  IMAD.IADD R184, R2, 0x1, R195 ;  /* 0x0000000102b87824 */ /* 0x000fe200078e02c3 */
[----:B------:R-:W-:Y:S01]  /*33b0*/  LOP3.LUT R214, R214, 0x6, RZ, 0xc0, !PT ;  /* 0x00000006d6d67812 */ /* 0x000fe200078ec0ff */
[C---:B------:R-:W-:Y:S01]  /*33c0*/  IMAD R194, R5.reuse, 0x2, R198 ;  /* 0x0000000205c27824 */ /* 0x040fe200078e02c6 */
[----:B------:R-:W2:Y:S01]  /*33d0*/  LDSM.16.M88.4 R32, [R195+0x800] ;  /* 0x00080000c320783b */ /* 0x000ea20000000200 */
[----:B------:R-:W-:Y:S01]  /*33e0*/  IMAD R193, R5, 0x2, R196 ;  /* 0x0000000205c17824 */ /* 0x000fe200078e02c4 */
[----:B------:R-:W-:Y:S01]  /*33f0*/  UIADD3 UR6, UR6, UR19, URZ ;  /* 0x0000001306067290 */ /* 0x000fe2000fffe03f */
[----:B------:R-:W-:Y:S01]  /*3400*/  IMAD.U32 R212, RZ, RZ, UR24 ;  /* 0x00000018ffd47e24 */ /* 0x000fe2000f8e00ff */
[----:B------:R-:W3:Y:S01]  /*3410*/  LDSM.16.M88.4 R12, [R195+0x1000] ;  /* 0x00100000c30c783b */ /* 0x000ee20000000200 */
[----:B------:R-:W-:Y:S01]  /*3420*/  UISETP.GT.AND UP0, UPT, UR17, UR12, UPT ;  /* 0x0000000c1100728c */ /* 0x000fe2000bf04270 */
[----:B------:R-:W-:-:S02]  /*3430*/  VIADD R187, R195, 0x800 ;  /* 0x00000800c3bb7836 */ /* 0x000fc40000000000 */
[----:B------:R-:W3:Y:S01]  /*3440*/  LDSM.16.M88.4 R72, [R195+0x1800] ;  /* 0x00180000c348783b */ /* 0x000ee20000000200 */
[C---:B------:R-:W-:Y:S02]  /*3450*/  VIADD R186, R195.reuse, 0x1000 ;  /* 0x00001000c3ba7836 */ /* 0x040fe40000000000 */
[C---:B------:R-:W-:Y:S01]  /*3460*/  VIADD R185, R195.reuse, 0x1800 ;  /* 0x00001800c3b97836 */ /* 0x040fe20000000000 */
[----:B------:R-:W-:Y:S01]  /*3470*/  LDSM.16.M88.4 R52, [R194] ;  /* 0x00000000c234783b */ /* 0x000fe20000000200 */
[C---:B------:R-:W-:Y:S01]  /*3480*/  VIADD R183, R195.reuse, 0x2000 ;  /* 0x00002000c3b77836 */ /* 0x040fe20000000000 */
[C---:B-----5:R-:W-:Y:S02]  /*3490*/  HMMA.16816.F32 R28, R36.reuse, R24, RZ ;  /* 0x00000018241c723c */ /* 0x060fe400000018ff */
[----:B------:R-:W5:Y:S01]  /*34a0*/  LDSM.16.M88.4 R40, [R191+0xc000] ;  /* 0x00c00000bf28783b */ /* 0x000f620000000200 */
[C---:B------:R-:W-:Y:S02]  /*34b0*/  VIADD R182, R195.reuse, 0x2800 ;  /* 0x00002800c3b67836 */ /* 0x040fe40000000000 */
[C---:B------:R-:W-:Y:S01]  /*34c0*/  VIADD R181, R195.reuse, 0x3000 ;  /* 0x00003000c3b57836 */ /* 0x040fe20000000000 */
[----:B------:R-:W-:Y:S01]  /*34d0*/  LDSM.16.M88.4 R68, [R191+0xd800] ;  /* 0x00d80000bf44783b */ /* 0x000fe20000000200 */
[----:B------:R-:W-:Y:S01]  /*34e0*/  HMMA.16816.F32 R24, R36, R26, RZ ;  /* 0x0000001a2418723c */ /* 0x000fe200000018ff */
[----:B------:R-:W-:-:S02]  /*34f0*/  VIADD R180, R195, 0x3800 ;  /* 0x00003800c3b47836 */ /* 0x000fc40000000000 */
[----:B------:R-:W-:Y:S01]  /*3500*/  LDSM.16.M88.4 R76, [R195+0x3800] ;  /* 0x00380000c34c783b */ /* 0x000fe20000000200 */
[C---:B------:R-:W-:Y:S02]  /*3510*/  VIADD R179, R195.reuse, 0x4000 ;  /* 0x00004000c3b37836 */ /* 0x040fe40000000000 */
[C---:B----4-:R-:W-:Y:S01]  /*3520*/  HMMA.16816.F32 R20, R36.reuse, R16, RZ ;  /* 0x000000102414723c */ /* 0x050fe200000018ff */
[----:B------:R-:W0:Y:S01]  /*3530*/  LDGDEPBAR ;  /* 0x00000000000079af */ /* 0x000e220000000000 */
[C---:B------:R-:W-:Y:S02]  /*3540*/  VIADD R178, R195.reuse, 0x4800 ;  /* 0x00004800c3b27836 */ /* 0x040fe40000000000 */
[C---:B------:R-:W-:Y:S02]  /*3550*/  VIADD R177, R195.reuse, 0x5000 ;  /* 0x00005000c3b17836 */ /* 0x040fe40000000000 */
[----:B------:R-:W-:Y:S01]  /*3560*/  HMMA.16816.F32 R64, R36, R60, RZ ;  /* 0x0000003c2440723c */ /* 0x000fe200000018ff */
[----:B------:R-:W-:-:S05]  /*3570*/  VIADD R176, R195, 0x5800 ;  /* 0x00005800c3b07836 */ /* 0x000fca0000000000 */
        /* <DEDUP_REMOVED lines=8> */
[C---:B--2---:R-:W-:Y:S06]  /*3600*/  HMMA.16816.F32 R20, R48.reuse, R32, R20 ;  /* 0x000000203014723c */ /* 0x044fec0000001814 */
[C---:B------:R-:W-:Y:S01]  /*3610*/  HMMA.16816.F32 R16, R48.reuse, R34, R16 ;  /* 0x000000223010723c */ /* 0x040fe20000001810 */
[----:B------:R-:W-:Y:S05]  /*3620*/  LDSM.16.M88.4 R32, [R193] ;  /* 0x00000000c120783b */ /* 0x000fea0000000200 */
[C---:B---3--:R-:W-:Y:S06]  /*3630*/  HMMA.16816.F32 R64, R48.reuse, R12, R64 ;  /* 0x0000000c3040723c */ /* 0x048fec0000001840 */
[C---:B------:R-:W-:Y:S01]  /*3640*/  HMMA.16816.F32 R60, R48.reuse, R14, R60 ;  /* 0x0000000e303c723c */ /* 0x040fe2000000183c */
[----:B------:R-:W2:Y:S05]  /*3650*/  LDSM.16.M88.4 R12, [R184] ;  /* 0x00000000b80c783b */ /* 0x000eaa0000000200 */
[C---:B------:R-:W-:Y:S06]  /*3660*/  HMMA.16816.F32 R56, R48.reuse, R72, R56 ;  /* 0x000000483038723c */ /* 0x040fec0000001838 */
[----:B------:R-:W-:Y:S01]  /*3670*/  HMMA.16816.F32 R36, R48, R74, R36 ;  /* 0x0000004a3024723c */ /* 0x000fe20000001824 */
[----:B------:R-:W3:Y:S04]  /*3680*/  LDSM.16.M88.4 R48, [R184+0x800] ;  /* 0x00080000b830783b */ /* 0x000ee80000000200 */
[----:B------:R-:W-:Y:S01]  /*3690*/  LDSM.16.M88.4 R72, [R184+0x1800] ;  /* 0x00180000b848783b */ /* 0x000fe20000000200 */
[C---:B-----5:R-:W-:Y:S06]  /*36a0*/  HMMA.16816.F32 R28, R52.reuse, R40, R28 ;  /* 0x00000028341c723c */ /* 0x060fec000000181c */
[C---:B------:R-:W-:Y:S01]  /*36b0*/  HMMA.16816.F32 R24, R52.reuse, R42, R24 ;  /* 0x0000002a3418723c */ /* 0x040fe20000001818 */
[----:B------:R-:W5:Y:S05]  /*36c0*/  LDSM.16.M88.4 R40, [R184+0x1000] ;  /* 0x00100000b828783b */ /* 0x000f6a0000000200 */
[C---:B----4-:R-:W-:Y:S06]  /*36d0*/  HMMA.16816.F32 R20, R52.reuse, R44, R20 ;  /* 0x0000002c3414723c */ /* 0x050fec0000001814 */
[C---:B------:R-:W-:Y:S01]  /*36e0*/  HMMA.16816.F32 R16, R52.reuse, R46, R16 ;  /* 0x0000002e3410723c */ /* 0x040fe20000001810 */
[----:B------:R-:W-:Y:S05]  /*36f0*/  LDSM.16.M88.4 R44, [R197+0xe000] ;  /* 0x00e00000c52c783b */ /* 0x000fea0000000200 */
[C---:B-1----:R-:W-:Y:S06]  /*3700*/  HMMA.16816.F32 R64, R52.reuse, R8, R64 ;  /* 0x000000083440723c */ /* 0x042fec0000001840 */
[C---:B------:R-:W-:Y:S01]  /*3710*/  HMMA.16816.F32 R60, R52.reuse, R10, R60 ;  /* 0x0000000a343c723c */ /* 0x040fe2000000183c */
[----:B------:R-:W1:Y:S05]  /*3720*/  LDSM.16.M88.4 R8, [R198+0x4000] ;  /* 0x00400000c608783b */ /* 0x000e6a0000000200 */
[C---:B------:R-:W-:Y:S06]  /*3730*/  HMMA.16816.F32 R56, R52.reuse, R68, R56 ;  /* 0x000000443438723c */ /* 0x040fec0000001838 */
[----:B------:R-:W-:Y:S01]  /*3740*/  HMMA.16816.F32 R52, R52, R70, R36 ;  /* 0x000000463434723c */ /* 0x000fe20000001824 */
[----:B------:R-:W4:Y:S04]  /*3750*/  LDSM.16.M88.4 R68, [R197+0xe800] ;  /* 0x00e80000c544783b */ /* 0x000f280000000200 */
[----:B------:R-:W4:Y:S01]  /*3760*/  LDSM.16.M88.4 R36, [R197+0xf000] ;  /* 0x00f00000c524783b */ /* 0x000f220000000200 */
[C---:B--2---:R-:W-:Y:S06]  /*3770*/  HMMA.16816.F32 R28, R32.reuse, R12, R28 ;  /* 0x0000000c201c723c */ /* 0x044fec000000181c */
[C---:B------:R-:W-:Y:S01]  /*3780*/  HMMA.16816.F32 R24, R32.reuse, R14, R24 ;  /* 0x0000000e2018723c */ /* 0x040fe20000001818 */
[----:B------:R-:W2:Y:S05]  /*3790*/  LDSM.16.M88.4 R12, [R197+0xf800] ;  /* 0x00f80000c50c783b */ /* 0x000eaa0000000200 */
[C---:B---3--:R-:W-:Y:S06]  /*37a0*/  HMMA.16816.F32 R20, R32.reuse, R48, R20 ;  /* 0x000000302014723c */ /* 0x048fec0000001814 */
[C---:B------:R-:W-:Y:S01]  /*37b0*/  HMMA.16816.F32 R16, R32.reuse, R50, R16 ;  /* 0x000000322010723c */ /* 0x040fe20000001810 */
[----:B------:R-:W-:Y:S05]  /*37c0*/  LDSM.16.M88.4 R48, [R195+0x2000] ;  /* 0x00200000c330783b */ /* 0x000fea0000000200 */
[C---:B-----5:R-:W-:Y:S06]  /*37d0*/  HMMA.16816.F32 R64, R32.reuse, R40, R64 ;  /* 0x000000282040723c */ /* 0x060fec0000001840 */
[C---:B------:R-:W-:Y:S01]  /*37e0*/  HMMA.16816.F32 R60, R32.reuse, R42, R60 ;  /* 0x0000002a203c723c */ /* 0x040fe2000000183c */
[----:B------:R-:W3:Y:S05]  /*37f0*/  LDSM.16.M88.4 R40, [R196+0x4000] ;  /* 0x00400000c428783b */ /* 0x000eea0000000200 */
[C---:B------:R-:W-:Y:S06]  /*3800*/  HMMA.16816.F32 R56, R32.reuse, R72, R56 ;  /* 0x000000482038723c */ /* 0x040fec0000001838 */
[----:B------:R-:W-:Y:S01]  /*3810*/  HMMA.16816.F32 R52, R32, R74, R52 ;  /* 0x0000004a2034723c */ /* 0x000fe20000001834 */
[----:B------:R-:W5:Y:S04]  /*3820*/  LDSM.16.M88.4 R32, [R195+0x2800] ;  /* 0x00280000c320783b */ /* 0x000f680000000200 */
[----:B------:R-:W-:Y:S01]  /*3830*/  LDSM.16.M88.4 R72, [R191+0xf800] ;  /* 0x00f80000bf48783b */ /* 0x000fe20000000200 */
[C---:B-1----:R-:W-:Y:S06]  /*3840*/  HMMA.16816.F32 R28, R8.reuse, R44, R28 ;  /* 0x0000002c081c723c */ /* 0x042fec000000181c */
[C---:B------:R-:W-:Y:S01]  /*3850*/  HMMA.16816.F32 R24, R8.reuse, R46, R24 ;  /* 0x0000002e0818723c */ /* 0x040fe20000001818 */
[----:B------:R-:W1:Y:S05]  /*3860*/  LDSM.16.M88.4 R44, [R195+0x3000] ;  /* 0x00300000c32c783b */ /* 0x000e6a0000000200 */
[C---:B----4-:R-:W-:Y:S06]  /*3870*/  HMMA.16816.F32 R20, R8.reuse, R68, R20 ;  /* 0x000000440814723c */ /* 0x050fec0000001814 */
[C---:B------:R-:W-:Y:S01]  /*3880*/  HMMA.16816.F32 R16, R8.reuse, R70, R16 ;  /* 0x000000460810723c */ /* 0x040fe20000001810 */
[----:B------:R-:W-:Y:S05]  /*3890*/  LDSM.16.M88.4 R68, [R194+0x4000] ;  /* 0x00400000c244783b */ /* 0x000fea0000000200 */
[C---:B------:R-:W-:Y:S06]  /*38a0*/  HMMA.16816.F32 R64, R8.reuse, R36, R64 ;  /* 0x000000240840723c */ /* 0x040fec0000001840 */
[C---:B------:R-:W-:Y:S01]  /*38b0*/  HMMA.16816.F32 R60, R8.reuse, R38, R60 ;  /* 0x00000026083c723c */ /* 0x040fe2000000183c */
[----:B------:R-:W4:Y:S05]  /*38c0*/  LDSM.16.M88.4 R36, [R191+0xe000] ;  /* 0x00e00000bf24783b */ /* 0x000f2a0000000200 */
[C---:B--2---:R-:W-:Y:S06]  /*38d0*/  HMMA.16816.F32 R56, R8.reuse, R12, R56 ;  /* 0x0000000c0838723c */ /* 0x044fec0000001838 */
[----:B------:R-:W-:Y:S01]  /*38e0*/  HMMA.16816.F32 R52, R8, R14, R52 ;  /* 0x0000000e0834723c */ /* 0x000fe20000001834 */
[----:B------:R-:W2:Y:S04]  /*38f0*/  LDSM.16.M88.4 R12, [R191+0xe800] ;  /* 0x00e80000bf0c783b */ /* 0x000ea80000000200 */
[----:B------:R-:W2:Y:S01]  /*3900*/  LDSM.16.M88.4 R8, [R191+0xf000] ;  /* 0x00f00000bf08783b */ /* 0x000ea20000000200 */
[C---:B---3--:R-:W-:Y:S06]  /*3910*/  HMMA.16816.F32 R28, R40.reuse, R48, R28 ;  /* 0x00000030281c723c */ /* 0x048fec000000181c */
[C---:B------:R-:W-:Y:S01]  /*3920*/  HMMA.16816.F32 R24, R40.reuse, R50, R24 ;  /* 0x000000322818723c */ /* 0x040fe20000001818 */
[----:B------:R-:W-:Y:S05]  /*3930*/  LDSM.16.M88.4 R48, [R184+0x2000] ;  /* 0x00200000b830783b */ /* 0x000fea0000000200 */
[C---:B-----5:R-:W-:Y:S06]  /*3940*/  HMMA.16816.F32 R20, R40.reuse, R32, R20 ;  /* 0x000000202814723c */ /* 0x060fec0000001814 */
[C---:B------:R-:W-:Y:S01]  /*3950*/  HMMA.16816.F32 R16, R40.reuse, R34, R16 ;  /* 0x000000222810723c */ /* 0x040fe20000001810 */
[----:B------:R-:W3:Y:S05]  /*3960*/  LDSM.16.M88.4 R32, [R193+0x4000] ;  /* 0x00400000c120783b */ /* 0x000eea0000000200 */
[C---:B-1----:R-:W-:Y:S06]  /*3970*/  HMMA.16816.F32 R64, R40.reuse, R44, R64 ;  /* 0x0000002c2840723c */ /* 0x042fec0000001840 */
[C---:B------:R-:W-:Y:S01]  /*3980*/  HMMA.16816.F32 R60, R40.reuse, R46, R60 ;  /* 0x0000002e283c723c */ /* 0x040fe2000000183c */
[----:B------:R-:W1:Y:S05]  /*3990*/  LDSM.16.M88.4 R44, [R184+0x2800] ;  /* 0x00280000b82c783b */ /* 0x000e6a0000000200 */
[C---:B------:R-:W-:Y:S06]  /*39a0*/  HMMA.16816.F32 R56, R40.reuse, R76, R56 ;  /* 0x0000004c2838723c */ /* 0x040fec0000001838 */
[----:B------:R-:W-:Y:S01]  /*39b0*/  HMMA.16816.F32 R52, R40, R78, R52 ;  /* 0x0000004e2834723c */ /* 0x000fe20000001834 */
[----:B------:R-:W-:Y:S04]  /*39c0*/  LDSM.16.M88.4 R76, [R198+0x8000] ;  /* 0x00800000c64c783b */ /* 0x000fe80000000200 */
[----:B------:R-:W-:Y:S01]  /*39d0*/  LDSM.16.M88.4 R40, [R184+0x3000] ;  /* 0x00300000b828783b */ /* 0x000fe20000000200 */
[C---:B----4-:R-:W-:Y:S06]  /*39e0*/  HMMA.16816.F32 R28, R68.reuse, R36, R28 ;  /* 0x00000024441c723c */ /* 0x050fec000000181c */
[C---:B------:R-:W-:Y:S01]  /*39f0*/  HMMA.16816.F32 R24, R68.reuse, R38, R24 ;  /* 0x000000264418723c */ /* 0x040fe20000001818 */
[----:B------:R-:W4:Y:S05]  /*3a00*/  LDSM.16.M88.4 R36, [R184+0x3800] ;  /* 0x00380000b824783b */ /* 0x000f2a0000000200 */
[C---:B--2---:R-:W-:Y:S06]  /*3a10*/  HMMA.16816.F32 R20, R68.reuse, R12, R20 ;  /* 0x0000000c4414723c */ /* 0x044fec0000001814 */
[C---:B------:R-:W-:Y:S01]  /*3a20*/  HMMA.16816.F32 R16, R68.reuse, R14, R16 ;  /* 0x0000000e4410723c */ /* 0x040fe20000001810 */
[----:B------:R-:W2:Y:S05]  /*3a30*/  LDSM.16.M88.4 R12, [R197+0x10000] ;  /* 0x01000000c50c783b */ /* 0x000eaa0000000200 */
[C---:B------:R-:W-:Y:S06]  /*3a40*/  HMMA.16816.F32 R64, R68.reuse, R8, R64 ;  /* 0x000000084440723c */ /* 0x040fec0000001840 */
[C---:B------:R-:W-:Y:S01]  /*3a50*/  HMMA.16816.F32 R60, R68.reuse, R10, R60 ;  /* 0x0000000a443c723c */ /* 0x040fe2000000183c */
[----:B------:R-:W5:Y:S05]  /*3a60*/  LDSM.16.M88.4 R8, [R197+0x10800] ;  /* 0x01080000c508783b */ /* 0x000f6a0000000200 */
[C---:B------:R-:W-:Y:S06]  /*3a70*/  HMMA.16816.F32 R56, R68.reuse, R72, R56 ;  /* 0x000000484438723c */ /* 0x040fec0000001838 */
[----:B------:R-:W-:Y:S01]  /*3a80*/  HMMA.16816.F32 R52, R68, R74, R52 ;  /* 0x0000004a4434723c */ /* 0x000fe20000001834 */
[----:B------:R-:W5:Y:S04]  /*3a90*/  LDSM.16.M88.4 R68, [R197+0x11800] ;  /* 0x01180000c544783b */ /* 0x000f680000000200 */
[----:B------:R-:W-:Y:S01]  /*3aa0*/  LDSM.16.M88.4 R72, [R197+0x11000] ;  /* 0x01100000c548783b */ /* 0x000fe20000000200 */
[C---:B---3--:R-:W-:Y:S06]  /*3ab0*/  HMMA.16816.F32 R28, R32.reuse, R48, R28 ;  /* 0x00000030201c723c */ /* 0x048fec000000181c */
[C---:B------:R-:W-:Y:S01]  /*3ac0*/  HMMA.16816.F32 R24, R32.reuse, R50, R24 ;  /* 0x000000322018723c */ /* 0x040fe20000001818 */
[----:B------:R-:W-:Y:S05]  /*3ad0*/  LDSM.16.M88.4 R48, [R196+0x8000] ;  /* 0x00800000c430783b */ /* 0x000fea0000000200 */
[C---:B-1----:R-:W-:Y:S06]  /*3ae0*/  HMMA.16816.F32 R20, R32.reuse, R44, R20 ;  /* 0x0000002c2014723c */ /* 0x042fec0000001814 */
[C---:B------:R-:W-:Y:S01]  /*3af0*/  HMMA.16816.F32 R16, R32.reuse, R46, R16 ;  /* 0x0000002e2010723c */ /* 0x040fe20000001810 */
[----:B------:R-:W1:Y:S05]  /*3b00*/  LDSM.16.M88.4 R44, [R195+0x4000] ;  /* 0x00400000c32c783b */ /* 0x000e6a0000000200 */
[C---:B----4-:R-:W-:Y:S06]  /*3b10*/  HMMA.16816.F32 R56, R32.reuse, R36, R56 ;  /* 0x000000242038723c */ /* 0x050fec0000001838 */
[----:B------:R-:W-:Y:S01]  /*3b20*/  HMMA.16816.F32 R52, R32, R38, R52 ;  /* 0x000000262034723c */ /* 0x000fe20000001834 */
[----:B------:R-:W-:Y:S05]  /*3b30*/  LDSM.16.M88.4 R36, [R195+0x5000] ;  /* 0x00500000c324783b */ /* 0x000fea0000000200 */
[----:B--2---:R-:W-:Y:S06]  /*3b40*/  HMMA.16816.F32 R28, R76, R12, R28 ;  /* 0x0000000c4c1c723c */ /* 0x004fec000000181c */
[C---:B------:R-:W-:Y:S06]  /*3b50*/  HMMA.16816.F32 R64, R32.reuse, R40, R64 ;  /* 0x000000282040723c */ /* 0x040fec0000001840 */
[----:B------:R-:W-:Y:S01]  /*3b60*/  HMMA.16816.F32 R60, R32, R42, R60 ;  /* 0x0000002a203c723c */ /* 0x000fe2000000183c */
[----:B------:R-:W2:Y:S04]  /*3b70*/  LDSM.16.M88.4 R32, [R195+0x5800] ;  /* 0x00580000c320783b */ /* 0x000ea80000000200 */
[----:B------:R-:W-:Y:S01]  /*3b80*/  LDSM.16.M88.4 R40, [R195+0x4800] ;  /* 0x00480000c328783b */ /* 0x000fe20000000200 */
[C---:B------:R-:W-:Y:S03]  /*3b90*/  HMMA.16816.F32 R24, R76.reuse, R14, R24 ;  /* 0x0000000e4c18723c */ /* 0x040fe60000001818 */
[----:B------:R-:W-:Y:S03]  /*3ba0*/  LDSM.16.M88.4 R12, [R191+0x10000] ;  /* 0x01000000bf0c783b */ /* 0x000fe60000000200 */
[C---:B-----5:R-:W-:Y:S06]  /*3bb0*/  HMMA.16816.F32 R20, R76.reuse, R8, R20 ;  /* 0x000000084c14723c */ /* 0x060fec0000001814 */
[C---:B------:R-:W-:Y:S01]  /*3bc0*/  HMMA.16816.F32 R16, R76.reuse, R10, R16 ;  /* 0x0000000a4c10723c */ /* 0x040fe20000001810 */
[----:B------:R-:W3:Y:S05]  /*3bd0*/  LDSM.16.M88.4 R8, [R194+0x8000] ;  /* 0x00800000c208783b */ /* 0x000eea0000000200 */
[C---:B------:R-:W-:Y:S06]  /*3be0*/  HMMA.16816.F32 R56, R76.reuse, R68, R56 ;  /* 0x000000444c38723c */ /* 0x040fec0000001838 */
[----:B------:R-:W-:Y:S01]  /*3bf0*/  HMMA.16816.F32 R68, R76, R70, R52 ;  /* 0x000000464c44723c */ /* 0x000fe20000001834 */
[----:B------:R-:W4:Y:S05]  /*3c00*/  LDSM.16.M88.4 R52, [R191+0x10800] ;  /* 0x01080000bf34783b */ /* 0x000f2a0000000200 */
[----:B-1----:R-:W-:Y:S06]  /*3c10*/  HMMA.16816.F32 R28, R48, R44, R28 ;  /* 0x0000002c301c723c */ /* 0x002fec000000181c */
[C---:B------:R-:W-:Y:S06]  /*3c20*/  HMMA.16816.F32 R64, R76.reuse, R72, R64 ;  /* 0x000000484c40723c */ /* 0x040fec0000001840 */
[----:B------:R-:W-:Y:S06]  /*3c30*/  HMMA.16816.F32 R60, R76, R74, R60 ;  /* 0x0000004a4c3c723c */ /* 0x000fec000000183c */
[C---:B------:R-:W-:Y:S01]  /*3c40*/  HMMA.16816.F32 R24, R48.reuse, R46, R24 ;  /* 0x0000002e3018723c */ /* 0x040fe20000001818 */
[----:B------:R-:W1:Y:S05]  /*3c50*/  LDSM.16.M88.4 R44, [R191+0x11000] ;  /* 0x01100000bf2c783b */ /* 0x000e6a0000000200 */
[C---:B--2---:R-:W-:Y:S06]  /*3c60*/  HMMA.16816.F32 R56, R48.reuse, R32, R56 ;  /* 0x000000203038723c */ /* 0x044fec0000001838 */
[----:B------:R-:W-:Y:S06]  /*3c70*/  HMMA.16816.F32 R68, R48, R34, R68 ;  /* 0x000000223044723c */ /* 0x000fec0000001844 */
[----:B---3--:R-:W-:Y:S01]  /*3c80*/  HMMA.16816.F32 R32, R8, R12, R28 ;  /* 0x0000000c0820723c */ /* 0x008fe2000000181c */
[----:B------:R-:W2:Y:S05]  /*3c90*/  LDSM.16.M88.4 R28, [R191+0x11800] ;  /* 0x01180000bf1c783b */ /* 0x000eaa0000000200 */
[----:B------:R-:W-:Y:S01]  /*3ca0*/  HMMA.16816.F32 R20, R48, R40, R20 ;  /* 0x000000283014723c */ /* 0x000fe20000001814 */
[----:B------:R-:W-:-:S05]  /*3cb0*/  LOP3.LUT R13, R6, 0xffffffe0, RZ, 0xc0, !PT ;  /* 0xffffffe0060d7812 */ /* 0x000fca00078ec0ff */
[----:B------:R-:W-:Y:S01]  /*3cc0*/  HMMA.16816.F32 R16, R48, R42, R16 ;  /* 0x0000002a3010723c */ /* 0x000fe20000001810 */
[----:B------:R-:W-:Y:S01]  /*3cd0*/  LDSM.16.M88.4 R40, [R193+0x8000] ;  /* 0x00800000c128783b */ /* 0x000fe20000000200 */
[----:B------:R-:W-:-:S04]  /*3ce0*/  IMAD.IADD R13, R4, 0x1, -R13 ;  /* 0x00000001040d7824 */ /* 0x000fc800078e0a0d */
[----:B------:R-:W-:Y:S01]  /*3cf0*/  HMMA.16816.F32 R72, R48, R36, R64 ;  /* 0x000000243048723c */ /* 0x000fe20000001840 */
[----:B------:R-:W3:Y:S01]  /*3d00*/  LDSM.16.M88.4 R64, [R184+0x4000] ;  /* 0x00400000b840783b */ /* 0x000ee20000000200 */
[----:B------:R-:W-:-:S04]  /*3d10*/  SHF.R.S32.HI R2, RZ, 0x1f, R13 ;  /* 0x0000001fff027819 */ /* 0x000fc8000001140d */
[----:B------:R-:W-:Y:S01]  /*3d20*/  LEA.HI R13, R2, R13, RZ, 0x2 ;  /* 0x0000000d020d7211 */ /* 0x000fe200078f10ff */
[----:B------:R-:W-:Y:S01]  /*3d30*/  HMMA.16816.F32 R60, R48, R38, R60 ;  /* 0x00000026303c723c */ /* 0x000fe2000000183c */
[----:B------:R-:W-:Y:S02]  /*3d40*/  IMAD.U32 R37, RZ, RZ, UR17 ;  /* 0x00000011ff257e24 */ /* 0x000fe4000f8e00ff */
[----:B------:R-:W-:Y:S02]  /*3d50*/  SHF.R.S32.HI R2, RZ, 0x2, R13 ;  /* 0x00000002ff027819 */ /* 0x000fe4000001140d */
[----:B------:R-:W-:Y:S01]  /*3d60*/  IMAD R36, R37, 0x40, R214 ;  /* 0x0000004025247824 */ /* 0x000fe200078e02d6 */
[----:B------:R-:W-:Y:S01]  /*3d70*/  HMMA.16816.F32 R24, R8, R14, R24 ;  /* 0x0000000e0818723c */ /* 0x000fe20000001818 */
[----:B------:R-:W5:Y:S01]  /*3d80*/  LDSM.16.M88.4 R12, [R184+0x4800] ;  /* 0x00480000b80c783b */ /* 0x000f620000000200 */
[----:B------:R-:W-:Y:S02]  /*3d90*/  IMAD.IADD R213, R2, 0x1, R213 ;  /* 0x0000000102d57824 */ /* 0x000fe400078e02d5 */
[----:B------:R-:W-:-:S02]  /*3da0*/  VIADD R2, R36, 0x1 ;  /* 0x0000000124027836 */ /* 0x000fc40000000000 */
[C---:B----4-:R-:W-:Y:S01]  /*3db0*/  HMMA.16816.F32 R20, R8.reuse, R52, R20 ;  /* 0x000000340814723c */ /* 0x050fe20000001814 */
[C---:B------:R-:W-:Y:S01]  /*3dc0*/  VIADD R211, R213.reuse, 0x8 ;  /* 0x00000008d5d37836 */ /* 0x040fe20000000000 */
[C---:B------:R-:W-:Y:S01]  /*3dd0*/  VIADDMNMX R212, R213.reuse, UR6, R212, PT ;  /* 0x00000006d5d47c46 */ /* 0x040fe2000b8001d4 */
[----:B------:R-:W-:Y:S01]  /*3de0*/  VIADD R4, R36, 0x8 ;  /* 0x0000000824047836 */ /* 0x000fe20000000000 */
[----:B------:R-:W-:Y:S02]  /*3df0*/  VIADDMNMX R213, R213, UR20, RZ, !PT ;  /* 0x00000014d5d57c46 */ /* 0x000fe4000f8001ff */
[C---:B------:R-:W-:Y:S01]  /*3e00*/  HMMA.16816.F32 R16, R8.reuse, R54, R16 ;  /* 0x000000360810723c */ /* 0x040fe20000001810 */
[C---:B------:R-:W-:Y:S02]  /*3e10*/  IADD3 R210, R211.reuse, UR19, R210 ;  /* 0x00000013d3d27c10 */ /* 0x040fe4000fffe0d2 */
[----:B------:R-:W-:Y:S02]  /*3e20*/  VIADDMNMX R211, R211, UR20, RZ, !PT ;  /* 0x00000014d3d37c46 */ /* 0x000fe4000f8001ff */
[----:B------:R-:W-:Y:S01]  /*3e30*/  VIMNMX R210, R210, UR24, PT ;  /* 0x00000018d2d27c48 */ /* 0x000fe2000bfe0100 */
[----:B-1----:R-:W-:Y:S01]  /*3e40*/  HMMA.16816.F32 R72, R8, R44, R72 ;  /* 0x0000002c0848723c */ /* 0x002fe20000001848 */
[----:B------:R-:W-:-:S02]  /*3e50*/  ISETP.GE.AND P6, PT, R2, R212, PT ;  /* 0x000000d40200720c */ /* 0x000fc40003fc6270 */
[----:B------:R-:W-:Y:S02]  /*3e60*/  ISETP.GE.AND P2, PT, R2, R210, PT ;  /* 0x000000d20200720c */ /* 0x000fe40003f46270 */
[-C--:B------:R-:W-:Y:S01]  /*3e70*/  ISETP.GE.AND P0, PT, R36, R212.reuse, PT ;  /* 0x000000d42400720c */ /* 0x080fe20003f06270 */
[C---:B------:R-:W-:Y:S01]  /*3e80*/  HMMA.16816.F32 R60, R8.reuse, R46, R60 ;  /* 0x0000002e083c723c */ /* 0x040fe2000000183c */
[C---:B------:R-:W-:Y:S02]  /*3e90*/  ISETP.LT.OR P6, PT, R2.reuse, R213, P6 ;  /* 0x000000d50200720c */ /* 0x040fe400037c1670 */
[----:B------:R-:W-:Y:S01]  /*3ea0*/  ISETP.LT.OR P2, PT, R2, R211, P2 ;  /* 0x000000d30200720c */ /* 0x000fe20001741670 */
[C---:B------:R-:W-:Y:S01]  /*3eb0*/  VIADD R2, R36.reuse, 0x9 ;  /* 0x0000000924027836 */ /* 0x040fe20000000000 */
[----:B------:R-:W-:Y:S01]  /*3ec0*/  ISETP.LT.OR P0, PT, R36, R213, P0 ;  /* 0x000000d52400720c */ /* 0x000fe20000701670 */
[----:B--2---:R-:W-:Y:S01]  /*3ed0*/  HMMA.16816.F32 R56, R8, R28, R56 ;  /* 0x0000001c0838723c */ /* 0x004fe20000001838 */
[----:B------:R-:W-:-:S02]  /*3ee0*/  ISETP.GE.AND P1, PT, R4, R212, PT ;  /* 0x000000d40400720c */ /* 0x000fc40003f26270 */
[-C--:B------:R-:W-:Y:S02]  /*3ef0*/  ISETP.GE.AND P4, PT, R4, R210.reuse, PT ;  /* 0x000000d20400720c */ /* 0x080fe40003f86270 */
[----:B------:R-:W-:Y:S01]  /*3f00*/  ISETP.GE.AND P3, PT, R36, R210, PT ;  /* 0x000000d22400720c */ /* 0x000fe20003f66270 */
[----:B------:R-:W-:Y:S01]  /*3f10*/  HMMA.16816.F32 R68, R8, R30, R68 ;  /* 0x0000001e0844723c */ /* 0x000fe20000001844 */
[----:B------:R-:W1:Y:S01]  /*3f20*/  LDSM.16.M88.4 R8, [R184+0x5000] ;  /* 0x00500000b808783b */ /* 0x000e620000000200 */
[----:B------:R-:W-:Y:S02]  /*3f30*/  ISETP.GE.AND P5, PT, R2, R212, PT ;  /* 0x000000d40200720c */ /* 0x000fe40003fa6270 */
[C---:B------:R-:W-:Y:S02]  /*3f40*/  ISETP.LT.OR P1, PT, R4.reuse, R213, P1 ;  /* 0x000000d50400720c */ /* 0x040fe40000f21670 */
[----:B---3--:R-:W-:Y:S01]  /*3f50*/  HMMA.16816.F32 R32, R40, R64, R32 ;  /* 0x000000402820723c */ /* 0x008fe20000001820 */
[-C--:B------:R-:W-:Y:S01]  /*3f60*/  ISETP.LT.OR P4, PT, R4, R211.reuse, P4 ;  /* 0x000000d30400720c */ /* 0x080fe20002781670 */
[C---:B------:R-:W-:Y:S01]  /*3f70*/  VIADD R4, R36.reuse, 0x10 ;  /* 0x0000001024047836 */ /* 0x040fe20000000000 */
[----:B------:R-:W-:-:S02]  /*3f80*/  ISETP.LT.OR P3, PT, R36, R211, P3 ;  /* 0x000000d32400720c */ /* 0x000fc40001f61670 */
[----:B------:R-:W-:Y:S01]  /*3f90*/  ISETP.LT.OR P5, PT, R2, R213, P5 ;  /* 0x000000d50200720c */ /* 0x000fe20002fa1670 */
[C---:B------:R-:W-:Y:S06]  /*3fa0*/  HMMA.16816.F32 R24, R40.reuse, R66, R24 ;  /* 0x000000422818723c */ /* 0x040fec0000001818 */
[C---:B-----5:R-:W-:Y:S06]  /*3fb0*/  HMMA.16816.F32 R20, R40.reuse, R12, R20 ;  /* 0x0000000c2814723c */ /* 0x060fec0000001814 */
[----:B------:R-:W-:Y:S01]  /*3fc0*/  HMMA.16816.F32 R16, R40, R14, R16 ;  /* 0x0000000e2810723c */ /* 0x000fe20000001810 */
[----:B------:R-:W2:Y:S01]  /*3fd0*/  LDSM.16.M88.4 R12, [R184+0x5800] ;  /* 0x00580000b80c783b */ /* 0x000ea20000000200 */
[----:B------:R-:W-:-:S04]  /*3fe0*/  DEPBAR.LE SB0, 0x0 ;  /* 0x000080000000791a */ /* 0x000fc80000000000 */
[----:B------:R-:W-:Y:S02]  /*3ff0*/  FSEL R31, R32, -INF , !P0 ;  /* 0xff800000201f7808 */ /* 0x000fe40004000000 */
[----:B------:R-:W-:Y:S02]  /*4000*/  ISETP.GE.AND P0, PT, R2, R210, PT ;  /* 0x000000d20200720c */ /* 0x000fe40003f06270 */
[----:B------:R-:W-:Y:S02]  /*4010*/  FSEL R34, R34, -INF , !P3 ;  /* 0xff80000022227808 */ /* 0x000fe40005800000 */
[----:B------:R-:W-:Y:S01]  /*4020*/  ISETP.LT.OR P0, PT, R2, R211, P0 ;  /* 0x000000d30200720c */ /* 0x000fe20000701670 */
[----:B------:R-:W-:Y:S01]  /*4030*/  VIADD R2, R36, 0x11 ;  /* 0x0000001124027836 */ /* 0x000fe20000000000 */
[----:B------:R-:W-:Y:S02]  /*4040*/  FSEL R30, R35, -INF , !P2 ;  /* 0xff800000231e7808 */ /* 0x000fe40005000000 */
[C---:B------:R-:W-:Y:S01]  /*4050*/  ISETP.GE.AND P2, PT, R4.reuse, R212, PT ;  /* 0x000000d40400720c */ /* 0x040fe20003f46270 */
[----:B-1----:R-:W-:Y:S01]  /*4060*/  HMMA.16816.F32 R72, R40, R8, R72 ;  /* 0x000000082848723c */ /* 0x002fe20000001848 */
[----:B------:R-:W-:-:S02]  /*4070*/  ISETP.GE.AND P3, PT, R4, R210, PT ;  /* 0x000000d20400720c */ /* 0x000fc40003f66270 */
[----:B------:R-:W-:Y:S02]  /*4080*/  FSEL R33, R33, -INF , !P6 ;  /* 0xff80000021217808 */ /* 0x000fe40007000000 */
[----:B------:R-:W-:Y:S01]  /*4090*/  FSEL R35, R24, -INF , !P1 ;  /* 0xff80000018237808 */ /* 0x000fe20004800000 */
[----:B------:R-:W-:Y:S01]  /*40a0*/  HMMA.16816.F32 R60, R40, R10, R60 ;  /* 0x0000000a283c723c */ /* 0x000fe2000000183c */
[----:B------:R-:W-:Y:S01]  /*40b0*/  ISETP.GE.AND P6, PT, R2, R212, PT ;  /* 0x000000d40200720c */ /* 0x000fe20003fc6270 */
[----:B------:R-:W-:Y:S01]  /*40c0*/  VIADD R8, R36, 0x29 ;  /* 0x0000002924087836 */ /* 0x000fe20000000000 */
[----:B------:R-:W-:Y:S02]  /*40d0*/  ISETP.GE.AND P1, PT, R2, R210, PT ;  /* 0x000000d20200720c */ /* 0x000fe40003f26270 */
[C---:B------:R-:W-:Y:S02]  /*40e0*/  ISETP.LT.OR P2, PT, R4.reuse, R213, P2 ;  /* 0x000000d50400720c */ /* 0x040fe40001741670 */
[----:B------:R-:W-:Y:S01]  /*40f0*/  ISETP.LT.OR P3, PT, R4, R211, P3 ;  /* 0x000000d30400720c */ /* 0x000fe20001f61670 */
[----:B------:R-:W-:Y:S01]  /*4100*/  VIADD R4, R36, 0x18 ;  /* 0x0000001824047836 */ /* 0x000fe20000000000 */
[----:B------:R-:W-:Y:S01]  /*4110*/  ISETP.LT.OR P6, PT, R2, R213, P6 ;  /* 0x000000d50200720c */ /* 0x000fe200037c1670 */
[----:B------:R-:W-:Y:S01]  /*4120*/  VIADD R10, R36, 0x28 ;  /* 0x00000028240a7836 */ /* 0x000fe20000000000 */
[----:B------:R-:W-:Y:S01]  /*4130*/  ISETP.LT.OR P1, PT, R2, R211, P1 ;  /* 0x000000d30200720c */ /* 0x000fe20000f21670 */
[----:B------:R-:W-:Y:S01]  /*4140*/  VIADD R2, R36, 0x19 ;  /* 0x0000001924027836 */ /* 0x000fe20000000000 */
[----:B------:R-:W-:-:S02]  /*4150*/  FSEL R26, R26, -INF , !P4 ;  /* 0xff8000001a1a7808 */ /* 0x000fc40006000000 */
[----:B------:R-:W-:Y:S02]  /*4160*/  FSEL R24, R27, -INF , !P0 ;  /* 0xff8000001b187808 */ /* 0x000fe40004000000 */
[C---:B------:R-:W-:Y:S01]  /*4170*/  ISETP.GE.AND P0, PT, R4.reuse, R212, PT ;  /* 0x000000d40400720c */ /* 0x040fe20003f06270 */
[C---:B--2---:R-:W-:Y:S01]  /*4180*/  HMMA.16816.F32 R56, R40.reuse, R12, R56 ;  /* 0x0000000c2838723c */ /* 0x044fe20000001838 */
[----:B------:R-:W-:Y:S01]  /*4190*/  BAR.SYNC.DEFER_BLOCKING 0x0 ;  /* 0x0000000000007b1d */ /* 0x000fe20000010000 */
[----:B------:R-:W-:Y:S02]  /*41a0*/  ISETP.GE.AND P4, PT, R4, R210, PT ;  /* 0x000000d20400720c */ /* 0x000fe40003f86270 */
[----:B------:R-:W-:Y:S02]  /*41b0*/  FSEL R37, R25, -INF , !P5 ;  /* 0xff80000019257808 */ /* 0x000fe40006800000 */
[----:B------:R-:W-:Y:S01]  /*41c0*/  FSEL R25, R20, -INF , !P2 ;  /* 0xff80000014197808 */ /* 0x000fe20005000000 */
[----:B------:R-:W-:Y:S01]  /*41d0*/  HMMA.16816.F32 R68, R40, R14, R68 ;  /* 0x0000000e2844723c */ /* 0x000fe20000001844 */
[----:B------:R-:W-:-:S02]  /*41e0*/  ISETP.GE.AND P5, PT, R2, R212, PT ;  /* 0x000000d40200720c */ /* 0x000fc40003fa6270 */
[----:B------:R-:W-:Y:S02]  /*41f0*/  ISETP.GE.AND P2, PT, R2, R210, PT ;  /* 0x000000d20200720c */ /* 0x000fe40003f46270 */
[C---:B------:R-:W-:Y:S02]  /*4200*/  ISETP.LT.OR P0, PT, R4.reuse, R213, P0 ;  /* 0x000000d50400720c */ /* 0x040fe40000701670 */
[----:B------:R-:W-:Y:S01]  /*4210*/  ISETP.LT.OR P4, PT, R4, R211, P4 ;  /* 0x000000d30400720c */ /* 0x000fe20002781670 */
[----:B------:R-:W-:Y:S01]  /*4220*/  VIADD R4, R36, 0x20 ;  /* 0x0000002024047836 */ /* 0x000fe20000000000 */
[C---:B------:R-:W-:Y:S02]  /*4230*/  ISETP.LT.OR P5, PT, R2.reuse, R213, P5 ;  /* 0x000000d50200720c */ /* 0x040fe40002fa1670 */
[----:B------:R-:W-:Y:S01]  /*4240*/  ISETP.LT.OR P2, PT, R2, R211, P2 ;  /* 0x000000d30200720c */ /* 0x000fe20001741670 */
[----:B------:R-:W-:Y:S01]  /*4250*/  VIADD R2, R36, 0x21 ;  /* 0x0000002124027836 */ /* 0x000fe20000000000 */
[----:B------:R-:W-:-:S02]  /*4260*/  FSEL R6, R23, -INF , !P1 ;  /* 0xff80000017067808 */ /* 0x000fc40004800000 */
[----:B------:R-:W-:Y:S02]  /*4270*/  ISETP.GE.AND P1, PT, R4, R212, PT ;  /* 0x000000d40400720c */ /* 0x000fe40003f26270 */
[----:B------:R-:W-:Y:S02]  /*4280*/  FSEL R22, R22, -INF , !P3 ;  /* 0xff80000016167808 */ /* 0x000fe40005800000 */
[----:B------:R-:W-:Y:S02]  /*4290*/  FSEL R21, R21, -INF , !P6 ;  /* 0xff80000015157808 */ /* 0x000fe40007000000 */
[----:B------:R-:W-:Y:S02]  /*42a0*/  ISETP.GE.AND P3, PT, R4, R210, PT ;  /* 0x000000d20400720c */ /* 0x000fe40003f66270 */
[----:B------:R-:W-:Y:S02]  /*42b0*/  FSEL R9, R16, -INF , !P0 ;  /* 0xff80000010097808 */ /* 0x000fe40004000000 */
[----:B------:R-:W-:-:S02]  /*42c0*/  ISETP.GE.AND P6, PT, R2, R212, PT ;  /* 0x000000d40200720c */ /* 0x000fc40003fc6270 */
[----:B------:R-:W-:Y:S02]  /*42d0*/  ISETP.GE.AND P0, PT, R2, R210, PT ;  /* 0x000000d20200720c */ /* 0x000fe40003f06270 */
[C---:B------:R-:W-:Y:S02]  /*42e0*/  ISETP.LT.OR P1, PT, R4.reuse, R213, P1 ;  /* 0x000000d50400720c */ /* 0x040fe40000f21670 */
[----:B------:R-:W-:Y:S02]  /*42f0*/  ISETP.LT.OR P3, PT, R4, R211, P3 ;  /* 0x000000d30400720c */ /* 0x000fe40001f61670 */
[C---:B------:R-:W-:Y:S02]  /*4300*/  ISETP.LT.OR P6, PT, R2.reuse, R213, P6 ;  /* 0x000000d50200720c */ /* 0x040fe400037c1670 */
[----:B------:R-:W-:Y:S02]  /*4310*/  ISETP.LT.OR P0, PT, R2, R211, P0 ;  /* 0x000000d30200720c */ /* 0x000fe40000701670 */
[----:B------:R-:W-:-:S02]  /*4320*/  FSEL R4, R18, -INF , !P4 ;  /* 0xff80000012047808 */ /* 0x000fc40006000000 */
[----:B------:R-:W-:Y:S02]  /*4330*/  FSEL R171, R72, -INF , !P1 ;  /* 0xff80000048ab7808 */ /* 0x000fe40004800000 */
[----:B------:R-:W-:Y:S02]  /*4340*/  FSEL R2, R19, -INF , !P2 ;  /* 0xff80000013027808 */ /* 0x000fe40005000000 */
[C---:B------:R-:W-:Y:S02]  /*4350*/  ISETP.GE.AND P4, PT, R8.reuse, R212, PT ;  /* 0x000000d40800720c */ /* 0x040fe40003f86270 */
[----:B------:R-:W-:Y:S02]  /*4360*/  ISETP.GE.AND P1, PT, R8, R210, PT ;  /* 0x000000d20800720c */ /* 0x000fe40003f26270 */
[----:B------:R-:W-:Y:S02]  /*4370*/  FSEL R17, R17, -INF , !P5 ;  /* 0xff80000011117808 */ /* 0x000fe40006800000 */
        /* <DEDUP_REMOVED lines=9> */
[----:B------:R-:W-:Y:S02]  /*4410*/  FSEL R167, R60, -INF , !P2 ;  /* 0xff8000003ca77808 */ /* 0x000fe40005000000 */
[C---:B------:R-:W-:Y:S02]  /*4420*/  ISETP.GE.AND P6, PT, R8.reuse, R212, PT ;  /* 0x000000d40800720c */ /* 0x040fe40003fc6270 */
[----:B------:R-:W-:Y:S02]  /*4430*/  ISETP.GE.AND P2, PT, R8, R210, PT ;  /* 0x000000d20800720c */ /* 0x000fe40003f46270 */
[----:B------:R-:W-:Y:S02]  /*4440*/  FSEL R216, R75, -INF , !P0 ;  /* 0xff8000004bd87808 */ /* 0x000fe40004000000 */
[----:B------:R-:W-:Y:S02]  /*4450*/  ISETP.GE.AND P0, PT, R10, R212, PT ;  /* 0x000000d40a00720c */ /* 0x000fe40003f06270 */
[----:B------:R-:W-:-:S02]  /*4460*/  ISETP.LT.OR P6, PT, R8, R213, P6 ;  /* 0x000000d50800720c */ /* 0x000fc400037c1670 */
[----:B------:R-:W-:Y:S01]  /*4470*/  ISETP.LT.OR P2, PT, R8, R211, P2 ;  /* 0x000000d30800720c */ /* 0x000fe20001741670 */
[----:B------:R-:W-:Y:S01]  /*4480*/  VIADD R8, R36, 0x38 ;  /* 0x0000003824087836 */ /* 0x000fe20000000000 */
[----:B------:R-:W-:Y:S01]  /*4490*/  ISETP.LT.OR P0, PT, R10, R213, P0 ;  /* 0x000000d50a00720c */ /* 0x000fe20000701670 */
[----:B------:R-:W-:Y:S01]  /*44a0*/  VIADD R36, R36, 0x39 ;  /* 0x0000003924247836 */ /* 0x000fe20000000000 */
[----:B------:R-:W-:Y:S02]  /*44b0*/  FSEL R164, R74, -INF , !P3 ;  /* 0xff8000004aa47808 */ /* 0x000fe40005800000 */
[----:B------:R-:W-:Y:S02]  /*44c0*/  FSEL R203, R56, -INF , !P0 ;  /* 0xff80000038cb7808 */ /* 0x000fe40004000000 */
[----:B------:R-:W-:Y:S02]  /*44d0*/  ISETP.GE.AND P0, PT, R36, R210, PT ;  /* 0x000000d22400720c */ /* 0x000fe40003f06270 */
[----:B------:R-:W-:-:S02]  /*44e0*/  FSEL R168, R62, -INF , !P5 ;  /* 0xff8000003ea87808 */ /* 0x000fc40006800000 */
[----:B------:R-:W-:Y:S02]  /*44f0*/  ISETP.LT.OR P0, PT, R36, R211, P0 ;  /* 0x000000d32400720c */ /* 0x000fe40000701670 */
[----:B------:R-:W-:Y:S02]  /*4500*/  FSEL R165, R61, -INF , !P4 ;  /* 0xff8000003da57808 */ /* 0x000fe40006000000 */
[----:B------:R-:W-:Y:S02]  /*4510*/  FSEL R166, R71, -INF , !P0 ;  /* 0xff80000047a67808 */ /* 0x000fe40004000000 */
[----:B------:R-:W-:Y:S02]  /*4520*/  PLOP3.LUT P0, PT, PT, PT, UP0, 0x80, 0x0 ;  /* 0x000000000000781c */ /* 0x000fe40003f0f008 */
[----:B------:R-:W-:Y:S02]  /*4530*/  FSEL R202, R63, -INF , !P1 ;  /* 0xff8000003fca7808 */ /* 0x000fe40004800000 */
[----:B------:R-:W-:-:S02]  /*4540*/  ISETP.GE.AND P3, PT, R10, R210, PT ;  /* 0x000000d20a00720c */ /* 0x000fc40003f66270 */
[-C--:B------:R-:W-:Y:S02]  /*4550*/  ISETP.GE.AND P5, PT, R8, R212.reuse, PT ;  /* 0x000000d40800720c */ /* 0x080fe40003fa6270 */
[----:B------:R-:W-:Y:S02]  /*4560*/  ISETP.GE.AND P4, PT, R36, R212, PT ;  /* 0x000000d42400720c */ /* 0x000fe40003f86270 */
[----:B------:R-:W-:Y:S02]  /*4570*/  ISETP.GE.AND P1, PT, R8, R210, PT ;  /* 0x000000d20800720c */ /* 0x000fe40003f26270 */
[----:B------:R-:W-:Y:S02]  /*4580*/  ISETP.LT.OR P3, PT, R10, R211, P3 ;  /* 0x000000d30a00720c */ /* 0x000fe40001f61670 */
[C---:B------:R-:W-:Y:S02]  /*4590*/  ISETP.LT.OR P5, PT, R8.reuse, R213, P5 ;  /* 0x000000d50800720c */ /* 0x040fe40002fa1670 */
[----:B------:R-:W-:-:S02]  /*45a0*/  ISETP.LT.OR P1, PT, R8, R211, P1 ;  /* 0x000000d30800720c */ /* 0x000fc40000f21670 */
[----:B------:R-:W-:Y:S02]  /*45b0*/  ISETP.LT.OR P4, PT, R36, R213, P4 ;  /* 0x000000d52400720c */ /* 0x000fe40002781670 */
[----:B------:R-:W-:Y:S02]  /*45c0*/  FSEL R174, R58, -INF , !P3 ;  /* 0xff8000003aae7808 */ /* 0x000fe40005800000 */
[----:B------:R-:W-:Y:S02]  /*45d0*/  FSEL R201, R57, -INF , !P6 ;  /* 0xff80000039c97808 */ /* 0x000fe40007000000 */
[----:B------:R-:W-:Y:S02]  /*45e0*/  FSEL R172, R59, -INF , !P2 ;  /* 0xff8000003bac7808 */ /* 0x000fe40005000000 */
[----:B------:R-:W-:Y:S02]  /*45f0*/  FSEL R175, R68, -INF , !P5 ;  /* 0xff80000044af7808 */ /* 0x000fe40006800000 */
[----:B------:R-:W-:-:S02]  /*4600*/  FSEL R170, R70, -INF , !P1 ;  /* 0xff80000046aa7808 */ /* 0x000fc40004800000 */
[----:B------:R-:W-:Y:S01]  /*4610*/  FSEL R173, R69, -INF , !P4 ;  /* 0xff80000045ad7808 */ /* 0x000fe20006000000 */
[----:B------:R-:W-:Y:S06]  /*4620*/  @!P0 BRA `(.L_x_393) ;  /* 0x0000000400008947 */ /* 0x000fec0003800000 */
[----:B------:R-:W-:Y:S01]  /*4630*/  ULDC UR6, c[0x0][0x2d0] ;  /* 0x0000b40000067ab9 */ /* 0x000fe20000000800 */
[----:B------:R-:W-:Y:S01]  /*4640*/  UIADD3 UR7, UR18, -0x2, URZ ;  /* 0xfffffffe12077890 */ /* 0x000fe2000fffe03f */
[----:B------:R-:W-:Y:S01]  /*4650*/  ISETP.GE.AND P5, PT, R134, UR6, PT ;  /* 0x0000000686007c0c */ /* 0x000fe2000bfa6270 */
[----:B------:R-:W-:Y:S01]  /*4660*/  BSSY B0, `(.L_x_394) ;  /* 0x000003b000007945 */ /* 0x000fe20003800000 */
[----:B------:R-:W-:Y:S01]  /*4670*/  ISETP.GE.AND P4, PT, R204, UR6, PT ;  /* 0x00000006cc007c0c */ /* 0x000fe2000bf86270 */
[----:B------:R-:W-:Y:S01]  /*4680*/  UIMAD UR29, UR29, UR7, URZ ;  /* 0x000000071d1d72a4 */ /* 0x000fe2000f8e023f */
[----:B------:R-:W-:Y:S01]  /*4690*/  ISETP.GE.AND P2, PT, R199, UR6, PT ;  /* 0x00000006c7007c0c */ /* 0x000fe2000bf46270 */
[----:B------:R-:W-:Y:S01]  /*46a0*/  USHF.R.S32.HI UR6, URZ, 0x1f, UR7 ;  /* 0x0000001f3f067899 */ /* 0x000fe20008011407 */
[----:B------:R-:W-:-:S03]  /*46b0*/  IMAD.WIDE.U32 R38, R3, UR7, R208 ;  /* 0x0000000703267c25 */ /* 0x000fc6000f8e00d0 */
[----:B------:R-:W-:-:S04]  /*46c0*/  UIMAD UR6, UR6, UR30, UR29 ;  /* 0x0000001e060672a4 */ /* 0x000fc8000f8e021d */
[----:B------:R-:W1:Y:S01]  /*46d0*/  @!P5 LDC.64 R28, c[0x0][0x218] ;  /* 0x00008600ff1cdb82 */ /* 0x000e620000000a00 */
[----:B------:R2:W-:Y:S01]  /*46e0*/  @P5 STS.128 [R205+0xc000], RZ ;  /* 0x00c000ffcd005388 */ /* 0x0005e20000000c00 */
[----:B------:R-:W-:-:S06]  /*46f0*/  VIADD R8, R39, UR6 ;  /* 0x0000000627087c36 */ /* 0x000fcc0008000000 */
[----:B------:R-:W3:Y:S08]  /*4700*/  @!P4 LDC.64 R18, c[0x0][0x218] ;  /* 0x00008600ff12cb82 */ /* 0x000ef00000000a00 */
[----:B------:R-:W4:Y:S08]  /*4710*/  @!P2 LDC.64 R14, c[0x0][0x218] ;  /* 0x00008600ff0eab82 */ /* 0x000f300000000a00 */
[----:B------:R-:W5:Y:S01]  /*4720*/  @!P5 LDC.64 R12, c[0x0][0x218] ;  /* 0x00008600ff0cdb82 */ /* 0x000f620000000a00 */
[----:B-1----:R-:W-:-:S04]  /*4730*/  @!P5 LEA R28, P6, R38, R28, 0x1 ;  /* 0x0000001c261cd211 */ /* 0x002fc800078c08ff */
[C-C-:B------:R-:W-:Y:S02]  /*4740*/  @!P5 LEA.HI.X R29, R38.reuse, R29, R8.reuse, 0x1, P6 ;  /* 0x0000001d261dd211 */ /* 0x140fe400030f0c08 */
[C---:B------:R-:W-:Y:S01]  /*4750*/  IADD3 R3, P6, R38.reuse, UR26, RZ ;  /* 0x0000001a26037c10 */ /* 0x040fe2000ffde0ff */
        /* <DEDUP_REMOVED lines=13> */
[----:B------:R-:W-:Y:S02]  /*4830*/  @!P2 LEA.HI.X R15, R38, R15, R8, 0x1, P1 ;  /* 0x0000000f260fa211 */ /* 0x000fe400008f0c08 */
[----:B------:R-:W-:Y:S01]  /*4840*/  IADD3.X R8, R8, UR25, RZ, P6, !PT ;  /* 0x0000001908087c10 */ /* 0x000fe2000b7fe4ff */
        /* <DEDUP_REMOVED lines=28> */
.L_x_395:
[----:B------:R-:W-:Y:S05]  /*4a10*/  BSYNC B0 ;  /* 0x0000000000007941 */ /* 0x000fea0003800000 */
.L_x_394:
[----:B------:R-:W0:Y:S02]  /*4a20*/  LDGDEPBAR ;  /* 0x00000000000079af */ /* 0x000e240000000000 */
.L_x_393:
        /* <DEDUP_REMOVED lines=47> */
[----:B------:R-:W3:Y:S04]  /*4d20*/  LDSM.16.MT88.4 R80, [R190+0x16000] ;  /* 0x01600000be50783b */ /* 0x000ee80000004200 */
        /* <DEDUP_REMOVED lines=23> */
[----:B------:R-:W1:Y:S01]  /*4ea0*/  LDSM.16.MT88.4 R8, [R192+0x14800] ;  /* 0x01480000c008783b */ /* 0x000e620000004200 */
        /* <DEDUP_REMOVED lines=8> */
[----:B------:R-:W4:Y:S01]  /*4f30*/  LDSM.16.MT88.4 R20, [R189+0x14800] ;  /* 0x01480000bd14783b */ /* 0x000f220000004200 */
        /* <DEDUP_REMOVED lines=28> */
[----:B---3--:R-:W-:Y:S01]  /*5100*/  F2FP.F16.F32.PACK_AB R98, R152, R155 ;  /* 0x0000009b9862723e */ /* 0x008fe200000000ff */
[----:B------:R-:W-:-:S04]  /*5110*/  FADD.FTZ R155, R155, R156 ;  /* 0x0000009c9b9b7221 */ /* 0x000fc80000010000 */
[----:B------:R-:W-:Y:S02]  /*5120*/  FADD.FTZ R152, R152, R155 ;  /* 0x0000009b98987221 */ /* 0x000fe40000010000 */
[----:B------:R-:W-:Y:S08]  /*5130*/  MUFU.EX2 R157, R157 ;  /* 0x0000009d009d7308 */ /* 0x000ff00000000800 */
[----:B------:R-:W3:Y:S01]  /*5140*/  MUFU.EX2 R154, R154 ;  /* 0x0000009a009a7308 */ /* 0x000ee20000000800 */
[----:B--2---:R-:W-:Y:S01]  /*5150*/  F2FP.F16.F32.PACK_AB R97, R161, R158 ;  /* 0x0000009ea161723e */ /* 0x004fe200000000ff */
[----:B------:R-:W-:-:S06]  /*5160*/  FADD.FTZ R158, R158, R161 ;  /* 0x000000a19e9e7221 */ /* 0x000fcc0000010000 */
[----:B------:R-:W-:Y:S08]  /*5170*/  MUFU.EX2 R153, R153 ;  /* 0x0000009900997308 */ /* 0x000ff00000000800 */
[----:B------:R-:W2:Y:S01]  /*5180*/  MUFU.EX2 R150, R150 ;  /* 0x0000009600967308 */ /* 0x000ea20000000800 */
[----:B---3--:R-:W-:Y:S01]  /*5190*/  F2FP.F16.F32.PACK_AB R99, R154, R157 ;  /* 0x0000009d9a63723e */ /* 0x008fe200000000ff */
[----:B------:R-:W-:-:S04]  /*51a0*/  FADD.FTZ R157, R157, R158 ;  /* 0x0000009e9d9d7221 */ /* 0x000fc80000010000 */
[----:B------:R-:W-:Y:S02]  /*51b0*/  FADD.FTZ R154, R154, R157 ;  /* 0x0000009d9a9a7221 */ /* 0x000fe40000010000 */
[C---:B------:R-:W-:Y:S01]  /*51c0*/  HMMA.16816.F32 R120, R96.reuse, R116, RZ ;  /* 0x000000746078723c */ /* 0x040fe200000018ff */
[----:B------:R-:W-:Y:S05]  /*51d0*/  MUFU.EX2 R149, R149 ;  /* 0x0000009500957308 */ /* 0x000fea0000000800 */
[C---:B------:R-:W-:Y:S03]  /*51e0*/  HMMA.16816.F32 R36, R96.reuse, R40, RZ ;  /* 0x000000286024723c */ /* 0x040fe600000018ff */
[----:B------:R-:W3:Y:S01]  /*51f0*/  MUFU.EX2 R0, R0 ;  /* 0x0000000000007308 */ /* 0x000ee20000000800 */
        /* <DEDUP_REMOVED lines=8> */
[----:B---3--:R-:W-:Y:S01]  /*5280*/  F2FP.F16.F32.PACK_AB R6, R0, R149 ;  /* 0x000000950006723e */ /* 0x008fe200000000ff */
[----:B------:R-:W-:-:S03]  /*5290*/  FADD.FTZ R149, R149, R150 ;  /* 0x0000009695957221 */ /* 0x000fc60000010000 */
[C---:B------:R-:W-:Y:S01]  /*52a0*/  HMMA.16816.F32 R60, R96.reuse, R64, RZ ;  /* 0x00000040603c723c */ /* 0x040fe200000018ff */
[----:B------:R-:W-:Y:S02]  /*52b0*/  FADD.FTZ R149, R0, R149 ;  /* 0x0000009500957221 */ /* 0x000fe40000010000 */
[----:B------:R-:W-:Y:S03]  /*52c0*/  MUFU.EX2 R133, R133 ;  /* 0x0000008500857308 */ /* 0x000fe60000000800 */
[C---:B------:R-:W-:Y:S05]  /*52d0*/  HMMA.16816.F32 R56, R96.reuse, R58, RZ ;  /* 0x0000003a6038723c */ /* 0x040fea00000018ff */
[----:B------:R-:W3:Y:S01]  /*52e0*/  MUFU.EX2 R2, R2 ;  /* 0x0000000200027308 */ /* 0x000ee20000000800 */
[----:B--2---:R-:W-:Y:S01]  /*52f0*/  F2FP.F16.F32.PACK_AB R5, R148, R151 ;  /* 0x000000979405723e */ /* 0x004fe200000000ff */
[----:B------:R-:W-:Y:S01]  /*5300*/  HMMA.16816.F32 R64, R96, R66, RZ ;  /* 0x000000426040723c */ /* 0x000fe200000018ff */
[----:B------:R-:W-:-:S04]  /*5310*/  FADD.FTZ R151, R151, R154 ;  /* 0x0000009a97977221 */ /* 0x000fc80000010000 */
[----:B------:R-:W-:Y:S01]  /*5320*/  FADD.FTZ R148, R148, R151 ;  /* 0x0000009794947221 */ /* 0x000fe20000010000 */
[C---:B------:R-:W-:Y:S01]  /*5330*/  HMMA.16816.F32 R68, R96.reuse, R72, RZ ;  /* 0x000000486044723c */ /* 0x040fe200000018ff */
[----:B------:R-:W-:Y:S05]  /*5340*/  MUFU.EX2 R160, R160 ;  /* 0x000000a000a07308 */ /* 0x000fea0000000800 */
[----:B------:R-:W-:Y:S01]  /*5350*/  HMMA.16816.F32 R76, R96, R80, RZ ;  /* 0x00000050604c723c */ /* 0x000fe200000018ff */
[----:B---3--:R-:W-:Y:S02]  /*5360*/  F2FP.F16.F32.PACK_AB R7, R2, R133 ;  /* 0x000000850207723e */ /* 0x008fe400000000ff */
[----:B------:R-:W2:Y:S01]  /*5370*/  MUFU.EX2 R163, R163 ;  /* 0x000000a300a37308 */ /* 0x000ea20000000800 */
[----:B------:R-:W-:-:S02]  /*5380*/  FADD.FTZ R133, R133, R148 ;  /* 0x0000009485857221 */ /* 0x000fc40000010000 */
[----:B------:R-:W-:Y:S02]  /*5390*/  HMMA.16816.F32 R72, R96, R74, RZ ;  /* 0x0000004a6048723c */ /* 0x000fe400000018ff */
[----:B------:R-:W-:-:S04]  /*53a0*/  FADD.FTZ R133, R2, R133 ;  /* 0x0000008502857221 */ /* 0x000fc80000010000 */
[C---:B------:R-:W-:Y:S01]  /*53b0*/  HMMA.16816.F32 R120, R4.reuse, R12, R120 ;  /* 0x0000000c0478723c */ /* 0x040fe20000001878 */
[----:B------:R-:W-:Y:S05]  /*53c0*/  MUFU.EX2 R162, R162 ;  /* 0x000000a200a27308 */ /* 0x000fea0000000800 */
[C---:B------:R-:W-:Y:S01]  /*53d0*/  HMMA.16816.F32 R116, R4.reuse, R14, R116 ;  /* 0x0000000e0474723c */ /* 0x040fe20000001874 */
[----:B------:R-:W3:Y:S02]  /*53e0*/  LDSM.16.MT88.4 R12, [R192+0x16800] ;  /* 0x01680000c00c783b */ /* 0x000ee40000004200 */
[----:B------:R-:W-:Y:S03]  /*53f0*/  MUFU.EX2 R165, R165 ;  /* 0x000000a500a57308 */ /* 0x000fe60000000800 */
[C---:B-1----:R-:W-:Y:S05]  /*5400*/  HMMA.16816.F32 R36, R4.reuse, R8, R36 ;  /* 0x000000080424723c */ /* 0x042fea0000001824 */
[----:B------:R-:W-:Y:S01]  /*5410*/  MUFU.EX2 R164, R164 ;  /* 0x000000a400a47308 */ /* 0x000fe20000000800 */
[----:B------:R-:W-:Y:S01]  /*5420*/  HMMA.16816.F32 R40, R4, R10, R40 ;  /* 0x0000000a0428723c */ /* 0x000fe20000001828 */
[----:B------:R-:W1:Y:S05]  /*5430*/  LDSM.16.MT88.4 R8, [R190+0x16800] ;  /* 0x01680000be08783b */ /* 0x000e6a0000004200 */
[C---:B------:R-:W-:Y:S01]  /*5440*/  HMMA.16816.F32 R80, R96.reuse, R82, RZ ;  /* 0x000000526050723c */ /* 0x040fe200000018ff */
[----:B------:R-:W2:Y:S05]  /*5450*/  MUFU.EX2 R167, R167 ;  /* 0x000000a700a77308 */ /* 0x000eaa0000000800 */
[----:B------:R-:W-:Y:S03]  /*5460*/  HMMA.16816.F32 R112, R96, R108, RZ ;  /* 0x0000006c6070723c */ /* 0x000fe600000018ff */
[----:B------:R-:W-:Y:S03]  /*5470*/  MUFU.EX2 R168, R168 ;  /* 0x000000a800a87308 */ /* 0x000fe60000000800 */
[C---:B----4-:R-:W-:Y:S05]  /*5480*/  HMMA.16816.F32 R52, R4.reuse, R20, R52 ;  /* 0x000000140434723c */ /* 0x050fea0000001834 */
[----:B------:R-:W4:Y:S01]  /*5490*/  MUFU.EX2 R171, R171 ;  /* 0x000000ab00ab7308 */ /* 0x000f220000000800 */
[C---:B------:R-:W-:Y:S01]  /*54a0*/  HMMA.16816.F32 R56, R4.reuse, R22, R56 ;  /* 0x000000160438723c */ /* 0x040fe20000001838 */
[----:B------:R-:W2:Y:S05]  /*54b0*/  LDSM.16.MT88.4 R20, [R189+0x16800] ;  /* 0x01680000bd14783b */ /* 0x000eaa0000004200 */
[C---:B-----5:R-:W-:Y:S01]  /*54c0*/  HMMA.16816.F32 R60, R4.reuse, R16, R60 ;  /* 0x00000010043c723c */ /* 0x060fe2000000183c */
[----:B------:R-:W-:Y:S05]  /*54d0*/  MUFU.EX2 R202, R202 ;  /* 0x000000ca00ca7308 */ /* 0x000fea0000000800 */
[----:B------:R-:W-:Y:S01]  /*54e0*/  HMMA.16816.F32 R64, R4, R18, R64 ;  /* 0x000000120440723c */ /* 0x000fe20000001840 */
[----:B------:R-:W5:Y:S02]  /*54f0*/  LDSM.16.MT88.4 R16, [R188+0x16800] ;  /* 0x01680000bc10783b */ /* 0x000f640000004200 */
[----:B------:R-:W4:Y:S03]  /*5500*/  MUFU.EX2 R201, R201 ;  /* 0x000000c900c97308 */ /* 0x000f260000000800 */
[----:B------:R-:W-:Y:S05]  /*5510*/  HMMA.16816.F32 R108, R96, R110, RZ ;  /* 0x0000006e606c723c */ /* 0x000fea00000018ff */
[----:B------:R-:W-:Y:S01]  /*5520*/  MUFU.EX2 R175, R175 ;  /* 0x000000af00af7308 */ /* 0x000fe20000000800 */
[C---:B---3--:R-:W-:Y:S06]  /*5530*/  HMMA.16816.F32 R68, R4.reuse, R12, R68 ;  /* 0x0000000c0444723c */ /* 0x048fec0000001844 */
[C---:B------:R-:W-:Y:S01]  /*5540*/  HMMA.16816.F32 R72, R4.reuse, R14, R72 ;  /* 0x0000000e0448723c */ /* 0x040fe20000001848 */
[----:B------:R-:W3:Y:S01]  /*5550*/  LDSM.16.MT88.4 R12, [R189+0x13000] ;  /* 0x01300000bd0c783b */ /* 0x000ee20000004200 */
[----:B------:R-:W-:Y:S04]  /*5560*/  MUFU.EX2 R200, R200 ;  /* 0x000000c800c87308 */ /* 0x000fe80000000800 */
[C---:B-1----:R-:W-:Y:S04]  /*5570*/  HMMA.16816.F32 R76, R4.reuse, R8, R76 ;  /* 0x00000008044c723c */ /* 0x042fe8000000184c */
[----:B------:R-:W-:Y:S02]  /*5580*/  MUFU.EX2 R173, R173 ;  /* 0x000000ad00ad7308 */ /* 0x000fe40000000800 */
[----:B------:R-:W-:Y:S01]  /*5590*/  HMMA.16816.F32 R80, R4, R10, R80 ;  /* 0x0000000a0450723c */ /* 0x000fe20000001850 */
[----:B------:R-:W1:Y:S05]  /*55a0*/  LDSM.16.MT88.4 R8, [R189+0x15000] ;  /* 0x01500000bd08783b */ /* 0x000e6a0000004200 */
[C---:B------:R-:W-:Y:S01]  /*55b0*/  HMMA.16816.F32 R128, R96.reuse, R124, RZ ;  /* 0x0000007c6080723c */ /* 0x040fe200000018ff */
[----:B------:R-:W1:Y:S05]  /*55c0*/  MUFU.EX2 R172, R172 ;  /* 0x000000ac00ac7308 */ /* 0x000e6a0000000800 */
[C---:B------:R-:W-:Y:S03]  /*55d0*/  HMMA.16816.F32 R104, R96.reuse, R100, RZ ;  /* 0x000000646068723c */ /* 0x040fe600000018ff */
[----:B------:R-:W-:Y:S03]  /*55e0*/  MUFU.EX2 R170, R170 ;  /* 0x000000aa00aa7308 */ /* 0x000fe60000000800 */
[C---:B------:R-:W-:Y:S05]  /*55f0*/  HMMA.16816.F32 R44, R96.reuse, R48, RZ ;  /* 0x00000030602c723c */ /* 0x040fea00000018ff */
[----:B------:R-:W1:Y:S01]  /*5600*/  MUFU.EX2 R215, R215 ;  /* 0x000000d700d77308 */ /* 0x000e620000000800 */
        /* <DEDUP_REMOVED lines=20> */
[C---:B--2---:R-:W-:Y:S06]  /*5750*/  HMMA.16816.F32 R84, R4.reuse, R20, R84 ;  /* 0x000000140454723c */ /* 0x044fec0000001854 */
[C---:B------:R-:W-:Y:S01]  /*5760*/  HMMA.16816.F32 R88, R4.reuse, R22, R88 ;  /* 0x000000160458723c */ /* 0x040fe20000001858 */
[----:B------:R-:W2:Y:S05]  /*5770*/  LDSM.16.MT88.4 R20, [R188+0x15000] ;  /* 0x01500000bc14783b */ /* 0x000eaa0000004200 */
[C---:B-----5:R-:W-:Y:S06]  /*5780*/  HMMA.16816.F32 R92, R4.reuse, R16, R92 ;  /* 0x00000010045c723c */ /* 0x060fec000000185c */
[----:B------:R-:W-:Y:S01]  /*5790*/  HMMA.16816.F32 R96, R4, R18, R96 ;  /* 0x000000120460723c */ /* 0x000fe20000001860 */
[----:B------:R-:W5:Y:S06]  /*57a0*/  LDSM.16.MT88.4 R16, [R192+0x17000] ;  /* 0x01700000c010783b */ /* 0x000f6c0000004200 */
[----:B------:R-:W-:Y:S01]  /*57b0*/  F2FP.F16.F32.PACK_AB R4, R163, R160 ;  /* 0x000000a0a304723e */ /* 0x000fe200000000ff */
[----:B------:R-:W-:Y:S01]  /*57c0*/  FADD.FTZ R160, R160, R149 ;  /* 0x00000095a0a07221 */ /* 0x000fe20000010000 */
[----:B------:R-:W-:Y:S01]  /*57d0*/  F2FP.F16.F32.PACK_AB R5, R167, R164 ;  /* 0x000000a4a705723e */ /* 0x000fe200000000ff */
[----:B------:R-:W-:Y:S01]  /*57e0*/  FADD.FTZ R164, R164, R133 ;  /* 0x00000085a4a47221 */ /* 0x000fe20000010000 */
[----:B------:R-:W-:Y:S01]  /*57f0*/  F2FP.F16.F32.PACK_AB R6, R165, R162 ;  /* 0x000000a2a506723e */ /* 0x000fe200000000ff */
[----:B------:R-:W-:Y:S01]  /*5800*/  FADD.FTZ R163, R163, R160 ;  /* 0x000000a0a3a37221 */ /* 0x000fe20000010000 */
[----:B----4-:R-:W-:Y:S01]  /*5810*/  F2FP.F16.F32.PACK_AB R7, R171, R168 ;  /* 0x000000a8ab07723e */ /* 0x010fe200000000ff */
[----:B------:R-:W-:-:S02]  /*5820*/  FADD.FTZ R167, R167, R164 ;  /* 0x000000a4a7a77221 */ /* 0x000fc40000010000 */
[----:B------:R-:W-:Y:S02]  /*5830*/  FADD.FTZ R162, R162, R163 ;  /* 0x000000a3a2a27221 */ /* 0x000fe40000010000 */
[----:B------:R-:W-:Y:S02]  /*5840*/  FADD.FTZ R168, R168, R167 ;  /* 0x000000a7a8a87221 */ /* 0x000fe40000010000 */
[----:B---3--:R-:W-:Y:S01]  /*5850*/  HMMA.16816.F32 R112, R4, R12, R112 ;  /* 0x0000000c0470723c */ /* 0x008fe20000001870 */
[----:B------:R-:W-:Y:S01]  /*5860*/  FADD.FTZ R165, R165, R162 ;  /* 0x000000a2a5a57221 */ /* 0x000fe20000010000 */
[----:B------:R-:W-:-:S04]  /*5870*/  FADD.FTZ R168, R171, R168 ;  /* 0x000000a8aba87221 */ /* 0x000fc80000010000 */
        /* <DEDUP_REMOVED lines=8> */
[C---:B-----5:R-:W-:Y:S06]  /*5900*/  HMMA.16816.F32 R68, R4.reuse, R16, R68 ;  /* 0x000000100444723c */ /* 0x060fec0000001844 */
[C---:B------:R-:W-:Y:S01]  /*5910*/  HMMA.16816.F32 R72, R4.reuse, R18, R72 ;  /* 0x000000120448723c */ /* 0x040fe20000001848 */
[----:B------:R-:W4:Y:S05]  /*5920*/  LDSM.16.MT88.4 R16, [R192+0x13800] ;  /* 0x01380000c010783b */ /* 0x000f2a0000004200 */
        /* <DEDUP_REMOVED lines=21> */
[C---:B--2---:R-:W-:Y:S06]  /*5a80*/  HMMA.16816.F32 R92, R4.reuse, R20, R92 ;  /* 0x00000014045c723c */ /* 0x044fec000000185c */
[----:B------:R-:W-:Y:S01]  /*5a90*/  HMMA.16816.F32 R96, R4, R22, R96 ;  /* 0x000000160460723c */ /* 0x000fe20000001860 */
[----:B------:R-:W2:Y:S06]  /*5aa0*/  LDSM.16.MT88.4 R20, [R192+0x17800] ;  /* 0x01780000c014783b */ /* 0x000eac0000004200 */
        /* <DEDUP_REMOVED lines=35> */
[C---:B---3--:R-:W-:Y:S06]  /*5ce0*/  HMMA.16816.F32 R84, R4.reuse, R12, R84 ;  /* 0x0000000c0454723c */ /* 0x048fec0000001854 */
[C---:B------:R-:W-:Y:S06]  /*5cf0*/  HMMA.16816.F32 R88, R4.reuse, R14, R88 ;  /* 0x0000000e0458723c */ /* 0x040fec0000001858 */
[C---:B-1----:R-:W-:Y:S06]  /*5d00*/  HMMA.16816.F32 R92, R4.reuse, R8, R92 ;  /* 0x00000008045c723c */ /* 0x042fec000000185c */
[----:B------:R-:W-:Y:S01]  /*5d10*/  HMMA.16816.F32 R96, R4, R10, R96 ;  /* 0x0000000a0460723c */ /* 0x000fe20000001860 */
[----:B------:R-:W-:-:S08]  /*5d20*/  NOP ;  /* 0x0000000000007918 */ /* 0x000fd00000000000 */
[----:B------:R-:W-:-:S15]  /*5d30*/  @!P0 BRA `(.L_x_396) ;  /* 0x0000006400688947 */ /* 0x000fde0003800000 */
[----:B------:R-:W-:Y:S01]  /*5d40*/  ULDC UR4, c[0x0][0x2d0] ;  /* 0x0000b40000047ab9 */ /* 0x000fe20000000800 */
[----:B------:R-:W-:Y:S01]  /*5d50*/  UIADD3 UR17, UR18, -0x2, URZ ;  /* 0xfffffffe12117890 */ /* 0x000fe2000fffe03f */
[----:B------:R-:W-:Y:S01]  /*5d60*/  ISETP.GE.AND P4, PT, R134, UR4, PT ;  /* 0x0000000486007c0c */ /* 0x000fe2000bf86270 */
[----:B------:R-:W-:Y:S01]  /*5d70*/  IMAD.MOV.U32 R4, RZ, RZ, R144 ;  /* 0x000000ffff047224 */ /* 0x000fe200078e0090 */
[----:B------:R-:W-:Y:S01]  /*5d80*/  ISETP.GE.AND P3, PT, R204, UR4, PT ;  /* 0x00000004cc007c0c */ /* 0x000fe2000bf66270 */
[----:B------:R-:W-:Y:S01]  /*5d90*/  IMAD.MOV.U32 R5, RZ, RZ, R147 ;  /* 0x000000ffff057224 */ /* 0x000fe200078e0093 */
[----:B------:R-:W-:Y:S01]  /*5da0*/  ISETP.GE.AND P2, PT, R199, UR4, PT ;  /* 0x00000004c7007c0c */ /* 0x000fe2000bf46270 */
[----:B------:R-:W-:Y:S01]  /*5db0*/  IMAD.U32 R16, RZ, RZ, UR17 ;  /* 0x00000011ff107e24 */ /* 0x000fe2000f8e00ff */
[----:B------:R-:W-:-:S04]  /*5dc0*/  DEPBAR.LE SB0, 0x0 ;  /* 0x000080000000791a */ /* 0x000fc80000000000 */
[----:B------:R-:W-:Y:S01]  /*5dd0*/  USHF.R.S32.HI UR6, URZ, 0x1f, UR17 ;  /* 0x0000001f3f067899 */ /* 0x000fe20008011411 */
[----:B------:R-:W-:Y:S01]  /*5de0*/  BAR.SYNC.DEFER_BLOCKING 0x0 ;  /* 0x0000000000007b1d */ /* 0x000fe20000010000 */
[----:B------:R-:W-:Y:S01]  /*5df0*/  UIMAD UR4, UR27, UR17, URZ ;  /* 0x000000111b0472a4 */ /* 0x000fe2000f8e023f */
[----:B------:R-:W-:Y:S01]  /*5e00*/  IMAD.WIDE.U32 R16, R16, UR28, R4 ;  /* 0x0000001c10107c25 */ /* 0x000fe2000f8e0004 */
[----:B------:R-:W-:Y:S02]  /*5e10*/  UISETP.GT.AND UP0, UPT, UR17, UR12, UPT ;  /* 0x0000000c1100728c */ /* 0x000fe4000bf04270 */
[----:B------:R-:W-:-:S03]  /*5e20*/  UIMAD UR4, UR6, UR28, UR4 ;  /* 0x0000001c060472a4 */ /* 0x000fc6000f8e0204 */
[----:B------:R-:W1:Y:S01]  /*5e30*/  @!P4 LDC.64 R14, c[0x0][0x220] ;  /* 0x00008800ff0ecb82 */ /* 0x000e620000000a00 */
[----:B------:R-:W-:Y:S02]  /*5e40*/  IADD3 R2, P5, R16, UR31, RZ ;  /* 0x0000001f10027c10 */ /* 0x000fe4000ffbe0ff */
[----:B------:R-:W-:-:S05]  /*5e50*/  VIADD R0, R17, UR4 ;  /* 0x0000000411007c36 */ /* 0x000fca0008000000 */
[----:B------:R-:W2:Y:S08]  /*5e60*/  @!P3 LDC.64 R12, c[0x0][0x220] ;  /* 0x00008800ff0cbb82 */ /* 0x000eb00000000a00 */
[----:B------:R-:W3:Y:S01]  /*5e70*/  @!P2 LDC.64 R10, c[0x0][0x220] ;  /* 0x00008800ff0aab82 */ /* 0x000ee20000000a00 */
[----:B------:R-:W-:Y:S07]  /*5e80*/  @P4 STS.128 [R205+0x12000], RZ ;  /* 0x012000ffcd004388 */ /* 0x000fee0000000c00 */
[----:B------:R-:W4:Y:S01]  /*5e90*/  @!P4 LDC.64 R8, c[0x0][0x220] ;  /* 0x00008800ff08cb82 */ /* 0x000f220000000a00 */
[----:B-1----:R-:W-:-:S04]  /*5ea0*/  @!P4 LEA R14, P0, R16, R14, 0x1 ;  /* 0x0000000e100ec211 */ /* 0x002fc800078008ff */
[----:B------:R-:W-:-:S03]  /*5eb0*/  @!P4 LEA.HI.X R15, R16, R15, R0, 0x1, P0 ;  /* 0x0000000f100fc211 */ /* 0x000fc600000f0c00 */
[----:B------:R-:W1:Y:S01]  /*5ec0*/  @!P3 LDC.64 R6, c[0x0][0x220] ;  /* 0x00008800ff06bb82 */ /* 0x000e620000000a00 */
[C---:B--2---:R-:W-:Y:S01]  /*5ed0*/  @!P3 LEA R12, P1, R16.reuse, R12, 0x1 ;  /* 0x0000000c100cb211 */ /* 0x044fe200078208ff */
[----:B------:R-:W-:Y:S01]  /*5ee0*/  @!PT LDS RZ, [RZ] ;  /* 0x00000000fffff984 */ /* 0x000fe20000000800 */
[----:B------:R-:W-:Y:S01]  /*5ef0*/  @!PT LDS RZ, [RZ] ;  /* 0x00000000fffff984 */ /* 0x000fe20000000800 */
[----:B------:R-:W-:Y:S01]  /*5f00*/  @!PT LDS RZ, [RZ] ;  /* 0x00000000fffff984 */ /* 0x000fe20000000800 */
[----:B------:R-:W-:Y:S03]  /*5f10*/  @!P4 LDGSTS.E.BYPASS.LTC128B.128 [R205+0x12000], desc[UR22][R14.64] ;  /* 0x120000000ecdcfae */ /* 0x000fe6000b901d56 */
[C-C-:B------:R-:W-:Y:S01]  /*5f20*/  @!P3 LEA.HI.X R13, R16.reuse, R13, R0.reuse, 0x1, P1 ;  /* 0x0000000d100db211 */ /* 0x140fe200008f0c00 */
[----:B------:R-:W-:Y:S02]  /*5f30*/  @P3 STS.128 [R205+0x14000], RZ ;  /* 0x014000ffcd003388 */ /* 0x000fe40000000c00 */
[----:B------:R-:W2:Y:S01]  /*5f40*/  @!P2 LDC.64 R4, c[0x0][0x220] ;  /* 0x00008800ff04ab82 */ /* 0x000ea20000000a00 */
[C---:B---3--:R-:W-:Y:S01]  /*5f50*/  @!P2 LEA R10, P0, R16.reuse, R10, 0x1 ;  /* 0x0000000a100aa211 */ /* 0x048fe200078008ff */
[----:B------:R-:W-:Y:S01]  /*5f60*/  @!PT LDS RZ, [RZ] ;  /* 0x00000000fffff984 */ /* 0x000fe20000000800 */
[----:B------:R-:W-:Y:S01]  /*5f70*/  @!PT LDS RZ, [RZ] ;  /* 0x00000000fffff984 */ /* 0x000fe20000000800 */
[----:B------:R-:W-:Y:S01]  /*5f80*/  @!PT LDS RZ, [RZ] ;  /* 0x00000000fffff984 */ /* 0x000fe20000000800 */
[----:B------:R3:W-:Y:S03]  /*5f90*/  @!P3 LDGSTS.E.BYPASS.LTC128B.128 [R205+0x14000], desc[UR22][R12.64+0x80] ;  /* 0x140000800ccdbfae */ /* 0x0007e6000b901d56 */
[----:B------:R-:W-:Y:S01]  /*5fa0*/  @!P2 LEA.HI.X R11, R16, R11, R0, 0x1, P0 ;  /* 0x0000000b100ba211 */ /* 0x000fe200000f0c00 */
[----:B------:R-:W-:Y:S01]  /*5fb0*/  @P2 STS.128 [R205+0x16000], RZ ;  /* 0x016000ffcd002388 */ /* 0x000fe20000000c00 */
[----:B------:R-:W-:-:S02]  /*5fc0*/  IADD3.X R0, R0, UR16, RZ, P5, !PT ;  /* 0x0000001000007c10 */ /* 0x000fc4000affe4ff */
[C---:B----4-:R-:W-:Y:S01]  /*5fd0*/  @!P4 LEA R8, P5, R2.reuse, R8, 0x1 ;  /* 0x000000080208c211 */ /* 0x050fe200078a08ff */
[----:B------:R-:W-:Y:S01]  /*5fe0*/  @!PT LDS RZ, [RZ] ;  /* 0x00000000fffff984 */ /* 0x000fe20000000800 */
[----:B------:R-:W-:Y:S01]  /*5ff0*/  @!PT LDS RZ, [RZ] ;  /* 0x00000000fffff984 */ /* 0x000fe20000000800 */
[----:B------:R-:W-:Y:S01]  /*6000*/  @!PT LDS RZ, [RZ] ;  /* 0x00000000fffff984 */ /* 0x000fe20000000800 */
[----:B------:R-:W-:Y:S03]  /*6010*/  @!P2 LDGSTS.E.BYPASS.LTC128B.128 [R205+0x16000], desc[UR22][R10.64+0x100] ;  /* 0x160001000acdafae */ /* 0x000fe6000b901d56 */
[C---:B------:R-:W-:Y:S01]  /*6020*/  @!P4 LEA.HI.X R9, R2.reuse, R9, R0, 0x1, P5 ;  /* 0x000000090209c211 */ /* 0x040fe200028f0c00 */
[----:B------:R-:W-:Y:S01]  /*6030*/  @P4 STS.128 [R205+0x13000], RZ ;  /* 0x013000ffcd004388 */ /* 0x000fe20000000c00 */
[----:B-1----:R-:W-:-:S03]  /*6040*/  @!P3 LEA R6, P1, R2, R6, 0x1 ;  /* 0x000000060206b211 */ /* 0x002fc600078208ff */
[----:B------:R-:W-:Y:S01]  /*6050*/  @!PT LDS RZ, [RZ] ;  /* 0x00000000fffff984 */ /* 0x000fe20000000800 */
[----:B------:R-:W-:Y:S01]  /*6060*/  @!PT LDS RZ, [RZ] ;  /* 0x00000000fffff984 */ /* 0x000fe20000000800 */
[----:B------:R-:W-:Y:S01]  /*6070*/  @!PT LDS RZ, [RZ] ;  /* 0x00000000fffff984 */ /* 0x000fe20000000800 */
[----:B------:R1:W-:Y:S01]  /*6080*/  @!P4 LDGSTS.E.BYPASS.LTC128B.128 [R205+0x13000], desc[UR22][R8.64] ;  /* 0x1300000008cdcfae */ /* 0x0003e2000b901d56 */
[----:B------:R-:W-:-:S03]  /*6090*/  @!P3 LEA.HI.X R7, R2, R7, R0, 0x1, P1 ;  /* 0x000000070207b211 */ /* 0x000fc600008f0c00 */
[----:B------:R-:W-:Y:S01]  /*60a0*/  @P3 STS.128 [R205+0x15000], RZ ;  /* 0x015000ffcd003388 */ /* 0x000fe20000000c00 */
[----:B--2---:R-:W-:-:S03]  /*60b0*/  @!P2 LEA R4, P0, R2, R4, 0x1 ;  /* 0x000000040204a211 */ /* 0x004fc600078008ff */
[----:B------:R-:W-:Y:S01]  /*60c0*/  @!PT LDS RZ, [RZ] ;  /* 0x00000000fffff984 */ /* 0x000fe20000000800 */
[----:B------:R-:W-:Y:S01]  /*60d0*/  @!PT LDS RZ, [RZ] ;  /* 0x00000000fffff984 */ /* 0x000fe20000000800 */
[----:B------:R-:W-:Y:S01]  /*60e0*/  @!PT LDS RZ, [RZ] ;  /* 0x00000000fffff984 */ /* 0x000fe20000000800 */
[----:B------:R-:W-:Y:S01]  /*60f0*/  @!P3 LDGSTS.E.BYPASS.LTC128B.128 [R205+0x15000], desc[UR22][R6.64+0x80] ;  /* 0x1500008006cdbfae */ /* 0x000fe2000b901d56 */
[----:B------:R-:W-:-:S03]  /*6100*/  @!P2 LEA.HI.X R5, R2, R5, R0, 0x1, P0 ;  /* 0x000000050205a211 */ /* 0x000fc600000f0c00 */
[----:B------:R-:W-:Y:S04]  /*6110*/  @P2 STS.128 [R205+0x17000], RZ ;  /* 0x017000ffcd002388 */ /* 0x000fe80000000c00 */
[----:B------:R-:W-:Y:S01]  /*6120*/  @!PT LDS RZ, [RZ] ;  /* 0x00000000fffff984 */ /* 0x000fe20000000800 */
[----:B------:R-:W-:Y:S01]  /*6130*/  @!PT LDS RZ, [RZ] ;  /* 0x00000000fffff984 */ /* 0x000fe20000000800 */
[----:B------:R-:W-:Y:S01]  /*6140*/  @!PT LDS RZ, [RZ] ;  /* 0x00000000fffff984 */ /* 0x000fe20000000800 */
[----:B------:R2:W-:Y:S04]  /*6150*/  @!P2 LDGSTS.E.BYPASS.LTC128B.128 [R205+0x17000], desc[UR22][R4.64+0x100] ;  /* 0x1700010004cdafae */ /* 0x0005e8000b901d56 */
[----:B------:R-:W-:Y:S04]  /*6160*/  LDSM.16.M88.4 R140, [R198] ;  /* 0x00000000c68c783b */ /* 0x000fe80000000200 */
[----:B---3--:R-:W3:Y:S04]  /*6170*/  LDSM.16.M88.4 R12, [R197+0xc000] ;  /* 0x00c00000c50c783b */ /* 0x008ee80000000200 */
[----:B------:R-:W-:Y:S04]  /*6180*/  LDSM.16.M88.4 R20, [R196] ;  /* 0x00000000c414783b */ /* 0x000fe80000000200 */
[----:B------:R-:W-:Y:S04]  /*6190*/  LDSM.16.M88.4 R220, [R195] ;  /* 0x00000000c3dc783b */ /* 0x000fe80000000200 */
[----:B------:R-:W4:Y:S04]  /*61a0*/  LDSM.16.M88.4 R160, [R197+0xc800] ;  /* 0x00c80000c5a0783b */ /* 0x000f280000000200 */
[----:B------:R-:W5:Y:S04]  /*61b0*/  LDSM.16.M88.4 R152, [R197+0xd000] ;  /* 0x00d00000c598783b */ /* 0x000f680000000200 */
[----:B-1----:R-:W1:Y:S04]  /*61c0*/  LDSM.16.M88.4 R8, [R197+0xd800] ;  /* 0x00d80000c508783b */ /* 0x002e680000000200 */
[----:B--2---:R-:W-:Y:S04]  /*61d0*/  LDSM.16.M88.4 R4, [R194] ;  /* 0x00000000c204783b */ /* 0x004fe80000000200 */
[----:B------:R-:W2:Y:S04]  /*61e0*/  LDSM.16.M88.4 R200, [R191+0xc000] ;  /* 0x00c00000bfc8783b */ /* 0x000ea80000000200 */
[----:B------:R-:W2:Y:S04]  /*61f0*/  LDSM.16.M88.4 R168, [R187] ;  /* 0x00000000bba8783b */ /* 0x000ea80000000200 */
[----:B------:R-:W2:Y:S01]  /*6200*/  LDSM.16.M88.4 R136, [R186] ;  /* 0x00000000ba88783b */ /* 0x000ea20000000200 */
[C---:B---3--:R-:W-:Y:S03]  /*6210*/  HMMA.16816.F32 R16, R140.reuse, R12, RZ ;  /* 0x0000000c8c10723c */ /* 0x048fe600000018ff */
[----:B------:R-:W3:Y:S04]  /*6220*/  LDSM.16.M88.4 R28, [R185] ;  /* 0x00000000b91c783b */ /* 0x000ee80000000200 */
[----:B------:R-:W-:Y:S01]  /*6230*/  LDSM.16.M88.4 R224, [R184] ;  /* 0x00000000b8e0783b */ /* 0x000fe20000000200 */
[C---:B------:R-:W-:Y:S03]  /*6240*/  HMMA.16816.F32 R12, R140.reuse, R14, RZ ;  /* 0x0000000e8c0c723c */ /* 0x040fe600000018ff */
[----:B------:R-:W-:Y:S03]  /*6250*/  LDSM.16.M88.4 R172, [R191+0xc800] ;  /* 0x00c80000bfac783b */ /* 0x000fe60000000200 */
[C---:B----4-:R-:W-:Y:S01]  /*6260*/  HMMA.16816.F32 R164, R140.reuse, R160, RZ ;  /* 0x000000a08ca4723c */ /* 0x050fe200000018ff */
[----:B------:R-:W-:Y:S04]  /*6270*/  LDSM.16.M88.4 R32, [R191+0xd000] ;  /* 0x00d00000bf20783b */ /* 0x000fe80000000200 */
[----:B------:R-:W-:Y:S01]  /*6280*/  LDSM.16.M88.4 R24, [R191+0xd800] ;  /* 0x00d80000bf18783b */ /* 0x000fe20000000200 */
[----:B-----5:R-:W-:Y:S03]  /*6290*/  HMMA.16816.F32 R156, R140, R152, RZ ;  /* 0x000000988c9c723c */ /* 0x020fe600000018ff */
[----:B------:R-:W0:Y:S03]  /*62a0*/  LDGDEPBAR ;  /* 0x00000000000079af */ /* 0x000e260000000000 */
[----:B------:R-:W-:Y:S06]  /*62b0*/  HMMA.16816.F32 R16, R20, R220, R16 ;  /* 0x000000dc1410723c */ /* 0x000fec0000001810 */
[C---:B------:R-:W-:Y:S06]  /*62c0*/  HMMA.16816.F32 R160, R140.reuse, R162, RZ ;  /* 0x000000a28ca0723c */ /* 0x040fec00000018ff */
[C---:B------:R-:W-:Y:S06]  /*62d0*/  HMMA.16816.F32 R152, R140.reuse, R154, RZ ;  /* 0x0000009a8c98723c */ /* 0x040fec00000018ff */
[----:B-1----:R-:W-:Y:S06]  /*62e0*/  HMMA.16816.F32 R148, R140, R8, RZ ;  /* 0x000000088c94723c */ /* 0x002fec00000018ff */
[----:B------:R-:W-:Y:S01]  /*62f0*/  HMMA.16816.F32 R12, R20, R222, R12 ;  /* 0x000000de140c723c */ /* 0x000fe2000000180c */
[----:B------:R-:W-:Y:S05]  /*6300*/  LDSM.16.M88.4 R220, [R197+0xe000] ;  /* 0x00e00000c5dc783b */ /* 0x000fea0000000200 */
[----:B------:R-:W-:Y:S01]  /*6310*/  HMMA.16816.F32 R140, R140, R10, RZ ;  /* 0x0000000a8c8c723c */ /* 0x000fe200000018ff */
[----:B------:R-:W1:Y:S05]  /*6320*/  LDSM.16.M88.4 R8, [R193] ;  /* 0x00000000c108783b */ /* 0x000e6a0000000200 */
[----:B--2---:R-:W-:Y:S06]  /*6330*/  HMMA.16816.F32 R16, R4, R200, R16 ;  /* 0x000000c80410723c */ /* 0x004fec0000001810 */
[----:B------:R-:W-:Y:S06]  /*6340*/  HMMA.16816.F32 R164, R20, R168, R164 ;  /* 0x000000a814a4723c */ /* 0x000fec00000018a4 */
[----:B------:R-:W-:Y:S01]  /*6350*/  HMMA.16816.F32 R12, R4, R202, R12 ;  /* 0x000000ca040c723c */ /* 0x000fe2000000180c */
[----:B------:R-:W-:Y:S05]  /*6360*/  LDSM.16.M88.4 R200, [R197+0xe800] ;  /* 0x00e80000c5c8783b */ /* 0x000fea0000000200 */
[C---:B------:R-:W-:Y:S01]  /*6370*/  HMMA.16816.F32 R160, R20.reuse, R170, R160 ;  /* 0x000000aa14a0723c */ /* 0x040fe200000018a0 */
[----:B------:R-:W-:Y:S05]  /*6380*/  LDSM.16.M88.4 R168, [R184+0x800] ;  /* 0x00080000b8a8783b */ /* 0x000fea0000000200 */
[C---:B------:R-:W-:Y:S06]  /*6390*/  HMMA.16816.F32 R156, R20.reuse, R136, R156 ;  /* 0x00000088149c723c */ /* 0x040fec000000189c */
[C---:B------:R-:W-:Y:S01]  /*63a0*/  HMMA.16816.F32 R152, R20.reuse, R138, R152 ;  /* 0x0000008a1498723c */ /* 0x040fe20000001898 */
[----:B------:R-:W-:Y:S05]  /*63b0*/  LDSM.16.M88.4 R136, [R184+0x1000] ;  /* 0x00100000b888783b */ /* 0x000fea0000000200 */
[C---:B---3--:R-:W-:Y:S06]  /*63c0*/  HMMA.16816.F32 R148, R20.reuse, R28, R148 ;  /* 0x0000001c1494723c */ /* 0x048fec0000001894 */
        /* <DEDUP_REMOVED lines=8> */
[----:B------:R-:W-:Y:S05]  /*6450*/  LDSM.16.M88.4 R172, [R183] ;  /* 0x00000000b7ac783b */ /* 0x000fea0000000200 */
[C---:B------:R-:W-:Y:S06]  /*6460*/  HMMA.16816.F32 R156, R4.reuse, R32, R156 ;  /* 0x00000020049c723c */ /* 0x040fec000000189c */
[C---:B------:R-:W-:Y:S01]  /*6470*/  HMMA.16816.F32 R152, R4.reuse, R34, R152 ;  /* 0x000000220498723c */ /* 0x040fe20000001898 */
[----:B------:R-:W-:Y:S05]  /*6480*/  LDSM.16.M88.4 R32, [R197+0xf000] ;  /* 0x00f00000c520783b */ /* 0x000fea0000000200 */
[C---:B------:R-:W-:Y:S06]  /*6490*/  HMMA.16816.F32 R148, R4.reuse, R24, R148 ;  /* 0x000000180494723c */ /* 0x040fec0000001894 */
[----:B------:R-:W-:Y:S01]  /*64a0*/  HMMA.16816.F32 R140, R4, R26, R140 ;  /* 0x0000001a048c723c */ /* 0x000fe2000000188c */
[----:B------:R-:W1:Y:S04]  /*64b0*/  LDSM.16.M88.4 R4, [R196+0x4000] ;  /* 0x00400000c404783b */ /* 0x000e680000000200 */
[----:B------:R-:W4:Y:S01]  /*64c0*/  LDSM.16.M88.4 R24, [R197+0xf800] ;  /* 0x00f80000c518783b */ /* 0x000f220000000200 */
[----:B--2---:R-:W-:Y:S06]  /*64d0*/  HMMA.16816.F32 R16, R20, R220, R16 ;  /* 0x000000dc1410723c */ /* 0x004fec0000001810 */
[----:B------:R-:W-:Y:S06]  /*64e0*/  HMMA.16816.F32 R164, R8, R168, R164 ;  /* 0x000000a808a4723c */ /* 0x000fec00000018a4 */
[----:B------:R-:W-:Y:S01]  /*64f0*/  HMMA.16816.F32 R12, R20, R222, R12 ;  /* 0x000000de140c723c */ /* 0x000fe2000000180c */
[----:B------:R-:W-:Y:S05]  /*6500*/  LDSM.16.M88.4 R220, [R191+0xe800] ;  /* 0x00e80000bfdc783b */ /* 0x000fea0000000200 */
[C---:B------:R-:W-:Y:S01]  /*6510*/  HMMA.16816.F32 R160, R8.reuse, R170, R160 ;  /* 0x000000aa08a0723c */ /* 0x040fe200000018a0 */
[----:B------:R-:W-:Y:S05]  /*6520*/  LDSM.16.M88.4 R168, [R182] ;  /* 0x00000000b6a8783b */ /* 0x000fea0000000200 */
[C---:B------:R-:W-:Y:S06]  /*6530*/  HMMA.16816.F32 R156, R8.reuse, R136, R156 ;  /* 0x00000088089c723c */ /* 0x040fec000000189c */
[C---:B------:R-:W-:Y:S01]  /*6540*/  HMMA.16816.F32 R152, R8.reuse, R138, R152 ;  /* 0x0000008a0898723c */ /* 0x040fe20000001898 */
[----:B------:R-:W-:Y:S05]  /*6550*/  LDSM.16.M88.4 R136, [R181] ;  /* 0x00000000b588783b */ /* 0x000fea0000000200 */
[C---:B---3--:R-:W-:Y:S06]  /*6560*/  HMMA.16816.F32 R148, R8.reuse, R28, R148 ;  /* 0x0000001c0894723c */ /* 0x048fec0000001894 */
[----:B------:R-:W-:Y:S01]  /*6570*/  HMMA.16816.F32 R140, R8, R30, R140 ;  /* 0x0000001e088c723c */ /* 0x000fe2000000188c */
[----:B------:R-:W2:Y:S04]  /*6580*/  LDSM.16.M88.4 R8, [R194+0x4000] ;  /* 0x00400000c208783b */ /* 0x000ea80000000200 */
[----:B------:R-:W3:Y:S01]  /*6590*/  LDSM.16.M88.4 R28, [R180] ;  /* 0x00000000b41c783b */ /* 0x000ee20000000200 */
[----:B-1----:R-:W-:Y:S06]  /*65a0*/  HMMA.16816.F32 R16, R4, R172, R16 ;  /* 0x000000ac0410723c */ /* 0x002fec0000001810 */
[----:B------:R-:W-:Y:S06]  /*65b0*/  HMMA.16816.F32 R164, R20, R200, R164 ;  /* 0x000000c814a4723c */ /* 0x000fec00000018a4 */
[----:B------:R-:W-:Y:S01]  /*65c0*/  HMMA.16816.F32 R12, R4, R174, R12 ;  /* 0x000000ae040c723c */ /* 0x000fe2000000180c */
[----:B------:R-:W-:Y:S05]  /*65d0*/  LDSM.16.M88.4 R172, [R184+0x2800] ;  /* 0x00280000b8ac783b */ /* 0x000fea0000000200 */
[C---:B------:R-:W-:Y:S01]  /*65e0*/  HMMA.16816.F32 R160, R20.reuse, R202, R160 ;  /* 0x000000ca14a0723c */ /* 0x040fe200000018a0 */
[----:B------:R-:W-:Y:S05]  /*65f0*/  LDSM.16.M88.4 R200, [R184+0x2000] ;  /* 0x00200000b8c8783b */ /* 0x000fea0000000200 */
[C---:B------:R-:W-:Y:S06]  /*6600*/  HMMA.16816.F32 R156, R20.reuse, R32, R156 ;  /* 0x00000020149c723c */ /* 0x040fec000000189c */
[C---:B------:R-:W-:Y:S01]  /*6610*/  HMMA.16816.F32 R152, R20.reuse, R34, R152 ;  /* 0x000000221498723c */ /* 0x040fe20000001898 */
[----:B------:R-:W1:Y:S05]  /*6620*/  LDSM.16.M88.4 R32, [R193+0x4000] ;  /* 0x00400000c120783b */ /* 0x000e6a0000000200 */
[C---:B----4-:R-:W-:Y:S06]  /*6630*/  HMMA.16816.F32 R148, R20.reuse, R24, R148 ;  /* 0x000000181494723c */ /* 0x050fec0000001894 */
[----:B------:R-:W-:Y:S01]  /*6640*/  HMMA.16816.F32 R140, R20, R26, R140 ;  /* 0x0000001a148c723c */ /* 0x000fe2000000188c */
[----:B------:R-:W4:Y:S04]  /*6650*/  LDSM.16.M88.4 R24, [R191+0xf000] ;  /* 0x00f00000bf18783b */ /* 0x000f280000000200 */
[----:B------:R-:W5:Y:S01]  /*6660*/  LDSM.16.M88.4 R20, [R191+0xf800] ;  /* 0x00f80000bf14783b */ /* 0x000f620000000200 */
[----:B--2---:R-:W-:Y:S06]  /*6670*/  HMMA.16816.F32 R16, R8, R224, R16 ;  /* 0x000000e00810723c */ /* 0x004fec0000001810 */
[----:B------:R-:W-:Y:S06]  /*6680*/  HMMA.16816.F32 R164, R4, R168, R164 ;  /* 0x000000a804a4723c */ /* 0x000fec00000018a4 */
[----:B------:R-:W-:Y:S01]  /*6690*/  HMMA.16816.F32 R12, R8, R226, R12 ;  /* 0x000000e2080c723c */ /* 0x000fe2000000180c */
[----:B------:R-:W-:Y:S05]  /*66a0*/  LDSM.16.M88.4 R224, [R179] ;  /* 0x00000000b3e0783b */ /* 0x000fea0000000200 */
[C---:B------:R-:W-:Y:S01]  /*66b0*/  HMMA.16816.F32 R160, R4.reuse, R170, R160 ;  /* 0x000000aa04a0723c */ /* 0x040fe200000018a0 */
[----:B------:R-:W-:Y:S05]  /*66c0*/  LDSM.16.M88.4 R168, [R184+0x3000] ;  /* 0x00300000b8a8783b */ /* 0x000fea0000000200 */
[C---:B------:R-:W-:Y:S06]  /*66d0*/  HMMA.16816.F32 R156, R4.reuse, R136, R156 ;  /* 0x00000088049c723c */ /* 0x040fec000000189c */
[C---:B------:R-:W-:Y:S01]  /*66e0*/  HMMA.16816.F32 R152, R4.reuse, R138, R152 ;  /* 0x0000008a0498723c */ /* 0x040fe20000001898 */
[----:B------:R-:W-:Y:S05]  /*66f0*/  LDSM.16.M88.4 R136, [R184+0x3800] ;  /* 0x00380000b888783b */ /* 0x000fea0000000200 */
[C---:B---3--:R-:W-:Y:S06]  /*6700*/  HMMA.16816.F32 R148, R4.reuse, R28, R148 ;  /* 0x0000001c0494723c */ /* 0x048fec0000001894 */
[----:B------:R-:W-:Y:S01]  /*6710*/  HMMA.16816.F32 R140, R4, R30, R140 ;  /* 0x0000001e048c723c */ /* 0x000fe2000000188c */
[----:B------:R-:W-:Y:S04]  /*6720*/  LDSM.16.M88.4 R4, [R198+0x8000] ;  /* 0x00800000c604783b */ /* 0x000fe80000000200 */
[----:B------:R-:W2:Y:S01]  /*6730*/  LDSM.16.M88.4 R28, [R197+0x10000] ;  /* 0x01000000c51c783b */ /* 0x000ea20000000200 */
[----:B-1----:R-:W-:Y:S06]  /*6740*/  HMMA.16816.F32 R16, R32, R200, R16 ;  /* 0x000000c82010723c */ /* 0x002fec0000001810 */
[----:B------:R-:W-:Y:S06]  /*6750*/  HMMA.16816.F32 R164, R8, R220, R164 ;  /* 0x000000dc08a4723c */ /* 0x000fec00000018a4 */
[----:B------:R-:W-:Y:S01]  /*6760*/  HMMA.16816.F32 R12, R32, R202, R12 ;  /* 0x000000ca200c723c */ /* 0x000fe2000000180c */
[----:B------:R-:W-:Y:S05]  /*6770*/  LDSM.16.M88.4 R200, [R178] ;  /* 0x00000000b2c8783b */ /* 0x000fea0000000200 */
[C---:B------:R-:W-:Y:S01]  /*6780*/  HMMA.16816.F32 R160, R8.reuse, R222, R160 ;  /* 0x000000de08a0723c */ /* 0x040fe200000018a0 */
[----:B------:R-:W1:Y:S05]  /*6790*/  LDSM.16.M88.4 R220, [R196+0x8000] ;  /* 0x00800000c4dc783b */ /* 0x000e6a0000000200 */
[C---:B----4-:R-:W-:Y:S06]  /*67a0*/  HMMA.16816.F32 R156, R8.reuse, R24, R156 ;  /* 0x00000018089c723c */ /* 0x050fec000000189c */
[C---:B------:R-:W-:Y:S01]  /*67b0*/  HMMA.16816.F32 R152, R8.reuse, R26, R152 ;  /* 0x0000001a0898723c */ /* 0x040fe20000001898 */
[----:B------:R-:W3:Y:S05]  /*67c0*/  LDSM.16.M88.4 R24, [R197+0x10800] ;  /* 0x01080000c518783b */ /* 0x000eea0000000200 */
[C---:B-----5:R-:W-:Y:S06]  /*67d0*/  HMMA.16816.F32 R148, R8.reuse, R20, R148 ;  /* 0x000000140894723c */ /* 0x060fec0000001894 */
[----:B------:R-:W-:Y:S01]  /*67e0*/  HMMA.16816.F32 R140, R8, R22, R140 ;  /* 0x00000016088c723c */ /* 0x000fe2000000188c */
[----:B------:R-:W4:Y:S04]  /*67f0*/  LDSM.16.M88.4 R20, [R197+0x11000] ;  /* 0x01100000c514783b */ /* 0x000f280000000200 */
[----:B------:R-:W5:Y:S01]  /*6800*/  LDSM.16.M88.4 R8, [R197+0x11800] ;  /* 0x01180000c508783b */ /* 0x000f620000000200 */
        /* <DEDUP_REMOVED lines=9> */
[C---:B------:R-:W-:Y:S06]  /*68a0*/  HMMA.16816.F32 R148, R32.reuse, R136, R148 ;  /* 0x000000882094723c */ /* 0x040fec0000001894 */
[----:B------:R-:W-:Y:S01]  /*68b0*/  HMMA.16816.F32 R140, R32, R138, R140 ;  /* 0x0000008a208c723c */ /* 0x000fe2000000188c */
[----:B------:R-:W-:Y:S04]  /*68c0*/  LDSM.16.M88.4 R136, [R194+0x8000] ;  /* 0x00800000c288783b */ /* 0x000fe80000000200 */
[----:B------:R-:W2:Y:S01]  /*68d0*/  LDSM.16.M88.4 R32, [R191+0x10000] ;  /* 0x01000000bf20783b */ /* 0x000ea20000000200 */
[----:B-1----:R-:W-:Y:S06]  /*68e0*/  HMMA.16816.F32 R16, R220, R224, R16 ;  /* 0x000000e0dc10723c */ /* 0x002fec0000001810 */
[----:B---3--:R-:W-:Y:S06]  /*68f0*/  HMMA.16816.F32 R164, R4, R24, R164 ;  /* 0x0000001804a4723c */ /* 0x008fec00000018a4 */
[----:B------:R-:W-:Y:S06]  /*6900*/  HMMA.16816.F32 R12, R220, R226, R12 ;  /* 0x000000e2dc0c723c */ /* 0x000fec000000180c */
[C---:B------:R-:W-:Y:S01]  /*6910*/  HMMA.16816.F32 R160, R4.reuse, R26, R160 ;  /* 0x0000001a04a0723c */ /* 0x040fe200000018a0 */
[----:B------:R-:W-:Y:S05]  /*6920*/  LDSM.16.M88.4 R24, [R191+0x11000] ;  /* 0x01100000bf18783b */ /* 0x000fea0000000200 */
[C---:B----4-:R-:W-:Y:S06]  /*6930*/  HMMA.16816.F32 R156, R4.reuse, R20, R156 ;  /* 0x00000014049c723c */ /* 0x050fec000000189c */
[C---:B------:R-:W-:Y:S01]  /*6940*/  HMMA.16816.F32 R152, R4.reuse, R22, R152 ;  /* 0x000000160498723c */ /* 0x040fe20000001898 */
[----:B------:R-:W-:Y:S05]  /*6950*/  LDSM.16.M88.4 R20, [R191+0x11800] ;  /* 0x01180000bf14783b */ /* 0x000fea0000000200 */
[C---:B-----5:R-:W-:Y:S06]  /*6960*/  HMMA.16816.F32 R148, R4.reuse, R8, R148 ;  /* 0x000000080494723c */ /* 0x060fec0000001894 */
[----:B------:R-:W-:Y:S01]  /*6970*/  HMMA.16816.F32 R140, R4, R10, R140 ;  /* 0x0000000a048c723c */ /* 0x000fe2000000188c */
[----:B------:R-:W-:Y:S04]  /*6980*/  LDSM.16.M88.4 R8, [R193+0x8000] ;  /* 0x00800000c108783b */ /* 0x000fe80000000200 */
[----:B------:R-:W1:Y:S01]  /*6990*/  LDSM.16.M88.4 R4, [R184+0x4000] ;  /* 0x00400000b804783b */ /* 0x000e620000000200 */
[----:B--2---:R-:W-:Y:S06]  /*69a0*/  HMMA.16816.F32 R16, R136, R32, R16 ;  /* 0x000000208810723c */ /* 0x004fec0000001810 */
[----:B------:R-:W-:Y:S06]  /*69b0*/  HMMA.16816.F32 R164, R220, R200, R164 ;  /* 0x000000c8dca4723c */ /* 0x000fec00000018a4 */
[----:B------:R-:W-:Y:S06]  /*69c0*/  HMMA.16816.F32 R12, R136, R34, R12 ;  /* 0x00000022880c723c */ /* 0x000fec000000180c */
[C---:B------:R-:W-:Y:S06]  /*69d0*/  HMMA.16816.F32 R156, R220.reuse, R172, R156 ;  /* 0x000000acdc9c723c */ /* 0x040fec000000189c */
[C---:B------:R-:W-:Y:S01]  /*69e0*/  HMMA.16816.F32 R152, R220.reuse, R174, R152 ;  /* 0x000000aedc98723c */ /* 0x040fe20000001898 */
[----:B------:R-:W2:Y:S05]  /*69f0*/  LDSM.16.M88.4 R172, [R184+0x4800] ;  /* 0x00480000b8ac783b */ /* 0x000eaa0000000200 */
[C---:B------:R-:W-:Y:S06]  /*6a00*/  HMMA.16816.F32 R160, R220.reuse, R202, R160 ;  /* 0x000000cadca0723c */ /* 0x040fec00000018a0 */
[----:B------:R-:W-:Y:S06]  /*6a10*/  HMMA.16816.F32 R148, R220, R168, R148 ;  /* 0x000000a8dc94723c */ /* 0x000fec0000001894 */
[----:B-1----:R-:W-:Y:S06]  /*6a20*/  HMMA.16816.F32 R16, R8, R4, R16 ;  /* 0x000000040810723c */ /* 0x002fec0000001810 */
[----:B------:R-:W-:Y:S01]  /*6a30*/  HMMA.16816.F32 R140, R220, R170, R140 ;  /* 0x000000aadc8c723c */ /* 0x000fe2000000188c */
[----:B------:R-:W-:-:S04]  /*6a40*/  IMAD.U32 R5, RZ, RZ, UR17 ;  /* 0x00000011ff057e24 */ /* 0x000fc8000f8e00ff */
[----:B------:R-:W-:Y:S01]  /*6a50*/  IMAD R2, R5, 0x40, R214 ;  /* 0x0000004005027824 */ /* 0x000fe200078e02d6 */
[----:B------:R-:W-:Y:S03]  /*6a60*/  HMMA.16816.F32 R164, R136, R28, R164 ;  /* 0x0000001c88a4723c */ /* 0x000fe600000018a4 */
[C---:B------:R-:W-:Y:S01]  /*6a70*/  VIADD R0, R2.reuse, 0x1 ;  /* 0x0000000102007836 */ /* 0x040fe20000000000 */
[-C--:B------:R-:W-:Y:S02]  /*6a80*/  ISETP.GE.AND P6, PT, R2, R212.reuse, PT ;  /* 0x000000d40200720c */ /* 0x080fe40003fc6270 */
[----:B------:R-:W-:Y:S01]  /*6a90*/  HMMA.16816.F32 R12, R8, R6, R12 ;  /* 0x00000006080c723c */ /* 0x000fe2000000180c */
[----:B------:R-:W1:Y:S01]  /*6aa0*/  LDSM.16.M88.4 R4, [R184+0x5000] ;  /* 0x00500000b804783b */ /* 0x000e620000000200 */
[C---:B------:R-:W-:Y:S02]  /*6ab0*/  ISETP.GE.AND P5, PT, R0.reuse, R212, PT ;  /* 0x000000d40000720c */ /* 0x040fe40003fa6270 */
[----:B------:R-:W-:-:S02]  /*6ac0*/  ISETP.GE.AND P0, PT, R0, R210, PT ;  /* 0x000000d20000720c */ /* 0x000fc40003f06270 */
[C---:B------:R-:W-:Y:S01]  /*6ad0*/  HMMA.16816.F32 R160, R136.reuse, R30, R160 ;  /* 0x0000001e88a0723c */ /* 0x040fe200000018a0 */
[----:B------:R-:W-:Y:S02]  /*6ae0*/  ISETP.GE.AND P1, PT, R2, R210, PT ;  /* 0x000000d20200720c */ /* 0x000fe40003f26270 */
[C---:B------:R-:W-:Y:S02]  /*6af0*/  ISETP.LT.OR P5, PT, R0.reuse, R213, P5 ;  /* 0x000000d50000720c */ /* 0x040fe40002fa1670 */
[----:B------:R-:W-:Y:S01]  /*6b00*/  ISETP.LT.OR P0, PT, R0, R211, P0 ;  /* 0x000000d30000720c */ /* 0x000fe20000701670 */
[C---:B------:R-:W-:Y:S01]  /*6b10*/  HMMA.16816.F32 R156, R136.reuse, R24, R156 ;  /* 0x00000018889c723c */ /* 0x040fe2000000189c */
[C---:B------:R-:W-:Y:S02]  /*6b20*/  ISETP.LT.OR P6, PT, R2.reuse, R213, P6 ;  /* 0x000000d50200720c */ /* 0x040fe400037c1670 */
[----:B------:R-:W-:Y:S02]  /*6b30*/  ISETP.LT.OR P1, PT, R2, R211, P1 ;  /* 0x000000d30200720c */ /* 0x000fe40000f21670 */
[----:B------:R-:W-:Y:S01]  /*6b40*/  FSEL R0, R16, -INF , !P6 ;  /* 0xff80000010007808 */ /* 0x000fe20007000000 */
[----:B------:R-:W-:Y:S01]  /*6b50*/  HMMA.16816.F32 R148, R136, R20, R148 ;  /* 0x000000148894723c */ /* 0x000fe20000001894 */
[----:B------:R-:W-:-:S05]  /*6b60*/  VIADD R24, R2, 0x8 ;  /* 0x0000000802187836 */ /* 0x000fca0000000000 */
[----:B------:R-:W-:Y:S01]  /*6b70*/  HMMA.16816.F32 R140, R136, R22, R140 ;  /* 0x00000016888c723c */ /* 0x000fe2000000188c */
[----:B------:R-:W-:Y:S02]  /*6b80*/  FSEL R21, R18, -INF , !P1 ;  /* 0xff80000012157808 */ /* 0x000fe40004800000 */
[----:B------:R-:W-:Y:S02]  /*6b90*/  FSEL R20, R17, -INF , !P5 ;  /* 0xff80000011147808 */ /* 0x000fe40006800000 */
[----:B------:R-:W-:Y:S01]  /*6ba0*/  ISETP.GE.AND P6, PT, R24, R212, PT ;  /* 0x000000d41800720c */ /* 0x000fe20003fc6270 */
[----:B--2---:R-:W-:Y:S01]  /*6bb0*/  HMMA.16816.F32 R164, R8, R172, R164 ;  /* 0x000000ac08a4723c */ /* 0x004fe200000018a4 */
[----:B------:R-:W-:Y:S01]  /*6bc0*/  FSEL R23, R19, -INF , !P0 ;  /* 0xff80000013177808 */ /* 0x000fe20004000000 */
[----:B------:R-:W-:Y:S01]  /*6bd0*/  VIADD R22, R2, 0x9 ;  /* 0x0000000902167836 */ /* 0x000fe20000000000 */
[----:B------:R-:W2:Y:S01]  /*6be0*/  LDSM.16.M88.4 R16, [R184+0x5800] ;  /* 0x00580000b810783b */ /* 0x000ea20000000200 */
[----:B------:R-:W-:Y:S01]  /*6bf0*/  ISETP.GE.AND P1, PT, R24, R210, PT ;  /* 0x000000d21800720c */ /* 0x000fe20003f26270 */
[----:B------:R-:W-:-:S04]  /*6c00*/  DEPBAR.LE SB0, 0x0 ;  /* 0x000080000000791a */ /* 0x000fc80000000000 */
[----:B------:R-:W-:Y:S01]  /*6c10*/  HMMA.16816.F32 R152, R136, R26, R152 ;  /* 0x0000001a8898723c */ /* 0x000fe20000001898 */
[C---:B------:R-:W-:Y:S02]  /*6c20*/  ISETP.GE.AND P5, PT, R22.reuse, R212, PT ;  /* 0x000000d41600720c */ /* 0x040fe40003fa6270 */
[----:B------:R-:W-:Y:S02]  /*6c30*/  ISETP.GE.AND P0, PT, R22, R210, PT ;  /* 0x000000d21600720c */ /* 0x000fe40003f06270 */
[C---:B------:R-:W-:Y:S01]  /*6c40*/  ISETP.LT.OR P6, PT, R24.reuse, R213, P6 ;  /* 0x000000d51800720c */ /* 0x040fe200037c1670 */
[C---:B------:R-:W-:Y:S01]  /*6c50*/  HMMA.16816.F32 R160, R8.reuse, R174, R160 ;  /* 0x000000ae08a0723c */ /* 0x040fe200000018a0 */
[----:B------:R-:W-:Y:S01]  /*6c60*/  ISETP.LT.OR P1, PT, R24, R211, P1 ;  /* 0x000000d31800720c */ /* 0x000fe20000f21670 */
[----:B------:R-:W-:Y:S01]  /*6c70*/  VIADD R26, R2, 0x10 ;  /* 0x00000010021a7836 */ /* 0x000fe20000000000 */
[----:B------:R-:W-:Y:S01]  /*6c80*/  ISETP.LT.OR P5, PT, R22, R213, P5 ;  /* 0x000000d51600720c */ /* 0x000fe20002fa1670 */
[----:B------:R-:W-:Y:S01]  /*6c90*/  VIADD R24, R2, 0x11 ;  /* 0x0000001102187836 */ /* 0x000fe20000000000 */
[----:B------:R-:W-:Y:S01]  /*6ca0*/  BAR.SYNC.DEFER_BLOCKING 0x0 ;  /* 0x0000000000007b1d */ /* 0x000fe20000010000 */
[----:B------:R-:W-:Y:S01]  /*6cb0*/  ISETP.LT.OR P0, PT, R22, R211, P0 ;  /* 0x000000d31600720c */ /* 0x000fe20000701670 */
[----:B-1----:R-:W-:Y:S01]  /*6cc0*/  HMMA.16816.F32 R156, R8, R4, R156 ;  /* 0x00000004089c723c */ /* 0x002fe2000000189c */
[----:B------:R-:W-:-:S02]  /*6cd0*/  FSEL R25, R14, -INF , !P1 ;  /* 0xff8000000e197808 */ /* 0x000fc40004800000 */
[----:B------:R-:W-:Y:S02]  /*6ce0*/  FSEL R22, R12, -INF , !P6 ;  /* 0xff8000000c167808 */ /* 0x000fe40007000000 */
[----:B------:R-:W-:Y:S02]  /*6cf0*/  FSEL R14, R13, -INF , !P5 ;  /* 0xff8000000d0e7808 */ /* 0x000fe40006800000 */
[----:B------:R-:W-:Y:S01]  /*6d00*/  FSEL R15, R15, -INF , !P0 ;  /* 0xff8000000f0f7808 */ /* 0x000fe20004000000 */
[----:B------:R-:W-:Y:S01]  /*6d10*/  VIADD R5, R2, 0x18 ;  /* 0x0000001802057836 */ /* 0x000fe20000000000 */
[----:B------:R-:W-:Y:S01]  /*6d20*/  ISETP.GE.AND P6, PT, R26, R212, PT ;  /* 0x000000d41a00720c */ /* 0x000fe20003fc6270 */
[----:B------:R-:W-:Y:S01]  /*6d30*/  VIADD R4, R2, 0x19 ;  /* 0x0000001902047836 */ /* 0x000fe20000000000 */
[----:B------:R-:W-:Y:S01]  /*6d40*/  ISETP.GE.AND P1, PT, R26, R210, PT ;  /* 0x000000d21a00720c */ /* 0x000fe20003f26270 */
[----:B------:R-:W-:Y:S01]  /*6d50*/  HMMA.16816.F32 R152, R8, R6, R152 ;  /* 0x000000060898723c */ /* 0x000fe20000001898 */
[----:B------:R-:W-:-:S02]  /*6d60*/  ISETP.GE.AND P5, PT, R24, R212, PT ;  /* 0x000000d41800720c */ /* 0x000fc40003fa6270 */
[----:B------:R-:W-:Y:S02]  /*6d70*/  ISETP.GE.AND P0, PT, R24, R210, PT ;  /* 0x000000d21800720c */ /* 0x000fe40003f06270 */
[C---:B------:R-:W-:Y:S02]  /*6d80*/  ISETP.LT.OR P6, PT, R26.reuse, R213, P6 ;  /* 0x000000d51a00720c */ /* 0x040fe400037c1670 */
[----:B------:R-:W-:Y:S02]  /*6d90*/  ISETP.LT.OR P1, PT, R26, R211, P1 ;  /* 0x000000d31a00720c */ /* 0x000fe40000f21670 */
[C---:B------:R-:W-:Y:S01]  /*6da0*/  ISETP.LT.OR P5, PT, R24.reuse, R213, P5 ;  /* 0x000000d51800720c */ /* 0x040fe20002fa1670 */
[----:B--2---:R-:W-:Y:S01]  /*6db0*/  HMMA.16816.F32 R148, R8, R16, R148 ;  /* 0x000000100894723c */ /* 0x004fe20000001894 */
[----:B------:R-:W-:Y:S02]  /*6dc0*/  ISETP.LT.OR P0, PT, R24, R211, P0 ;  /* 0x000000d31800720c */ /* 0x000fe40000701670 */
[----:B------:R-:W-:-:S02]  /*6dd0*/  FSEL R174, R164, -INF , !P6 ;  /* 0xff800000a4ae7808 */ /* 0x000fc40007000000 */
[----:B------:R-:W-:Y:S01]  /*6de0*/  FSEL R135, R166, -INF , !P1 ;  /* 0xff800000a6877808 */ /* 0x000fe20004800000 */
[----:B------:R-:W-:Y:S01]  /*6df0*/  HMMA.16816.F32 R140, R8, R18, R140 ;  /* 0x00000012088c723c */ /* 0x000fe2000000188c */
[----:B------:R-:W-:Y:S02]  /*6e00*/  FSEL R138, R165, -INF , !P5 ;  /* 0xff800000a58a7808 */ /* 0x000fe40006800000 */
[----:B------:R-:W-:Y:S02]  /*6e10*/  FSEL R133, R167, -INF , !P0 ;  /* 0xff800000a7857808 */ /* 0x000fe40004000000 */
[C---:B------:R-:W-:Y:S02]  /*6e20*/  ISETP.GE.AND P6, PT, R5.reuse, R212, PT ;  /* 0x000000d40500720c */ /* 0x040fe40003fc6270 */
[----:B------:R-:W-:Y:S02]  /*6e30*/  ISETP.GE.AND P1, PT, R5, R210, PT ;  /* 0x000000d20500720c */ /* 0x000fe40003f26270 */
        /* <DEDUP_REMOVED lines=25> */
[CC--:B------:R-:W-:Y:S02]  /*6fd0*/  ISETP.GE.AND P6, PT, R5.reuse, R212.reuse, PT ;  /* 0x000000d40500720c */ /* 0x0c0fe40003fc6270 */
[C---:B------:R-:W-:Y:S02]  /*6fe0*/  ISETP.GE.AND P5, PT, R4.reuse, R212, PT ;  /* 0x000000d40400720c */ /* 0x040fe40003fa6270 */
[----:B------:R-:W-:Y:S02]  /*6ff0*/  ISETP.GE.AND P0, PT, R4, R210, PT ;  /* 0x000000d20400720c */ /* 0x000fe40003f06270 */
[----:B------:R-:W-:-:S02]  /*7000*/  ISETP.LT.OR P6, PT, R5, R213, P6 ;  /* 0x000000d50500720c */ /* 0x000fc400037c1670 */
[C---:B------:R-:W-:Y:S02]  /*7010*/  ISETP.LT.OR P5, PT, R4.reuse, R213, P5 ;  /* 0x000000d50400720c */ /* 0x040fe40002fa1670 */
[----:B------:R-:W-:Y:S01]  /*7020*/  ISETP.LT.OR P0, PT, R4, R211, P0 ;  /* 0x000000d30400720c */ /* 0x000fe20000701670 */
[----:B------:R-:W-:Y:S01]  /*7030*/  VIADD R4, R2, 0x31 ;  /* 0x0000003102047836 */ /* 0x000fe20000000000 */
[----:B------:R-:W-:Y:S02]  /*7040*/  FSEL R224, R152, -INF , !P6 ;  /* 0xff80000098e07808 */ /* 0x000fe40007000000 */
[----:B------:R-:W-:Y:S02]  /*7050*/  FSEL R152, R153, -INF , !P5 ;  /* 0xff80000099987808 */ /* 0x000fe40006800000 */
[----:B------:R-:W-:Y:S02]  /*7060*/  FSEL R221, R155, -INF , !P0 ;  /* 0xff8000009bdd7808 */ /* 0x000fe40004000000 */
[----:B------:R-:W-:-:S02]  /*7070*/  ISETP.GE.AND P5, PT, R4, R212, PT ;  /* 0x000000d40400720c */ /* 0x000fc40003fa6270 */
[CC--:B------:R-:W-:Y:S02]  /*7080*/  ISETP.GE.AND P0, PT, R4.reuse, R210.reuse, PT ;  /* 0x000000d20400720c */ /* 0x0c0fe40003f06270 */
[C---:B------:R-:W-:Y:S02]  /*7090*/  ISETP.LT.OR P5, PT, R4.reuse, R213, P5 ;  /* 0x000000d50400720c */ /* 0x040fe40002fa1670 */
[----:B------:R-:W-:Y:S01]  /*70a0*/  ISETP.LT.OR P0, PT, R4, R211, P0 ;  /* 0x000000d30400720c */ /* 0x000fe20000701670 */
[----:B------:R-:W-:Y:S01]  /*70b0*/  VIADD R4, R2, 0x38 ;  /* 0x0000003802047836 */ /* 0x000fe20000000000 */
[----:B------:R-:W-:Y:S02]  /*70c0*/  FSEL R227, R158, -INF , !P1 ;  /* 0xff8000009ee37808 */ /* 0x000fe40004800000 */
[----:B------:R-:W-:Y:S02]  /*70d0*/  ISETP.GE.AND P1, PT, R5, R210, PT ;  /* 0x000000d20500720c */ /* 0x000fe40003f26270 */
[----:B------:R-:W-:-:S02]  /*70e0*/  FSEL R169, R151, -INF , !P0 ;  /* 0xff80000097a97808 */ /* 0x000fc40004000000 */
[-C--:B------:R-:W-:Y:S02]  /*70f0*/  ISETP.GE.AND P0, PT, R4, R212.reuse, PT ;  /* 0x000000d40400720c */ /* 0x080fe40003f06270 */
[----:B------:R-:W-:Y:S01]  /*7100*/  ISETP.LT.OR P1, PT, R5, R211, P1 ;  /* 0x000000d30500720c */ /* 0x000fe20000f21670 */
[----:B------:R-:W-:Y:S01]  /*7110*/  VIADD R5, R2, 0x30 ;  /* 0x0000003002057836 */ /* 0x000fe20000000000 */
[----:B------:R-:W-:Y:S01]  /*7120*/  ISETP.LT.OR P0, PT, R4, R213, P0 ;  /* 0x000000d50400720c */ /* 0x000fe20000701670 */
[----:B------:R-:W-:Y:S01]  /*7130*/  VIADD R2, R2, 0x39 ;  /* 0x0000003902027836 */ /* 0x000fe20000000000 */
[----:B------:R-:W-:Y:S02]  /*7140*/  FSEL R223, R154, -INF , !P1 ;  /* 0xff8000009adf7808 */ /* 0x000fe40004800000 */
[C---:B------:R-:W-:Y:S02]  /*7150*/  ISETP.GE.AND P6, PT, R5.reuse, R212, PT ;  /* 0x000000d40500720c */ /* 0x040fe40003fc6270 */
[----:B------:R-:W-:-:S02]  /*7160*/  ISETP.GE.AND P1, PT, R5, R210, PT ;  /* 0x000000d20500720c */ /* 0x000fc40003f26270 */
[----:B------:R-:W-:Y:S02]  /*7170*/  FSEL R170, R140, -INF , !P0 ;  /* 0xff8000008caa7808 */ /* 0x000fe40004000000 */
[----:B------:R-:W-:Y:S02]  /*7180*/  PLOP3.LUT P0, PT, PT, PT, UP0, 0x80, 0x0 ;  /* 0x000000000000781c */ /* 0x000fe40003f0f008 */
[C---:B------:R-:W-:Y:S02]  /*7190*/  ISETP.LT.OR P6, PT, R5.reuse, R213, P6 ;  /* 0x000000d50500720c */ /* 0x040fe400037c1670 */
[----:B------:R-:W-:Y:S02]  /*71a0*/  ISETP.LT.OR P1, PT, R5, R211, P1 ;  /* 0x000000d30500720c */ /* 0x000fe40000f21670 */
[----:B------:R-:W-:Y:S02]  /*71b0*/  FSEL R200, R148, -INF , !P6 ;  /* 0xff80000094c87808 */ /* 0x000fe40007000000 */
[----:B------:R-:W-:-:S02]  /*71c0*/  FSEL R171, R150, -INF , !P1 ;  /* 0xff80000096ab7808 */ /* 0x000fc40004800000 */
[----:B------:R-:W-:Y:S02]  /*71d0*/  FSEL R172, R149, -INF , !P5 ;  /* 0xff80000095ac7808 */ /* 0x000fe40006800000 */
[----:B------:R-:W-:Y:S02]  /*71e0*/  ISETP.GE.AND P5, PT, R4, R210, PT ;  /* 0x000000d20400720c */ /* 0x000fe40003fa6270 */
[C---:B------:R-:W-:Y:S02]  /*71f0*/  ISETP.GE.AND P6, PT, R2.reuse, R212, PT ;  /* 0x000000d40200720c */ /* 0x040fe40003fc6270 */
[----:B------:R-:W-:Y:S02]  /*7200*/  ISETP.GE.AND P1, PT, R2, R210, PT ;  /* 0x000000d20200720c */ /* 0x000fe40003f26270 */
[----:B------:R-:W-:Y:S02]  /*7210*/  ISETP.LT.OR P5, PT, R4, R211, P5 ;  /* 0x000000d30400720c */ /* 0x000fe40002fa1670 */
[----:B------:R-:W-:-:S02]  /*7220*/  ISETP.LT.OR P6, PT, R2, R213, P6 ;  /* 0x000000d50200720c */ /* 0x000fc400037c1670 */
[----:B------:R-:W-:Y:S02]  /*7230*/  ISETP.LT.OR P1, PT, R2, R211, P1 ;  /* 0x000000d30200720c */ /* 0x000fe40000f21670 */
[----:B------:R-:W-:Y:S02]  /*7240*/  FSEL R167, R142, -INF , !P5 ;  /* 0xff8000008ea77808 */ /* 0x000fe40006800000 */
[----:B------:R-:W-:Y:S02]  /*7250*/  FSEL R168, R141, -INF , !P6 ;  /* 0xff8000008da87808 */ /* 0x000fe40007000000 */
[----:B------:R-:W-:Y:S01]  /*7260*/  FSEL R165, R143, -INF , !P1 ;  /* 0xff8000008fa57808 */ /* 0x000fe20004800000 */
[----:B------:R-:W-:Y:S06]  /*7270*/  @!P0 BRA `(.L_x_397) ;  /* 0x0000000400048947 */ /* 0x000fec0003800000 */
[----:B------:R-:W-:Y:S01]  /*7280*/  UIADD3 UR6, UR18, -0x3, URZ ;  /* 0xfffffffd12067890 */ /* 0x000fe2000fffe03f */
[----:B------:R-:W1:Y:S01]  /*7290*/  @!P4 LDC.64 R12, c[0x0][0x218] ;  /* 0x00008600ff0ccb82 */ /* 0x000e620000000a00 */
[----:B------:R2:W-:Y:S01]  /*72a0*/  @P4 STS.128 [R205+0xc000], RZ ;  /* 0x00c000ffcd004388 */ /* 0x0005e20000000c00 */
[----:B------:R-:W-:Y:S01]  /*72b0*/  BSSY B0, `(.L_x_398) ;  /* 0x000003c000007945 */ /* 0x000fe20003800000 */
[----:B------:R-:W-:Y:S02]  /*72c0*/  USHF.R.S32.HI UR4, URZ, 0x1f, UR6 ;  /* 0x0000001f3f047899 */ /* 0x000fe40008011406 */
[----:B------:R-:W-:Y:S02]  /*72d0*/  UIMAD.WIDE.U32 UR20, UR6, UR10, URZ ;  /* 0x0000000a061472a5 */ /* 0x000fe4000f8e003f */
[----:B------:R-:W-:Y:S01]  /*72e0*/  UIMAD UR4, UR4, UR10, URZ ;  /* 0x0000000a040472a4 */ /* 0x000fe2000f8e023f */
[----:B------:R-:W3:Y:S03]  /*72f0*/  @!P2 LDC.64 R8, c[0x0][0x218] ;  /* 0x00008600ff08ab82 */ /* 0x000ee60000000a00 */
[----:B------:R-:W-:Y:S01]  /*7300*/  UIMAD UR4, UR6, UR11, UR4 ;  /* 0x0000000b060472a4 */ /* 0x000fe2000f8e0204 */
[----:B------:R-:W-:-:S02]  /*7310*/  IMAD.U32 R17, RZ, RZ, UR20 ;  /* 0x00000014ff117e24 */ /* 0x000fc4000f8e00ff */
[----:B------:R-:W-:Y:S01]  /*7320*/  IMAD.U32 R2, RZ, RZ, UR20 ;  /* 0x00000014ff027e24 */ /* 0x000fe2000f8e00ff */
[----:B------:R-:W-:Y:S01]  /*7330*/  UIADD3 UR4, UR21, UR4, URZ ;  /* 0x0000000415047290 */ /* 0x000fe2000fffe03f */
[----:B------:R-:W4:Y:S01]  /*7340*/  @!P3 LDC.64 R10, c[0x0][0x218] ;  /* 0x00008600ff0abb82 */ /* 0x000f220000000a00 */
[----:B------:R-:W-:-:S04]  /*7350*/  LEA R16, P1, R17, R206, 0x6 ;  /* 0x000000ce11107211 */ /* 0x000fc800078230ff */
[----:B------:R-:W-:-:S03]  /*7360*/  IMAD.U32 R17, RZ, RZ, UR4 ;  /* 0x00000004ff117e24 */ /* 0x000fc6000f8e00ff */
[----:B------:R-:W5:Y:S01]  /*7370*/  @!P4 LDC.64 R6, c[0x0][0x218] ;  /* 0x00008600ff06cb82 */ /* 0x000f620000000a00 */
[----:B-1----:R-:W-:Y:S02]  /*7380*/  @!P4 LEA R12, P6, R16, R12, 0x1 ;  /* 0x0000000c100cc211 */ /* 0x002fe400078c08ff */
[----:B------:R-:W-:-:S04]  /*7390*/  LEA.HI.X R2, R2, R209, R17, 0x6, P1 ;  /* 0x000000d102027211 */ /* 0x000fc800008f3411 */
[C-C-:B------:R-:W-:Y:S01]  /*73a0*/  @!P4 LEA.HI.X R13, R16.reuse, R13, R2.reuse, 0x1, P6 ;  /* 0x0000000d100dc211 */ /* 0x140fe200030f0c02 */
[----:B------:R-:W1:Y:S01]  /*73b0*/  @!P3 LDC.64 R4, c[0x0][0x218] ;  /* 0x00008600ff04bb82 */ /* 0x000e620000000a00 */
[C---:B---3--:R-:W-:Y:S02]  /*73c0*/  @!P2 LEA R18, P1, R16.reuse, R8, 0x1 ;  /* 0x000000081012a211 */ /* 0x048fe400078208ff */
[C---:B------:R-:W-:Y:S01]  /*73d0*/  IADD3 R8, P6, R16.reuse, UR26, RZ ;  /* 0x0000001a10087c10 */ /* 0x040fe2000ffde0ff */
[----:B------:R-:W-:Y:S01]  /*73e0*/  @!PT LDS RZ, [RZ] ;  /* 0x00000000fffff984 */ /* 0x000fe20000000800 */
[----:B------:R-:W-:Y:S01]  /*73f0*/  @!PT LDS RZ, [RZ] ;  /* 0x00000000fffff984 */ /* 0x000fe20000000800 */
[----:B------:R-:W-:Y:S01]  /*7400*/  @!PT LDS RZ, [RZ] ;  /* 0x00000000fffff984 */ /* 0x000fe20000000800 */
[----:B------:R2:W-:Y:S01]  /*7410*/  @!P4 LDGSTS.E.BYPASS.LTC128B.128 [R205+0xc000], desc[UR22][R12.64] ;  /* 0x0c0000000ccdcfae */ /* 0x0005e2000b901d56 */
[----:B------:R-:W-:Y:S02]  /*7420*/  @!P2 LEA.HI.X R19, R16, R9, R2, 0x1, P1 ;  /* 0x000000091013a211 */ /* 0x000fe400008f0c02 */
[----:B------:R-:W-:Y:S01]  /*7430*/  IADD3.X R9, R2, UR25, RZ, P6, !PT ;  /* 0x0000001902097c10 */ /* 0x000fe2000b7fe4ff */
        /* <DEDUP_REMOVED lines=35> */
.L_x_399:
[----:B------:R-:W-:Y:S05]  /*7670*/  BSYNC B0 ;  /* 0x0000000000007941 */ /* 0x000fea0003800000 */
.L_x_398:
[----:B------:R-:W0:Y:S02]  /*7680*/  LDGDEPBAR ;  /* 0x00000000000079af */ /* 0x000e240000000000 */
.L_x_397:
[----:B-12---:R-:W-:Y:S01]  /*7690*/  FMNMX.FTZ R5, R132, R0, !PT ;  /* 0x0000000084057209 */ /* 0x006fe20007810000 */
[----:B------:R-:W-:Y:S01]  /*76a0*/  LDSM.16.MT88.4 R16, [R190+0x12000] ;  /* 0x01200000be10783b */ /* 0x000fe20000004200 */
[----:B------:R-:W-:Y:S02]  /*76b0*/  FMNMX.FTZ R6, R3, R21, !PT ;  /* 0x0000001503067209 */ /* 0x000fe40007810000 */
[----:B------:R-:W-:Y:S01]  /*76c0*/  FMNMX.FTZ R5, R20, R5, !PT ;  /* 0x0000000514057209 */ /* 0x000fe20007810000 */
[----:B------:R-:W-:Y:S01]  /*76d0*/  LDSM.16.MT88.4 R32, [R188+0x12000] ;  /* 0x01200000bc20783b */ /* 0x000fe20000004200 */
[----:B------:R-:W-:Y:S02]  /*76e0*/  FMNMX.FTZ R6, R23, R6, !PT ;  /* 0x0000000617067209 */ /* 0x000fe40007810000 */
[----:B------:R-:W-:Y:S01]  /*76f0*/  FMNMX.FTZ R5, R22, R5, !PT ;  /* 0x0000000516057209 */ /* 0x000fe20007810000 */
[----:B------:R-:W-:Y:S01]  /*7700*/  LDSM.16.MT88.4 R148, [R192+0x15000] ;  /* 0x01500000c094783b */ /* 0x000fe20000004200 */
[----:B------:R-:W-:-:S02]  /*7710*/  FMNMX.FTZ R6, R25, R6, !PT ;  /* 0x0000000619067209 */ /* 0x000fc40007810000 */
[----:B------:R-:W-:Y:S01]  /*7720*/  FMNMX.FTZ R5, R14, R5, !PT ;  /* 0x000000050e057209 */ /* 0x000fe20007810000 */
[----:B------:R-:W-:Y:S01]  /*7730*/  LDSM.16.MT88.4 R140, [R190+0x15000] ;  /* 0x01500000be8c783b */ /* 0x000fe20000004200 */
        /* <DEDUP_REMOVED lines=24> */
[----:B------:R-:W-:-:S03]  /*78c0*/  FMNMX.FTZ R6, R165, R6, !PT ;  /* 0x00000006a5067209 */ /* 0x000fc60007810000 */
[----:B------:R-:W1:Y:S04]  /*78d0*/  SHFL.BFLY PT, R7, R8, 0x2, 0x1f ;  /* 0x0c401f0008077f89 */ /* 0x000e6800000e0000 */
[----:B------:R-:W2:Y:S01]  /*78e0*/  SHFL.BFLY PT, R5, R6, 0x2, 0x1f ;  /* 0x0c401f0006057f89 */ /* 0x000ea200000e0000 */
[----:B-1----:R-:W-:-:S03]  /*78f0*/  FMNMX.FTZ R7, R8, R7, !PT ;  /* 0x0000000708077209 */ /* 0x002fc60007810000 */
[----:B------:R-:W-:Y:S01]  /*7900*/  LDSM.16.MT88.4 R8, [R192+0x12000] ;  /* 0x01200000c008783b */ /* 0x000fe20000004200 */
[----:B--2---:R-:W-:-:S03]  /*7910*/  FMNMX.FTZ R5, R6, R5, !PT ;  /* 0x0000000506057209 */ /* 0x004fc60007810000 */
[----:B------:R-:W1:Y:S04]  /*7920*/  SHFL.BFLY PT, R2, R7, 0x1, 0x1f ;  /* 0x0c201f0007027f89 */ /* 0x000e6800000e0000 */
[----:B------:R-:W2:Y:S01]  /*7930*/  SHFL.BFLY PT, R4, R5, 0x1, 0x1f ;  /* 0x0c201f0005047f89 */ /* 0x000ea200000e0000 */
[----:B-1----:R-:W-:-:S04]  /*7940*/  FMNMX.FTZ R2, R7, R2, !PT ;  /* 0x0000000207027209 */ /* 0x002fc80007810000 */
[C---:B------:R-:W-:Y:S01]  /*7950*/  FSETP.NEU.FTZ.AND P5, PT, R2.reuse, -INF , PT ;  /* 0xff8000000200780b */ /* 0x040fe20003fbd000 */
[----:B------:R-:W-:-:S05]  /*7960*/  FMUL.FTZ R173, R2, UR19 ;  /* 0x0000001302ad7c20 */ /* 0x000fca0008410000 */
[----:B------:R-:W-:-:S05]  /*7970*/  FSEL R173, R173, RZ, P5 ;  /* 0x000000ffadad7208 */ /* 0x000fca0002800000 */
[--C-:B------:R-:W-:Y:S01]  /*7980*/  FFMA.FTZ R162, R0, UR19, -R173.reuse ;  /* 0x0000001300a27c23 */ /* 0x100fe200080108ad */
[----:B--2---:R-:W-:Y:S01]  /*7990*/  FMNMX.FTZ R0, R5, R4, !PT ;  /* 0x0000000405007209 */ /* 0x004fe20007810000 */
[--C-:B------:R-:W-:Y:S01]  /*79a0*/  FFMA.FTZ R161, R20, UR19, -R173.reuse ;  /* 0x0000001314a17c23 */ /* 0x100fe200080108ad */
[----:B------:R-:W-:Y:S01]  /*79b0*/  FSEL R5, R2, RZ, P5 ;  /* 0x000000ff02057208 */ /* 0x000fe20002800000 */
[--C-:B------:R-:W-:Y:S01]  /*79c0*/  FFMA.FTZ R160, R22, UR19, -R173.reuse ;  /* 0x0000001316a07c23 */ /* 0x100fe200080108ad */
[C---:B------:R-:W-:Y:S01]  /*79d0*/  FSETP.NEU.FTZ.AND P1, PT, R0.reuse, -INF , PT ;  /* 0xff8000000000780b */ /* 0x040fe20003f3d000 */
[----:B------:R-:W-:Y:S01]  /*79e0*/  FMUL.FTZ R166, R0, UR19 ;  /* 0x0000001300a67c20 */ /* 0x000fe20008410000 */
[----:B------:R-:W-:Y:S01]  /*79f0*/  FFMA.FTZ R159, R14, UR19, -R173 ;  /* 0x000000130e9f7c23 */ /* 0x000fe200080108ad */
[----:B------:R-:W-:Y:S01]  /*7a00*/  FADD.FTZ R4, R132, -R5 ;  /* 0x8000000584047221 */ /* 0x000fe20000010000 */
[----:B------:R-:W-:Y:S01]  /*7a10*/  FSEL R6, R0, RZ, P1 ;  /* 0x000000ff00067208 */ /* 0x000fe20000800000 */
[----:B------:R-:W-:Y:S01]  /*7a20*/  MUFU.EX2 R162, R162 ;  /* 0x000000a200a27308 */ /* 0x000fe20000000800 */
[----:B------:R-:W-:Y:S01]  /*7a30*/  FSEL R166, R166, RZ, P1 ;  /* 0x000000ffa6a67208 */ /* 0x000fe20000800000 */
[----:B------:R-:W-:Y:S01]  /*7a40*/  FMUL.FTZ R164, R4, UR19 ;  /* 0x0000001304a47c20 */ /* 0x000fe20008410000 */
[--C-:B------:R-:W-:Y:S01]  /*7a50*/  FFMA.FTZ R174, R174, UR19, -R173.reuse ;  /* 0x00000013aeae7c23 */ /* 0x100fe200080108ad */
[----:B------:R-:W-:Y:S01]  /*7a60*/  FADD.FTZ R6, R3, -R6 ;  /* 0x8000000603067221 */ /* 0x000fe20000010000 */
[--C-:B------:R-:W-:Y:S01]  /*7a70*/  FFMA.FTZ R201, R138, UR19, -R173.reuse ;  /* 0x000000138ac97c23 */ /* 0x100fe200080108ad */
[--C-:B------:R-:W-:Y:S01]  /*7a80*/  FFMA.FTZ R158, R21, UR19, -R166.reuse ;  /* 0x00000013159e7c23 */ /* 0x100fe200080108a6 */
[--C-:B------:R-:W-:Y:S01]  /*7a90*/  FFMA.FTZ R157, R23, UR19, -R166.reuse ;  /* 0x00000013179d7c23 */ /* 0x100fe200080108a6 */
[--C-:B------:R-:W-:Y:S01]  /*7aa0*/  FFMA.FTZ R156, R25, UR19, -R166.reuse ;  /* 0x00000013199c7c23 */ /* 0x100fe200080108a6 */
[--C-:B------:R-:W-:Y:S01]  /*7ab0*/  FFMA.FTZ R163, R15, UR19, -R166.reuse ;  /* 0x000000130fa37c23 */ /* 0x100fe200080108a6 */
[----:B------:R-:W-:Y:S01]  /*7ac0*/  FMUL.FTZ R3, R6, UR19 ;  /* 0x0000001306037c20 */ /* 0x000fe20008410000 */
[----:B------:R-:W1:Y:S01]  /*7ad0*/  MUFU.EX2 R161, R161 ;  /* 0x000000a100a17308 */ /* 0x000e620000000800 */
[----:B------:R-:W2:Y:S01]  /*7ae0*/  LDSM.16.MT88.4 R24, [R189+0x12000] ;  /* 0x01200000bd18783b */ /* 0x000ea20000004200 */
[--C-:B------:R-:W-:Y:S01]  /*7af0*/  FFMA.FTZ R175, R134, UR19, -R173.reuse ;  /* 0x0000001386af7c23 */ /* 0x100fe200080108ad */
[--C-:B------:R-:W-:Y:S01]  /*7b00*/  FFMA.FTZ R202, R136, UR19, -R173.reuse ;  /* 0x0000001388ca7c23 */ /* 0x100fe200080108ad */
[--C-:B------:R-:W-:Y:S01]  /*7b10*/  FFMA.FTZ R203, R135, UR19, -R166.reuse ;  /* 0x0000001387cb7c23 */ /* 0x100fe200080108a6 */
[--C-:B------:R-:W-:Y:S01]  /*7b20*/  FFMA.FTZ R218, R133, UR19, -R166.reuse ;  /* 0x0000001385da7c23 */ /* 0x100fe200080108a6 */
        /* <DEDUP_REMOVED lines=8> */
[----:B------:R-:W-:Y:S01]  /*7bb0*/  FFMA.FTZ R231, R152, UR19, -R173 ;  /* 0x0000001398e77c23 */ /* 0x000fe200080108ad */
        /* <DEDUP_REMOVED lines=8> */
[----:B------:R-:W-:Y:S01]  /*7c40*/  FFMA.FTZ R167, R167, UR19, -R166 ;  /* 0x00000013a7a77c23 */ /* 0x000fe200080108a6 */
[----:B------:R-:W-:Y:S08]  /*7c50*/  MUFU.EX2 R158, R158 ;  /* 0x0000009e009e7308 */ /* 0x000ff00000000800 */
[----:B------:R-:W1:Y:S01]  /*7c60*/  MUFU.EX2 R157, R157 ;  /* 0x0000009d009d7308 */ /* 0x000e620000000800 */
[----:B---3--:R-:W-:-:S07]  /*7c70*/  F2FP.F16.F32.PACK_AB R6, R159, R160 ;  /* 0x000000a09f06723e */ /* 0x008fce00000000ff */
        /* <DEDUP_REMOVED lines=25> */
[----:B------:R-:W-:Y:S01]  /*7e10*/  MUFU.EX2 R201, R201 ;  /* 0x000000c900c97308 */ /* 0x000fe20000000800 */
[-C--:B------:R-:W-:Y:S01]  /*7e20*/  FMUL.FTZ R88, R88, R164.reuse ;  /* 0x000000a458587220 */ /* 0x080fe20000410000 */
[-C--:B------:R-:W-:Y:S01]  /*7e30*/  FMUL.FTZ R89, R89, R164.reuse ;  /* 0x000000a459597220 */ /* 0x080fe20000410000 */
[-C--:B------:R-:W-:Y:S01]  /*7e40*/  FMUL.FTZ R90, R90, R3.reuse ;  /* 0x000000035a5a7220 */ /* 0x080fe20000410000 */
[C---:B------:R-:W-:Y:S01]  /*7e50*/  HMMA.16816.F32 R16, R4.reuse, R18, R116 ;  /* 0x000000120410723c */ /* 0x040fe20000001874 */
[----:B------:R-:W1:Y:S01]  /*7e60*/  LDSM.16.MT88.4 R116, [R192+0x14000] ;  /* 0x01400000c074783b */ /* 0x000e620000004200 */
        /* <DEDUP_REMOVED lines=25> */
[----:B------:R-:W2:Y:S01]  /*8000*/  MUFU.EX2 R203, R203 ;  /* 0x000000cb00cb7308 */ /* 0x000ea20000000800 */
[C---:B------:R-:W-:Y:S01]  /*8010*/  HMMA.16816.F32 R12, R4.reuse, R8, R12 ;  /* 0x00000008040c723c */ /* 0x040fe2000000180c */
[----:B------:R-:W-:Y:S01]  /*8020*/  LDSM.16.MT88.4 R128, [R189+0x12800] ;  /* 0x01280000bd80783b */ /* 0x000fe20000004200 */
[-C--:B------:R-:W-:Y:S01]  /*8030*/  FMUL.FTZ R92, R92, R164.reuse ;  /* 0x000000a45c5c7220 */ /* 0x080fe20000410000 */
[-C--:B------:R-:W-:Y:S01]  /*8040*/  FMUL.FTZ R93, R93, R164.reuse ;  /* 0x000000a45d5d7220 */ /* 0x080fe20000410000 */
[-C--:B------:R-:W-:Y:S01]  /*8050*/  FMUL.FTZ R94, R94, R3.reuse ;  /* 0x000000035e5e7220 */ /* 0x080fe20000410000 */
[----:B------:R-:W-:Y:S01]  /*8060*/  LDSM.16.MT88.4 R120, [R192+0x14800] ;  /* 0x01480000c078783b */ /* 0x000fe20000004200 */
[C---:B------:R-:W-:Y:S01]  /*8070*/  HMMA.16816.F32 R100, R4.reuse, R32, R108 ;  /* 0x000000200464723c */ /* 0x040fe2000000186c */
[----:B------:R-:W3:Y:S01]  /*8080*/  MUFU.EX2 R218, R218 ;  /* 0x000000da00da7308 */ /* 0x000ee20000000800 */
        /* <DEDUP_REMOVED lines=21> */
[C---:B-1----:R-:W-:Y:S01]  /*81e0*/  HMMA.16816.F32 R40, R4.reuse, R116, R104 ;  /* 0x000000740428723c */ /* 0x042fe20000001868 */
[----:B------:R-:W-:Y:S01]  /*81f0*/  FADD.FTZ R161, R161, R162 ;  /* 0x000000a2a1a17221 */ /* 0x000fe20000010000 */
[----:B------:R-:W-:Y:S01]  /*8200*/  FADD.FTZ R157, R157, R158 ;  /* 0x0000009e9d9d7221 */ /* 0x000fe20000010000 */
        /* <DEDUP_REMOVED lines=19> */
[----:B------:R-:W2:Y:S01]  /*8340*/  LDSM.16.MT88.4 R112, [R192+0x16000] ;  /* 0x01600000c070783b */ /* 0x000ea20000004200 */
        /* <DEDUP_REMOVED lines=21> */
[C---:B-1----:R-:W-:Y:S06]  /*84a0*/  HMMA.16816.F32 R64, R4.reuse, R104, R116 ;  /* 0x000000680440723c */ /* 0x042fec0000001874 */
        /* <DEDUP_REMOVED lines=22> */
[----:B------:R-:W-:Y:S01]  /*8610*/  FMUL.FTZ R83, R87, R3 ;  /* 0x0000000357537220 */ /* 0x000fe20000410000 */
[----:B------:R-:W-:-:S02]  /*8620*/  FADD.FTZ R3, R203, R156 ;  /* 0x0000009ccb037221 */ /* 0x000fc40000010000 */
[----:B------:R-:W-:Y:S01]  /*8630*/  MUFU.EX2 R223, R223 ;  /* 0x000000df00df7308 */ /* 0x000fe20000000800 */
[----:B----4-:R-:W-:Y:S01]  /*8640*/  HMMA.16816.F32 R76, R4, R108, R76 ;  /* 0x0000006c044c723c */ /* 0x010fe2000000184c */
[----:B---3--:R-:W-:-:S05]  /*8650*/  FADD.FTZ R3, R218, R3 ;  /* 0x00000003da037221 */ /* 0x008fca0000010000 */
[C---:B------:R-:W-:Y:S01]  /*8660*/  HMMA.16816.F32 R84, R4.reuse, R110, R112 ;  /* 0x0000006e0454723c */ /* 0x040fe20000001870 */
[----:B------:R-:W3:Y:S01]  /*8670*/  LDSM.16.MT88.4 R112, [R190+0x14800] ;  /* 0x01480000be70783b */ /* 0x000ee20000004200 */
[----:B------:R-:W4:Y:S03]  /*8680*/  MUFU.EX2 R226, R226 ;  /* 0x000000e200e27308 */ /* 0x000f260000000800 */
[----:B------:R-:W4:Y:S01]  /*8690*/  LDSM.16.MT88.4 R108, [R189+0x14800] ;  /* 0x01480000bd6c783b */ /* 0x000f220000004200 */
[C---:B-1----:R-:W-:Y:S04]  /*86a0*/  HMMA.16816.F32 R80, R4.reuse, R104, R80 ;  /* 0x000000680450723c */ /* 0x042fe80000001850 */
[----:B------:R-:W-:Y:S02]  /*86b0*/  MUFU.EX2 R169, R169 ;  /* 0x000000a900a97308 */ /* 0x000fe40000000800 */
        /* <DEDUP_REMOVED lines=20> */
[C---:B---3--:R-:W-:Y:S06]  /*8800*/  HMMA.16816.F32 R48, R104.reuse, R112, R48 ;  /* 0x000000706830723c */ /* 0x048fec0000001830 */
[C---:B------:R-:W-:Y:S01]  /*8810*/  HMMA.16816.F32 R44, R104.reuse, R114, R44 ;  /* 0x00000072682c723c */ /* 0x040fe2000000182c */
[----:B------:R-:W3:Y:S05]  /*8820*/  LDSM.16.MT88.4 R112, [R188+0x16800] ;  /* 0x01680000bc70783b */ /* 0x000eea0000004200 */
[C---:B----4-:R-:W-:Y:S06]  /*8830*/  HMMA.16816.F32 R56, R104.reuse, R108, R56 ;  /* 0x0000006c6838723c */ /* 0x050fec0000001838 */
        /* <DEDUP_REMOVED lines=97> */
[C---:B------:R-:W-:Y:S03]  /*8e50*/  HMMA.16816.F32 R128, R96.reuse, R140, R128 ;  /* 0x0000008c6080723c */ /* 0x040fe60000001880 */
[----:B------:R-:W-:Y:S01]  /*8e60*/  FADD.FTZ R175, R175, R8 ;  /* 0x00000008afaf7221 */ /* 0x000fe20000010000 */
[----:B------:R-:W-:Y:S02]  /*8e70*/  FADD.FTZ R8, R224, R217 ;  /* 0x000000d9e0087221 */ /* 0x000fe40000010000 */
[----:B------:R-:W-:Y:S01]  /*8e80*/  HMMA.16816.F32 R124, R96, R142, R124 ;  /* 0x0000008e607c723c */ /* 0x000fe2000000187c */
[----:B------:R-:W-:Y:S01]  /*8e90*/  FADD.FTZ R3, R202, R175 ;  /* 0x000000afca037221 */ /* 0x000fe20000010000 */
[----:B------:R-:W-:-:S03]  /*8ea0*/  FADD.FTZ R8, R225, R8 ;  /* 0x00000008e1087221 */ /* 0x000fc60000010000 */
[----:B------:R-:W-:Y:S01]  /*8eb0*/  FADD.FTZ R220, R220, R3 ;  /* 0x00000003dcdc7221 */ /* 0x000fe20000010000 */
[----:B------:R-:W-:Y:S01]  /*8ec0*/  FADD.FTZ R3, R223, R8 ;  /* 0x00000008df037221 */ /* 0x000fe20000010000 */
[----:B-----5:R-:W-:Y:S02]  /*8ed0*/  HMMA.16816.F32 R68, R96, R132, R12 ;  /* 0x000000846044723c */ /* 0x020fe4000000180c */
[----:B------:R-:W-:Y:S01]  /*8ee0*/  FADD.FTZ R229, R229, R220 ;  /* 0x000000dce5e57221 */ /* 0x000fe20000010000 */
[----:B------:R-:W-:-:S03]  /*8ef0*/  FADD.FTZ R3, R226, R3 ;  /* 0x00000003e2037221 */ /* 0x000fc60000010000 */
[----:B------:R-:W-:Y:S01]  /*8f00*/  FADD.FTZ R222, R222, R229 ;  /* 0x000000e5dede7221 */ /* 0x000fe20000010000 */
[----:B------:R-:W-:Y:S01]  /*8f10*/  FADD.FTZ R168, R168, R3 ;  /* 0x00000003a8a87221 */ /* 0x000fe20000010000 */
[C---:B------:R-:W-:Y:S01]  /*8f20*/  HMMA.16816.F32 R72, R96.reuse, R134, R72 ;  /* 0x000000866048723c */ /* 0x040fe20000001848 */
[----:B------:R-:W-:Y:S01]  /*8f30*/  MOV R3, R0 ;  /* 0x0000000000037202 */ /* 0x000fe20000000f00 */
[----:B------:R-:W-:Y:S01]  /*8f40*/  FADD.FTZ R231, R231, R222 ;  /* 0x000000dee7e77221 */ /* 0x000fe20000010000 */
[----:B------:R-:W-:Y:S01]  /*8f50*/  FADD.FTZ R168, R169, R168 ;  /* 0x000000a8a9a87221 */ /* 0x000fe20000010000 */
[----:B------:R-:W-:Y:S02]  /*8f60*/  MOV R132, R2 ;  /* 0x0000000200847202 */ /* 0x000fe40000000f00 */
[----:B------:R-:W-:Y:S01]  /*8f70*/  FADD.FTZ R152, R152, R231 ;  /* 0x000000e798987221 */ /* 0x000fe20000010000 */
[----:B-1----:R-:W-:Y:S01]  /*8f80*/  HMMA.16816.F32 R84, R96, R136, R84 ;  /* 0x000000886054723c */ /* 0x002fe20000001854 */
[----:B------:R-:W-:-:S02]  /*8f90*/  FADD.FTZ R167, R167, R168 ;  /* 0x000000a8a7a77221 */ /* 0x000fc40000010000 */
[----:B------:R-:W-:Y:S02]  /*8fa0*/  FADD.FTZ R153, R153, R152 ;  /* 0x0000009899997221 */ /* 0x000fe40000010000 */
[----:B------:R-:W-:Y:S01]  /*8fb0*/  FADD.FTZ R215, R166, R167 ;  /* 0x000000a7a6d77221 */ /* 0x000fe20000010000 */
[----:B------:R-:W-:Y:S01]  /*8fc0*/  HMMA.16816.F32 R88, R96, R138, R88 ;  /* 0x0000008a6058723c */ /* 0x000fe20000001858 */
[----:B------:R-:W-:-:S04]  /*8fd0*/  FADD.FTZ R154, R154, R153 ;  /* 0x000000999a9a7221 */ /* 0x000fc80000010000 */
[----:B------:R-:W-:Y:S01]  /*8fe0*/  FADD.FTZ R219, R155, R154 ;  /* 0x0000009a9bdb7221 */ /* 0x000fe20000010000 */
[C---:B--2---:R-:W-:Y:S06]  /*8ff0*/  HMMA.16816.F32 R92, R96.reuse, R16, R92 ;  /* 0x00000010605c723c */ /* 0x044fec000000185c */
[----:B------:R-:W-:Y:S01]  /*9000*/  HMMA.16816.F32 R96, R96, R18, R4 ;  /* 0x000000126060723c */ /* 0x000fe20000001804 */
[----:B------:R-:W-:-:S08]  /*9010*/  NOP ;  /* 0x0000000000007918 */ /* 0x000fd00000000000 */
[----:B------:R-:W-:-:S15]  /*9020*/  @!P0 BRA `(.L_x_396) ;  /* 0x0000003000ac8947 */ /* 0x000fde0003800000 */
[----:B------:R-:W-:Y:S01]  /*9030*/  UIADD3 UR17, UR18, -0x3, URZ ;  /* 0xfffffffd12117890 */ /* 0x000fe2000fffe03f */
[----:B------:R-:W1:Y:S01]  /*9040*/  @!P4 LDC.64 R14, c[0x0][0x220] ;  /* 0x00008800ff0ecb82 */ /* 0x000e620000000a00 */
[----:B------:R-:W-:-:S04]  /*9050*/  DEPBAR.LE SB0, 0x0 ;  /* 0x000080000000791a */ /* 0x000fc80000000000 */
[----:B------:R-:W-:-:S03]  /*9060*/  USHF.R.S32.HI UR4, URZ, 0x1f, UR17 ;  /* 0x0000001f3f047899 */ /* 0x000fc60008011411 */
[----:B------:R-:W-:Y:S01]  /*9070*/  BAR.SYNC.DEFER_BLOCKING 0x0 ;  /* 0x0000000000007b1d */ /* 0x000fe20000010000 */
[----:B------:R-:W-:Y:S02]  /*9080*/  UIMAD.WIDE.U32 UR6, UR17, UR8, URZ ;  /* 0x00000008110672a5 */ /* 0x000fe4000f8e003f */
[----:B------:R-:W-:Y:S02]  /*9090*/  UIMAD UR4, UR4, UR8, URZ ;  /* 0x00000008040472a4 */ /* 0x000fe4000f8e023f */
[----:B------:R-:W-:-:S03]  /*90a0*/  UISETP.GT.AND UP0, UPT, UR17, UR12, UPT ;  /* 0x0000000c1100728c */ /* 0x000fc6000bf04270 */
[----:B------:R-:W2:Y:S01]  /*90b0*/  @!P3 LDC.64 R12, c[0x0][0x220] ;  /* 0x00008800ff0cbb82 */ /* 0x000ea20000000a00 */
[----:B------:R-:W-:Y:S01]  /*90c0*/  UIMAD UR4, UR17, UR9, UR4 ;  /* 0x00000009110472a4 */ /* 0x000fe2000f8e0204 */
[----:B------:R-:W-:Y:S02]  /*90d0*/  IMAD.U32 R18, RZ, RZ, UR6 ;  /* 0x00000006ff127e24 */ /* 0x000fe4000f8e00ff */
[----:B------:R-:W-:Y:S01]  /*90e0*/  IMAD.U32 R19, RZ, RZ, UR7 ;  /* 0x00000007ff137e24 */ /* 0x000fe2000f8e00ff */
[----:B------:R-:W-:Y:S02]  /*90f0*/  UIADD3 UR4, UR7, UR4, URZ ;  /* 0x0000000407047290 */ /* 0x000fe4000fffe03f */
[----:B------:R-:W-:Y:S01]  /*9100*/  LEA R16, P0, R18, R144, 0x6 ;  /* 0x0000009012107211 */ /* 0x000fe200078030ff */
[----:B------:R-:W3:Y:S03]  /*9110*/  @!P2 LDC.64 R10, c[0x0][0x220] ;  /* 0x00008800ff0aab82 */ /* 0x000ee60000000a00 */
[----:B------:R-:W-:-:S05]  /*9120*/  IMAD.U32 R3, RZ, RZ, UR4 ;  /* 0x00000004ff037e24 */ /* 0x000fca000f8e00ff */
[----:B------:R-:W4:Y:S01]  /*9130*/  @!P4 LDC.64 R8, c[0x0][0x220] ;  /* 0x00008800ff08cb82 */ /* 0x000f220000000a00 */
[----:B------:R-:W-:Y:S01]  /*9140*/  LEA.HI.X R3, R18, R147, R3, 0x6, P0 ;  /* 0x0000009312037211 */ /* 0x000fe200000f3403 */
[----:B------:R-:W-:Y:S01]  /*9150*/  @P4 STS.128 [R205+0x12000], RZ ;  /* 0x012000ffcd004388 */ /* 0x000fe20000000c00 */
[C---:B-1----:R-:W-:Y:S02]  /*9160*/  @!P4 LEA R18, P0, R16.reuse, R14, 0x1 ;  /* 0x0000000e1012c211 */ /* 0x042fe400078008ff */
[C---:B------:R-:W-:Y:S02]  /*9170*/  IADD3 R14, P6, R16.reuse, UR31, RZ ;  /* 0x0000001f100e7c10 */ /* 0x040fe4000ffde0ff */
[C---:B------:R-:W-:Y:S01]  /*9180*/  @!P4 LEA.HI.X R19, R16.reuse, R15, R3, 0x1, P0 ;  /* 0x0000000f1013c211 */ /* 0x040fe200000f0c03 */
[----:B------:R-:W1:Y:S01]  /*9190*/  @!P3 LDC.64 R6, c[0x0][0x220] ;  /* 0x00008800ff06bb82 */ /* 0x000e620000000a00 */
[----:B--2---:R-:W-:-:S03]  /*91a0*/  @!P3 LEA R12, P1, R16, R12, 0x1 ;  /* 0x0000000c100cb211 */ /* 0x004fc600078208ff */
[----:B------:R-:W-:Y:S01]  /*91b0*/  @!PT LDS RZ, [RZ] ;  /* 0x00000000fffff984 */ /* 0x000fe20000000800 */
[----:B------:R-:W-:Y:S01]  /*91c0*/  @!PT LDS RZ, [RZ] ;  /* 0x00000000fffff984 */ /* 0x000fe20000000800 */
[----:B------:R-:W-:Y:S01]  /*91d0*/  @!PT LDS RZ, [RZ] ;  /* 0x00000000fffff984 */ /* 0x000fe20000000800 */
[----:B------:R2:W-:Y:S01]  /*91e0*/  @!P4 LDGSTS.E.BYPASS.LTC128B.128 [R205+0x12000], desc[UR22][R18.64] ;  /* 0x1200000012cdcfae */ /* 0x0005e2000b901d56 */
[----:B------:R-:W-:-:S03]  /*91f0*/  @!P3 LEA.HI.X R13, R16, R13, R3, 0x1, P1 ;  /* 0x0000000d100db211 */ /* 0x000fc600008f0c03 */
[----:B------:R-:W5:Y:S01]  /*9200*/  @!P2 LDC.64 R4, c[0x0][0x220] ;  /* 0x00008800ff04ab82 */ /* 0x000f620000000a00 */
[C---:B---3--:R-:W-:Y:S01]  /*9210*/  @!P2 LEA R10, P0, R16.reuse, R10, 0x1 ;  /* 0x0000000a100aa211 */ /* 0x048fe200078008ff */
[----:B------:R-:W-:Y:S03]  /*9220*/  @P3 STS.128 [R205+0x14000], RZ ;  /* 0x014000ffcd003388 */ /* 0x000fe60000000c00 */
[----:B------:R-:W-:Y:S01]  /*9230*/  @!P2 LEA.HI.X R11, R16, R11, R3, 0x1, P0 ;  /* 0x0000000b100ba211 */ /* 0x000fe200000f0c03 */
[----:B------:R-:W-:Y:S01]  /*9240*/  @!PT LDS RZ, [RZ] ;  /* 0x00000000fffff984 */ /* 0x000fe20000000800 */
[----:B------:R-:W-:Y:S01]  /*9250*/  @!PT LDS RZ, [RZ] ;  /* 0x00000000fffff984 */ /* 0x000fe20000000800 */
[----:B------:R-:W-:Y:S01]  /*9260*/  @!PT LDS RZ, [RZ] ;  /* 0x00000000fffff984 */ /* 0x000fe20000000800 */
[----:B------:R3:W-:Y:S01]  /*9270*/  @!P3 LDGSTS.E.BYPASS.LTC128B.128 [R205+0x14000], desc[UR22][R12.64+0x80] ;  /* 0x140000800ccdbfae */ /* 0x0007e2000b901d56 */
[----:B------:R-:W-:Y:S02]  /*9280*/  IADD3.X R3, R3, UR16, RZ, P6, !PT ;  /* 0x0000001003037c10 */ /* 0x000fe4000b7fe4ff */
[C---:B----4-:R-:W-:Y:S01]  /*9290*/  @!P4 LEA R8, P5, R14.reuse, R8, 0x1 ;  /* 0x000000080e08c211 */ /* 0x050fe200078a08ff */
[----:B------:R-:W-:Y:S03]  /*92a0*/  @P2 STS.128 [R205+0x16000], RZ ;  /* 0x016000ffcd002388 */ /* 0x000fe60000000c00 */
[C---:B------:R-:W-:Y:S01]  /*92b0*/  @!P4 LEA.HI.X R9, R14.reuse, R9, R3, 0x1, P5 ;  /* 0x000000090e09c211 */ /* 0x040fe200028f0c03 */
[----:B------:R-:W-:Y:S01]  /*92c0*/  @!PT LDS RZ, [RZ] ;  /* 0x00000000fffff984 */ /* 0x000fe20000000800 */
[----:B------:R-:W-:Y:S01]  /*92d0*/  @!PT LDS RZ, [RZ] ;  /* 0x00000000fffff984 */ /* 0x000fe20000000800 */
[----:B------:R-:W-:Y:S01]  /*92e0*/  @!PT LDS RZ, [RZ] ;  /* 0x00000000fffff984 */ /* 0x000fe20000000800 */
[----:B------:R-:W-:Y:S01]  /*92f0*/  @!P2 LDGSTS.E.BYPASS.LTC128B.128 [R205+0x16000], desc[UR22][R10.64+0x100] ;  /* 0x160001000acdafae */ /* 0x000fe2000b901d56 */
[----:B-1----:R-:W-:-:S03]  /*9300*/  @!P3 LEA R28, P1, R14, R6, 0x1 ;  /* 0x000000060e1cb211 */ /* 0x002fc600078208ff */
[----:B------:R-:W-:Y:S01]  /*9310*/  @P4 STS.128 [R205+0x13000], RZ ;  /* 0x013000ffcd004388 */ /* 0x000fe20000000c00 */
[----:B------:R-:W-:-:S03]  /*9320*/  @!P3 LEA.HI.X R29, R14, R7, R3, 0x1, P1 ;  /* 0x000000070e1db211 */ /* 0x000fc600008f0c03 */
[----:B------:R-:W-:Y:S01]  /*9330*/  @!PT LDS RZ, [RZ] ;  /* 0x00000000fffff984 */ /* 0x000fe20000000800 */
[----:B------:R-:W-:Y:S01]  /*9340*/  @!PT LDS RZ, [RZ] ;  /* 0x00000000fffff984 */ /* 0x000fe20000000800 */
[----:B------:R-:W-:Y:S01]  /*9350*/  @!PT LDS RZ, [RZ] ;  /* 0x00000000fffff984 */ /* 0x000fe20000000800 */
[----:B------:R1:W-:Y:S01]  /*9360*/  @!P4 LDGSTS.E.BYPASS.LTC128B.128 [R205+0x13000], desc[UR22][R8.64] ;  /* 0x1300000008cdcfae */ /* 0x0003e2000b901d56 */
[----:B-----5:R-:W-:-:S03]  /*9370*/  @!P2 LEA R30, P0, R14, R4, 0x1 ;  /* 0x000000040e1ea211 */ /* 0x020fc600078008ff */
[----:B------:R-:W-:Y:S01]  /*9380*/  @P3 STS.128 [R205+0x15000], RZ ;  /* 0x015000ffcd003388 */ /* 0x000fe20000000c00 */
[----:B------:R-:W-:-:S03]  /*9390*/  @!P2 LEA.HI.X R31, R14, R5, R3, 0x1, P0 ;  /* 0x000000050e1fa211 */ /* 0x000fc600000f0c03 */
[----:B------:R-:W-:Y:S01]  /*93a0*/  @!PT LDS RZ, [RZ] ;  /* 0x00000000fffff984 */ /* 0x000fe20000000800 */
[----:B------:R-:W-:Y:S01]  /*93b0*/  @!PT LDS RZ, [RZ] ;  /* 0x00000000fffff984 */ /* 0x000fe20000000800 */
[----:B------:R-:W-:Y:S01]  /*93c0*/  @!PT LDS RZ, [RZ] ;  /* 0x00000000fffff984 */ /* 0x000fe20000000800 */
[----:B------:R-:W-:Y:S01]  /*93d0*/  @!P3 LDGSTS.E.BYPASS.LTC128B.128 [R205+0x15000], desc[UR22][R28.64+0x80] ;  /* 0x150000801ccdbfae */ /* 0x000fe2000b901d56 */
[----:B------:R-:W-:-:S03]  /*93e0*/  PLOP3.LUT P0, PT, PT, PT, UP0, 0x80, 0x0 ;  /* 0x000000000000781c */ /* 0x000fc60003f0f008 */
[----:B------:R-:W-:Y:S04]  /*93f0*/  @P2 STS.128 [R205+0x17000], RZ ;  /* 0x017000ffcd002388 */ /* 0x000fe80000000c00 */
[----:B------:R-:W-:Y:S01]  /*9400*/  @!PT LDS RZ, [RZ] ;  /* 0x00000000fffff984 */ /* 0x000fe20000000800 */
[----:B------:R-:W-:Y:S01]  /*9410*/  @!PT LDS RZ, [RZ] ;  /* 0x00000000fffff984 */ /* 0x000fe20000000800 */
[----:B------:R-:W-:Y:S01]  /*9420*/  @!PT LDS RZ, [RZ] ;  /* 0x00000000fffff984 */ /* 0x000fe20000000800 */
[----:B------:R4:W-:Y:S04]  /*9430*/  @!P2 LDGSTS.E.BYPASS.LTC128B.128 [R205+0x17000], desc[UR22][R30.64+0x100] ;  /* 0x170001001ecdafae */ /* 0x0009e8000b901d56 */
[----:B------:R-:W-:Y:S04]  /*9440*/  LDSM.16.M88.4 R24, [R198] ;  /* 0x00000000c618783b */ /* 0x000fe80000000200 */
[----:B------:R-:W5:Y:S04]  /*9450*/  LDSM.16.M88.4 R148, [R197+0xc000] ;  /* 0x00c00000c594783b */ /* 0x000f680000000200 */
[----:B------:R-:W4:Y:S04]  /*9460*/  LDSM.16.M88.4 R136, [R197+0xc800] ;  /* 0x00c80000c588783b */ /* 0x000f280000000200 */
[----:B------:R-:W4:Y:S04]  /*9470*/  LDSM.16.M88.4 R32, [R197+0xd000] ;  /* 0x00d00000c520783b */ /* 0x000f280000000200 */
[----:B------:R-:W4:Y:S04]  /*9480*/  LDSM.16.M88.4 R156, [R197+0xd800] ;  /* 0x00d80000c59c783b */ /* 0x000f280000000200 */
[----:B------:R-:W-:Y:S04]  /*9490*/  LDSM.16.M88.4 R4, [R196] ;  /* 0x00000000c404783b */ /* 0x000fe80000000200 */
[----:B------:R-:W4:Y:S04]  /*94a0*/  LDSM.16.M88.4 R20, [R195] ;  /* 0x00000000c314783b */ /* 0x000f280000000200 */
[----:B--2---:R-:W2:Y:S04]  /*94b0*/  LDSM.16.M88.4 R16, [R187] ;  /* 0x00000000bb10783b */ /* 0x004ea80000000200 */
[----:B---3--:R-:W3:Y:S04]  /*94c0*/  LDSM.16.M88.4 R12, [R186] ;  /* 0x00000000ba0c783b */ /* 0x008ee80000000200 */
[----:B-1----:R-:W1:Y:S04]  /*94d0*/  LDSM.16.M88.4 R8, [R185] ;  /* 0x00000000b908783b */ /* 0x002e680000000200 */
[----:B------:R-:W-:Y:S01]  /*94e0*/  LDSM.16.M88.4 R172, [R191+0xc000] ;  /* 0x00c00000bfac783b */ /* 0x000fe20000000200 */
[C---:B-----5:R-:W-:Y:S03]  /*94f0*/  HMMA.16816.F32 R152, R24.reuse, R148, RZ ;  /* 0x000000941898723c */ /* 0x060fe600000018ff */
[----:B------:R-:W-:Y:S04]  /*9500*/  LDSM.16.M88.4 R168, [R191+0xc800] ;  /* 0x00c80000bfa8783b */ /* 0x000fe80000000200 */
[----:B------:R-:W-:Y:S01]  /*9510*/  LDSM.16.M88.4 R164, [R191+0xd000] ;  /* 0x00d00000bfa4783b */ /* 0x000fe20000000200 */
[C---:B----4-:R-:W-:Y:S03]  /*9520*/  HMMA.16816.F32 R140, R24.reuse, R136, RZ ;  /* 0x00000088188c723c */ /* 0x050fe600000018ff */
[----:B------:R-:W-:Y:S03]  /*9530*/  LDSM.16.M88.4 R160, [R191+0xd800] ;  /* 0x00d80000bfa0783b */ /* 0x000fe60000000200 */
[C---:B------:R-:W-:Y:S01]  /*9540*/  HMMA.16816.F32 R132, R24.reuse, R32, RZ ;  /* 0x000000201884723c */ /* 0x040fe200000018ff */
[----:B------:R-:W0:Y:S05]  /*9550*/  LDGDEPBAR ;  /* 0x00000000000079af */ /* 0x000e2a0000000000 */
[C---:B------:R-:W-:Y:S06]  /*9560*/  HMMA.16816.F32 R148, R24.reuse, R150, RZ ;  /* 0x000000961894723c */ /* 0x040fec00000018ff */
[C---:B------:R-:W-:Y:S06]  /*9570*/  HMMA.16816.F32 R136, R24.reuse, R138, RZ ;  /* 0x0000008a1888723c */ /* 0x040fec00000018ff */
[C---:B------:R-:W-:Y:S06]  /*9580*/  HMMA.16816.F32 R32, R24.reuse, R34, RZ ;  /* 0x000000221820723c */ /* 0x040fec00000018ff */
[C---:B------:R-:W-:Y:S06]  /*9590*/  HMMA.16816.F32 R28, R24.reuse, R156, RZ ;  /* 0x0000009c181c723c */ /* 0x040fec00000018ff */
[----:B------:R-:W-:Y:S01]  /*95a0*/  HMMA.16816.F32 R24, R24, R158, RZ ;  /* 0x0000009e1818723c */ /* 0x000fe200000018ff */
[----:B------:R-:W4:Y:S05]  /*95b0*/  LDSM.16.M88.4 R156, [R194] ;  /* 0x00000000c29c783b */ /* 0x000f2a0000000200 */
[C---:B------:R-:W-:Y:S06]  /*95c0*/  HMMA.16816.F32 R152, R4.reuse, R20, R152 ;  /* 0x000000140498723c */ /* 0x040fec0000001898 */
[C---:B------:R-:W-:Y:S01]  /*95d0*/  HMMA.16816.F32 R148, R4.reuse, R22, R148 ;  /* 0x000000160494723c */ /* 0x040fe20000001894 */
[----:B------:R-:W-:Y:S05]  /*95e0*/  LDSM.16.M88.4 R20, [R184] ;  /* 0x00000000b814783b */ /* 0x000fea0000000200 */
[C---:B--2---:R-:W-:Y:S06]  /*95f0*/  HMMA.16816.F32 R140, R4.reuse, R16, R140 ;  /* 0x00000010048c723c */ /* 0x044fec000000188c */
[C---:B------:R-:W-:Y:S01]  /*9600*/  HMMA.16816.F32 R136, R4.reuse, R18, R136 ;  /* 0x000000120488723c */ /* 0x040fe20000001888 */
[----:B------:R-:W-:Y:S05]  /*9610*/  LDSM.16.M88.4 R16, [R184+0x800] ;  /* 0x00080000b810783b */ /* 0x000fea0000000200 */
[C---:B---3--:R-:W-:Y:S06]  /*9620*/  HMMA.16816.F32 R132, R4.reuse, R12, R132 ;  /* 0x0000000c0484723c */ /* 0x048fec0000001884 */
[C---:B------:R-:W-:Y:S01]  /*9630*/  HMMA.16816.F32 R32, R4.reuse, R14, R32 ;  /* 0x0000000e0420723c */ /* 0x040fe20000001820 */
[----:B------:R-:W-:Y:S05]  /*9640*/  LDSM.16.M88.4 R12, [R184+0x1000] ;  /* 0x00100000b80c783b */ /* 0x000fea0000000200 */
[C---:B-1----:R-:W-:Y:S06]  /*9650*/  HMMA.16816.F32 R28, R4.reuse, R8, R28 ;  /* 0x00000008041c723c */ /* 0x042fec000000181c */
[----:B------:R-:W-:Y:S01]  /*9660*/  HMMA.16816.F32 R24, R4, R10, R24 ;  /* 0x0000000a0418723c */ /* 0x000fe20000001818 */
[----:B------:R-:W1:Y:S04]  /*9670*/  LDSM.16.M88.4 R4, [R193] ;  /* 0x00000000c104783b */ /* 0x000e680000000200 */
[----:B------:R-:W2:Y:S01]  /*9680*/  LDSM.16.M88.4 R8, [R184+0x1800] ;  /* 0x00180000b808783b */ /* 0x000ea20000000200 */
[C---:B----4-:R-:W-:Y:S06]  /*9690*/  HMMA.16816.F32 R152, R156.reuse, R172, R152 ;  /* 0x000000ac9c98723c */ /* 0x050fec0000001898 */
        /* <DEDUP_REMOVED lines=10> */
[----:B------:R-:W3:Y:S04]  /*9740*/  LDSM.16.M88.4 R156, [R198+0x4000] ;  /* 0x00400000c69c783b */ /* 0x000ee80000000200 */
[----:B------:R-:W4:Y:S01]  /*9750*/  LDSM.16.M88.4 R160, [R197+0xf800] ;  /* 0x00f80000c5a0783b */ /* 0x000f220000000200 */
[C---:B-1----:R-:W-:Y:S06]  /*9760*/  HMMA.16816.F32 R152, R4.reuse, R20, R152 ;  /* 0x000000140498723c */ /* 0x042fec0000001898 */
[C---:B------:R-:W-:Y:S01]  /*9770*/  HMMA.16816.F32 R148, R4.reuse, R22, R148 ;  /* 0x000000160494723c */ /* 0x040fe20000001894 */
[----:B------:R-:W-:Y:S05]  /*9780*/  LDSM.16.M88.4 R20, [R183] ;  /* 0x00000000b714783b */ /* 0x000fea0000000200 */
[C---:B------:R-:W-:Y:S06]  /*9790*/  HMMA.16816.F32 R140, R4.reuse, R16, R140 ;  /* 0x00000010048c723c */ /* 0x040fec000000188c */
[C---:B------:R-:W-:Y:S01]  /*97a0*/  HMMA.16816.F32 R136, R4.reuse, R18, R136 ;  /* 0x000000120488723c */ /* 0x040fe20000001888 */
[----:B------:R-:W-:Y:S05]  /*97b0*/  LDSM.16.M88.4 R16, [R182] ;  /* 0x00000000b610783b */ /* 0x000fea0000000200 */
[C---:B------:R-:W-:Y:S06]  /*97c0*/  HMMA.16816.F32 R132, R4.reuse, R12, R132 ;  /* 0x0000000c0484723c */ /* 0x040fec0000001884 */
[C---:B------:R-:W-:Y:S01]  /*97d0*/  HMMA.16816.F32 R32, R4.reuse, R14, R32 ;  /* 0x0000000e0420723c */ /* 0x040fe20000001820 */
[----:B------:R-:W-:Y:S05]  /*97e0*/  LDSM.16.M88.4 R12, [R181] ;  /* 0x00000000b50c783b */ /* 0x000fea0000000200 */
[C---:B--2---:R-:W-:Y:S06]  /*97f0*/  HMMA.16816.F32 R28, R4.reuse, R8, R28 ;  /* 0x00000008041c723c */ /* 0x044fec000000181c */
[----:B------:R-:W-:Y:S01]  /*9800*/  HMMA.16816.F32 R24, R4, R10, R24 ;  /* 0x0000000a0418723c */ /* 0x000fe20000001818 */
[----:B------:R-:W1:Y:S04]  /*9810*/  LDSM.16.M88.4 R4, [R196+0x4000] ;  /* 0x00400000c404783b */ /* 0x000e680000000200 */
[----:B------:R-:W2:Y:S01]  /*9820*/  LDSM.16.M88.4 R8, [R180] ;  /* 0x00000000b408783b */ /* 0x000ea20000000200 */
[C---:B---3--:R-:W-:Y:S06]  /*9830*/  HMMA.16816.F32 R152, R156.reuse, R172, R152 ;  /* 0x000000ac9c98723c */ /* 0x048fec0000001898 */
        /* <DEDUP_REMOVED lines=8> */
[C---:B----4-:R-:W-:Y:S06]  /*98c0*/  HMMA.16816.F32 R28, R156.reuse, R160, R28 ;  /* 0x000000a09c1c723c */ /* 0x050fec000000181c */
[----:B------:R-:W-:Y:S01]  /*98d0*/  HMMA.16816.F32 R24, R156, R162, R24 ;  /* 0x000000a29c18723c */ /* 0x000fe20000001818 */
[----:B------:R-:W3:Y:S04]  /*98e0*/  LDSM.16.M88.4 R156, [R194+0x4000] ;  /* 0x00400000c29c783b */ /* 0x000ee80000000200 */
[----:B------:R-:W4:Y:S01]  /*98f0*/  LDSM.16.M88.4 R160, [R191+0xf800] ;  /* 0x00f80000bfa0783b */ /* 0x000f220000000200 */
[C---:B-1----:R-:W-:Y:S06]  /*9900*/  HMMA.16816.F32 R152, R4.reuse, R20, R152 ;  /* 0x000000140498723c */ /* 0x042fec0000001898 */
        /* <DEDUP_REMOVED lines=10> */
[----:B------:R-:W1:Y:S04]  /*99b0*/  LDSM.16.M88.4 R4, [R193+0x4000] ;  /* 0x00400000c104783b */ /* 0x000e680000000200 */
[----:B------:R-:W2:Y:S01]  /*99c0*/  LDSM.16.M88.4 R8, [R184+0x3800] ;  /* 0x00380000b808783b */ /* 0x000ea20000000200 */
        /* <DEDUP_REMOVED lines=31> */
[----:B------:R-:W3:Y:S05]  /*9bc0*/  LDSM.16.M88.4 R168, [R191+0x10000] ;  /* 0x01000000bfa8783b */ /* 0x000eea0000000200 */
[C---:B------:R-:W-:Y:S06]  /*9bd0*/  HMMA.16816.F32 R132, R156.reuse, R164, R132 ;  /* 0x000000a49c84723c */ /* 0x040fec0000001884 */
[C---:B------:R-:W-:Y:S01]  /*9be0*/  HMMA.16816.F32 R32, R156.reuse, R166, R32 ;  /* 0x000000a69c20723c */ /* 0x040fe20000001820 */
[----:B------:R-:W5:Y:S05]  /*9bf0*/  LDSM.16.M88.4 R164, [R191+0x10800] ;  /* 0x01080000bfa4783b */ /* 0x000f6a0000000200 */
[C---:B----4-:R-:W-:Y:S06]  /*9c00*/  HMMA.16816.F32 R28, R156.reuse, R160, R28 ;  /* 0x000000a09c1c723c */ /* 0x050fec000000181c */
[----:B------:R-:W-:Y:S01]  /*9c10*/  HMMA.16816.F32 R24, R156, R162, R24 ;  /* 0x000000a29c18723c */ /* 0x000fe20000001818 */
[----:B------:R-:W4:Y:S04]  /*9c20*/  LDSM.16.M88.4 R160, [R191+0x11000] ;  /* 0x01100000bfa0783b */ /* 0x000f280000000200 */
[----:B------:R-:W4:Y:S01]  /*9c30*/  LDSM.16.M88.4 R156, [R191+0x11800] ;  /* 0x01180000bf9c783b */ /* 0x000f220000000200 */
[C---:B-1----:R-:W-:Y:S06]  /*9c40*/  HMMA.16816.F32 R152, R4.reuse, R20, R152 ;  /* 0x000000140498723c */ /* 0x042fec0000001898 */
[C---:B------:R-:W-:Y:S01]  /*9c50*/  HMMA.16816.F32 R148, R4.reuse, R22, R148 ;  /* 0x000000160494723c */ /* 0x040fe20000001894 */
[----:B------:R-:W-:Y:S05]  /*9c60*/  LDSM.16.M88.4 R20, [R193+0x8000] ;  /* 0x00800000c114783b */ /* 0x000fea0000000200 */
        /* <DEDUP_REMOVED lines=9> */
[----:B------:R-:W2:Y:S01]  /*9d00*/  LDSM.16.M88.4 R4, [R184+0x5800] ;  /* 0x00580000b804783b */ /* 0x000ea20000000200 */
[----:B---3--:R-:W-:Y:S01]  /*9d10*/  HMMA.16816.F32 R152, R172, R168, R152 ;  /* 0x000000a8ac98723c */ /* 0x008fe20000001898 */
[----:B------:R-:W-:-:S05]  /*9d20*/  DEPBAR.LE SB0, 0x0 ;  /* 0x000080000000791a */ /* 0x000fca0000000000 */
[C---:B------:R-:W-:Y:S06]  /*9d30*/  HMMA.16816.F32 R148, R172.reuse, R170, R148 ;  /* 0x000000aaac94723c */ /* 0x040fec0000001894 */
[C---:B-----5:R-:W-:Y:S06]  /*9d40*/  HMMA.16816.F32 R140, R172.reuse, R164, R140 ;  /* 0x000000a4ac8c723c */ /* 0x060fec000000188c */
[C---:B------:R-:W-:Y:S06]  /*9d50*/  HMMA.16816.F32 R136, R172.reuse, R166, R136 ;  /* 0x000000a6ac88723c */ /* 0x040fec0000001888 */
[C---:B----4-:R-:W-:Y:S06]  /*9d60*/  HMMA.16816.F32 R132, R172.reuse, R160, R132 ;  /* 0x000000a0ac84723c */ /* 0x050fec0000001884 */
[C---:B------:R-:W-:Y:S06]  /*9d70*/  HMMA.16816.F32 R32, R172.reuse, R162, R32 ;  /* 0x000000a2ac20723c */ /* 0x040fec0000001820 */
[C---:B------:R-:W-:Y:S06]  /*9d80*/  HMMA.16816.F32 R28, R172.reuse, R156, R28 ;  /* 0x0000009cac1c723c */ /* 0x040fec000000181c */
[----:B------:R-:W-:Y:S06]  /*9d90*/  HMMA.16816.F32 R24, R172, R158, R24 ;  /* 0x0000009eac18723c */ /* 0x000fec0000001818 */
[C---:B-1----:R-:W-:Y:S06]  /*9da0*/  HMMA.16816.F32 R152, R20.reuse, R16, R152 ;  /* 0x000000101498723c */ /* 0x042fec0000001898 */
[C---:B------:R-:W-:Y:S06]  /*9db0*/  HMMA.16816.F32 R148, R20.reuse, R18, R148 ;  /* 0x000000121494723c */ /* 0x040fec0000001894 */
[C---:B------:R-:W-:Y:S06]  /*9dc0*/  HMMA.16816.F32 R140, R20.reuse, R12, R140 ;  /* 0x0000000c148c723c */ /* 0x040fec000000188c */
[C---:B------:R-:W-:Y:S06]  /*9dd0*/  HMMA.16816.F32 R136, R20.reuse, R14, R136 ;  /* 0x0000000e1488723c */ /* 0x040fec0000001888 */
[C---:B--2---:R-:W-:Y:S06]  /*9de0*/  HMMA.16816.F32 R132, R20.reuse, R8, R132 ;  /* 0x000000081484723c */ /* 0x044fec0000001884 */
[C---:B------:R-:W-:Y:S06]  /*9df0*/  HMMA.16816.F32 R32, R20.reuse, R10, R32 ;  /* 0x0000000a1420723c */ /* 0x040fec0000001820 */
[C---:B------:R-:W-:Y:S06]  /*9e00*/  HMMA.16816.F32 R28, R20.reuse, R4, R28 ;  /* 0x00000004141c723c */ /* 0x040fec000000181c */
[----:B------:R-:W-:Y:S01]  /*9e10*/  HMMA.16816.F32 R24, R20, R6, R24 ;  /* 0x000000061418723c */ /* 0x000fe20000001818 */
[----:B------:R-:W-:Y:S06]  /*9e20*/  BAR.SYNC.DEFER_BLOCKING 0x0 ;  /* 0x0000000000007b1d */ /* 0x000fec0000010000 */
[----:B------:R-:W-:-:S02]  /*9e30*/  NOP ;  /* 0x0000000000007918 */ /* 0x000fc40000000000 */
[----:B------:R-:W-:-:S15]  /*9e40*/  @!P0 BRA `(.L_x_400) ;  /* 0x0000000400048947 */ /* 0x000fde0003800000 */
        /* <DEDUP_REMOVED lines=17> */
[----:B------:R-:W-:Y:S02]  /*9f60*/  LEA.HI.X R14, R3, R209, R14, 0x6, P0 ;  /* 0x000000d1030e7211 */ /* 0x000fe400000f340e */
[C---:B------:R-:W-:Y:S02]  /*9f70*/  IADD3 R3, P6, R15.reuse, UR26, RZ ;  /* 0x0000001a0f037c10 */ /* 0x040fe4000ffde0ff */
[C---:B------:R-:W-:Y:S01]  /*9f80*/  @!P4 LEA.HI.X R13, R15.reuse, R13, R14, 0x1, P1 ;  /* 0x0000000d0f0dc211 */ /* 0x040fe200008f0c0e */
[----:B------:R-:W1:Y:S01]  /*9f90*/  @!P4 LDC.64 R6, c[0x0][0x218] ;  /* 0x00008600ff06cb82 */ /* 0x000e620000000a00 */
[----:B---3--:R-:W-:-:S03]  /*9fa0*/  @!P3 LEA R10, P0, R15, R10, 0x1 ;  /* 0x0000000a0f0ab211 */ /* 0x008fc600078008ff */
[----:B------:R-:W-:Y:S01]  /*9fb0*/  @!PT LDS RZ, [RZ] ;  /* 0x00000000fffff984 */ /* 0x000fe20000000800 */
[----:B------:R-:W-:Y:S01]  /*9fc0*/  @!PT LDS RZ, [RZ] ;  /* 0x00000000fffff984 */ /* 0x000fe20000000800 */
[----:B------:R-:W-:Y:S01]  /*9fd0*/  @!PT LDS RZ, [RZ] ;  /* 0x00000000fffff984 */ /* 0x000fe20000000800 */
[----:B------:R2:W-:Y:S01]  /*9fe0*/  @!P4 LDGSTS.E.BYPASS.LTC128B.128 [R205+0xc000], desc[UR22][R12.64] ;  /* 0x0c0000000ccdcfae */ /* 0x0005e2000b901d56 */
[C-C-:B------:R-:W-:Y:S02]  /*9ff0*/  @!P3 LEA.HI.X R11, R15.reuse, R11, R14.reuse, 0x1, P0 ;  /* 0x0000000b0f0bb211 */ /* 0x140fe400000f0c0e */
[C---:B----4-:R-:W-:Y:S01]  /*a000*/  @!P2 LEA R8, P1, R15.reuse, R8, 0x1 ;  /* 0x000000080f08a211 */ /* 0x050fe200078208ff */
[----:B------:R2:W-:Y:S03]  /*a010*/  @P3 STS.128 [R205+0xe000], RZ ;  /* 0x00e000ffcd003388 */ /* 0x0005e60000000c00 */
[----:B------:R-:W-:Y:S01]  /*a020*/  @!P2 LEA.HI.X R9, R15, R9, R14, 0x1, P1 ;  /* 0x000000090f09a211 */ /* 0x000fe200008f0c0e */
[----:B------:R-:W-:Y:S01]  /*a030*/  @!PT LDS RZ, [RZ] ;  /* 0x00000000fffff984 */ /* 0x000fe20000000800 */
[----:B------:R-:W-:Y:S01]  /*a040*/  @!PT LDS RZ, [RZ] ;  /* 0x00000000fffff984 */ /* 0x000fe20000000800 */
[----:B------:R-:W-:Y:S01]  /*a050*/  @!PT LDS RZ, [RZ] ;  /* 0x00000000fffff984 */ /* 0x000fe20000000800 */
[----:B------:R2:W-:Y:S01]  /*a060*/  @!P3 LDGSTS.E.BYPASS.LTC128B.128 [R205+0xe000], desc[UR22][R10.64+0x80] ;  /* 0x0e0000800acdbfae */ /* 0x0005e2000b901d56 */
[----:B-----5:R-:W-:-:S03]  /*a070*/  @!P3 LEA R16, P0, R3, R4, 0x1 ;  /* 0x000000040310b211 */ /* 0x020fc600078008ff */
[----:B------:R2:W-:Y:S01]  /*a080*/  @P2 STS.128 [R205+0x10000], RZ ;  /* 0x010000ffcd002388 */ /* 0x0005e20000000c00 */
[----:B------:R-:W-:-:S03]  /*a090*/  IADD3.X R4, R14, UR25, RZ, P6, !PT ;  /* 0x000000190e047c10 */ /* 0x000fc6000b7fe4ff */
[----:B------:R-:W-:Y:S01]  /*a0a0*/  @!PT LDS RZ, [RZ] ;  /* 0x00000000fffff984 */ /* 0x000fe20000000800 */
[----:B------:R-:W-:Y:S01]  /*a0b0*/  @!PT LDS RZ, [RZ] ;  /* 0x00000000fffff984 */ /* 0x000fe20000000800 */
[----:B------:R-:W-:Y:S01]  /*a0c0*/  @!PT LDS RZ, [RZ] ;  /* 0x00000000fffff984 */ /* 0x000fe20000000800 */
[----:B------:R2:W-:Y:S01]  /*a0d0*/  @!P2 LDGSTS.E.BYPASS.LTC128B.128 [R205+0x10000], desc[UR22][R8.64+0x100] ;  /* 0x1000010008cdafae */ /* 0x0005e2000b901d56 */
[C-C-:B------:R-:W-:Y:S02]  /*a0e0*/  @!P3 LEA.HI.X R17, R3.reuse, R5, R4.reuse, 0x1, P0 ;  /* 0x000000050311b211 */ /* 0x140fe400000f0c04 */
[C---:B-1----:R-:W-:Y:S01]  /*a0f0*/  @!P4 LEA R6, P5, R3.reuse, R6, 0x1 ;  /* 0x000000060306c211 */ /* 0x042fe200078a08ff */
[----:B------:R2:W-:Y:S03]  /*a100*/  @P4 STS.128 [R205+0xd000], RZ ;  /* 0x00d000ffcd004388 */ /* 0x0005e60000000c00 */
[----:B------:R-:W-:-:S05]  /*a110*/  @!P4 LEA.HI.X R7, R3, R7, R4, 0x1, P5 ;  /* 0x000000070307c211 */ /* 0x000fca00028f0c04 */
        /* <DEDUP_REMOVED lines=18> */
.L_x_402:
[----:B------:R-:W-:Y:S05]  /*a240*/  BSYNC B0 ;  /* 0x0000000000007941 */ /* 0x000fea0003800000 */
.L_x_401:
[----:B------:R-:W0:Y:S02]  /*a250*/  LDGDEPBAR ;  /* 0x00000000000079af */ /* 0x000e240000000000 */
.L_x_400:
[----:B--2---:R-:W-:Y:S01]  /*a260*/  MOV R9, UR17 ;  /* 0x0000001100097c02 */ /* 0x004fe20008000f00 */
[----:B------:R-:W-:Y:S03]  /*a270*/  LDSM.16.MT88.4 R16, [R189+0x12000] ;  /* 0x01200000bd10783b */ /* 0x000fe60000004200 */
[----:B------:R-:W-:-:S04]  /*a280*/  LEA R9, R9, R214, 0x6 ;  /* 0x000000d609097211 */ /* 0x000fc800078e30ff */
[C---:B------:R-:W-:Y:S02]  /*a290*/  IADD3 R4, R9.reuse, 0x1, RZ ;  /* 0x0000000109047810 */ /* 0x040fe40007ffe0ff */
[C---:B------:R-:W-:Y:S02]  /*a2a0*/  IADD3 R3, R9.reuse, 0x8, RZ ;  /* 0x0000000809037810 */ /* 0x040fe40007ffe0ff */
[C---:B------:R-:W-:Y:S02]  /*a2b0*/  ISETP.GE.AND P1, PT, R4.reuse, R212, PT ;  /* 0x000000d40400720c */ /* 0x040fe40003f26270 */
[----:B------:R-:W-:Y:S02]  /*a2c0*/  ISETP.GE.AND P4, PT, R4, R210, PT ;  /* 0x000000d20400720c */ /* 0x000fe40003f86270 */
[C---:B------:R-:W-:Y:S02]  /*a2d0*/  ISETP.GE.AND P2, PT, R9.reuse, R212, PT ;  /* 0x000000d40900720c */ /* 0x040fe40003f46270 */
[----:B------:R-:W-:-:S02]  /*a2e0*/  ISETP.GE.AND P5, PT, R9, R210, PT ;  /* 0x000000d20900720c */ /* 0x000fc40003fa6270 */
[C---:B------:R-:W-:Y:S02]  /*a2f0*/  ISETP.GE.AND P0, PT, R3.reuse, R212, PT ;  /* 0x000000d40300720c */ /* 0x040fe40003f06270 */
[----:B------:R-:W-:Y:S02]  /*a300*/  ISETP.GE.AND P3, PT, R3, R210, PT ;  /* 0x000000d20300720c */ /* 0x000fe40003f66270 */
[C---:B------:R-:W-:Y:S02]  /*a310*/  ISETP.LT.OR P1, PT, R4.reuse, R213, P1 ;  /* 0x000000d50400720c */ /* 0x040fe40000f21670 */
[----:B------:R-:W-:Y:S02]  /*a320*/  ISETP.LT.OR P4, PT, R4, R211, P4 ;  /* 0x000000d30400720c */ /* 0x000fe40002781670 */
[C---:B------:R-:W-:Y:S02]  /*a330*/  ISETP.LT.OR P2, PT, R9.reuse, R213, P2 ;  /* 0x000000d50900720c */ /* 0x040fe40001741670 */
[----:B------:R-:W-:-:S02]  /*a340*/  ISETP.LT.OR P5, PT, R9, R211, P5 ;  /* 0x000000d30900720c */ /* 0x000fc40002fa1670 */
[C---:B------:R-:W-:Y:S02]  /*a350*/  IADD3 R4, R9.reuse, 0x10, RZ ;  /* 0x0000001009047810 */ /* 0x040fe40007ffe0ff */
[----:B------:R-:W-:Y:S02]  /*a360*/  IADD3 R5, R9, 0x9, RZ ;  /* 0x0000000909057810 */ /* 0x000fe40007ffe0ff */
[C---:B------:R-:W-:Y:S02]  /*a370*/  ISETP.LT.OR P0, PT, R3.reuse, R213, P0 ;  /* 0x000000d50300720c */ /* 0x040fe40000701670 */
[----:B------:R-:W-:Y:S02]  /*a380*/  ISETP.LT.OR P3, PT, R3, R211, P3 ;  /* 0x000000d30300720c */ /* 0x000fe40001f61670 */
[----:B------:R-:W-:Y:S02]  /*a390*/  FSEL R3, R152, -INF , !P2 ;  /* 0xff80000098037808 */ /* 0x000fe40005000000 */
[----:B-1----:R-:W-:-:S02]  /*a3a0*/  FSEL R6, R154, -INF , !P5 ;  /* 0xff8000009a067808 */ /* 0x002fc40006800000 */
[----:B------:R-:W-:Y:S02]  /*a3b0*/  FSEL R153, R153, -INF , !P1 ;  /* 0xff80000099997808 */ /* 0x000fe40004800000 */
[C---:B------:R-:W-:Y:S02]  /*a3c0*/  ISETP.GE.AND P5, PT, R4.reuse, R212, PT ;  /* 0x000000d40400720c */ /* 0x040fe40003fa6270 */
[----:B------:R-:W-:Y:S02]  /*a3d0*/  ISETP.GE.AND P1, PT, R4, R210, PT ;  /* 0x000000d20400720c */ /* 0x000fe40003f26270 */
[----:B------:R-:W-:Y:S02]  /*a3e0*/  ISETP.GE.AND P6, PT, R5, R212, PT ;  /* 0x000000d40500720c */ /* 0x000fe40003fc6270 */
[----:B------:R-:W-:Y:S02]  /*a3f0*/  IADD3 R11, R9, 0x11, RZ ;  /* 0x00000011090b7810 */ /* 0x000fe40007ffe0ff */
[----:B------:R-:W-:-:S02]  /*a400*/  FMNMX.FTZ R14, R2, R3, !PT ;  /* 0x00000003020e7209 */ /* 0x000fc40007810000 */
[----:B------:R-:W-:Y:S02]  /*a410*/  ISETP.GE.AND P2, PT, R5, R210, PT ;  /* 0x000000d20500720c */ /* 0x000fe40003f46270 */
[C---:B------:R-:W-:Y:S02]  /*a420*/  ISETP.LT.OR P5, PT, R4.reuse, R213, P5 ;  /* 0x000000d50400720c */ /* 0x040fe40002fa1670 */
[----:B------:R-:W-:Y:S01]  /*a430*/  ISETP.LT.OR P1, PT, R4, R211, P1 ;  /* 0x000000d30400720c */ /* 0x000fe20000f21670 */
[----:B------:R-:W-:Y:S01]  /*a440*/  VIADD R4, R9, 0x18 ;  /* 0x0000001809047836 */ /* 0x000fe20000000000 */
[----:B------:R-:W-:Y:S02]  /*a450*/  ISETP.LT.OR P6, PT, R5, R213, P6 ;  /* 0x000000d50500720c */ /* 0x000fe400037c1670 */
[----:B------:R-:W-:Y:S02]  /*a460*/  FSEL R8, R155, -INF , !P4 ;  /* 0xff8000009b087808 */ /* 0x000fe40006000000 */
[----:B------:R-:W-:-:S02]  /*a470*/  FSEL R7, R148, -INF , !P0 ;  /* 0xff80000094077808 */ /* 0x000fc40004000000 */
[C---:B------:R-:W-:Y:S02]  /*a480*/  ISETP.GE.AND P4, PT, R11.reuse, R212, PT ;  /* 0x000000d40b00720c */ /* 0x040fe40003f86270 */
[----:B------:R-:W-:Y:S02]  /*a490*/  ISETP.GE.AND P0, PT, R11, R210, PT ;  /* 0x000000d20b00720c */ /* 0x000fe40003f06270 */
[----:B------:R-:W-:Y:S02]  /*a4a0*/  FMNMX.FTZ R14, R153, R14, !PT ;  /* 0x0000000e990e7209 */ /* 0x000fe40007810000 */
[----:B------:R-:W-:Y:S02]  /*a4b0*/  ISETP.LT.OR P2, PT, R5, R211, P2 ;  /* 0x000000d30500720c */ /* 0x000fe40001741670 */
[----:B------:R-:W-:Y:S02]  /*a4c0*/  FSEL R10, R150, -INF , !P3 ;  /* 0xff800000960a7808 */ /* 0x000fe40005800000 */
[----:B------:R-:W-:-:S02]  /*a4d0*/  FSEL R5, R149, -INF , !P6 ;  /* 0xff80000095057808 */ /* 0x000fc40007000000 */
[C---:B------:R-:W-:Y:S02]  /*a4e0*/  ISETP.GE.AND P3, PT, R4.reuse, R212, PT ;  /* 0x000000d40400720c */ /* 0x040fe40003f66270 */
[----:B------:R-:W-:Y:S02]  /*a4f0*/  ISETP.GE.AND P6, PT, R4, R210, PT ;  /* 0x000000d20400720c */ /* 0x000fe40003fc6270 */
[C---:B------:R-:W-:Y:S02]  /*a500*/  ISETP.LT.OR P4, PT, R11.reuse, R213, P4 ;  /* 0x000000d50b00720c */ /* 0x040fe40002781670 */
[----:B------:R-:W-:Y:S02]  /*a510*/  ISETP.LT.OR P0, PT, R11, R211, P0 ;  /* 0x000000d30b00720c */ /* 0x000fe40000701670 */
[----:B------:R-:W-:Y:S02]  /*a520*/  FMNMX.FTZ R14, R7, R14, !PT ;  /* 0x0000000e070e7209 */ /* 0x000fe40007810000 */
[----:B------:R-:W-:-:S02]  /*a530*/  IADD3 R11, R9, 0x19, RZ ;  /* 0x00000019090b7810 */ /* 0x000fc40007ffe0ff */
[----:B------:R-:W-:Y:S02]  /*a540*/  IADD3 R12, R9, 0x20, RZ ;  /* 0x00000020090c7810 */ /* 0x000fe40007ffe0ff */
[C---:B------:R-:W-:Y:S02]  /*a550*/  ISETP.LT.OR P3, PT, R4.reuse, R213, P3 ;  /* 0x000000d50400720c */ /* 0x040fe40001f61670 */
[----:B------:R-:W-:Y:S02]  /*a560*/  ISETP.LT.OR P6, PT, R4, R211, P6 ;  /* 0x000000d30400720c */ /* 0x000fe400037c1670 */
[----:B------:R-:W-:Y:S02]  /*a570*/  FSEL R4, R151, -INF , !P2 ;  /* 0xff80000097047808 */ /* 0x000fe40005000000 */
[----:B------:R-:W-:Y:S02]  /*a580*/  FSEL R23, R140, -INF , !P5 ;  /* 0xff8000008c177808 */ /* 0x000fe40006800000 */
[----:B------:R-:W-:-:S02]  /*a590*/  FSEL R22, R142, -INF , !P1 ;  /* 0xff8000008e167808 */ /* 0x000fc40004800000 */
[----:B------:R-:W-:Y:S02]  /*a5a0*/  FSEL R141, R141, -INF , !P4 ;  /* 0xff8000008d8d7808 */ /* 0x000fe40006000000 */
[----:B------:R-:W-:Y:S02]  /*a5b0*/  FMNMX.FTZ R14, R5, R14, !PT ;  /* 0x0000000e050e7209 */ /* 0x000fe40007810000 */
[C---:B------:R-:W-:Y:S02]  /*a5c0*/  ISETP.GE.AND P2, PT, R11.reuse, R212, PT ;  /* 0x000000d40b00720c */ /* 0x040fe40003f46270 */
[----:B------:R-:W-:Y:S02]  /*a5d0*/  ISETP.GE.AND P5, PT, R11, R210, PT ;  /* 0x000000d20b00720c */ /* 0x000fe40003fa6270 */
[C---:B------:R-:W-:Y:S02]  /*a5e0*/  ISETP.GE.AND P1, PT, R12.reuse, R212, PT ;  /* 0x000000d40c00720c */ /* 0x040fe40003f26270 */
[----:B------:R-:W-:-:S02]  /*a5f0*/  ISETP.GE.AND P4, PT, R12, R210, PT ;  /* 0x000000d20c00720c */ /* 0x000fc40003f86270 */
[----:B------:R-:W-:Y:S02]  /*a600*/  FMNMX.FTZ R14, R23, R14, !PT ;  /* 0x0000000e170e7209 */ /* 0x000fe40007810000 */
[----:B------:R-:W-:Y:S02]  /*a610*/  FMNMX.FTZ R13, R0, R6, !PT ;  /* 0x00000006000d7209 */ /* 0x000fe40007810000 */
[C---:B------:R-:W-:Y:S02]  /*a620*/  ISETP.LT.OR P2, PT, R11.reuse, R213, P2 ;  /* 0x000000d50b00720c */ /* 0x040fe40001741670 */
[----:B------:R-:W-:Y:S02]  /*a630*/  ISETP.LT.OR P5, PT, R11, R211, P5 ;  /* 0x000000d30b00720c */ /* 0x000fe40002fa1670 */
[C---:B------:R-:W-:Y:S02]  /*a640*/  ISETP.LT.OR P1, PT, R12.reuse, R213, P1 ;  /* 0x000000d50c00720c */ /* 0x040fe40000f21670 */
[----:B------:R-:W-:-:S02]  /*a650*/  ISETP.LT.OR P4, PT, R12, R211, P4 ;  /* 0x000000d30c00720c */ /* 0x000fc40002781670 */
[C---:B------:R-:W-:Y:S02]  /*a660*/  IADD3 R11, R9.reuse, 0x21, RZ ;  /* 0x00000021090b7810 */ /* 0x040fe40007ffe0ff */
[----:B------:R-:W-:Y:S02]  /*a670*/  IADD3 R12, R9, 0x28, RZ ;  /* 0x00000028090c7810 */ /* 0x000fe40007ffe0ff */
[----:B------:R-:W-:Y:S02]  /*a680*/  FSEL R21, R136, -INF , !P3 ;  /* 0xff80000088157808 */ /* 0x000fe40005800000 */
[----:B------:R-:W-:Y:S02]  /*a690*/  FMNMX.FTZ R14, R141, R14, !PT ;  /* 0x0000000e8d0e7209 */ /* 0x000fe40007810000 */
[----:B------:R-:W-:Y:S02]  /*a6a0*/  FMNMX.FTZ R13, R8, R13, !PT ;  /* 0x0000000d080d7209 */ /* 0x000fe40007810000 */
[----:B------:R-:W-:-:S02]  /*a6b0*/  FSEL R20, R143, -INF , !P0 ;  /* 0xff8000008f147808 */ /* 0x000fc40004000000 */
[----:B------:R-:W-:Y:S02]  /*a6c0*/  FSEL R150, R138, -INF , !P6 ;  /* 0xff8000008a967808 */ /* 0x000fe40007000000 */
[----:B------:R-:W-:Y:S02]  /*a6d0*/  FSEL R137, R137, -INF , !P2 ;  /* 0xff80000089897808 */ /* 0x000fe40005000000 */
[C---:B------:R-:W-:Y:S02]  /*a6e0*/  ISETP.GE.AND P0, PT, R11.reuse, R212, PT ;  /* 0x000000d40b00720c */ /* 0x040fe40003f06270 */
[----:B------:R-:W-:Y:S02]  /*a6f0*/  ISETP.GE.AND P3, PT, R11, R210, PT ;  /* 0x000000d20b00720c */ /* 0x000fe40003f66270 */
[C---:B------:R-:W-:Y:S02]  /*a700*/  ISETP.GE.AND P6, PT, R12.reuse, R212, PT ;  /* 0x000000d40c00720c */ /* 0x040fe40003fc6270 */
[----:B------:R-:W-:-:S02]  /*a710*/  ISETP.GE.AND P2, PT, R12, R210, PT ;  /* 0x000000d20c00720c */ /* 0x000fc40003f46270 */
[----:B------:R-:W-:Y:S02]  /*a720*/  FMNMX.FTZ R14, R21, R14, !PT ;  /* 0x0000000e150e7209 */ /* 0x000fe40007810000 */
[----:B------:R-:W-:Y:S02]  /*a730*/  FMNMX.FTZ R13, R10, R13, !PT ;  /* 0x0000000d0a0d7209 */ /* 0x000fe40007810000 */
[C---:B------:R-:W-:Y:S02]  /*a740*/  ISETP.LT.OR P0, PT, R11.reuse, R213, P0 ;  /* 0x000000d50b00720c */ /* 0x040fe40000701670 */
[----:B------:R-:W-:Y:S01]  /*a750*/  ISETP.LT.OR P3, PT, R11, R211, P3 ;  /* 0x000000d30b00720c */ /* 0x000fe20001f61670 */
[----:B------:R-:W-:Y:S01]  /*a760*/  VIADD R11, R9, 0x29 ;  /* 0x00000029090b7836 */ /* 0x000fe20000000000 */
[C---:B------:R-:W-:Y:S02]  /*a770*/  ISETP.LT.OR P6, PT, R12.reuse, R213, P6 ;  /* 0x000000d50c00720c */ /* 0x040fe400037c1670 */
[----:B------:R-:W-:-:S02]  /*a780*/  ISETP.LT.OR P2, PT, R12, R211, P2 ;  /* 0x000000d30c00720c */ /* 0x000fc40001741670 */
[----:B------:R-:W-:Y:S02]  /*a790*/  IADD3 R12, R9, 0x30, RZ ;  /* 0x00000030090c7810 */ /* 0x000fe40007ffe0ff */
[----:B------:R-:W-:Y:S02]  /*a7a0*/  FSEL R175, R132, -INF , !P1 ;  /* 0xff80000084af7808 */ /* 0x000fe40004800000 */
[----:B------:R-:W-:Y:S02]  /*a7b0*/  FMNMX.FTZ R14, R137, R14, !PT ;  /* 0x0000000e890e7209 */ /* 0x000fe40007810000 */
[----:B------:R-:W-:Y:S02]  /*a7c0*/  FMNMX.FTZ R13, R4, R13, !PT ;  /* 0x0000000d040d7209 */ /* 0x000fe40007810000 */
[----:B------:R-:W-:Y:S02]  /*a7d0*/  FSEL R218, R134, -INF , !P4 ;  /* 0xff80000086da7808 */ /* 0x000fe40006000000 */
[----:B------:R-:W-:-:S02]  /*a7e0*/  FSEL R201, R133, -INF , !P0 ;  /* 0xff80000085c97808 */ /* 0x000fc40004000000 */
[----:B------:R-:W-:Y:S02]  /*a7f0*/  FSEL R148, R139, -INF , !P5 ;  /* 0xff8000008b947808 */ /* 0x000fe40006800000 */
[C---:B------:R-:W-:Y:S02]  /*a800*/  ISETP.GE.AND P4, PT, R12.reuse, R212, PT ;  /* 0x000000d40c00720c */ /* 0x040fe40003f86270 */
[----:B------:R-:W-:Y:S02]  /*a810*/  ISETP.GE.AND P0, PT, R12, R210, PT ;  /* 0x000000d20c00720c */ /* 0x000fe40003f06270 */
[----:B------:R-:W-:Y:S02]  /*a820*/  ISETP.GE.AND P5, PT, R11, R212, PT ;  /* 0x000000d40b00720c */ /* 0x000fe40003fa6270 */
[----:B------:R-:W-:Y:S02]  /*a830*/  FMNMX.FTZ R14, R175, R14, !PT ;  /* 0x0000000eaf0e7209 */ /* 0x000fe40007810000 */
[----:B------:R-:W-:-:S02]  /*a840*/  FMNMX.FTZ R13, R22, R13, !PT ;  /* 0x0000000d160d7209 */ /* 0x000fc40007810000 */
[C---:B------:R-:W-:Y:S02]  /*a850*/  ISETP.GE.AND P1, PT, R11.reuse, R210, PT ;  /* 0x000000d20b00720c */ /* 0x040fe40003f26270 */
[C---:B------:R-:W-:Y:S02]  /*a860*/  ISETP.LT.OR P4, PT, R12.reuse, R213, P4 ;  /* 0x000000d50c00720c */ /* 0x040fe40002781670 */
[----:B------:R-:W-:Y:S02]  /*a870*/  ISETP.LT.OR P0, PT, R12, R211, P0 ;  /* 0x000000d30c00720c */ /* 0x000fe40000701670 */
[----:B------:R-:W-:Y:S02]  /*a880*/  ISETP.LT.OR P5, PT, R11, R213, P5 ;  /* 0x000000d50b00720c */ /* 0x000fe40002fa1670 */
[----:B------:R-:W-:Y:S02]  /*a890*/  IADD3 R12, R9, 0x31, RZ ;  /* 0x00000031090c7810 */ /* 0x000fe40007ffe0ff */
[----:B------:R-:W-:-:S02]  /*a8a0*/  FSEL R151, R32, -INF , !P6 ;  /* 0xff80000020977808 */ /* 0x000fc40007000000 */
[----:B------:R-:W-:Y:S02]  /*a8b0*/  FMNMX.FTZ R14, R201, R14, !PT ;  /* 0x0000000ec90e7209 */ /* 0x000fe40007810000 */
[----:B------:R-:W-:Y:S02]  /*a8c0*/  FMNMX.FTZ R13, R20, R13, !PT ;  /* 0x0000000d140d7209 */ /* 0x000fe40007810000 */
[----:B------:R-:W-:Y:S02]  /*a8d0*/  ISETP.LT.OR P1, PT, R11, R211, P1 ;  /* 0x000000d30b00720c */ /* 0x000fe40000f21670 */
[----:B------:R-:W-:Y:S02]  /*a8e0*/  FSEL R216, R135, -INF , !P3 ;  /* 0xff80000087d87808 */ /* 0x000fe40005800000 */
[----:B------:R-:W-:Y:S02]  /*a8f0*/  IADD3 R11, R9, 0x38, RZ ;  /* 0x00000038090b7810 */ /* 0x000fe40007ffe0ff */
[----:B------:R-:W-:-:S02]  /*a900*/  ISETP.GE.AND P3, PT, R12, R212, PT ;  /* 0x000000d40c00720c */ /* 0x000fc40003f66270 */
[----:B------:R-:W-:Y:S02]  /*a910*/  FSEL R149, R33, -INF , !P5 ;  /* 0xff80000021957808 */ /* 0x000fe40006800000 */
[----:B------:R-:W-:Y:S02]  /*a920*/  FMNMX.FTZ R14, R151, R14, !PT ;  /* 0x0000000e970e7209 */ /* 0x000fe40007810000 */
[----:B------:R-:W-:Y:S02]  /*a930*/  FMNMX.FTZ R13, R150, R13, !PT ;  /* 0x0000000d960d7209 */ /* 0x000fe40007810000 */
[----:B------:R-:W-:Y:S02]  /*a940*/  IADD3 R9, R9, 0x39, RZ ;  /* 0x0000003909097810 */ /* 0x000fe40007ffe0ff */
[----:B------:R-:W-:Y:S02]  /*a950*/  ISETP.GE.AND P6, PT, R11, R212, PT ;  /* 0x000000d40b00720c */ /* 0x000fe40003fc6270 */
[----:B------:R-:W-:-:S02]  /*a960*/  ISETP.LT.OR P3, PT, R12, R213, P3 ;  /* 0x000000d50c00720c */ /* 0x000fc40001f61670 */
[----:B------:R-:W-:Y:S02]  /*a970*/  FSEL R165, R28, -INF , !P4 ;  /* 0xff8000001ca57808 */ /* 0x000fe40006000000 */
[----:B------:R-:W-:Y:S02]  /*a980*/  FMNMX.FTZ R14, R149, R14, !PT ;  /* 0x0000000e950e7209 */ /* 0x000fe40007810000 */
[----:B------:R-:W-:Y:S02]  /*a990*/  FMNMX.FTZ R13, R148, R13, !PT ;  /* 0x0000000d940d7209 */ /* 0x000fe40007810000 */
[----:B------:R-:W-:Y:S02]  /*a9a0*/  ISETP.GE.AND P5, PT, R9, R212, PT ;  /* 0x000000d40900720c */ /* 0x000fe40003fa6270 */
[----:B------:R-:W-:Y:S02]  /*a9b0*/  ISETP.LT.OR P6, PT, R11, R213, P6 ;  /* 0x000000d50b00720c */ /* 0x000fe400037c1670 */
[----:B------:R-:W-:-:S02]  /*a9c0*/  FSEL R161, R29, -INF , !P3 ;  /* 0xff8000001da17808 */ /* 0x000fc40005800000 */
[----:B------:R-:W-:Y:S02]  /*a9d0*/  FMNMX.FTZ R14, R165, R14, !PT ;  /* 0x0000000ea50e7209 */ /* 0x000fe40007810000 */
[----:B------:R-:W-:Y:S02]  /*a9e0*/  FMNMX.FTZ R13, R218, R13, !PT ;  /* 0x0000000dda0d7209 */ /* 0x000fe40007810000 */
[----:B------:R-:W-:Y:S02]  /*a9f0*/  ISETP.LT.OR P5, PT, R9, R213, P5 ;  /* 0x000000d50900720c */ /* 0x000fe40002fa1670 */
[----:B------:R-:W-:Y:S02]  /*aa00*/  FSEL R202, R34, -INF , !P2 ;  /* 0xff80000022ca7808 */ /* 0x000fe40005000000 */
[----:B------:R-:W-:Y:S02]  /*aa10*/  FSEL R163, R24, -INF , !P6 ;  /* 0xff80000018a37808 */ /* 0x000fe40007000000 */
[----:B------:R-:W-:-:S02]  /*aa20*/  FMNMX.FTZ R14, R161, R14, !PT ;  /* 0x0000000ea10e7209 */ /* 0x000fc40007810000 */
[----:B------:R-:W-:Y:S02]  /*aa30*/  FMNMX.FTZ R13, R216, R13, !PT ;  /* 0x0000000dd80d7209 */ /* 0x000fe40007810000 */
[----:B------:R-:W-:Y:S02]  /*aa40*/  FSEL R200, R35, -INF , !P1 ;  /* 0xff80000023c87808 */ /* 0x000fe40004800000 */
[----:B------:R-:W-:Y:S01]  /*aa50*/  ISETP.GE.AND P1, PT, R11, R210, PT ;  /* 0x000000d20b00720c */ /* 0x000fe20003f26270 */
[----:B------:R-:W-:Y:S01]  /*aa60*/  LDSM.16.MT88.4 R32, [R189+0x12800] ;  /* 0x01280000bd20783b */ /* 0x000fe20000004200 */
[----:B------:R-:W-:Y:S02]  /*aa70*/  FSEL R159, R25, -INF , !P5 ;  /* 0xff800000199f7808 */ /* 0x000fe40006800000 */
[----:B------:R-:W-:Y:S02]  /*aa80*/  FMNMX.FTZ R14, R163, R14, !PT ;  /* 0x0000000ea30e7209 */ /* 0x000fe40007810000 */
[----:B------:R-:W-:-:S02]  /*aa90*/  ISETP.GE.AND P2, PT, R12, R210, PT ;  /* 0x000000d20c00720c */ /* 0x000fc40003f46270 */
[----:B------:R-:W-:Y:S02]  /*aaa0*/  FMNMX.FTZ R15, R202, R13, !PT ;  /* 0x0000000dca0f7209 */ /* 0x000fe40007810000 */
[-C--:B------:R-:W-:Y:S02]  /*aab0*/  ISETP.LT.OR P1, PT, R11, R211.reuse, P1 ;  /* 0x000000d30b00720c */ /* 0x080fe40000f21670 */
[----:B------:R-:W-:Y:S02]  /*aac0*/  FMNMX.FTZ R13, R159, R14, !PT ;  /* 0x0000000e9f0d7209 */ /* 0x000fe40007810000 */
[----:B------:R-:W-:Y:S02]  /*aad0*/  ISETP.LT.OR P2, PT, R12, R211, P2 ;  /* 0x000000d30c00720c */ /* 0x000fe40001741670 */
[----:B------:R-:W-:Y:S01]  /*aae0*/  FSEL R164, R30, -INF , !P0 ;  /* 0xff8000001ea47808 */ /* 0x000fe20004000000 */
[----:B------:R-:W1:Y:S01]  /*aaf0*/  SHFL.BFLY PT, R12, R13, 0x2, 0x1f ;  /* 0x0c401f000d0c7f89 */ /* 0x000e6200000e0000 */
[----:B------:R-:W-:-:S02]  /*ab00*/  FMNMX.FTZ R11, R200, R15, !PT ;  /* 0x0000000fc80b7209 */ /* 0x000fc40007810000 */
[----:B------:R-:W-:Y:S02]  /*ab10*/  ISETP.GE.AND P0, PT, R9, R210, PT ;  /* 0x000000d20900720c */ /* 0x000fe40003f06270 */
[----:B------:R-:W-:Y:S02]  /*ab20*/  FSEL R162, R31, -INF , !P2 ;  /* 0xff8000001fa27808 */ /* 0x000fe40005000000 */
[----:B------:R-:W-:Y:S01]  /*ab30*/  FMNMX.FTZ R11, R164, R11, !PT ;  /* 0x0000000ba40b7209 */ /* 0x000fe20007810000 */
[----:B------:R-:W-:Y:S01]  /*ab40*/  LDSM.16.MT88.4 R28, [R188+0x12800] ;  /* 0x01280000bc1c783b */ /* 0x000fe20000004200 */
[----:B------:R-:W-:Y:S02]  /*ab50*/  ISETP.LT.OR P0, PT, R9, R211, P0 ;  /* 0x000000d30900720c */ /* 0x000fe40000701670 */
[----:B------:R-:W-:Y:S02]  /*ab60*/  FSEL R160, R26, -INF , !P1 ;  /* 0xff8000001aa07808 */ /* 0x000fe40004800000 */
[----:B------:R-:W-:-:S02]  /*ab70*/  FMNMX.FTZ R11, R162, R11, !PT ;  /* 0x0000000ba20b7209 */ /* 0x000fc40007810000 */
[----:B------:R-:W-:Y:S02]  /*ab80*/  FSEL R158, R27, -INF , !P0 ;  /* 0xff8000001b9e7808 */ /* 0x000fe40004000000 */
[----:B------:R-:W-:Y:S01]  /*ab90*/  FMNMX.FTZ R11, R160, R11, !PT ;  /* 0x0000000ba00b7209 */ /* 0x000fe20007810000 */
[----:B------:R-:W-:Y:S03]  /*aba0*/  LDSM.16.MT88.4 R24, [R192+0x14800] ;  /* 0x01480000c018783b */ /* 0x000fe60000004200 */
[----:B------:R-:W-:Y:S02]  /*abb0*/  FMNMX.FTZ R14, R158, R11, !PT ;  /* 0x0000000b9e0e7209 */ /* 0x000fe40007810000 */
[----:B-1----:R-:W-:-:S03]  /*abc0*/  FMNMX.FTZ R13, R13, R12, !PT ;  /* 0x0000000c0d0d7209 */ /* 0x002fc60007810000 */
[----:B------:R-:W1:Y:S04]  /*abd0*/  SHFL.BFLY PT, R9, R14, 0x2, 0x1f ;  /* 0x0c401f000e097f89 */ /* 0x000e6800000e0000 */
[----:B------:R-:W2:Y:S01]  /*abe0*/  SHFL.BFLY PT, R132, R13, 0x1, 0x1f ;  /* 0x0c201f000d847f89 */ /* 0x000ea200000e0000 */
[----:B-1----:R-:W-:Y:S02]  /*abf0*/  FMNMX.FTZ R12, R14, R9, !PT ;  /* 0x000000090e0c7209 */ /* 0x002fe40007810000 */
[----:B--2---:R-:W-:-:S03]  /*ac00*/  FMNMX.FTZ R132, R13, R132, !PT ;  /* 0x000000840d847209 */ /* 0x004fc60007810000 */
[----:B------:R-:W1:Y:S01]  /*ac10*/  SHFL.BFLY PT, R9, R12, 0x1, 0x1f ;  /* 0x0c201f000c097f89 */ /* 0x000e6200000e0000 */
[C---:B------:R-:W-:Y:S01]  /*ac20*/  FSETP.NEU.FTZ.AND P1, PT, R132.reuse, -INF , PT ;  /* 0xff8000008400780b */ /* 0x040fe20003f3d000 */
[----:B------:R-:W-:-:S05]  /*ac30*/  FMUL.FTZ R166, R132, UR19 ;  /* 0x0000001384a67c20 */ /* 0x000fca0008410000 */
[----:B------:R-:W-:-:S05]  /*ac40*/  FSEL R166, R166, RZ, P1 ;  /* 0x000000ffa6a67208 */ /* 0x000fca0000800000 */
[--C-:B------:R-:W-:Y:S01]  /*ac50*/  FFMA.FTZ R156, R3, UR19, -R166.reuse ;  /* 0x00000013039c7c23 */ /* 0x100fe200080108a6 */
[--C-:B------:R-:W-:Y:S01]  /*ac60*/  FFMA.FTZ R154, R7, UR19, -R166.reuse ;  /* 0x00000013079a7c23 */ /* 0x100fe200080108a6 */
[--C-:B------:R-:W-:Y:S01]  /*ac70*/  FFMA.FTZ R135, R5, UR19, -R166.reuse ;  /* 0x0000001305877c23 */ /* 0x100fe200080108a6 */
[----:B------:R-:W-:Y:S01]  /*ac80*/  FSEL R5, R132, RZ, P1 ;  /* 0x000000ff84057208 */ /* 0x000fe20000800000 */
[--C-:B------:R-:W-:Y:S01]  /*ac90*/  FFMA.FTZ R153, R153, UR19, -R166.reuse ;  /* 0x0000001399997c23 */ /* 0x100fe200080108a6 */
[--C-:B------:R-:W-:Y:S01]  /*aca0*/  FFMA.FTZ R167, R23, UR19, -R166.reuse ;  /* 0x0000001317a77c23 */ /* 0x100fe200080108a6 */
[----:B------:R-:W-:Y:S01]  /*acb0*/  MUFU.EX2 R156, R156 ;  /* 0x0000009c009c7308 */ /* 0x000fe20000000800 */
[--C-:B------:R-:W-:Y:S01]  /*acc0*/  FFMA.FTZ R170, R141, UR19, -R166.reuse ;  /* 0x000000138daa7c23 */ /* 0x100fe200080108a6 */
[----:B------:R-:W-:Y:S01]  /*acd0*/  FADD.FTZ R5, R2, -R5 ;  /* 0x8000000502057221 */ /* 0x000fe20000010000 */
[--C-:B------:R-:W-:Y:S01]  /*ace0*/  FFMA.FTZ R168, R21, UR19, -R166.reuse ;  /* 0x0000001315a87c23 */ /* 0x100fe200080108a6 */
[----:B-1----:R-:W-:Y:S01]  /*acf0*/  FMNMX.FTZ R3, R12, R9, !PT ;  /* 0x000000090c037209 */ /* 0x002fe20007810000 */
[--C-:B------:R-:W-:Y:S01]  /*ad00*/  FFMA.FTZ R169, R137, UR19, -R166.reuse ;  /* 0x0000001389a97c23 */ /* 0x100fe200080108a6 */
[----:B------:R-:W-:Y:S01]  /*ad10*/  FMUL.FTZ R155, R5, UR19 ;  /* 0x00000013059b7c20 */ /* 0x000fe20008410000 */
[----:B------:R-:W-:Y:S01]  /*ad20*/  LDSM.16.MT88.4 R12, [R192+0x12000] ;  /* 0x01200000c00c783b */ /* 0x000fe20000004200 */
        /* <DEDUP_REMOVED lines=8> */
[--C-:B------:R-:W-:Y:S01]  /*adb0*/  FFMA.FTZ R201, R151, UR19, -R166.reuse ;  /* 0x0000001397c97c23 */ /* 0x100fe200080108a6 */
[----:B------:R-:W-:Y:S01]  /*adc0*/  FADD.FTZ R7, R0, -R7 ;  /* 0x8000000700077221 */ /* 0x000fe20000010000 */
[----:B------:R-:W-:Y:S01]  /*add0*/  MUFU.EX2 R154, R154 ;  /* 0x0000009a009a7308 */ /* 0x000fe20000000800 */
[--C-:B------:R-:W-:Y:S01]  /*ade0*/  FFMA.FTZ R152, R6, UR19, -R157.reuse ;  /* 0x0000001306987c23 */ /* 0x100fe2000801089d */
[--C-:B------:R-:W-:Y:S01]  /*adf0*/  FFMA.FTZ R2, R4, UR19, -R157.reuse ;  /* 0x0000001304027c23 */ /* 0x100fe2000801089d */
[----:B------:R-:W-:Y:S01]  /*ae00*/  FMUL.FTZ R0, R7, UR19 ;  /* 0x0000001307007c20 */ /* 0x000fe20008410000 */
[--C-:B------:R-:W-:Y:S01]  /*ae10*/  FFMA.FTZ R134, R8, UR19, -R157.reuse ;  /* 0x0000001308867c23 */ /* 0x100fe2000801089d */
[----:B------:R-:W2:Y:S01]  /*ae20*/  LDSM.16.MT88.4 R4, [R190+0x12000] ;  /* 0x01200000be04783b */ /* 0x000ea20000004200 */
[--C-:B------:R-:W-:Y:S01]  /*ae30*/  FFMA.FTZ R133, R10, UR19, -R157.reuse ;  /* 0x000000130a857c23 */ /* 0x100fe2000801089d */
        /* <DEDUP_REMOVED lines=11> */
[--C-:B------:R-:W-:Y:S01]  /*aef0*/  FFMA.FTZ R202, R202, UR19, -R157.reuse ;  /* 0x00000013caca7c23 */ /* 0x100fe2000801089d */
[--C-:B------:R-:W-:Y:S01]  /*af00*/  FFMA.FTZ R217, R200, UR19, -R157.reuse ;  /* 0x00000013c8d97c23 */ /* 0x100fe2000801089d */
[----:B------:R-:W-:Y:S01]  /*af10*/  LDSM.16.MT88.4 R136, [R192+0x12800] ;  /* 0x01280000c088783b */ /* 0x000fe20000004200 */
[--C-:B------:R-:W-:Y:S01]  /*af20*/  FFMA.FTZ R200, R161, UR19, -R166.reuse ;  /* 0x00000013a1c87c23 */ /* 0x100fe200080108a6 */
[--C-:B------:R-:W-:Y:S01]  /*af30*/  FFMA.FTZ R165, R165, UR19, -R166.reuse ;  /* 0x00000013a5a57c23 */ /* 0x100fe200080108a6 */
[--C-:B------:R-:W-:Y:S01]  /*af40*/  FFMA.FTZ R161, R163, UR19, -R166.reuse ;  /* 0x00000013a3a17c23 */ /* 0x100fe200080108a6 */
[----:B------:R-:W1:Y:S01]  /*af50*/  MUFU.EX2 R134, R134 ;  /* 0x0000008600867308 */ /* 0x000e620000000800 */
[----:B---3--:R-:W-:Y:S01]  /*af60*/  F2FP.F16.F32.PACK_AB R10, R135, R154 ;  /* 0x0000009a870a723e */ /* 0x008fe200000000ff */
[----:B------:R-:W-:Y:S01]  /*af70*/  LDSM.16.MT88.4 R148, [R188+0x16800] ;  /* 0x01680000bc94783b */ /* 0x000fe20000004200 */
[----:B------:R-:W-:Y:S01]  /*af80*/  FFMA.FTZ R166, R159, UR19, -R166 ;  /* 0x000000139fa67c23 */ /* 0x000fe200080108a6 */
[--C-:B------:R-:W-:Y:S01]  /*af90*/  FFMA.FTZ R159, R164, UR19, -R157.reuse ;  /* 0x00000013a49f7c23 */ /* 0x100fe2000801089d */
[--C-:B------:R-:W-:Y:S01]  /*afa0*/  FFMA.FTZ R162, R162, UR19, -R157.reuse ;  /* 0x00000013a2a27c23 */ /* 0x100fe2000801089d */
[--C-:B------:R-:W-:Y:S01]  /*afb0*/  FFMA.FTZ R160, R160, UR19, -R157.reuse ;  /* 0x00000013a0a07c23 */ /* 0x100fe2000801089d */
[----:B------:R-:W-:Y:S01]  /*afc0*/  FFMA.FTZ R157, R158, UR19, -R157 ;  /* 0x000000139e9d7c23 */ /* 0x000fe2000801089d */
        /* <DEDUP_REMOVED lines=305> */
.L_x_396:
[----:B------:R-:W-:-:S06]  /*c2e0*/  UISETP.GT.AND UP0, UPT, UR17, UR12, UPT ;  /* 0x0000000c1100728c */ /* 0x000fcc000bf04270 */
[----:B------:R-:W-:-:S13]  /*c2f0*/  PLOP3.LUT P0, PT, PT, PT, UP0, 0x80, 0x0 ;  /* 0x000000000000781c */ /* 0x000fda0003f0f008 */
[----:B------:R-:W-:Y:S05]  /*c300*/  @!P0 BRA `(.L_x_403) ;  /* 0x0000003000f48947 */ /* 0x000fea0003800000 */
[----:B------:R-:W1:Y:S01]  /*c310*/  S2R R5, SR_TID.X ;  /* 0x0000000000057919 */ /* 0x000e620000002100 */
[----:B------:R-:W-:Y:S01]  /*c320*/  ULDC UR4, c[0x0][0x2d0] ;  /* 0x0000b40000047ab9 */ /* 0x000fe20000000800 */
[----:B------:R-:W-:Y:S01]  /*c330*/  IMAD.MOV.U32 R2, RZ, RZ, R3 ;  /* 0x000000ffff027224 */ /* 0x000fe200078e0003 */
[----:B------:R-:W-:Y:S01]  /*c340*/  MOV R217, R147 ;  /* 0x0000009300d97202 */ /* 0x000fe20000000f00 */
[----:B------:R-:W-:Y:S01]  /*c350*/  IMAD.MOV.U32 R216, RZ, RZ, R144 ;  /* 0x000000ffffd87224 */ /* 0x000fe200078e0090 */
[----:B------:R-:W-:Y:S01]  /*c360*/  ULDC UR8, c[0x0][0x2d0] ;  /* 0x0000b40000087ab9 */ /* 0x000fe20000000800 */
[----:B------:R-:W-:Y:S01]  /*c370*/  ULDC.64 UR6, c[0x0][0x248] ;  /* 0x0000920000067ab9 */ /* 0x000fe20000000a00 */
[----:B-1----:R-:W-:-:S04]  /*c380*/  SHF.R.S32.HI R0, RZ, 0x1f, R5 ;  /* 0x0000001fff007819 */ /* 0x002fc80000011405 */
[----:B------:R-:W-:-:S04]  /*c390*/  LEA.HI R0, R0, R5, RZ, 0x3 ;  /* 0x0000000500007211 */ /* 0x000fc800078f18ff */
[----:B------:R-:W-:-:S05]  /*c3a0*/  LOP3.LUT R0, R0, 0xfffffff8, RZ, 0xc0, !PT ;  /* 0xfffffff800007812 */ /* 0x000fca00078ec0ff */
[----:B------:R-:W-:-:S04]  /*c3b0*/  IMAD.IADD R0, R5, 0x1, -R0 ;  /* 0x0000000105007824 */ /* 0x000fc800078e0a00 */
[----:B------:R-:W-:-:S05]  /*c3c0*/  IMAD.SHL.U32 R0, R0, 0x8, RZ ;  /* 0x0000000800007824 */ /* 0x000fca00078e00ff */
[----:B------:R-:W-:Y:S01]  /*c3d0*/  ISETP.GE.AND P2, PT, R0, UR4, PT ;  /* 0x0000000400007c0c */ /* 0x000fe2000bf46270 */
[----:B------:R-:W-:Y:S01]  /*c3e0*/  ULDC UR4, c[0x0][0x2ec] ;  /* 0x0000bb0000047ab9 */ /* 0x000fe20000000800 */
[----:B------:R-:W-:-:S11]  /*c3f0*/  MOV R0, R132 ;  /* 0x0000008400007202 */ /* 0x000fd60000000f00 */
[----:B------:R-:W1:Y:S08]  /*c400*/  @!P2 LDC.64 R202, c[0x0][0x220] ;  /* 0x00008800ffcaab82 */ /* 0x000e700000000a00 */
[----:B------:R-:W2:Y:S01]  /*c410*/  @!P2 LDC.64 R200, c[0x0][0x220] ;  /* 0x00008800ffc8ab82 */ /* 0x000ea20000000a00 */
[----:B------:R-:W-:Y:S05]  /*c420*/  BRA `(.L_x_404) ;  /* 0x0000000000fc7947 */ /* 0x000fea0003800000 */
.L_x_406:
[----:B------:R1:W-:Y:S01]  /*c430*/  @P2 STS.128 [R205+0xc000], RZ ;  /* 0x00c000ffcd002388 */ /* 0x0003e20000000c00 */
[----:B------:R-:W2:Y:S01]  /*c440*/  @!P2 LDC.64 R14, c[0x0][0x218] ;  /* 0x00008600ff0eab82 */ /* 0x000ea20000000a00 */
[----:B------:R-:W-:Y:S04]  /*c450*/  UIADD3 UR11, UR17, -0x2, URZ ;  /* 0xfffffffe110b7890 */ /* 0x000fe8000fffe03f */
[----:B------:R-:W-:Y:S02]  /*c460*/  USHF.R.S32.HI UR10, URZ, 0x1f, UR11 ;  /* 0x0000001f3f0a7899 */ /* 0x000fe4000801140b */
[----:B------:R-:W-:Y:S01]  /*c470*/  UIMAD.WIDE.U32 UR18, UR11, UR6, URZ ;  /* 0x000000060b1272a5 */ /* 0x000fe2000f8e003f */
[----:B------:R-:W3:Y:S01]  /*c480*/  @!P4 LDC.64 R12, c[0x0][0x218] ;  /* 0x00008600ff0ccb82 */ /* 0x000ee20000000a00 */
[----:B------:R-:W-:Y:S04]  /*c490*/  UIMAD UR10, UR10, UR6, URZ ;  /* 0x000000060a0a72a4 */ /* 0x000fe8000f8e023f */
[----:B------:R-:W-:Y:S01]  /*c4a0*/  UIMAD UR10, UR11, UR7, UR10 ;  /* 0x000000070b0a72a4 */ /* 0x000fe2000f8e020a */
[----:B------:R-:W-:Y:S02]  /*c4b0*/  IMAD.U32 R18, RZ, RZ, UR18 ;  /* 0x00000012ff127e24 */ /* 0x000fe4000f8e00ff */
[----:B------:R-:W4:Y:S01]  /*c4c0*/  @!P3 LDC.64 R10, c[0x0][0x218] ;  /* 0x00008600ff0abb82 */ /* 0x000f220000000a00 */
[----:B------:R-:W-:Y:S01]  /*c4d0*/  UIADD3 UR10, UR19, UR10, URZ ;  /* 0x0000000a130a7290 */ /* 0x000fe2000fffe03f */
[----:B------:R-:W-:Y:S01]  /*c4e0*/  IMAD.U32 R19, RZ, RZ, UR19 ;  /* 0x00000013ff137e24 */ /* 0x000fe2000f8e00ff */
[C---:B------:R-:W-:Y:S04]  /*c4f0*/  LEA R16, P0, R18.reuse, R206, 0x6 ;  /* 0x000000ce12107211 */ /* 0x040fe800078030ff */
[----:B------:R-:W-:Y:S01]  /*c500*/  IMAD.U32 R17, RZ, RZ, UR10 ;  /* 0x0000000aff117e24 */ /* 0x000fe2000f8e00ff */
[----:B------:R-:W5:Y:S04]  /*c510*/  @!P2 LDC.64 R8, c[0x0][0x218] ;  /* 0x00008600ff08ab82 */ /* 0x000f680000000a00 */
[----:B------:R-:W-:Y:S04]  /*c520*/  LEA.HI.X R17, R18, R209, R17, 0x6, P0 ;  /* 0x000000d112117211 */ /* 0x000fe800000f3411 */
        /* <DEDUP_REMOVED lines=11> */
[C---:B------:R-:W-:Y:S02]  /*c5e0*/  IADD3 R12, P1, R16.reuse, UR26, RZ ;  /* 0x0000001a100c7c10 */ /* 0x040fe4000ff3e0ff */
[----:B------:R-:W-:Y:S01]  /*c5f0*/  @!P3 LEA.HI.X R21, R16, R11, R17, 0x1, P0 ;  /* 0x0000000b1015b211 */ /* 0x000fe200000f0c11 */
[----:B------:R2:W-:Y:S01]  /*c600*/  @P4 STS.128 [R205+0xe000], RZ ;  /* 0x00e000ffcd004388 */ /* 0x0005e20000000c00 */
[----:B------:R-:W-:Y:S02]  /*c610*/  IADD3.X R10, R17, UR25, RZ, P1, !PT ;  /* 0x00000019110a7c10 */ /* 0x000fe40008ffe4ff */
[C---:B-----5:R-:W-:Y:S01]  /*c620*/  @!P2 LEA R8, P1, R12.reuse, R8, 0x1 ;  /* 0x000000080c08a211 */ /* 0x060fe200078208ff */
[----:B------:R-:W-:Y:S01]  /*c630*/  @!PT LDS RZ, [RZ] ;  /* 0x00000000fffff984 */ /* 0x000fe20000000800 */
[----:B------:R-:W-:Y:S01]  /*c640*/  @!PT LDS RZ, [RZ] ;  /* 0x00000000fffff984 */ /* 0x000fe20000000800 */
[----:B------:R-:W-:Y:S01]  /*c650*/  @!PT LDS RZ, [RZ] ;  /* 0x00000000fffff984 */ /* 0x000fe20000000800 */
[----:B------:R2:W-:Y:S03]  /*c660*/  @!P4 LDGSTS.E.BYPASS.LTC128B.128 [R205+0xe000], desc[UR22][R18.64+0x80] ;  /* 0x0e00008012cdcfae */ /* 0x0005e6000b901d56 */
[C-C-:B------:R-:W-:Y:S01]  /*c670*/  @!P2 LEA.HI.X R9, R12.reuse, R9, R10.reuse, 0x1, P1 ;  /* 0x000000090c09a211 */ /* 0x140fe200008f0c0a */
[----:B------:R2:W-:Y:S01]  /*c680*/  @P3 STS.128 [R205+0x10000], RZ ;  /* 0x010000ffcd003388 */ /* 0x0005e20000000c00 */
[C---:B-1----:R-:W-:Y:S02]  /*c690*/  @!P4 LEA R6, P1, R12.reuse, R6, 0x1 ;  /* 0x000000060c06c211 */ /* 0x042fe400078208ff */
[C---:B------:R-:W-:Y:S01]  /*c6a0*/  @!P3 LEA R4, P0, R12.reuse, R4, 0x1 ;  /* 0x000000040c04b211 */ /* 0x040fe200078008ff */
[----:B------:R-:W-:Y:S01]  /*c6b0*/  @!PT LDS RZ, [RZ] ;  /* 0x00000000fffff984 */ /* 0x000fe20000000800 */
[----:B------:R-:W-:Y:S01]  /*c6c0*/  @!PT LDS RZ, [RZ] ;  /* 0x00000000fffff984 */ /* 0x000fe20000000800 */
[----:B------:R-:W-:Y:S01]  /*c6d0*/  @!PT LDS RZ, [RZ] ;  /* 0x00000000fffff984 */ /* 0x000fe20000000800 */
[----:B------:R2:W-:Y:S01]  /*c6e0*/  @!P3 LDGSTS.E.BYPASS.LTC128B.128 [R205+0x10000], desc[UR22][R20.64+0x100] ;  /* 0x1000010014cdbfae */ /* 0x0005e2000b901d56 */
[C-C-:B------:R-:W-:Y:S02]  /*c6f0*/  @!P4 LEA.HI.X R7, R12.reuse, R7, R10.reuse, 0x1, P1 ;  /* 0x000000070c07c211 */ /* 0x140fe400008f0c0a */
        /* <DEDUP_REMOVED lines=18> */
.L_x_404:
[----:B------:R-:W-:Y:S01]  /*c820*/  ISETP.GE.AND P4, PT, R204, UR8, PT ;  /* 0x00000008cc007c0c */ /* 0x000fe2000bf86270 */
[----:B------:R-:W-:Y:S04]  /*c830*/  DEPBAR.LE SB0, 0x0 ;  /* 0x000080000000791a */ /* 0x000fe80000000000 */
[----:B------:R-:W-:Y:S01]  /*c840*/  BAR.SYNC.DEFER_BLOCKING 0x0 ;  /* 0x0000000000007b1d */ /* 0x000fe20000010000 */
[----:B------:R-:W-:Y:S01]  /*c850*/  ISETP.GE.AND P3, PT, R199, UR8, PT ;  /* 0x00000008c7007c0c */ /* 0x000fe2000bf66270 */
        /* <DEDUP_REMOVED lines=8> */
[C---:B-1----:R-:W-:Y:S02]  /*c8e0*/  @!P2 LEA R230, P0, R228.reuse, R202, 0x1 ;  /* 0x000000cae4e6a211 */ /* 0x042fe400078008ff */
[C---:B------:R-:W-:Y:S02]  /*c8f0*/  IADD3 R3, P5, R228.reuse, UR31, RZ ;  /* 0x0000001fe4037c10 */ /* 0x040fe4000ffbe0ff */
[C-C-:B------:R-:W-:Y:S01]  /*c900*/  @!P2 LEA.HI.X R231, R228.reuse, R203, R218.reuse, 0x1, P0 ;  /* 0x000000cbe4e7a211 */ /* 0x140fe200000f0cda */
[----:B------:R-:W1:Y:S01]  /*c910*/  @!P4 LDC.64 R226, c[0x0][0x220] ;  /* 0x00008800ffe2cb82 */ /* 0x000e620000000a00 */
[----:B------:R-:W-:Y:S05]  /*c920*/  @P2 STS.128 [R205+0x12000], RZ ;  /* 0x012000ffcd002388 */ /* 0x000fea0000000c00 */
[----:B------:R-:W-:Y:S01]  /*c930*/  @!PT LDS RZ, [RZ] ;  /* 0x00000000fffff984 */ /* 0x000fe20000000800 */
[----:B------:R-:W-:Y:S01]  /*c940*/  @!PT LDS RZ, [RZ] ;  /* 0x00000000fffff984 */ /* 0x000fe20000000800 */
[----:B------:R-:W-:Y:S01]  /*c950*/  @!PT LDS RZ, [RZ] ;  /* 0x00000000fffff984 */ /* 0x000fe20000000800 */
[----:B------:R-:W-:Y:S02]  /*c960*/  @!P2 LDGSTS.E.BYPASS.LTC128B.128 [R205+0x12000], desc[UR22][R230.64] ;  /* 0x12000000e6cdafae */ /* 0x000fe4000b901d56 */
[----:B------:R-:W3:Y:S03]  /*c970*/  @!P3 LDC.64 R224, c[0x0][0x220] ;  /* 0x00008800ffe0bb82 */ /* 0x000ee60000000a00 */
[----:B------:R-:W-:Y:S05]  /*c980*/  @P4 STS.128 [R205+0x14000], RZ ;  /* 0x014000ffcd004388 */ /* 0x000fea0000000c00 */
[----:B------:R-:W4:Y:S08]  /*c990*/  @!P4 LDC.64 R222, c[0x0][0x220] ;  /* 0x00008800ffdecb82 */ /* 0x000f300000000a00 */
[----:B------:R-:W5:Y:S01]  /*c9a0*/  @!P3 LDC.64 R220, c[0x0][0x220] ;  /* 0x00008800ffdcbb82 */ /* 0x000f620000000a00 */
[C---:B-1----:R-:W-:Y:S04]  /*c9b0*/  @!P4 LEA R226, P1, R228.reuse, R226, 0x1 ;  /* 0x000000e2e4e2c211 */ /* 0x042fe800078208ff */
[C-C-:B------:R-:W-:Y:S02]  /*c9c0*/  @!P4 LEA.HI.X R227, R228.reuse, R227, R218.reuse, 0x1, P1 ;  /* 0x000000e3e4e3c211 */ /* 0x140fe400008f0cda */
[C---:B---3--:R-:W-:Y:S03]  /*c9d0*/  @!P3 LEA R224, P0, R228.reuse, R224, 0x1 ;  /* 0x000000e0e4e0b211 */ /* 0x048fe600078008ff */
[----:B------:R-:W-:Y:S01]  /*c9e0*/  @!PT LDS RZ, [RZ] ;  /* 0x00000000fffff984 */ /* 0x000fe20000000800 */
[----:B------:R-:W-:Y:S01]  /*c9f0*/  @!PT LDS RZ, [RZ] ;  /* 0x00000000fffff984 */ /* 0x000fe20000000800 */
[----:B------:R-:W-:Y:S01]  /*ca00*/  @!PT LDS RZ, [RZ] ;  /* 0x00000000fffff984 */ /* 0x000fe20000000800 */
[----:B------:R-:W-:Y:S01]  /*ca10*/  @!P4 LDGSTS.E.BYPASS.LTC128B.128 [R205+0x14000], desc[UR22][R226.64+0x80] ;  /* 0x14000080e2cdcfae */ /* 0x000fe2000b901d56 */
[----:B------:R-:W-:Y:S04]  /*ca20*/  @!P3 LEA.HI.X R225, R228, R225, R218, 0x1, P0 ;  /* 0x000000e1e4e1b211 */ /* 0x000fe800000f0cda */
[----:B------:R-:W-:Y:S01]  /*ca30*/  @P3 STS.128 [R205+0x16000], RZ ;  /* 0x016000ffcd003388 */ /* 0x000fe20000000c00 */
[----:B------:R-:W-:Y:S02]  /*ca40*/  IADD3.X R218, R218, UR16, RZ, P5, !PT ;  /* 0x00000010dada7c10 */ /* 0x000fe4000affe4ff */
[C---:B--2---:R-:W-:Y:S02]  /*ca50*/  @!P2 LEA R228, P5, R3.reuse, R200, 0x1 ;  /* 0x000000c803e4a211 */ /* 0x044fe400078a08ff */
[----:B------:R-:W-:Y:S01]  /*ca60*/  @!PT LDS RZ, [RZ] ;  /* 0x00000000fffff984 */ /* 0x000fe20000000800 */
[----:B------:R-:W-:Y:S01]  /*ca70*/  @!PT LDS RZ, [RZ] ;  /* 0x00000000fffff984 */ /* 0x000fe20000000800 */
[----:B------:R-:W-:Y:S01]  /*ca80*/  @!PT LDS RZ, [RZ] ;  /* 0x00000000fffff984 */ /* 0x000fe20000000800 */
[----:B------:R-:W-:Y:S01]  /*ca90*/  @!P3 LDGSTS.E.BYPASS.LTC128B.128 [R205+0x16000], desc[UR22][R224.64+0x100] ;  /* 0x16000100e0cdbfae */ /* 0x000fe2000b901d56 */
[C---:B----4-:R-:W-:Y:S02]  /*caa0*/  @!P4 LEA R222, P1, R3.reuse, R222, 0x1 ;  /* 0x000000de03dec211 */ /* 0x050fe400078208ff */
[C-C-:B------:R-:W-:Y:S02]  /*cab0*/  @!P2 LEA.HI.X R229, R3.reuse, R201, R218.reuse, 0x1, P5 ;  /* 0x000000c903e5a211 */ /* 0x140fe400028f0cda */
[----:B------:R-:W-:Y:S01]  /*cac0*/  @P2 STS.128 [R205+0x13000], RZ ;  /* 0x013000ffcd002388 */ /* 0x000fe20000000c00 */
[C-C-:B------:R-:W-:Y:S02]  /*cad0*/  @!P4 LEA.HI.X R223, R3.reuse, R223, R218.reuse, 0x1, P1 ;  /* 0x000000df03dfc211 */ /* 0x140fe400008f0cda */
[C---:B-----5:R-:W-:Y:S02]  /*cae0*/  @!P3 LEA R220, P0, R3.reuse, R220, 0x1 ;  /* 0x000000dc03dcb211 */ /* 0x060fe400078008ff */
[----:B------:R-:W-:Y:S01]  /*caf0*/  @!PT LDS RZ, [RZ] ;  /* 0x00000000fffff984 */ /* 0x000fe20000000800 */
[----:B------:R-:W-:Y:S01]  /*cb00*/  @!PT LDS RZ, [RZ] ;  /* 0x00000000fffff984 */ /* 0x000fe20000000800 */
[----:B------:R-:W-:Y:S01]  /*cb10*/  @!PT LDS RZ, [RZ] ;  /* 0x00000000fffff984 */ /* 0x000fe20000000800 */
[----:B------:R-:W-:Y:S02]  /*cb20*/  @!P2 LDGSTS.E.BYPASS.LTC128B.128 [R205+0x13000], desc[UR22][R228.64] ;  /* 0x13000000e4cdafae */ /* 0x000fe4000b901d56 */
[----:B------:R-:W-:Y:S03]  /*cb30*/  @!P3 LEA.HI.X R221, R3, R221, R218, 0x1, P0 ;  /* 0x000000dd03ddb211 */ /* 0x000fe600000f0cda */
[----:B------:R-:W-:Y:S01]  /*cb40*/  @P4 STS.128 [R205+0x15000], RZ ;  /* 0x015000ffcd004388 */ /* 0x000fe20000000c00 */
[----:B------:R-:W-:Y:S04]  /*cb50*/  IMAD.U32 R3, RZ, RZ, UR9 ;  /* 0x00000009ff037e24 */ /* 0x000fe8000f8e00ff */
[----:B------:R-:W-:Y:S01]  /*cb60*/  @!PT LDS RZ, [RZ] ;  /* 0x00000000fffff984 */ /* 0x000fe20000000800 */
[----:B------:R-:W-:Y:S01]  /*cb70*/  @!PT LDS RZ, [RZ] ;  /* 0x00000000fffff984 */ /* 0x000fe20000000800 */
[----:B------:R-:W-:Y:S01]  /*cb80*/  @!PT LDS RZ, [RZ] ;  /* 0x00000000fffff984 */ /* 0x000fe20000000800 */
[----:B------:R1:W-:Y:S01]  /*cb90*/  @!P4 LDGSTS.E.BYPASS.LTC128B.128 [R205+0x15000], desc[UR22][R222.64+0x80] ;  /* 0x15000080decdcfae */ /* 0x0003e2000b901d56 */
[----:B------:R-:W-:Y:S04]  /*cba0*/  IMAD R3, R3, 0x40, R214 ;  /* 0x0000004003037824 */ /* 0x000fe800078e02d6 */
[----:B------:R-:W-:Y:S01]  /*cbb0*/  @P3 STS.128 [R205+0x17000], RZ ;  /* 0x017000ffcd003388 */ /* 0x000fe20000000c00 */
[C---:B------:R-:W-:Y:S01]  /*cbc0*/  VIADD R218, R3.reuse, 0x1 ;  /* 0x0000000103da7836 */ /* 0x040fe20000000000 */
[C---:B------:R-:W-:Y:S03]  /*cbd0*/  ISETP.GE.AND P6, PT, R3.reuse, R213, PT ;  /* 0x000000d50300720c */ /* 0x040fe60003fc6270 */
[----:B------:R-:W-:Y:S01]  /*cbe0*/  @!PT LDS RZ, [RZ] ;  /* 0x00000000fffff984 */ /* 0x000fe20000000800 */
[----:B------:R-:W-:Y:S01]  /*cbf0*/  @!PT LDS RZ, [RZ] ;  /* 0x00000000fffff984 */ /* 0x000fe20000000800 */
[----:B------:R-:W-:Y:S01]  /*cc00*/  @!PT LDS RZ, [RZ] ;  /* 0x00000000fffff984 */ /* 0x000fe20000000800 */
[----:B------:R2:W-:Y:S01]  /*cc10*/  @!P3 LDGSTS.E.BYPASS.LTC128B.128 [R205+0x17000], desc[UR22][R220.64+0x100] ;  /* 0x17000100dccdbfae */ /* 0x0005e2000b901d56 */
[C---:B------:R-:W-:Y:S02]  /*cc20*/  ISETP.GE.AND P1, PT, R3.reuse, R211, PT ;  /* 0x000000d30300720c */ /* 0x040fe40003f26270 */
[C---:B------:R-:W-:Y:S02]  /*cc30*/  ISETP.GE.AND P5, PT, R218.reuse, R213, PT ;  /* 0x000000d5da00720c */ /* 0x040fe40003fa6270 */
[----:B------:R-:W-:Y:S01]  /*cc40*/  LDSM.16.M88.4 R132, [R198] ;  /* 0x00000000c684783b */ /* 0x000fe20000000200 */
[C---:B------:R-:W-:Y:S02]  /*cc50*/  ISETP.GE.AND P0, PT, R218.reuse, R211, PT ;  /* 0x000000d3da00720c */ /* 0x040fe40003f06270 */
[C---:B------:R-:W-:Y:S02]  /*cc60*/  ISETP.GE.OR P5, PT, R218.reuse, R212, !P5 ;  /* 0x000000d4da00720c */ /* 0x040fe40006fa6670 */
[----:B------:R-:W3:Y:S01]  /*cc70*/  LDSM.16.M88.4 R136, [R197+0xc000] ;  /* 0x00c00000c588783b */ /* 0x000ee20000000200 */
[----:B------:R-:W-:Y:S01]  /*cc80*/  ISETP.GE.OR P0, PT, R218, R210, !P0 ;  /* 0x000000d2da00720c */ /* 0x000fe20004706670 */
[C---:B------:R-:W-:Y:S01]  /*cc90*/  VIADD R218, R3.reuse, 0x8 ;  /* 0x0000000803da7836 */ /* 0x040fe20000000000 */
[C---:B------:R-:W-:Y:S02]  /*cca0*/  ISETP.GE.OR P6, PT, R3.reuse, R212, !P6 ;  /* 0x000000d40300720c */ /* 0x040fe400077c6670 */
[----:B------:R-:W4:Y:S01]  /*ccb0*/  LDSM.16.M88.4 R140, [R197+0xc800] ;  /* 0x00c80000c58c783b */ /* 0x000f220000000200 */
[C---:B------:R-:W-:Y:S04]  /*ccc0*/  ISETP.GE.OR P1, PT, R3.reuse, R210, !P1 ;  /* 0x000000d20300720c */ /* 0x040fe80004f26670 */
[----:B------:R-:W5:Y:S01]  /*ccd0*/  LDSM.16.M88.4 R144, [R197+0xd000] ;  /* 0x00d00000c590783b */ /* 0x000f620000000200 */
[C---:B-1----:R-:W-:Y:S04]  /*cce0*/  VIADD R222, R3.reuse, 0x28 ;  /* 0x0000002803de7836 */ /* 0x042fe80000000000 */
[----:B------:R-:W1:Y:S01]  /*ccf0*/  LDSM.16.M88.4 R148, [R197+0xd800] ;  /* 0x00d80000c594783b */ /* 0x000e620000000200 */
[----:B--2---:R-:W-:Y:S04]  /*cd00*/  VIADD R220, R3, 0x9 ;  /* 0x0000000903dc7836 */ /* 0x004fe80000000000 */
[----:B------:R-:W0:Y:S05]  /*cd10*/  LDGDEPBAR ;  /* 0x00000000000079af */ /* 0x000e2a0000000000 */
[----:B------:R-:W-:Y:S05]  /*cd20*/  LDSM.16.M88.4 R152, [R196] ;  /* 0x00000000c498783b */ /* 0x000fea0000000200 */
[----:B------:R-:W2:Y:S05]  /*cd30*/  LDSM.16.M88.4 R156, [R195] ;  /* 0x00000000c39c783b */ /* 0x000eaa0000000200 */
[----:B------:R-:W2:Y:S05]  /*cd40*/  LDSM.16.M88.4 R160, [R187] ;  /* 0x00000000bba0783b */ /* 0x000eaa0000000200 */
[----:B------:R-:W2:Y:S01]  /*cd50*/  LDSM.16.M88.4 R164, [R186] ;  /* 0x00000000baa4783b */ /* 0x000ea20000000200 */
[C---:B---3--:R-:W-:Y:S04]  /*cd60*/  HMMA.16816.F32 R4, R132.reuse, R136, RZ ;  /* 0x000000888404723c */ /* 0x048fe800000018ff */
[----:B------:R-:W3:Y:S02]  /*cd70*/  LDSM.16.M88.4 R168, [R185] ;  /* 0x00000000b9a8783b */ /* 0x000ee40000000200 */
[C---:B------:R-:W-:Y:S03]  /*cd80*/  HMMA.16816.F32 R8, R132.reuse, R138, RZ ;  /* 0x0000008a8408723c */ /* 0x040fe600000018ff */
[----:B------:R-:W-:Y:S03]  /*cd90*/  LDSM.16.M88.4 R136, [R194] ;  /* 0x00000000c288783b */ /* 0x000fe60000000200 */
[C---:B----4-:R-:W-:Y:S02]  /*cda0*/  HMMA.16816.F32 R12, R132.reuse, R140, RZ ;  /* 0x0000008c840c723c */ /* 0x050fe400000018ff */
[----:B------:R-:W4:Y:S04]  /*cdb0*/  LDSM.16.M88.4 R172, [R191+0xc000] ;  /* 0x00c00000bfac783b */ /* 0x000f280000000200 */
[C---:B------:R-:W-:Y:S01]  /*cdc0*/  HMMA.16816.F32 R16, R132.reuse, R142, RZ ;  /* 0x0000008e8410723c */ /* 0x040fe200000018ff */
[----:B------:R-:W-:Y:S05]  /*cdd0*/  LDSM.16.M88.4 R140, [R191+0xd000] ;  /* 0x00d00000bf8c783b */ /* 0x000fea0000000200 */
[C---:B-----5:R-:W-:Y:S06]  /*cde0*/  HMMA.16816.F32 R20, R132.reuse, R144, RZ ;  /* 0x000000908414723c */ /* 0x060fec00000018ff */
[C---:B------:R-:W-:Y:S01]  /*cdf0*/  HMMA.16816.F32 R24, R132.reuse, R146, RZ ;  /* 0x000000928418723c */ /* 0x040fe200000018ff */
[----:B------:R-:W-:Y:S05]  /*ce00*/  LDSM.16.M88.4 R144, [R191+0xd800] ;  /* 0x00d80000bf90783b */ /* 0x000fea0000000200 */
[C---:B-1----:R-:W-:Y:S06]  /*ce10*/  HMMA.16816.F32 R28, R132.reuse, R148, RZ ;  /* 0x00000094841c723c */ /* 0x042fec00000018ff */
[----:B------:R-:W-:Y:S01]  /*ce20*/  HMMA.16816.F32 R32, R132, R150, RZ ;  /* 0x000000968420723c */ /* 0x000fe200000018ff */
[----:B------:R-:W1:Y:S05]  /*ce30*/  LDSM.16.M88.4 R132, [R191+0xc800] ;  /* 0x00c80000bf84783b */ /* 0x000e6a0000000200 */
[C---:B--2---:R-:W-:Y:S01]  /*ce40*/  HMMA.16816.F32 R4, R152.reuse, R156, R4 ;  /* 0x0000009c9804723c */ /* 0x044fe20000001804 */
[----:B------:R-:W-:Y:S05]  /*ce50*/  LDSM.16.M88.4 R148, [R193] ;  /* 0x00000000c194783b */ /* 0x000fea0000000200 */
        /* <DEDUP_REMOVED lines=8> */
[C---:B---3--:R-:W-:Y:S06]  /*cee0*/  HMMA.16816.F32 R28, R152.reuse, R168, R28 ;  /* 0x000000a8981c723c */ /* 0x048fec000000181c */
[----:B------:R-:W-:Y:S01]  /*cef0*/  HMMA.16816.F32 R32, R152, R170, R32 ;  /* 0x000000aa9820723c */ /* 0x000fe20000001820 */
[----:B------:R-:W3:Y:S05]  /*cf00*/  LDSM.16.M88.4 R152, [R184+0x800] ;  /* 0x00080000b898783b */ /* 0x000eea0000000200 */
[C---:B----4-:R-:W-:Y:S01]  /*cf10*/  HMMA.16816.F32 R4, R136.reuse, R172, R4 ;  /* 0x000000ac8804723c */ /* 0x050fe20000001804 */
[----:B------:R-:W-:Y:S05]  /*cf20*/  LDSM.16.M88.4 R168, [R198+0x4000] ;  /* 0x00400000c6a8783b */ /* 0x000fea0000000200 */
[C---:B------:R-:W-:Y:S01]  /*cf30*/  HMMA.16816.F32 R8, R136.reuse, R174, R8 ;  /* 0x000000ae8808723c */ /* 0x040fe20000001808 */
[----:B------:R-:W4:Y:S05]  /*cf40*/  LDSM.16.M88.4 R172, [R197+0xe000] ;  /* 0x00e00000c5ac783b */ /* 0x000f2a0000000200 */
        /* <DEDUP_REMOVED lines=8> */
[----:B------:R-:W5:Y:S05]  /*cfd0*/  LDSM.16.M88.4 R136, [R197+0xf000] ;  /* 0x00f00000c588783b */ /* 0x000f6a0000000200 */
[C---:B--2---:R-:W-:Y:S01]  /*cfe0*/  HMMA.16816.F32 R4, R148.reuse, R156, R4 ;  /* 0x0000009c9404723c */ /* 0x044fe20000001804 */
[----:B------:R-:W-:Y:S05]  /*cff0*/  LDSM.16.M88.4 R144, [R196+0x4000] ;  /* 0x00400000c490783b */ /* 0x000fea0000000200 */
[C---:B------:R-:W-:Y:S01]  /*d000*/  HMMA.16816.F32 R8, R148.reuse, R158, R8 ;  /* 0x0000009e9408723c */ /* 0x040fe20000001808 */
[----:B------:R-:W2:Y:S05]  /*d010*/  LDSM.16.M88.4 R156, [R183] ;  /* 0x00000000b79c783b */ /* 0x000eaa0000000200 */
[C---:B---3--:R-:W-:Y:S06]  /*d020*/  HMMA.16816.F32 R12, R148.reuse, R152, R12 ;  /* 0x00000098940c723c */ /* 0x048fec000000180c */
[C---:B------:R-:W-:Y:S01]  /*d030*/  HMMA.16816.F32 R16, R148.reuse, R154, R16 ;  /* 0x0000009a9410723c */ /* 0x040fe20000001810 */
[----:B------:R-:W-:Y:S05]  /*d040*/  LDSM.16.M88.4 R152, [R181] ;  /* 0x00000000b598783b */ /* 0x000fea0000000200 */
[C---:B------:R-:W-:Y:S06]  /*d050*/  HMMA.16816.F32 R20, R148.reuse, R160, R20 ;  /* 0x000000a09414723c */ /* 0x040fec0000001814 */
[C---:B------:R-:W-:Y:S01]  /*d060*/  HMMA.16816.F32 R24, R148.reuse, R162, R24 ;  /* 0x000000a29418723c */ /* 0x040fe20000001818 */
[----:B------:R-:W-:Y:S05]  /*d070*/  LDSM.16.M88.4 R160, [R180] ;  /* 0x00000000b4a0783b */ /* 0x000fea0000000200 */
[C---:B------:R-:W-:Y:S06]  /*d080*/  HMMA.16816.F32 R28, R148.reuse, R164, R28 ;  /* 0x000000a4941c723c */ /* 0x040fec000000181c */
[----:B------:R-:W-:Y:S01]  /*d090*/  HMMA.16816.F32 R32, R148, R166, R32 ;  /* 0x000000a69420723c */ /* 0x000fe20000001820 */
[----:B------:R-:W3:Y:S05]  /*d0a0*/  LDSM.16.M88.4 R148, [R182] ;  /* 0x00000000b694783b */ /* 0x000eea0000000200 */
[C---:B----4-:R-:W-:Y:S01]  /*d0b0*/  HMMA.16816.F32 R4, R168.reuse, R172, R4 ;  /* 0x000000aca804723c */ /* 0x050fe20000001804 */
[----:B------:R-:W-:Y:S05]  /*d0c0*/  LDSM.16.M88.4 R164, [R194+0x4000] ;  /* 0x00400000c2a4783b */ /* 0x000fea0000000200 */
        /* <DEDUP_REMOVED lines=8> */
[C---:B------:R-:W-:Y:S06]  /*d150*/  HMMA.16816.F32 R28, R168.reuse, R140, R28 ;  /* 0x0000008ca81c723c */ /* 0x040fec000000181c */
[----:B------:R-:W-:Y:S01]  /*d160*/  HMMA.16816.F32 R32, R168, R142, R32 ;  /* 0x0000008ea820723c */ /* 0x000fe20000001820 */
[----:B------:R-:W5:Y:S05]  /*d170*/  LDSM.16.M88.4 R140, [R191+0xf800] ;  /* 0x00f80000bf8c783b */ /* 0x000f6a0000000200 */
[C---:B--2---:R-:W-:Y:S01]  /*d180*/  HMMA.16816.F32 R4, R144.reuse, R156, R4 ;  /* 0x0000009c9004723c */ /* 0x044fe20000001804 */
[----:B------:R-:W-:Y:S05]  /*d190*/  LDSM.16.M88.4 R168, [R184+0x2000] ;  /* 0x00200000b8a8783b */ /* 0x000fea0000000200 */
[C---:B------:R-:W-:Y:S01]  /*d1a0*/  HMMA.16816.F32 R8, R144.reuse, R158, R8 ;  /* 0x0000009e9008723c */ /* 0x040fe20000001808 */
[----:B------:R-:W2:Y:S05]  /*d1b0*/  LDSM.16.M88.4 R156, [R193+0x4000] ;  /* 0x00400000c19c783b */ /* 0x000eaa0000000200 */
        /* <DEDUP_REMOVED lines=28> */
[----:B------:R-:W3:Y:S05]  /*d380*/  LDSM.16.M88.4 R144, [R178] ;  /* 0x00000000b290783b */ /* 0x000eea0000000200 */
[C---:B------:R-:W-:Y:S06]  /*d390*/  HMMA.16816.F32 R20, R156.reuse, R148, R20 ;  /* 0x000000949c14723c */ /* 0x040fec0000001814 */
[C---:B------:R-:W-:Y:S01]  /*d3a0*/  HMMA.16816.F32 R24, R156.reuse, R150, R24 ;  /* 0x000000969c18723c */ /* 0x040fe20000001818 */
[----:B------:R-:W3:Y:S05]  /*d3b0*/  LDSM.16.M88.4 R148, [R177] ;  /* 0x00000000b194783b */ /* 0x000eea0000000200 */
        /* <DEDUP_REMOVED lines=16> */
[----:B------:R-:W-:Y:S01]  /*d4c0*/  LDSM.16.M88.4 R160, [R193+0x8000] ;  /* 0x00800000c1a0783b */ /* 0x000fe20000000200 */
[C---:B--2---:R-:W-:Y:S06]  /*d4d0*/  HMMA.16816.F32 R4, R164.reuse, R168, R4 ;  /* 0x000000a8a404723c */ /* 0x044fec0000001804 */
[C---:B------:R-:W-:Y:S01]  /*d4e0*/  HMMA.16816.F32 R8, R164.reuse, R170, R8 ;  /* 0x000000aaa408723c */ /* 0x040fe20000001808 */
[----:B------:R-:W2:Y:S05]  /*d4f0*/  LDSM.16.M88.4 R168, [R184+0x4000] ;  /* 0x00400000b8a8783b */ /* 0x000eaa0000000200 */
[C---:B---3--:R-:W-:Y:S06]  /*d500*/  HMMA.16816.F32 R12, R164.reuse, R144, R12 ;  /* 0x00000090a40c723c */ /* 0x048fec000000180c */
[C---:B------:R-:W-:Y:S01]  /*d510*/  HMMA.16816.F32 R16, R164.reuse, R146, R16 ;  /* 0x00000092a410723c */ /* 0x040fe20000001810 */
[----:B------:R-:W3:Y:S05]  /*d520*/  LDSM.16.M88.4 R144, [R184+0x4800] ;  /* 0x00480000b890783b */ /* 0x000eea0000000200 */
[C---:B------:R-:W-:Y:S06]  /*d530*/  HMMA.16816.F32 R20, R164.reuse, R148, R20 ;  /* 0x00000094a414723c */ /* 0x040fec0000001814 */
[C---:B------:R-:W-:Y:S06]  /*d540*/  HMMA.16816.F32 R24, R164.reuse, R150, R24 ;  /* 0x00000096a418723c */ /* 0x040fec0000001818 */
[C---:B------:R-:W-:Y:S06]  /*d550*/  HMMA.16816.F32 R28, R164.reuse, R152, R28 ;  /* 0x00000098a41c723c */ /* 0x040fec000000181c */
[----:B------:R-:W-:Y:S06]  /*d560*/  HMMA.16816.F32 R32, R164, R154, R32 ;  /* 0x0000009aa420723c */ /* 0x000fec0000001820 */
[C---:B----4-:R-:W-:Y:S06]  /*d570*/  HMMA.16816.F32 R4, R156.reuse, R172, R4 ;  /* 0x000000ac9c04723c */ /* 0x050fec0000001804 */
[C---:B------:R-:W-:Y:S06]  /*d580*/  HMMA.16816.F32 R8, R156.reuse, R174, R8 ;  /* 0x000000ae9c08723c */ /* 0x040fec0000001808 */
[C---:B-1----:R-:W-:Y:S06]  /*d590*/  HMMA.16816.F32 R12, R156.reuse, R132, R12 ;  /* 0x000000849c0c723c */ /* 0x042fec000000180c */
[C---:B------:R-:W-:Y:S01]  /*d5a0*/  HMMA.16816.F32 R16, R156.reuse, R134, R16 ;  /* 0x000000869c10723c */ /* 0x040fe20000001810 */
[----:B------:R-:W1:Y:S05]  /*d5b0*/  LDSM.16.M88.4 R132, [R184+0x5000] ;  /* 0x00500000b884783b */ /* 0x000e6a0000000200 */
[C---:B-----5:R-:W-:Y:S06]  /*d5c0*/  HMMA.16816.F32 R20, R156.reuse, R136, R20 ;  /* 0x000000889c14723c */ /* 0x060fec0000001814 */
[C---:B------:R-:W-:Y:S01]  /*d5d0*/  HMMA.16816.F32 R24, R156.reuse, R138, R24 ;  /* 0x0000008a9c18723c */ /* 0x040fe20000001818 */
[----:B------:R-:W4:Y:S01]  /*d5e0*/  LDSM.16.M88.4 R136, [R184+0x5800] ;  /* 0x00580000b888783b */ /* 0x000f220000000200 */
[----:B------:R-:W-:Y:S04]  /*d5f0*/  DEPBAR.LE SB0, 0x0 ;  /* 0x000080000000791a */ /* 0x000fe80000000000 */
[----:B------:R-:W-:Y:S01]  /*d600*/  BAR.SYNC.DEFER_BLOCKING 0x0 ;  /* 0x0000000000007b1d */ /* 0x000fe20000010000 */
[C---:B------:R-:W-:Y:S06]  /*d610*/  HMMA.16816.F32 R28, R156.reuse, R140, R28 ;  /* 0x0000008c9c1c723c */ /* 0x040fec000000181c */
[----:B------:R-:W-:Y:S06]  /*d620*/  HMMA.16816.F32 R32, R156, R142, R32 ;  /* 0x0000008e9c20723c */ /* 0x000fec0000001820 */
[C---:B--2---:R-:W-:Y:S06]  /*d630*/  HMMA.16816.F32 R4, R160.reuse, R168, R4 ;  /* 0x000000a8a004723c */ /* 0x044fec0000001804 */
[C---:B------:R-:W-:Y:S06]  /*d640*/  HMMA.16816.F32 R8, R160.reuse, R170, R8 ;  /* 0x000000aaa008723c */ /* 0x040fec0000001808 */
[C---:B---3--:R-:W-:Y:S06]  /*d650*/  HMMA.16816.F32 R12, R160.reuse, R144, R12 ;  /* 0x00000090a00c723c */ /* 0x048fec000000180c */
[C---:B------:R-:W-:Y:S06]  /*d660*/  HMMA.16816.F32 R16, R160.reuse, R146, R16 ;  /* 0x00000092a010723c */ /* 0x040fec0000001810 */
[----:B------:R-:W-:Y:S01]  /*d670*/  FSEL R233, R4, -INF , !P6 ;  /* 0xff80000004e97808 */ /* 0x000fe20007000000 */
[C---:B-1----:R-:W-:Y:S03]  /*d680*/  HMMA.16816.F32 R20, R160.reuse, R132, R20 ;  /* 0x00000084a014723c */ /* 0x042fe60000001814 */
[-C--:B------:R-:W-:Y:S02]  /*d690*/  ISETP.GE.AND P6, PT, R218, R213.reuse, PT ;  /* 0x000000d5da00720c */ /* 0x080fe40003fc6270 */
[----:B------:R-:W-:Y:S01]  /*d6a0*/  FSEL R231, R5, -INF , !P5 ;  /* 0xff80000005e77808 */ /* 0x000fe20006800000 */
[C---:B------:R-:W-:Y:S03]  /*d6b0*/  HMMA.16816.F32 R24, R160.reuse, R134, R24 ;  /* 0x00000086a018723c */ /* 0x040fe60000001818 */
[----:B------:R-:W-:Y:S02]  /*d6c0*/  ISETP.GE.AND P5, PT, R220, R213, PT ;  /* 0x000000d5dc00720c */ /* 0x000fe40003fa6270 */
[----:B------:R-:W-:Y:S01]  /*d6d0*/  FSEL R229, R6, -INF , !P1 ;  /* 0xff80000006e57808 */ /* 0x000fe20004800000 */
[C---:B----4-:R-:W-:Y:S03]  /*d6e0*/  HMMA.16816.F32 R28, R160.reuse, R136, R28 ;  /* 0x00000088a01c723c */ /* 0x050fe6000000181c */
[-C--:B------:R-:W-:Y:S02]  /*d6f0*/  ISETP.GE.AND P1, PT, R218, R211.reuse, PT ;  /* 0x000000d3da00720c */ /* 0x080fe40003f26270 */
[----:B------:R-:W-:Y:S01]  /*d700*/  FSEL R227, R7, -INF , !P0 ;  /* 0xff80000007e37808 */ /* 0x000fe20004000000 */
[----:B------:R-:W-:Y:S03]  /*d710*/  HMMA.16816.F32 R32, R160, R138, R32 ;  /* 0x0000008aa020723c */ /* 0x000fe60000001820 */
        /* <DEDUP_REMOVED lines=10> */
[----:B------:R-:W-:Y:S02]  /*d7c0*/  FSEL R235, R11, -INF , !P0 ;  /* 0xff8000000beb7808 */ /* 0x000fe40004000000 */
        /* <DEDUP_REMOVED lines=28> */
[-C--:B------:R-:W-:Y:S02]  /*d990*/  ISETP.GE.AND P5, PT, R220, R213.reuse, PT ;  /* 0x000000d5dc00720c */ /* 0x080fe40003fa6270 */
[----:B------:R-:W-:Y:S02]  /*d9a0*/  ISETP.GE.AND P6, PT, R218, R213, PT ;  /* 0x000000d5da00720c */ /* 0x000fe40003fc6270 */
[-C--:B------:R-:W-:Y:S02]  /*d9b0*/  ISETP.GE.AND P1, PT, R220, R211.reuse, PT ;  /* 0x000000d3dc00720c */ /* 0x080fe40003f26270 */
[----:B------:R-:W-:Y:S02]  /*d9c0*/  ISETP.GE.AND P0, PT, R218, R211, PT ;  /* 0x000000d3da00720c */ /* 0x000fe40003f06270 */
[-C--:B------:R-:W-:Y:S02]  /*d9d0*/  ISETP.GE.OR P5, PT, R220, R212.reuse, !P5 ;  /* 0x000000d4dc00720c */ /* 0x080fe40006fa6670 */
[----:B------:R-:W-:Y:S02]  /*d9e0*/  ISETP.GE.OR P6, PT, R218, R212, !P6 ;  /* 0x000000d4da00720c */ /* 0x000fe400077c6670 */
[-C--:B------:R-:W-:Y:S02]  /*d9f0*/  ISETP.GE.OR P1, PT, R220, R210.reuse, !P1 ;  /* 0x000000d2dc00720c */ /* 0x080fe40004f26670 */
[----:B------:R-:W-:Y:S01]  /*da00*/  ISETP.GE.OR P0, PT, R218, R210, !P0 ;  /* 0x000000d2da00720c */ /* 0x000fe20004706670 */
[----:B------:R-:W-:Y:S01]  /*da10*/  VIADD R218, R3, 0x29 ;  /* 0x0000002903da7836 */ /* 0x000fe20000000000 */
[----:B------:R-:W-:Y:S02]  /*da20*/  FMNMX.FTZ R220, R233, R0, !PT ;  /* 0x00000000e9dc7209 */ /* 0x000fe40007810000 */
[----:B------:R-:W-:Y:S02]  /*da30*/  FSEL R242, R20, -INF , !P5 ;  /* 0xff80000014f27808 */ /* 0x000fe40006800000 */
[----:B------:R-:W-:Y:S02]  /*da40*/  FSEL R238, R21, -INF , !P6 ;  /* 0xff80000015ee7808 */ /* 0x000fe40007000000 */
[C---:B------:R-:W-:Y:S02]  /*da50*/  ISETP.GE.AND P5, PT, R222.reuse, R213, PT ;  /* 0x000000d5de00720c */ /* 0x040fe40003fa6270 */
[----:B------:R-:W-:Y:S02]  /*da60*/  ISETP.GE.AND P6, PT, R222, R211, PT ;  /* 0x000000d3de00720c */ /* 0x000fe40003fc6270 */
[----:B------:R-:W-:Y:S02]  /*da70*/  FSEL R234, R22, -INF , !P1 ;  /* 0xff80000016ea7808 */ /* 0x000fe40004800000 */
[----:B------:R-:W-:Y:S02]  /*da80*/  FMNMX.FTZ R220, R231, R220, !PT ;  /* 0x000000dce7dc7209 */ /* 0x000fe40007810000 */
[C---:B------:R-:W-:Y:S02]  /*da90*/  ISETP.GE.AND P1, PT, R218.reuse, R213, PT ;  /* 0x000000d5da00720c */ /* 0x040fe40003f26270 */
[----:B------:R-:W-:Y:S02]  /*daa0*/  FSEL R230, R23, -INF , !P0 ;  /* 0xff80000017e67808 */ /* 0x000fe40004000000 */
[----:B------:R-:W-:Y:S02]  /*dab0*/  ISETP.GE.AND P0, PT, R218, R211, PT ;  /* 0x000000d3da00720c */ /* 0x000fe40003f06270 */
[C---:B------:R-:W-:Y:S02]  /*dac0*/  ISETP.GE.OR P5, PT, R222.reuse, R212, !P5 ;  /* 0x000000d4de00720c */ /* 0x040fe40006fa6670 */
[----:B------:R-:W-:Y:S01]  /*dad0*/  ISETP.GE.OR P6, PT, R222, R210, !P6 ;  /* 0x000000d2de00720c */ /* 0x000fe200077c6670 */
[----:B------:R-:W-:Y:S01]  /*dae0*/  VIADD R222, R3, 0x30 ;  /* 0x0000003003de7836 */ /* 0x000fe20000000000 */
[----:B------:R-:W-:Y:S02]  /*daf0*/  FMNMX.FTZ R220, R241, R220, !PT ;  /* 0x000000dcf1dc7209 */ /* 0x000fe40007810000 */
[C---:B------:R-:W-:Y:S02]  /*db00*/  ISETP.GE.OR P1, PT, R218.reuse, R212, !P1 ;  /* 0x000000d4da00720c */ /* 0x040fe40004f26670 */
[----:B------:R-:W-:Y:S02]  /*db10*/  ISETP.GE.OR P0, PT, R218, R210, !P0 ;  /* 0x000000d2da00720c */ /* 0x000fe40004706670 */
[----:B------:R-:W-:Y:S01]  /*db20*/  FMNMX.FTZ R218, R239, R220, !PT ;  /* 0x000000dcefda7209 */ /* 0x000fe20007810000 */
[----:B------:R-:W-:Y:S01]  /*db30*/  VIADD R220, R3, 0x31 ;  /* 0x0000003103dc7836 */ /* 0x000fe20000000000 */
[----:B------:R-:W-:Y:S02]  /*db40*/  FSEL R240, R24, -INF , !P5 ;  /* 0xff80000018f07808 */ /* 0x000fe40006800000 */
[----:B------:R-:W-:Y:S02]  /*db50*/  FSEL R236, R25, -INF , !P1 ;  /* 0xff80000019ec7808 */ /* 0x000fe40004800000 */
[C---:B------:R-:W-:Y:S02]  /*db60*/  ISETP.GE.AND P5, PT, R222.reuse, R213, PT ;  /* 0x000000d5de00720c */ /* 0x040fe40003fa6270 */
[C---:B------:R-:W-:Y:S02]  /*db70*/  ISETP.GE.AND P1, PT, R222.reuse, R211, PT ;  /* 0x000000d3de00720c */ /* 0x040fe40003f26270 */
[----:B------:R-:W-:Y:S02]  /*db80*/  FMNMX.FTZ R218, R225, R218, !PT ;  /* 0x000000dae1da7209 */ /* 0x000fe40007810000 */
[C---:B------:R-:W-:Y:S02]  /*db90*/  ISETP.GE.OR P5, PT, R222.reuse, R212, !P5 ;  /* 0x000000d4de00720c */ /* 0x040fe40006fa6670 */
[----:B------:R-:W-:Y:S02]  /*dba0*/  ISETP.GE.OR P1, PT, R222, R210, !P1 ;  /* 0x000000d2de00720c */ /* 0x000fe40004f26670 */
[----:B------:R-:W-:Y:S02]  /*dbb0*/  FMNMX.FTZ R222, R229, R2, !PT ;  /* 0x00000002e5de7209 */ /* 0x000fe40007810000 */
[----:B------:R-:W-:Y:S02]  /*dbc0*/  FMNMX.FTZ R224, R223, R218, !PT ;  /* 0x000000dadfe07209 */ /* 0x000fe40007810000 */
[----:B------:R-:W-:Y:S02]  /*dbd0*/  FSEL R232, R26, -INF , !P6 ;  /* 0xff8000001ae87808 */ /* 0x000fe40007000000 */
[----:B------:R-:W-:Y:S02]  /*dbe0*/  FSEL R228, R27, -INF , !P0 ;  /* 0xff8000001be47808 */ /* 0x000fe40004000000 */
[C---:B------:R-:W-:Y:S02]  /*dbf0*/  ISETP.GE.AND P0, PT, R220.reuse, R213, PT ;  /* 0x000000d5dc00720c */ /* 0x040fe40003f06270 */
[C---:B------:R-:W-:Y:S02]  /*dc00*/  ISETP.GE.AND P6, PT, R220.reuse, R211, PT ;  /* 0x000000d3dc00720c */ /* 0x040fe40003fc6270 */
[----:B------:R-:W-:Y:S02]  /*dc10*/  FMNMX.FTZ R218, R227, R222, !PT ;  /* 0x000000dee3da7209 */ /* 0x000fe40007810000 */
[----:B------:R-:W-:Y:S02]  /*dc20*/  FMNMX.FTZ R245, R221, R224, !PT ;  /* 0x000000e0ddf57209 */ /* 0x000fe40007810000 */
[C---:B------:R-:W-:Y:S02]  /*dc30*/  ISETP.GE.OR P0, PT, R220.reuse, R212, !P0 ;  /* 0x000000d4dc00720c */ /* 0x040fe40004706670 */
[----:B------:R-:W-:Y:S02]  /*dc40*/  ISETP.GE.OR P6, PT, R220, R210, !P6 ;  /* 0x000000d2dc00720c */ /* 0x000fe400077c6670 */
[----:B------:R-:W-:Y:S01]  /*dc50*/  FMNMX.FTZ R220, R237, R218, !PT ;  /* 0x000000daeddc7209 */ /* 0x000fe20007810000 */
[C---:B------:R-:W-:Y:S01]  /*dc60*/  VIADD R218, R3.reuse, 0x38 ;  /* 0x0000003803da7836 */ /* 0x040fe20000000000 */
[----:B------:R-:W-:Y:S01]  /*dc70*/  FMNMX.FTZ R245, R252, R245, !PT ;  /* 0x000000f5fcf57209 */ /* 0x000fe20007810000 */
[----:B------:R-:W-:Y:S01]  /*dc80*/  VIADD R3, R3, 0x39 ;  /* 0x0000003903037836 */ /* 0x000fe20000000000 */
[----:B------:R-:W-:Y:S02]  /*dc90*/  FMNMX.FTZ R243, R235, R220, !PT ;  /* 0x000000dcebf37209 */ /* 0x000fe40007810000 */
[----:B------:R-:W-:Y:S02]  /*dca0*/  FMNMX.FTZ R245, R242, R245, !PT ;  /* 0x000000f5f2f57209 */ /* 0x000fe40007810000 */
[----:B------:R-:W-:Y:S02]  /*dcb0*/  FMNMX.FTZ R243, R250, R243, !PT ;  /* 0x000000f3faf37209 */ /* 0x000fe40007810000 */
[----:B------:R-:W-:Y:S02]  /*dcc0*/  FSEL R224, R29, -INF , !P0 ;  /* 0xff8000001de07808 */ /* 0x000fe40004000000 */
[----:B------:R-:W-:Y:S02]  /*dcd0*/  FMNMX.FTZ R245, R238, R245, !PT ;  /* 0x000000f5eef57209 */ /* 0x000fe40007810000 */
[C---:B------:R-:W-:Y:S02]  /*dce0*/  ISETP.GE.AND P0, PT, R3.reuse, R213, PT ;  /* 0x000000d50300720c */ /* 0x040fe40003f06270 */
[----:B------:R-:W-:Y:S02]  /*dcf0*/  FMNMX.FTZ R243, R248, R243, !PT ;  /* 0x000000f3f8f37209 */ /* 0x000fe40007810000 */
[----:B------:R-:W-:Y:S02]  /*dd00*/  FMNMX.FTZ R245, R240, R245, !PT ;  /* 0x000000f5f0f57209 */ /* 0x000fe40007810000 */
[-C--:B------:R-:W-:Y:S02]  /*dd10*/  ISETP.GE.OR P0, PT, R3, R212.reuse, !P0 ;  /* 0x000000d40300720c */ /* 0x080fe40004706670 */
[----:B------:R-:W-:Y:S02]  /*dd20*/  FSEL R226, R28, -INF , !P5 ;  /* 0xff8000001ce27808 */ /* 0x000fe40006800000 */
[----:B------:R-:W-:Y:S02]  /*dd30*/  FMNMX.FTZ R243, R246, R243, !PT ;  /* 0x000000f3f6f37209 */ /* 0x000fe40007810000 */
[----:B------:R-:W-:Y:S02]  /*dd40*/  ISETP.GE.AND P5, PT, R218, R213, PT ;  /* 0x000000d5da00720c */ /* 0x000fe40003fa6270 */
[----:B------:R-:W-:Y:S02]  /*dd50*/  FMNMX.FTZ R245, R236, R245, !PT ;  /* 0x000000f5ecf57209 */ /* 0x000fe40007810000 */
[----:B------:R-:W-:Y:S02]  /*dd60*/  FSEL R220, R33, -INF , !P0 ;  /* 0xff80000021dc7808 */ /* 0x000fe40004000000 */
[----:B------:R-:W-:Y:S02]  /*dd70*/  PLOP3.LUT P0, PT, PT, PT, UP0, 0x80, 0x0 ;  /* 0x000000000000781c */ /* 0x000fe40003f0f008 */
[----:B------:R-:W-:Y:S02]  /*dd80*/  FMNMX.FTZ R243, R244, R243, !PT ;  /* 0x000000f3f4f37209 */ /* 0x000fe40007810000 */
[----:B------:R-:W-:Y:S02]  /*dd90*/  ISETP.GE.OR P5, PT, R218, R212, !P5 ;  /* 0x000000d4da00720c */ /* 0x000fe40006fa6670 */
[----:B------:R-:W-:Y:S02]  /*dda0*/  FMNMX.FTZ R247, R226, R245, !PT ;  /* 0x000000f5e2f77209 */ /* 0x000fe40007810000 */
[----:B------:R-:W-:Y:S02]  /*ddb0*/  FMNMX.FTZ R245, R234, R243, !PT ;  /* 0x000000f3eaf57209 */ /* 0x000fe40007810000 */
[----:B------:R-:W-:Y:S02]  /*ddc0*/  FSEL R222, R32, -INF , !P5 ;  /* 0xff80000020de7808 */ /* 0x000fe40006800000 */
[----:B------:R-:W-:Y:S02]  /*ddd0*/  FMNMX.FTZ R243, R224, R247, !PT ;  /* 0x000000f7e0f37209 */ /* 0x000fe40007810000 */
[----:B------:R-:W-:Y:S02]  /*dde0*/  ISETP.GE.AND P5, PT, R218, R211, PT ;  /* 0x000000d3da00720c */ /* 0x000fe40003fa6270 */
[----:B------:R-:W-:Y:S02]  /*ddf0*/  FMNMX.FTZ R245, R230, R245, !PT ;  /* 0x000000f5e6f57209 */ /* 0x000fe40007810000 */
[----:B------:R-:W-:Y:S02]  /*de00*/  FMNMX.FTZ R243, R222, R243, !PT ;  /* 0x000000f3def37209 */ /* 0x000fe40007810000 */
[----:B------:R-:W-:Y:S02]  /*de10*/  ISETP.GE.OR P5, PT, R218, R210, !P5 ;  /* 0x000000d2da00720c */ /* 0x000fe40006fa6670 */
[----:B------:R-:W-:Y:S02]  /*de20*/  FSEL R218, R30, -INF , !P1 ;  /* 0xff8000001eda7808 */ /* 0x000fe40004800000 */
[----:B------:R-:W-:Y:S02]  /*de30*/  FMNMX.FTZ R245, R232, R245, !PT ;  /* 0x000000f5e8f57209 */ /* 0x000fe40007810000 */
[----:B------:R-:W-:Y:S01]  /*de40*/  FMNMX.FTZ R243, R220, R243, !PT ;  /* 0x000000f3dcf37209 */ /* 0x000fe20007810000 */
[----:B------:R-:W-:Y:S06]  /*de50*/  @P0 BRA `(.L_x_406) ;  /* 0xffffffe400740947 */ /* 0x000fec000383ffff */
.L_x_405:
[----:B--2---:R-:W-:Y:S01]  /*de60*/  FMNMX.FTZ R5, R228, R245, !PT ;  /* 0x000000f5e4057209 */ /* 0x004fe20007810000 */
[----:B------:R-:W1:Y:S01]  /*de70*/  SHFL.BFLY PT, R4, R243, 0x2, 0x1f ;  /* 0x0c401f00f3047f89 */ /* 0x000e6200000e0000 */
        /* <DEDUP_REMOVED lines=10> */
[----:B------:R-:W-:Y:S02]  /*df20*/  FMNMX.FTZ R8, R144, R5, !PT ;  /* 0x0000000590087209 */ /* 0x000fe40007810000 */
[----:B------:R-:W-:Y:S04]  /*df30*/  FSEL R133, R35, -INF , !P0 ;  /* 0xff80000023857808 */ /* 0x000fe80004000000 */
[----:B------:R-:W-:Y:S01]  /*df40*/  FMNMX.FTZ R6, R133, R8, !PT ;  /* 0x0000000885067209 */ /* 0x000fe20007810000 */
[----:B------:R-:W-:Y:S08]  /*df50*/  LDSM.16.MT88.4 R28, [R189+0x12000] ;  /* 0x01200000bd1c783b */ /* 0x000ff00000004200 */
[----:B------:R-:W2:Y:S08]  /*df60*/  SHFL.BFLY PT, R3, R6, 0x2, 0x1f ;  /* 0x0c401f0006037f89 */ /* 0x000eb000000e0000 */
        /* <DEDUP_REMOVED lines=41> */
[----:B------:R-:W-:Y:S01]  /*e200*/  FFMA.FTZ R133, R133, UR4, -R145 ;  /* 0x0000000485857c23 */ /* 0x000fe20008010891 */
[----:B------:R-:W-:Y:S01]  /*e210*/  FFMA.FTZ R173, R223, UR4, -R147 ;  /* 0x00000004dfad7c23 */ /* 0x000fe20008010893 */
[----:B------:R-:W-:Y:S01]  /*e220*/  FFMA.FTZ R223, R244, UR4, -R145 ;  /* 0x00000004f4df7c23 */ /* 0x000fe20008010891 */
[----:B------:R-:W-:Y:S01]  /*e230*/  FFMA.FTZ R170, R221, UR4, -R147 ;  /* 0x00000004ddaa7c23 */ /* 0x000fe20008010893 */
[----:B------:R-:W-:Y:S01]  /*e240*/  FFMA.FTZ R221, R248, UR4, -R145 ;  /* 0x00000004f8dd7c23 */ /* 0x000fe20008010891 */
        /* <DEDUP_REMOVED lines=329> */
.L_x_403:
[----:B------:R-:W1:Y:S01]  /*f6e0*/  SHFL.BFLY PT, R4, R215, 0x2, 0x1f ;  /* 0x0c401f00d7047f89 */ /* 0x000e6200000e0000 */
[----:B------:R-:W-:Y:S01]  /*f6f0*/  MOV R15, 0x3f800000 ;  /* 0x3f800000000f7802 */ /* 0x000fe20000000f00 */
[----:B------:R-:W2:Y:S01]  /*f700*/  S2UR UR4, SR_CgaCtaId ;  /* 0x00000000000479c3 */ /* 0x000ea20000008800 */
[----:B------:R-:W-:Y:S01]  /*f710*/  MOV R14, 0x3f800000 ;  /* 0x3f800000000e7802 */ /* 0x000fe20000000f00 */
[----:B------:R-:W3:Y:S01]  /*f720*/  SHFL.BFLY PT, R2, R219, 0x2, 0x1f ;  /* 0x0c401f00db027f89 */ /* 0x000ee200000e0000 */
[----:B------:R-:W-:Y:S01]  /*f730*/  UMOV UR6, 0x400 ;  /* 0x0000040000067882 */ /* 0x000fe20000000000 */
[----:B------:R-:W-:Y:S01]  /*f740*/  UISETP.NE.AND UP0, UPT, UR13, -0x1, UPT ;  /* 0xffffffff0d00788c */ /* 0x000fe2000bf05270 */
[----:B------:R-:W4:Y:S01]  /*f750*/  S2R R6, SR_TID.X ;  /* 0x0000000000067919 */ /* 0x000f220000002100 */
[----:B------:R-:W5:Y:S01]  /*f760*/  S2R R0, SR_TID.X ;  /* 0x0000000000007919 */ /* 0x000f620000002100 */
[----:B-1----:R-:W-:Y:S01]  /*f770*/  FADD.FTZ R5, R4, R215 ;  /* 0x000000d704057221 */ /* 0x002fe20000010000 */
[----:B--2---:R-:W-:Y:S01]  /*f780*/  ULEA UR4, UR4, UR6, 0x18 ;  /* 0x0000000604047291 */ /* 0x004fe2000f8ec03f */
[----:B---3--:R-:W-:-:S03]  /*f790*/  FADD.FTZ R2, R2, R219 ;  /* 0x000000db02027221 */ /* 0x008fc60000010000 */
[----:B------:R-:W1:Y:S03]  /*f7a0*/  SHFL.BFLY PT, R10, R5, 0x1, 0x1f ;  /* 0x0c201f00050a7f89 */ /* 0x000e6600000e0000 */
[----:B------:R-:W-:Y:S02]  /*f7b0*/  @UP0 ULDC.64 UR6, c[0x0][0x298] ;  /* 0x0000a60000060ab9 */ /* 0x000fe40000000a00 */
[----:B------:R-:W-:Y:S01]  /*f7c0*/  @UP0 UIMAD.WIDE.U32 UR10, UR13, UR6, URZ ;  /* 0x000000060d0a02a5 */ /* 0x000fe2000f8e003f */
[----:B------:R-:W2:Y:S01]  /*f7d0*/  SHFL.BFLY PT, R11, R2, 0x1, 0x1f ;  /* 0x0c201f00020b7f89 */ /* 0x000ea200000e0000 */
[----:B----4-:R-:W-:-:S04]  /*f7e0*/  SHF.R.S32.HI R9, RZ, 0x1f, R6 ;  /* 0x0000001fff097819 */ /* 0x010fc80000011406 */
[----:B------:R-:W-:Y:S02]  /*f7f0*/  LEA.HI R4, R9, R6, RZ, 0x3 ;  /* 0x0000000609047211 */ /* 0x000fe400078f18ff */
[----:B-----5:R-:W-:-:S04]  /*f800*/  SHF.R.S32.HI R7, RZ, 0x1f, R0 ;  /* 0x0000001fff077819 */ /* 0x020fc80000011400 */
[CC--:B------:R-:W-:Y:S02]  /*f810*/  LEA.HI R13, R7.reuse, R0.reuse, RZ, 0x2 ;  /* 0x00000000070d7211 */ /* 0x0c0fe400078f10ff */
[----:B------:R-:W-:Y:S01]  /*f820*/  LEA.HI R8, R7, R0, RZ, 0x5 ;  /* 0x0000000007087211 */ /* 0x000fe200078f28ff */
[----:B-1----:R-:W-:Y:S01]  /*f830*/  FADD.FTZ R10, R5, R10 ;  /* 0x0000000a050a7221 */ /* 0x002fe20000010000 */
[----:B------:R-:W-:Y:S02]  /*f840*/  LEA.HI R5, R9, R6, RZ, 0x5 ;  /* 0x0000000609057211 */ /* 0x000fe400078f28ff */
[----:B------:R-:W-:Y:S01]  /*f850*/  LOP3.LUT R17, R13, 0x3ffffffc, RZ, 0xc0, !PT ;  /* 0x3ffffffc0d117812 */ /* 0x000fe200078ec0ff */
[----:B--2---:R-:W-:Y:S01]  /*f860*/  FADD.FTZ R11, R2, R11 ;  /* 0x0000000b020b7221 */ /* 0x004fe20000010000 */
[----:B------:R-:W-:Y:S02]  /*f870*/  FSETP.NE.FTZ.AND P0, PT, R10, RZ, PT ;  /* 0x000000ff0a00720b */ /* 0x000fe40003f15000 */
[----:B------:R-:W-:-:S02]  /*f880*/  LOP3.LUT R5, R5, 0xffffffe0, RZ, 0xc0, !PT ;  /* 0xffffffe005057812 */ /* 0x000fc400078ec0ff */
[----:B------:R-:W-:Y:S02]  /*f890*/  LOP3.LUT R2, R4, 0xfffffff8, RZ, 0xc0, !PT ;  /* 0xfffffff804027812 */ /* 0x000fe400078ec0ff */
[-C--:B------:R-:W-:Y:S02]  /*f8a0*/  IADD3 R5, -R5, R6.reuse, RZ ;  /* 0x0000000605057210 */ /* 0x080fe40007ffe1ff */
[----:B------:R-:W-:Y:S02]  /*f8b0*/  IADD3 R2, -R2, R6, RZ ;  /* 0x0000000602027210 */ /* 0x000fe40007ffe1ff */
[--C-:B------:R-:W-:Y:S02]  /*f8c0*/  SHF.R.S32.HI R6, RZ, 0x2, R13.reuse ;  /* 0x00000002ff067819 */ /* 0x100fe4000001140d */
[----:B------:R-:W-:Y:S01]  /*f8d0*/  SHF.R.S32.HI R13, RZ, 0x1f, R13 ;  /* 0x0000001fff0d7819 */ /* 0x000fe2000001140d */
[----:B------:R-:W1:Y:S01]  /*f8e0*/  @P0 MUFU.RCP R15, R10 ;  /* 0x0000000a000f0308 */ /* 0x000e620000001000 */
[----:B------:R-:W-:-:S02]  /*f8f0*/  FSETP.NE.FTZ.AND P3, PT, R11, RZ, PT ;  /* 0x000000ff0b00720b */ /* 0x000fc40003f75000 */
[----:B------:R-:W-:Y:S02]  /*f900*/  LEA.HI R13, R13, R6, RZ, 0x3 ;  /* 0x000000060d0d7211 */ /* 0x000fe400078f18ff */
[----:B------:R-:W-:Y:S02]  /*f910*/  LOP3.LUT R9, R8, 0xffffffe0, RZ, 0xc0, !PT ;  /* 0xffffffe008097812 */ /* 0x000fe400078ec0ff */
[----:B------:R-:W-:Y:S02]  /*f920*/  LOP3.LUT R13, R13, 0xfffffff8, RZ, 0xc0, !PT ;  /* 0xfffffff80d0d7812 */ /* 0x000fe400078ec0ff */
[-C--:B------:R-:W-:Y:S02]  /*f930*/  LEA.HI R7, R7, R0.reuse, RZ, 0x3 ;  /* 0x0000000007077211 */ /* 0x080fe400078f18ff */
[----:B------:R-:W-:Y:S02]  /*f940*/  IADD3 R13, R6, -R13, RZ ;  /* 0x8000000d060d7210 */ /* 0x000fe40007ffe0ff */
[----:B------:R-:W-:Y:S01]  /*f950*/  IADD3 R12, -R17, R0, RZ ;  /* 0x00000000110c7210 */ /* 0x000fe20007ffe1ff */
[----:B------:R-:W2:Y:S01]  /*f960*/  @P3 MUFU.RCP R14, R11 ;  /* 0x0000000b000e3308 */ /* 0x000ea20000001000 */
[----:B------:R-:W-:-:S02]  /*f970*/  SHF.L.U32 R6, R13, 0x6, RZ ;  /* 0x000000060d067819 */ /* 0x000fc400000006ff */
[----:B------:R-:W-:Y:S01]  /*f980*/  IADD3 R0, -R9, R0, RZ ;  /* 0x0000000009007210 */ /* 0x000fe20007ffe1ff */
[C---:B-1----:R-:W-:Y:S01]  /*f990*/  FMUL.FTZ R131, R15.reuse, R131 ;  /* 0x000000830f837220 */ /* 0x042fe20000410000 */
[----:B------:R-:W-:Y:S01]  /*f9a0*/  SHF.R.S32.HI R9, RZ, 0x5, R8 ;  /* 0x00000005ff097819 */ /* 0x000fe20000011408 */
[C---:B------:R-:W-:Y:S01]  /*f9b0*/  FMUL.FTZ R130, R15.reuse, R130 ;  /* 0x000000820f827220 */ /* 0x040fe20000410000 */
[----:B------:R-:W-:Y:S01]  /*f9c0*/  LOP3.LUT R6, R6, 0x1c0, RZ, 0xc0, !PT ;  /* 0x000001c006067812 */ /* 0x000fe200078ec0ff */
[----:B------:R-:W-:Y:S01]  /*f9d0*/  FMUL.FTZ R127, R15, R127 ;  /* 0x0000007f0f7f7220 */ /* 0x000fe20000410000 */
[----:B------:R-:W-:Y:S01]  /*f9e0*/  LOP3.LUT R8, R13, 0x1, RZ, 0xc0, !PT ;  /* 0x000000010d087812 */ /* 0x000fe200078ec0ff */
        /* <DEDUP_REMOVED lines=45> */
[----:B------:R-:W-:Y:S01]  /*fcc0*/  LEA R12, R9, R12, 0x9 ;  /* 0x0000000c090c7211 */ /* 0x000fe200078e48ff */
[----:B--2---:R-:W-:Y:S01]  /*fcd0*/  FMUL.FTZ R128, R14, R128 ;  /* 0x000000800e807220 */ /* 0x004fe20000410000 */
[----:B------:R-:W-:Y:S01]  /*fce0*/  LEA.HI R15, R6, R6, RZ, 0x1d ;  /* 0x00000006060f7211 */ /* 0x000fe200078fe8ff */
[----:B------:R-:W-:Y:S01]  /*fcf0*/  FMUL.FTZ R129, R14, R129 ;  /* 0x000000810e817220 */ /* 0x000fe20000410000 */
[----:B------:R-:W-:Y:S01]  /*fd00*/  ISETP.NE.U32.AND P4, PT, R8, 0x1, PT ;  /* 0x000000010800780c */ /* 0x000fe20003f85070 */
[----:B------:R-:W-:Y:S01]  /*fd10*/  FMUL.FTZ R124, R14, R124 ;  /* 0x0000007c0e7c7220 */ /* 0x000fe20000410000 */
[----:B------:R-:W-:Y:S01]  /*fd20*/  LEA R12, R12, R15, 0x1 ;  /* 0x0000000f0c0c7211 */ /* 0x000fe200078e08ff */
[C---:B------:R-:W-:Y:S01]  /*fd30*/  FMUL.FTZ R125, R14.reuse, R125 ;  /* 0x0000007d0e7d7220 */ /* 0x040fe20000410000 */
[----:B------:R-:W-:Y:S01]  /*fd40*/  R2P PR, R13, 0x6 ;  /* 0x000000060d007804 */ /* 0x000fe20000000000 */
[----:B------:R-:W-:Y:S01]  /*fd50*/  FMUL.FTZ R120, R14, R120 ;  /* 0x000000780e787220 */ /* 0x000fe20000410000 */
[----:B------:R-:W-:Y:S01]  /*fd60*/  LEA R15, R12, UR4, 0x1 ;  /* 0x000000040c0f7c11 */ /* 0x000fe2000f8e08ff */
[C---:B------:R-:W-:Y:S01]  /*fd70*/  FMUL.FTZ R121, R14.reuse, R121 ;  /* 0x000000790e797220 */ /* 0x040fe20000410000 */
[----:B------:R-:W-:Y:S01]  /*fd80*/  MOV R6, 0x20 ;  /* 0x0000002000067802 */ /* 0x000fe20000000f00 */
[C---:B------:R-:W-:Y:S01]  /*fd90*/  FMUL.FTZ R116, R14.reuse, R116 ;  /* 0x000000740e747220 */ /* 0x040fe20000410000 */
[----:B------:R-:W-:Y:S01]  /*fda0*/  MOV R8, 0x40 ;  /* 0x0000004000087802 */ /* 0x000fe20000000f00 */
[C---:B------:R-:W-:Y:S01]  /*fdb0*/  FMUL.FTZ R117, R14.reuse, R117 ;  /* 0x000000750e757220 */ /* 0x040fe20000410000 */
[C---:B------:R-:W-:Y:S01]  /*fdc0*/  IADD3 R13, R15.reuse, -0x10, RZ ;  /* 0xfffffff00f0d7810 */ /* 0x040fe20007ffe0ff */
[----:B------:R-:W-:Y:S01]  /*fdd0*/  FMUL.FTZ R112, R14, R112 ;  /* 0x000000700e707220 */ /* 0x000fe20000410000 */
[----:B------:R-:W-:Y:S01]  /*fde0*/  SEL R6, R6, 0xffffffe0, !P1 ;  /* 0xffffffe006067807 */ /* 0x000fe20004800000 */
[C---:B------:R-:W-:Y:S01]  /*fdf0*/  FMUL.FTZ R113, R14.reuse, R113 ;  /* 0x000000710e717220 */ /* 0x040fe20000410000 */
[----:B------:R-:W-:Y:S01]  /*fe00*/  @P4 IADD3 R13, R15, 0x10, RZ ;  /* 0x000000100f0d4810 */ /* 0x000fe20007ffe0ff */
[C---:B------:R-:W-:Y:S01]  /*fe10*/  FMUL.FTZ R108, R14.reuse, R108 ;  /* 0x0000006c0e6c7220 */ /* 0x040fe20000410000 */
[----:B------:R-:W-:Y:S01]  /*fe20*/  F2FP.F16.F32.PACK_AB R128, R129, R128 ;  /* 0x000000808180723e */ /* 0x000fe200000000ff */
[C---:B------:R-:W-:Y:S01]  /*fe30*/  FMUL.FTZ R109, R14.reuse, R109 ;  /* 0x0000006d0e6d7220 */ /* 0x040fe20000410000 */
[----:B------:R-:W-:Y:S01]  /*fe40*/  F2FP.F16.F32.PACK_AB R130, R131, R130 ;  /* 0x000000828382723e */ /* 0x000fe200000000ff */
[----:B------:R-:W-:Y:S01]  /*fe50*/  FMUL.FTZ R104, R14, R104 ;  /* 0x000000680e687220 */ /* 0x000fe20000410000 */
[----:B------:R-:W-:Y:S01]  /*fe60*/  SEL R8, R8, 0xffffffc0, !P2 ;  /* 0xffffffc008087807 */ /* 0x000fe20005000000 */
[----:B------:R1:W-:Y:S01]  /*fe70*/  STS [R15], R128 ;  /* 0x000000800f007388 */ /* 0x0003e20000000800 */
[----:B------:R-:W-:Y:S01]  /*fe80*/  F2FP.F16.F32.PACK_AB R124, R125, R124 ;  /* 0x0000007c7d7c723e */ /* 0x000fe200000000ff */
[C---:B------:R-:W-:Y:S01]  /*fe90*/  FMUL.FTZ R105, R14.reuse, R105 ;  /* 0x000000690e697220 */ /* 0x040fe20000410000 */
[----:B------:R-:W-:Y:S01]  /*fea0*/  F2FP.F16.F32.PACK_AB R126, R127, R126 ;  /* 0x0000007e7f7e723e */ /* 0x000fe200000000ff */
[----:B------:R1:W-:Y:S01]  /*feb0*/  STS [R15+0x400], R130 ;  /* 0x000400820f007388 */ /* 0x0003e20000000800 */
[----:B------:R-:W-:Y:S01]  /*fec0*/  F2FP.F16.F32.PACK_AB R120, R121, R120 ;  /* 0x000000787978723e */ /* 0x000fe200000000ff */
[C---:B------:R-:W-:Y:S01]  /*fed0*/  FMUL.FTZ R100, R14.reuse, R100 ;  /* 0x000000640e647220 */ /* 0x040fe20000410000 */
[----:B------:R-:W-:Y:S01]  /*fee0*/  F2FP.F16.F32.PACK_AB R122, R123, R122 ;  /* 0x0000007a7b7a723e */ /* 0x000fe200000000ff */
[----:B------:R1:W-:Y:S01]  /*fef0*/  STS [R13], R124 ;  /* 0x0000007c0d007388 */ /* 0x0003e20000000800 */
[----:B------:R-:W-:Y:S01]  /*ff00*/  IADD3 R17, R15, R6, RZ ;  /* 0x000000060f117210 */ /* 0x000fe20007ffe0ff */
[C---:B------:R-:W-:Y:S01]  /*ff10*/  FMUL.FTZ R101, R14.reuse, R101 ;  /* 0x000000650e657220 */ /* 0x040fe20000410000 */
[----:B------:R-:W-:Y:S01]  /*ff20*/  F2FP.F16.F32.PACK_AB R116, R117, R116 ;  /* 0x000000747574723e */ /* 0x000fe200000000ff */
[----:B------:R1:W-:Y:S01]  /*ff30*/  STS [R13+0x400], R126 ;  /* 0x0004007e0d007388 */ /* 0x0003e20000000800 */
[----:B------:R-:W-:Y:S01]  /*ff40*/  F2FP.F16.F32.PACK_AB R118, R119, R118 ;  /* 0x000000767776723e */ /* 0x000fe200000000ff */
[----:B------:R-:W-:Y:S01]  /*ff50*/  FMUL.FTZ R36, R14, R36 ;  /* 0x000000240e247220 */ /* 0x000fe20000410000 */
[----:B------:R-:W-:Y:S01]  /*ff60*/  IADD3 R19, R6, R13, RZ ;  /* 0x0000000d06137210 */ /* 0x000fe20007ffe0ff */
[----:B------:R1:W-:Y:S01]  /*ff70*/  STS [R17], R120 ;  /* 0x0000007811007388 */ /* 0x0003e20000000800 */
[----:B------:R-:W-:Y:S01]  /*ff80*/  F2FP.F16.F32.PACK_AB R112, R113, R112 ;  /* 0x000000707170723e */ /* 0x000fe200000000ff */
[C---:B------:R-:W-:Y:S01]  /*ff90*/  FMUL.FTZ R37, R14.reuse, R37 ;  /* 0x000000250e257220 */ /* 0x040fe20000410000 */
[----:B------:R-:W-:Y:S01]  /*ffa0*/  F2FP.F16.F32.PACK_AB R114, R115, R114 ;  /* 0x000000727372723e */ /* 0x000fe200000000ff */
[----:B------:R1:W-:Y:S01]  /*ffb0*/  STS [R17+0x400], R122 ;  /* 0x0004007a11007388 */ /* 0x0003e20000000800 */
[----:B------:R-:W-:Y:S01]  /*ffc0*/  IADD3 R21, R15, R8, RZ ;  /* 0x000000080f157210 */ /* 0x000fe20007ffe0ff */
[C---:B------:R-:W-:Y:S01]  /*ffd0*/  FMUL.FTZ R40, R14.reuse, R40 ;  /* 0x000000280e287220 */ /* 0x040fe20000410000 */
[----:B------:R-:W-:Y:S01]  /*ffe0*/  PLOP3.LUT P1, PT, PT, PT, UP0, 0x80, 0x0 ;  /* 0x000000000000781c */ /* 0x000fe20003f2f008 */
        /* <DEDUP_REMOVED lines=74> */
.L_x_407:
[----:B------:R-:W-:Y:S01]  /*10490*/  ULDC.U8 UR6, c[0x0][0x3d8] ;  /* 0x0000f60000067ab9 */ /* 0x000fe20000000000 */
[----:B------:R-:W-:Y:S01]  /*104a0*/  ULDC.U8 UR8, c[0x0][0x3d9] ;  /* 0x0000f64000087ab9 */ /* 0x000fe20000000000 */
[----:B------:R-:W-:Y:S01]  /*104b0*/  ISETP.NE.AND P5, PT, RZ, UR6, PT ;  /* 0x00000006ff007c0c */ /* 0x000fe2000bfa5270 */
[--C-:B------:R-:W-:Y:S01]  /*104c0*/  IMAD.IADD R23, R17, 0x1, R8.reuse ;  /* 0x0000000111177824 */ /* 0x100fe200078e0208 */
[----:B------:R-:W-:Y:S01]  /*104d0*/  F2FP.F16.F32.PACK_AB R88, R89, R88 ;  /* 0x000000585958723e */ /* 0x000fe200000000ff */
[----:B------:R-:W-:Y:S01]  /*104e0*/  IMAD.IADD R25, R8, 0x1, R13 ;  /* 0x0000000108197824 */ /* 0x000fe200078e020d */
[----:B------:R-:W-:Y:S01]  /*104f0*/  ISETP.NE.OR P1, PT, RZ, UR8, !P5 ;  /* 0x00000008ff007c0c */ /* 0x000fe2000ef25670 */
[----:B------:R-:W-:Y:S01]  /*10500*/  IMAD.IADD R27, R19, 0x1, R8 ;  /* 0x00000001131b7824 */ /* 0x000fe200078e0208 */
[----:B------:R-:W-:Y:S02]  /*10510*/  F2FP.F16.F32.PACK_AB R90, R91, R90 ;  /* 0x0000005a5b5a723e */ /* 0x000fe400000000ff */
[----:B------:R-:W-:-:S02]  /*10520*/  CS2R R28, SRZ ;  /* 0x00000000001c7805 */ /* 0x000fc4000001ff00 */
        /* <DEDUP_REMOVED lines=13> */
.L_x_408:
[----:B------:R-:W-:Y:S01]  /*10600*/  ISETP.NE.AND P1, PT, RZ, UR8, PT ;  /* 0x00000008ff007c0c */ /* 0x000fe2000bf25270 */
[----:B------:R-:W-:Y:S01]  /*10610*/  STS [R25], R108 ;  /* 0x0000006c19007388 */ /* 0x000fe20000000800 */
[----:B------:R-:W-:Y:S01]  /*10620*/  PLOP3.LUT P4, PT, PT, PT, PT, 0x8, 0x0 ;  /* 0x000000000000781c */ /* 0x000fe20003f8e170 */
[----:B------:R-:W1:Y:S01]  /*10630*/  S2UR UR6, SR_CTAID.X ;  /* 0x00000000000679c3 */ /* 0x000e620000002500 */
[----:B------:R-:W-:Y:S01]  /*10640*/  SHF.R.S32.HI R26, RZ, 0x1f, R9 ;  /* 0x0000001fff1a7819 */ /* 0x000fe20000011409 */
[----:B------:R-:W-:Y:S01]  /*10650*/  STS [R25+0x400], R110 ;  /* 0x0004006e19007388 */ /* 0x000fe20000000800 */
[----:B------:R-:W-:Y:S01]  /*10660*/  SHF.R.S32.HI R24, RZ, 0x1f, R5 ;  /* 0x0000001fff187819 */ /* 0x000fe20000011405 */
[----:B------:R-:W-:Y:S01]  /*10670*/  @P3 MUFU.LG2 R11, R11 ;  /* 0x0000000b000b3308 */ /* 0x000fe20000000c00 */
[----:B------:R-:W-:Y:S01]  /*10680*/  LEA.HI R26, R26, R9, RZ, 0x3 ;  /* 0x000000091a1a7211 */ /* 0x000fe200078f18ff */
[----:B------:R-:W-:Y:S01]  /*10690*/  STS [R23], R104 ;  /* 0x0000006817007388 */ /* 0x000fe20000000800 */
[----:B------:R-:W-:Y:S01]  /*106a0*/  LOP3.LUT P6, RZ, R0, 0x3, RZ, 0xc0, !PT ;  /* 0x0000000300ff7812 */ /* 0x000fe200078cc0ff */
[----:B------:R-:W-:Y:S01]  /*106b0*/  BSSY B0, `(.L_x_409) ;  /* 0x0000064000007945 */ /* 0x000fe20003800000 */
[----:B------:R-:W-:Y:S01]  /*106c0*/  SHF.R.S32.HI R30, RZ, 0x3, R4 ;  /* 0x00000003ff1e7819 */ /* 0x000fe20000011404 */
[----:B------:R-:W-:Y:S01]  /*106d0*/  STS [R23+0x400], R106 ;  /* 0x0004006a17007388 */ /* 0x000fe20000000800 */
[----:B------:R-:W2:Y:S01]  /*106e0*/  @!P1 LDC R6, c[0x0][0x2c4] ;  /* 0x0000b100ff069b82 */ /* 0x000ea20000000800 */
[----:B------:R-:W-:Y:S01]  /*106f0*/  @!P1 PLOP3.LUT P4, PT, P5, PT, PT, 0x80, 0x0 ;  /* 0x000000000000981c */ /* 0x000fe20002f8f070 */
[----:B------:R-:W3:Y:S01]  /*10700*/  @P0 MUFU.LG2 R10, R10 ;  /* 0x0000000a000a0308 */ /* 0x000ee20000000c00 */
[----:B------:R-:W-:Y:S01]  /*10710*/  STS [R27], R100 ;  /* 0x000000641b007388 */ /* 0x000fe20000000800 */
[----:B------:R-:W-:-:S02]  /*10720*/  LEA.HI R24, R24, R5, RZ, 0x2 ;  /* 0x0000000518187211 */ /* 0x000fc400078f10ff */
[----:B------:R-:W-:Y:S01]  /*10730*/  LOP3.LUT R26, R26, 0xffffff8, RZ, 0xc0, !PT ;  /* 0x0ffffff81a1a7812 */ /* 0x000fe200078ec0ff */
[----:B------:R-:W-:Y:S01]  /*10740*/  STS [R27+0x400], R102 ;  /* 0x000400661b007388 */ /* 0x000fe20000000800 */
[----:B------:R-:W4:Y:S01]  /*10750*/  @!P1 LDC R31, c[0x0][0x270] ;  /* 0x00009c00ff1f9b82 */ /* 0x000f220000000800 */
[----:B------:R-:W-:Y:S02]  /*10760*/  IADD3 R4, R30, 0x40, RZ ;  /* 0x000000401e047810 */ /* 0x000fe40007ffe0ff */
[----:B------:R-:W-:Y:S01]  /*10770*/  STS [R15+0x4000], R36 ;  /* 0x004000240f007388 */ /* 0x000fe20000000800 */
[----:B------:R-:W-:Y:S01]  /*10780*/  IMAD.IADD R26, R9, 0x1, -R26 ;  /* 0x00000001091a7824 */ /* 0x000fe200078e0a1a */
[----:B------:R-:W-:Y:S02]  /*10790*/  SHF.R.S32.HI R9, RZ, 0x2, R24 ;  /* 0x00000002ff097819 */ /* 0x000fe40000011418 */
[----:B------:R-:W-:Y:S01]  /*107a0*/  STS [R15+0x4400], R38 ;  /* 0x004400260f007388 */ /* 0x000fe20000000800 */
[----:B------:R-:W5:Y:S02]  /*107b0*/  @P0 LDC R0, c[0x0][0x2e8] ;  /* 0x0000ba00ff000b82 */ /* 0x000f640000000800 */
[----:B------:R-:W-:Y:S01]  /*107c0*/  IMAD R26, R26, 0x10, R9 ;  /* 0x000000101a1a7824 */ /* 0x000fe200078e0209 */
[----:B------:R-:W-:Y:S01]  /*107d0*/  STS [R13+0x4000], R40 ;  /* 0x004000280d007388 */ /* 0x000fe20000000800 */
[----:B---3--:R-:W-:-:S03]  /*107e0*/  @P0 FMUL.FTZ R10, R10, 0.69314718246459960938 ;  /* 0x3f3172180a0a0820 */ /* 0x008fc60000410000 */
[----:B------:R-:W-:Y:S01]  /*107f0*/  STS [R13+0x4400], R42 ;  /* 0x0044002a0d007388 */ /* 0x000fe20000000800 */
[----:B--2---:R-:W2:Y:S03]  /*10800*/  @P4 LDC R6, c[0x0][0x2e4] ;  /* 0x0000b900ff064b82 */ /* 0x004ea60000000800 */
[----:B------:R-:W-:Y:S04]  /*10810*/  STS [R17+0x4000], R44 ;  /* 0x0040002c11007388 */ /* 0x000fe80000000800 */
[----:B------:R-:W-:Y:S01]  /*10820*/  STS [R17+0x4400], R46 ;  /* 0x0044002e11007388 */ /* 0x000fe20000000800 */
[----:B------:R-:W3:Y:S03]  /*10830*/  @P3 LDC R5, c[0x0][0x2e8] ;  /* 0x0000ba00ff053b82 */ /* 0x000ee60000000800 */
        /* <DEDUP_REMOVED lines=21> */
[----:B----4-:R-:W4:Y:S03]  /*10990*/  @P1 LDC R13, c[0x0][0x2c0] ;  /* 0x0000b000ff0d1b82 */ /* 0x010f260000000800 */
[----:B------:R-:W-:Y:S04]  /*109a0*/  STS [R25+0x8000], R88 ;  /* 0x0080005819007388 */ /* 0x000fe80000000800 */
[----:B------:R5:W-:Y:S04]  /*109b0*/  STS [R25+0x8400], R90 ;  /* 0x0084005a19007388 */ /* 0x000be80000000800 */
[----:B------:R1:W-:Y:S04]  /*109c0*/  STS [R23+0x8000], R92 ;  /* 0x0080005c17007388 */ /* 0x0003e80000000800 */
[----:B------:R1:W-:Y:S02]  /*109d0*/  STS [R23+0x8400], R94 ;  /* 0x0084005e17007388 */ /* 0x0003e40000000800 */
[----:B-1----:R-:W-:-:S02]  /*109e0*/  @P1 IMAD R15, R15, R14, RZ ;  /* 0x0000000e0f0f1224 */ /* 0x002fc400078e02ff */
[----:B--2---:R-:W-:Y:S01]  /*109f0*/  @!P1 IMAD.MOV.U32 R15, RZ, RZ, R6 ;  /* 0x000000ffff0f9224 */ /* 0x004fe200078e0006 */
[----:B------:R1:W-:Y:S04]  /*10a00*/  STS [R27+0x8000], R96 ;  /* 0x008000601b007388 */ /* 0x0003e80000000800 */
[----:B------:R1:W-:Y:S01]  /*10a10*/  STS [R27+0x8400], R98 ;  /* 0x008400621b007388 */ /* 0x0003e20000000800 */
[----:B------:R-:W-:Y:S01]  /*10a20*/  @!P1 IMAD.MOV.U32 R13, RZ, RZ, 0x1 ;  /* 0x00000001ff0d9424 */ /* 0x000fe200078e00ff */
[----:B------:R-:W-:Y:S01]  /*10a30*/  BAR.SYNC.DEFER_BLOCKING 0x0 ;  /* 0x0000000000007b1d */ /* 0x000fe20000010000 */
[----:B-----5:R-:W-:Y:S02]  /*10a40*/  @P1 IMAD.MOV.U32 R25, RZ, RZ, 0x1 ;  /* 0x00000001ff191424 */ /* 0x020fe400078e00ff */
[----:B------:R-:W-:-:S03]  /*10a50*/  @!P1 IMAD R25, R6, R31, RZ ;  /* 0x0000001f06199224 */ /* 0x000fc600078e02ff */
[----:B------:R-:W2:Y:S01]  /*10a60*/  S2R R8, SR_CTAID.Y ;  /* 0x0000000000087919 */ /* 0x000ea20000002600 */
[----:B------:R-:W-:Y:S01]  /*10a70*/  VIADD R6, R30, 0x20 ;  /* 0x000000201e067836 */ /* 0x000fe20000000000 */
[----:B------:R-:W-:Y:S01]  /*10a80*/  ISETP.GE.AND P1, PT, R4, UR5, PT ;  /* 0x0000000504007c0c */ /* 0x000fe2000bf26270 */
[----:B------:R-:W5:Y:S01]  /*10a90*/  S2R R12, SR_CTAID.Z ;  /* 0x00000000000c7919 */ /* 0x000f620000002700 */
[----:B------:R1:W1:Y:S04]  /*10aa0*/  LDS.128 R20, [R205+0x3000] ;  /* 0x00300000cd147984 */ /* 0x0002680000000c00 */
[----:B------:R1:W1:Y:S01]  /*10ab0*/  LDS.128 R16, [R205+0x7000] ;  /* 0x00700000cd107984 */ /* 0x0002620000000c00 */
[----:B--2---:R-:W-:Y:S02]  /*10ac0*/  IMAD R8, R8, R25, RZ ;  /* 0x0000001908087224 */ /* 0x004fe400078e02ff */
[----:B------:R-:W-:-:S03]  /*10ad0*/  @P3 FMUL.FTZ R25, R11, 0.69314718246459960938 ;  /* 0x3f3172180b193820 */ /* 0x000fc60000410000 */
[----:B------:R-:W-:Y:S02]  /*10ae0*/  SEL R8, R8, RZ, !P2 ;  /* 0x000000ff08087207 */ /* 0x000fe40005000000 */
[----:B------:R-:W-:Y:S01]  /*10af0*/  ISETP.GE.AND P2, PT, R6, UR5, PT ;  /* 0x0000000506007c0c */ /* 0x000fe2000bf46270 */
[----:B----4-:R-:W-:Y:S02]  /*10b00*/  IMAD R6, R13, UR6, RZ ;  /* 0x000000060d067c24 */ /* 0x010fe4000f8e02ff */
[----:B-----5:R-:W-:Y:S02]  /*10b10*/  IMAD R15, R12, R15, R8 ;  /* 0x0000000f0c0f7224 */ /* 0x020fe400078e0208 */
[----:B------:R-:W-:Y:S01]  /*10b20*/  IMAD.SHL.U32 R9, R6, 0x80, RZ ;  /* 0x0000008006097824 */ /* 0x000fe200078e00ff */
[----:B------:R-:W-:Y:S01]  /*10b30*/  MOV R6, 0x7f800000 ;  /* 0x7f80000000067802 */ /* 0x000fe20000000f00 */
[----:B------:R-:W-:Y:S02]  /*10b40*/  IMAD.MOV.U32 R8, RZ, RZ, 0x7f800000 ;  /* 0x7f800000ff087424 */ /* 0x000fe400078e00ff */
[----:B------:R-:W-:Y:S01]  /*10b50*/  @P0 FFMA.FTZ R6, R3, R0, R10 ;  /* 0x0000000003060223 */ /* 0x000fe2000001000a */
[----:B---3--:R-:W-:Y:S01]  /*10b60*/  @P3 FFMA.FTZ R8, R132, R5, R25 ;  /* 0x0000000584083223 */ /* 0x008fe20000010019 */
[----:B------:R-:W-:Y:S01]  /*10b70*/  SHF.R.S32.HI R11, RZ, 0x1f, R9 ;  /* 0x0000001fff0b7819 */ /* 0x000fe20000011409 */
[----:B------:R-:W-:Y:S01]  /*10b80*/  IMAD.SHL.U32 R0, R2, 0x8, RZ ;  /* 0x0000000802007824 */ /* 0x000fe200078e00ff */
[----:B------:R-:W-:-:S02]  /*10b90*/  IADD3 R9, P5, P4, R9, R28, R15 ;  /* 0x0000001c09097210 */ /* 0x000fc40007cbe00f */
[----:B------:R-:W-:-:S04]  /*10ba0*/  SHF.R.S32.HI R28, RZ, 0x1f, R15 ;  /* 0x0000001fff1c7819 */ /* 0x000fc8000001140f */
[----:B------:R-:W-:Y:S01]  /*10bb0*/  IADD3.X R28, R11, R29, R28, P5, P4 ;  /* 0x0000001d0b1c7210 */ /* 0x000fe20002fe841c */
[----:B-1----:R-:W-:Y:S06]  /*10bc0*/  @P6 BRA `(.L_x_410) ;  /* 0x0000000000486947 */ /* 0x002fec0003800000 */
        /* <DEDUP_REMOVED lines=18> */
.L_x_410:
[----:B------:R-:W-:Y:S05]  /*10cf0*/  BSYNC B0 ;  /* 0x0000000000007941 */ /* 0x000fea0003800000 */
.L_x_409:
[----:B-1----:R-:W-:Y:S01]  /*10d00*/  SHF.R.S32.HI R4, RZ, 0x1f, R12 ;  /* 0x0000001fff047819 */ /* 0x002fe2000001140c */
[----:B------:R-:W-:Y:S01]  /*10d10*/  UIMAD UR15, UR6, -0x80, UR15 ;  /* 0xffffff80060f78a4 */ /* 0x000fe2000f8e020f */
[----:B------:R-:W-:Y:S01]  /*10d20*/  SHF.R.S32.HI R3, RZ, 0x1f, R0 ;  /* 0x0000001fff037819 */ /* 0x000fe20000011400 */
[----:B------:R-:W-:Y:S01]  /*10d30*/  VIADD R2, R30, 0x60 ;  /* 0x000000601e027836 */ /* 0x000fe20000000000 */
[----:B------:R-:W-:Y:S01]  /*10d40*/  IADD3 R8, P3, R0, UR10, RZ ;  /* 0x0000000a00087c10 */ /* 0x000fe2000ff7e0ff */
[----:B------:R-:W-:Y:S01]  /*10d50*/  ULDC.64 UR6, c[0x0][0x2a0] ;  /* 0x0000a80000067ab9 */ /* 0x000fe20000000a00 */
[----:B------:R-:W-:Y:S01]  /*10d60*/  SHF.R.S32.HI R7, RZ, 0x3, R7 ;  /* 0x00000003ff077819 */ /* 0x000fe20000011407 */
[----:B------:R-:W-:Y:S01]  /*10d70*/  IMAD R29, R4, UR6, RZ ;  /* 0x00000006041d7c24 */ /* 0x000fe2000f8e02ff */
[----:B------:R-:W-:Y:S01]  /*10d80*/  IADD3.X R9, R3, UR4, RZ, P3, !PT ;  /* 0x0000000403097c10 */ /* 0x000fe20009ffe4ff */
[----:B------:R-:W-:Y:S01]  /*10d90*/  IMAD.U32 R25, RZ, RZ, UR14 ;  /* 0x0000000eff197e24 */ /* 0x000fe2000f8e00ff */
[----:B------:R-:W-:Y:S01]  /*10da0*/  ISETP.GE.AND P0, PT, R2, UR5, PT ;  /* 0x0000000502007c0c */ /* 0x000fe2000bf06270 */
[C---:B------:R-:W-:Y:S01]  /*10db0*/  IMAD R29, R12.reuse, UR7, R29 ;  /* 0x000000070c1d7c24 */ /* 0x040fe2000f8e021d */
[----:B------:R-:W-:Y:S01]  /*10dc0*/  ISETP.GE.AND P3, PT, R7, UR15, PT ;  /* 0x0000000f07007c0c */ /* 0x000fe2000bf66270 */
[----:B------:R-:W-:Y:S01]  /*10dd0*/  IMAD.WIDE.U32 R2, R12, UR6, R8 ;  /* 0x000000060c027c25 */ /* 0x000fe2000f8e0008 */
[----:B------:R1:W2:Y:S01]  /*10de0*/  LDS.128 R4, [R205+0x8000] ;  /* 0x00800000cd047984 */ /* 0x0002a20000000c00 */
[--C-:B------:R-:W-:Y:S01]  /*10df0*/  SHF.R.S32.HI R31, RZ, 0x1f, R30.reuse ;  /* 0x0000001fff1f7819 */ /* 0x100fe2000001141e */
[----:B------:R-:W-:Y:S01]  /*10e00*/  BSSY B0, `(.L_x_411) ;  /* 0x0000016000007945 */ /* 0x000fe20003800000 */
[----:B------:R-:W-:Y:S01]  /*10e10*/  IMAD.IADD R29, R29, 0x1, R3 ;  /* 0x000000011d1d7824 */ /* 0x000fe200078e0203 */
[----:B------:R1:W3:Y:S01]  /*10e20*/  LDS.128 R12, [R205] ;  /* 0x00000000cd0c7984 */ /* 0x0002e20000000c00 */
[----:B------:R-:W-:-:S03]  /*10e30*/  IMAD.WIDE R24, R25, 0x80, R30 ;  /* 0x0000008019187825 */ /* 0x000fc600078e021e */
[----:B------:R1:W4:Y:S03]  /*10e40*/  LDS.128 R8, [R205+0x4000] ;  /* 0x00400000cd087984 */ /* 0x0003260000000c00 */
        /* <DEDUP_REMOVED lines=15> */
[----:B----4-:R3:W-:Y:S04]  /*10f40*/  @!P4 STG.E.128 desc[UR22][R32.64+0x80], R8 ;  /* 0x000080082000c986 */ /* 0x0107e8000c101d16 */
[----:B--2---:R3:W-:Y:S02]  /*10f50*/  @!P3 STG.E.128 desc[UR22][R32.64+0x100], R4 ;  /* 0x000100042000b986 */ /* 0x0047e4000c101d16 */
.L_x_412:
[----:B------:R-:W-:Y:S05]  /*10f60*/  BSYNC B0 ;  /* 0x0000000000007941 */ /* 0x000fea0003800000 */
.L_x_411:
[----:B---3--:R3:W1:Y:S01]  /*10f70*/  LDS.128 R12, [R205+0x1000] ;  /* 0x00100000cd0c7984 */ /* 0x0086620000000c00 */
[----:B------:R-:W-:Y:S03]  /*10f80*/  BSSY B0, `(.L_x_413) ;  /* 0x0000017000007945 */ /* 0x000fe60003800000 */
[----:B----4-:R3:W4:Y:S04]  /*10f90*/  LDS.128 R8, [R205+0x5000] ;  /* 0x00500000cd087984 */ /* 0x0107280000000c00 */
        /* <DEDUP_REMOVED lines=19> */
[----:B----4-:R1:W-:Y:S04]  /*110d0*/  @!P3 STG.E.128 desc[UR22][R32.64+0x80], R8 ;  /* 0x000080082000b986 */ /* 0x0103e8000c101d16 */
[----:B--2---:R1:W-:Y:S02]  /*110e0*/  @!P2 STG.E.128 desc[UR22][R32.64+0x100], R4 ;  /* 0x000100042000a986 */ /* 0x0043e4000c101d16 */
.L_x_414:
[----:B------:R-:W-:Y:S05]  /*110f0*/  BSYNC B0 ;  /* 0x0000000000007941 */ /* 0x000fea0003800000 */
.L_x_413:
[----:B-1----:R1:W1:Y:S01]  /*11100*/  LDS.128 R12, [R205+0x2000] ;  /* 0x00200000cd0c7984 */ /* 0x0022620000000c00 */
[----:B------:R-:W-:Y:S03]  /*11110*/  BSSY B0, `(.L_x_415) ;  /* 0x0000017000007945 */ /* 0x000fe60003800000 */
[----:B----4-:R4:W1:Y:S04]  /*11120*/  LDS.128 R8, [R205+0x6000] ;  /* 0x00600000cd087984 */ /* 0x0108680000000c00 */
        /* <DEDUP_REMOVED lines=21> */
.L_x_416:
[----:B------:R-:W-:Y:S05]  /*11280*/  BSYNC B0 ;  /* 0x0000000000007941 */ /* 0x000fea0003800000 */
.L_x_415:
[----:B-12---:R1:W2:Y:S01]  /*11290*/  LDS.128 R4, [R205+0xb000] ;  /* 0x00b00000cd047984 */ /* 0x0062a20000000c00 */
        /* <DEDUP_REMOVED lines=20> */
[----:B--2---:R-:W-:Y:S01]  /*113e0*/  STG.E.128 desc[UR22][R2.64+0x100], R4 ;  /* 0x0001000402007986 */ /* 0x004fe2000c101d16 */
[----:B------:R-:W-:Y:S05]  /*113f0*/  EXIT ;  /* 0x000000000000794d */ /* 0x000fea0003800000 */
.L_x_417:
        /* <DEDUP_REMOVED lines=16> */
.L_x_1516:


//--------------------- .text._ZN5flash16flash_fwd_kernelI23Flash_fwd_kernel_traitsILi192ELi128ELi64ELi8ELb0ELb0EN7cutlass6half_tE19Flash_kernel_traitsILi192ELi128ELi64ELi8ES3_EELb0ELb0ELb1ELb0ELb0ELb0ELb1ELb0EEEvNS_16Flash_fwd_paramsE --------------------------
	.section	.text._ZN5flash16flash_fwd_kernelI23Flash_fwd_kernel_traitsILi192ELi128ELi64ELi8ELb0ELb0EN7cutlass6half_tE19Flash_kernel_traitsILi192ELi128ELi64ELi8ES3_EELb0ELb0ELb1ELb0ELb0ELb0ELb1ELb0EEEvNS_16Flash_fwd_paramsE,"ax",@progbits
	.align	128
        .global         _ZN5flash16flash_fwd_kernelI23Flash_fwd_kernel_traitsILi192ELi128ELi64ELi8ELb0ELb0EN7cutlass6half_tE19Flash_kernel_traitsILi192ELi128ELi64ELi8ES3_EELb0ELb0ELb1ELb0ELb0ELb0ELb1ELb0EEEvNS_16Flash_fwd_paramsE
        .type           _ZN5flash16flash_fwd_kernelI23Flash_fwd_kernel_traitsILi192ELi128ELi64ELi8ELb0ELb0EN7cutlass6half_tE19Flash_kernel_traitsILi192ELi128ELi64ELi8ES3_EELb0ELb0ELb1ELb0ELb0ELb0ELb1ELb0EEEvNS_16Flash_fwd_paramsE,@function
        .size           _ZN5flash16flash_fwd_kernelI23Flash_fwd_kernel_traitsILi192ELi128ELi64ELi8ELb0ELb0EN7cutlass6half_tE19Flash_kernel_traitsILi192ELi128ELi64ELi8ES3_EELb0ELb0ELb1ELb0ELb0ELb0ELb1ELb0EEEvNS_16Flash_fwd_paramsE,(.L_x_1517 - _ZN5flash16flash_fwd_kernelI23Flash_fwd_kernel_traitsILi192ELi128ELi64ELi8ELb0ELb0EN7cutlass6half_tE19Flash_kernel_traitsILi192ELi128ELi64ELi8ES3_EELb0ELb0ELb1ELb0ELb0ELb0ELb1ELb0EEEvNS_16Flash_fwd_paramsE)
        .other          _ZN5flash16flash_fwd_kernelI23Flash_fwd_kernel_traitsILi192ELi128ELi64ELi8ELb0ELb0EN7cutlass6half_tE19Flash_kernel_traitsILi192ELi128ELi64ELi8ES3_EELb0ELb0ELb1ELb0ELb0ELb0ELb1ELb0EEEvNS_16Flash_fwd_paramsE,@"STO_CUDA_ENTRY STV_DEFAULT"
_ZN5flash16flash_fwd_kernelI23Flash_fwd_kernel_traitsILi192ELi128ELi64ELi8ELb0ELb0EN7cutlass6half_tE19Flash_kernel_traitsILi192ELi128ELi64ELi8ES3_EELb0ELb0ELb1ELb0ELb0ELb0ELb1ELb0EEEvNS_16Flash_fwd_paramsE:
.text._ZN5flash16flash_fwd_kernelI23Flash_fwd_kernel_traitsILi192ELi128ELi64ELi8ELb0ELb0EN7cutlass6half_tE19Flash_kernel_traitsILi192ELi128ELi64ELi8ES3_EELb0ELb0ELb1ELb0ELb0ELb0ELb1ELb0EEEvNS_16Flash_fwd_paramsE:
        /* <DEDUP_REMOVED lines=54> */
.L_x_418:
[----:B------:R-:W-:-:S03]  /*0360*/  ULDC UR5, c[0x0][0x2c8] ;  /* 0x0000b20000057ab9 */ /* 0x000fc60000000800 */
.L_x_419:
        /* <DEDUP_REMOVED lines=134> */
.L_x_422:
[----:B------:R-:W-:Y:S05]  /*0bd0*/  BSYNC B0 ;  /* 0x0000000000007941 */ /* 0x000fea0003800000 */
.L_x_421:
        /* <DEDUP_REMOVED lines=22> */
.L_x_424:
[----:B------:R-:W-:Y:S05]  /*0d40*/  BSYNC B0 ;  /* 0x0000000000007941 */ /* 0x000fea0003800000 */
.L_x_423:
        /* <DEDUP_REMOVED lines=22> */
.L_x_426:
[----:B------:R-:W-:Y:S05]  /*0eb0*/  BSYNC B0 ;  /* 0x0000000000007941 */ /* 0x000fea0003800000 */
.L_x_425:
        /* <DEDUP_REMOVED lines=23> */
.L_x_428:
[----:B------:R-:W-:Y:S05]  /*1030*/  BSYNC B0 ;  /* 0x0000000000007941 */ /* 0x000fea0003800000 */
.L_x_427:
        /* <DEDUP_REMOVED lines=10> */
.L_x_430:
[----:B------:R-:W-:Y:S05]  /*10e0*/  BSYNC B0 ;  /* 0x0000000000007941 */ /* 0x000fea0003800000 */
.L_x_429:
        /* <DEDUP_REMOVED lines=10> */
.L_x_432:
[----:B------:R-:W-:Y:S05]  /*1190*/  BSYNC B0 ;  /* 0x0000000000007941 */ /* 0x000fea0003800000 */
.L_x_431:
        /* <DEDUP_REMOVED lines=10> */
.L_x_434:
[----:B------:R-:W-:Y:S05]  /*1240*/  BSYNC B0 ;  /* 0x0000000000007941 */ /* 0x000fea0003800000 */
.L_x_433:
        /* <DEDUP_REMOVED lines=10> */
.L_x_420:
        /* <DEDUP_REMOVED lines=80> */
.L_x_435:
        /* <DEDUP_REMOVED lines=25> */
.L_x_436:
        /* <DEDUP_REMOVED lines=81> */
.L_x_438:
[----:B------:R-:W-:Y:S05]  /*1e90*/  BSYNC B0 ;  /* 0x0000000000007941 */ /* 0x000fea0003800000 */
.L_x_437:
        /* <DEDUP_REMOVED lines=40> */
.L_x_440:
[----:B------:R-:W-:Y:S05]  /*2120*/  BSYNC B0 ;  /* 0x0000000000007941 */ /* 0x000fea0003800000 */
.L_x_439:
        /* <DEDUP_REMOVED lines=40> */
.L_x_442:
[----:B------:R-:W-:Y:S05]  /*23b0*/  BSYNC B0 ;  /* 0x0000000000007941 */ /* 0x000fea0003800000 */
.L_x_441:
        /* <DEDUP_REMOVED lines=39> */
.L_x_444:
[----:B------:R-:W-:Y:S05]  /*2630*/  BSYNC B0 ;  /* 0x0000000000007941 */ /* 0x000fea0003800000 */
.L_x_443:
        /* <DEDUP_REMOVED lines=51> */
.L_x_446:
[----:B------:R-:W-:Y:S05]  /*2970*/  BSYNC B0 ;  /* 0x0000000000007941 */ /* 0x000fea0003800000 */
.L_x_445:
        /* <DEDUP_REMOVED lines=36> */
.L_x_448:
[----:B------:R-:W-:Y:S05]  /*2bc0*/  BSYNC B0 ;  /* 0x0000000000007941 */ /* 0x000fea0003800000 */
.L_x_447:
        /* <DEDUP_REMOVED lines=58> */
.L_x_450:
[----:B------:R-:W-:Y:S05]  /*2f70*/  BSYNC B0 ;  /* 0x0000000000007941 */ /* 0x000fea0003800000 */
.L_x_449:
        /* <DEDUP_REMOVED lines=39> */
.L_x_452:
[----:B------:R-:W-:Y:S05]  /*31f0*/  BSYNC B0 ;  /* 0x0000000000007941 */ /* 0x000fea0003800000 */
.L_x_451:
[----:B------:R-:W-:Y:S01]  /*3200*/  LDSM.16.M88.4 R12, [R202] ;  /* 0x00000000ca0c783b */ /* 0x000fe20000000200 */
[----:B------:R-:W-:Y:S01]  /*3210*/  R2P PR, R5, 0x6 ;  /* 0x0000000605007804 */ /* 0x000fe20000000000 */
[----:B------:R-:W-:Y:S01]  /*3220*/  IMAD.MOV.U32 R7, RZ, RZ, 0x10 ;  /* 0x00000010ff077424 */ /* 0x000fe200078e00ff */
[C---:B------:R-:W-:Y:S01]  /*3230*/  LOP3.LUT P0, RZ, R2.reuse, 0x2, RZ, 0xc0, !PT ;  /* 0x0000000202ff7812 */ /* 0x040fe2000780c0ff */
[----:B------:R-:W5:Y:S01]  /*3240*/  LDSM.16.M88.4 R24, [R201+0xc000] ;  /* 0x00c00000c918783b */ /* 0x000f620000000200 */
[----:B------:R-:W-:Y:S01]  /*3250*/  VIADD R5, R201, 0xc000 ;  /* 0x0000c000c9057836 */ /* 0x000fe20000000000 */
[----:B------:R-:W-:Y:S01]  /*3260*/  ULDC UR32, c[0x0][0x39c] ;  /* 0x0000e70000207ab9 */ /* 0x000fe20000000800 */
[----:B------:R-:W-:Y:S01]  /*3270*/  SEL R7, R7, 0xfffffff0, !P0 ;  /* 0xfffffff007077807 */ /* 0x000fe20004000000 */
[----:B------:R-:W-:Y:S01]  /*3280*/  VIADD R199, R201, 0xc020 ;  /* 0x0000c020c9c77836 */ /* 0x000fe20000000000 */
[----:B------:R-:W4:Y:S01]  /*3290*/  LDSM.16.M88.4 R52, [R201+0xc800] ;  /* 0x00c80000c934783b */ /* 0x000f220000000200 */
[----:B------:R-:W-:Y:S01]  /*32a0*/  LOP3.LUT P0, RZ, R2, 0x4, RZ, 0xc0, !PT ;  /* 0x0000000402ff7812 */ /* 0x000fe2000780c0ff */
[----:B------:R-:W-:Y:S01]  /*32b0*/  IMAD.MOV.U32 R2, RZ, RZ, 0x40 ;  /* 0x00000040ff027424 */ /* 0x000fe200078e00ff */
[----:B------:R-:W-:Y:S01]  /*32c0*/  LEA R217, R105, UR21, 0x4 ;  /* 0x0000001569d97c11 */ /* 0x000fe2000f8e20ff */
[----:B------:R-:W-:Y:S01]  /*32d0*/  IMAD R200, R7, 0x2, R202 ;  /* 0x0000000207c87824 */ /* 0x000fe200078e02ca */
[----:B------:R-:W-:Y:S01]  /*32e0*/  LDSM.16.M88.4 R76, [R201+0xd000] ;  /* 0x00d00000c94c783b */ /* 0x000fe20000000200 */
[----:B------:R-:W-:Y:S01]  /*32f0*/  @P1 VIADD R199, R5, 0xffffffe0 ;  /* 0xffffffe005c71836 */ /* 0x000fe20000000000 */
[----:B------:R-:W-:Y:S01]  /*3300*/  SEL R2, R2, 0xffffffc0, !P2 ;  /* 0xffffffc002027807 */ /* 0x000fe20005000000 */
[----:B------:R-:W-:Y:S01]  /*3310*/  IMAD.MOV.U32 R5, RZ, RZ, 0x20 ;  /* 0x00000020ff057424 */ /* 0x000fe200078e00ff */
[----:B------:R-:W-:Y:S01]  /*3320*/  LDSM.16.M88.4 R28, [R200] ;  /* 0x00000000c81c783b */ /* 0x000fe20000000200 */
[----:B------:R-:W-:Y:S01]  /*3330*/  IMAD.SHL.U32 R218, R4, 0x2, RZ ;  /* 0x0000000204da7824 */ /* 0x000fe200078e00ff */
[----:B------:R-:W-:Y:S01]  /*3340*/  UIADD3 UR7, UR24, 0x1, -UR15 ;  /* 0x0000000118077890 */ /* 0x000fe2000fffe80f */
[----:B------:R-:W-:Y:S01]  /*3350*/  IMAD.IADD R195, R201, 0x1, R2 ;  /* 0x00000001c9c37824 */ /* 0x000fe200078e0202 */
[----:B-123--:R-:W1:Y:S01]  /*3360*/  LDSM.16.M88.4 R8, [R199] ;  /* 0x00000000c708783b */ /* 0x00ee620000000200 */
[----:B------:R-:W-:Y:S01]  /*3370*/  SEL R5, R5, 0xffffffe0, !P0 ;  /* 0xffffffe005057807 */ /* 0x000fe20004000000 */
[----:B------:R-:W-:Y:S01]  /*3380*/  IMAD.IADD R188, R2, 0x1, R199 ;  /* 0x0000000102bc7824 */ /* 0x000fe200078e02c7 */
[----:B------:R-:W-:Y:S01]  /*3390*/  LOP3.LUT R218, R218, 0x6, RZ, 0xc0, !PT ;  /* 0x00000006dada7812 */ /* 0x000fe200078ec0ff */
[----:B------:R-:W2:Y:S01]  /*33a0*/  LDSM.16.M88.4 R36, [R201+0xd800] ;  /* 0x00d80000c924783b */ /* 0x000ea20000000200 */
[----:B------:R-:W-:Y:S01]  /*33b0*/  UIADD3 UR6, UR7, UR19, URZ ;  /* 0x0000001307067290 */ /* 0x000fe2000fffe03f */
[C---:B------:R-:W-:Y:S01]  /*33c0*/  IMAD R198, R5.reuse, 0x2, R202 ;  /* 0x0000000205c67824 */ /* 0x040fe200078e02ca */
[----:B------:R-:W-:Y:S01]  /*33d0*/  UIADD3 UR20, UR24, -UR20, -UR15 ;  /* 0x8000001418147290 */ /* 0x000fe2000fffe80f */
[----:B------:R-:W3:Y:S01]  /*33e0*/  LDSM.16.M88.4 R64, [R199+0x800] ;  /* 0x00080000c740783b */ /* 0x000ee20000000200 */
[----:B------:R-:W-:Y:S01]  /*33f0*/  IMAD R197, R5, 0x2, R200 ;  /* 0x0000000205c57824 */ /* 0x000fe200078e02c8 */
[----:B------:R-:W-:Y:S01]  /*3400*/  UISETP.GT.AND UP0, UPT, UR17, UR12, UPT ;  /* 0x0000000c1100728c */ /* 0x000fe2000bf04270 */
[----:B------:R-:W-:Y:S01]  /*3410*/  IMAD.U32 R216, RZ, RZ, UR24 ;  /* 0x00000018ffd87e24 */ /* 0x000fe2000f8e00ff */
[----:B------:R-:W-:Y:S01]  /*3420*/  LDSM.16.M88.4 R68, [R198] ;  /* 0x00000000c644783b */ /* 0x000fe20000000200 */
[----:B------:R-:W-:-:S02]  /*3430*/  IMAD.U32 R214, RZ, RZ, UR7 ;  /* 0x00000007ffd67e24 */ /* 0x000fc4000f8e00ff */
[C---:B------:R-:W-:Y:S01]  /*3440*/  VIADD R191, R199.reuse, 0x800 ;  /* 0x00000800c7bf7836 */ /* 0x040fe20000000000 */
[----:B------:R-:W3:Y:S01]  /*3450*/  LDSM.16.M88.4 R20, [R195+0xc000] ;  /* 0x00c00000c314783b */ /* 0x000ee20000000200 */
[C---:B------:R-:W-:Y:S02]  /*3460*/  VIADD R190, R199.reuse, 0x1000 ;  /* 0x00001000c7be7836 */ /* 0x040fe40000000000 */
[C---:B------:R-:W-:Y:S01]  /*3470*/  VIADD R189, R199.reuse, 0x1800 ;  /* 0x00001800c7bd7836 */ /* 0x040fe20000000000 */
[----:B------:R-:W3:Y:S01]  /*3480*/  LDSM.16.M88.4 R56, [R199+0x1000] ;  /* 0x00100000c738783b */ /* 0x000ee20000000200 */
[C---:B------:R-:W-:Y:S01]  /*3490*/  VIADD R187, R199.reuse, 0x2000 ;  /* 0x00002000c7bb7836 */ /* 0x040fe20000000000 */
[----:B-----5:R-:W-:Y:S01]  /*34a0*/  HMMA.16816.F32 R16, R12, R24, RZ ;  /* 0x000000180c10723c */ /* 0x020fe200000018ff */
[C---:B------:R-:W-:Y:S01]  /*34b0*/  VIADD R186, R199.reuse, 0x2800 ;  /* 0x00002800c7ba7836 */ /* 0x040fe20000000000 */
[----:B------:R-:W5:Y:S01]  /*34c0*/  LDSM.16.M88.4 R44, [R199+0x1800] ;  /* 0x00180000c72c783b */ /* 0x000f620000000200 */
[----:B------:R-:W-:-:S02]  /*34d0*/  VIADD R185, R199, 0x3000 ;  /* 0x00003000c7b97836 */ /* 0x000fc40000000000 */
[C---:B------:R-:W-:Y:S01]  /*34e0*/  VIADD R184, R199.reuse, 0x3800 ;  /* 0x00003800c7b87836 */ /* 0x040fe20000000000 */
[C---:B------:R-:W-:Y:S01]  /*34f0*/  HMMA.16816.F32 R24, R12.reuse, R26, RZ ;  /* 0x0000001a0c18723c */ /* 0x040fe200000018ff */
[----:B------:R-:W5:Y:S01]  /*3500*/  LDSM.16.M88.4 R80, [R195+0xc800] ;  /* 0x00c80000c350783b */ /* 0x000f620000000200 */
[C---:B------:R-:W-:Y:S02]  /*3510*/  VIADD R183, R199.reuse, 0x4000 ;  /* 0x00004000c7b77836 */ /* 0x040fe40000000000 */
[C---:B------:R-:W-:Y:S01]  /*3520*/  VIADD R182, R199.reuse, 0x4800 ;  /* 0x00004800c7b67836 */ /* 0x040fe20000000000 */
[----:B------:R-:W-:Y:S01]  /*3530*/  LDSM.16.M88.4 R60, [R188] ;  /* 0x00000000bc3c783b */ /* 0x000fe20000000200 */
[----:B----4-:R-:W-:Y:S01]  /*3540*/  HMMA.16816.F32 R32, R12, R52, RZ ;  /* 0x000000340c20723c */ /* 0x010fe200000018ff */
[C---:B------:R-:W-:Y:S02]  /*3550*/  VIADD R181, R199.reuse, 0x5000 ;  /* 0x00005000c7b57836 */ /* 0x040fe40000000000 */
[----:B------:R-:W-:Y:S01]  /*3560*/  LDSM.16.M88.4 R40, [R195+0xd800] ;  /* 0x00d80000c328783b */ /* 0x000fe20000000200 */
[----:B------:R-:W-:-:S02]  /*3570*/  VIADD R180, R199, 0x5800 ;  /* 0x00005800c7b47836 */ /* 0x000fc40000000000 */
[----:B------:R-:W-:Y:S01]  /*3580*/  HMMA.16816.F32 R52, R12, R54, RZ ;  /* 0x000000360c34723c */ /* 0x000fe200000018ff */
[----:B------:R-:W-:Y:S04]  /*3590*/  LDSM.16.M88.4 R84, [R197+0x4000] ;  /* 0x00400000c554783b */ /* 0x000fe80000000200 */
[----:B------:R-:W-:Y:S01]  /*35a0*/  LDSM.16.M88.4 R100, [R188+0x2800] ;  /* 0x00280000bc64783b */ /* 0x000fe20000000200 */
[C---:B-1----:R-:W-:Y:S03]  /*35b0*/  HMMA.16816.F32 R16, R28.reuse, R8, R16 ;  /* 0x000000081c10723c */ /* 0x042fe60000001810 */
[----:B------:R-:W-:Y:S03]  /*35c0*/  LDSM.16.M88.4 R92, [R201+0x10800] ;  /* 0x01080000c95c783b */ /* 0x000fe60000000200 */
[----:B------:R-:W-:Y:S01]  /*35d0*/  HMMA.16816.F32 R24, R28, R10, R24 ;  /* 0x0000000a1c18723c */ /* 0x000fe20000001818 */
[----:B------:R-:W-:Y:S04]  /*35e0*/  LDSM.16.M88.4 R8, [R195+0xd000] ;  /* 0x00d00000c308783b */ /* 0x000fe80000000200 */
[----:B------:R-:W-:Y:S01]  /*35f0*/  LDSM.16.M88.4 R96, [R188+0x3000] ;  /* 0x00300000bc60783b */ /* 0x000fe20000000200 */
[C---:B------:R-:W-:Y:S03]  /*3600*/  HMMA.16816.F32 R48, R12.reuse, R76, RZ ;  /* 0x0000004c0c30723c */ /* 0x040fe600000018ff */
[----:B------:R-:W-:Y:S03]  /*3610*/  LDSM.16.M88.4 R88, [R195+0x10000] ;  /* 0x01000000c358783b */ /* 0x000fe60000000200 */
[C---:B------:R-:W-:Y:S01]  /*3620*/  HMMA.16816.F32 R76, R12.reuse, R78, RZ ;  /* 0x0000004e0c4c723c */ /* 0x040fe200000018ff */
[----:B------:R-:W0:Y:S05]  /*3630*/  LDGDEPBAR ;  /* 0x00000000000079af */ /* 0x000e2a0000000000 */
[C---:B--2---:R-:W-:Y:S06]  /*3640*/  HMMA.16816.F32 R72, R12.reuse, R36, RZ ;  /* 0x000000240c48723c */ /* 0x044fec00000018ff */
[----:B------:R-:W-:Y:S01]  /*3650*/  HMMA.16816.F32 R12, R12, R38, RZ ;  /* 0x000000260c0c723c */ /* 0x000fe200000018ff */
[----:B------:R-:W1:Y:S05]  /*3660*/  LDSM.16.M88.4 R36, [R197] ;  /* 0x00000000c524783b */ /* 0x000e6a0000000200 */
[C---:B---3--:R-:W-:Y:S06]  /*3670*/  HMMA.16816.F32 R32, R28.reuse, R64, R32 ;  /* 0x000000401c20723c */ /* 0x048fec0000001820 */
[----:B------:R-:W-:Y:S01]  /*3680*/  HMMA.16816.F32 R52, R28, R66, R52 ;  /* 0x000000421c34723c */ /* 0x000fe20000001834 */
[----:B------:R-:W-:Y:S05]  /*3690*/  LDSM.16.M88.4 R64, [R201+0xe000] ;  /* 0x00e00000c940783b */ /* 0x000fea0000000200 */
[C---:B------:R-:W-:Y:S06]  /*36a0*/  HMMA.16816.F32 R16, R68.reuse, R20, R16 ;  /* 0x000000144410723c */ /* 0x040fec0000001810 */
[----:B------:R-:W-:Y:S01]  /*36b0*/  HMMA.16816.F32 R24, R68, R22, R24 ;  /* 0x000000164418723c */ /* 0x000fe20000001818 */
[----:B------:R-:W-:Y:S05]  /*36c0*/  LDSM.16.M88.4 R20, [R202+0x4000] ;  /* 0x00400000ca14783b */ /* 0x000fea0000000200 */
[C---:B------:R-:W-:Y:S06]  /*36d0*/  HMMA.16816.F32 R48, R28.reuse, R56, R48 ;  /* 0x000000381c30723c */ /* 0x040fec0000001830 */
[C---:B------:R-:W-:Y:S01]  /*36e0*/  HMMA.16816.F32 R76, R28.reuse, R58, R76 ;  /* 0x0000003a1c4c723c */ /* 0x040fe2000000184c */
[----:B------:R-:W-:Y:S05]  /*36f0*/  LDSM.16.M88.4 R56, [R188+0x1800] ;  /* 0x00180000bc38783b */ /* 0x000fea0000000200 */
[C---:B-----5:R-:W-:Y:S06]  /*3700*/  HMMA.16816.F32 R72, R28.reuse, R44, R72 ;  /* 0x0000002c1c48723c */ /* 0x060fec0000001848 */
[----:B------:R-:W-:Y:S01]  /*3710*/  HMMA.16816.F32 R12, R28, R46, R12 ;  /* 0x0000002e1c0c723c */ /* 0x000fe2000000180c */
[----:B------:R-:W2:Y:S04]  /*3720*/  LDSM.16.M88.4 R44, [R188+0x800] ;  /* 0x00080000bc2c783b */ /* 0x000ea80000000200 */
[----:B------:R-:W3:Y:S01]  /*3730*/  LDSM.16.M88.4 R28, [R188+0x1000] ;  /* 0x00100000bc1c783b */ /* 0x000ee20000000200 */
[C---:B------:R-:W-:Y:S06]  /*3740*/  HMMA.16816.F32 R32, R68.reuse, R80, R32 ;  /* 0x000000504420723c */ /* 0x040fec0000001820 */
[----:B------:R-:W-:Y:S01]  /*3750*/  HMMA.16816.F32 R52, R68, R82, R52 ;  /* 0x000000524434723c */ /* 0x000fe20000001834 */
[----:B------:R-:W-:Y:S05]  /*3760*/  LDSM.16.M88.4 R80, [R188+0x2000] ;  /* 0x00200000bc50783b */ /* 0x000fea0000000200 */
[C---:B-1----:R-:W-:Y:S06]  /*3770*/  HMMA.16816.F32 R16, R36.reuse, R60, R16 ;  /* 0x0000003c2410723c */ /* 0x042fec0000001810 */
[----:B------:R-:W-:Y:S01]  /*3780*/  HMMA.16816.F32 R24, R36, R62, R24 ;  /* 0x0000003e2418723c */ /* 0x000fe20000001818 */
[----:B------:R-:W-:Y:S05]  /*3790*/  LDSM.16.M88.4 R60, [R201+0xf000] ;  /* 0x00f00000c93c783b */ /* 0x000fea0000000200 */
[C---:B------:R-:W-:Y:S06]  /*37a0*/  HMMA.16816.F32 R48, R68.reuse, R8, R48 ;  /* 0x000000084430723c */ /* 0x040fec0000001830 */
[C---:B------:R-:W-:Y:S01]  /*37b0*/  HMMA.16816.F32 R76, R68.reuse, R10, R76 ;  /* 0x0000000a444c723c */ /* 0x040fe2000000184c */
[----:B------:R-:W1:Y:S05]  /*37c0*/  LDSM.16.M88.4 R8, [R201+0xe800] ;  /* 0x00e80000c908783b */ /* 0x000e6a0000000200 */
[C---:B------:R-:W-:Y:S06]  /*37d0*/  HMMA.16816.F32 R72, R68.reuse, R40, R72 ;  /* 0x000000284448723c */ /* 0x040fec0000001848 */
[----:B------:R-:W-:Y:S01]  /*37e0*/  HMMA.16816.F32 R68, R68, R42, R12 ;  /* 0x0000002a4444723c */ /* 0x000fe2000000180c */
[----:B------:R-:W-:Y:S04]  /*37f0*/  LDSM.16.M88.4 R12, [R200+0x4000] ;  /* 0x00400000c80c783b */ /* 0x000fe80000000200 */
[----:B------:R-:W4:Y:S01]  /*3800*/  LDSM.16.M88.4 R40, [R199+0x2000] ;  /* 0x00200000c728783b */ /* 0x000f220000000200 */
[C---:B--2---:R-:W-:Y:S06]  /*3810*/  HMMA.16816.F32 R32, R36.reuse, R44, R32 ;  /* 0x0000002c2420723c */ /* 0x044fec0000001820 */
[----:B------:R-:W-:Y:S01]  /*3820*/  HMMA.16816.F32 R52, R36, R46, R52 ;  /* 0x0000002e2434723c */ /* 0x000fe20000001834 */
[----:B------:R-:W-:Y:S05]  /*3830*/  LDSM.16.M88.4 R44, [R195+0xe000] ;  /* 0x00e00000c32c783b */ /* 0x000fea0000000200 */
[C---:B------:R-:W-:Y:S06]  /*3840*/  HMMA.16816.F32 R16, R20.reuse, R64, R16 ;  /* 0x000000401410723c */ /* 0x040fec0000001810 */
[----:B------:R-:W-:Y:S01]  /*3850*/  HMMA.16816.F32 R24, R20, R66, R24 ;  /* 0x000000421418723c */ /* 0x000fe20000001818 */
[----:B------:R-:W-:Y:S05]  /*3860*/  LDSM.16.M88.4 R64, [R202+0x8000] ;  /* 0x00800000ca40783b */ /* 0x000fea0000000200 */
[C---:B---3--:R-:W-:Y:S06]  /*3870*/  HMMA.16816.F32 R48, R36.reuse, R28, R48 ;  /* 0x0000001c2430723c */ /* 0x048fec0000001830 */
[C---:B------:R-:W-:Y:S01]  /*3880*/  HMMA.16816.F32 R76, R36.reuse, R30, R76 ;  /* 0x0000001e244c723c */ /* 0x040fe2000000184c */
[----:B------:R-:W2:Y:S05]  /*3890*/  LDSM.16.M88.4 R28, [R198+0x4000] ;  /* 0x00400000c61c783b */ /* 0x000eaa0000000200 */
[C---:B------:R-:W-:Y:S06]  /*38a0*/  HMMA.16816.F32 R72, R36.reuse, R56, R72 ;  /* 0x000000382448723c */ /* 0x040fec0000001848 */
[----:B------:R-:W-:Y:S01]  /*38b0*/  HMMA.16816.F32 R68, R36, R58, R68 ;  /* 0x0000003a2444723c */ /* 0x000fe20000001844 */
[----:B------:R-:W3:Y:S04]  /*38c0*/  LDSM.16.M88.4 R36, [R199+0x2800] ;  /* 0x00280000c724783b */ /* 0x000ee80000000200 */
[----:B------:R-:W5:Y:S01]  /*38d0*/  LDSM.16.M88.4 R56, [R201+0xf800] ;  /* 0x00f80000c938783b */ /* 0x000f620000000200 */
[C---:B-1----:R-:W-:Y:S06]  /*38e0*/  HMMA.16816.F32 R32, R20.reuse, R8, R32 ;  /* 0x000000081420723c */ /* 0x042fec0000001820 */
[----:B------:R-:W-:Y:S01]  /*38f0*/  HMMA.16816.F32 R52, R20, R10, R52 ;  /* 0x0000000a1434723c */ /* 0x000fe20000001834 */
[----:B------:R-:W1:Y:S05]  /*3900*/  LDSM.16.M88.4 R8, [R199+0x3000] ;  /* 0x00300000c708783b */ /* 0x000e6a0000000200 */
[C---:B----4-:R-:W-:Y:S06]  /*3910*/  HMMA.16816.F32 R16, R12.reuse, R40, R16 ;  /* 0x000000280c10723c */ /* 0x050fec0000001810 */
[----:B------:R-:W-:Y:S01]  /*3920*/  HMMA.16816.F32 R24, R12, R42, R24 ;  /* 0x0000002a0c18723c */ /* 0x000fe20000001818 */
[----:B------:R-:W4:Y:S05]  /*3930*/  LDSM.16.M88.4 R40, [R195+0xe800] ;  /* 0x00e80000c328783b */ /* 0x000f2a0000000200 */
[C---:B------:R-:W-:Y:S06]  /*3940*/  HMMA.16816.F32 R48, R20.reuse, R60, R48 ;  /* 0x0000003c1430723c */ /* 0x040fec0000001830 */
[----:B------:R-:W-:Y:S01]  /*3950*/  HMMA.16816.F32 R76, R20, R62, R76 ;  /* 0x0000003e144c723c */ /* 0x000fe2000000184c */
[----:B------:R-:W4:Y:S05]  /*3960*/  LDSM.16.M88.4 R60, [R199+0x3800] ;  /* 0x00380000c73c783b */ /* 0x000f2a0000000200 */
[C---:B--2---:R-:W-:Y:S06]  /*3970*/  HMMA.16816.F32 R16, R28.reuse, R44, R16 ;  /* 0x0000002c1c10723c */ /* 0x044fec0000001810 */
[----:B------:R-:W-:Y:S01]  /*3980*/  HMMA.16816.F32 R24, R28, R46, R24 ;  /* 0x0000002e1c18723c */ /* 0x000fe20000001818 */
[----:B------:R-:W-:Y:S05]  /*3990*/  LDSM.16.M88.4 R44, [R200+0x8000] ;  /* 0x00800000c82c783b */ /* 0x000fea0000000200 */
[----:B---3--:R-:W-:Y:S06]  /*39a0*/  HMMA.16816.F32 R32, R12, R36, R32 ;  /* 0x000000240c20723c */ /* 0x008fec0000001820 */
[C---:B-----5:R-:W-:Y:S06]  /*39b0*/  HMMA.16816.F32 R72, R20.reuse, R56, R72 ;  /* 0x000000381448723c */ /* 0x060fec0000001848 */
[----:B------:R-:W-:Y:S01]  /*39c0*/  HMMA.16816.F32 R68, R20, R58, R68 ;  /* 0x0000003a1444723c */ /* 0x000fe20000001844 */
[----:B------:R-:W2:Y:S04]  /*39d0*/  LDSM.16.M88.4 R20, [R201+0x10000] ;  /* 0x01000000c914783b */ /* 0x000ea80000000200 */
[----:B------:R-:W-:Y:S01]  /*39e0*/  LDSM.16.M88.4 R56, [R195+0xf800] ;  /* 0x00f80000c338783b */ /* 0x000fe20000000200 */
[C---:B-1----:R-:W-:Y:S06]  /*39f0*/  HMMA.16816.F32 R48, R12.reuse, R8, R48 ;  /* 0x000000080c30723c */ /* 0x042fec0000001830 */
[C---:B------:R-:W-:Y:S01]  /*3a00*/  HMMA.16816.F32 R76, R12.reuse, R10, R76 ;  /* 0x0000000a0c4c723c */ /* 0x040fe2000000184c */
[----:B------:R-:W1:Y:S05]  /*3a10*/  LDSM.16.M88.4 R8, [R195+0xf000] ;  /* 0x00f00000c308783b */ /* 0x000e6a0000000200 */
[----:B------:R-:W-:Y:S01]  /*3a20*/  HMMA.16816.F32 R52, R12, R38, R52 ;  /* 0x000000260c34723c */ /* 0x000fe20000001834 */
[----:B------:R-:W3:Y:S05]  /*3a30*/  LDSM.16.M88.4 R36, [R199+0x4000] ;  /* 0x00400000c724783b */ /* 0x000eea0000000200 */
[C---:B------:R-:W-:Y:S06]  /*3a40*/  HMMA.16816.F32 R16, R84.reuse, R80, R16 ;  /* 0x000000505410723c */ /* 0x040fec0000001810 */
[----:B------:R-:W-:Y:S01]  /*3a50*/  HMMA.16816.F32 R24, R84, R82, R24 ;  /* 0x000000525418723c */ /* 0x000fe20000001818 */
[----:B------:R-:W5:Y:S05]  /*3a60*/  LDSM.16.M88.4 R80, [R188+0x3800] ;  /* 0x00380000bc50783b */ /* 0x000f6a0000000200 */
[----:B----4-:R-:W-:Y:S06]  /*3a70*/  HMMA.16816.F32 R32, R28, R40, R32 ;  /* 0x000000281c20723c */ /* 0x010fec0000001820 */
[C---:B------:R-:W-:Y:S06]  /*3a80*/  HMMA.16816.F32 R72, R12.reuse, R60, R72 ;  /* 0x0000003c0c48723c */ /* 0x040fec0000001848 */
[----:B------:R-:W-:Y:S01]  /*3a90*/  HMMA.16816.F32 R68, R12, R62, R68 ;  /* 0x0000003e0c44723c */ /* 0x000fe20000001844 */
[----:B------:R-:W4:Y:S04]  /*3aa0*/  LDSM.16.M88.4 R12, [R198+0x8000] ;  /* 0x00800000c60c783b */ /* 0x000f280000000200 */
[----:B------:R-:W-:Y:S01]  /*3ab0*/  LDSM.16.M88.4 R60, [R201+0x11000] ;  /* 0x01100000c93c783b */ /* 0x000fe20000000200 */
[----:B--2---:R-:W-:Y:S06]  /*3ac0*/  HMMA.16816.F32 R16, R64, R20, R16 ;  /* 0x000000144010723c */ /* 0x004fec0000001810 */
[----:B------:R-:W-:Y:S01]  /*3ad0*/  HMMA.16816.F32 R52, R28, R42, R52 ;  /* 0x0000002a1c34723c */ /* 0x000fe20000001834 */
[----:B------:R-:W2:Y:S05]  /*3ae0*/  LDSM.16.M88.4 R40, [R199+0x4800] ;  /* 0x00480000c728783b */ /* 0x000eaa0000000200 */
[----:B------:R-:W-:Y:S01]  /*3af0*/  HMMA.16816.F32 R24, R64, R22, R24 ;  /* 0x000000164018723c */ /* 0x000fe20000001818 */
[----:B------:R-:W-:Y:S05]  /*3b00*/  LDSM.16.M88.4 R20, [R188+0x4000] ;  /* 0x00400000bc14783b */ /* 0x000fea0000000200 */
[----:B------:R-:W-:Y:S06]  /*3b10*/  HMMA.16816.F32 R32, R84, R100, R32 ;  /* 0x000000645420723c */ /* 0x000fec0000001820 */
[C---:B-1----:R-:W-:Y:S06]  /*3b20*/  HMMA.16816.F32 R48, R28.reuse, R8, R48 ;  /* 0x000000081c30723c */ /* 0x042fec0000001830 */
[C---:B------:R-:W-:Y:S01]  /*3b30*/  HMMA.16816.F32 R76, R28.reuse, R10, R76 ;  /* 0x0000000a1c4c723c */ /* 0x040fe2000000184c */
[----:B------:R-:W-:Y:S05]  /*3b40*/  LDSM.16.M88.4 R8, [R197+0x8000] ;  /* 0x00800000c508783b */ /* 0x000fea0000000200 */
[C---:B------:R-:W-:Y:S06]  /*3b50*/  HMMA.16816.F32 R72, R28.reuse, R56, R72 ;  /* 0x000000381c48723c */ /* 0x040fec0000001848 */
[----:B------:R-:W-:Y:S01]  /*3b60*/  HMMA.16816.F32 R68, R28, R58, R68 ;  /* 0x0000003a1c44723c */ /* 0x000fe20000001844 */
[----:B------:R-:W1:Y:S04]  /*3b70*/  LDSM.16.M88.4 R56, [R201+0x11800] ;  /* 0x01180000c938783b */ /* 0x000e680000000200 */
[----:B------:R-:W1:Y:S01]  /*3b80*/  LDSM.16.M88.4 R28, [R195+0x10800] ;  /* 0x01080000c31c783b */ /* 0x000e620000000200 */
[----:B---3--:R-:W-:Y:S06]  /*3b90*/  HMMA.16816.F32 R16, R44, R36, R16 ;  /* 0x000000242c10723c */ /* 0x008fec0000001810 */
[----:B------:R-:W-:Y:S06]  /*3ba0*/  HMMA.16816.F32 R52, R84, R102, R52 ;  /* 0x000000665434723c */ /* 0x000fec0000001834 */
[----:B------:R-:W-:Y:S01]  /*3bb0*/  HMMA.16816.F32 R24, R44, R38, R24 ;  /* 0x000000262c18723c */ /* 0x000fe20000001818 */
[----:B------:R-:W3:Y:S05]  /*3bc0*/  LDSM.16.M88.4 R36, [R199+0x5000] ;  /* 0x00500000c724783b */ /* 0x000eea0000000200 */
[----:B------:R-:W-:Y:S06]  /*3bd0*/  HMMA.16816.F32 R32, R64, R92, R32 ;  /* 0x0000005c4020723c */ /* 0x000fec0000001820 */
[C---:B------:R-:W-:Y:S06]  /*3be0*/  HMMA.16816.F32 R48, R84.reuse, R96, R48 ;  /* 0x000000605430723c */ /* 0x040fec0000001830 */
[C---:B------:R-:W-:Y:S06]  /*3bf0*/  HMMA.16816.F32 R76, R84.reuse, R98, R76 ;  /* 0x00000062544c723c */ /* 0x040fec000000184c */
[C---:B-----5:R-:W-:Y:S06]  /*3c00*/  HMMA.16816.F32 R72, R84.reuse, R80, R72 ;  /* 0x000000505448723c */ /* 0x060fec0000001848 */
[----:B------:R-:W-:Y:S01]  /*3c10*/  HMMA.16816.F32 R68, R84, R82, R68 ;  /* 0x000000525444723c */ /* 0x000fe20000001844 */
[----:B------:R-:W5:Y:S05]  /*3c20*/  LDSM.16.M88.4 R80, [R199+0x5800] ;  /* 0x00580000c750783b */ /* 0x000f6a0000000200 */
[----:B----4-:R-:W-:Y:S06]  /*3c30*/  HMMA.16816.F32 R16, R12, R88, R16 ;  /* 0x000000580c10723c */ /* 0x010fec0000001810 */
[----:B------:R-:W-:Y:S06]  /*3c40*/  HMMA.16816.F32 R52, R64, R94, R52 ;  /* 0x0000005e4034723c */ /* 0x000fec0000001834 */
[----:B------:R-:W-:Y:S06]  /*3c50*/  HMMA.16816.F32 R24, R12, R90, R24 ;  /* 0x0000005a0c18723c */ /* 0x000fec0000001818 */
[----:B--2---:R-:W-:Y:S06]  /*3c60*/  HMMA.16816.F32 R32, R44, R40, R32 ;  /* 0x000000282c20723c */ /* 0x004fec0000001820 */
[C---:B------:R-:W-:Y:S06]  /*3c70*/  HMMA.16816.F32 R48, R64.reuse, R60, R48 ;  /* 0x0000003c4030723c */ /* 0x040fec0000001830 */
[C---:B------:R-:W-:Y:S01]  /*3c80*/  HMMA.16816.F32 R76, R64.reuse, R62, R76 ;  /* 0x0000003e404c723c */ /* 0x040fe2000000184c */
[----:B------:R-:W2:Y:S05]  /*3c90*/  LDSM.16.M88.4 R60, [R188+0x4800] ;  /* 0x00480000bc3c783b */ /* 0x000eaa0000000200 */
[C---:B-1----:R-:W-:Y:S06]  /*3ca0*/  HMMA.16816.F32 R72, R64.reuse, R56, R72 ;  /* 0x000000384048723c */ /* 0x042fec0000001848 */
[----:B------:R-:W-:Y:S06]  /*3cb0*/  HMMA.16816.F32 R68, R64, R58, R68 ;  /* 0x0000003a4044723c */ /* 0x000fec0000001844 */
[----:B------:R-:W-:Y:S06]  /*3cc0*/  HMMA.16816.F32 R16, R8, R20, R16 ;  /* 0x000000140810723c */ /* 0x000fec0000001810 */
[----:B------:R-:W-:Y:S01]  /*3cd0*/  HMMA.16816.F32 R52, R44, R42, R52 ;  /* 0x0000002a2c34723c */ /* 0x000fe20000001834 */
[----:B------:R-:W1:Y:S05]  /*3ce0*/  LDSM.16.M88.4 R40, [R195+0x11000] ;  /* 0x01100000c328783b */ /* 0x000e6a0000000200 */
[----:B------:R-:W-:Y:S01]  /*3cf0*/  HMMA.16816.F32 R24, R8, R22, R24 ;  /* 0x000000160818723c */ /* 0x000fe20000001818 */
[----:B------:R-:W4:Y:S05]  /*3d00*/  LDSM.16.M88.4 R20, [R195+0x11800] ;  /* 0x01180000c314783b */ /* 0x000f2a0000000200 */
[----:B------:R-:W-:Y:S06]  /*3d10*/  HMMA.16816.F32 R32, R12, R28, R32 ;  /* 0x0000001c0c20723c */ /* 0x000fec0000001820 */
[----:B---3--:R-:W-:Y:S01]  /*3d20*/  HMMA.16816.F32 R48, R44, R36, R48 ;  /* 0x000000242c30723c */ /* 0x008fe20000001830 */
[----:B------:R-:W-:Y:S01]  /*3d30*/  FMUL.FTZ R2, R16, UR32 ;  /* 0x0000002010027c20 */ /* 0x000fe20008410000 */
[----:B------:R-:W-:Y:S01]  /*3d40*/  FMUL.FTZ R28, R17, UR32 ;  /* 0x00000020111c7c20 */ /* 0x000fe20008410000 */
[----:B------:R-:W-:-:S03]  /*3d50*/  FMUL.FTZ R29, R18, UR32 ;  /* 0x00000020121d7c20 */ /* 0x000fc60008410000 */
[C---:B------:R-:W-:Y:S01]  /*3d60*/  HMMA.16816.F32 R76, R44.reuse, R38, R76 ;  /* 0x000000262c4c723c */ /* 0x040fe2000000184c */
[----:B------:R-:W3:Y:S05]  /*3d70*/  MUFU.TANH R2, R2 ;  /* 0x0000000200027308 */ /* 0x000eea0000002400 */
[----:B-----5:R-:W-:Y:S01]  /*3d80*/  HMMA.16816.F32 R72, R44, R80, R72 ;  /* 0x000000502c48723c */ /* 0x020fe20000001848 */
[----:B------:R-:W-:Y:S01]  /*3d90*/  FMUL.FTZ R24, R24, UR32 ;  /* 0x0000002018187c20 */ /* 0x000fe20008410000 */
[----:B------:R-:W-:Y:S01]  /*3da0*/  FMUL.FTZ R25, R25, UR32 ;  /* 0x0000002019197c20 */ /* 0x000fe20008410000 */
[----:B------:R-:W-:Y:S01]  /*3db0*/  MUFU.TANH R29, R29 ;  /* 0x0000001d001d7308 */ /* 0x000fe20000002400 */
[----:B------:R-:W-:-:S02]  /*3dc0*/  FMUL.FTZ R26, R26, UR32 ;  /* 0x000000201a1a7c20 */ /* 0x000fc40008410000 */
[----:B------:R-:W-:Y:S05]  /*3dd0*/  HMMA.16816.F32 R68, R44, R82, R68 ;  /* 0x000000522c44723c */ /* 0x000fea0000001844 */
[----:B------:R-:W5:Y:S01]  /*3de0*/  MUFU.TANH R24, R24 ;  /* 0x0000001800187308 */ /* 0x000f620000002400 */
[----:B--2---:R-:W-:Y:S06]  /*3df0*/  HMMA.16816.F32 R32, R8, R60, R32 ;  /* 0x0000003c0820723c */ /* 0x004fec0000001820 */
[C---:B------:R-:W-:Y:S01]  /*3e00*/  HMMA.16816.F32 R52, R12.reuse, R30, R52 ;  /* 0x0000001e0c34723c */ /* 0x040fe20000001834 */
[----:B------:R-:W2:Y:S05]  /*3e10*/  MUFU.TANH R25, R25 ;  /* 0x0000001900197308 */ /* 0x000eaa0000002400 */
[C---:B-1----:R-:W-:Y:S01]  /*3e20*/  HMMA.16816.F32 R48, R12.reuse, R40, R48 ;  /* 0x000000280c30723c */ /* 0x042fe20000001830 */
[----:B------:R-:W-:Y:S01]  /*3e30*/  FMUL.FTZ R30, R19, UR32 ;  /* 0x00000020131e7c20 */ /* 0x000fe20008410000 */
[----:B------:R-:W-:Y:S01]  /*3e40*/  FMUL.FTZ R31, R27, UR32 ;  /* 0x000000201b1f7c20 */ /* 0x000fe20008410000 */
[----:B------:R-:W1:Y:S01]  /*3e50*/  LDSM.16.M88.4 R16, [R188+0x5000] ;  /* 0x00500000bc10783b */ /* 0x000e620000000200 */
[----:B------:R-:W-:Y:S01]  /*3e60*/  LOP3.LUT R27, R6, 0xffffffe0, RZ, 0xc0, !PT ;  /* 0xffffffe0061b7812 */ /* 0x000fe200078ec0ff */
[----:B------:R-:W-:Y:S01]  /*3e70*/  MUFU.TANH R28, R28 ;  /* 0x0000001c001c7308 */ /* 0x000fe20000002400 */
[----:B------:R-:W-:Y:S03]  /*3e80*/  HMMA.16816.F32 R76, R12, R42, R76 ;  /* 0x0000002a0c4c723c */ /* 0x000fe6000000184c */
[----:B------:R-:W-:-:S03]  /*3e90*/  IMAD.IADD R27, R4, 0x1, -R27 ;  /* 0x00000001041b7824 */ /* 0x000fc600078e0a1b */
[C---:B----4-:R-:W-:Y:S01]  /*3ea0*/  HMMA.16816.F32 R72, R12.reuse, R20, R72 ;  /* 0x000000140c48723c */ /* 0x050fe20000001848 */
[----:B------:R-:W-:Y:S01]  /*3eb0*/  FMUL.FTZ R36, R32, UR32 ;  /* 0x0000002020247c20 */ /* 0x000fe20008410000 */
[----:B------:R-:W-:Y:S01]  /*3ec0*/  SHF.R.S32.HI R32, RZ, 0x1f, R27 ;  /* 0x0000001fff207819 */ /* 0x000fe2000001141b */
[----:B------:R-:W4:Y:S01]  /*3ed0*/  MUFU.TANH R30, R30 ;  /* 0x0000001e001e7308 */ /* 0x000f220000002400 */
[----:B------:R-:W-:Y:S01]  /*3ee0*/  FMUL.FTZ R33, R33, UR32 ;  /* 0x0000002021217c20 */ /* 0x000fe20008410000 */
[----:B------:R-:W-:Y:S01]  /*3ef0*/  FMUL.FTZ R35, R35, UR32 ;  /* 0x0000002023237c20 */ /* 0x000fe20008410000 */
[----:B------:R-:W-:Y:S01]  /*3f00*/  HMMA.16816.F32 R68, R12, R22, R68 ;  /* 0x000000160c44723c */ /* 0x000fe20000001844 */
[----:B------:R-:W3:Y:S01]  /*3f10*/  LDSM.16.M88.4 R12, [R188+0x5800] ;  /* 0x00580000bc0c783b */ /* 0x000ee20000000200 */
[----:B------:R-:W-:Y:S01]  /*3f20*/  LEA.HI R27, R32, R27, RZ, 0x2 ;  /* 0x0000001b201b7211 */ /* 0x000fe200078f10ff */
[----:B------:R-:W-:Y:S02]  /*3f30*/  IMAD.U32 R21, RZ, RZ, UR17 ;  /* 0x00000011ff157e24 */ /* 0x000fe4000f8e00ff */
[----:B------:R-:W-:Y:S01]  /*3f40*/  FMUL.FTZ R34, R34, UR32 ;  /* 0x0000002022227c20 */ /* 0x000fe20008410000 */
[----:B------:R-:W4:Y:S01]  /*3f50*/  MUFU.TANH R36, R36 ;  /* 0x0000002400247308 */ /* 0x000f220000002400 */
[----:B------:R-:W-:Y:S01]  /*3f60*/  SHF.R.S32.HI R20, RZ, 0x2, R27 ;  /* 0x00000002ff147819 */ /* 0x000fe2000001141b */
[----:B------:R-:W-:Y:S01]  /*3f70*/  IMAD R32, R21, 0x40, R218 ;  /* 0x0000004015207824 */ /* 0x000fe200078e02da */
[----:B------:R-:W-:Y:S01]  /*3f80*/  HMMA.16816.F32 R52, R8, R62, R52 ;  /* 0x0000003e0834723c */ /* 0x000fe20000001834 */
[----:B------:R-:W-:-:S04]  /*3f90*/  DEPBAR.LE SB0, 0x0 ;  /* 0x000080000000791a */ /* 0x000fc80000000000 */
[----:B------:R-:W-:Y:S01]  /*3fa0*/  IMAD.IADD R217, R20, 0x1, R217 ;  /* 0x0000000114d97824 */ /* 0x000fe200078e02d9 */
[----:B------:R5:W4:Y:S01]  /*3fb0*/  MUFU.TANH R4, R33 ;  /* 0x0000002100047308 */ /* 0x000b220000002400 */
[C---:B------:R-:W-:Y:S02]  /*3fc0*/  VIADD R21, R32.reuse, 0x9 ;  /* 0x0000000920157836 */ /* 0x040fe40000000000 */
[C---:B------:R-:W-:Y:S01]  /*3fd0*/  VIADD R215, R217.reuse, 0x8 ;  /* 0x00000008d9d77836 */ /* 0x040fe20000000000 */
[C---:B------:R-:W-:Y:S01]  /*3fe0*/  VIADDMNMX R216, R217.reuse, UR6, R216, PT ;  /* 0x00000006d9d87c46 */ /* 0x040fe2000b8001d8 */
[C---:B------:R-:W-:Y:S01]  /*3ff0*/  VIADD R20, R32.reuse, 0x1 ;  /* 0x0000000120147836 */ /* 0x040fe20000000000 */
[----:B------:R-:W-:Y:S02]  /*4000*/  VIADDMNMX R217, R217, UR20, RZ, !PT ;  /* 0x00000014d9d97c46 */ /* 0x000fe4000f8001ff */
[----:B------:R-:W-:Y:S01]  /*4010*/  IADD3 R214, R215, UR19, R214 ;  /* 0x00000013d7d67c10 */ /* 0x000fe2000fffe0d6 */
[----:B------:R-:W4:Y:S01]  /*4020*/  MUFU.TANH R26, R26 ;  /* 0x0000001a001a7308 */ /* 0x000f220000002400 */
[----:B------:R-:W-:Y:S01]  /*4030*/  ISETP.GE.AND P1, PT, R32, R216, PT ;  /* 0x000000d82000720c */ /* 0x000fe20003f26270 */
[----:B-1----:R-:W-:Y:S01]  /*4040*/  HMMA.16816.F32 R48, R8, R16, R48 ;  /* 0x000000100830723c */ /* 0x002fe20000001830 */
[----:B------:R-:W-:-:S02]  /*4050*/  VIMNMX R214, R214, UR24, PT ;  /* 0x00000018d6d67c48 */ /* 0x000fc4000bfe0100 */
[CC--:B------:R-:W-:Y:S02]  /*4060*/  ISETP.LT.OR P1, PT, R32.reuse, R217.reuse, P1 ;  /* 0x000000d92000720c */ /* 0x0c0fe40000f21670 */
[----:B------:R-:W-:Y:S01]  /*4070*/  VIADDMNMX R215, R215, UR20, RZ, !PT ;  /* 0x00000014d7d77c46 */ /* 0x000fe2000f8001ff */
[C---:B------:R-:W-:Y:S01]  /*4080*/  HMMA.16816.F32 R76, R8.reuse, R18, R76 ;  /* 0x00000012084c723c */ /* 0x040fe2000000184c */
[----:B------:R-:W-:Y:S01]  /*4090*/  VIADD R16, R32, 0x8 ;  /* 0x0000000820107836 */ /* 0x000fe20000000000 */
[----:B------:R-:W-:Y:S01]  /*40a0*/  ISETP.GE.AND P6, PT, R21, R216, PT ;  /* 0x000000d81500720c */ /* 0x000fe20003fc6270 */
[----:B------:R2:W1:Y:S01]  /*40b0*/  MUFU.TANH R6, R31 ;  /* 0x0000001f00067308 */ /* 0x0004620000002400 */
[----:B------:R-:W-:Y:S01]  /*40c0*/  ISETP.GE.AND P4, PT, R20, R214, PT ;  /* 0x000000d61400720c */ /* 0x000fe20003f86270 */
[----:B------:R-:W-:Y:S01]  /*40d0*/  FMUL.FTZ R54, R54, UR32 ;  /* 0x0000002036367c20 */ /* 0x000fe20008410000 */
[----:B------:R-:W-:Y:S01]  /*40e0*/  ISETP.GE.AND P5, PT, R16, R216, PT ;  /* 0x000000d81000720c */ /* 0x000fe20003fa6270 */
[----:B------:R-:W-:Y:S01]  /*40f0*/  VIADD R18, R32, 0x11 ;  /* 0x0000001120127836 */ /* 0x000fe20000000000 */
[-C--:B------:R-:W-:Y:S01]  /*4100*/  ISETP.GE.AND P0, PT, R16, R214.reuse, PT ;  /* 0x000000d61000720c */ /* 0x080fe20003f06270 */
[----:B------:R-:W-:Y:S01]  /*4110*/  FMUL.FTZ R22, R55, UR32 ;  /* 0x0000002037167c20 */ /* 0x000fe20008410000 */
[C---:B---3--:R-:W-:Y:S01]  /*4120*/  HMMA.16816.F32 R72, R8.reuse, R12, R72 ;  /* 0x0000000c0848723c */ /* 0x048fe20000001848 */
[----:B------:R-:W-:Y:S01]  /*4130*/  FSEL R27, R2, -INF , !P1 ;  /* 0xff800000021b7808 */ /* 0x000fe20004800000 */
[----:B------:R-:W-:Y:S01]  /*4140*/  VIADD R2, R32, 0x18 ;  /* 0x0000001820027836 */ /* 0x000fe20000000000 */
[C---:B------:R-:W-:Y:S01]  /*4150*/  ISETP.LT.OR P5, PT, R16.reuse, R217, P5 ;  /* 0x000000d91000720c */ /* 0x040fe20002fa1670 */
[----:B------:R-:W3:Y:S01]  /*4160*/  MUFU.TANH R35, R35 ;  /* 0x0000002300237308 */ /* 0x000ee20000002400 */
[----:B------:R-:W-:Y:S01]  /*4170*/  ISETP.LT.OR P0, PT, R16, R215, P0 ;  /* 0x000000d71000720c */ /* 0x000fe20000701670 */
[C---:B------:R-:W-:Y:S01]  /*4180*/  VIADD R16, R32.reuse, 0x10 ;  /* 0x0000001020107836 */ /* 0x040fe20000000000 */
[----:B------:R-:W-:Y:S01]  /*4190*/  ISETP.GE.AND P3, PT, R32, R214, PT ;  /* 0x000000d62000720c */ /* 0x000fe20003f66270 */
[----:B------:R-:W-:Y:S01]  /*41a0*/  FMUL.FTZ R49, R49, UR32 ;  /* 0x0000002031317c20 */ /* 0x000fe20008410000 */
[----:B------:R-:W-:Y:S01]  /*41b0*/  ISETP.LT.OR P6, PT, R21, R217, P6 ;  /* 0x000000d91500720c */ /* 0x000fe200037c1670 */
[----:B------:R-:W-:Y:S01]  /*41c0*/  HMMA.16816.F32 R68, R8, R14, R68 ;  /* 0x0000000e0844723c */ /* 0x000fe20000001844 */
[CC--:B------:R-:W-:Y:S01]  /*41d0*/  ISETP.GE.AND P2, PT, R20.reuse, R216.reuse, PT ;  /* 0x000000d81400720c */ /* 0x0c0fe20003f46270 */
[----:B------:R1:W3:Y:S01]  /*41e0*/  MUFU.TANH R37, R34 ;  /* 0x0000002200257308 */ /* 0x0002e20000002400 */
[-C--:B------:R-:W-:Y:S01]  /*41f0*/  ISETP.LT.OR P4, PT, R20, R215.reuse, P4 ;  /* 0x000000d71400720c */ /* 0x080fe20002781670 */
[----:B------:R-:W-:Y:S01]  /*4200*/  FMUL.FTZ R17, R52, UR32 ;  /* 0x0000002034117c20 */ /* 0x000fe20008410000 */
[----:B------:R-:W-:Y:S01]  /*4210*/  ISETP.LT.OR P3, PT, R32, R215, P3 ;  /* 0x000000d72000720c */ /* 0x000fe20001f61670 */
[----:B------:R-:W-:Y:S01]  /*4220*/  FMUL.FTZ R48, R48, UR32 ;  /* 0x0000002030307c20 */ /* 0x000fe20008410000 */
[----:B-----5:R-:W-:Y:S01]  /*4230*/  FSEL R33, R24, -INF , !P5 ;  /* 0xff80000018217808 */ /* 0x020fe20006800000 */
[----:B------:R-:W-:Y:S01]  /*4240*/  FMUL.FTZ R50, R50, UR32 ;  /* 0x0000002032327c20 */ /* 0x000fe20008410000 */
[----:B--2---:R-:W-:Y:S01]  /*4250*/  FSEL R31, R25, -INF , !P6 ;  /* 0xff800000191f7808 */ /* 0x004fe20007000000 */
[----:B------:R-:W2:Y:S01]  /*4260*/  MUFU.TANH R23, R54 ;  /* 0x0000003600177308 */ /* 0x000ea20000002400 */
[-C--:B------:R-:W-:Y:S01]  /*4270*/  ISETP.LT.OR P2, PT, R20, R217.reuse, P2 ;  /* 0x000000d91400720c */ /* 0x080fe20001741670 */
[----:B------:R-:W-:Y:S01]  /*4280*/  VIADD R13, R32, 0x19 ;  /* 0x00000019200d7836 */ /* 0x000fe20000000000 */
[----:B----4-:R-:W-:Y:S01]  /*4290*/  FSEL R30, R30, -INF , !P4 ;  /* 0xff8000001e1e7808 */ /* 0x010fe20006000000 */
[----:B------:R-:W-:Y:S01]  /*42a0*/  FMUL.FTZ R74, R74, UR32 ;  /* 0x000000204a4a7c20 */ /* 0x000fe20008410000 */
[C---:B------:R-:W-:Y:S01]  /*42b0*/  ISETP.GE.AND P5, PT, R2.reuse, R216, PT ;  /* 0x000000d80200720c */ /* 0x040fe20003fa6270 */
[----:B------:R-:W-:Y:S01]  /*42c0*/  FMUL.FTZ R51, R51, UR32 ;  /* 0x0000002033337c20 */ /* 0x000fe20008410000 */
[----:B------:R-:W-:Y:S01]  /*42d0*/  ISETP.GE.AND P6, PT, R2, R214, PT ;  /* 0x000000d60200720c */ /* 0x000fe20003fc6270 */
[----:B------:R-:W4:Y:S01]  /*42e0*/  MUFU.TANH R161, R49 ;  /* 0x0000003100a17308 */ /* 0x000f220000002400 */
[-C--:B------:R-:W-:Y:S01]  /*42f0*/  ISETP.GE.AND P1, PT, R16, R216.reuse, PT ;  /* 0x000000d81000720c */ /* 0x080fe20003f26270 */
[----:B-1----:R-:W-:Y:S01]  /*4300*/  FMUL.FTZ R34, R53, UR32 ;  /* 0x0000002035227c20 */ /* 0x002fe20008410000 */
[----:B------:R-:W-:Y:S01]  /*4310*/  ISETP.GE.AND P4, PT, R18, R216, PT ;  /* 0x000000d81200720c */ /* 0x000fe20003f86270 */
[----:B------:R-:W-:Y:S01]  /*4320*/  FMUL.FTZ R76, R76, UR32 ;  /* 0x000000204c4c7c20 */ /* 0x000fe20008410000 */
[----:B------:R-:W-:Y:S01]  /*4330*/  FSEL R20, R29, -INF , !P3 ;  /* 0xff8000001d147808 */ /* 0x000fe20005800000 */
[----:B------:R-:W-:Y:S01]  /*4340*/  FMUL.FTZ R77, R77, UR32 ;  /* 0x000000204d4d7c20 */ /* 0x000fe20008410000 */
[-C--:B------:R-:W-:Y:S01]  /*4350*/  ISETP.GE.AND P3, PT, R21, R214.reuse, PT ;  /* 0x000000d61500720c */ /* 0x080fe20003f66270 */
[----:B------:R-:W1:Y:S01]  /*4360*/  MUFU.TANH R22, R22 ;  /* 0x0000001600167308 */ /* 0x000e620000002400 */
[----:B------:R-:W-:Y:S01]  /*4370*/  FSEL R29, R28, -INF , !P2 ;  /* 0xff8000001c1d7808 */ /* 0x000fe20005000000 */
[----:B------:R-:W-:Y:S01]  /*4380*/  FMUL.FTZ R78, R78, UR32 ;  /* 0x000000204e4e7c20 */ /* 0x000fe20008410000 */
[C---:B------:R-:W-:Y:S01]  /*4390*/  ISETP.LT.OR P5, PT, R2.reuse, R217, P5 ;  /* 0x000000d90200720c */ /* 0x040fe20002fa1670 */
[----:B------:R-:W-:Y:S01]  /*43a0*/  FMUL.FTZ R79, R79, UR32 ;  /* 0x000000204f4f7c20 */ /* 0x000fe20008410000 */
[----:B------:R-:W-:Y:S01]  /*43b0*/  ISETP.LT.OR P6, PT, R2, R215, P6 ;  /* 0x000000d70200720c */ /* 0x000fe200037c1670 */
[----:B------:R-:W-:Y:S01]  /*43c0*/  VIADD R2, R32, 0x20 ;  /* 0x0000002020027836 */ /* 0x000fe20000000000 */
[C---:B------:R-:W-:Y:S01]  /*43d0*/  ISETP.GE.AND P2, PT, R16.reuse, R214, PT ;  /* 0x000000d61000720c */ /* 0x040fe20003f46270 */
[----:B------:R-:W5:Y:S01]  /*43e0*/  MUFU.TANH R169, R48 ;  /* 0x0000003000a97308 */ /* 0x000f620000002400 */
[-C--:B------:R-:W-:Y:S01]  /*43f0*/  ISETP.LT.OR P1, PT, R16, R217.reuse, P1 ;  /* 0x000000d91000720c */ /* 0x080fe20000f21670 */
[----:B------:R-:W-:Y:S01]  /*4400*/  FMUL.FTZ R72, R72, UR32 ;  /* 0x0000002048487c20 */ /* 0x000fe20008410000 */
[----:B------:R-:W-:Y:S01]  /*4410*/  ISETP.LT.OR P4, PT, R18, R217, P4 ;  /* 0x000000d91200720c */ /* 0x000fe20002781670 */
[C---:B------:R-:W-:Y:S01]  /*4420*/  VIADD R8, R32.reuse, 0x30 ;  /* 0x0000003020087836 */ /* 0x040fe20000000000 */
[-C--:B------:R-:W-:Y:S01]  /*4430*/  ISETP.LT.OR P3, PT, R21, R215.reuse, P3 ;  /* 0x000000d71500720c */ /* 0x080fe20001f61670 */
[----:B------:R-:W-:Y:S01]  /*4440*/  VIADD R9, R32, 0x29 ;  /* 0x0000002920097836 */ /* 0x000fe20000000000 */
[----:B------:R-:W-:Y:S01]  /*4450*/  ISETP.LT.OR P2, PT, R16, R215, P2 ;  /* 0x000000d71000720c */ /* 0x000fe20001741670 */
[----:B------:R-:W5:Y:S01]  /*4460*/  MUFU.TANH R162, R50 ;  /* 0x0000003200a27308 */ /* 0x000f620000002400 */
[----:B------:R-:W-:Y:S01]  /*4470*/  FSEL R21, R36, -INF , !P1 ;  /* 0xff80000024157808 */ /* 0x000fe20004800000 */
[----:B------:R-:W-:Y:S01]  /*4480*/  VIADD R24, R32, 0x28 ;  /* 0x0000002820187836 */ /* 0x000fe20000000000 */
[----:B------:R-:W-:Y:S01]  /*4490*/  FSEL R19, R4, -INF , !P4 ;  /* 0xff80000004137808 */ /* 0x000fe20006000000 */
[----:B------:R-:W-:Y:S01]  /*44a0*/  FMUL.FTZ R73, R73, UR32 ;  /* 0x0000002049497c20 */ /* 0x000fe20008410000 */
[----:B------:R-:W-:Y:S01]  /*44b0*/  FSEL R16, R26, -INF , !P0 ;  /* 0xff8000001a107808 */ /* 0x000fe20004000000 */
[----:B------:R-:W-:Y:S01]  /*44c0*/  FMUL.FTZ R75, R75, UR32 ;  /* 0x000000204b4b7c20 */ /* 0x000fe20008410000 */
[C---:B------:R-:W-:Y:S01]  /*44d0*/  ISETP.GE.AND P1, PT, R2.reuse, R216, PT ;  /* 0x000000d80200720c */ /* 0x040fe20003f26270 */
[----:B------:R-:W5:Y:S01]  /*44e0*/  MUFU.TANH R17, R17 ;  /* 0x0000001100117308 */ /* 0x000f620000002400 */
[-C--:B------:R-:W-:Y:S01]  /*44f0*/  ISETP.GE.AND P4, PT, R2, R214.reuse, PT ;  /* 0x000000d60200720c */ /* 0x080fe20003f86270 */
[----:B------:R-:W-:Y:S01]  /*4500*/  FMUL.FTZ R68, R68, UR32 ;  /* 0x0000002044447c20 */ /* 0x000fe20008410000 */
[----:B------:R-:W-:Y:S01]  /*4510*/  ISETP.GE.AND P0, PT, R18, R214, PT ;  /* 0x000000d61200720c */ /* 0x000fe20003f06270 */
[----:B------:R-:W-:Y:S01]  /*4520*/  FMUL.FTZ R69, R69, UR32 ;  /* 0x0000002045457c20 */ /* 0x000fe20008410000 */
[----:B------:R-:W-:Y:S01]  /*4530*/  ISETP.LT.OR P1, PT, R2, R217, P1 ;  /* 0x000000d90200720c */ /* 0x000fe20000f21670 */
[----:B------:R-:W-:Y:S01]  /*4540*/  FMUL.FTZ R70, R70, UR32 ;  /* 0x0000002046467c20 */ /* 0x000fe20008410000 */
[-C--:B------:R-:W-:Y:S01]  /*4550*/  ISETP.LT.OR P4, PT, R2, R215.reuse, P4 ;  /* 0x000000d70200720c */ /* 0x080fe20002781670 */
[----:B------:R-:W-:Y:S01]  /*4560*/  VIADD R2, R32, 0x21 ;  /* 0x0000002120027836 */ /* 0x000fe20000000000 */
[----:B------:R-:W-:Y:S01]  /*4570*/  ISETP.LT.OR P0, PT, R18, R215, P0 ;  /* 0x000000d71200720c */ /* 0x000fe20000701670 */
[----:B------:R-:W5:Y:S01]  /*4580*/  MUFU.TANH R34, R34 ;  /* 0x0000002200227308 */ /* 0x000f620000002400 */
[----:B------:R-:W-:Y:S01]  /*4590*/  FSEL R18, R6, -INF , !P3 ;  /* 0xff80000006127808 */ /* 0x000fe20005800000 */
[----:B------:R-:W-:Y:S01]  /*45a0*/  FMUL.FTZ R71, R71, UR32 ;  /* 0x0000002047477c20 */ /* 0x000fe20008410000 */
[----:B---3--:R-:W-:-:S02]  /*45b0*/  FSEL R6, R35, -INF , !P0 ;  /* 0xff80000023067808 */ /* 0x008fc40004000000 */
[C---:B------:R-:W-:Y:S02]  /*45c0*/  ISETP.GE.AND P0, PT, R2.reuse, R216, PT ;  /* 0x000000d80200720c */ /* 0x040fe40003f06270 */
[----:B------:R-:W-:Y:S01]  /*45d0*/  FSEL R12, R37, -INF , !P2 ;  /* 0xff800000250c7808 */ /* 0x000fe20005000000 */
[----:B------:R-:W3:Y:S01]  /*45e0*/  MUFU.TANH R172, R74 ;  /* 0x0000004a00ac7308 */ /* 0x000ee20000002400 */
[C---:B------:R-:W-:Y:S02]  /*45f0*/  ISETP.LT.OR P0, PT, R2.reuse, R217, P0 ;  /* 0x000000d90200720c */ /* 0x040fe40000701670 */
[C---:B------:R-:W-:Y:S02]  /*4600*/  ISETP.GE.AND P2, PT, R13.reuse, R214, PT ;  /* 0x000000d60d00720c */ /* 0x040fe40003f46270 */
[----:B------:R-:W-:Y:S02]  /*4610*/  ISETP.GE.AND P3, PT, R13, R216, PT ;  /* 0x000000d80d00720c */ /* 0x000fe40003f66270 */
[----:B--2---:R-:W-:Y:S01]  /*4620*/  FSEL R4, R23, -INF , !P6 ;  /* 0xff80000017047808 */ /* 0x004fe20007000000 */
[----:B------:R-:W2:Y:S01]  /*4630*/  MUFU.TANH R178, R51 ;  /* 0x0000003300b27308 */ /* 0x000ea20000002400 */
[----:B------:R-:W-:-:S02]  /*4640*/  ISETP.GE.AND P6, PT, R2, R214, PT ;  /* 0x000000d60200720c */ /* 0x000fc40003fc6270 */
[----:B----4-:R-:W-:Y:S02]  /*4650*/  FSEL R161, R161, -INF , !P0 ;  /* 0xff800000a1a17808 */ /* 0x010fe40004000000 */
[C---:B------:R-:W-:Y:S02]  /*4660*/  ISETP.LT.OR P2, PT, R13.reuse, R215, P2 ;  /* 0x000000d70d00720c */ /* 0x040fe40001741670 */
[----:B------:R-:W-:Y:S01]  /*4670*/  ISETP.GE.AND P0, PT, R8, R214, PT ;  /* 0x000000d60800720c */ /* 0x000fe20003f06270 */
[----:B------:R-:W4:Y:S01]  /*4680*/  MUFU.TANH R165, R76 ;  /* 0x0000004c00a57308 */ /* 0x000f220000002400 */
[----:B------:R-:W-:Y:S02]  /*4690*/  ISETP.LT.OR P3, PT, R13, R217, P3 ;  /* 0x000000d90d00720c */ /* 0x000fe40001f61670 */
[----:B------:R-:W-:Y:S02]  /*46a0*/  ISETP.LT.OR P6, PT, R2, R215, P6 ;  /* 0x000000d70200720c */ /* 0x000fe400037c1670 */
[----:B-1----:R-:W-:-:S02]  /*46b0*/  FSEL R2, R22, -INF , !P2 ;  /* 0xff80000016027808 */ /* 0x002fc40005000000 */
[----:B-----5:R-:W-:Y:S01]  /*46c0*/  FSEL R169, R169, -INF , !P1 ;  /* 0xff800000a9a97808 */ /* 0x020fe20004800000 */
[----:B------:R-:W-:Y:S01]  /*46d0*/  MUFU.TANH R163, R77 ;  /* 0x0000004d00a37308 */ /* 0x000fe20000002400 */
[----:B------:R-:W-:Y:S02]  /*46e0*/  FSEL R162, R162, -INF , !P4 ;  /* 0xff800000a2a27808 */ /* 0x000fe40006000000 */
[C---:B------:R-:W-:Y:S02]  /*46f0*/  ISETP.LT.OR P0, PT, R8.reuse, R215, P0 ;  /* 0x000000d70800720c */ /* 0x040fe40000701670 */
[CC--:B------:R-:W-:Y:S02]  /*4700*/  ISETP.GE.AND P2, PT, R9.reuse, R216.reuse, PT ;  /* 0x000000d80900720c */ /* 0x0c0fe40003f46270 */
[----:B------:R-:W-:Y:S01]  /*4710*/  ISETP.GE.AND P1, PT, R8, R216, PT ;  /* 0x000000d80800720c */ /* 0x000fe20003f26270 */
[----:B------:R-:W1:Y:S01]  /*4720*/  MUFU.TANH R166, R78 ;  /* 0x0000004e00a67308 */ /* 0x000e620000002400 */
[----:B------:R-:W-:-:S02]  /*4730*/  ISETP.GE.AND P4, PT, R9, R214, PT ;  /* 0x000000d60900720c */ /* 0x000fc40003f86270 */
[----:B------:R-:W-:Y:S02]  /*4740*/  FSEL R17, R17, -INF , !P5 ;  /* 0xff80000011117808 */ /* 0x000fe40006800000 */
[----:B------:R-:W-:Y:S02]  /*4750*/  FSEL R13, R34, -INF , !P3 ;  /* 0xff800000220d7808 */ /* 0x000fe40005800000 */
[C---:B------:R-:W-:Y:S01]  /*4760*/  ISETP.GE.AND P5, PT, R24.reuse, R216, PT ;  /* 0x000000d81800720c */ /* 0x040fe20003fa6270 */
[----:B------:R-:W5:Y:S01]  /*4770*/  MUFU.TANH R176, R79 ;  /* 0x0000004f00b07308 */ /* 0x000f620000002400 */
[----:B------:R-:W-:Y:S02]  /*4780*/  ISETP.GE.AND P3, PT, R24, R214, PT ;  /* 0x000000d61800720c */ /* 0x000fe40003f66270 */
[----:B---3--:R-:W-:Y:S02]  /*4790*/  FSEL R172, R172, -INF , !P0 ;  /* 0xff800000acac7808 */ /* 0x008fe40004000000 */
[----:B------:R-:W-:-:S02]  /*47a0*/  ISETP.LT.OR P2, PT, R9, R217, P2 ;  /* 0x000000d90900720c */ /* 0x000fc40001741670 */
[----:B------:R-:W-:Y:S01]  /*47b0*/  ISETP.LT.OR P4, PT, R9, R215, P4 ;  /* 0x000000d70900720c */ /* 0x000fe20002781670 */
[----:B------:R-:W3:Y:S01]  /*47c0*/  MUFU.TANH R177, R72 ;  /* 0x0000004800b17308 */ /* 0x000ee20000002400 */
[-C--:B------:R-:W-:Y:S01]  /*47d0*/  ISETP.LT.OR P1, PT, R8, R217.reuse, P1 ;  /* 0x000000d90800720c */ /* 0x080fe20000f21670 */
[C---:B------:R-:W-:Y:S01]  /*47e0*/  VIADD R9, R32.reuse, 0x31 ;  /* 0x0000003120097836 */ /* 0x040fe20000000000 */
[----:B------:R-:W-:Y:S01]  /*47f0*/  PLOP3.LUT P0, PT, PT, PT, UP0, 0x80, 0x0 ;  /* 0x000000000000781c */ /* 0x000fe20003f0f008 */
[----:B------:R-:W-:Y:S01]  /*4800*/  VIADD R8, R32, 0x38 ;  /* 0x0000003820087836 */ /* 0x000fe20000000000 */
[----:B------:R-:W-:Y:S01]  /*4810*/  ISETP.LT.OR P5, PT, R24, R217, P5 ;  /* 0x000000d91800720c */ /* 0x000fe20002fa1670 */
[----:B------:R-:W-:Y:S01]  /*4820*/  VIADD R32, R32, 0x39 ;  /* 0x0000003920207836 */ /* 0x000fe20000000000 */
[----:B------:R-:W-:Y:S01]  /*4830*/  ISETP.LT.OR P3, PT, R24, R215, P3 ;  /* 0x000000d71800720c */ /* 0x000fe20001f61670 */
[----:B------:R-:W3:Y:S01]  /*4840*/  MUFU.TANH R175, R73 ;  /* 0x0000004900af7308 */ /* 0x000ee20000002400 */
[----:B--2---:R-:W-:-:S02]  /*4850*/  FSEL R178, R178, -INF , !P6 ;  /* 0xff800000b2b27808 */ /* 0x004fc40007000000 */
[----:B----4-:R-:W-:Y:S02]  /*4860*/  FSEL R165, R165, -INF , !P5 ;  /* 0xff800000a5a57808 */ /* 0x010fe40006800000 */
[----:B-1----:R-:W-:Y:S02]  /*4870*/  FSEL R166, R166, -INF , !P3 ;  /* 0xff800000a6a67808 */ /* 0x002fe40005800000 */
[----:B------:R-:W-:Y:S01]  /*4880*/  FSEL R163, R163, -INF , !P2 ;  /* 0xff800000a3a37808 */ /* 0x000fe20005000000 */
[----:B------:R-:W1:Y:S01]  /*4890*/  MUFU.TANH R170, R75 ;  /* 0x0000004b00aa7308 */ /* 0x000e620000002400 */
[----:B-----5:R-:W-:Y:S02]  /*48a0*/  FSEL R176, R176, -INF , !P4 ;  /* 0xff800000b0b07808 */ /* 0x020fe40006000000 */
[----:B---3--:R-:W-:Y:S02]  /*48b0*/  FSEL R177, R177, -INF , !P1 ;  /* 0xff800000b1b17808 */ /* 0x008fe40004800000 */
[----:B------:R-:W-:-:S02]  /*48c0*/  ISETP.GE.AND P6, PT, R9, R216, PT ;  /* 0x000000d80900720c */ /* 0x000fc40003fc6270 */
[C---:B------:R-:W-:Y:S01]  /*48d0*/  ISETP.GE.AND P5, PT, R8.reuse, R216, PT ;  /* 0x000000d80800720c */ /* 0x040fe20003fa6270 */
[----:B------:R-:W2:Y:S01]  /*48e0*/  MUFU.TANH R173, R68 ;  /* 0x0000004400ad7308 */ /* 0x000ea20000002400 */
[CC--:B------:R-:W-:Y:S02]  /*48f0*/  ISETP.GE.AND P3, PT, R9.reuse, R214.reuse, PT ;  /* 0x000000d60900720c */ /* 0x0c0fe40003f66270 */
[----:B------:R-:W-:Y:S02]  /*4900*/  ISETP.GE.AND P2, PT, R8, R214, PT ;  /* 0x000000d60800720c */ /* 0x000fe40003f46270 */
[C---:B------:R-:W-:Y:S02]  /*4910*/  ISETP.GE.AND P4, PT, R32.reuse, R216, PT ;  /* 0x000000d82000720c */ /* 0x040fe40003f86270 */
[----:B------:R-:W-:Y:S01]  /*4920*/  ISETP.GE.AND P1, PT, R32, R214, PT ;  /* 0x000000d62000720c */ /* 0x000fe20003f26270 */
[----:B------:R-:W3:Y:S01]  /*4930*/  MUFU.TANH R171, R69 ;  /* 0x0000004500ab7308 */ /* 0x000ee20000002400 */
[----:B------:R-:W-:-:S02]  /*4940*/  ISETP.LT.OR P6, PT, R9, R217, P6 ;  /* 0x000000d90900720c */ /* 0x000fc400037c1670 */
[----:B------:R-:W-:Y:S02]  /*4950*/  ISETP.LT.OR P3, PT, R9, R215, P3 ;  /* 0x000000d70900720c */ /* 0x000fe40001f61670 */
[C---:B------:R-:W-:Y:S02]  /*4960*/  ISETP.LT.OR P5, PT, R8.reuse, R217, P5 ;  /* 0x000000d90800720c */ /* 0x040fe40002fa1670 */
[----:B------:R-:W-:Y:S01]  /*4970*/  ISETP.LT.OR P2, PT, R8, R215, P2 ;  /* 0x000000d70800720c */ /* 0x000fe20001741670 */
[----:B------:R-:W4:Y:S01]  /*4980*/  MUFU.TANH R168, R70 ;  /* 0x0000004600a87308 */ /* 0x000f220000002400 */
[----:B------:R-:W-:Y:S01]  /*4990*/  BAR.SYNC.DEFER_BLOCKING 0x0 ;  /* 0x0000000000007b1d */ /* 0x000fe20000010000 */
[C---:B------:R-:W-:Y:S02]  /*49a0*/  ISETP.LT.OR P4, PT, R32.reuse, R217, P4 ;  /* 0x000000d92000720c */ /* 0x040fe40002781670 */
[----:B------:R-:W-:Y:S02]  /*49b0*/  ISETP.LT.OR P1, PT, R32, R215, P1 ;  /* 0x000000d72000720c */ /* 0x000fe40000f21670 */
[----:B------:R-:W-:-:S02]  /*49c0*/  FSEL R175, R175, -INF , !P6 ;  /* 0xff800000afaf7808 */ /* 0x000fc40007000000 */
[----:B------:R-:W5:Y:S01]  /*49d0*/  MUFU.TANH R164, R71 ;  /* 0x0000004700a47308 */ /* 0x000f620000002400 */
[----:B-1----:R-:W-:Y:S02]  /*49e0*/  FSEL R170, R170, -INF , !P3 ;  /* 0xff800000aaaa7808 */ /* 0x002fe40005800000 */
[----:B--2---:R-:W-:Y:S02]  /*49f0*/  FSEL R173, R173, -INF , !P5 ;  /* 0xff800000adad7808 */ /* 0x004fe40006800000 */
[----:B---3--:R-:W-:Y:S02]  /*4a00*/  FSEL R171, R171, -INF , !P4 ;  /* 0xff800000abab7808 */ /* 0x008fe40006000000 */
[----:B----4-:R-:W-:Y:S02]  /*4a10*/  FSEL R168, R168, -INF , !P2 ;  /* 0xff800000a8a87808 */ /* 0x010fe40005000000 */
[----:B-----5:R-:W-:Y:S01]  /*4a20*/  FSEL R164, R164, -INF , !P1 ;  /* 0xff800000a4a47808 */ /* 0x020fe20004800000 */
        /* <DEDUP_REMOVED lines=63> */
.L_x_455:
[----:B------:R-:W-:Y:S05]  /*4e20*/  BSYNC B0 ;  /* 0x0000000000007941 */ /* 0x000fea0003800000 */
.L_x_454:
[----:B------:R-:W0:Y:S02]  /*4e30*/  LDGDEPBAR ;  /* 0x00000000000079af */ /* 0x000e240000000000 */
.L_x_453:
[----:B--2---:R-:W-:Y:S01]  /*4e40*/  FMNMX.FTZ R10, R27, R29, !PT ;  /* 0x0000001d1b0a7209 */ /* 0x004fe20007810000 */
        /* <DEDUP_REMOVED lines=31> */
[----:B-1----:R-:W1:Y:S03]  /*5040*/  SHFL.BFLY PT, R9, R10, 0x2, 0x1f ;  /* 0x0c401f000a097f89 */ /* 0x002e6600000e0000 */
        /* <DEDUP_REMOVED lines=40> */
[----:B------:R-:W1:Y:S01]  /*52d0*/  LDSM.16.MT88.4 R12, [R194+0x12800] ;  /* 0x01280000c20c783b */ /* 0x000e620000004200 */
        /* <DEDUP_REMOVED lines=83> */
[C---:B------:R-:W-:Y:S05]  /*5810*/  HMMA.16816.F32 R36, R4.reuse, R8, R36 ;  /* 0x000000080424723c */ /* 0x040fea0000001824 */
[----:B------:R-:W-:Y:S01]  /*5820*/  MUFU.EX2 R162, R162 ;  /* 0x000000a200a27308 */ /* 0x000fe20000000800 */
[----:B------:R-:W-:Y:S01]  /*5830*/  HMMA.16816.F32 R40, R4, R10, R40 ;  /* 0x0000000a0428723c */ /* 0x000fe20000001828 */
[----:B------:R-:W3:Y:S05]  /*5840*/  LDSM.16.MT88.4 R8, [R194+0x16800] ;  /* 0x01680000c208783b */ /* 0x000eea0000004200 */
        /* <DEDUP_REMOVED lines=15> */
[C---:B-1----:R-:W-:Y:S06]  /*5940*/  HMMA.16816.F32 R68, R4.reuse, R12, R68 ;  /* 0x0000000c0444723c */ /* 0x042fec0000001844 */
[C---:B------:R-:W-:Y:S01]  /*5950*/  HMMA.16816.F32 R72, R4.reuse, R14, R72 ;  /* 0x0000000e0448723c */ /* 0x040fe20000001848 */
[----:B------:R-:W1:Y:S01]  /*5960*/  LDSM.16.MT88.4 R12, [R193+0x13000] ;  /* 0x01300000c10c783b */ /* 0x000e620000004200 */
        /* <DEDUP_REMOVED lines=58> */
[C---:B-----5:R-:W-:Y:S06]  /*5d10*/  HMMA.16816.F32 R68, R4.reuse, R16, R68 ;  /* 0x000000100444723c */ /* 0x060fec0000001844 */
[C---:B------:R-:W-:Y:S01]  /*5d20*/  HMMA.16816.F32 R72, R4.reuse, R18, R72 ;  /* 0x000000120448723c */ /* 0x040fe20000001848 */
[----:B------:R-:W4:Y:S05]  /*5d30*/  LDSM.16.MT88.4 R16, [R196+0x13800] ;  /* 0x01380000c410783b */ /* 0x000f2a0000004200 */
[C---:B-1----:R-:W-:Y:S06]  /*5d40*/  HMMA.16816.F32 R76, R4.reuse, R12, R76 ;  /* 0x0000000c044c723c */ /* 0x042fec000000184c */
[C---:B------:R-:W-:Y:S01]  /*5d50*/  HMMA.16816.F32 R80, R4.reuse, R14, R80 ;  /* 0x0000000e0450723c */ /* 0x040fe20000001850 */
[----:B------:R-:W1:Y:S05]  /*5d60*/  LDSM.16.MT88.4 R12, [R194+0x13800] ;  /* 0x01380000c20c783b */ /* 0x000e6a0000004200 */
        /* <DEDUP_REMOVED lines=56> */
[C---:B-1----:R-:W-:Y:S06]  /*60f0*/  HMMA.16816.F32 R84, R4.reuse, R12, R84 ;  /* 0x0000000c0454723c */ /* 0x042fec0000001854 */
[C---:B------:R-:W-:Y:S06]  /*6100*/  HMMA.16816.F32 R88, R4.reuse, R14, R88 ;  /* 0x0000000e0458723c */ /* 0x040fec0000001858 */
[C---:B---3--:R-:W-:Y:S06]  /*6110*/  HMMA.16816.F32 R92, R4.reuse, R8, R92 ;  /* 0x00000008045c723c */ /* 0x048fec000000185c */
        /* <DEDUP_REMOVED lines=40> */
[----:B------:R-:W-:Y:S03]  /*63a0*/  @!P3 LDGSTS.E.BYPASS.LTC128B.128 [R209+0x14000], desc[UR22][R12.64+0x80] ;  /* 0x140000800cd1bfae */ /* 0x000fe6000b901d56 */
        /* <DEDUP_REMOVED lines=29> */
[----:B------:R-:W3:Y:S04]  /*6580*/  LDSM.16.M88.4 R24, [R201+0xc000] ;  /* 0x00c00000c918783b */ /* 0x000ee80000000200 */
[----:B------:R-:W-:Y:S04]  /*6590*/  LDSM.16.M88.4 R8, [R200] ;  /* 0x00000000c808783b */ /* 0x000fe80000000200 */
[----:B------:R-:W-:Y:S04]  /*65a0*/  LDSM.16.M88.4 R32, [R199] ;  /* 0x00000000c720783b */ /* 0x000fe80000000200 */
[----:B-1----:R-:W-:Y:S04]  /*65b0*/  LDSM.16.M88.4 R16, [R198] ;  /* 0x00000000c610783b */ /* 0x002fe80000000200 */
[----:B------:R-:W-:Y:S04]  /*65c0*/  LDSM.16.M88.4 R20, [R195+0xc000] ;  /* 0x00c00000c314783b */ /* 0x000fe80000000200 */
[----:B------:R-:W1:Y:S04]  /*65d0*/  LDSM.16.M88.4 R148, [R201+0xc800] ;  /* 0x00c80000c994783b */ /* 0x000e680000000200 */
[----:B--2---:R-:W-:Y:S04]  /*65e0*/  LDSM.16.M88.4 R4, [R197] ;  /* 0x00000000c504783b */ /* 0x004fe80000000200 */
[----:B------:R-:W-:Y:S04]  /*65f0*/  LDSM.16.M88.4 R28, [R188] ;  /* 0x00000000bc1c783b */ /* 0x000fe80000000200 */
[----:B------:R-:W2:Y:S04]  /*6600*/  LDSM.16.M88.4 R152, [R191] ;  /* 0x00000000bf98783b */ /* 0x000ea80000000200 */
[----:B------:R-:W4:Y:S01]  /*6610*/  LDSM.16.M88.4 R176, [R201+0xd000] ;  /* 0x00d00000c9b0783b */ /* 0x000f220000000200 */
[C---:B---3--:R-:W-:Y:S03]  /*6620*/  HMMA.16816.F32 R12, R168.reuse, R24, RZ ;  /* 0x00000018a80c723c */ /* 0x048fe600000018ff */
[----:B------:R-:W-:Y:S04]  /*6630*/  LDSM.16.M88.4 R232, [R202+0x4000] ;  /* 0x00400000cae8783b */ /* 0x000fe80000000200 */
[----:B------:R-:W-:Y:S01]  /*6640*/  LDSM.16.M88.4 R140, [R201+0xe000] ;  /* 0x00e00000c98c783b */ /* 0x000fe20000000200 */
[C---:B------:R-:W-:Y:S03]  /*6650*/  HMMA.16816.F32 R24, R168.reuse, R26, RZ ;  /* 0x0000001aa818723c */ /* 0x040fe600000018ff */
[----:B------:R-:W3:Y:S04]  /*6660*/  LDSM.16.M88.4 R144, [R195+0xc800] ;  /* 0x00c80000c390783b */ /* 0x000ee80000000200 */
[----:B------:R-:W-:Y:S04]  /*6670*/  LDSM.16.M88.4 R228, [R190] ;  /* 0x00000000bee4783b */ /* 0x000fe80000000200 */
[----:B------:R-:W-:Y:S01]  /*6680*/  LDSM.16.M88.4 R164, [R200+0x4000] ;  /* 0x00400000c8a4783b */ /* 0x000fe20000000200 */
[----:B-1----:R-:W-:Y:S03]  /*6690*/  HMMA.16816.F32 R136, R168, R148, RZ ;  /* 0x00000094a888723c */ /* 0x002fe600000018ff */
[----:B------:R-:W-:Y:S04]  /*66a0*/  LDSM.16.M88.4 R236, [R187] ;  /* 0x00000000bbec783b */ /* 0x000fe80000000200 */
[----:B------:R-:W-:Y:S01]  /*66b0*/  LDSM.16.M88.4 R224, [R195+0xe000] ;  /* 0x00e00000c3e0783b */ /* 0x000fe20000000200 */
[C---:B------:R-:W-:Y:S03]  /*66c0*/  HMMA.16816.F32 R12, R8.reuse, R32, R12 ;  /* 0x00000020080c723c */ /* 0x040fe6000000180c */
[----:B------:R-:W-:Y:S03]  /*66d0*/  LDSM.16.M88.4 R160, [R201+0xe800] ;  /* 0x00e80000c9a0783b */ /* 0x000fe60000000200 */
[----:B------:R-:W-:Y:S01]  /*66e0*/  HMMA.16816.F32 R24, R8, R34, R24 ;  /* 0x000000220818723c */ /* 0x000fe20000001818 */
[----:B------:R-:W-:Y:S04]  /*66f0*/  LDSM.16.M88.4 R32, [R188+0x800] ;  /* 0x00080000bc20783b */ /* 0x000fe80000000200 */
[----:B------:R-:W-:Y:S01]  /*6700*/  LDSM.16.M88.4 R156, [R188+0x2000] ;  /* 0x00200000bc9c783b */ /* 0x000fe20000000200 */
[----:B------:R-:W-:Y:S03]  /*6710*/  HMMA.16816.F32 R148, R168, R150, RZ ;  /* 0x00000096a894723c */ /* 0x000fe600000018ff */
[----:B------:R-:W-:Y:S03]  /*6720*/  LDSM.16.M88.4 R244, [R186] ;  /* 0x00000000baf4783b */ /* 0x000fe60000000200 */
[----:B--2---:R-:W-:Y:S01]  /*6730*/  HMMA.16816.F32 R136, R8, R152, R136 ;  /* 0x000000980888723c */ /* 0x004fe20000001888 */
[----:B------:R-:W-:Y:S04]  /*6740*/  LDSM.16.M88.4 R240, [R195+0xe800] ;  /* 0x00e80000c3f0783b */ /* 0x000fe80000000200 */
[----:B------:R-:W0:Y:S01]  /*6750*/  LDGDEPBAR ;  /* 0x00000000000079af */ /* 0x000e220000000000 */
[C---:B------:R-:W-:Y:S06]  /*6760*/  HMMA.16816.F32 R12, R16.reuse, R20, R12 ;  /* 0x00000014100c723c */ /* 0x040fec000000180c */
[----:B------:R-:W-:Y:S01]  /*6770*/  HMMA.16816.F32 R24, R16, R22, R24 ;  /* 0x000000161018723c */ /* 0x000fe20000001818 */
[----:B------:R-:W1:Y:S05]  /*6780*/  LDSM.16.M88.4 R20, [R201+0xd800] ;  /* 0x00d80000c914783b */ /* 0x000e6a0000000200 */
[----:B------:R-:W-:Y:S01]  /*6790*/  HMMA.16816.F32 R148, R8, R154, R148 ;  /* 0x0000009a0894723c */ /* 0x000fe20000001894 */
[----:B------:R-:W-:Y:S05]  /*67a0*/  LDSM.16.M88.4 R152, [R198+0x4000] ;  /* 0x00400000c698783b */ /* 0x000fea0000000200 */
[----:B----4-:R-:W-:Y:S06]  /*67b0*/  HMMA.16816.F32 R204, R168, R176, RZ ;  /* 0x000000b0a8cc723c */ /* 0x010fec00000018ff */
[C---:B------:R-:W-:Y:S06]  /*67c0*/  HMMA.16816.F32 R12, R4.reuse, R28, R12 ;  /* 0x0000001c040c723c */ /* 0x040fec000000180c */
[----:B------:R-:W-:Y:S01]  /*67d0*/  HMMA.16816.F32 R24, R4, R30, R24 ;  /* 0x0000001e0418723c */ /* 0x000fe20000001818 */
[----:B------:R-:W2:Y:S05]  /*67e0*/  LDSM.16.M88.4 R28, [R189] ;  /* 0x00000000bd1c783b */ /* 0x000eaa0000000200 */
[----:B------:R-:W-:Y:S06]  /*67f0*/  HMMA.16816.F32 R176, R168, R178, RZ ;  /* 0x000000b2a8b0723c */ /* 0x000fec00000018ff */
[----:B---3--:R-:W-:Y:S06]  /*6800*/  HMMA.16816.F32 R136, R16, R144, R136 ;  /* 0x000000901088723c */ /* 0x008fec0000001888 */
[----:B------:R-:W-:Y:S06]  /*6810*/  HMMA.16816.F32 R12, R232, R140, R12 ;  /* 0x0000008ce80c723c */ /* 0x000fec000000180c */
[C---:B-1----:R-:W-:Y:S06]  /*6820*/  HMMA.16816.F32 R172, R168.reuse, R20, RZ ;  /* 0x00000014a8ac723c */ /* 0x042fec00000018ff */
[----:B------:R-:W-:Y:S01]  /*6830*/  HMMA.16816.F32 R168, R168, R22, RZ ;  /* 0x00000016a8a8723c */ /* 0x000fe200000018ff */
[----:B------:R-:W-:Y:S05]  /*6840*/  LDSM.16.M88.4 R20, [R195+0xd800] ;  /* 0x00d80000c314783b */ /* 0x000fea0000000200 */
[----:B------:R-:W-:Y:S01]  /*6850*/  HMMA.16816.F32 R24, R232, R142, R24 ;  /* 0x0000008ee818723c */ /* 0x000fe20000001818 */
[----:B------:R-:W1:Y:S05]  /*6860*/  LDSM.16.M88.4 R140, [R195+0xd000] ;  /* 0x00d00000c38c783b */ /* 0x000e6a0000000200 */
[----:B------:R-:W-:Y:S01]  /*6870*/  HMMA.16816.F32 R148, R16, R146, R148 ;  /* 0x000000921094723c */ /* 0x000fe20000001894 */
[----:B------:R-:W-:Y:S05]  /*6880*/  LDSM.16.M88.4 R144, [R197+0x4000] ;  /* 0x00400000c590783b */ /* 0x000fea0000000200 */
[----:B------:R-:W-:Y:S06]  /*6890*/  HMMA.16816.F32 R204, R8, R228, R204 ;  /* 0x000000e408cc723c */ /* 0x000fec00000018cc */
[----:B------:R-:W-:Y:S06]  /*68a0*/  HMMA.16816.F32 R12, R164, R236, R12 ;  /* 0x000000eca40c723c */ /* 0x000fec000000180c */
[C---:B------:R-:W-:Y:S01]  /*68b0*/  HMMA.16816.F32 R176, R8.reuse, R230, R176 ;  /* 0x000000e608b0723c */ /* 0x040fe200000018b0 */
[----:B------:R-:W-:Y:S05]  /*68c0*/  LDSM.16.M88.4 R228, [R201+0xf000] ;  /* 0x00f00000c9e4783b */ /* 0x000fea0000000200 */
[C---:B--2---:R-:W-:Y:S06]  /*68d0*/  HMMA.16816.F32 R172, R8.reuse, R28, R172 ;  /* 0x0000001c08ac723c */ /* 0x044fec00000018ac */
[----:B------:R-:W-:Y:S01]  /*68e0*/  HMMA.16816.F32 R168, R8, R30, R168 ;  /* 0x0000001e08a8723c */ /* 0x000fe200000018a8 */
[----:B------:R-:W2:Y:S04]  /*68f0*/  LDSM.16.M88.4 R28, [R188+0x1000] ;  /* 0x00100000bc1c783b */ /* 0x000ea80000000200 */
[----:B------:R-:W3:Y:S01]  /*6900*/  LDSM.16.M88.4 R8, [R188+0x1800] ;  /* 0x00180000bc08783b */ /* 0x000ee20000000200 */
[----:B------:R-:W-:Y:S03]  /*6910*/  HMMA.16816.F32 R24, R164, R238, R24 ;  /* 0x000000eea418723c */ /* 0x000fe60000001818 */
[----:B------:R-:W-:Y:S03]  /*6920*/  LDSM.16.M88.4 R236, [R201+0x10000] ;  /* 0x01000000c9ec783b */ /* 0x000fe60000000200 */
[C---:B------:R-:W-:Y:S06]  /*6930*/  HMMA.16816.F32 R136, R4.reuse, R32, R136 ;  /* 0x000000200488723c */ /* 0x040fec0000001888 */
[----:B------:R-:W-:Y:S01]  /*6940*/  HMMA.16816.F32 R148, R4, R34, R148 ;  /* 0x000000220494723c */ /* 0x000fe20000001894 */
[----:B------:R-:W4:Y:S05]  /*6950*/  LDSM.16.M88.4 R32, [R202+0x8000] ;  /* 0x00800000ca20783b */ /* 0x000f2a0000000200 */
[----:B-1----:R-:W-:Y:S06]  /*6960*/  HMMA.16816.F32 R204, R16, R140, R204 ;  /* 0x0000008c10cc723c */ /* 0x002fec00000018cc */
[----:B------:R-:W-:Y:S06]  /*6970*/  HMMA.16816.F32 R12, R152, R224, R12 ;  /* 0x000000e0980c723c */ /* 0x000fec000000180c */
[C---:B------:R-:W-:Y:S01]  /*6980*/  HMMA.16816.F32 R176, R16.reuse, R142, R176 ;  /* 0x0000008e10b0723c */ /* 0x040fe200000018b0 */
[----:B------:R-:W-:Y:S05]  /*6990*/  LDSM.16.M88.4 R140, [R188+0x2800] ;  /* 0x00280000bc8c783b */ /* 0x000fea0000000200 */
[C---:B------:R-:W-:Y:S06]  /*69a0*/  HMMA.16816.F32 R172, R16.reuse, R20, R172 ;  /* 0x0000001410ac723c */ /* 0x040fec00000018ac */
[----:B------:R-:W-:Y:S01]  /*69b0*/  HMMA.16816.F32 R168, R16, R22, R168 ;  /* 0x0000001610a8723c */ /* 0x000fe200000018a8 */
[----:B------:R-:W-:Y:S04]  /*69c0*/  LDSM.16.M88.4 R20, [R200+0x8000] ;  /* 0x00800000c814783b */ /* 0x000fe80000000200 */
[----:B------:R-:W-:Y:S01]  /*69d0*/  LDSM.16.M88.4 R16, [R183] ;  /* 0x00000000b710783b */ /* 0x000fe20000000200 */
[----:B------:R-:W-:Y:S03]  /*69e0*/  HMMA.16816.F32 R24, R152, R226, R24 ;  /* 0x000000e29818723c */ /* 0x000fe60000001818 */
[----:B------:R-:W1:Y:S03]  /*69f0*/  LDSM.16.M88.4 R224, [R201+0xf800] ;  /* 0x00f80000c9e0783b */ /* 0x000e660000000200 */
[C---:B------:R-:W-:Y:S06]  /*6a00*/  HMMA.16816.F32 R136, R232.reuse, R160, R136 ;  /* 0x000000a0e888723c */ /* 0x040fec0000001888 */
[----:B------:R-:W-:Y:S01]  /*6a10*/  HMMA.16816.F32 R148, R232, R162, R148 ;  /* 0x000000a2e894723c */ /* 0x000fe20000001894 */
[----:B------:R-:W5:Y:S05]  /*6a20*/  LDSM.16.M88.4 R160, [R185] ;  /* 0x00000000b9a0783b */ /* 0x000f6a0000000200 */
[----:B--2---:R-:W-:Y:S06]  /*6a30*/  HMMA.16816.F32 R204, R4, R28, R204 ;  /* 0x0000001c04cc723c */ /* 0x004fec00000018cc */
        /* <DEDUP_REMOVED lines=8> */
[----:B------:R-:W-:Y:S03]  /*6ac0*/  LDSM.16.M88.4 R156, [R184] ;  /* 0x00000000b89c783b */ /* 0x000fe60000000200 */
[C---:B------:R-:W-:Y:S06]  /*6ad0*/  HMMA.16816.F32 R136, R164.reuse, R244, R136 ;  /* 0x000000f4a488723c */ /* 0x040fec0000001888 */
[----:B------:R-:W-:Y:S06]  /*6ae0*/  HMMA.16816.F32 R148, R164, R246, R148 ;  /* 0x000000f6a494723c */ /* 0x000fec0000001894 */
[----:B------:R-:W-:Y:S06]  /*6af0*/  HMMA.16816.F32 R204, R232, R228, R204 ;  /* 0x000000e4e8cc723c */ /* 0x000fec00000018cc */
[----:B----4-:R-:W-:Y:S06]  /*6b00*/  HMMA.16816.F32 R12, R32, R236, R12 ;  /* 0x000000ec200c723c */ /* 0x010fec000000180c */
[C---:B------:R-:W-:Y:S01]  /*6b10*/  HMMA.16816.F32 R176, R232.reuse, R230, R176 ;  /* 0x000000e6e8b0723c */ /* 0x040fe200000018b0 */
[----:B------:R-:W-:Y:S05]  /*6b20*/  LDSM.16.M88.4 R228, [R195+0xf800] ;  /* 0x00f80000c3e4783b */ /* 0x000fea0000000200 */
[C---:B-1----:R-:W-:Y:S06]  /*6b30*/  HMMA.16816.F32 R172, R232.reuse, R224, R172 ;  /* 0x000000e0e8ac723c */ /* 0x042fec00000018ac */
[----:B------:R-:W-:Y:S01]  /*6b40*/  HMMA.16816.F32 R168, R232, R226, R168 ;  /* 0x000000e2e8a8723c */ /* 0x000fe200000018a8 */
[----:B------:R-:W1:Y:S04]  /*6b50*/  LDSM.16.M88.4 R232, [R195+0xf000] ;  /* 0x00f00000c3e8783b */ /* 0x000e680000000200 */
[----:B------:R-:W-:Y:S01]  /*6b60*/  LDSM.16.M88.4 R224, [R182] ;  /* 0x00000000b6e0783b */ /* 0x000fe20000000200 */
[----:B------:R-:W-:Y:S03]  /*6b70*/  HMMA.16816.F32 R24, R32, R238, R24 ;  /* 0x000000ee2018723c */ /* 0x000fe60000001818 */
[----:B------:R-:W-:Y:S03]  /*6b80*/  LDSM.16.M88.4 R236, [R197+0x8000] ;  /* 0x00800000c5ec783b */ /* 0x000fe60000000200 */
[C---:B------:R-:W-:Y:S06]  /*6b90*/  HMMA.16816.F32 R136, R152.reuse, R240, R136 ;  /* 0x000000f09888723c */ /* 0x040fec0000001888 */
[----:B------:R-:W-:Y:S01]  /*6ba0*/  HMMA.16816.F32 R240, R152, R242, R148 ;  /* 0x000000f298f0723c */ /* 0x000fe20000001894 */
[----:B------:R-:W-:Y:S05]  /*6bb0*/  LDSM.16.M88.4 R148, [R188+0x4000] ;  /* 0x00400000bc94783b */ /* 0x000fea0000000200 */
[----:B-----5:R-:W-:Y:S06]  /*6bc0*/  HMMA.16816.F32 R204, R164, R160, R204 ;  /* 0x000000a0a4cc723c */ /* 0x020fec00000018cc */
[----:B------:R-:W-:Y:S06]  /*6bd0*/  HMMA.16816.F32 R12, R20, R16, R12 ;  /* 0x00000010140c723c */ /* 0x000fec000000180c */
[----:B------:R-:W-:Y:S01]  /*6be0*/  HMMA.16816.F32 R176, R164, R162, R176 ;  /* 0x000000a2a4b0723c */ /* 0x000fe200000018b0 */
[----:B------:R-:W-:Y:S05]  /*6bf0*/  LDSM.16.M88.4 R160, [R188+0x3800] ;  /* 0x00380000bca0783b */ /* 0x000fea0000000200 */
[----:B------:R-:W-:Y:S01]  /*6c00*/  HMMA.16816.F32 R24, R20, R18, R24 ;  /* 0x000000121418723c */ /* 0x000fe20000001818 */
[----:B------:R-:W2:Y:S05]  /*6c10*/  LDSM.16.M88.4 R16, [R188+0x3000] ;  /* 0x00300000bc10783b */ /* 0x000eaa0000000200 */
[C---:B------:R-:W-:Y:S06]  /*6c20*/  HMMA.16816.F32 R136, R144.reuse, R140, R136 ;  /* 0x0000008c9088723c */ /* 0x040fec0000001888 */
[----:B------:R-:W-:Y:S01]  /*6c30*/  HMMA.16816.F32 R240, R144, R142, R240 ;  /* 0x0000008e90f0723c */ /* 0x000fe200000018f0 */
[----:B------:R-:W-:Y:S05]  /*6c40*/  LDSM.16.M88.4 R140, [R181] ;  /* 0x00000000b58c783b */ /* 0x000fea0000000200 */
[----:B-1----:R-:W-:Y:S06]  /*6c50*/  HMMA.16816.F32 R204, R152, R232, R204 ;  /* 0x000000e898cc723c */ /* 0x002fec00000018cc */
[----:B------:R-:W-:Y:S06]  /*6c60*/  HMMA.16816.F32 R172, R164, R156, R172 ;  /* 0x0000009ca4ac723c */ /* 0x000fec00000018ac */
[----:B------:R-:W-:Y:S06]  /*6c70*/  HMMA.16816.F32 R12, R8, R4, R12 ;  /* 0x00000004080c723c */ /* 0x000fec000000180c */
[----:B------:R-:W-:Y:S06]  /*6c80*/  HMMA.16816.F32 R176, R152, R234, R176 ;  /* 0x000000ea98b0723c */ /* 0x000fec00000018b0 */
[----:B------:R-:W-:Y:S01]  /*6c90*/  HMMA.16816.F32 R24, R8, R6, R24 ;  /* 0x000000060818723c */ /* 0x000fe20000001818 */
[----:B------:R-:W1:Y:S05]  /*6ca0*/  LDSM.16.M88.4 R4, [R201+0x11000] ;  /* 0x01100000c904783b */ /* 0x000e6a0000000200 */
[----:B------:R-:W-:Y:S01]  /*6cb0*/  HMMA.16816.F32 R168, R164, R158, R168 ;  /* 0x0000009ea4a8723c */ /* 0x000fe200000018a8 */
[----:B------:R-:W3:Y:S05]  /*6cc0*/  LDSM.16.M88.4 R156, [R195+0x10800] ;  /* 0x01080000c39c783b */ /* 0x000eea0000000200 */
[C---:B------:R-:W-:Y:S06]  /*6cd0*/  HMMA.16816.F32 R136, R32.reuse, R28, R136 ;  /* 0x0000001c2088723c */ /* 0x040fec0000001888 */
[----:B------:R-:W-:Y:S01]  /*6ce0*/  HMMA.16816.F32 R240, R32, R30, R240 ;  /* 0x0000001e20f0723c */ /* 0x000fe200000018f0 */
[----:B------:R-:W-:Y:S05]  /*6cf0*/  LDSM.16.M88.4 R28, [R188+0x4800] ;  /* 0x00480000bc1c783b */ /* 0x000fea0000000200 */
[----:B--2---:R-:W-:Y:S06]  /*6d00*/  HMMA.16816.F32 R204, R144, R16, R204 ;  /* 0x0000001090cc723c */ /* 0x004fec00000018cc */
[----:B------:R-:W-:Y:S06]  /*6d10*/  HMMA.16816.F32 R172, R152, R228, R172 ;  /* 0x000000e498ac723c */ /* 0x000fec00000018ac */
[----:B------:R-:W-:Y:S06]  /*6d20*/  HMMA.16816.F32 R12, R236, R148, R12 ;  /* 0x00000094ec0c723c */ /* 0x000fec000000180c */
[----:B------:R-:W-:Y:S01]  /*6d30*/  HMMA.16816.F32 R176, R144, R18, R176 ;  /* 0x0000001290b0723c */ /* 0x000fe200000018b0 */
[----:B------:R-:W2:Y:S05]  /*6d40*/  LDSM.16.M88.4 R16, [R201+0x11800] ;  /* 0x01180000c910783b */ /* 0x000eaa0000000200 */
[----:B------:R-:W-:Y:S06]  /*6d50*/  HMMA.16816.F32 R168, R152, R230, R168 ;  /* 0x000000e698a8723c */ /* 0x000fec00000018a8 */
[C---:B------:R-:W-:Y:S06]  /*6d60*/  HMMA.16816.F32 R136, R20.reuse, R224, R136 ;  /* 0x000000e01488723c */ /* 0x040fec0000001888 */
[----:B------:R-:W-:Y:S01]  /*6d70*/  HMMA.16816.F32 R240, R20, R226, R240 ;  /* 0x000000e214f0723c */ /* 0x000fe200000018f0 */
[----:B------:R-:W-:Y:S01]  /*6d80*/  FMUL.FTZ R14, R14, UR32 ;  /* 0x000000200e0e7c20 */ /* 0x000fe20008410000 */
[----:B------:R-:W-:Y:S01]  /*6d90*/  FMUL.FTZ R0, R12, UR32 ;  /* 0x000000200c007c20 */ /* 0x000fe20008410000 */
[----:B------:R-:W-:-:S02]  /*6da0*/  FMUL.FTZ R2, R13, UR32 ;  /* 0x000000200d027c20 */ /* 0x000fc40008410000 */
[----:B------:R4:W-:Y:S01]  /*6db0*/  MUFU.TANH R133, R14 ;  /* 0x0000000e00857308 */ /* 0x0009e20000002400 */
[----:B-1----:R-:W-:Y:S06]  /*6dc0*/  HMMA.16816.F32 R204, R32, R4, R204 ;  /* 0x0000000420cc723c */ /* 0x002fec00000018cc */
[----:B------:R-:W-:Y:S01]  /*6dd0*/  HMMA.16816.F32 R172, R144, R160, R172 ;  /* 0x000000a090ac723c */ /* 0x000fe200000018ac */
[----:B------:R-:W1:Y:S05]  /*6de0*/  MUFU.TANH R0, R0 ;  /* 0x0000000000007308 */ /* 0x000e6a0000002400 */
[----:B------:R-:W-:Y:S01]  /*6df0*/  HMMA.16816.F32 R176, R32, R6, R176 ;  /* 0x0000000620b0723c */ /* 0x000fe200000018b0 */
[----:B------:R-:W5:Y:S02]  /*6e00*/  LDSM.16.M88.4 R4, [R195+0x11000] ;  /* 0x01100000c304783b */ /* 0x000f640000000200 */
[----:B------:R-:W1:Y:S03]  /*6e10*/  MUFU.TANH R2, R2 ;  /* 0x0000000200027308 */ /* 0x000e660000002400 */
[----:B------:R-:W-:Y:S06]  /*6e20*/  HMMA.16816.F32 R168, R144, R162, R168 ;  /* 0x000000a290a8723c */ /* 0x000fec00000018a8 */
[----:B------:R-:W-:Y:S01]  /*6e30*/  HMMA.16816.F32 R24, R236, R150, R24 ;  /* 0x00000096ec18723c */ /* 0x000fe20000001818 */
[----:B------:R-:W-:-:S02]  /*6e40*/  FMUL.FTZ R144, R15, UR32 ;  /* 0x000000200f907c20 */ /* 0x000fc40008410000 */
[----:B----4-:R-:W4:Y:S03]  /*6e50*/  LDSM.16.M88.4 R12, [R180] ;  /* 0x00000000b40c783b */ /* 0x010f260000000200 */
[C---:B---3--:R-:W-:Y:S01]  /*6e60*/  HMMA.16816.F32 R136, R8.reuse, R156, R136 ;  /* 0x0000009c0888723c */ /* 0x048fe20000001888 */
[----:B------:R-:W3:Y:S05]  /*6e70*/  MUFU.TANH R144, R144 ;  /* 0x0000009000907308 */ /* 0x000eea0000002400 */
[----:B------:R-:W-:Y:S06]  /*6e80*/  HMMA.16816.F32 R240, R8, R158, R240 ;  /* 0x0000009e08f0723c */ /* 0x000fec00000018f0 */
[----:B------:R-:W-:Y:S06]  /*6e90*/  HMMA.16816.F32 R204, R20, R140, R204 ;  /* 0x0000008c14cc723c */ /* 0x000fec00000018cc */
[----:B--2---:R-:W-:Y:S01]  /*6ea0*/  HMMA.16816.F32 R172, R32, R16, R172 ;  /* 0x0000001020ac723c */ /* 0x004fe200000018ac */
[----:B------:R-:W-:Y:S01]  /*6eb0*/  FMUL.FTZ R24, R24, UR32 ;  /* 0x0000002018187c20 */ /* 0x000fe20008410000 */
[----:B------:R-:W-:-:S03]  /*6ec0*/  FMUL.FTZ R146, R25, UR32 ;  /* 0x0000002019927c20 */ /* 0x000fc60008410000 */
[----:B------:R2:W3:Y:S01]  /*6ed0*/  MUFU.TANH R145, R24 ;  /* 0x0000001800917308 */ /* 0x0004e20000002400 */
[----:B------:R-:W-:Y:S01]  /*6ee0*/  HMMA.16816.F32 R136, R236, R28, R136 ;  /* 0x0000001cec88723c */ /* 0x000fe20000001888 */
[----:B------:R-:W-:Y:S01]  /*6ef0*/  FMUL.FTZ R16, R26, UR32 ;  /* 0x000000201a107c20 */ /* 0x000fe20008410000 */
[----:B------:R-:W-:-:S04]  /*6f00*/  FMUL.FTZ R17, R27, UR32 ;  /* 0x000000201b117c20 */ /* 0x000fc80008410000 */
[----:B------:R-:W-:Y:S01]  /*6f10*/  HMMA.16816.F32 R176, R20, R142, R176 ;  /* 0x0000008e14b0723c */ /* 0x000fe200000018b0 */
[----:B------:R-:W3:Y:S05]  /*6f20*/  MUFU.TANH R16, R16 ;  /* 0x0000001000107308 */ /* 0x000eea0000002400 */
[----:B------:R-:W-:Y:S01]  /*6f30*/  HMMA.16816.F32 R240, R236, R30, R240 ;  /* 0x0000001eecf0723c */ /* 0x000fe200000018f0 */
[----:B------:R-:W1:Y:S02]  /*6f40*/  LDSM.16.M88.4 R28, [R195+0x11800] ;  /* 0x01180000c31c783b */ /* 0x000e640000000200 */
[----:B------:R-:W3:Y:S02]  /*6f50*/  MUFU.TANH R146, R146 ;  /* 0x0000009200927308 */ /* 0x000ee40000002400 */
[----:B--2---:R-:W2:Y:S01]  /*6f60*/  LDSM.16.M88.4 R24, [R188+0x5000] ;  /* 0x00500000bc18783b */ /* 0x004ea20000000200 */
[----:B------:R-:W-:Y:S05]  /*6f70*/  HMMA.16816.F32 R168, R32, R18, R168 ;  /* 0x0000001220a8723c */ /* 0x000fea00000018a8 */
[----:B------:R-:W3:Y:S01]  /*6f80*/  MUFU.TANH R17, R17 ;  /* 0x0000001100117308 */ /* 0x000ee20000002400 */
[----:B-----5:R-:W-:Y:S01]  /*6f90*/  HMMA.16816.F32 R204, R8, R4, R204 ;  /* 0x0000000408cc723c */ /* 0x020fe200000018cc */
[----:B------:R-:W-:Y:S01]  /*6fa0*/  FMUL.FTZ R140, R137, UR32 ;  /* 0x00000020898c7c20 */ /* 0x000fe20008410000 */
[----:B------:R-:W-:Y:S01]  /*6fb0*/  FMUL.FTZ R137, R139, UR32 ;  /* 0x000000208b897c20 */ /* 0x000fe20008410000 */
[----:B------:R-:W-:Y:S01]  /*6fc0*/  FMUL.FTZ R18, R138, UR32 ;  /* 0x000000208a127c20 */ /* 0x000fe20008410000 */
[----:B------:R-:W-:-:S02]  /*6fd0*/  FMUL.FTZ R136, R136, UR32 ;  /* 0x0000002088887c20 */ /* 0x000fc40008410000 */
[----:B----4-:R-:W-:Y:S01]  /*6fe0*/  HMMA.16816.F32 R172, R20, R12, R172 ;  /* 0x0000000c14ac723c */ /* 0x010fe200000018ac */
[----:B------:R-:W-:Y:S01]  /*6ff0*/  IMAD.U32 R5, RZ, RZ, UR17 ;  /* 0x00000011ff057e24 */ /* 0x000fe2000f8e00ff */
[----:B------:R-:W4:Y:S04]  /*7000*/  MUFU.TANH R140, R140 ;  /* 0x0000008c008c7308 */ /* 0x000f280000002400 */
[----:B------:R-:W-:Y:S01]  /*7010*/  HMMA.16816.F32 R176, R8, R6, R176 ;  /* 0x0000000608b0723c */ /* 0x000fe200000018b0 */
[----:B------:R-:W-:Y:S02]  /*7020*/  IMAD R12, R5, 0x40, R218 ;  /* 0x00000040050c7824 */ /* 0x000fe400078e02da */
[----:B------:R-:W-:Y:S01]  /*7030*/  FMUL.FTZ R153, R243, UR32 ;  /* 0x00000020f3997c20 */ /* 0x000fe20008410000 */
[----:B------:R-:W-:Y:S01]  /*7040*/  FMUL.FTZ R138, R240, UR32 ;  /* 0x00000020f08a7c20 */ /* 0x000fe20008410000 */
[----:B------:R-:W5:Y:S01]  /*7050*/  MUFU.TANH R137, R137 ;  /* 0x0000008900897308 */ /* 0x000f620000002400 */
[C---:B------:R-:W-:Y:S01]  /*7060*/  VIADD R4, R12.reuse, 0x1 ;  /* 0x000000010c047836 */ /* 0x040fe20000000000 */
[----:B------:R-:W-:Y:S01]  /*7070*/  HMMA.16816.F32 R168, R20, R14, R168 ;  /* 0x0000000e14a8723c */ /* 0x000fe200000018a8 */
[C---:B------:R-:W-:Y:S01]  /*7080*/  ISETP.GE.AND P0, PT, R12.reuse, R216, PT ;  /* 0x000000d80c00720c */ /* 0x040fe20003f06270 */
[C---:B------:R-:W-:Y:S01]  /*7090*/  VIADD R19, R12.reuse, 0x8 ;  /* 0x000000080c137836 */ /* 0x040fe20000000000 */
[C---:B------:R-:W-:Y:S01]  /*70a0*/  ISETP.GE.AND P5, PT, R12.reuse, R214, PT ;  /* 0x000000d60c00720c */ /* 0x040fe20003fa6270 */
[----:B------:R-:W-:Y:S01]  /*70b0*/  VIADD R13, R12, 0x9 ;  /* 0x000000090c0d7836 */ /* 0x000fe20000000000 */
[C---:B------:R-:W-:Y:S01]  /*70c0*/  ISETP.GE.AND P6, PT, R4.reuse, R216, PT ;  /* 0x000000d80400720c */ /* 0x040fe20003fc6270 */
[----:B------:R3:W5:Y:S01]  /*70d0*/  MUFU.TANH R142, R136 ;  /* 0x00000088008e7308 */ /* 0x0007620000002400 */
[----:B------:R-:W-:Y:S01]  /*70e0*/  ISETP.GE.AND P1, PT, R4, R214, PT ;  /* 0x000000d60400720c */ /* 0x000fe20003f26270 */
[----:B------:R-:W-:Y:S01]  /*70f0*/  FMUL.FTZ R155, R242, UR32 ;  /* 0x00000020f29b7c20 */ /* 0x000fe20008410000 */
[----:B------:R-:W-:-:S02]  /*7100*/  ISETP.LT.OR P6, PT, R4, R217, P6 ;  /* 0x000000d90400720c */ /* 0x000fc400037c1670 */
[----:B------:R-:W-:Y:S01]  /*7110*/  ISETP.LT.OR P1, PT, R4, R215, P1 ;  /* 0x000000d70400720c */ /* 0x000fe20000f21670 */
[----:B-1----:R-:W-:Y:S01]  /*7120*/  HMMA.16816.F32 R172, R8, R28, R172 ;  /* 0x0000001c08ac723c */ /* 0x002fe200000018ac */
[----:B------:R-:W1:Y:S01]  /*7130*/  LDSM.16.M88.4 R4, [R188+0x5800] ;  /* 0x00580000bc04783b */ /* 0x000e620000000200 */
[C---:B------:R-:W-:Y:S01]  /*7140*/  ISETP.LT.OR P0, PT, R12.reuse, R217, P0 ;  /* 0x000000d90c00720c */ /* 0x040fe20000701670 */
[----:B------:R-:W5:Y:S01]  /*7150*/  MUFU.TANH R18, R18 ;  /* 0x0000001200127308 */ /* 0x000f620000002400 */
[----:B------:R-:W-:Y:S01]  /*7160*/  ISETP.LT.OR P5, PT, R12, R215, P5 ;  /* 0x000000d70c00720c */ /* 0x000fe20002fa1670 */
[----:B------:R-:W-:-:S04]  /*7170*/  DEPBAR.LE SB0, 0x0 ;  /* 0x000080000000791a */ /* 0x000fc80000000000 */
[----:B--2---:R-:W-:Y:S01]  /*7180*/  HMMA.16816.F32 R204, R236, R24, R204 ;  /* 0x00000018eccc723c */ /* 0x004fe200000018cc */
[----:B------:R-:W-:Y:S01]  /*7190*/  FSEL R0, R0, -INF , !P0 ;  /* 0xff80000000007808 */ /* 0x000fe20004000000 */
[----:B---3--:R-:W-:Y:S01]  /*71a0*/  FMUL.FTZ R136, R241, UR32 ;  /* 0x00000020f1887c20 */ /* 0x008fe20008410000 */
[----:B------:R-:W-:Y:S01]  /*71b0*/  FSEL R133, R133, -INF , !P5 ;  /* 0xff80000085857808 */ /* 0x000fe20006800000 */
[----:B------:R-:W-:Y:S01]  /*71c0*/  MUFU.TANH R153, R153 ;  /* 0x0000009900997308 */ /* 0x000fe20000002400 */
[C---:B------:R-:W-:Y:S01]  /*71d0*/  ISETP.GE.AND P0, PT, R19.reuse, R216, PT ;  /* 0x000000d81300720c */ /* 0x040fe20003f06270 */
[----:B------:R-:W-:Y:S01]  /*71e0*/  HMMA.16816.F32 R168, R8, R30, R168 ;  /* 0x0000001e08a8723c */ /* 0x000fe200000018a8 */
[----:B------:R-:W-:Y:S02]  /*71f0*/  ISETP.GE.AND P5, PT, R19, R214, PT ;  /* 0x000000d61300720c */ /* 0x000fe40003fa6270 */
[----:B------:R-:W-:Y:S01]  /*7200*/  FSEL R14, R2, -INF , !P6 ;  /* 0xff800000020e7808 */ /* 0x000fe20007000000 */
[----:B------:R-:W-:Y:S01]  /*7210*/  VIADD R2, R12, 0x10 ;  /* 0x000000100c027836 */ /* 0x000fe20000000000 */
[----:B------:R-:W-:Y:S01]  /*7220*/  FSEL R15, R144, -INF , !P1 ;  /* 0xff800000900f7808 */ /* 0x000fe20004800000 */
[----:B------:R-:W-:Y:S01]  /*7230*/  HMMA.16816.F32 R176, R236, R26, R176 ;  /* 0x0000001aecb0723c */ /* 0x000fe200000018b0 */
[C---:B------:R-:W-:Y:S01]  /*7240*/  ISETP.GE.AND P6, PT, R13.reuse, R216, PT ;  /* 0x000000d80d00720c */ /* 0x040fe20003fc6270 */
[----:B------:R-:W-:Y:S01]  /*7250*/  VIADD R8, R12, 0x11 ;  /* 0x000000110c087836 */ /* 0x000fe20000000000 */
[----:B------:R-:W-:Y:S01]  /*7260*/  ISETP.GE.AND P1, PT, R13, R214, PT ;  /* 0x000000d60d00720c */ /* 0x000fe20003f26270 */
[----:B------:R-:W2:Y:S01]  /*7270*/  MUFU.TANH R136, R136 ;  /* 0x0000008800887308 */ /* 0x000ea20000002400 */
[----:B------:R-:W-:-:S02]  /*7280*/  ISETP.LT.OR P0, PT, R19, R217, P0 ;  /* 0x000000d91300720c */ /* 0x000fc40000701670 */
[----:B------:R-:W-:Y:S02]  /*7290*/  ISETP.LT.OR P5, PT, R19, R215, P5 ;  /* 0x000000d71300720c */ /* 0x000fe40002fa1670 */
[C---:B------:R-:W-:Y:S02]  /*72a0*/  ISETP.LT.OR P6, PT, R13.reuse, R217, P6 ;  /* 0x000000d90d00720c */ /* 0x040fe400037c1670 */
[----:B------:R-:W-:Y:S01]  /*72b0*/  ISETP.LT.OR P1, PT, R13, R215, P1 ;  /* 0x000000d70d00720c */ /* 0x000fe20000f21670 */
[----:B------:R-:W3:Y:S01]  /*72c0*/  MUFU.TANH R138, R138 ;  /* 0x0000008a008a7308 */ /* 0x000ee20000002400 */
[----:B------:R-:W-:Y:S01]  /*72d0*/  FSEL R20, R145, -INF , !P0 ;  /* 0xff80000091147808 */ /* 0x000fe20004000000 */
[----:B------:R-:W-:Y:S01]  /*72e0*/  FMUL.FTZ R148, R205, UR32 ;  /* 0x00000020cd947c20 */ /* 0x000fe20008410000 */
[----:B------:R-:W-:Y:S01]  /*72f0*/  FSEL R19, R16, -INF , !P5 ;  /* 0xff80000010137808 */ /* 0x000fe20006800000 */
[----:B------:R-:W-:Y:S01]  /*7300*/  FMUL.FTZ R149, R207, UR32 ;  /* 0x00000020cf957c20 */ /* 0x000fe20008410000 */
[----:B------:R-:W-:Y:S01]  /*7310*/  ISETP.GE.AND P0, PT, R2, R216, PT ;  /* 0x000000d80200720c */ /* 0x000fe20003f06270 */
[----:B------:R-:W-:Y:S01]  /*7320*/  FMUL.FTZ R150, R204, UR32 ;  /* 0x00000020cc967c20 */ /* 0x000fe20008410000 */
[----:B------:R-:W-:Y:S01]  /*7330*/  ISETP.GE.AND P5, PT, R2, R214, PT ;  /* 0x000000d60200720c */ /* 0x000fe20003fa6270 */
[C---:B-1----:R-:W-:Y:S01]  /*7340*/  HMMA.16816.F32 R172, R236.reuse, R4, R172 ;  /* 0x00000004ecac723c */ /* 0x042fe200000018ac */
[----:B------:R-:W-:Y:S01]  /*7350*/  FSEL R16, R146, -INF , !P6 ;  /* 0xff80000092107808 */ /* 0x000fe20007000000 */
[----:B------:R-:W1:Y:S01]  /*7360*/  MUFU.TANH R155, R155 ;  /* 0x0000009b009b7308 */ /* 0x000e620000002400 */
[----:B------:R-:W-:Y:S01]  /*7370*/  FSEL R17, R17, -INF , !P1 ;  /* 0xff80000011117808 */ /* 0x000fe20004800000 */
[----:B------:R-:W-:Y:S01]  /*7380*/  FMUL.FTZ R151, R206, UR32 ;  /* 0x00000020ce977c20 */ /* 0x000fe20008410000 */
[C---:B------:R-:W-:Y:S01]  /*7390*/  ISETP.GE.AND P6, PT, R8.reuse, R216, PT ;  /* 0x000000d80800720c */ /* 0x040fe20003fc6270 */
[----:B------:R-:W-:Y:S01]  /*73a0*/  HMMA.16816.F32 R168, R236, R6, R168 ;  /* 0x00000006eca8723c */ /* 0x000fe200000018a8 */
[----:B------:R-:W-:Y:S01]  /*73b0*/  ISETP.GE.AND P1, PT, R8, R214, PT ;  /* 0x000000d60800720c */ /* 0x000fe20003f26270 */
[----:B------:R-:W-:Y:S01]  /*73c0*/  VIADD R4, R12, 0x18 ;  /* 0x000000180c047836 */ /* 0x000fe20000000000 */
[C---:B------:R-:W-:Y:S01]  /*73d0*/  ISETP.LT.OR P0, PT, R2.reuse, R217, P0 ;  /* 0x000000d90200720c */ /* 0x040fe20000701670 */
[----:B------:R-:W1:Y:S01]  /*73e0*/  MUFU.TANH R148, R148 ;  /* 0x0000009400947308 */ /* 0x000e620000002400 */
[----:B------:R-:W-:Y:S01]  /*73f0*/  ISETP.LT.OR P5, PT, R2, R215, P5 ;  /* 0x000000d70200720c */ /* 0x000fe20002fa1670 */
[----:B------:R-:W-:Y:S01]  /*7400*/  VIADD R2, R12, 0x19 ;  /* 0x000000190c027836 */ /* 0x000fe20000000000 */
[----:B------:R-:W-:Y:S01]  /*7410*/  ISETP.LT.OR P6, PT, R8, R217, P6 ;  /* 0x000000d90800720c */ /* 0x000fe200037c1670 */
[----:B------:R-:W-:Y:S01]  /*7420*/  VIADD R5, R12, 0x21 ;  /* 0x000000210c057836 */ /* 0x000fe20000000000 */
[----:B------:R-:W-:Y:S01]  /*7430*/  ISETP.LT.OR P1, PT, R8, R215, P1 ;  /* 0x000000d70800720c */ /* 0x000fe20000f21670 */
[----:B------:R-:W-:Y:S01]  /*7440*/  FMUL.FTZ R144, R177, UR32 ;  /* 0x00000020b1907c20 */ /* 0x000fe20008410000 */
[----:B----4-:R-:W-:Y:S01]  /*7450*/  FSEL R140, R140, -INF , !P6 ;  /* 0xff8000008c8c7808 */ /* 0x010fe20007000000 */
[----:B------:R-:W4:Y:S01]  /*7460*/  MUFU.TANH R149, R149 ;  /* 0x0000009500957308 */ /* 0x000f220000002400 */
[----:B-----5:R-:W-:Y:S01]  /*7470*/  FSEL R137, R137, -INF , !P1 ;  /* 0xff80000089897808 */ /* 0x020fe20004800000 */
[----:B------:R-:W-:Y:S01]  /*7480*/  FMUL.FTZ R145, R179, UR32 ;  /* 0x00000020b3917c20 */ /* 0x000fe20008410000 */
[----:B------:R-:W-:Y:S01]  /*7490*/  FSEL R142, R142, -INF , !P0 ;  /* 0xff8000008e8e7808 */ /* 0x000fe20004000000 */
[----:B------:R-:W-:Y:S01]  /*74a0*/  FMUL.FTZ R146, R176, UR32 ;  /* 0x00000020b0927c20 */ /* 0x000fe20008410000 */
[----:B------:R-:W-:Y:S01]  /*74b0*/  FSEL R139, R18, -INF , !P5 ;  /* 0xff800000128b7808 */ /* 0x000fe20006800000 */
[----:B------:R-:W-:Y:S01]  /*74c0*/  VIADD R6, R12, 0x28 ;  /* 0x000000280c067836 */ /* 0x000fe20000000000 */
[C---:B------:R-:W-:Y:S01]  /*74d0*/  ISETP.GE.AND P6, PT, R2.reuse, R216, PT ;  /* 0x000000d80200720c */ /* 0x040fe20003fc6270 */
[----:B------:R-:W5:Y:S01]  /*74e0*/  MUFU.TANH R150, R150 ;  /* 0x0000009600967308 */ /* 0x000f620000002400 */
[----:B------:R-:W-:Y:S01]  /*74f0*/  ISETP.GE.AND P1, PT, R2, R214, PT ;  /* 0x000000d60200720c */ /* 0x000fe20003f26270 */
[----:B------:R-:W-:Y:S01]  /*7500*/  FMUL.FTZ R147, R178, UR32 ;  /* 0x00000020b2937c20 */ /* 0x000fe20008410000 */
[----:B------:R-:W-:Y:S01]  /*7510*/  ISETP.GE.AND P0, PT, R4, R216, PT ;  /* 0x000000d80400720c */ /* 0x000fe20003f06270 */
[----:B------:R-:W-:Y:S01]  /*7520*/  FMUL.FTZ R168, R168, UR32 ;  /* 0x00000020a8a87c20 */ /* 0x000fe20008410000 */
[----:B------:R-:W-:Y:S01]  /*7530*/  ISETP.GE.AND P5, PT, R4, R214, PT ;  /* 0x000000d60400720c */ /* 0x000fe20003fa6270 */
[----:B------:R-:W-:Y:S01]  /*7540*/  FMUL.FTZ R7, R174, UR32 ;  /* 0x00000020ae077c20 */ /* 0x000fe20008410000 */
[C---:B------:R-:W-:Y:S01]  /*7550*/  ISETP.LT.OR P6, PT, R2.reuse, R217, P6 ;  /* 0x000000d90200720c */ /* 0x040fe200037c1670 */
[----:B------:R-:W5:Y:S01]  /*7560*/  MUFU.TANH R151, R151 ;  /* 0x0000009700977308 */ /* 0x000f620000002400 */
[----:B------:R-:W-:Y:S01]  /*7570*/  ISETP.LT.OR P1, PT, R2, R215, P1 ;  /* 0x000000d70200720c */ /* 0x000fe20000f21670 */
[----:B------:R-:W-:Y:S01]  /*7580*/  FMUL.FTZ R2, R172, UR32 ;  /* 0x00000020ac027c20 */ /* 0x000fe20008410000 */
[C---:B------:R-:W-:Y:S01]  /*7590*/  ISETP.LT.OR P0, PT, R4.reuse, R217, P0 ;  /* 0x000000d90400720c */ /* 0x040fe20000701670 */
[----:B------:R-:W-:Y:S01]  /*75a0*/  FMUL.FTZ R167, R175, UR32 ;  /* 0x00000020afa77c20 */ /* 0x000fe20008410000 */
[----:B------:R-:W-:Y:S01]  /*75b0*/  ISETP.LT.OR P5, PT, R4, R215, P5 ;  /* 0x000000d70400720c */ /* 0x000fe20002fa1670 */
[----:B------:R-:W-:Y:S01]  /*75c0*/  VIADD R4, R12, 0x20 ;  /* 0x000000200c047836 */ /* 0x000fe20000000000 */
[----:B--2---:R-:W-:Y:S01]  /*75d0*/  FSEL R136, R136, -INF , !P6 ;  /* 0xff80000088887808 */ /* 0x004fe20007000000 */
[----:B------:R-:W2:Y:S01]  /*75e0*/  MUFU.TANH R144, R144 ;  /* 0x0000009000907308 */ /* 0x000ea20000002400 */
[----:B------:R-:W-:Y:S01]  /*75f0*/  FSEL R153, R153, -INF , !P1 ;  /* 0xff80000099997808 */ /* 0x000fe20004800000 */
[----:B------:R-:W-:Y:S01]  /*7600*/  FMUL.FTZ R166, R169, UR32 ;  /* 0x00000020a9a67c20 */ /* 0x000fe20008410000 */
[C---:B------:R-:W-:Y:S01]  /*7610*/  ISETP.GE.AND P6, PT, R5.reuse, R216, PT ;  /* 0x000000d80500720c */ /* 0x040fe20003fc6270 */
[----:B------:R-:W-:Y:S01]  /*7620*/  FMUL.FTZ R165, R170, UR32 ;  /* 0x00000020aaa57c20 */ /* 0x000fe20008410000 */
[----:B------:R-:W-:Y:S01]  /*7630*/  ISETP.GE.AND P1, PT, R5, R214, PT ;  /* 0x000000d60500720c */ /* 0x000fe20003f26270 */
[----:B------:R-:W-:Y:S01]  /*7640*/  FMUL.FTZ R163, R171, UR32 ;  /* 0x00000020aba37c20 */ /* 0x000fe20008410000 */
[----:B---3--:R-:W-:Y:S01]  /*7650*/  FSEL R138, R138, -INF , !P0 ;  /* 0xff8000008a8a7808 */ /* 0x008fe20004000000 */
[----:B------:R-:W3:Y:S01]  /*7660*/  MUFU.TANH R145, R145 ;  /* 0x0000009100917308 */ /* 0x000ee20000002400 */
[----:B-1----:R-:W-:-:S02]  /*7670*/  FSEL R155, R155, -INF , !P5 ;  /* 0xff8000009b9b7808 */ /* 0x002fc40006800000 */
[C---:B------:R-:W-:Y:S02]  /*7680*/  ISETP.GE.AND P0, PT, R4.reuse, R216, PT ;  /* 0x000000d80400720c */ /* 0x040fe40003f06270 */
[----:B------:R-:W-:Y:S02]  /*7690*/  ISETP.GE.AND P5, PT, R4, R214, PT ;  /* 0x000000d60400720c */ /* 0x000fe40003fa6270 */
[C---:B------:R-:W-:Y:S01]  /*76a0*/  ISETP.LT.OR P6, PT, R5.reuse, R217, P6 ;  /* 0x000000d90500720c */ /* 0x040fe200037c1670 */
[----:B------:R-:W1:Y:S01]  /*76b0*/  MUFU.TANH R146, R146 ;  /* 0x0000009200927308 */ /* 0x000e620000002400 */
[----:B------:R-:W-:Y:S01]  /*76c0*/  ISETP.LT.OR P1, PT, R5, R215, P1 ;  /* 0x000000d70500720c */ /* 0x000fe20000f21670 */
[----:B------:R-:W-:Y:S01]  /*76d0*/  VIADD R5, R12, 0x29 ;  /* 0x000000290c057836 */ /* 0x000fe20000000000 */
[C---:B------:R-:W-:Y:S02]  /*76e0*/  ISETP.LT.OR P0, PT, R4.reuse, R217, P0 ;  /* 0x000000d90400720c */ /* 0x040fe40000701670 */
[----:B------:R-:W-:Y:S01]  /*76f0*/  ISETP.LT.OR P5, PT, R4, R215, P5 ;  /* 0x000000d70400720c */ /* 0x000fe20002fa1670 */
[----:B------:R-:W-:Y:S01]  /*7700*/  FMUL.FTZ R4, R173, UR32 ;  /* 0x00000020ad047c20 */ /* 0x000fe20008410000 */
[----:B------:R-:W-:Y:S01]  /*7710*/  FSEL R148, R148, -INF , !P6 ;  /* 0xff80000094947808 */ /* 0x000fe20007000000 */
[----:B------:R-:W-:Y:S01]  /*7720*/  MUFU.TANH R2, R2 ;  /* 0x0000000200027308 */ /* 0x000fe20000002400 */
[----:B----4-:R-:W-:-:S02]  /*7730*/  FSEL R149, R149, -INF , !P1 ;  /* 0xff80000095957808 */ /* 0x010fc40004800000 */
[----:B-----5:R-:W-:Y:S02]  /*7740*/  FSEL R150, R150, -INF , !P0 ;  /* 0xff80000096967808 */ /* 0x020fe40004000000 */
[----:B------:R-:W-:Y:S02]  /*7750*/  FSEL R151, R151, -INF , !P5 ;  /* 0xff80000097977808 */ /* 0x000fe40006800000 */
[C---:B------:R-:W-:Y:S01]  /*7760*/  ISETP.GE.AND P6, PT, R5.reuse, R216, PT ;  /* 0x000000d80500720c */ /* 0x040fe20003fc6270 */
[----:B------:R-:W4:Y:S01]  /*7770*/  MUFU.TANH R147, R147 ;  /* 0x0000009300937308 */ /* 0x000f220000002400 */
[----:B------:R-:W-:Y:S02]  /*7780*/  ISETP.GE.AND P1, PT, R5, R214, PT ;  /* 0x000000d60500720c */ /* 0x000fe40003f26270 */
[C---:B------:R-:W-:Y:S02]  /*7790*/  ISETP.GE.AND P0, PT, R6.reuse, R216, PT ;  /* 0x000000d80600720c */ /* 0x040fe40003f06270 */
[----:B------:R-:W-:-:S02]  /*77a0*/  ISETP.GE.AND P5, PT, R6, R214, PT ;  /* 0x000000d60600720c */ /* 0x000fc40003fa6270 */
[C---:B------:R-:W-:Y:S01]  /*77b0*/  ISETP.LT.OR P6, PT, R5.reuse, R217, P6 ;  /* 0x000000d90500720c */ /* 0x040fe200037c1670 */
[----:B------:R-:W5:Y:S01]  /*77c0*/  MUFU.TANH R168, R168 ;  /* 0x000000a800a87308 */ /* 0x000f620000002400 */
[----:B------:R-:W-:Y:S01]  /*77d0*/  ISETP.LT.OR P1, PT, R5, R215, P1 ;  /* 0x000000d70500720c */ /* 0x000fe20000f21670 */
[----:B------:R-:W-:Y:S01]  /*77e0*/  VIADD R5, R12, 0x31 ;  /* 0x000000310c057836 */ /* 0x000fe20000000000 */
[C---:B------:R-:W-:Y:S02]  /*77f0*/  ISETP.LT.OR P0, PT, R6.reuse, R217, P0 ;  /* 0x000000d90600720c */ /* 0x040fe40000701670 */
[----:B------:R-:W-:Y:S01]  /*7800*/  ISETP.LT.OR P5, PT, R6, R215, P5 ;  /* 0x000000d70600720c */ /* 0x000fe20002fa1670 */
[----:B------:R-:W-:Y:S01]  /*7810*/  VIADD R6, R12, 0x30 ;  /* 0x000000300c067836 */ /* 0x000fe20000000000 */
[----:B--2---:R-:W-:Y:S01]  /*7820*/  FSEL R144, R144, -INF , !P6 ;  /* 0xff80000090907808 */ /* 0x004fe20007000000 */
[----:B------:R-:W-:Y:S01]  /*7830*/  MUFU.TANH R4, R4 ;  /* 0x0000000400047308 */ /* 0x000fe20000002400 */
[----:B---3--:R-:W-:-:S02]  /*7840*/  FSEL R145, R145, -INF , !P1 ;  /* 0xff80000091917808 */ /* 0x008fc40004800000 */
[----:B-1----:R-:W-:Y:S02]  /*7850*/  FSEL R146, R146, -INF , !P0 ;  /* 0xff80000092927808 */ /* 0x002fe40004000000 */
[C---:B------:R-:W-:Y:S02]  /*7860*/  ISETP.GE.AND P6, PT, R5.reuse, R216, PT ;  /* 0x000000d80500720c */ /* 0x040fe40003fc6270 */
[C---:B------:R-:W-:Y:S01]  /*7870*/  ISETP.GE.AND P1, PT, R5.reuse, R214, PT ;  /* 0x000000d60500720c */ /* 0x040fe20003f26270 */
[----:B------:R-:W1:Y:S01]  /*7880*/  MUFU.TANH R7, R7 ;  /* 0x0000000700077308 */ /* 0x000e620000002400 */
[-C--:B------:R-:W-:Y:S02]  /*7890*/  ISETP.GE.AND P0, PT, R6, R216.reuse, PT ;  /* 0x000000d80600720c */ /* 0x080fe40003f06270 */
[C---:B------:R-:W-:Y:S02]  /*78a0*/  ISETP.LT.OR P6, PT, R5.reuse, R217, P6 ;  /* 0x000000d90500720c */ /* 0x040fe400037c1670 */
[----:B------:R-:W-:Y:S01]  /*78b0*/  ISETP.LT.OR P1, PT, R5, R215, P1 ;  /* 0x000000d70500720c */ /* 0x000fe20000f21670 */
[----:B------:R-:W-:Y:S01]  /*78c0*/  VIADD R5, R12, 0x38 ;  /* 0x000000380c057836 */ /* 0x000fe20000000000 */
[----:B------:R-:W-:Y:S01]  /*78d0*/  ISETP.LT.OR P0, PT, R6, R217, P0 ;  /* 0x000000d90600720c */ /* 0x000fe20000701670 */
[----:B------:R-:W2:Y:S01]  /*78e0*/  MUFU.TANH R167, R167 ;  /* 0x000000a700a77308 */ /* 0x000ea20000002400 */
[----:B----4-:R-:W-:Y:S01]  /*78f0*/  FSEL R147, R147, -INF , !P5 ;  /* 0xff80000093937808 */ /* 0x010fe20006800000 */
[----:B------:R-:W-:Y:S01]  /*7900*/  VIADD R12, R12, 0x39 ;  /* 0x000000390c0c7836 */ /* 0x000fe20000000000 */
[----:B------:R-:W-:Y:S01]  /*7910*/  FSEL R174, R2, -INF , !P0 ;  /* 0xff80000002ae7808 */ /* 0x000fe20004000000 */
[----:B------:R-:W-:Y:S01]  /*7920*/  BAR.SYNC.DEFER_BLOCKING 0x0 ;  /* 0x0000000000007b1d */ /* 0x000fe20000010000 */
[----:B------:R-:W-:-:S02]  /*7930*/  ISETP.GE.AND P0, PT, R5, R216, PT ;  /* 0x000000d80500720c */ /* 0x000fc40003f06270 */
[C---:B------:R-:W-:Y:S02]  /*7940*/  ISETP.GE.AND P5, PT, R6.reuse, R214, PT ;  /* 0x000000d60600720c */ /* 0x040fe40003fa6270 */
[----:B------:R-:W-:Y:S01]  /*7950*/  ISETP.LT.OR P0, PT, R5, R217, P0 ;  /* 0x000000d90500720c */ /* 0x000fe20000701670 */
[----:B------:R-:W-:Y:S01]  /*7960*/  MUFU.TANH R166, R166 ;  /* 0x000000a600a67308 */ /* 0x000fe20000002400 */
[----:B------:R-:W-:Y:S02]  /*7970*/  ISETP.LT.OR P5, PT, R6, R215, P5 ;  /* 0x000000d70600720c */ /* 0x000fe40002fa1670 */
[----:B-----5:R-:W-:Y:S02]  /*7980*/  FSEL R168, R168, -INF , !P0 ;  /* 0xff800000a8a87808 */ /* 0x020fe40004000000 */
[----:B------:R-:W-:Y:S02]  /*7990*/  PLOP3.LUT P0, PT, PT, PT, UP0, 0x80, 0x0 ;  /* 0x000000000000781c */ /* 0x000fe40003f0f008 */
[----:B-1----:R-:W-:Y:S01]  /*79a0*/  FSEL R169, R7, -INF , !P5 ;  /* 0xff80000007a97808 */ /* 0x002fe20006800000 */
[----:B------:R-:W1:Y:S01]  /*79b0*/  MUFU.TANH R165, R165 ;  /* 0x000000a500a57308 */ /* 0x000e620000002400 */
[----:B------:R-:W-:-:S02]  /*79c0*/  FSEL R170, R4, -INF , !P6 ;  /* 0xff80000004aa7808 */ /* 0x000fc40007000000 */
[----:B--2---:R-:W-:Y:S02]  /*79d0*/  FSEL R167, R167, -INF , !P1 ;  /* 0xff800000a7a77808 */ /* 0x004fe40004800000 */
[C---:B------:R-:W-:Y:S02]  /*79e0*/  ISETP.GE.AND P5, PT, R5.reuse, R214, PT ;  /* 0x000000d60500720c */ /* 0x040fe40003fa6270 */
[C---:B------:R-:W-:Y:S01]  /*79f0*/  ISETP.GE.AND P6, PT, R12.reuse, R216, PT ;  /* 0x000000d80c00720c */ /* 0x040fe20003fc6270 */
[----:B------:R-:W2:Y:S01]  /*7a00*/  MUFU.TANH R163, R163 ;  /* 0x000000a300a37308 */ /* 0x000ea20000002400 */
[C---:B------:R-:W-:Y:S02]  /*7a10*/  ISETP.GE.AND P1, PT, R12.reuse, R214, PT ;  /* 0x000000d60c00720c */ /* 0x040fe40003f26270 */
[----:B------:R-:W-:Y:S02]  /*7a20*/  ISETP.LT.OR P5, PT, R5, R215, P5 ;  /* 0x000000d70500720c */ /* 0x000fe40002fa1670 */
[----:B------:R-:W-:-:S02]  /*7a30*/  ISETP.LT.OR P6, PT, R12, R217, P6 ;  /* 0x000000d90c00720c */ /* 0x000fc400037c1670 */
[----:B------:R-:W-:Y:S02]  /*7a40*/  ISETP.LT.OR P1, PT, R12, R215, P1 ;  /* 0x000000d70c00720c */ /* 0x000fe40000f21670 */
[----:B-1----:R-:W-:Y:S02]  /*7a50*/  FSEL R165, R165, -INF , !P5 ;  /* 0xff800000a5a57808 */ /* 0x002fe40006800000 */
[----:B------:R-:W-:Y:S02]  /*7a60*/  FSEL R166, R166, -INF , !P6 ;  /* 0xff800000a6a67808 */ /* 0x000fe40007000000 */
[----:B--2---:R-:W-:Y:S01]  /*7a70*/  FSEL R163, R163, -INF , !P1 ;  /* 0xff800000a3a37808 */ /* 0x004fe20004800000 */
        /* <DEDUP_REMOVED lines=64> */
.L_x_459:
[----:B------:R-:W-:Y:S05]  /*7e80*/  BSYNC B0 ;  /* 0x0000000000007941 */ /* 0x000fea0003800000 */
.L_x_458:
[----:B------:R-:W0:Y:S02]  /*7e90*/  LDGDEPBAR ;  /* 0x00000000000079af */ /* 0x000e240000000000 */
.L_x_457:
[----:B-12---:R-:W-:Y:S01]  /*7ea0*/  FMNMX.FTZ R5, R132, R0, !PT ;  /* 0x0000000084057209 */ /* 0x006fe20007810000 */
[----:B------:R-:W-:Y:S01]  /*7eb0*/  LDSM.16.MT88.4 R24, [R193+0x12000] ;  /* 0x01200000c118783b */ /* 0x000fe20000004200 */
[----:B------:R-:W-:Y:S02]  /*7ec0*/  FMNMX.FTZ R6, R3, R133, !PT ;  /* 0x0000008503067209 */ /* 0x000fe40007810000 */
[----:B------:R-:W-:Y:S01]  /*7ed0*/  FMNMX.FTZ R5, R14, R5, !PT ;  /* 0x000000050e057209 */ /* 0x000fe20007810000 */
[----:B------:R-:W-:Y:S01]  /*7ee0*/  LDSM.16.MT88.4 R32, [R192+0x12000] ;  /* 0x01200000c020783b */ /* 0x000fe20000004200 */
        /* <DEDUP_REMOVED lines=60> */
[----:B------:R-:W1:Y:S01]  /*82b0*/  LDSM.16.MT88.4 R16, [R194+0x12000] ;  /* 0x01200000c210783b */ /* 0x000e620000004200 */
[----:B------:R-:W-:Y:S01]  /*82c0*/  FMUL.FTZ R3, R6, UR19 ;  /* 0x0000001306037c20 */ /* 0x000fe20008410000 */
[----:B------:R-:W2:Y:S01]  /*82d0*/  MUFU.EX2 R159, R159 ;  /* 0x0000009f009f7308 */ /* 0x000ea20000000800 */
[--C-:B------:R-:W-:Y:S01]  /*82e0*/  FFMA.FTZ R173, R138, UR19, -R171.reuse ;  /* 0x000000138aad7c23 */ /* 0x100fe200080108ab */
[--C-:B------:R-:W-:Y:S01]  /*82f0*/  FFMA.FTZ R176, R136, UR19, -R171.reuse ;  /* 0x0000001388b07c23 */ /* 0x100fe200080108ab */
[--C-:B------:R-:W-:Y:S01]  /*8300*/  FFMA.FTZ R177, R139, UR19, -R164.reuse ;  /* 0x000000138bb17c23 */ /* 0x100fe200080108a4 */
        /* <DEDUP_REMOVED lines=10> */
[--C-:B------:R-:W-:Y:S01]  /*83b0*/  FFMA.FTZ R207, R146, UR19, -R171.reuse ;  /* 0x0000001392cf7c23 */ /* 0x100fe200080108ab */
[----:B------:R-:W-:Y:S01]  /*83c0*/  LDSM.16.MT88.4 R148, [R196+0x15000] ;  /* 0x01500000c494783b */ /* 0x000fe20000004200 */
[----:B------:R-:W3:Y:S01]  /*83d0*/  MUFU.EX2 R157, R157 ;  /* 0x0000009d009d7308 */ /* 0x000ee20000000800 */
[----:B--2---:R-:W-:Y:S01]  /*83e0*/  F2FP.F16.F32.PACK_AB R4, R159, R162 ;  /* 0x000000a29f04723e */ /* 0x004fe200000000ff */
[----:B------:R-:W-:Y:S01]  /*83f0*/  FFMA.FTZ R222, R144, UR19, -R171 ;  /* 0x0000001390de7c23 */ /* 0x000fe200080108ab */
[--C-:B------:R-:W-:Y:S01]  /*8400*/  FFMA.FTZ R226, R147, UR19, -R164.reuse ;  /* 0x0000001393e27c23 */ /* 0x100fe200080108a4 */
[--C-:B------:R-:W-:Y:S01]  /*8410*/  FFMA.FTZ R227, R145, UR19, -R164.reuse ;  /* 0x0000001391e37c23 */ /* 0x100fe200080108a4 */
[----:B------:R-:W-:Y:S01]  /*8420*/  LDSM.16.MT88.4 R152, [R192+0x13000] ;  /* 0x01300000c098783b */ /* 0x000fe20000004200 */
[--C-:B------:R-:W-:Y:S01]  /*8430*/  FFMA.FTZ R167, R167, UR19, -R164.reuse ;  /* 0x00000013a7a77c23 */ /* 0x100fe200080108a4 */
[----:B------:R-:W-:Y:S01]  /*8440*/  FFMA.FTZ R165, R165, UR19, -R164 ;  /* 0x00000013a5a57c23 */ /* 0x000fe200080108a4 */
[----:B------:R-:W-:Y:S01]  /*8450*/  MUFU.EX2 R158, R158 ;  /* 0x0000009e009e7308 */ /* 0x000fe20000000800 */
[----:B------:R-:W-:Y:S07]  /*8460*/  LDSM.16.MT88.4 R144, [R194+0x15000] ;  /* 0x01500000c290783b */ /* 0x000fee0000004200 */
[----:B------:R-:W2:Y:S01]  /*8470*/  MUFU.EX2 R156, R156 ;  /* 0x0000009c009c7308 */ /* 0x000ea20000000800 */
[----:B---3--:R-:W-:-:S07]  /*8480*/  F2FP.F16.F32.PACK_AB R6, R157, R160 ;  /* 0x000000a09d06723e */ /* 0x008fce00000000ff */
[----:B------:R-:W-:Y:S08]  /*8490*/  MUFU.EX2 R133, R133 ;  /* 0x0000008500857308 */ /* 0x000ff00000000800 */
[----:B------:R-:W3:Y:S01]  /*84a0*/  MUFU.EX2 R132, R132 ;  /* 0x0000008400847308 */ /* 0x000ee20000000800 */
[----:B--2---:R-:W-:-:S07]  /*84b0*/  F2FP.F16.F32.PACK_AB R5, R156, R158 ;  /* 0x0000009e9c05723e */ /* 0x004fce00000000ff */
[----:B------:R-:W2:Y:S08]  /*84c0*/  MUFU.EX2 R161, R161 ;  /* 0x000000a100a17308 */ /* 0x000eb00000000800 */
[----:B------:R-:W4:Y:S01]  /*84d0*/  MUFU.EX2 R3, R3 ;  /* 0x0000000300037308 */ /* 0x000f220000000800 */
[----:B---3--:R-:W-:-:S07]  /*84e0*/  F2FP.F16.F32.PACK_AB R7, R132, R133 ;  /* 0x000000858407723e */ /* 0x008fce00000000ff */
[----:B------:R-:W-:Y:S01]  /*84f0*/  MUFU.EX2 R172, R172 ;  /* 0x000000ac00ac7308 */ /* 0x000fe20000000800 */
[-C--:B--2---:R-:W-:Y:S01]  /*8500*/  FMUL.FTZ R20, R120, R161.reuse ;  /* 0x000000a178147220 */ /* 0x084fe20000410000 */
[-C--:B------:R-:W-:Y:S01]  /*8510*/  FMUL.FTZ R21, R121, R161.reuse ;  /* 0x000000a179157220 */ /* 0x080fe20000410000 */
[-C--:B------:R-:W-:Y:S01]  /*8520*/  FMUL.FTZ R116, R116, R161.reuse ;  /* 0x000000a174747220 */ /* 0x080fe20000410000 */
[-C--:B------:R-:W-:Y:S01]  /*8530*/  FMUL.FTZ R117, R117, R161.reuse ;  /* 0x000000a175757220 */ /* 0x080fe20000410000 */
[-C--:B------:R-:W-:Y:S01]  /*8540*/  FMUL.FTZ R28, R112, R161.reuse ;  /* 0x000000a1701c7220 */ /* 0x080fe20000410000 */
[-C--:B------:R-:W-:Y:S01]  /*8550*/  FMUL.FTZ R29, R113, R161.reuse ;  /* 0x000000a1711d7220 */ /* 0x080fe20000410000 */
[-C--:B------:R-:W-:Y:S01]  /*8560*/  FMUL.FTZ R108, R108, R161.reuse ;  /* 0x000000a16c6c7220 */ /* 0x080fe20000410000 */
[----:B------:R-:W-:Y:S01]  /*8570*/  FMUL.FTZ R109, R109, R161 ;  /* 0x000000a16d6d7220 */ /* 0x000fe20000410000 */
        /* <DEDUP_REMOVED lines=8> */
[C---:B-1----:R-:W-:Y:S01]  /*8600*/  HMMA.16816.F32 R20, R4.reuse, R16, R20 ;  /* 0x000000100414723c */ /* 0x042fe20000001814 */
        /* <DEDUP_REMOVED lines=179> */
[C---:B------:R-:W-:Y:S01]  /*9140*/  F2FP.F16.F32.PACK_AB R97, R225.reuse, R224 ;  /* 0x000000e0e161723e */ /* 0x040fe200000000ff */
        /* <DEDUP_REMOVED lines=95> */
[----:B-----5:R-:W-:Y:S03]  /*9740*/  HMMA.16816.F32 R68, R96, R136, R12 ;  /* 0x000000886044723c */ /* 0x020fe6000000180c */
[----:B------:R-:W-:-:S03]  /*9750*/  FADD.FTZ R206, R206, R205 ;  /* 0x000000cdcece7221 */ /* 0x000fc60000010000 */
[----:B------:R-:W-:Y:S01]  /*9760*/  HMMA.16816.F32 R72, R96, R138, R72 ;  /* 0x0000008a6048723c */ /* 0x000fe20000001848 */
[----:B------:R-:W-:-:S04]  /*9770*/  FADD.FTZ R3, R207, R206 ;  /* 0x000000cecf037221 */ /* 0x000fc80000010000 */
[----:B------:R-:W-:Y:S01]  /*9780*/  FADD.FTZ R3, R222, R3 ;  /* 0x00000003de037221 */ /* 0x000fe20000010000 */
[C---:B-1----:R-:W-:Y:S03]  /*9790*/  HMMA.16816.F32 R84, R96.reuse, R140, R84 ;  /* 0x0000008c6054723c */ /* 0x042fe60000001854 */
[----:B------:R-:W-:Y:S01]  /*97a0*/  FADD.FTZ R152, R152, R3 ;  /* 0x0000000398987221 */ /* 0x000fe20000010000 */
[----:B------:R-:W-:Y:S02]  /*97b0*/  MOV R3, R0 ;  /* 0x0000000000037202 */ /* 0x000fe40000000f00 */
        /* <DEDUP_REMOVED lines=18> */
[----:B------:R-:W-:Y:S02]  /*98e0*/  MOV R18, UR6 ;  /* 0x0000000600127c02 */ /* 0x000fe40008000f00 */
[----:B------:R-:W-:Y:S01]  /*98f0*/  MOV R19, UR7 ;  /* 0x0000000700137c02 */ /* 0x000fe20008000f00 */
[----:B------:R-:W-:Y:S01]  /*9900*/  UIADD3 UR4, UR7, UR4, URZ ;  /* 0x0000000407047290 */ /* 0x000fe2000fffe03f */
[----:B------:R-:W-:Y:S02]  /*9910*/  LEA R16, P0, R18, R134, 0x6 ;  /* 0x0000008612107211 */ /* 0x000fe400078030ff */
[----:B------:R-:W3:Y:S03]  /*9920*/  @!P2 LDC.64 R10, c[0x0][0x220] ;  /* 0x00008800ff0aab82 */ /* 0x000ee60000000a00 */
[----:B------:R-:W-:-:S04]  /*9930*/  MOV R3, UR4 ;  /* 0x0000000400037c02 */ /* 0x000fc80008000f00 */
[----:B------:R-:W-:Y:S01]  /*9940*/  LEA.HI.X R3, R18, R221, R3, 0x6, P0 ;  /* 0x000000dd12037211 */ /* 0x000fe200000f3403 */
[----:B------:R-:W4:Y:S01]  /*9950*/  @!P4 LDC.64 R8, c[0x0][0x220] ;  /* 0x00008800ff08cb82 */ /* 0x000f220000000a00 */
[C---:B-1----:R-:W-:Y:S01]  /*9960*/  @!P4 LEA R18, P0, R16.reuse, R14, 0x1 ;  /* 0x0000000e1012c211 */ /* 0x042fe200078008ff */
[----:B------:R-:W-:Y:S01]  /*9970*/  @P4 STS.128 [R209+0x12000], RZ ;  /* 0x012000ffd1004388 */ /* 0x000fe20000000c00 */
[C---:B------:R-:W-:Y:S02]  /*9980*/  IADD3 R14, P6, R16.reuse, UR31, RZ ;  /* 0x0000001f100e7c10 */ /* 0x040fe4000ffde0ff */
        /* <DEDUP_REMOVED lines=36> */
[----:B------:R2:W-:Y:S01]  /*9bd0*/  @!P3 LDGSTS.E.BYPASS.LTC128B.128 [R209+0x15000], desc[UR22][R6.64+0x80] ;  /* 0x1500008006d1bfae */ /* 0x0005e2000b901d56 */
[----:B------:R-:W-:-:S03]  /*9be0*/  @!P2 LEA.HI.X R25, R14, R5, R3, 0x1, P0 ;  /* 0x000000050e19a211 */ /* 0x000fc600000f0c03 */
[----:B------:R-:W-:Y:S01]  /*9bf0*/  @P2 STS.128 [R209+0x17000], RZ ;  /* 0x017000ffd1002388 */ /* 0x000fe20000000c00 */
[----:B------:R-:W-:-:S03]  /*9c00*/  PLOP3.LUT P0, PT, PT, PT, UP0, 0x80, 0x0 ;  /* 0x000000000000781c */ /* 0x000fc60003f0f008 */
        /* <DEDUP_REMOVED lines=8> */
[----:B------:R-:W5:Y:S04]  /*9c90*/  LDSM.16.M88.4 R136, [R201+0xc800] ;  /* 0x00c80000c988783b */ /* 0x000f680000000200 */
[----:B------:R-:W4:Y:S04]  /*9ca0*/  LDSM.16.M88.4 R156, [R201+0xd000] ;  /* 0x00d00000c99c783b */ /* 0x000f280000000200 */
[----:B-1----:R-:W-:Y:S04]  /*9cb0*/  LDSM.16.M88.4 R8, [R198] ;  /* 0x00000000c608783b */ /* 0x002fe80000000200 */
[----:B------:R-:W1:Y:S04]  /*9cc0*/  LDSM.16.M88.4 R168, [R195+0xc000] ;  /* 0x00c00000c3a8783b */ /* 0x000e680000000200 */
[----:B------:R-:W1:Y:S04]  /*9cd0*/  LDSM.16.M88.4 R28, [R201+0xd800] ;  /* 0x00d80000c91c783b */ /* 0x000e680000000200 */
[----:B--2---:R-:W2:Y:S04]  /*9ce0*/  LDSM.16.M88.4 R4, [R191] ;  /* 0x00000000bf04783b */ /* 0x004ea80000000200 */
[----:B------:R-:W2:Y:S01]  /*9cf0*/  LDSM.16.M88.4 R20, [R190] ;  /* 0x00000000be14783b */ /* 0x000ea20000000200 */
[C---:B---3--:R-:W-:Y:S03]  /*9d00*/  HMMA.16816.F32 R16, R176.reuse, R12, RZ ;  /* 0x0000000cb010723c */ /* 0x048fe600000018ff */
[----:B------:R-:W-:Y:S04]  /*9d10*/  LDSM.16.M88.4 R164, [R197] ;  /* 0x00000000c5a4783b */ /* 0x000fe80000000200 */
[----:B------:R-:W3:Y:S01]  /*9d20*/  LDSM.16.M88.4 R224, [R188] ;  /* 0x00000000bce0783b */ /* 0x000ee20000000200 */
[C---:B------:R-:W-:Y:S03]  /*9d30*/  HMMA.16816.F32 R12, R176.reuse, R14, RZ ;  /* 0x0000000eb00c723c */ /* 0x040fe600000018ff */
[----:B------:R-:W3:Y:S03]  /*9d40*/  LDSM.16.M88.4 R152, [R189] ;  /* 0x00000000bd98783b */ /* 0x000ee60000000200 */
[C---:B-----5:R-:W-:Y:S01]  /*9d50*/  HMMA.16816.F32 R140, R176.reuse, R136, RZ ;  /* 0x00000088b08c723c */ /* 0x060fe200000018ff */
[----:B----4-:R-:W4:Y:S04]  /*9d60*/  LDSM.16.M88.4 R24, [R195+0xc800] ;  /* 0x00c80000c318783b */ /* 0x010f280000000200 */
[----:B------:R-:W5:Y:S01]  /*9d70*/  LDSM.16.M88.4 R32, [R195+0xd000] ;  /* 0x00d00000c320783b */ /* 0x000f620000000200 */
[----:B------:R-:W-:Y:S03]  /*9d80*/  HMMA.16816.F32 R160, R176, R156, RZ ;  /* 0x0000009cb0a0723c */ /* 0x000fe600000018ff */
[----:B------:R-:W-:Y:S03]  /*9d90*/  LDSM.16.M88.4 R172, [R201+0xe000] ;  /* 0x00e00000c9ac783b */ /* 0x000fe60000000200 */
[C---:B------:R-:W-:Y:S01]  /*9da0*/  HMMA.16816.F32 R16, R144.reuse, R148, R16 ;  /* 0x000000949010723c */ /* 0x040fe20000001810 */
[----:B------:R-:W-:Y:S04]  /*9db0*/  LDSM.16.M88.4 R228, [R198+0x4000] ;  /* 0x00400000c6e4783b */ /* 0x000fe80000000200 */
[----:B------:R-:W0:Y:S01]  /*9dc0*/  LDGDEPBAR ;  /* 0x00000000000079af */ /* 0x000e220000000000 */
[----:B------:R-:W-:Y:S03]  /*9dd0*/  HMMA.16816.F32 R12, R144, R150, R12 ;  /* 0x00000096900c723c */ /* 0x000fe6000000180c */
[----:B------:R-:W-:Y:S03]  /*9de0*/  LDSM.16.M88.4 R148, [R195+0xd800] ;  /* 0x00d80000c394783b */ /* 0x000fe60000000200 */
[C---:B------:R-:W-:Y:S06]  /*9df0*/  HMMA.16816.F32 R136, R176.reuse, R138, RZ ;  /* 0x0000008ab088723c */ /* 0x040fec00000018ff */
[----:B------:R-:W-:Y:S06]  /*9e00*/  HMMA.16816.F32 R156, R176, R158, RZ ;  /* 0x0000009eb09c723c */ /* 0x000fec00000018ff */
[----:B-1----:R-:W-:Y:S06]  /*9e10*/  HMMA.16816.F32 R16, R8, R168, R16 ;  /* 0x000000a80810723c */ /* 0x002fec0000001810 */
[C---:B------:R-:W-:Y:S06]  /*9e20*/  HMMA.16816.F32 R204, R176.reuse, R28, RZ ;  /* 0x0000001cb0cc723c */ /* 0x040fec00000018ff */
[----:B------:R-:W-:Y:S01]  /*9e30*/  HMMA.16816.F32 R176, R176, R30, RZ ;  /* 0x0000001eb0b0723c */ /* 0x000fe200000018ff */
[----:B------:R-:W-:Y:S05]  /*9e40*/  LDSM.16.M88.4 R28, [R188+0x1000] ;  /* 0x00100000bc1c783b */ /* 0x000fea0000000200 */
[----:B------:R-:W-:Y:S01]  /*9e50*/  HMMA.16816.F32 R12, R8, R170, R12 ;  /* 0x000000aa080c723c */ /* 0x000fe2000000180c */
[----:B------:R-:W-:Y:S05]  /*9e60*/  LDSM.16.M88.4 R168, [R188+0x1800] ;  /* 0x00180000bca8783b */ /* 0x000fea0000000200 */
[C---:B--2---:R-:W-:Y:S06]  /*9e70*/  HMMA.16816.F32 R140, R144.reuse, R4, R140 ;  /* 0x00000004908c723c */ /* 0x044fec000000188c */
[C---:B------:R-:W-:Y:S01]  /*9e80*/  HMMA.16816.F32 R136, R144.reuse, R6, R136 ;  /* 0x000000069088723c */ /* 0x040fe20000001888 */
[----:B------:R-:W-:Y:S05]  /*9e90*/  LDSM.16.M88.4 R4, [R188+0x800] ;  /* 0x00080000bc04783b */ /* 0x000fea0000000200 */
[C---:B------:R-:W-:Y:S06]  /*9ea0*/  HMMA.16816.F32 R160, R144.reuse, R20, R160 ;  /* 0x0000001490a0723c */ /* 0x040fec00000018a0 */
[----:B------:R-:W-:Y:S01]  /*9eb0*/  HMMA.16816.F32 R156, R144, R22, R156 ;  /* 0x00000016909c723c */ /* 0x000fe2000000189c */
[----:B------:R-:W1:Y:S05]  /*9ec0*/  LDSM.16.M88.4 R20, [R202+0x4000] ;  /* 0x00400000ca14783b */ /* 0x000e6a0000000200 */
[----:B---3--:R-:W-:Y:S06]  /*9ed0*/  HMMA.16816.F32 R16, R164, R224, R16 ;  /* 0x000000e0a410723c */ /* 0x008fec0000001810 */
[C---:B------:R-:W-:Y:S06]  /*9ee0*/  HMMA.16816.F32 R204, R144.reuse, R152, R204 ;  /* 0x0000009890cc723c */ /* 0x040fec00000018cc */
[----:B------:R-:W-:Y:S01]  /*9ef0*/  HMMA.16816.F32 R176, R144, R154, R176 ;  /* 0x0000009a90b0723c */ /* 0x000fe200000018b0 */
[----:B------:R-:W-:Y:S04]  /*9f00*/  LDSM.16.M88.4 R152, [R187] ;  /* 0x00000000bb98783b */ /* 0x000fe80000000200 */
[----:B------:R-:W-:Y:S01]  /*9f10*/  LDSM.16.M88.4 R144, [R201+0xe800] ;  /* 0x00e80000c990783b */ /* 0x000fe20000000200 */
[----:B------:R-:W-:Y:S03]  /*9f20*/  HMMA.16816.F32 R12, R164, R226, R12 ;  /* 0x000000e2a40c723c */ /* 0x000fe6000000180c */
[----:B------:R-:W-:Y:S03]  /*9f30*/  LDSM.16.M88.4 R224, [R195+0xf800] ;  /* 0x00f80000c3e0783b */ /* 0x000fe60000000200 */
[C---:B----4-:R-:W-:Y:S06]  /*9f40*/  HMMA.16816.F32 R140, R8.reuse, R24, R140 ;  /* 0x00000018088c723c */ /* 0x050fec000000188c */
[C---:B------:R-:W-:Y:S01]  /*9f50*/  HMMA.16816.F32 R136, R8.reuse, R26, R136 ;  /* 0x0000001a0888723c */ /* 0x040fe20000001888 */
[----:B------:R-:W-:Y:S05]  /*9f60*/  LDSM.16.M88.4 R24, [R201+0xf000] ;  /* 0x00f00000c918783b */ /* 0x000fea0000000200 */
[C---:B-----5:R-:W-:Y:S06]  /*9f70*/  HMMA.16816.F32 R160, R8.reuse, R32, R160 ;  /* 0x0000002008a0723c */ /* 0x060fec00000018a0 */
[----:B------:R-:W-:Y:S01]  /*9f80*/  HMMA.16816.F32 R156, R8, R34, R156 ;  /* 0x00000022089c723c */ /* 0x000fe2000000189c */
[----:B------:R-:W2:Y:S05]  /*9f90*/  LDSM.16.M88.4 R32, [R200+0x4000] ;  /* 0x00400000c820783b */ /* 0x000eaa0000000200 */
[----:B-1----:R-:W-:Y:S06]  /*9fa0*/  HMMA.16816.F32 R16, R20, R172, R16 ;  /* 0x000000ac1410723c */ /* 0x002fec0000001810 */
[C---:B------:R-:W-:Y:S06]  /*9fb0*/  HMMA.16816.F32 R204, R8.reuse, R148, R204 ;  /* 0x0000009408cc723c */ /* 0x040fec00000018cc */
[----:B------:R-:W-:Y:S01]  /*9fc0*/  HMMA.16816.F32 R176, R8, R150, R176 ;  /* 0x0000009608b0723c */ /* 0x000fe200000018b0 */
[----:B------:R-:W-:Y:S04]  /*9fd0*/  LDSM.16.M88.4 R148, [R201+0xf800] ;  /* 0x00f80000c994783b */ /* 0x000fe80000000200 */
[----:B------:R-:W-:Y:S01]  /*9fe0*/  LDSM.16.M88.4 R8, [R186] ;  /* 0x00000000ba08783b */ /* 0x000fe20000000200 */
[----:B------:R-:W-:Y:S03]  /*9ff0*/  HMMA.16816.F32 R12, R20, R174, R12 ;  /* 0x000000ae140c723c */ /* 0x000fe6000000180c */
[----:B------:R-:W-:Y:S03]  /*a000*/  LDSM.16.M88.4 R172, [R197+0x4000] ;  /* 0x00400000c5ac783b */ /* 0x000fe60000000200 */
[C---:B------:R-:W-:Y:S06]  /*a010*/  HMMA.16816.F32 R140, R164.reuse, R4, R140 ;  /* 0x00000004a48c723c */ /* 0x040fec000000188c */
[C---:B------:R-:W-:Y:S01]  /*a020*/  HMMA.16816.F32 R136, R164.reuse, R6, R136 ;  /* 0x00000006a488723c */ /* 0x040fe20000001888 */
[----:B------:R-:W-:Y:S05]  /*a030*/  LDSM.16.M88.4 R4, [R185] ;  /* 0x00000000b904783b */ /* 0x000fea0000000200 */
[C---:B------:R-:W-:Y:S06]  /*a040*/  HMMA.16816.F32 R160, R164.reuse, R28, R160 ;  /* 0x0000001ca4a0723c */ /* 0x040fec00000018a0 */
[----:B------:R-:W-:Y:S01]  /*a050*/  HMMA.16816.F32 R156, R164, R30, R156 ;  /* 0x0000001ea49c723c */ /* 0x000fe2000000189c */
[----:B------:R-:W1:Y:S05]  /*a060*/  LDSM.16.M88.4 R28, [R195+0xe000] ;  /* 0x00e00000c31c783b */ /* 0x000e6a0000000200 */
[----:B--2---:R-:W-:Y:S06]  /*a070*/  HMMA.16816.F32 R16, R32, R152, R16 ;  /* 0x000000982010723c */ /* 0x004fec0000001810 */
[C---:B------:R-:W-:Y:S06]  /*a080*/  HMMA.16816.F32 R204, R164.reuse, R168, R204 ;  /* 0x000000a8a4cc723c */ /* 0x040fec00000018cc */
[----:B------:R-:W-:Y:S01]  /*a090*/  HMMA.16816.F32 R176, R164, R170, R176 ;  /* 0x000000aaa4b0723c */ /* 0x000fe200000018b0 */
[----:B------:R-:W-:Y:S04]  /*a0a0*/  LDSM.16.M88.4 R168, [R188+0x3000] ;  /* 0x00300000bca8783b */ /* 0x000fe80000000200 */
[----:B------:R-:W-:Y:S01]  /*a0b0*/  LDSM.16.M88.4 R164, [R188+0x3800] ;  /* 0x00380000bca4783b */ /* 0x000fe20000000200 */
[----:B------:R-:W-:Y:S03]  /*a0c0*/  HMMA.16816.F32 R12, R32, R154, R12 ;  /* 0x0000009a200c723c */ /* 0x000fe6000000180c */
[----:B------:R-:W-:Y:S03]  /*a0d0*/  LDSM.16.M88.4 R152, [R202+0x8000] ;  /* 0x00800000ca98783b */ /* 0x000fe60000000200 */
[C---:B------:R-:W-:Y:S06]  /*a0e0*/  HMMA.16816.F32 R140, R20.reuse, R144, R140 ;  /* 0x00000090148c723c */ /* 0x040fec000000188c */
[C---:B------:R-:W-:Y:S01]  /*a0f0*/  HMMA.16816.F32 R136, R20.reuse, R146, R136 ;  /* 0x000000921488723c */ /* 0x040fe20000001888 */
[----:B------:R-:W-:Y:S05]  /*a100*/  LDSM.16.M88.4 R144, [R184] ;  /* 0x00000000b890783b */ /* 0x000fea0000000200 */
[C---:B------:R-:W-:Y:S06]  /*a110*/  HMMA.16816.F32 R160, R20.reuse, R24, R160 ;  /* 0x0000001814a0723c */ /* 0x040fec00000018a0 */
[----:B------:R-:W-:Y:S01]  /*a120*/  HMMA.16816.F32 R156, R20, R26, R156 ;  /* 0x0000001a149c723c */ /* 0x000fe2000000189c */
[----:B------:R-:W2:Y:S05]  /*a130*/  LDSM.16.M88.4 R24, [R188+0x2000] ;  /* 0x00200000bc18783b */ /* 0x000eaa0000000200 */
[----:B-1----:R-:W-:Y:S06]  /*a140*/  HMMA.16816.F32 R16, R228, R28, R16 ;  /* 0x0000001ce410723c */ /* 0x002fec0000001810 */
[C---:B------:R-:W-:Y:S06]  /*a150*/  HMMA.16816.F32 R204, R20.reuse, R148, R204 ;  /* 0x0000009414cc723c */ /* 0x040fec00000018cc */
[----:B------:R-:W-:Y:S01]  /*a160*/  HMMA.16816.F32 R176, R20, R150, R176 ;  /* 0x0000009614b0723c */ /* 0x000fe200000018b0 */
[----:B------:R-:W1:Y:S04]  /*a170*/  LDSM.16.M88.4 R20, [R195+0xe800] ;  /* 0x00e80000c314783b */ /* 0x000e680000000200 */
[----:B------:R-:W-:Y:S01]  /*a180*/  LDSM.16.M88.4 R148, [R201+0x10800] ;  /* 0x01080000c994783b */ /* 0x000fe20000000200 */
[----:B------:R-:W-:Y:S03]  /*a190*/  HMMA.16816.F32 R12, R228, R30, R12 ;  /* 0x0000001ee40c723c */ /* 0x000fe6000000180c */
[----:B------:R-:W-:Y:S03]  /*a1a0*/  LDSM.16.M88.4 R28, [R188+0x2800] ;  /* 0x00280000bc1c783b */ /* 0x000fe60000000200 */
[C---:B------:R-:W-:Y:S06]  /*a1b0*/  HMMA.16816.F32 R140, R32.reuse, R8, R140 ;  /* 0x00000008208c723c */ /* 0x040fec000000188c */
[----:B------:R-:W-:Y:S01]  /*a1c0*/  HMMA.16816.F32 R136, R32, R10, R136 ;  /* 0x0000000a2088723c */ /* 0x000fe20000001888 */
[----:B------:R-:W3:Y:S05]  /*a1d0*/  LDSM.16.M88.4 R8, [R201+0x10000] ;  /* 0x01000000c908783b */ /* 0x000eea0000000200 */
[----:B--2---:R-:W-:Y:S06]  /*a1e0*/  HMMA.16816.F32 R16, R172, R24, R16 ;  /* 0x00000018ac10723c */ /* 0x004fec0000001810 */
[C---:B------:R-:W-:Y:S06]  /*a1f0*/  HMMA.16816.F32 R160, R32.reuse, R4, R160 ;  /* 0x0000000420a0723c */ /* 0x040fec00000018a0 */
[----:B------:R-:W-:Y:S01]  /*a200*/  HMMA.16816.F32 R156, R32, R6, R156 ;  /* 0x00000006209c723c */ /* 0x000fe2000000189c */
[----:B------:R-:W2:Y:S05]  /*a210*/  LDSM.16.M88.4 R4, [R195+0xf000] ;  /* 0x00f00000c304783b */ /* 0x000eaa0000000200 */
[----:B------:R-:W-:Y:S01]  /*a220*/  HMMA.16816.F32 R12, R172, R26, R12 ;  /* 0x0000001aac0c723c */ /* 0x000fe2000000180c */
[----:B------:R-:W-:Y:S05]  /*a230*/  LDSM.16.M88.4 R24, [R198+0x8000] ;  /* 0x00800000c618783b */ /* 0x000fea0000000200 */
[C---:B------:R-:W-:Y:S06]  /*a240*/  HMMA.16816.F32 R204, R32.reuse, R144, R204 ;  /* 0x0000009020cc723c */ /* 0x040fec00000018cc */
[----:B------:R-:W-:Y:S01]  /*a250*/  HMMA.16816.F32 R176, R32, R146, R176 ;  /* 0x0000009220b0723c */ /* 0x000fe200000018b0 */
[----:B------:R-:W-:Y:S04]  /*a260*/  LDSM.16.M88.4 R32, [R200+0x8000] ;  /* 0x00800000c820783b */ /* 0x000fe80000000200 */
[----:B------:R-:W4:Y:S01]  /*a270*/  LDSM.16.M88.4 R144, [R183] ;  /* 0x00000000b790783b */ /* 0x000f220000000200 */
[C---:B-1----:R-:W-:Y:S06]  /*a280*/  HMMA.16816.F32 R140, R228.reuse, R20, R140 ;  /* 0x00000014e48c723c */ /* 0x042fec000000188c */
[----:B------:R-:W-:Y:S01]  /*a290*/  HMMA.16816.F32 R136, R228, R22, R136 ;  /* 0x00000016e488723c */ /* 0x000fe20000001888 */
[----:B------:R-:W1:Y:S05]  /*a2a0*/  LDSM.16.M88.4 R20, [R195+0x10000] ;  /* 0x01000000c314783b */ /* 0x000e6a0000000200 */
[C---:B---3--:R-:W-:Y:S06]  /*a2b0*/  HMMA.16816.F32 R16, R152.reuse, R8, R16 ;  /* 0x000000089810723c */ /* 0x048fec0000001810 */
[----:B------:R-:W-:Y:S01]  /*a2c0*/  HMMA.16816.F32 R12, R152, R10, R12 ;  /* 0x0000000a980c723c */ /* 0x000fe2000000180c */
[----:B------:R-:W-:Y:S05]  /*a2d0*/  LDSM.16.M88.4 R8, [R197+0x8000] ;  /* 0x00800000c508783b */ /* 0x000fea0000000200 */
[----:B--2---:R-:W-:Y:S06]  /*a2e0*/  HMMA.16816.F32 R160, R228, R4, R160 ;  /* 0x00000004e4a0723c */ /* 0x004fec00000018a0 */
[C---:B------:R-:W-:Y:S06]  /*a2f0*/  HMMA.16816.F32 R140, R172.reuse, R28, R140 ;  /* 0x0000001cac8c723c */ /* 0x040fec000000188c */
[----:B------:R-:W-:Y:S01]  /*a300*/  HMMA.16816.F32 R136, R172, R30, R136 ;  /* 0x0000001eac88723c */ /* 0x000fe20000001888 */
[----:B------:R-:W2:Y:S05]  /*a310*/  LDSM.16.M88.4 R28, [R182] ;  /* 0x00000000b61c783b */ /* 0x000eaa0000000200 */
[C---:B----4-:R-:W-:Y:S06]  /*a320*/  HMMA.16816.F32 R16, R32.reuse, R144, R16 ;  /* 0x000000902010723c */ /* 0x050fec0000001810 */
[----:B------:R-:W-:Y:S01]  /*a330*/  HMMA.16816.F32 R12, R32, R146, R12 ;  /* 0x00000092200c723c */ /* 0x000fe2000000180c */
[----:B------:R-:W3:Y:S05]  /*a340*/  LDSM.16.M88.4 R144, [R201+0x11000] ;  /* 0x01100000c990783b */ /* 0x000eea0000000200 */
[----:B------:R-:W-:Y:S01]  /*a350*/  HMMA.16816.F32 R156, R228, R6, R156 ;  /* 0x00000006e49c723c */ /* 0x000fe2000000189c */
[----:B------:R-:W4:Y:S05]  /*a360*/  LDSM.16.M88.4 R4, [R188+0x4000] ;  /* 0x00400000bc04783b */ /* 0x000f2a0000000200 */
[----:B------:R-:W-:Y:S06]  /*a370*/  HMMA.16816.F32 R140, R152, R148, R140 ;  /* 0x00000094988c723c */ /* 0x000fec000000188c */
[----:B------:R-:W-:Y:S06]  /*a380*/  HMMA.16816.F32 R160, R172, R168, R160 ;  /* 0x000000a8aca0723c */ /* 0x000fec00000018a0 */
[----:B-1----:R-:W-:Y:S06]  /*a390*/  HMMA.16816.F32 R16, R24, R20, R16 ;  /* 0x000000141810723c */ /* 0x002fec0000001810 */
[----:B------:R-:W-:Y:S01]  /*a3a0*/  HMMA.16816.F32 R136, R152, R150, R136 ;  /* 0x000000969888723c */ /* 0x000fe20000001888 */
[----:B------:R-:W-:Y:S05]  /*a3b0*/  LDSM.16.M88.4 R148, [R188+0x4800] ;  /* 0x00480000bc94783b */ /* 0x000fea0000000200 */
[C---:B------:R-:W-:Y:S06]  /*a3c0*/  HMMA.16816.F32 R204, R228.reuse, R224, R204 ;  /* 0x000000e0e4cc723c */ /* 0x040fec00000018cc */
[----:B------:R-:W-:Y:S01]  /*a3d0*/  HMMA.16816.F32 R224, R228, R226, R176 ;  /* 0x000000e2e4e0723c */ /* 0x000fe200000018b0 */
[----:B------:R-:W1:Y:S05]  /*a3e0*/  LDSM.16.M88.4 R176, [R195+0x10800] ;  /* 0x01080000c3b0783b */ /* 0x000e6a0000000200 */
[----:B------:R-:W-:Y:S01]  /*a3f0*/  HMMA.16816.F32 R12, R24, R22, R12 ;  /* 0x00000016180c723c */ /* 0x000fe2000000180c */
[----:B------:R-:W5:Y:S05]  /*a400*/  LDSM.16.M88.4 R20, [R181] ;  /* 0x00000000b514783b */ /* 0x000f6a0000000200 */
[----:B--2---:R-:W-:Y:S06]  /*a410*/  HMMA.16816.F32 R140, R32, R28, R140 ;  /* 0x0000001c208c723c */ /* 0x004fec000000188c */
[----:B------:R-:W-:Y:S06]  /*a420*/  HMMA.16816.F32 R156, R172, R170, R156 ;  /* 0x000000aaac9c723c */ /* 0x000fec000000189c */
[----:B---3--:R-:W-:Y:S06]  /*a430*/  HMMA.16816.F32 R160, R152, R144, R160 ;  /* 0x0000009098a0723c */ /* 0x008fec00000018a0 */
[----:B----4-:R-:W-:Y:S06]  /*a440*/  HMMA.16816.F32 R16, R8, R4, R16 ;  /* 0x000000040810723c */ /* 0x010fec0000001810 */
[----:B------:R-:W-:Y:S01]  /*a450*/  HMMA.16816.F32 R136, R32, R30, R136 ;  /* 0x0000001e2088723c */ /* 0x000fe20000001888 */
[----:B------:R-:W2:Y:S05]  /*a460*/  LDSM.16.M88.4 R28, [R201+0x11800] ;  /* 0x01180000c91c783b */ /* 0x000eaa0000000200 */
[C---:B------:R-:W-:Y:S06]  /*a470*/  HMMA.16816.F32 R204, R172.reuse, R164, R204 ;  /* 0x000000a4accc723c */ /* 0x040fec00000018cc */
[----:B------:R-:W-:Y:S06]  /*a480*/  HMMA.16816.F32 R224, R172, R166, R224 ;  /* 0x000000a6ace0723c */ /* 0x000fec00000018e0 */
[----:B------:R-:W-:Y:S01]  /*a490*/  HMMA.16816.F32 R12, R8, R6, R12 ;  /* 0x00000006080c723c */ /* 0x000fe2000000180c */
[----:B------:R-:W-:Y:S01]  /*a4a0*/  FMUL.FTZ R3, R16, UR32 ;  /* 0x0000002010037c20 */ /* 0x000fe20008410000 */
[----:B------:R-:W-:Y:S01]  /*a4b0*/  FMUL.FTZ R132, R17, UR32 ;  /* 0x0000002011847c20 */ /* 0x000fe20008410000 */
[----:B------:R-:W-:Y:S01]  /*a4c0*/  FMUL.FTZ R133, R18, UR32 ;  /* 0x0000002012857c20 */ /* 0x000fe20008410000 */
[----:B------:R-:W3:Y:S02]  /*a4d0*/  LDSM.16.M88.4 R4, [R195+0x11000] ;  /* 0x01100000c304783b */ /* 0x000ee40000000200 */
[----:B-1----:R-:W-:Y:S01]  /*a4e0*/  HMMA.16816.F32 R140, R24, R176, R140 ;  /* 0x000000b0188c723c */ /* 0x002fe2000000188c */
[----:B------:R-:W1:Y:S05]  /*a4f0*/  MUFU.TANH R3, R3 ;  /* 0x0000000300037308 */ /* 0x000e6a0000002400 */
[----:B------:R-:W-:Y:S01]  /*a500*/  HMMA.16816.F32 R156, R152, R146, R156 ;  /* 0x00000092989c723c */ /* 0x000fe2000000189c */
[----:B------:R-:W-:Y:S02]  /*a510*/  LDSM.16.M88.4 R144, [R188+0x5000] ;  /* 0x00500000bc90783b */ /* 0x000fe40000000200 */
[----:B------:R-:W4:Y:S03]  /*a520*/  MUFU.TANH R132, R132 ;  /* 0x0000008400847308 */ /* 0x000f260000002400 */
[----:B-----5:R-:W-:Y:S05]  /*a530*/  HMMA.16816.F32 R160, R32, R20, R160 ;  /* 0x0000001420a0723c */ /* 0x020fea00000018a0 */
[----:B------:R-:W1:Y:S01]  /*a540*/  MUFU.TANH R133, R133 ;  /* 0x0000008500857308 */ /* 0x000e620000002400 */
[C---:B--2---:R-:W-:Y:S01]  /*a550*/  HMMA.16816.F32 R204, R152.reuse, R28, R204 ;  /* 0x0000001c98cc723c */ /* 0x044fe200000018cc */
[----:B------:R-:W-:Y:S01]  /*a560*/  FMUL.FTZ R20, R19, UR32 ;  /* 0x0000002013147c20 */ /* 0x000fe20008410000 */
[----:B------:R-:W-:Y:S01]  /*a570*/  FMUL.FTZ R12, R12, UR32 ;  /* 0x000000200c0c7c20 */ /* 0x000fe20008410000 */
[----:B------:R-:W2:Y:S03]  /*a580*/  LDSM.16.M88.4 R16, [R180] ;  /* 0x00000000b410783b */ /* 0x000ea60000000200 */
[----:B------:R-:W-:Y:S01]  /*a590*/  HMMA.16816.F32 R224, R152, R30, R224 ;  /* 0x0000001e98e0723c */ /* 0x000fe200000018e0 */
[----:B------:R5:W1:Y:S05]  /*a5a0*/  MUFU.TANH R21, R12 ;  /* 0x0000000c00157308 */ /* 0x000a6a0000002400 */
[----:B------:R-:W-:Y:S03]  /*a5b0*/  HMMA.16816.F32 R140, R8, R148, R140 ;  /* 0x00000094088c723c */ /* 0x000fe6000000188c */
[----:B------:R-:W1:Y:S03]  /*a5c0*/  MUFU.TANH R20, R20 ;  /* 0x0000001400147308 */ /* 0x000e660000002400 */
[----:B------:R-:W-:Y:S01]  /*a5d0*/  HMMA.16816.F32 R156, R32, R22, R156 ;  /* 0x00000016209c723c */ /* 0x000fe2000000189c */
[----:B------:R-:W-:-:S04]  /*a5e0*/  FMUL.FTZ R148, R13, UR32 ;  /* 0x000000200d947c20 */ /* 0x000fc80008410000 */
[----:B------:R-:W1:Y:S01]  /*a5f0*/  MUFU.TANH R28, R148 ;  /* 0x00000094001c7308 */ /* 0x000e620000002400 */
[C---:B---3--:R-:W-:Y:S01]  /*a600*/  HMMA.16816.F32 R160, R24.reuse, R4, R160 ;  /* 0x0000000418a0723c */ /* 0x048fe200000018a0 */
[----:B------:R-:W-:Y:S01]  /*a610*/  FMUL.FTZ R22, R14, UR32 ;  /* 0x000000200e167c20 */ /* 0x000fe20008410000 */
[----:B------:R-:W-:Y:S02]  /*a620*/  FMUL.FTZ R23, R15, UR32 ;  /* 0x000000200f177c20 */ /* 0x000fe40008410000 */
[----:B-----5:R-:W3:Y:S02]  /*a630*/  LDSM.16.M88.4 R12, [R195+0x11800] ;  /* 0x01180000c30c783b */ /* 0x020ee40000000200 */
[----:B------:R-:W-:Y:S01]  /*a640*/  HMMA.16816.F32 R136, R24, R178, R136 ;  /* 0x000000b21888723c */ /* 0x000fe20000001888 */
[----:B------:R-:W1:Y:S05]  /*a650*/  MUFU.TANH R22, R22 ;  /* 0x0000001600167308 */ /* 0x000e6a0000002400 */
[----:B------:R-:W-:Y:S01]  /*a660*/  FMUL.FTZ R29, R140, UR32 ;  /* 0x000000208c1d7c20 */ /* 0x000fe20008410000 */
[----:B------:R-:W-:-:S02]  /*a670*/  FMUL.FTZ R30, R141, UR32 ;  /* 0x000000208d1e7c20 */ /* 0x000fc40008410000 */
[----:B------:R-:W1:Y:S03]  /*a680*/  MUFU.TANH R23, R23 ;  /* 0x0000001700177308 */ /* 0x000e660000002400 */
[----:B------:R-:W-:Y:S01]  /*a690*/  HMMA.16816.F32 R156, R24, R6, R156 ;  /* 0x00000006189c723c */ /* 0x000fe2000000189c */
[----:B------:R-:W5:Y:S01]  /*a6a0*/  LDSM.16.M88.4 R4, [R188+0x5800] ;  /* 0x00580000bc04783b */ /* 0x000f620000000200 */
[----:B------:R-:W-:-:S04]  /*a6b0*/  DEPBAR.LE SB0, 0x0 ;  /* 0x000080000000791a */ /* 0x000fc80000000000 */
[C---:B--2---:R-:W-:Y:S01]  /*a6c0*/  HMMA.16816.F32 R204, R32.reuse, R16, R204 ;  /* 0x0000001020cc723c */ /* 0x044fe200000018cc */
[----:B------:R-:W2:Y:S05]  /*a6d0*/  MUFU.TANH R29, R29 ;  /* 0x0000001d001d7308 */ /* 0x000eaa0000002400 */
[----:B------:R-:W-:Y:S01]  /*a6e0*/  HMMA.16816.F32 R224, R32, R18, R224 ;  /* 0x0000001220e0723c */ /* 0x000fe200000018e0 */
[----:B------:R-:W-:Y:S01]  /*a6f0*/  FMUL.FTZ R16, R142, UR32 ;  /* 0x000000208e107c20 */ /* 0x000fe20008410000 */
[----:B------:R-:W-:Y:S01]  /*a700*/  FMUL.FTZ R17, R143, UR32 ;  /* 0x000000208f117c20 */ /* 0x000fe20008410000 */
[----:B------:R-:W1:Y:S03]  /*a710*/  MUFU.TANH R30, R30 ;  /* 0x0000001e001e7308 */ /* 0x000e660000002400 */
[C---:B------:R-:W-:Y:S05]  /*a720*/  HMMA.16816.F32 R160, R8.reuse, R144, R160 ;  /* 0x0000009008a0723c */ /* 0x040fea00000018a0 */
[----:B------:R-:W1:Y:S01]  /*a730*/  MUFU.TANH R16, R16 ;  /* 0x0000001000107308 */ /* 0x000e620000002400 */
[----:B------:R-:W-:Y:S06]  /*a740*/  HMMA.16816.F32 R156, R8, R146, R156 ;  /* 0x00000092089c723c */ /* 0x000fec000000189c */
[C---:B---3--:R-:W-:Y:S01]  /*a750*/  HMMA.16816.F32 R204, R24.reuse, R12, R204 ;  /* 0x0000000c18cc723c */ /* 0x048fe200000018cc */
[----:B------:R-:W3:Y:S05]  /*a760*/  MUFU.TANH R17, R17 ;  /* 0x0000001100117308 */ /* 0x000eea0000002400 */
[----:B------:R-:W-:Y:S06]  /*a770*/  HMMA.16816.F32 R224, R24, R14, R224 ;  /* 0x0000000e18e0723c */ /* 0x000fec00000018e0 */
[----:B------:R-:W-:Y:S01]  /*a780*/  HMMA.16816.F32 R136, R8, R150, R136 ;  /* 0x000000960888723c */ /* 0x000fe20000001888 */
[----:B------:R-:W-:Y:S01]  /*a790*/  FMUL.FTZ R162, R162, UR32 ;  /* 0x00000020a2a27c20 */ /* 0x000fe20008410000 */
[----:B------:R-:W-:Y:S01]  /*a7a0*/  FMUL.FTZ R33, R160, UR32 ;  /* 0x00000020a0217c20 */ /* 0x000fe20008410000 */
[----:B------:R-:W-:Y:S01]  /*a7b0*/  FMUL.FTZ R14, R163, UR32 ;  /* 0x00000020a30e7c20 */ /* 0x000fe20008410000 */
[----:B------:R-:W-:Y:S01]  /*a7c0*/  FMUL.FTZ R161, R161, UR32 ;  /* 0x00000020a1a17c20 */ /* 0x000fe20008410000 */
[----:B------:R4:W1:Y:S01]  /*a7d0*/  MUFU.TANH R228, R162 ;  /* 0x000000a200e47308 */ /* 0x0008620000002400 */
[----:B------:R-:W-:Y:S01]  /*a7e0*/  FMUL.FTZ R146, R156, UR32 ;  /* 0x000000209c927c20 */ /* 0x000fe20008410000 */
[----:B------:R-:W-:Y:S01]  /*a7f0*/  FMUL.FTZ R25, R158, UR32 ;  /* 0x000000209e197c20 */ /* 0x000fe20008410000 */
[----:B------:R-:W-:Y:S01]  /*a800*/  FMUL.FTZ R144, R157, UR32 ;  /* 0x000000209d907c20 */ /* 0x000fe20008410000 */
[----:B------:R-:W-:-:S03]  /*a810*/  FMUL.FTZ R15, R159, UR32 ;  /* 0x000000209f0f7c20 */ /* 0x000fc60008410000 */
[C---:B-----5:R-:W-:Y:S01]  /*a820*/  HMMA.16816.F32 R204, R8.reuse, R4, R204 ;  /* 0x0000000408cc723c */ /* 0x060fe200000018cc */
[----:B------:R-:W1:Y:S05]  /*a830*/  MUFU.TANH R33, R33 ;  /* 0x0000002100217308 */ /* 0x000e6a0000002400 */
[----:B------:R-:W-:Y:S03]  /*a840*/  HMMA.16816.F32 R224, R8, R6, R224 ;  /* 0x0000000608e0723c */ /* 0x000fe600000018e0 */
[----:B------:R1:W1:Y:S03]  /*a850*/  MUFU.TANH R222, R161 ;  /* 0x000000a100de7308 */ /* 0x0002660000002400 */
[----:B------:R-:W-:Y:S01]  /*a860*/  FMUL.FTZ R136, R136, UR32 ;  /* 0x0000002088887c20 */ /* 0x000fe20008410000 */
[----:B------:R-:W-:Y:S01]  /*a870*/  FMUL.FTZ R31, R137, UR32 ;  /* 0x00000020891f7c20 */ /* 0x000fe20008410000 */
[----:B------:R-:W-:Y:S01]  /*a880*/  FMUL.FTZ R18, R138, UR32 ;  /* 0x000000208a127c20 */ /* 0x000fe20008410000 */
[----:B------:R-:W-:-:S02]  /*a890*/  FMUL.FTZ R19, R139, UR32 ;  /* 0x000000208b137c20 */ /* 0x000fc40008410000 */
[----:B------:R-:W1:Y:S07]  /*a8a0*/  MUFU.TANH R14, R14 ;  /* 0x0000000e000e7308 */ /* 0x000e6e0000002400 */
[----:B------:R-:W-:Y:S01]  /*a8b0*/  FMUL.FTZ R170, R204, UR32 ;  /* 0x00000020ccaa7c20 */ /* 0x000fe20008410000 */
[----:B------:R-:W-:Y:S01]  /*a8c0*/  FMUL.FTZ R168, R205, UR32 ;  /* 0x00000020cda87c20 */ /* 0x000fe20008410000 */
[----:B----4-:R-:W-:Y:S01]  /*a8d0*/  FMUL.FTZ R162, R206, UR32 ;  /* 0x00000020cea27c20 */ /* 0x010fe20008410000 */
[----:B------:R-:W-:Y:S01]  /*a8e0*/  FMUL.FTZ R160, R207, UR32 ;  /* 0x00000020cfa07c20 */ /* 0x000fe20008410000 */
[----:B------:R-:W4:Y:S02]  /*a8f0*/  MUFU.TANH R136, R136 ;  /* 0x0000008800887308 */ /* 0x000f240000002400 */
[----:B------:R-:W-:Y:S01]  /*a900*/  FMUL.FTZ R166, R224, UR32 ;  /* 0x00000020e0a67c20 */ /* 0x000fe20008410000 */
[----:B------:R-:W-:Y:S01]  /*a910*/  FMUL.FTZ R164, R225, UR32 ;  /* 0x00000020e1a47c20 */ /* 0x000fe20008410000 */
[----:B------:R-:W-:Y:S01]  /*a920*/  FMUL.FTZ R158, R226, UR32 ;  /* 0x00000020e29e7c20 */ /* 0x000fe20008410000 */
[----:B------:R-:W-:-:S03]  /*a930*/  FMUL.FTZ R156, R227, UR32 ;  /* 0x00000020e39c7c20 */ /* 0x000fc60008410000 */
[----:B------:R-:W1:Y:S08]  /*a940*/  MUFU.TANH R31, R31 ;  /* 0x0000001f001f7308 */ /* 0x000e700000002400 */
        /* <DEDUP_REMOVED lines=13> */
[----:B------:R-:W1:Y:S01]  /*aa20*/  MUFU.TANH R156, R156 ;  /* 0x0000009c009c7308 */ /* 0x000e620000002400 */
[----:B------:R-:W-:Y:S06]  /*aa30*/  BAR.SYNC.DEFER_BLOCKING 0x0 ;  /* 0x0000000000007b1d */ /* 0x000fec0000010000 */
[----:B--234-:R-:W-:Y:S05]  /*aa40*/  @!P0 BRA `(.L_x_460) ;  /* 0x0000000400048947 */ /* 0x01cfea0003800000 */
[----:B------:R-:W-:Y:S01]  /*aa50*/  UIADD3 UR18, UR18, -0x4, URZ ;  /* 0xfffffffc12127890 */ /* 0x000fe2000fffe03f */
[----:B------:R-:W2:Y:S01]  /*aa60*/  @!P4 LDC.64 R12, c[0x0][0x218] ;  /* 0x00008600ff0ccb82 */ /* 0x000ea20000000a00 */
[----:B------:R3:W-:Y:S01]  /*aa70*/  @P4 STS.128 [R209+0xc000], RZ ;  /* 0x00c000ffd1004388 */ /* 0x0007e20000000c00 */
[----:B------:R-:W-:Y:S01]  /*aa80*/  BSSY B0, `(.L_x_461) ;  /* 0x000003c000007945 */ /* 0x000fe20003800000 */
[----:B------:R-:W-:Y:S02]  /*aa90*/  USHF.R.S32.HI UR4, URZ, 0x1f, UR18 ;  /* 0x0000001f3f047899 */ /* 0x000fe40008011412 */
[----:B------:R-:W-:Y:S02]  /*aaa0*/  UIMAD.WIDE.U32 UR6, UR18, UR10, URZ ;  /* 0x0000000a120672a5 */ /* 0x000fe4000f8e003f */
[----:B------:R-:W-:Y:S01]  /*aab0*/  UIMAD UR4, UR4, UR10, URZ ;  /* 0x0000000a040472a4 */ /* 0x000fe2000f8e023f */
[----:B------:R-:W4:Y:S03]  /*aac0*/  @!P3 LDC.64 R10, c[0x0][0x218] ;  /* 0x00008600ff0abb82 */ /* 0x000f260000000a00 */
[----:B------:R-:W-:Y:S01]  /*aad0*/  UIMAD UR4, UR18, UR11, UR4 ;  /* 0x0000000b120472a4 */ /* 0x000fe2000f8e0204 */
[----:B------:R-:W-:-:S02]  /*aae0*/  IMAD.U32 R35, RZ, RZ, UR6 ;  /* 0x00000006ff237e24 */ /* 0x000fc4000f8e00ff */
[----:B------:R-:W-:Y:S01]  /*aaf0*/  IMAD.U32 R27, RZ, RZ, UR6 ;  /* 0x00000006ff1b7e24 */ /* 0x000fe2000f8e00ff */
[----:B------:R-:W-:Y:S01]  /*ab00*/  UIADD3 UR4, UR7, UR4, URZ ;  /* 0x0000000407047290 */ /* 0x000fe2000fffe03f */
[----:B------:R-:W5:Y:S01]  /*ab10*/  @!P2 LDC.64 R8, c[0x0][0x218] ;  /* 0x00008600ff08ab82 */ /* 0x000f620000000a00 */
[----:B------:R-:W-:-:S04]  /*ab20*/  LEA R26, P0, R35, R210, 0x6 ;  /* 0x000000d2231a7211 */ /* 0x000fc800078030ff */
[----:B------:R-:W-:-:S03]  /*ab30*/  IMAD.U32 R24, RZ, RZ, UR4 ;  /* 0x00000004ff187e24 */ /* 0x000fc6000f8e00ff */
[----:B------:R-:W1:Y:S01]  /*ab40*/  @!P4 LDC.64 R6, c[0x0][0x218] ;  /* 0x00008600ff06cb82 */ /* 0x000e620000000a00 */
[----:B--2---:R-:W-:Y:S02]  /*ab50*/  @!P4 LEA R12, P1, R26, R12, 0x1 ;  /* 0x0000000c1a0cc211 */ /* 0x004fe400078208ff */
[----:B------:R-:W-:-:S04]  /*ab60*/  LEA.HI.X R24, R27, R213, R24, 0x6, P0 ;  /* 0x000000d51b187211 */ /* 0x000fc800000f3418 */
[C-C-:B------:R-:W-:Y:S01]  /*ab70*/  @!P4 LEA.HI.X R13, R26.reuse, R13, R24.reuse, 0x1, P1 ;  /* 0x0000000d1a0dc211 */ /* 0x140fe200008f0c18 */
[----:B------:R-:W2:Y:S01]  /*ab80*/  @!P3 LDC.64 R4, c[0x0][0x218] ;  /* 0x00008600ff04bb82 */ /* 0x000ea20000000a00 */
[C---:B----4-:R-:W-:Y:S02]  /*ab90*/  @!P3 LEA R34, P0, R26.reuse, R10, 0x1 ;  /* 0x0000000a1a22b211 */ /* 0x050fe400078008ff */
        /* <DEDUP_REMOVED lines=13> */
[----:B------:R-:W-:Y:S02]  /*ac70*/  @!P2 LEA.HI.X R9, R26, R9, R24, 0x1, P1 ;  /* 0x000000091a09a211 */ /* 0x000fe400008f0c18 */
[C---:B-1----:R-:W-:Y:S01]  /*ac80*/  @!P4 LEA R6, P5, R10.reuse, R6, 0x1 ;  /* 0x000000060a06c211 */ /* 0x042fe200078a08ff */
[----:B------:R3:W-:Y:S03]  /*ac90*/  @P2 STS.128 [R209+0x10000], RZ ;  /* 0x010000ffd1002388 */ /* 0x0007e60000000c00 */
[C---:B------:R-:W-:Y:S01]  /*aca0*/  @!P4 LEA.HI.X R7, R10.reuse, R7, R11, 0x1, P5 ;  /* 0x000000070a07c211 */ /* 0x040fe200028f0c0b */
[----:B------:R-:W-:Y:S01]  /*acb0*/  @!PT LDS RZ, [RZ] ;  /* 0x00000000fffff984 */ /* 0x000fe20000000800 */
[----:B------:R-:W-:Y:S01]  /*acc0*/  @!PT LDS RZ, [RZ] ;  /* 0x00000000fffff984 */ /* 0x000fe20000000800 */
[----:B------:R-:W-:Y:S01]  /*acd0*/  @!PT LDS RZ, [RZ] ;  /* 0x00000000fffff984 */ /* 0x000fe20000000800 */
[----:B------:R3:W-:Y:S01]  /*ace0*/  @!P2 LDGSTS.E.BYPASS.LTC128B.128 [R209+0x10000], desc[UR22][R8.64+0x100] ;  /* 0x1000010008d1afae */ /* 0x0007e2000b901d56 */
[----:B--2---:R-:W-:-:S03]  /*acf0*/  @!P3 LEA R4, P0, R10, R4, 0x1 ;  /* 0x000000040a04b211 */ /* 0x004fc600078008ff */
[----:B------:R3:W-:Y:S01]  /*ad00*/  @P4 STS.128 [R209+0xd000], RZ ;  /* 0x00d000ffd1004388 */ /* 0x0007e20000000c00 */
[----:B------:R-:W-:-:S03]  /*ad10*/  @!P3 LEA.HI.X R5, R10, R5, R11, 0x1, P0 ;  /* 0x000000050a05b211 */ /* 0x000fc600000f0c0b */
        /* <DEDUP_REMOVED lines=18> */
.L_x_462:
[----:B------:R-:W-:Y:S05]  /*ae40*/  BSYNC B0 ;  /* 0x0000000000007941 */ /* 0x000fea0003800000 */
.L_x_461:
[----:B------:R-:W0:Y:S02]  /*ae50*/  LDGDEPBAR ;  /* 0x00000000000079af */ /* 0x000e240000000000 */
.L_x_460:
[----:B-1-3--:R-:W-:-:S04]  /*ae60*/  MOV R5, UR17 ;  /* 0x0000001100057c02 */ /* 0x00afc80008000f00 */
[----:B------:R-:W-:-:S04]  /*ae70*/  LEA R5, R5, R218, 0x6 ;  /* 0x000000da05057211 */ /* 0x000fc800078e30ff */
[C---:B------:R-:W-:Y:S02]  /*ae80*/  IADD3 R4, R5.reuse, 0x8, RZ ;  /* 0x0000000805047810 */ /* 0x040fe40007ffe0ff */
[C---:B------:R-:W-:Y:S02]  /*ae90*/  IADD3 R6, R5.reuse, 0x1, RZ ;  /* 0x0000000105067810 */ /* 0x040fe40007ffe0ff */
[C---:B------:R-:W-:Y:S02]  /*aea0*/  ISETP.GE.AND P1, PT, R4.reuse, R216, PT ;  /* 0x000000d80400720c */ /* 0x040fe40003f26270 */
[----:B------:R-:W-:Y:S02]  /*aeb0*/  ISETP.GE.AND P4, PT, R4, R214, PT ;  /* 0x000000d60400720c */ /* 0x000fe40003f86270 */
[-C--:B------:R-:W-:Y:S02]  /*aec0*/  ISETP.GE.AND P3, PT, R5, R216.reuse, PT ;  /* 0x000000d80500720c */ /* 0x080fe40003f66270 */
[----:B------:R-:W-:-:S02]  /*aed0*/  ISETP.GE.AND P2, PT, R6, R216, PT ;  /* 0x000000d80600720c */ /* 0x000fc40003f46270 */
[C---:B------:R-:W-:Y:S02]  /*aee0*/  ISETP.LT.OR P1, PT, R4.reuse, R217, P1 ;  /* 0x000000d90400720c */ /* 0x040fe40000f21670 */
[----:B------:R-:W-:Y:S02]  /*aef0*/  ISETP.LT.OR P4, PT, R4, R215, P4 ;  /* 0x000000d70400720c */ /* 0x000fe40002781670 */
[CC--:B------:R-:W-:Y:S02]  /*af00*/  ISETP.LT.OR P3, PT, R5.reuse, R217.reuse, P3 ;  /* 0x000000d90500720c */ /* 0x0c0fe40001f61670 */
[C---:B------:R-:W-:Y:S02]  /*af10*/  IADD3 R4, R5.reuse, 0x9, RZ ;  /* 0x0000000905047810 */ /* 0x040fe40007ffe0ff */
[----:B------:R-:W-:Y:S02]  /*af20*/  ISETP.GE.AND P6, PT, R5, R214, PT ;  /* 0x000000d60500720c */ /* 0x000fe40003fc6270 */
[----:B------:R-:W-:-:S02]  /*af30*/  ISETP.LT.OR P2, PT, R6, R217, P2 ;  /* 0x000000d90600720c */ /* 0x000fc40001741670 */
[----:B------:R-:W-:Y:S01]  /*af40*/  FSEL R138, R3, -INF , !P3 ;  /* 0xff800000038a7808 */ /* 0x000fe20005800000 */
[C---:B------:R-:W-:Y:S01]  /*af50*/  VIADD R3, R5.reuse, 0x18 ;  /* 0x0000001805037836 */ /* 0x040fe20000000000 */
[----:B------:R-:W-:Y:S02]  /*af60*/  ISETP.GE.AND P5, PT, R6, R214, PT ;  /* 0x000000d60600720c */ /* 0x000fe40003fa6270 */
[C---:B------:R-:W-:Y:S02]  /*af70*/  ISETP.GE.AND P0, PT, R4.reuse, R216, PT ;  /* 0x000000d80400720c */ /* 0x040fe40003f06270 */
[----:B------:R-:W-:Y:S02]  /*af80*/  ISETP.GE.AND P3, PT, R4, R214, PT ;  /* 0x000000d60400720c */ /* 0x000fe40003f66270 */
[C---:B------:R-:W-:Y:S02]  /*af90*/  ISETP.LT.OR P6, PT, R5.reuse, R215, P6 ;  /* 0x000000d70500720c */ /* 0x040fe400037c1670 */
[----:B------:R-:W-:-:S02]  /*afa0*/  IADD3 R7, R5, 0x10, RZ ;  /* 0x0000001005077810 */ /* 0x000fc40007ffe0ff */
[----:B------:R-:W-:Y:S02]  /*afb0*/  FSEL R12, R132, -INF , !P2 ;  /* 0xff800000840c7808 */ /* 0x000fe40005000000 */
[----:B------:R-:W-:Y:S02]  /*afc0*/  FMNMX.FTZ R9, R2, R138, !PT ;  /* 0x0000008a02097209 */ /* 0x000fe40007810000 */
[----:B------:R-:W-:Y:S02]  /*afd0*/  ISETP.LT.OR P5, PT, R6, R215, P5 ;  /* 0x000000d70600720c */ /* 0x000fe40002fa1670 */
[C---:B------:R-:W-:Y:S02]  /*afe0*/  ISETP.LT.OR P0, PT, R4.reuse, R217, P0 ;  /* 0x000000d90400720c */ /* 0x040fe40000701670 */
[----:B------:R-:W-:Y:S02]  /*aff0*/  ISETP.LT.OR P3, PT, R4, R215, P3 ;  /* 0x000000d70400720c */ /* 0x000fe40001f61670 */
[----:B------:R-:W-:-:S02]  /*b000*/  FSEL R6, R133, -INF , !P6 ;  /* 0xff80000085067808 */ /* 0x000fc40007000000 */
[----:B------:R-:W-:Y:S02]  /*b010*/  IADD3 R4, R5, 0x11, RZ ;  /* 0x0000001105047810 */ /* 0x000fe40007ffe0ff */
[C---:B------:R-:W-:Y:S02]  /*b020*/  ISETP.GE.AND P6, PT, R7.reuse, R216, PT ;  /* 0x000000d80700720c */ /* 0x040fe40003fc6270 */
[----:B------:R-:W-:Y:S02]  /*b030*/  ISETP.GE.AND P2, PT, R7, R214, PT ;  /* 0x000000d60700720c */ /* 0x000fe40003f46270 */
[----:B------:R-:W-:Y:S02]  /*b040*/  FSEL R142, R21, -INF , !P1 ;  /* 0xff800000158e7808 */ /* 0x000fe40004800000 */
[----:B------:R-:W-:Y:S02]  /*b050*/  FMNMX.FTZ R9, R12, R9, !PT ;  /* 0x000000090c097209 */ /* 0x000fe40007810000 */
[----:B------:R-:W-:-:S02]  /*b060*/  FSEL R8, R20, -INF , !P5 ;  /* 0xff80000014087808 */ /* 0x000fc40006800000 */
[C---:B------:R-:W-:Y:S02]  /*b070*/  ISETP.GE.AND P5, PT, R4.reuse, R216, PT ;  /* 0x000000d80400720c */ /* 0x040fe40003fa6270 */
[----:B------:R-:W-:Y:S02]  /*b080*/  ISETP.GE.AND P1, PT, R4, R214, PT ;  /* 0x000000d60400720c */ /* 0x000fe40003f26270 */
[C---:B------:R-:W-:Y:S02]  /*b090*/  ISETP.LT.OR P6, PT, R7.reuse, R217, P6 ;  /* 0x000000d90700720c */ /* 0x040fe400037c1670 */
[----:B------:R-:W-:Y:S02]  /*b0a0*/  ISETP.LT.OR P2, PT, R7, R215, P2 ;  /* 0x000000d70700720c */ /* 0x000fe40001741670 */
[----:B------:R-:W-:Y:S02]  /*b0b0*/  FSEL R10, R22, -INF , !P4 ;  /* 0xff800000160a7808 */ /* 0x000fe40006000000 */
[----:B------:R-:W-:-:S02]  /*b0c0*/  FSEL R140, R28, -INF , !P0 ;  /* 0xff8000001c8c7808 */ /* 0x000fc40004000000 */
[C---:B------:R-:W-:Y:S02]  /*b0d0*/  ISETP.GE.AND P4, PT, R3.reuse, R216, PT ;  /* 0x000000d80300720c */ /* 0x040fe40003f86270 */
[----:B------:R-:W-:Y:S02]  /*b0e0*/  ISETP.GE.AND P0, PT, R3, R214, PT ;  /* 0x000000d60300720c */ /* 0x000fe40003f06270 */
[----:B------:R-:W-:Y:S02]  /*b0f0*/  IADD3 R7, R5, 0x19, RZ ;  /* 0x0000001905077810 */ /* 0x000fe40007ffe0ff */
[----:B------:R-:W-:Y:S02]  /*b100*/  FMNMX.FTZ R9, R142, R9, !PT ;  /* 0x000000098e097209 */ /* 0x000fe40007810000 */
[C---:B------:R-:W-:Y:S02]  /*b110*/  ISETP.LT.OR P5, PT, R4.reuse, R217, P5 ;  /* 0x000000d90400720c */ /* 0x040fe40002fa1670 */
[----:B------:R-:W-:-:S02]  /*b120*/  ISETP.LT.OR P1, PT, R4, R215, P1 ;  /* 0x000000d70400720c */ /* 0x000fc40000f21670 */
[----:B------:R-:W-:Y:S02]  /*b130*/  FSEL R4, R23, -INF , !P3 ;  /* 0xff80000017047808 */ /* 0x000fe40005800000 */
[----:B------:R-:W-:Y:S02]  /*b140*/  FSEL R34, R29, -INF , !P6 ;  /* 0xff8000001d227808 */ /* 0x000fe40007000000 */
[C---:B------:R-:W-:Y:S02]  /*b150*/  ISETP.LT.OR P4, PT, R3.reuse, R217, P4 ;  /* 0x000000d90300720c */ /* 0x040fe40002781670 */
[----:B------:R-:W-:Y:S02]  /*b160*/  ISETP.LT.OR P0, PT, R3, R215, P0 ;  /* 0x000000d70300720c */ /* 0x000fe40000701670 */
[C---:B------:R-:W-:Y:S02]  /*b170*/  ISETP.GE.AND P3, PT, R7.reuse, R216, PT ;  /* 0x000000d80700720c */ /* 0x040fe40003f66270 */
[----:B------:R-:W-:-:S02]  /*b180*/  ISETP.GE.AND P6, PT, R7, R214, PT ;  /* 0x000000d60700720c */ /* 0x000fc40003fc6270 */
[----:B------:R-:W-:Y:S02]  /*b190*/  FMNMX.FTZ R9, R140, R9, !PT ;  /* 0x000000098c097209 */ /* 0x000fe40007810000 */
[----:B------:R-:W-:Y:S02]  /*b1a0*/  IADD3 R3, R5, 0x20, RZ ;  /* 0x0000002005037810 */ /* 0x000fe40007ffe0ff */
[----:B------:R-:W-:Y:S02]  /*b1b0*/  FSEL R22, R16, -INF , !P2 ;  /* 0xff80000010167808 */ /* 0x000fe40005000000 */
[----:B------:R-:W-:Y:S02]  /*b1c0*/  FSEL R32, R30, -INF , !P5 ;  /* 0xff8000001e207808 */ /* 0x000fe40006800000 */
[C---:B------:R-:W-:Y:S02]  /*b1d0*/  ISETP.LT.OR P3, PT, R7.reuse, R217, P3 ;  /* 0x000000d90700720c */ /* 0x040fe40001f61670 */
[----:B------:R-:W-:-:S02]  /*b1e0*/  ISETP.LT.OR P6, PT, R7, R215, P6 ;  /* 0x000000d70700720c */ /* 0x000fc400037c1670 */
[----:B------:R-:W-:Y:S02]  /*b1f0*/  FMNMX.FTZ R11, R34, R9, !PT ;  /* 0x00000009220b7209 */ /* 0x000fe40007810000 */
[C---:B------:R-:W-:Y:S02]  /*b200*/  ISETP.GE.AND P2, PT, R3.reuse, R216, PT ;  /* 0x000000d80300720c */ /* 0x040fe40003f46270 */
[----:B------:R-:W-:Y:S02]  /*b210*/  ISETP.GE.AND P5, PT, R3, R214, PT ;  /* 0x000000d60300720c */ /* 0x000fe40003fa6270 */
[----:B------:R-:W-:Y:S02]  /*b220*/  IADD3 R7, R5, 0x21, RZ ;  /* 0x0000002105077810 */ /* 0x000fe40007ffe0ff */
[----:B------:R-:W-:Y:S02]  /*b230*/  FMNMX.FTZ R9, R0, R6, !PT ;  /* 0x0000000600097209 */ /* 0x000fe40007810000 */
[----:B------:R-:W-:-:S02]  /*b240*/  FSEL R20, R17, -INF , !P1 ;  /* 0xff80000011147808 */ /* 0x000fc40004800000 */
[----:B------:R-:W-:Y:S02]  /*b250*/  FSEL R30, R136, -INF , !P4 ;  /* 0xff800000881e7808 */ /* 0x000fe40006000000 */
[----:B------:R-:W-:Y:S02]  /*b260*/  FMNMX.FTZ R11, R32, R11, !PT ;  /* 0x0000000b200b7209 */ /* 0x000fe40007810000 */
[C---:B------:R-:W-:Y:S02]  /*b270*/  ISETP.LT.OR P2, PT, R3.reuse, R217, P2 ;  /* 0x000000d90300720c */ /* 0x040fe40001741670 */
[----:B------:R-:W-:Y:S02]  /*b280*/  ISETP.LT.OR P5, PT, R3, R215, P5 ;  /* 0x000000d70300720c */ /* 0x000fe40002fa1670 */
[C---:B------:R-:W-:Y:S02]  /*b290*/  ISETP.GE.AND P1, PT, R7.reuse, R216, PT ;  /* 0x000000d80700720c */ /* 0x040fe40003f26270 */
[----:B------:R-:W-:-:S02]  /*b2a0*/  ISETP.GE.AND P4, PT, R7, R214, PT ;  /* 0x000000d60700720c */ /* 0x000fc40003f86270 */
[----:B------:R-:W-:Y:S02]  /*b2b0*/  FMNMX.FTZ R9, R8, R9, !PT ;  /* 0x0000000908097209 */ /* 0x000fe40007810000 */
[----:B------:R-:W-:Y:S02]  /*b2c0*/  IADD3 R3, R5, 0x28, RZ ;  /* 0x0000002805037810 */ /* 0x000fe40007ffe0ff */
[----:B------:R-:W-:Y:S02]  /*b2d0*/  FSEL R28, R31, -INF , !P3 ;  /* 0xff8000001f1c7808 */ /* 0x000fe40005800000 */
[----:B------:R-:W-:Y:S02]  /*b2e0*/  FMNMX.FTZ R11, R30, R11, !PT ;  /* 0x0000000b1e0b7209 */ /* 0x000fe40007810000 */
[----:B------:R-:W-:Y:S02]  /*b2f0*/  FSEL R26, R18, -INF , !P0 ;  /* 0xff800000121a7808 */ /* 0x000fe40004000000 */
[----:B------:R-:W-:-:S02]  /*b300*/  ISETP.LT.OR P1, PT, R7, R217, P1 ;  /* 0x000000d90700720c */ /* 0x000fc40000f21670 */
[----:B------:R-:W-:Y:S01]  /*b310*/  ISETP.LT.OR P4, PT, R7, R215, P4 ;  /* 0x000000d70700720c */ /* 0x000fe20002781670 */
[----:B------:R-:W-:Y:S01]  /*b320*/  VIADD R7, R5, 0x29 ;  /* 0x0000002905077836 */ /* 0x000fe20000000000 */
[----:B------:R-:W-:Y:S02]  /*b330*/  FMNMX.FTZ R9, R10, R9, !PT ;  /* 0x000000090a097209 */ /* 0x000fe40007810000 */
[C---:B------:R-:W-:Y:S02]  /*b340*/  ISETP.GE.AND P0, PT, R3.reuse, R216, PT ;  /* 0x000000d80300720c */ /* 0x040fe40003f06270 */
[----:B------:R-:W-:Y:S02]  /*b350*/  ISETP.GE.AND P3, PT, R3, R214, PT ;  /* 0x000000d60300720c */ /* 0x000fe40003f66270 */
[----:B------:R-:W-:Y:S02]  /*b360*/  FSEL R226, R33, -INF , !P2 ;  /* 0xff80000021e27808 */ /* 0x000fe40005000000 */
[----:B------:R-:W-:-:S02]  /*b370*/  FMNMX.FTZ R11, R28, R11, !PT ;  /* 0x0000000b1c0b7209 */ /* 0x000fc40007810000 */
[----:B------:R-:W-:Y:S02]  /*b380*/  FMNMX.FTZ R9, R4, R9, !PT ;  /* 0x0000000904097209 */ /* 0x000fe40007810000 */
[C---:B------:R-:W-:Y:S02]  /*b390*/  ISETP.LT.OR P0, PT, R3.reuse, R217, P0 ;  /* 0x000000d90300720c */ /* 0x040fe40000701670 */
[----:B------:R-:W-:Y:S02]  /*b3a0*/  ISETP.LT.OR P3, PT, R3, R215, P3 ;  /* 0x000000d70300720c */ /* 0x000fe40001f61670 */
[----:B------:R-:W-:Y:S02]  /*b3b0*/  FSEL R24, R19, -INF , !P6 ;  /* 0xff80000013187808 */ /* 0x000fe40007000000 */
[----:B------:R-:W-:Y:S02]  /*b3c0*/  IADD3 R3, R5, 0x30, RZ ;  /* 0x0000003005037810 */ /* 0x000fe40007ffe0ff */
[----:B------:R-:W-:-:S02]  /*b3d0*/  ISETP.GE.AND P6, PT, R7, R216, PT ;  /* 0x000000d80700720c */ /* 0x000fc40003fc6270 */
[----:B------:R-:W-:Y:S02]  /*b3e0*/  ISETP.GE.AND P2, PT, R7, R214, PT ;  /* 0x000000d60700720c */ /* 0x000fe40003f46270 */
[----:B------:R-:W-:Y:S02]  /*b3f0*/  FSEL R222, R222, -INF , !P1 ;  /* 0xff800000dede7808 */ /* 0x000fe40004800000 */
[----:B------:R-:W-:Y:S02]  /*b400*/  FMNMX.FTZ R11, R226, R11, !PT ;  /* 0x0000000be20b7209 */ /* 0x000fe40007810000 */
[----:B------:R-:W-:Y:S02]  /*b410*/  FMNMX.FTZ R9, R22, R9, !PT ;  /* 0x0000000916097209 */ /* 0x000fe40007810000 */
[----:B------:R-:W-:Y:S02]  /*b420*/  FSEL R228, R228, -INF , !P5 ;  /* 0xff800000e4e47808 */ /* 0x000fe40006800000 */
[----:B------:R-:W-:-:S02]  /*b430*/  ISETP.GE.AND P5, PT, R3, R216, PT ;  /* 0x000000d80300720c */ /* 0x000fc40003fa6270 */
[----:B------:R-:W-:Y:S02]  /*b440*/  ISETP.GE.AND P1, PT, R3, R214, PT ;  /* 0x000000d60300720c */ /* 0x000fe40003f26270 */
[C---:B------:R-:W-:Y:S02]  /*b450*/  ISETP.LT.OR P6, PT, R7.reuse, R217, P6 ;  /* 0x000000d90700720c */ /* 0x040fe400037c1670 */
[----:B------:R-:W-:Y:S02]  /*b460*/  ISETP.LT.OR P2, PT, R7, R215, P2 ;  /* 0x000000d70700720c */ /* 0x000fe40001741670 */
[----:B------:R-:W-:Y:S02]  /*b470*/  IADD3 R7, R5, 0x31, RZ ;  /* 0x0000003105077810 */ /* 0x000fe40007ffe0ff */
        /* <DEDUP_REMOVED lines=8> */
[----:B------:R-:W-:Y:S02]  /*b500*/  FSEL R144, R144, -INF , !P6 ;  /* 0xff80000090907808 */ /* 0x000fe40007000000 */
[----:B------:R-:W-:Y:S02]  /*b510*/  FMNMX.FTZ R11, R146, R11, !PT ;  /* 0x0000000b920b7209 */ /* 0x000fe40007810000 */
[----:B------:R-:W-:Y:S02]  /*b520*/  FMNMX.FTZ R9, R26, R9, !PT ;  /* 0x000000091a097209 */ /* 0x000fe40007810000 */
[----:B------:R-:W-:Y:S02]  /*b530*/  ISETP.GE.AND P6, PT, R3, R216, PT ;  /* 0x000000d80300720c */ /* 0x000fe40003fc6270 */
[----:B------:R-:W-:Y:S02]  /*b540*/  FSEL R170, R170, -INF , !P5 ;  /* 0xff800000aaaa7808 */ /* 0x000fe40006800000 */
[----:B------:R-:W-:-:S02]  /*b550*/  ISETP.LT.OR P4, PT, R7, R217, P4 ;  /* 0x000000d90700720c */ /* 0x000fc40002781670 */
[----:B------:R-:W-:Y:S02]  /*b560*/  FMNMX.FTZ R11, R144, R11, !PT ;  /* 0x0000000b900b7209 */ /* 0x000fe40007810000 */
[----:B------:R-:W-:Y:S02]  /*b570*/  FMNMX.FTZ R9, R24, R9, !PT ;  /* 0x0000000918097209 */ /* 0x000fe40007810000 */
[----:B------:R-:W-:Y:S02]  /*b580*/  ISETP.LT.OR P6, PT, R3, R217, P6 ;  /* 0x000000d90300720c */ /* 0x000fe400037c1670 */
[----:B------:R-:W-:Y:S02]  /*b590*/  FSEL R168, R168, -INF , !P4 ;  /* 0xff800000a8a87808 */ /* 0x000fe40006000000 */
[----:B------:R-:W-:Y:S02]  /*b5a0*/  FMNMX.FTZ R11, R170, R11, !PT ;  /* 0x0000000baa0b7209 */ /* 0x000fe40007810000 */
[----:B------:R-:W-:-:S02]  /*b5b0*/  FMNMX.FTZ R9, R228, R9, !PT ;  /* 0x00000009e4097209 */ /* 0x000fc40007810000 */
[----:B------:R-:W-:Y:S02]  /*b5c0*/  FSEL R166, R166, -INF , !P6 ;  /* 0xff800000a6a67808 */ /* 0x000fe40007000000 */
[----:B------:R-:W-:Y:S02]  /*b5d0*/  FMNMX.FTZ R11, R168, R11, !PT ;  /* 0x0000000ba80b7209 */ /* 0x000fe40007810000 */
[----:B------:R-:W-:Y:S02]  /*b5e0*/  FSEL R206, R25, -INF , !P3 ;  /* 0xff80000019ce7808 */ /* 0x000fe40005800000 */
[----:B------:R-:W-:Y:S02]  /*b5f0*/  FMNMX.FTZ R9, R224, R9, !PT ;  /* 0x00000009e0097209 */ /* 0x000fe40007810000 */
[----:B------:R-:W-:Y:S02]  /*b600*/  FMNMX.FTZ R13, R166, R11, !PT ;  /* 0x0000000ba60d7209 */ /* 0x000fe40007810000 */
[----:B------:R-:W-:-:S02]  /*b610*/  ISETP.GE.AND P3, PT, R3, R214, PT ;  /* 0x000000d60300720c */ /* 0x000fc40003f66270 */
[----:B------:R-:W-:Y:S02]  /*b620*/  ISETP.GE.AND P0, PT, R7, R214, PT ;  /* 0x000000d60700720c */ /* 0x000fe40003f06270 */
[----:B------:R-:W-:Y:S02]  /*b630*/  FSEL R204, R15, -INF , !P2 ;  /* 0xff8000000fcc7808 */ /* 0x000fe40005000000 */
[----:B------:R-:W-:Y:S02]  /*b640*/  FMNMX.FTZ R11, R206, R9, !PT ;  /* 0x00000009ce0b7209 */ /* 0x000fe40007810000 */
[----:B------:R-:W-:Y:S02]  /*b650*/  IADD3 R5, R5, 0x39, RZ ;  /* 0x0000003905057810 */ /* 0x000fe40007ffe0ff */
[-C--:B------:R-:W-:Y:S02]  /*b660*/  ISETP.LT.OR P3, PT, R3, R215.reuse, P3 ;  /* 0x000000d70300720c */ /* 0x080fe40001f61670 */
[----:B------:R-:W-:-:S02]  /*b670*/  ISETP.LT.OR P0, PT, R7, R215, P0 ;  /* 0x000000d70700720c */ /* 0x000fc40000701670 */
[----:B------:R-:W-:Y:S02]  /*b680*/  FSEL R162, R162, -INF , !P1 ;  /* 0xff800000a2a27808 */ /* 0x000fe40004800000 */
[----:B------:R-:W-:Y:S02]  /*b690*/  FMNMX.FTZ R3, R204, R11, !PT ;  /* 0x0000000bcc037209 */ /* 0x000fe40007810000 */
[C---:B------:R-:W-:Y:S02]  /*b6a0*/  ISETP.GE.AND P5, PT, R5.reuse, R216, PT ;  /* 0x000000d80500720c */ /* 0x040fe40003fa6270 */
[----:B------:R-:W-:Y:S02]  /*b6b0*/  ISETP.GE.AND P1, PT, R5, R214, PT ;  /* 0x000000d60500720c */ /* 0x000fe40003f26270 */
[----:B------:R-:W-:Y:S02]  /*b6c0*/  FSEL R160, R160, -INF , !P0 ;  /* 0xff800000a0a07808 */ /* 0x000fe40004000000 */
[----:B------:R-:W-:-:S02]  /*b6d0*/  FMNMX.FTZ R3, R162, R3, !PT ;  /* 0x00000003a2037209 */ /* 0x000fc40007810000 */
[C---:B------:R-:W-:Y:S02]  /*b6e0*/  ISETP.LT.OR P5, PT, R5.reuse, R217, P5 ;  /* 0x000000d90500720c */ /* 0x040fe40002fa1670 */
[----:B------:R-:W-:Y:S02]  /*b6f0*/  ISETP.LT.OR P1, PT, R5, R215, P1 ;  /* 0x000000d70500720c */ /* 0x000fe40000f21670 */
[----:B------:R-:W-:Y:S02]  /*b700*/  FSEL R158, R158, -INF , !P3 ;  /* 0xff8000009e9e7808 */ /* 0x000fe40005800000 */
[----:B------:R-:W-:Y:S02]  /*b710*/  FMNMX.FTZ R3, R160, R3, !PT ;  /* 0x00000003a0037209 */ /* 0x000fe40007810000 */
[----:B------:R-:W-:Y:S02]  /*b720*/  FSEL R164, R164, -INF , !P5 ;  /* 0xff800000a4a47808 */ /* 0x000fe40006800000 */
[----:B------:R-:W-:-:S02]  /*b730*/  FSEL R156, R156, -INF , !P1 ;  /* 0xff8000009c9c7808 */ /* 0x000fc40004800000 */
[----:B------:R-:W-:Y:S02]  /*b740*/  FMNMX.FTZ R3, R158, R3, !PT ;  /* 0x000000039e037209 */ /* 0x000fe40007810000 */
[----:B------:R-:W-:Y:S02]  /*b750*/  FMNMX.FTZ R9, R164, R13, !PT ;  /* 0x0000000da4097209 */ /* 0x000fe40007810000 */
[----:B------:R-:W-:-:S03]  /*b760*/  FMNMX.FTZ R16, R156, R3, !PT ;  /* 0x000000039c107209 */ /* 0x000fc60007810000 */
[----:B------:R-:W1:Y:S04]  /*b770*/  SHFL.BFLY PT, R14, R9, 0x2, 0x1f ;  /* 0x0c401f00090e7f89 */ /* 0x000e6800000e0000 */
[----:B------:R-:W2:Y:S01]  /*b780*/  SHFL.BFLY PT, R3, R16, 0x2, 0x1f ;  /* 0x0c401f0010037f89 */ /* 0x000ea200000e0000 */
[----:B-1----:R-:W-:Y:S02]  /*b790*/  FMNMX.FTZ R9, R9, R14, !PT ;  /* 0x0000000e09097209 */ /* 0x002fe40007810000 */
[----:B--2---:R-:W-:-:S03]  /*b7a0*/  FMNMX.FTZ R14, R16, R3, !PT ;  /* 0x00000003100e7209 */ /* 0x004fc60007810000 */
[----:B------:R-:W1:Y:S04]  /*b7b0*/  SHFL.BFLY PT, R132, R9, 0x1, 0x1f ;  /* 0x0c201f0009847f89 */ /* 0x000e6800000e0000 */
[----:B------:R-:W2:Y:S04]  /*b7c0*/  SHFL.BFLY PT, R3, R14, 0x1, 0x1f ;  /* 0x0c201f000e037f89 */ /* 0x000ea800000e0000 */
[----:B------:R-:W-:Y:S01]  /*b7d0*/  LDSM.16.MT88.4 R16, [R193+0x12000] ;  /* 0x01200000c110783b */ /* 0x000fe20000004200 */
[----:B-1----:R-:W-:Y:S02]  /*b7e0*/  FMNMX.FTZ R132, R9, R132, !PT ;  /* 0x0000008409847209 */ /* 0x002fe40007810000 */
[----:B--2---:R-:W-:-:S03]  /*b7f0*/  FMNMX.FTZ R3, R14, R3, !PT ;  /* 0x000000030e037209 */ /* 0x004fc60007810000 */
[C---:B------:R-:W-:Y:S01]  /*b800*/  FMUL.FTZ R157, R132.reuse, UR19 ;  /* 0x00000013849d7c20 */ /* 0x040fe20008410000 */
[C---:B------:R-:W-:Y:S02]  /*b810*/  FSETP.NEU.FTZ.AND P1, PT, R132.reuse, -INF , PT ;  /* 0xff8000008400780b */ /* 0x040fe40003f3d000 */
[C---:B------:R-:W-:Y:S01]  /*b820*/  FSETP.NEU.FTZ.AND P0, PT, R3.reuse, -INF , PT ;  /* 0xff8000000300780b */ /* 0x040fe20003f1d000 */
[C---:B------:R-:W-:Y:S01]  /*b830*/  FMUL.FTZ R155, R3.reuse, UR19 ;  /* 0x00000013039b7c20 */ /* 0x040fe20008410000 */
[----:B------:R-:W-:Y:S02]  /*b840*/  FSEL R5, R132, RZ, P1 ;  /* 0x000000ff84057208 */ /* 0x000fe40000800000 */
[----:B------:R-:W-:Y:S02]  /*b850*/  FSEL R7, R3, RZ, P0 ;  /* 0x000000ff03077208 */ /* 0x000fe40000000000 */
[----:B------:R-:W-:Y:S01]  /*b860*/  FSEL R155, R155, RZ, P0 ;  /* 0x000000ff9b9b7208 */ /* 0x000fe20000000000 */
[----:B------:R-:W-:Y:S01]  /*b870*/  FADD.FTZ R5, R2, -R5 ;  /* 0x8000000502057221 */ /* 0x000fe20000010000 */
[----:B------:R-:W-:Y:S01]  /*b880*/  FSEL R157, R157, RZ, P1 ;  /* 0x000000ff9d9d7208 */ /* 0x000fe20000800000 */
[----:B------:R-:W-:-:S02]  /*b890*/  FADD.FTZ R7, R0, -R7 ;  /* 0x8000000700077221 */ /* 0x000fc40000010000 */
[--C-:B------:R-:W-:Y:S01]  /*b8a0*/  FFMA.FTZ R150, R6, UR19, -R155.reuse ;  /* 0x0000001306967c23 */ /* 0x100fe2000801089b */
[----:B------:R-:W-:Y:S01]  /*b8b0*/  FFMA.FTZ R2, R4, UR19, -R155 ;  /* 0x0000001304027c23 */ /* 0x000fe2000801089b */
[----:B------:R-:W-:Y:S01]  /*b8c0*/  FMUL.FTZ R153, R5, UR19 ;  /* 0x0000001305997c20 */ /* 0x000fe20008410000 */
[----:B------:R-:W-:Y:S01]  /*b8d0*/  FMUL.FTZ R0, R7, UR19 ;  /* 0x0000001307007c20 */ /* 0x000fe20008410000 */
[--C-:B------:R-:W-:Y:S01]  /*b8e0*/  FFMA.FTZ R154, R138, UR19, -R157.reuse ;  /* 0x000000138a9a7c23 */ /* 0x100fe2000801089d */
[----:B------:R-:W1:Y:S01]  /*b8f0*/  LDSM.16.MT88.4 R4, [R194+0x12000] ;  /* 0x01200000c204783b */ /* 0x000e620000004200 */
[--C-:B------:R-:W-:Y:S01]  /*b900*/  FFMA.FTZ R151, R12, UR19, -R157.reuse ;  /* 0x000000130c977c23 */ /* 0x100fe2000801089d */
[--C-:B------:R-:W-:Y:S01]  /*b910*/  FFMA.FTZ R152, R142, UR19, -R157.reuse ;  /* 0x000000138e987c23 */ /* 0x100fe2000801089d */
[----:B------:R-:W-:Y:S01]  /*b920*/  FFMA.FTZ R149, R140, UR19, -R157 ;  /* 0x000000138c957c23 */ /* 0x000fe2000801089d */
[--C-:B------:R-:W-:Y:S01]  /*b930*/  FFMA.FTZ R148, R8, UR19, -R155.reuse ;  /* 0x0000001308947c23 */ /* 0x100fe2000801089b */
[--C-:B------:R-:W-:Y:S01]  /*b940*/  FFMA.FTZ R133, R10, UR19, -R155.reuse ;  /* 0x000000130a857c23 */ /* 0x100fe2000801089b */
[----:B------:R-:W-:Y:S01]  /*b950*/  MUFU.EX2 R154, R154 ;  /* 0x0000009a009a7308 */ /* 0x000fe20000000800 */
[----:B------:R-:W2:Y:S01]  /*b960*/  LDSM.16.MT88.4 R12, [R196+0x12000] ;  /* 0x01200000c40c783b */ /* 0x000ea20000004200 */
[--C-:B------:R-:W-:Y:S01]  /*b970*/  FFMA.FTZ R165, R26, UR19, -R155.reuse ;  /* 0x000000131aa57c23 */ /* 0x100fe2000801089b */
[----:B------:R-:W-:Y:S01]  /*b980*/  FFMA.FTZ R178, R24, UR19, -R155 ;  /* 0x0000001318b27c23 */ /* 0x000fe2000801089b */
[--C-:B------:R-:W-:Y:S01]  /*b990*/  FFMA.FTZ R159, R34, UR19, -R157.reuse ;  /* 0x00000013229f7c23 */ /* 0x100fe2000801089d */
[----:B------:R-:W-:Y:S01]  /*b9a0*/  LDSM.16.MT88.4 R24, [R196+0x14800] ;  /* 0x01480000c418783b */ /* 0x000fe20000004200 */
[--C-:B------:R-:W-:Y:S01]  /*b9b0*/  FFMA.FTZ R172, R32, UR19, -R157.reuse ;  /* 0x0000001320ac7c23 */ /* 0x100fe2000801089d */
[--C-:B------:R-:W-:Y:S01]  /*b9c0*/  FFMA.FTZ R161, R30, UR19, -R157.reuse ;  /* 0x000000131ea17c23 */ /* 0x100fe2000801089d */
[----:B------:R-:W3:Y:S01]  /*b9d0*/  MUFU.EX2 R151, R151 ;  /* 0x0000009700977308 */ /* 0x000ee20000000800 */
[----:B------:R-:W-:Y:S01]  /*b9e0*/  FFMA.FTZ R174, R28, UR19, -R157 ;  /* 0x000000131cae7c23 */ /* 0x000fe2000801089d */
[--C-:B------:R-:W-:Y:S01]  /*b9f0*/  FFMA.FTZ R163, R22, UR19, -R155.reuse ;  /* 0x0000001316a37c23 */ /* 0x100fe2000801089b */
[----:B------:R-:W-:Y:S01]  /*ba00*/  FFMA.FTZ R176, R20, UR19, -R155 ;  /* 0x0000001314b07c23 */ /* 0x000fe2000801089b */
[----:B------:R-:W-:Y:S01]  /*ba10*/  LDSM.16.MT88.4 R140, [R192+0x16000] ;  /* 0x01600000c08c783b */ /* 0x000fe20000004200 */
[--C-:B------:R-:W-:Y:S01]  /*ba20*/  FFMA.FTZ R167, R226, UR19, -R157.reuse ;  /* 0x00000013e2a77c23 */ /* 0x100fe2000801089d */
[--C-:B------:R-:W-:Y:S01]  /*ba30*/  FFMA.FTZ R222, R222, UR19, -R157.reuse ;  /* 0x00000013dede7c23 */ /* 0x100fe2000801089d */
[--C-:B------:R-:W-:Y:S01]  /*ba40*/  FFMA.FTZ R169, R146, UR19, -R157.reuse ;  /* 0x0000001392a97c23 */ /* 0x100fe2000801089d */
[----:B------:R-:W-:Y:S01]  /*ba50*/  MUFU.EX2 R152, R152 ;  /* 0x0000009800987308 */ /* 0x000fe20000000800 */
[----:B------:R-:W-:Y:S01]  /*ba60*/  LDSM.16.MT88.4 R20, [R194+0x12800] ;  /* 0x01280000c214783b */ /* 0x000fe20000004200 */
[----:B------:R-:W-:Y:S01]  /*ba70*/  FFMA.FTZ R226, R144, UR19, -R157 ;  /* 0x0000001390e27c23 */ /* 0x000fe2000801089d */
[--C-:B------:R-:W-:Y:S01]  /*ba80*/  FFMA.FTZ R171, R228, UR19, -R155.reuse ;  /* 0x00000013e4ab7c23 */ /* 0x100fe2000801089b */
[--C-:B------:R-:W-:Y:S01]  /*ba90*/  FFMA.FTZ R224, R224, UR19, -R155.reuse ;  /* 0x00000013e0e07c23 */ /* 0x100fe2000801089b */
[--C-:B------:R-:W-:Y:S01]  /*baa0*/  FFMA.FTZ R173, R206, UR19, -R155.reuse ;  /* 0x00000013cead7c23 */ /* 0x100fe2000801089b */
[----:B------:R-:W-:Y:S01]  /*bab0*/  FFMA.FTZ R204, R204, UR19, -R155 ;  /* 0x00000013cccc7c23 */ /* 0x000fe2000801089b */
[----:B------:R-:W-:Y:S01]  /*bac0*/  LDSM.16.MT88.4 R136, [R196+0x12800] ;  /* 0x01280000c488783b */ /* 0x000fe20000004200 */
[----:B------:R-:W4:Y:S01]  /*bad0*/  MUFU.EX2 R149, R149 ;  /* 0x0000009500957308 */ /* 0x000f220000000800 */
[----:B---3--:R-:W-:Y:S01]  /*bae0*/  F2FP.F16.F32.PACK_AB R8, R151, R154 ;  /* 0x0000009a9708723e */ /* 0x008fe200000000ff */
[--C-:B------:R-:W-:Y:S01]  /*baf0*/  FFMA.FTZ R170, R170, UR19, -R157.reuse ;  /* 0x00000013aaaa7c23 */ /* 0x100fe2000801089d */
[----:B------:R-:W-:Y:S01]  /*bb00*/  LDSM.16.MT88.4 R32, [R193+0x12800] ;  /* 0x01280000c120783b */ /* 0x000fe20000004200 */
[--C-:B------:R-:W-:Y:S01]  /*bb10*/  FFMA.FTZ R175, R168, UR19, -R157.reuse ;  /* 0x00000013a8af7c23 */ /* 0x100fe2000801089d */
[----:B------:R-:W-:Y:S01]  /*bb20*/  FFMA.FTZ R166, R166, UR19, -R157 ;  /* 0x00000013a6a67c23 */ /* 0x000fe2000801089d */
[--C-:B------:R-:W-:Y:S01]  /*bb30*/  FFMA.FTZ R162, R162, UR19, -R155.reuse ;  /* 0x00000013a2a27c23 */ /* 0x100fe2000801089b */
[----:B------:R-:W-:Y:S01]  /*bb40*/  LDSM.16.MT88.4 R28, [R192+0x12800] ;  /* 0x01280000c01c783b */ /* 0x000fe20000004200 */
[----:B------:R-:W-:Y:S01]  /*bb50*/  MUFU.EX2 R150, R150 ;  /* 0x0000009600967308 */ /* 0x000fe20000000800 */
[--C-:B------:R-:W-:Y:S01]  /*bb60*/  FFMA.FTZ R177, R160, UR19, -R155.reuse ;  /* 0x00000013a0b17c23 */ /* 0x100fe2000801089b */
[----:B------:R-:W-:Y:S01]  /*bb70*/  FFMA.FTZ R158, R158, UR19, -R155 ;  /* 0x000000139e9e7c23 */ /* 0x000fe2000801089b */
[----:B------:R-:W-:Y:S01]  /*bb80*/  LDSM.16.MT88.4 R144, [R192+0x16800] ;  /* 0x01680000c090783b */ /* 0x000fe20000004200 */
[----:B------:R-:W-:Y:S01]  /*bb90*/  FFMA.FTZ R157, R164, UR19, -R157 ;  /* 0x00000013a49d7c23 */ /* 0x000fe2000801089d */
[----:B------:R-:W-:-:S03]  /*bba0*/  FFMA.FTZ R155, R156, UR19, -R155 ;  /* 0x000000139c9b7c23 */ /* 0x000fc6000801089b */
[----:B------:R-:W3:Y:S01]  /*bbb0*/  MUFU.EX2 R148, R148 ;  /* 0x0000009400947308 */ /* 0x000ee20000000800 */
[----:B----4-:R-:W-:-:S07]  /*bbc0*/  F2FP.F16.F32.PACK_AB R10, R149, R152 ;  /* 0x00000098950a723e */ /* 0x010fce00000000ff */
[----:B------:R-:W-:Y:S08]  /*bbd0*/  MUFU.EX2 R133, R133 ;  /* 0x0000008500857308 */ /* 0x000ff00000000800 */
[----:B------:R-:W4:Y:S01]  /*bbe0*/  MUFU.EX2 R2, R2 ;  /* 0x0000000200027308 */ /* 0x000f220000000800 */
[----:B---3--:R-:W-:-:S07]  /*bbf0*/  F2FP.F16.F32.PACK_AB R9, R148, R150 ;  /* 0x000000969409723e */ /* 0x008fce00000000ff */
[----:B------:R-:W3:Y:S08]  /*bc00*/  MUFU.EX2 R153, R153 ;  /* 0x0000009900997308 */ /* 0x000ef00000000800 */
[----:B------:R-:W5:Y:S01]  /*bc10*/  MUFU.EX2 R0, R0 ;  /* 0x0000000000007308 */ /* 0x000f620000000800 */
[----:B----4-:R-:W-:-:S07]  /*bc20*/  F2FP.F16.F32.PACK_AB R11, R2, R133 ;  /* 0x00000085020b723e */ /* 0x010fce00000000ff */
[----:B------:R-:W-:Y:S01]  /*bc30*/  MUFU.EX2 R159, R159 ;  /* 0x0000009f009f7308 */ /* 0x000fe20000000800 */
[-C--:B---3--:R-:W-:Y:S01]  /*bc40*/  FMUL.FTZ R120, R120, R153.reuse ;  /* 0x0000009978787220 */ /* 0x088fe20000410000 */
        /* <DEDUP_REMOVED lines=297> */
.L_x_456:
[----:B------:R-:W-:-:S06]  /*cee0*/  UISETP.GT.AND UP0, UPT, UR17, UR12, UPT ;  /* 0x0000000c1100728c */ /* 0x000fcc000bf04270 */
[----:B------:R-:W-:-:S13]  /*cef0*/  PLOP3.LUT P0, PT, PT, PT, UP0, 0x80, 0x0 ;  /* 0x000000000000781c */ /* 0x000fda0003f0f008 */
[----:B------:R-:W-:Y:S05]  /*cf00*/  @!P0 BRA `(.L_x_463) ;  /* 0x0000003400f48947 */ /* 0x000fea0003800000 */
[----:B------:R-:W1:Y:S01]  /*cf10*/  S2R R5, SR_TID.X ;  /* 0x0000000000057919 */ /* 0x000e620000002100 */
[----:B------:R-:W-:Y:S01]  /*cf20*/  ULDC UR4, c[0x0][0x2d0] ;  /* 0x0000b40000047ab9 */ /* 0x000fe20000000800 */
[----:B------:R-:W-:Y:S01]  /*cf30*/  MOV R2, R3 ;  /* 0x0000000300027202 */ /* 0x000fe20000000f00 */
[----:B------:R-:W-:Y:S01]  /*cf40*/  ULDC UR9, c[0x0][0x2d0] ;  /* 0x0000b40000097ab9 */ /* 0x000fe20000000800 */
[----:B------:R-:W-:Y:S01]  /*cf50*/  MOV R220, R134 ;  /* 0x0000008600dc7202 */ /* 0x000fe20000000f00 */
        /* <DEDUP_REMOVED lines=8> */
[----:B------:R-:W-:Y:S01]  /*cfe0*/  IMAD.MOV.U32 R0, RZ, RZ, R132 ;  /* 0x000000ffff007224 */ /* 0x000fe200078e0084 */
[----:B------:R-:W-:-:S11]  /*cff0*/  ULDC UR4, c[0x0][0x2ec] ;  /* 0x0000bb0000047ab9 */ /* 0x000fd60000000800 */
[----:B------:R-:W1:Y:S08]  /*d000*/  @!P2 LDC.64 R206, c[0x0][0x220] ;  /* 0x00008800ffceab82 */ /* 0x000e700000000a00 */
[----:B------:R-:W2:Y:S01]  /*d010*/  @!P2 LDC.64 R204, c[0x0][0x220] ;  /* 0x00008800ffccab82 */ /* 0x000ea20000000a00 */
[----:B------:R-:W-:Y:S05]  /*d020*/  BRA `(.L_x_464) ;  /* 0x0000000000fc7947 */ /* 0x000fea0003800000 */
.L_x_466:
[----:B------:R1:W-:Y:S01]  /*d030*/  @P2 STS.128 [R209+0xc000], RZ ;  /* 0x00c000ffd1002388 */ /* 0x0003e20000000c00 */
[----:B------:R-:W4:Y:S01]  /*d040*/  @!P2 LDC.64 R14, c[0x0][0x218] ;  /* 0x00008600ff0eab82 */ /* 0x000f220000000a00 */
[----:B------:R-:W-:Y:S04]  /*d050*/  UIADD3 UR17, UR17, -0x2, URZ ;  /* 0xfffffffe11117890 */ /* 0x000fe8000fffe03f */
[----:B------:R-:W-:Y:S02]  /*d060*/  USHF.R.S32.HI UR11, URZ, 0x1f, UR17 ;  /* 0x0000001f3f0b7899 */ /* 0x000fe40008011411 */
[----:B------:R-:W-:Y:S01]  /*d070*/  UIMAD.WIDE.U32 UR18, UR17, UR6, URZ ;  /* 0x00000006111272a5 */ /* 0x000fe2000f8e003f */
[----:B------:R-:W5:Y:S01]  /*d080*/  @!P4 LDC.64 R12, c[0x0][0x218] ;  /* 0x00008600ff0ccb82 */ /* 0x000f620000000a00 */
[----:B------:R-:W-:Y:S04]  /*d090*/  UIMAD UR11, UR11, UR6, URZ ;  /* 0x000000060b0b72a4 */ /* 0x000fe8000f8e023f */
[----:B------:R-:W-:Y:S01]  /*d0a0*/  UIMAD UR11, UR17, UR7, UR11 ;  /* 0x00000007110b72a4 */ /* 0x000fe2000f8e020b */
[----:B------:R-:W-:Y:S02]  /*d0b0*/  IMAD.U32 R20, RZ, RZ, UR18 ;  /* 0x00000012ff147e24 */ /* 0x000fe4000f8e00ff */
[----:B------:R-:W2:Y:S01]  /*d0c0*/  @!P3 LDC.64 R10, c[0x0][0x218] ;  /* 0x00008600ff0abb82 */ /* 0x000ea20000000a00 */
[----:B------:R-:W-:Y:S01]  /*d0d0*/  UIADD3 UR11, UR19, UR11, URZ ;  /* 0x0000000b130b7290 */ /* 0x000fe2000fffe03f */
[----:B------:R-:W-:Y:S01]  /*d0e0*/  IMAD.U32 R21, RZ, RZ, UR19 ;  /* 0x00000013ff157e24 */ /* 0x000fe2000f8e00ff */
[C---:B------:R-:W-:Y:S04]  /*d0f0*/  LEA R16, P0, R20.reuse, R210, 0x6 ;  /* 0x000000d214107211 */ /* 0x040fe800078030ff */
[----:B------:R-:W-:Y:S01]  /*d100*/  IMAD.U32 R21, RZ, RZ, UR11 ;  /* 0x0000000bff157e24 */ /* 0x000fe2000f8e00ff */
[----:B------:R-:W3:Y:S04]  /*d110*/  @!P2 LDC.64 R8, c[0x0][0x218] ;  /* 0x00008600ff08ab82 */ /* 0x000ee80000000a00 */
[----:B------:R-:W-:Y:S04]  /*d120*/  LEA.HI.X R21, R20, R213, R21, 0x6, P0 ;  /* 0x000000d514157211 */ /* 0x000fe800000f3415 */
[----:B------:R-:W1:Y:S08]  /*d130*/  @!P4 LDC.64 R6, c[0x0][0x218] ;  /* 0x00008600ff06cb82 */ /* 0x000e700000000a00 */
[----:B------:R-:W1:Y:S01]  /*d140*/  @!P3 LDC.64 R4, c[0x0][0x218] ;  /* 0x00008600ff04bb82 */ /* 0x000e620000000a00 */
[C---:B----4-:R-:W-:Y:S02]  /*d150*/  @!P2 LEA R14, P1, R16.reuse, R14, 0x1 ;  /* 0x0000000e100ea211 */ /* 0x050fe400078208ff */
[C---:B-----5:R-:W-:Y:S02]  /*d160*/  @!P4 LEA R24, P0, R16.reuse, R12, 0x1 ;  /* 0x0000000c1018c211 */ /* 0x060fe400078008ff */
[C-C-:B------:R-:W-:Y:S02]  /*d170*/  @!P2 LEA.HI.X R15, R16.reuse, R15, R21.reuse, 0x1, P1 ;  /* 0x0000000f100fa211 */ /* 0x140fe400008f0c15 */
[C-C-:B------:R-:W-:Y:S02]  /*d180*/  @!P4 LEA.HI.X R25, R16.reuse, R13, R21.reuse, 0x1, P0 ;  /* 0x0000000d1019c211 */ /* 0x140fe400000f0c15 */
[C---:B--2---:R-:W-:Y:S01]  /*d190*/  @!P3 LEA R20, P0, R16.reuse, R10, 0x1 ;  /* 0x0000000a1014b211 */ /* 0x044fe200078008ff */
[----:B------:R-:W-:Y:S01]  /*d1a0*/  @!PT LDS RZ, [RZ] ;  /* 0x00000000fffff984 */ /* 0x000fe20000000800 */
[----:B------:R-:W-:Y:S01]  /*d1b0*/  @!PT LDS RZ, [RZ] ;  /* 0x00000000fffff984 */ /* 0x000fe20000000800 */
[----:B------:R-:W-:Y:S01]  /*d1c0*/  @!PT LDS RZ, [RZ] ;  /* 0x00000000fffff984 */ /* 0x000fe20000000800 */
[----:B------:R4:W-:Y:S01]  /*d1d0*/  @!P2 LDGSTS.E.BYPASS.LTC128B.128 [R209+0xc000], desc[UR22][R14.64] ;  /* 0x0c0000000ed1afae */ /* 0x0009e2000b901d56 */
[C---:B------:R-:W-:Y:S03]  /*d1e0*/  IADD3 R12, P1, R16.reuse, UR26, RZ ;  /* 0x0000001a100c7c10 */ /* 0x040fe6000ff3e0ff */
[----:B------:R4:W-:Y:S01]  /*d1f0*/  @P4 STS.128 [R209+0xe000], RZ ;  /* 0x00e000ffd1004388 */ /* 0x0009e20000000c00 */
[----:B------:R-:W-:Y:S02]  /*d200*/  IADD3.X R10, R21, UR25, RZ, P1, !PT ;  /* 0x00000019150a7c10 */ /* 0x000fe40008ffe4ff */
[----:B------:R-:W-:Y:S01]  /*d210*/  @!P3 LEA.HI.X R21, R16, R11, R21, 0x1, P0 ;  /* 0x0000000b1015b211 */ /* 0x000fe200000f0c15 */
[----:B------:R-:W-:Y:S01]  /*d220*/  @!PT LDS RZ, [RZ] ;  /* 0x00000000fffff984 */ /* 0x000fe20000000800 */
[----:B------:R-:W-:Y:S01]  /*d230*/  @!PT LDS RZ, [RZ] ;  /* 0x00000000fffff984 */ /* 0x000fe20000000800 */
[----:B------:R-:W-:Y:S01]  /*d240*/  @!PT LDS RZ, [RZ] ;  /* 0x00000000fffff984 */ /* 0x000fe20000000800 */
[----:B------:R4:W-:Y:S01]  /*d250*/  @!P4 LDGSTS.E.BYPASS.LTC128B.128 [R209+0xe000], desc[UR22][R24.64+0x80] ;  /* 0x0e00008018d1cfae */ /* 0x0009e2000b901d56 */
[C---:B---3--:R-:W-:Y:S03]  /*d260*/  @!P2 LEA R8, P1, R12.reuse, R8, 0x1 ;  /* 0x000000080c08a211 */ /* 0x048fe600078208ff */
[----:B------:R4:W-:Y:S01]  /*d270*/  @P3 STS.128 [R209+0x10000], RZ ;  /* 0x010000ffd1003388 */ /* 0x0009e20000000c00 */
[C-C-:B------:R-:W-:Y:S02]  /*d280*/  @!P2 LEA.HI.X R9, R12.reuse, R9, R10.reuse, 0x1, P1 ;  /* 0x000000090c09a211 */ /* 0x140fe400008f0c0a */
[C---:B-1----:R-:W-:Y:S01]  /*d290*/  @!P4 LEA R6, P1, R12.reuse, R6, 0x1 ;  /* 0x000000060c06c211 */ /* 0x042fe200078208ff */
[----:B------:R-:W-:Y:S01]  /*d2a0*/  @!PT LDS RZ, [RZ] ;  /* 0x00000000fffff984 */ /* 0x000fe20000000800 */
[----:B------:R-:W-:Y:S01]  /*d2b0*/  @!PT LDS RZ, [RZ] ;  /* 0x00000000fffff984 */ /* 0x000fe20000000800 */
[----:B------:R-:W-:Y:S01]  /*d2c0*/  @!PT LDS RZ, [RZ] ;  /* 0x00000000fffff984 */ /* 0x000fe20000000800 */
[----:B------:R4:W-:Y:S01]  /*d2d0*/  @!P3 LDGSTS.E.BYPASS.LTC128B.128 [R209+0x10000], desc[UR22][R20.64+0x100] ;  /* 0x1000010014d1bfae */ /* 0x0009e2000b901d56 */
[C---:B------:R-:W-:Y:S02]  /*d2e0*/  @!P3 LEA R4, P0, R12.reuse, R4, 0x1 ;  /* 0x000000040c04b211 */ /* 0x040fe400078008ff */
[C-C-:B------:R-:W-:Y:S01]  /*d2f0*/  @!P4 LEA.HI.X R7, R12.reuse, R7, R10.reuse, 0x1, P1 ;  /* 0x000000070c07c211 */ /* 0x140fe200008f0c0a */
[----:B------:R4:W-:Y:S01]  /*d300*/  @P2 STS.128 [R209+0xd000], RZ ;  /* 0x00d000ffd1002388 */ /* 0x0009e20000000c00 */
[----:B------:R-:W-:Y:S03]  /*d310*/  @!P3 LEA.HI.X R5, R12, R5, R10, 0x1, P0 ;  /* 0x000000050c05b211 */ /* 0x000fe600000f0c0a */
        /* <DEDUP_REMOVED lines=16> */
.L_x_464:
        /* <DEDUP_REMOVED lines=16> */
[----:B------:R-:W-:Y:S06]  /*d520*/  @P2 STS.128 [R209+0x12000], RZ ;  /* 0x012000ffd1002388 */ /* 0x000fec0000000c00 */
[----:B------:R-:W-:Y:S01]  /*d530*/  @!PT LDS RZ, [RZ] ;  /* 0x00000000fffff984 */ /* 0x000fe20000000800 */
[----:B------:R-:W-:Y:S01]  /*d540*/  @!PT LDS RZ, [RZ] ;  /* 0x00000000fffff984 */ /* 0x000fe20000000800 */
[----:B------:R-:W-:Y:S01]  /*d550*/  @!PT LDS RZ, [RZ] ;  /* 0x00000000fffff984 */ /* 0x000fe20000000800 */
[----:B------:R-:W-:Y:S01]  /*d560*/  @!P2 LDGSTS.E.BYPASS.LTC128B.128 [R209+0x12000], desc[UR22][R234.64] ;  /* 0x12000000ead1afae */ /* 0x000fe2000b901d56 */
[----:B------:R-:W3:Y:S05]  /*d570*/  @!P3 LDC.64 R228, c[0x0][0x220] ;  /* 0x00008800ffe4bb82 */ /* 0x000eea0000000a00 */
[----:B------:R-:W-:Y:S03]  /*d580*/  @P4 STS.128 [R209+0x14000], RZ ;  /* 0x014000ffd1004388 */ /* 0x000fe60000000c00 */
        /* <DEDUP_REMOVED lines=9> */
[----:B------:R-:W-:Y:S05]  /*d620*/  @!P3 LEA.HI.X R229, R232, R229, R222, 0x1, P0 ;  /* 0x000000e5e8e5b211 */ /* 0x000fea00000f0cde */
[----:B------:R-:W-:Y:S01]  /*d630*/  @P3 STS.128 [R209+0x16000], RZ ;  /* 0x016000ffd1003388 */ /* 0x000fe20000000c00 */
[----:B------:R-:W-:Y:S02]  /*d640*/  IADD3.X R222, R222, UR16, RZ, P5, !PT ;  /* 0x00000010dede7c10 */ /* 0x000fe4000affe4ff */
[C---:B--2---:R-:W-:Y:S03]  /*d650*/  @!P2 LEA R232, P5, R3.reuse, R204, 0x1 ;  /* 0x000000cc03e8a211 */ /* 0x044fe600078a08ff */
        /* <DEDUP_REMOVED lines=13> */
[----:B------:R-:W-:Y:S05]  /*d730*/  @!P3 LEA.HI.X R225, R3, R225, R222, 0x1, P0 ;  /* 0x000000e103e1b211 */ /* 0x000fea00000f0cde */
[----:B------:R-:W-:Y:S01]  /*d740*/  @P4 STS.128 [R209+0x15000], RZ ;  /* 0x015000ffd1004388 */ /* 0x000fe20000000c00 */
[----:B------:R-:W-:Y:S05]  /*d750*/  IMAD.U32 R3, RZ, RZ, UR10 ;  /* 0x0000000aff037e24 */ /* 0x000fea000f8e00ff */
[----:B------:R-:W-:Y:S01]  /*d760*/  @!PT LDS RZ, [RZ] ;  /* 0x00000000fffff984 */ /* 0x000fe20000000800 */
[----:B------:R-:W-:Y:S01]  /*d770*/  @!PT LDS RZ, [RZ] ;  /* 0x00000000fffff984 */ /* 0x000fe20000000800 */
[----:B------:R-:W-:Y:S01]  /*d780*/  @!PT LDS RZ, [RZ] ;  /* 0x00000000fffff984 */ /* 0x000fe20000000800 */
[----:B------:R-:W-:Y:S01]  /*d790*/  @!P4 LDGSTS.E.BYPASS.LTC128B.128 [R209+0x15000], desc[UR22][R226.64+0x80] ;  /* 0x15000080e2d1cfae */ /* 0x000fe2000b901d56 */
[----:B------:R-:W-:Y:S05]  /*d7a0*/  IMAD R3, R3, 0x40, R218 ;  /* 0x0000004003037824 */ /* 0x000fea00078e02da */
[----:B------:R-:W-:Y:S01]  /*d7b0*/  @P3 STS.128 [R209+0x17000], RZ ;  /* 0x017000ffd1003388 */ /* 0x000fe20000000c00 */
[C---:B------:R-:W-:Y:S01]  /*d7c0*/  VIADD R222, R3.reuse, 0x1 ;  /* 0x0000000103de7836 */ /* 0x040fe20000000000 */
[C---:B------:R-:W-:Y:S04]  /*d7d0*/  ISETP.GE.AND P1, PT, R3.reuse, R215, PT ;  /* 0x000000d70300720c */ /* 0x040fe80003f26270 */
[----:B------:R-:W-:Y:S01]  /*d7e0*/  @!PT LDS RZ, [RZ] ;  /* 0x00000000fffff984 */ /* 0x000fe20000000800 */
[----:B------:R-:W-:Y:S01]  /*d7f0*/  @!PT LDS RZ, [RZ] ;  /* 0x00000000fffff984 */ /* 0x000fe20000000800 */
[----:B------:R-:W-:Y:S01]  /*d800*/  @!PT LDS RZ, [RZ] ;  /* 0x00000000fffff984 */ /* 0x000fe20000000800 */
[----:B------:R1:W-:Y:S01]  /*d810*/  @!P3 LDGSTS.E.BYPASS.LTC128B.128 [R209+0x17000], desc[UR22][R224.64+0x100] ;  /* 0x17000100e0d1bfae */ /* 0x0003e2000b901d56 */
[CC--:B------:R-:W-:Y:S02]  /*d820*/  ISETP.GE.AND P0, PT, R3.reuse, R217.reuse, PT ;  /* 0x000000d90300720c */ /* 0x0c0fe40003f06270 */
[C---:B------:R-:W-:Y:S03]  /*d830*/  ISETP.GE.AND P5, PT, R222.reuse, R217, PT ;  /* 0x000000d9de00720c */ /* 0x040fe60003fa6270 */
[----:B------:R-:W-:Y:S01]  /*d840*/  LDSM.16.M88.4 R132, [R202] ;  /* 0x00000000ca84783b */ /* 0x000fe20000000200 */
[C---:B------:R-:W-:Y:S02]  /*d850*/  ISETP.GE.AND P6, PT, R222.reuse, R215, PT ;  /* 0x000000d7de00720c */ /* 0x040fe40003fc6270 */
[C---:B------:R-:W-:Y:S02]  /*d860*/  ISETP.GE.OR P5, PT, R222.reuse, R216, !P5 ;  /* 0x000000d8de00720c */ /* 0x040fe40006fa6670 */
[-C--:B------:R-:W-:Y:S01]  /*d870*/  ISETP.GE.OR P6, PT, R222, R214.reuse, !P6 ;  /* 0x000000d6de00720c */ /* 0x080fe200077c6670 */
[----:B------:R-:W2:Y:S01]  /*d880*/  LDSM.16.M88.4 R136, [R201+0xc000] ;  /* 0x00c00000c988783b */ /* 0x000ea20000000200 */
[C---:B------:R-:W-:Y:S01]  /*d890*/  VIADD R222, R3.reuse, 0x9 ;  /* 0x0000000903de7836 */ /* 0x040fe20000000000 */
[C---:B------:R-:W-:Y:S02]  /*d8a0*/  ISETP.GE.OR P1, PT, R3.reuse, R214, !P1 ;  /* 0x000000d60300720c */ /* 0x040fe40004f26670 */
[CC--:B------:R-:W-:Y:S02]  /*d8b0*/  ISETP.GE.OR P0, PT, R3.reuse, R216.reuse, !P0 ;  /* 0x000000d80300720c */ /* 0x0c0fe40004706670 */
[----:B------:R-:W3:Y:S06]  /*d8c0*/  LDSM.16.M88.4 R140, [R201+0xc800] ;  /* 0x00c80000c98c783b */ /* 0x000eec0000000200 */
[----:B------:R-:W4:Y:S01]  /*d8d0*/  LDSM.16.M88.4 R144, [R201+0xd000] ;  /* 0x00d00000c990783b */ /* 0x000f220000000200 */
[----:B-1----:R-:W-:Y:S05]  /*d8e0*/  VIADD R224, R3, 0x8 ;  /* 0x0000000803e07836 */ /* 0x002fea0000000000 */
[----:B------:R-:W1:Y:S06]  /*d8f0*/  LDSM.16.M88.4 R148, [R201+0xd800] ;  /* 0x00d80000c994783b */ /* 0x000e6c0000000200 */
        /* <DEDUP_REMOVED lines=14> */
[----:B------:R-:W-:Y:S01]  /*d9e0*/  LDSM.16.M88.4 R136, [R195+0xd000] ;  /* 0x00d00000c388783b */ /* 0x000fe20000000200 */
[C---:B-1----:R-:W-:Y:S05]  /*d9f0*/  HMMA.16816.F32 R28, R132.reuse, R148, RZ ;  /* 0x00000094841c723c */ /* 0x042fea00000018ff */
[----:B------:R-:W-:Y:S01]  /*da00*/  LDSM.16.M88.4 R140, [R195+0xd800] ;  /* 0x00d80000c38c783b */ /* 0x000fe20000000200 */
[----:B------:R-:W-:Y:S05]  /*da10*/  HMMA.16816.F32 R32, R132, R150, RZ ;  /* 0x000000968420723c */ /* 0x000fea00000018ff */
[----:B------:R-:W1:Y:S01]  /*da20*/  LDSM.16.M88.4 R132, [R195+0xc800] ;  /* 0x00c80000c384783b */ /* 0x000e620000000200 */
[C---:B-----5:R-:W-:Y:S05]  /*da30*/  HMMA.16816.F32 R4, R152.reuse, R156, R4 ;  /* 0x0000009c9804723c */ /* 0x060fea0000001804 */
[----:B------:R-:W-:Y:S01]  /*da40*/  LDSM.16.M88.4 R144, [R197] ;  /* 0x00000000c590783b */ /* 0x000fe20000000200 */
[C---:B------:R-:W-:Y:S05]  /*da50*/  HMMA.16816.F32 R8, R152.reuse, R158, R8 ;  /* 0x0000009e9808723c */ /* 0x040fea0000001808 */
[----:B------:R-:W5:Y:S01]  /*da60*/  LDSM.16.M88.4 R148, [R188] ;  /* 0x00000000bc94783b */ /* 0x000f620000000200 */
[C---:B--2---:R-:W-:Y:S05]  /*da70*/  HMMA.16816.F32 R12, R152.reuse, R160, R12 ;  /* 0x000000a0980c723c */ /* 0x044fea000000180c */
[----:B------:R-:W-:Y:S01]  /*da80*/  LDSM.16.M88.4 R156, [R188+0x1000] ;  /* 0x00100000bc9c783b */ /* 0x000fe20000000200 */
[C---:B------:R-:W-:Y:S05]  /*da90*/  HMMA.16816.F32 R16, R152.reuse, R162, R16 ;  /* 0x000000a29810723c */ /* 0x040fea0000001810 */
[----:B------:R-:W-:Y:S01]  /*daa0*/  LDSM.16.M88.4 R160, [R188+0x1800] ;  /* 0x00180000bca0783b */ /* 0x000fe20000000200 */
[C---:B------:R-:W-:Y:S06]  /*dab0*/  HMMA.16816.F32 R20, R152.reuse, R164, R20 ;  /* 0x000000a49814723c */ /* 0x040fec0000001814 */
[C---:B------:R-:W-:Y:S01]  /*dac0*/  HMMA.16816.F32 R24, R152.reuse, R166, R24 ;  /* 0x000000a69818723c */ /* 0x040fe20000001818 */
[----:B------:R-:W-:Y:S05]  /*dad0*/  LDSM.16.M88.4 R164, [R202+0x4000] ;  /* 0x00400000caa4783b */ /* 0x000fea0000000200 */
[C---:B---3--:R-:W-:Y:S06]  /*dae0*/  HMMA.16816.F32 R28, R152.reuse, R168, R28 ;  /* 0x000000a8981c723c */ /* 0x048fec000000181c */
[----:B------:R-:W-:Y:S01]  /*daf0*/  HMMA.16816.F32 R32, R152, R170, R32 ;  /* 0x000000aa9820723c */ /* 0x000fe20000001820 */
[----:B------:R-:W2:Y:S05]  /*db00*/  LDSM.16.M88.4 R152, [R188+0x800] ;  /* 0x00080000bc98783b */ /* 0x000eaa0000000200 */
[C---:B----4-:R-:W-:Y:S01]  /*db10*/  HMMA.16816.F32 R4, R172.reuse, R176, R4 ;  /* 0x000000b0ac04723c */ /* 0x050fe20000001804 */
        /* <DEDUP_REMOVED lines=101> */
[C---:B-1----:R-:W-:Y:S06]  /*e170*/  HMMA.16816.F32 R12, R164.reuse, R132, R12 ;  /* 0x00000084a40c723c */ /* 0x042fec000000180c */
        /* <DEDUP_REMOVED lines=45> */
[----:B------:R-:W-:Y:S01]  /*e450*/  FMUL.FTZ R240, R25, UR8 ;  /* 0x0000000819f07c20 */ /* 0x000fe20008410000 */
[C---:B------:R-:W-:Y:S01]  /*e460*/  ISETP.GE.AND P6, PT, R222.reuse, R215, PT ;  /* 0x000000d7de00720c */ /* 0x040fe20003fc6270 */
[C---:B-1----:R-:W-:Y:S03]  /*e470*/  HMMA.16816.F32 R28, R172.reuse, R132, R28 ;  /* 0x00000084ac1c723c */ /* 0x042fe6000000181c */
[----:B------:R-:W-:Y:S03]  /*e480*/  ISETP.GE.OR P6, PT, R222, R214, !P6 ;  /* 0x000000d6de00720c */ /* 0x000fe600077c6670 */
[----:B------:R-:W1:Y:S01]  /*e490*/  MUFU.TANH R249, R249 ;  /* 0x000000f900f97308 */ /* 0x000e620000002400 */
[----:B----4-:R-:W-:Y:S01]  /*e4a0*/  FSEL R247, R247, -INF , !P0 ;  /* 0xff800000f7f77808 */ /* 0x010fe20004000000 */
[----:B------:R-:W-:Y:S01]  /*e4b0*/  VIADD R222, R3, 0x10 ;  /* 0x0000001003de7836 */ /* 0x000fe20000000000 */
[----:B------:R-:W-:Y:S02]  /*e4c0*/  ISETP.GE.AND P0, PT, R224, R217, PT ;  /* 0x000000d9e000720c */ /* 0x000fe40003f06270 */
[----:B------:R-:W-:Y:S01]  /*e4d0*/  FMUL.FTZ R236, R26, UR8 ;  /* 0x000000081aec7c20 */ /* 0x000fe20008410000 */
[----:B------:R-:W-:Y:S04]  /*e4e0*/  HMMA.16816.F32 R32, R172, R134, R32 ;  /* 0x00000086ac20723c */ /* 0x000fe80000001820 */
[----:B------:R-:W3:Y:S01]  /*e4f0*/  MUFU.TANH R243, R243 ;  /* 0x000000f300f37308 */ /* 0x000ee20000002400 */
[----:B--2---:R-:W-:Y:S01]  /*e500*/  FSEL R245, R245, -INF , !P5 ;  /* 0xff800000f5f57808 */ /* 0x004fe20006800000 */
[----:B------:R-:W-:Y:S01]  /*e510*/  FMUL.FTZ R232, R27, UR8 ;  /* 0x000000081be87c20 */ /* 0x000fe20008410000 */
[C---:B------:R-:W-:Y:S01]  /*e520*/  ISETP.GE.AND P5, PT, R224.reuse, R215, PT ;  /* 0x000000d7e000720c */ /* 0x040fe20003fa6270 */
[C---:B------:R-:W-:Y:S01]  /*e530*/  VIADD R19, R3.reuse, 0x39 ;  /* 0x0000003903137836 */ /* 0x040fe20000000000 */
[C---:B------:R-:W-:Y:S02]  /*e540*/  ISETP.GE.OR P0, PT, R224.reuse, R216, !P0 ;  /* 0x000000d8e000720c */ /* 0x040fe40004706670 */
[----:B------:R-:W-:Y:S03]  /*e550*/  ISETP.GE.OR P5, PT, R224, R214, !P5 ;  /* 0x000000d6e000720c */ /* 0x000fe60006fa6670 */
[----:B------:R-:W2:Y:S01]  /*e560*/  MUFU.TANH R241, R241 ;  /* 0x000000f100f17308 */ /* 0x000ea20000002400 */
[----:B------:R-:W-:Y:S01]  /*e570*/  VIADD R224, R3, 0x11 ;  /* 0x0000001103e07836 */ /* 0x000fe20000000000 */
[----:B-1----:R-:W-:Y:S02]  /*e580*/  FSEL R249, R249, -INF , !P0 ;  /* 0xff800000f9f97808 */ /* 0x002fe40004000000 */
[----:B------:R-:W-:Y:S01]  /*e590*/  ISETP.GE.AND P0, PT, R222, R217, PT ;  /* 0x000000d9de00720c */ /* 0x000fe20003f06270 */
[----:B------:R-:W-:Y:S01]  /*e5a0*/  FMUL.FTZ R230, R28, UR8 ;  /* 0x000000081ce67c20 */ /* 0x000fe20008410000 */
[----:B------:R-:W-:Y:S01]  /*e5b0*/  FMUL.FTZ R228, R29, UR8 ;  /* 0x000000081de47c20 */ /* 0x000fe20008410000 */
[----:B------:R-:W-:Y:S03]  /*e5c0*/  FMUL.FTZ R17, R31, UR8 ;  /* 0x000000081f117c20 */ /* 0x000fe60008410000 */
[----:B------:R-:W1:Y:S01]  /*e5d0*/  MUFU.TANH R235, R235 ;  /* 0x000000eb00eb7308 */ /* 0x000e620000002400 */
[----:B---3--:R-:W-:Y:S01]  /*e5e0*/  FSEL R243, R243, -INF , !P1 ;  /* 0xff800000f3f37808 */ /* 0x008fe20004800000 */
[----:B------:R-:W-:Y:S01]  /*e5f0*/  FMUL.FTZ R30, R30, UR8 ;  /* 0x000000081e1e7c20 */ /* 0x000fe20008410000 */
[C---:B------:R-:W-:Y:S02]  /*e600*/  ISETP.GE.AND P1, PT, R222.reuse, R215, PT ;  /* 0x000000d7de00720c */ /* 0x040fe40003f26270 */
[----:B------:R-:W-:Y:S01]  /*e610*/  ISETP.GE.OR P0, PT, R222, R216, !P0 ;  /* 0x000000d8de00720c */ /* 0x000fe20004706670 */
[----:B------:R-:W-:Y:S01]  /*e620*/  FMUL.FTZ R9, R32, UR8 ;  /* 0x0000000820097c20 */ /* 0x000fe20008410000 */
[----:B------:R-:W-:Y:S03]  /*e630*/  ISETP.GE.OR P1, PT, R222, R214, !P1 ;  /* 0x000000d6de00720c */ /* 0x000fe60004f26670 */
[----:B------:R-:W3:Y:S01]  /*e640*/  MUFU.TANH R233, R233 ;  /* 0x000000e900e97308 */ /* 0x000ee20000002400 */
[----:B--2---:R-:W-:Y:S01]  /*e650*/  FSEL R241, R241, -INF , !P5 ;  /* 0xff800000f1f17808 */ /* 0x004fe20006800000 */
[----:B------:R-:W-:Y:S01]  /*e660*/  VIADD R222, R3, 0x18 ;  /* 0x0000001803de7836 */ /* 0x000fe20000000000 */
[----:B------:R-:W-:Y:S01]  /*e670*/  ISETP.GE.AND P5, PT, R224, R217, PT ;  /* 0x000000d9e000720c */ /* 0x000fe20003fa6270 */
[----:B------:R-:W-:Y:S01]  /*e680*/  FMUL.FTZ R33, R33, UR8 ;  /* 0x0000000821217c20 */ /* 0x000fe20008410000 */
[----:B------:R-:W-:Y:S01]  /*e690*/  FMUL.FTZ R18, R34, UR8 ;  /* 0x0000000822127c20 */ /* 0x000fe20008410000 */
[----:B------:R-:W-:Y:S01]  /*e6a0*/  FMUL.FTZ R35, R35, UR8 ;  /* 0x0000000823237c20 */ /* 0x000fe20008410000 */
[C---:B------:R-:W-:Y:S03]  /*e6b0*/  ISETP.GE.OR P5, PT, R224.reuse, R216, !P5 ;  /* 0x000000d8e000720c */ /* 0x040fe60006fa6670 */
        /* <DEDUP_REMOVED lines=8> */
[C---:B------:R-:W-:Y:S03]  /*e740*/  ISETP.GE.OR P0, PT, R222.reuse, R216, !P0 ;  /* 0x000000d8de00720c */ /* 0x040fe60004706670 */
[----:B------:R-:W3:Y:S01]  /*e750*/  MUFU.TANH R252, R252 ;  /* 0x000000fc00fc7308 */ /* 0x000ee20000002400 */
[----:B--2---:R-:W-:Y:S02]  /*e760*/  FSEL R231, R231, -INF , !P5 ;  /* 0xff800000e7e77808 */ /* 0x004fe40006800000 */
[C---:B------:R-:W-:Y:S04]  /*e770*/  ISETP.GE.AND P5, PT, R222.reuse, R215, PT ;  /* 0x000000d7de00720c */ /* 0x040fe80003fa6270 */
[----:B------:R-:W-:Y:S03]  /*e780*/  ISETP.GE.OR P5, PT, R222, R214, !P5 ;  /* 0x000000d6de00720c */ /* 0x000fe60006fa6670 */
[----:B------:R-:W2:Y:S01]  /*e790*/  MUFU.TANH R229, R229 ;  /* 0x000000e500e57308 */ /* 0x000ea20000002400 */
[----:B-1----:R-:W-:Y:S01]  /*e7a0*/  FSEL R225, R225, -INF , !P1 ;  /* 0xff800000e1e17808 */ /* 0x002fe20004800000 */
[----:B------:R-:W-:Y:S01]  /*e7b0*/  VIADD R222, R3, 0x20 ;  /* 0x0000002003de7836 */ /* 0x000fe20000000000 */
        /* <DEDUP_REMOVED lines=16> */
[----:B---3--:R-:W-:Y:S01]  /*e8c0*/  FSEL R250, R250, -INF , !P5 ;  /* 0xff800000fafa7808 */ /* 0x008fe20006800000 */
[C---:B------:R-:W-:Y:S01]  /*e8d0*/  VIADD R222, R3.reuse, 0x28 ;  /* 0x0000002803de7836 */ /* 0x040fe20000000000 */
[CC--:B------:R-:W-:Y:S04]  /*e8e0*/  ISETP.GE.AND P5, PT, R224.reuse, R217.reuse, PT ;  /* 0x000000d9e000720c */ /* 0x0c0fe80003fa6270 */
[-C--:B------:R-:W-:Y:S03]  /*e8f0*/  ISETP.GE.OR P5, PT, R224, R216.reuse, !P5 ;  /* 0x000000d8e000720c */ /* 0x080fe60006fa6670 */
[----:B------:R-:W3:Y:S01]  /*e900*/  MUFU.TANH R248, R248 ;  /* 0x000000f800f87308 */ /* 0x000ee20000002400 */
[----:B--2---:R-:W-:Y:S02]  /*e910*/  FSEL R246, R246, -INF , !P0 ;  /* 0xff800000f6f67808 */ /* 0x004fe40004000000 */
[C---:B------:R-:W-:Y:S04]  /*e920*/  ISETP.GE.AND P0, PT, R222.reuse, R217, PT ;  /* 0x000000d9de00720c */ /* 0x040fe80003f06270 */
[----:B------:R-:W-:Y:S03]  /*e930*/  ISETP.GE.OR P0, PT, R222, R216, !P0 ;  /* 0x000000d8de00720c */ /* 0x000fe60004706670 */
[----:B------:R-:W2:Y:S01]  /*e940*/  MUFU.TANH R238, R238 ;  /* 0x000000ee00ee7308 */ /* 0x000ea20000002400 */
[----:B-1----:R-:W-:Y:S02]  /*e950*/  FSEL R244, R244, -INF , !P5 ;  /* 0xff800000f4f47808 */ /* 0x002fe40006800000 */
[CC--:B------:R-:W-:Y:S04]  /*e960*/  ISETP.GE.AND P5, PT, R222.reuse, R215.reuse, PT ;  /* 0x000000d7de00720c */ /* 0x0c0fe80003fa6270 */
[-C--:B------:R-:W-:Y:S03]  /*e970*/  ISETP.GE.OR P5, PT, R222, R214.reuse, !P5 ;  /* 0x000000d6de00720c */ /* 0x080fe60006fa6670 */
[----:B------:R-:W1:Y:S01]  /*e980*/  MUFU.TANH R242, R242 ;  /* 0x000000f200f27308 */ /* 0x000e620000002400 */
[----:B---3--:R-:W-:Y:S01]  /*e990*/  FSEL R248, R248, -INF , !P6 ;  /* 0xff800000f8f87808 */ /* 0x008fe20007000000 */
[C---:B------:R-:W-:Y:S01]  /*e9a0*/  VIADD R222, R3.reuse, 0x29 ;  /* 0x0000002903de7836 */ /* 0x040fe20000000000 */
[C---:B------:R-:W-:Y:S04]  /*e9b0*/  ISETP.GE.AND P6, PT, R224.reuse, R215, PT ;  /* 0x000000d7e000720c */ /* 0x040fe80003fc6270 */
[----:B------:R-:W-:Y:S03]  /*e9c0*/  ISETP.GE.OR P6, PT, R224, R214, !P6 ;  /* 0x000000d6e000720c */ /* 0x000fe600077c6670 */
[----:B------:R-:W3:Y:S01]  /*e9d0*/  MUFU.TANH R240, R240 ;  /* 0x000000f000f07308 */ /* 0x000ee20000002400 */
[----:B--2---:R-:W-:Y:S01]  /*e9e0*/  FSEL R238, R238, -INF , !P1 ;  /* 0xff800000eeee7808 */ /* 0x004fe20004800000 */
[----:B------:R-:W-:Y:S01]  /*e9f0*/  VIADD R224, R3, 0x30 ;  /* 0x0000003003e07836 */ /* 0x000fe20000000000 */
[CC--:B------:R-:W-:Y:S04]  /*ea00*/  ISETP.GE.AND P1, PT, R222.reuse, R217.reuse, PT ;  /* 0x000000d9de00720c */ /* 0x0c0fe80003f26270 */
[-C--:B------:R-:W-:Y:S03]  /*ea10*/  ISETP.GE.OR P1, PT, R222, R216.reuse, !P1 ;  /* 0x000000d8de00720c */ /* 0x080fe60004f26670 */
[----:B------:R-:W2:Y:S01]  /*ea20*/  MUFU.TANH R234, R234 ;  /* 0x000000ea00ea7308 */ /* 0x000ea20000002400 */
[----:B-1----:R-:W-:Y:S02]  /*ea30*/  FSEL R242, R242, -INF , !P0 ;  /* 0xff800000f2f27808 */ /* 0x002fe40004000000 */
[C---:B------:R-:W-:Y:S04]  /*ea40*/  ISETP.GE.AND P0, PT, R224.reuse, R217, PT ;  /* 0x000000d9e000720c */ /* 0x040fe80003f06270 */
[----:B------:R-:W-:Y:S03]  /*ea50*/  ISETP.GE.OR P0, PT, R224, R216, !P0 ;  /* 0x000000d8e000720c */ /* 0x000fe60004706670 */
[----:B------:R-:W1:Y:S01]  /*ea60*/  MUFU.TANH R236, R236 ;  /* 0x000000ec00ec7308 */ /* 0x000e620000002400 */
[----:B---3--:R-:W-:Y:S02]  /*ea70*/  FSEL R240, R240, -INF , !P1 ;  /* 0xff800000f0f07808 */ /* 0x008fe40004800000 */
[CC--:B------:R-:W-:Y:S04]  /*ea80*/  ISETP.GE.AND P1, PT, R224.reuse, R215.reuse, PT ;  /* 0x000000d7e000720c */ /* 0x0c0fe80003f26270 */
[----:B------:R-:W-:Y:S03]  /*ea90*/  ISETP.GE.OR P1, PT, R224, R214, !P1 ;  /* 0x000000d6e000720c */ /* 0x000fe60004f26670 */
[----:B------:R-:W3:Y:S01]  /*eaa0*/  MUFU.TANH R230, R230 ;  /* 0x000000e600e67308 */ /* 0x000ee20000002400 */
[----:B------:R-:W-:Y:S02]  /*eab0*/  FMNMX.FTZ R224, R247, R0, !PT ;  /* 0x00000000f7e07209 */ /* 0x000fe40007810000 */
[----:B--2---:R-:W-:Y:S02]  /*eac0*/  FSEL R234, R234, -INF , !P6 ;  /* 0xff800000eaea7808 */ /* 0x004fe40007000000 */
[C---:B------:R-:W-:Y:S02]  /*ead0*/  ISETP.GE.AND P6, PT, R222.reuse, R215, PT ;  /* 0x000000d7de00720c */ /* 0x040fe40003fc6270 */
[----:B------:R-:W-:Y:S03]  /*eae0*/  FMNMX.FTZ R224, R245, R224, !PT ;  /* 0x000000e0f5e07209 */ /* 0x000fe60007810000 */
[----:B------:R-:W2:Y:S01]  /*eaf0*/  MUFU.TANH R228, R228 ;  /* 0x000000e400e47308 */ /* 0x000ea20000002400 */
[----:B------:R-:W-:Y:S01]  /*eb00*/  ISETP.GE.OR P6, PT, R222, R214, !P6 ;  /* 0x000000d6de00720c */ /* 0x000fe200077c6670 */
[----:B------:R-:W-:Y:S01]  /*eb10*/  VIADD R222, R3, 0x31 ;  /* 0x0000003103de7836 */ /* 0x000fe20000000000 */
[----:B------:R-:W-:Y:S01]  /*eb20*/  FMNMX.FTZ R226, R249, R224, !PT ;  /* 0x000000e0f9e27209 */ /* 0x000fe20007810000 */
[----:B------:R-:W-:Y:S01]  /*eb30*/  VIADD R224, R3, 0x38 ;  /* 0x0000003803e07836 */ /* 0x000fe20000000000 */
[----:B-1----:R-:W-:Y:S02]  /*eb40*/  FSEL R236, R236, -INF , !P5 ;  /* 0xff800000ecec7808 */ /* 0x002fe40006800000 */
[----:B------:R-:W-:Y:S03]  /*eb50*/  FMNMX.FTZ R251, R243, R226, !PT ;  /* 0x000000e2f3fb7209 */ /* 0x000fe60007810000 */
[----:B------:R-:W1:Y:S01]  /*eb60*/  MUFU.TANH R232, R232 ;  /* 0x000000e800e87308 */ /* 0x000e620000002400 */
[----:B------:R-:W-:Y:S02]  /*eb70*/  FMNMX.FTZ R226, R239, R2, !PT ;  /* 0x00000002efe27209 */ /* 0x000fe40007810000 */
[C---:B------:R-:W-:Y:S02]  /*eb80*/  ISETP.GE.AND P5, PT, R222.reuse, R217, PT ;  /* 0x000000d9de00720c */ /* 0x040fe40003fa6270 */
[----:B------:R-:W-:Y:S02]  /*eb90*/  FMNMX.FTZ R251, R233, R251, !PT ;  /* 0x000000fbe9fb7209 */ /* 0x000fe40007810000 */
[----:B------:R-:W-:Y:S03]  /*eba0*/  FMNMX.FTZ R10, R237, R226, !PT ;  /* 0x000000e2ed0a7209 */ /* 0x000fe60007810000 */
[----:B------:R-:W-:Y:S01]  /*ebb0*/  MUFU.TANH R17, R17 ;  /* 0x0000001100117308 */ /* 0x000fe20000002400 */
[-C--:B------:R-:W-:Y:S02]  /*ebc0*/  ISETP.GE.OR P5, PT, R222, R216.reuse, !P5 ;  /* 0x000000d8de00720c */ /* 0x080fe40006fa6670 */
[----:B------:R-:W-:Y:S02]  /*ebd0*/  FMNMX.FTZ R251, R231, R251, !PT ;  /* 0x000000fbe7fb7209 */ /* 0x000fe40007810000 */
[----:B---3--:R-:W-:Y:S02]  /*ebe0*/  FSEL R230, R230, -INF , !P0 ;  /* 0xff800000e6e67808 */ /* 0x008fe40004000000 */
[----:B--2---:R-:W-:Y:S03]  /*ebf0*/  FSEL R228, R228, -INF , !P5 ;  /* 0xff800000e4e47808 */ /* 0x004fe60006800000 */
[----:B------:R2:W3:Y:S01]  /*ec00*/  MUFU.TANH R226, R9 ;  /* 0x0000000900e27308 */ /* 0x0004e20000002400 */
[C---:B------:R-:W-:Y:S02]  /*ec10*/  ISETP.GE.AND P0, PT, R224.reuse, R217, PT ;  /* 0x000000d9e000720c */ /* 0x040fe40003f06270 */
[C---:B------:R-:W-:Y:S02]  /*ec20*/  ISETP.GE.AND P5, PT, R224.reuse, R215, PT ;  /* 0x000000d7e000720c */ /* 0x040fe40003fa6270 */
[----:B------:R-:W-:Y:S02]  /*ec30*/  FMNMX.FTZ R251, R229, R251, !PT ;  /* 0x000000fbe5fb7209 */ /* 0x000fe40007810000 */
[C---:B------:R-:W-:Y:S03]  /*ec40*/  ISETP.GE.OR P0, PT, R224.reuse, R216, !P0 ;  /* 0x000000d8e000720c */ /* 0x040fe60004706670 */
[----:B------:R-:W-:Y:S01]  /*ec50*/  MUFU.TANH R18, R18 ;  /* 0x0000001200127308 */ /* 0x000fe20000002400 */
[----:B------:R-:W-:Y:S02]  /*ec60*/  FMNMX.FTZ R10, R241, R10, !PT ;  /* 0x0000000af10a7209 */ /* 0x000fe40007810000 */
[----:B------:R-:W-:Y:S02]  /*ec70*/  ISETP.GE.OR P5, PT, R224, R214, !P5 ;  /* 0x000000d6e000720c */ /* 0x000fe40006fa6670 */
[----:B------:R-:W-:Y:S02]  /*ec80*/  FMNMX.FTZ R224, R227, R251, !PT ;  /* 0x000000fbe3e07209 */ /* 0x000fe40007810000 */
[----:B------:R-:W-:Y:S02]  /*ec90*/  FMNMX.FTZ R251, R235, R10, !PT ;  /* 0x0000000aebfb7209 */ /* 0x000fe40007810000 */
[----:B------:R-:W-:Y:S02]  /*eca0*/  FMNMX.FTZ R11, R246, R224, !PT ;  /* 0x000000e0f60b7209 */ /* 0x000fe40007810000 */
[----:B------:R-:W-:Y:S01]  /*ecb0*/  FMNMX.FTZ R251, R225, R251, !PT ;  /* 0x000000fbe1fb7209 */ /* 0x000fe20007810000 */
[----:B------:R-:W4:Y:S01]  /*ecc0*/  MUFU.TANH R224, R33 ;  /* 0x0000002100e07308 */ /* 0x000f220000002400 */
[----:B--2---:R-:W-:Y:S02]  /*ecd0*/  FMNMX.FTZ R9, R244, R11, !PT ;  /* 0x0000000bf4097209 */ /* 0x004fe40007810000 */
[----:B------:R-:W-:Y:S02]  /*ece0*/  FMNMX.FTZ R251, R252, R251, !PT ;  /* 0x000000fbfcfb7209 */ /* 0x000fe40007810000 */
[----:B------:R-:W-:Y:S02]  /*ecf0*/  FMNMX.FTZ R3, R242, R9, !PT ;  /* 0x00000009f2037209 */ /* 0x000fe40007810000 */
[----:B-1----:R-:W-:Y:S02]  /*ed00*/  FSEL R232, R232, -INF , !P6 ;  /* 0xff800000e8e87808 */ /* 0x002fe40007000000 */
[----:B------:R-:W-:Y:S02]  /*ed10*/  FMNMX.FTZ R251, R250, R251, !PT ;  /* 0x000000fbfafb7209 */ /* 0x000fe40007810000 */
[----:B------:R-:W-:Y:S02]  /*ed20*/  ISETP.GE.AND P6, PT, R222, R215, PT ;  /* 0x000000d7de00720c */ /* 0x000fe40003fc6270 */
[----:B------:R-:W-:Y:S02]  /*ed30*/  FMNMX.FTZ R3, R240, R3, !PT ;  /* 0x00000003f0037209 */ /* 0x000fe40007810000 */
[----:B---3--:R-:W-:Y:S02]  /*ed40*/  FSEL R226, R226, -INF , !P0 ;  /* 0xff800000e2e27808 */ /* 0x008fe40004000000 */
[C---:B------:R-:W-:Y:S02]  /*ed50*/  ISETP.GE.AND P0, PT, R19.reuse, R217, PT ;  /* 0x000000d91300720c */ /* 0x040fe40003f06270 */
[----:B------:R-:W-:Y:S02]  /*ed60*/  FMNMX.FTZ R23, R248, R251, !PT ;  /* 0x000000fbf8177209 */ /* 0x000fe40007810000 */
[----:B------:R-:W-:Y:S02]  /*ed70*/  ISETP.GE.OR P6, PT, R222, R214, !P6 ;  /* 0x000000d6de00720c */ /* 0x000fe400077c6670 */
[----:B------:R-:W-:Y:S01]  /*ed80*/  FMNMX.FTZ R251, R230, R3, !PT ;  /* 0x00000003e6fb7209 */ /* 0x000fe20007810000 */
[----:B------:R-:W1:Y:S01]  /*ed90*/  MUFU.TANH R222, R30 ;  /* 0x0000001e00de7308 */ /* 0x000e620000002400 */
[----:B------:R-:W-:Y:S02]  /*eda0*/  ISETP.GE.OR P0, PT, R19, R216, !P0 ;  /* 0x000000d81300720c */ /* 0x000fe40004706670 */
[----:B------:R-:W-:Y:S02]  /*edb0*/  FMNMX.FTZ R23, R238, R23, !PT ;  /* 0x00000017ee177209 */ /* 0x000fe40007810000 */
[----:B----4-:R-:W-:Y:S02]  /*edc0*/  FSEL R224, R224, -INF , !P0 ;  /* 0xff800000e0e07808 */ /* 0x010fe40004000000 */
[----:B------:R-:W-:Y:S03]  /*edd0*/  PLOP3.LUT P0, PT, PT, PT, UP0, 0x80, 0x0 ;  /* 0x000000000000781c */ /* 0x000fe60003f0f008 */
[----:B------:R2:W3:Y:S01]  /*ede0*/  MUFU.TANH R3, R35 ;  /* 0x0000002300037308 */ /* 0x0004e20000002400 */
[----:B------:R-:W-:Y:S02]  /*edf0*/  FMNMX.FTZ R251, R228, R251, !PT ;  /* 0x000000fbe4fb7209 */ /* 0x000fe40007810000 */
[----:B------:R-:W-:Y:S02]  /*ee00*/  FMNMX.FTZ R23, R234, R23, !PT ;  /* 0x00000017ea177209 */ /* 0x000fe40007810000 */
[----:B------:R-:W-:Y:S02]  /*ee10*/  FMNMX.FTZ R251, R226, R251, !PT ;  /* 0x000000fbe2fb7209 */ /* 0x000fe40007810000 */
[----:B------:R-:W-:Y:S02]  /*ee20*/  FMNMX.FTZ R23, R236, R23, !PT ;  /* 0x00000017ec177209 */ /* 0x000fe40007810000 */
[----:B-1----:R-:W-:Y:S02]  /*ee30*/  FSEL R222, R222, -INF , !P1 ;  /* 0xff800000dede7808 */ /* 0x002fe40004800000 */
[----:B------:R-:W-:Y:S01]  /*ee40*/  FMNMX.FTZ R251, R224, R251, !PT ;  /* 0x000000fbe0fb7209 */ /* 0x000fe20007810000 */
[----:B------:R-:W-:Y:S06]  /*ee50*/  @P0 BRA `(.L_x_466) ;  /* 0xffffffe000740947 */ /* 0x000fec000383ffff */
.L_x_465:
[----:B----4-:R-:W-:Y:S01]  /*ee60*/  FMNMX.FTZ R5, R232, R23, !PT ;  /* 0x00000017e8057209 */ /* 0x010fe20007810000 */
[----:B------:R-:W1:Y:S01]  /*ee70*/  SHFL.BFLY PT, R4, R251, 0x2, 0x1f ;  /* 0x0c401f00fb047f89 */ /* 0x000e6200000e0000 */
[----:B------:R-:W-:Y:S01]  /*ee80*/  FSEL R146, R17, -INF , !P6 ;  /* 0xff80000011927808 */ /* 0x000fe20007000000 */
[----:B------:R-:W-:Y:S01]  /*ee90*/  UISETP.GT.AND UP0, UPT, UR10, UR12, UPT ;  /* 0x0000000c0a00728c */ /* 0x000fe2000bf04270 */
[C---:B------:R-:W-:Y:S05]  /*eea0*/  ISETP.GE.AND P0, PT, R19.reuse, R215, PT ;  /* 0x000000d71300720c */ /* 0x040fea0003f06270 */
[----:B------:R-:W-:Y:S01]  /*eeb0*/  LDSM.16.MT88.4 R12, [R196+0x12000] ;  /* 0x01200000c40c783b */ /* 0x000fe20000004200 */
[----:B------:R-:W-:Y:S01]  /*eec0*/  FMNMX.FTZ R5, R222, R5, !PT ;  /* 0x00000005de057209 */ /* 0x000fe20007810000 */
[----:B------:R-:W-:Y:S01]  /*eed0*/  UMOV UR17, UR10 ;  /* 0x0000000a00117c82 */ /* 0x000fe20008000000 */
[----:B------:R-:W-:Y:S02]  /*eee0*/  FSEL R144, R18, -INF , !P5 ;  /* 0xff80000012907808 */ /* 0x000fe40006800000 */
[----:B------:R-:W-:Y:S02]  /*eef0*/  FMNMX.FTZ R5, R146, R5, !PT ;  /* 0x0000000592057209 */ /* 0x000fe40007810000 */
[----:B------:R-:W-:Y:S01]  /*ef00*/  ISETP.GE.OR P0, PT, R19, R214, !P0 ;  /* 0x000000d61300720c */ /* 0x000fe20004706670 */
[----:B------:R-:W-:Y:S01]  /*ef10*/  LDSM.16.MT88.4 R20, [R194+0x12000] ;  /* 0x01200000c214783b */ /* 0x000fe20000004200 */
[----:B------:R-:W-:Y:S02]  /*ef20*/  FMNMX.FTZ R8, R144, R5, !PT ;  /* 0x0000000590087209 */ /* 0x000fe40007810000 */
[----:B---3--:R-:W-:Y:S04]  /*ef30*/  FSEL R133, R3, -INF , !P0 ;  /* 0xff80000003857808 */ /* 0x008fe80004000000 */
[----:B------:R-:W-:Y:S01]  /*ef40*/  FMNMX.FTZ R6, R133, R8, !PT ;  /* 0x0000000885067209 */ /* 0x000fe20007810000 */
[----:B------:R-:W-:Y:S08]  /*ef50*/  LDSM.16.MT88.4 R28, [R193+0x12000] ;  /* 0x01200000c11c783b */ /* 0x000ff00000004200 */
[----:B------:R-:W3:Y:S08]  /*ef60*/  SHFL.BFLY PT, R3, R6, 0x2, 0x1f ;  /* 0x0c401f0006037f89 */ /* 0x000ef000000e0000 */
        /* <DEDUP_REMOVED lines=8> */
[----:B------:R-:W3:Y:S01]  /*eff0*/  SHFL.BFLY PT, R3, R4, 0x1, 0x1f ;  /* 0x0c201f0004037f89 */ /* 0x000ee200000e0000 */
[----:B-1----:R-:W-:Y:S04]  /*f000*/  FMNMX.FTZ R132, R251, R132, !PT ;  /* 0x00000084fb847209 */ /* 0x002fe80007810000 */
[C---:B------:R-:W-:Y:S01]  /*f010*/  FSETP.NEU.FTZ.AND P1, PT, R132.reuse, -INF , PT ;  /* 0xff8000008400780b */ /* 0x040fe20003f3d000 */
[----:B------:R-:W-:Y:S01]  /*f020*/  FMUL.FTZ R147, R132, UR4 ;  /* 0x0000000484937c20 */ /* 0x000fe20008410000 */
[----:B---3--:R-:W-:Y:S02]  /*f030*/  FMNMX.FTZ R3, R4, R3, !PT ;  /* 0x0000000304037209 */ /* 0x008fe40007810000 */
        /* <DEDUP_REMOVED lines=29> */
[--C-:B------:R-:W-:Y:S01]  /*f210*/  FFMA.FTZ R168, R233, UR4, -R147.reuse ;  /* 0x00000004e9a87c23 */ /* 0x100fe20008010893 */
[----:B------:R-:W-:Y:S01]  /*f220*/  FFMA.FTZ R173, R231, UR4, -R147 ;  /* 0x00000004e7ad7c23 */ /* 0x000fe20008010893 */
[----:B------:R-:W-:Y:S01]  /*f230*/  FFMA.FTZ R231, R236, UR4, -R145 ;  /* 0x00000004ece77c23 */ /* 0x000fe20008010891 */
[----:B------:R-:W-:Y:S01]  /*f240*/  FFMA.FTZ R170, R229, UR4, -R147 ;  /* 0x00000004e5aa7c23 */ /* 0x000fe20008010893 */
[----:B------:R-:W-:Y:S03]  /*f250*/  FFMA.FTZ R229, R238, UR4, -R145 ;  /* 0x00000004eee57c23 */ /* 0x000fe60008010891 */
        /* <DEDUP_REMOVED lines=8> */
[----:B------:R-:W3:Y:S01]  /*f2e0*/  MUFU.EX2 R164, R164 ;  /* 0x000000a400a47308 */ /* 0x000ee20000000800 */
[----:B-1----:R-:W-:Y:S01]  /*f2f0*/  F2FP.F16.F32.PACK_AB R136, R166, R169 ;  /* 0x000000a9a688723e */ /* 0x002fe200000000ff */
[--C-:B------:R-:W-:Y:S01]  /*f300*/  FFMA.FTZ R226, R226, UR4, -R147.reuse ;  /* 0x00000004e2e27c23 */ /* 0x100fe20008010893 */
[----:B------:R-:W-:Y:S01]  /*f310*/  FFMA.FTZ R147, R224, UR4, -R147 ;  /* 0x00000004e0937c23 */ /* 0x000fe20008010893 */
[----:B------:R-:W-:Y:S01]  /*f320*/  FFMA.FTZ R224, R144, UR4, -R145 ;  /* 0x0000000490e07c23 */ /* 0x000fe20008010891 */
[----:B------:R-:W-:Y:S05]  /*f330*/  PLOP3.LUT P0, PT, PT, PT, UP0, 0x80, 0x0 ;  /* 0x000000000000781c */ /* 0x000fea0003f0f008 */
[----:B------:R-:W-:Y:S10]  /*f340*/  MUFU.EX2 R171, R171 ;  /* 0x000000ab00ab7308 */ /* 0x000ff40000000800 */
[----:B------:R-:W1:Y:S01]  /*f350*/  MUFU.EX2 R135, R135 ;  /* 0x0000008700877308 */ /* 0x000e620000000800 */
[----:B---3--:R-:W-:Y:S09]  /*f360*/  F2FP.F16.F32.PACK_AB R138, R164, R165 ;  /* 0x000000a5a48a723e */ /* 0x008ff200000000ff */
[----:B------:R-:W-:Y:S10]  /*f370*/  MUFU.EX2 R134, R134 ;  /* 0x0000008600867308 */ /* 0x000ff40000000800 */
[----:B------:R-:W3:Y:S01]  /*f380*/  MUFU.EX2 R167, R167 ;  /* 0x000000a700a77308 */ /* 0x000ee20000000800 */
[----:B-1----:R-:W-:Y:S09]  /*f390*/  F2FP.F16.F32.PACK_AB R137, R135, R171 ;  /* 0x000000ab8789723e */ /* 0x002ff200000000ff */
[----:B------:R-:W1:Y:S10]  /*f3a0*/  MUFU.EX2 R2, R6 ;  /* 0x0000000600027308 */ /* 0x000e740000000800 */
[----:B------:R-:W4:Y:S01]  /*f3b0*/  MUFU.EX2 R0, R8 ;  /* 0x0000000800007308 */ /* 0x000f220000000800 */
[----:B---3--:R-:W-:Y:S09]  /*f3c0*/  F2FP.F16.F32.PACK_AB R139, R167, R134 ;  /* 0x00000086a78b723e */ /* 0x008ff200000000ff */
        /* <DEDUP_REMOVED lines=9> */
[C---:B----4-:R-:W-:Y:S01]  /*f460*/  FMUL.FTZ R6, R0.reuse, R130 ;  /* 0x0000008200067220 */ /* 0x050fe20000410000 */
        /* <DEDUP_REMOVED lines=11> */
[----:B------:R-:W4:Y:S01]  /*f520*/  MUFU.EX2 R173, R173 ;  /* 0x000000ad00ad7308 */ /* 0x000f220000000800 */
[C---:B------:R-:W-:Y:S01]  /*f530*/  FMUL.FTZ R12, R2.reuse, R120 ;  /* 0x00000078020c7220 */ /* 0x040fe20000410000 */
[----:B------:R-:W-:Y:S01]  /*f540*/  FMUL.FTZ R13, R2, R121 ;  /* 0x00000079020d7220 */ /* 0x000fe20000410000 */
[C---:B------:R-:W-:Y:S03]  /*f550*/  FMUL.FTZ R14, R0.reuse, R122 ;  /* 0x0000007a000e7220 */ /* 0x040fe60000410000 */
[C---:B------:R-:W-:Y:S01]  /*f560*/  FMUL.FTZ R15, R0.reuse, R123 ;  /* 0x0000007b000f7220 */ /* 0x040fe20000410000 */
[----:B------:R-:W5:Y:S01]  /*f570*/  LDSM.16.MT88.4 R116, [R196+0x14000] ;  /* 0x01400000c474783b */ /* 0x000f620000004200 */
[C---:B------:R-:W-:Y:S01]  /*f580*/  FMUL.FTZ R26, R0.reuse, R110 ;  /* 0x0000006e001a7220 */ /* 0x040fe20000410000 */
[----:B------:R-:W-:Y:S01]  /*f590*/  FMUL.FTZ R27, R0, R111 ;  /* 0x0000006f001b7220 */ /* 0x000fe20000410000 */
[----:B------:R-:W-:Y:S01]  /*f5a0*/  FMUL.FTZ R33, R2, R101 ;  /* 0x0000006502217220 */ /* 0x000fe20000410000 */
[C---:B------:R-:W-:Y:S02]  /*f5b0*/  FMUL.FTZ R34, R0.reuse, R102 ;  /* 0x0000006600227220 */ /* 0x040fe40000410000 */
[C---:B------:R-:W-:Y:S01]  /*f5c0*/  HMMA.16816.F32 R12, R136.reuse, R20, R12 ;  /* 0x00000014880c723c */ /* 0x040fe2000000180c */
[----:B------:R-:W-:Y:S01]  /*f5d0*/  MUFU.EX2 R170, R170 ;  /* 0x000000aa00aa7308 */ /* 0x000fe20000000800 */
[----:B------:R-:W4:Y:S01]  /*f5e0*/  LDSM.16.MT88.4 R108, [R194+0x14000] ;  /* 0x01400000c26c783b */ /* 0x000f220000004200 */
[----:B--2---:R-:W-:Y:S01]  /*f5f0*/  FMUL.FTZ R35, R0, R103 ;  /* 0x0000006700237220 */ /* 0x004fe20000410000 */
[C---:B------:R-:W-:Y:S01]  /*f600*/  FMUL.FTZ R36, R2.reuse, R36 ;  /* 0x0000002402247220 */ /* 0x040fe20000410000 */
[C---:B------:R-:W-:Y:S01]  /*f610*/  FMUL.FTZ R37, R2.reuse, R37 ;  /* 0x0000002502257220 */ /* 0x040fe20000410000 */
[C---:B------:R-:W-:Y:S05]  /*f620*/  HMMA.16816.F32 R16, R136.reuse, R22, R16 ;  /* 0x000000168810723c */ /* 0x040fea0000001810 */
[----:B------:R-:W2:Y:S01]  /*f630*/  MUFU.EX2 R175, R175 ;  /* 0x000000af00af7308 */ /* 0x000ea20000000800 */
[----:B------:R-:W2:Y:S01]  /*f640*/  LDSM.16.MT88.4 R100, [R193+0x14000] ;  /* 0x01400000c164783b */ /* 0x000ea20000004200 */
        /* <DEDUP_REMOVED lines=14> */
[----:B------:R-:W2:Y:S01]  /*f730*/  MUFU.EX2 R177, R177 ;  /* 0x000000b100b17308 */ /* 0x000ea20000000800 */
[C---:B------:R-:W-:Y:S01]  /*f740*/  FMUL.FTZ R28, R2.reuse, R104 ;  /* 0x00000068021c7220 */ /* 0x040fe20000410000 */
[----:B------:R-:W-:Y:S01]  /*f750*/  FMUL.FTZ R29, R2, R105 ;  /* 0x00000069021d7220 */ /* 0x000fe20000410000 */
[C---:B------:R-:W-:Y:S03]  /*f760*/  FMUL.FTZ R30, R0.reuse, R106 ;  /* 0x0000006a001e7220 */ /* 0x040fe60000410000 */
[C---:B------:R-:W-:Y:S01]  /*f770*/  FMUL.FTZ R31, R0.reuse, R107 ;  /* 0x0000006b001f7220 */ /* 0x040fe20000410000 */
[----:B---3--:R-:W-:Y:S01]  /*f780*/  LDSM.16.MT88.4 R144, [R196+0x15800] ;  /* 0x01580000c490783b */ /* 0x008fe20000004200 */
        /* <DEDUP_REMOVED lines=11> */
[----:B------:R-:W3:Y:S01]  /*f840*/  MUFU.EX2 R179, R179 ;  /* 0x000000b300b37308 */ /* 0x000ee20000000800 */
[----:B------:R-:W-:Y:S01]  /*f850*/  LDSM.16.MT88.4 R124, [R196+0x14800] ;  /* 0x01480000c47c783b */ /* 0x000fe20000004200 */
[C---:B------:R-:W-:Y:S01]  /*f860*/  FMUL.FTZ R50, R0.reuse, R50 ;  /* 0x0000003200327220 */ /* 0x040fe20000410000 */
[C---:B-----5:R-:W-:Y:S03]  /*f870*/  HMMA.16816.F32 R36, R136.reuse, R116, R36 ;  /* 0x000000748824723c */ /* 0x060fe60000001824 */
[----:B------:R-:W-:Y:S03]  /*f880*/  FMUL.FTZ R51, R0, R51 ;  /* 0x0000003300337220 */ /* 0x000fe60000410000 */
[C---:B------:R-:W-:Y:S01]  /*f890*/  HMMA.16816.F32 R40, R136.reuse, R118, R40 ;  /* 0x000000768828723c */ /* 0x040fe20000001828 */
[----:B------:R-:W-:Y:S01]  /*f8a0*/  LDSM.16.MT88.4 R116, [R194+0x12800] ;  /* 0x01280000c274783b */ /* 0x000fe20000004200 */
[----:B------:R-:W-:Y:S03]  /*f8b0*/  MUFU.EX2 R176, R176 ;  /* 0x000000b000b07308 */ /* 0x000fe60000000800 */
[C---:B------:R-:W-:Y:S01]  /*f8c0*/  FMUL.FTZ R52, R2.reuse, R52 ;  /* 0x0000003402347220 */ /* 0x040fe20000410000 */
[C---:B----4-:R-:W-:Y:S06]  /*f8d0*/  HMMA.16816.F32 R44, R136.reuse, R108, R44 ;  /* 0x0000006c882c723c */ /* 0x050fec000000182c */
        /* <DEDUP_REMOVED lines=11> */
[C---:B--2---:R-:W-:Y:S03]  /*f990*/  HMMA.16816.F32 R52, R136.reuse, R100, R52 ;  /* 0x000000648834723c */ /* 0x044fe60000001834 */
[C---:B------:R-:W-:Y:S01]  /*f9a0*/  FMUL.FTZ R60, R2.reuse, R60 ;  /* 0x0000003c023c7220 */ /* 0x040fe20000410000 */
[----:B------:R-:W-:Y:S01]  /*f9b0*/  FMUL.FTZ R61, R2, R61 ;  /* 0x0000003d023d7220 */ /* 0x000fe20000410000 */
[C---:B------:R-:W-:Y:S01]  /*f9c0*/  FMUL.FTZ R62, R0.reuse, R62 ;  /* 0x0000003e003e7220 */ /* 0x040fe20000410000 */
[C---:B------:R-:W-:Y:S01]  /*f9d0*/  HMMA.16816.F32 R56, R136.reuse, R102, R56 ;  /* 0x000000668838723c */ /* 0x040fe20000001838 */
[----:B------:R-:W2:Y:S01]  /*f9e0*/  LDSM.16.MT88.4 R100, [R194+0x16000] ;  /* 0x01600000c264783b */ /* 0x000ea20000004200 */
        /* <DEDUP_REMOVED lines=33> */
[C---:B--2---:R-:W-:Y:S03]  /*fc00*/  HMMA.16816.F32 R76, R136.reuse, R100, R76 ;  /* 0x00000064884c723c */ /* 0x044fe6000000184c */
[C---:B------:R-:W-:Y:S01]  /*fc10*/  FMUL.FTZ R84, R2.reuse, R84 ;  /* 0x0000005402547220 */ /* 0x040fe20000410000 */
[----:B------:R-:W-:Y:S01]  /*fc20*/  FMUL.FTZ R85, R2, R85 ;  /* 0x0000005502557220 */ /* 0x000fe20000410000 */
[C---:B------:R-:W-:Y:S01]  /*fc30*/  FMUL.FTZ R86, R0.reuse, R86 ;  /* 0x0000005600567220 */ /* 0x040fe20000410000 */
[C---:B------:R-:W-:Y:S02]  /*fc40*/  HMMA.16816.F32 R80, R136.reuse, R102, R80 ;  /* 0x000000668850723c */ /* 0x040fe40000001850 */
[----:B------:R-:W2:Y:S03]  /*fc50*/  MUFU.EX2 R233, R233 ;  /* 0x000000e900e97308 */ /* 0x000ea60000000800 */
[----:B------:R-:W-:Y:S01]  /*fc60*/  FMUL.FTZ R87, R0, R87 ;  /* 0x0000005700577220 */ /* 0x000fe20000410000 */
[C---:B------:R-:W-:Y:S01]  /*fc70*/  FMUL.FTZ R88, R2.reuse, R88 ;  /* 0x0000005802587220 */ /* 0x040fe20000410000 */
[----:B------:R-:W-:Y:S01]  /*fc80*/  FMUL.FTZ R89, R2, R89 ;  /* 0x0000005902597220 */ /* 0x000fe20000410000 */
[C---:B------:R-:W-:Y:S04]  /*fc90*/  FMUL.FTZ R90, R0.reuse, R90 ;  /* 0x0000005a005a7220 */ /* 0x040fe80000410000 */
[----:B------:R-:W2:Y:S01]  /*fca0*/  MUFU.EX2 R226, R226 ;  /* 0x000000e200e27308 */ /* 0x000ea20000000800 */
        /* <DEDUP_REMOVED lines=12> */
[----:B------:R-:W2:Y:S01]  /*fd70*/  MUFU.EX2 R237, R237 ;  /* 0x000000ed00ed7308 */ /* 0x000ea20000000800 */
        /* <DEDUP_REMOVED lines=10> */
[----:B---3--:R-:W-:Y:S01]  /*fe20*/  F2FP.F16.F32.PACK_AB R103, R179, R174 ;  /* 0x000000aeb367723e */ /* 0x008fe200000000ff */
[----:B------:R-:W-:Y:S01]  /*fe30*/  FADD.FTZ R166, R166, R169 ;  /* 0x000000a9a6a67221 */ /* 0x000fe20000010000 */
[----:B------:R-:W-:Y:S03]  /*fe40*/  LDSM.16.MT88.4 R136, [R196+0x15000] ;  /* 0x01500000c488783b */ /* 0x000fe60000004200 */
[----:B------:R-:W3:Y:S01]  /*fe50*/  MUFU.EX2 R133, R133 ;  /* 0x0000008500857308 */ /* 0x000ee20000000800 */
        /* <DEDUP_REMOVED lines=66> */
[----:B--2---:R-:W-:Y:S01]  /*10280*/  F2FP.F16.F32.PACK_AB R136, R233, R230 ;  /* 0x000000e6e988723e */ /* 0x004fe200000000ff */
[C---:B-1----:R-:W-:Y:S05]  /*10290*/  HMMA.16816.F32 R44, R104.reuse, R116, R44 ;  /* 0x00000074682c723c */ /* 0x042fea000000182c */
[----:B------:R-:W-:Y:S01]  /*102a0*/  F2FP.F16.F32.PACK_AB R138, R235, R226 ;  /* 0x000000e2eb8a723e */ /* 0x000fe200000000ff */
[C---:B------:R-:W-:Y:S01]  /*102b0*/  HMMA.16816.F32 R48, R104.reuse, R118, R48 ;  /* 0x000000766830723c */ /* 0x040fe20000001830 */
[----:B------:R-:W1:Y:S04]  /*102c0*/  LDSM.16.MT88.4 R116, [R193+0x17000] ;  /* 0x01700000c174783b */ /* 0x000e680000004200 */
[----:B------:R-:W-:Y:S01]  /*102d0*/  F2FP.F16.F32.PACK_AB R137, R237, R222 ;  /* 0x000000deed89723e */ /* 0x000fe200000000ff */
[C---:B------:R-:W-:Y:S05]  /*102e0*/  HMMA.16816.F32 R52, R104.reuse, R140, R52 ;  /* 0x0000008c6834723c */ /* 0x040fea0000001834 */
[----:B---3--:R-:W-:Y:S01]  /*102f0*/  F2FP.F16.F32.PACK_AB R139, R133, R224 ;  /* 0x000000e0858b723e */ /* 0x008fe200000000ff */
        /* <DEDUP_REMOVED lines=62> */
.L_x_463:
        /* <DEDUP_REMOVED lines=219> */
.L_x_467:
        /* <DEDUP_REMOVED lines=23> */
.L_x_468:
        /* <DEDUP_REMOVED lines=111> */
.L_x_470:
[----:B------:R-:W-:Y:S05]  /*11cf0*/  BSYNC B0 ;  /* 0x0000000000007941 */ /* 0x000fea0003800000 */
.L_x_469:
        /* <DEDUP_REMOVED lines=38> */
.L_x_472:
[----:B------:R-:W-:Y:S05]  /*11f60*/  BSYNC B0 ;  /* 0x0000000000007941 */ /* 0x000fea0003800000 */
.L_x_471:
        /* <DEDUP_REMOVED lines=24> */
.L_x_474:
[----:B------:R-:W-:Y:S05]  /*120f0*/  BSYNC B0 ;  /* 0x0000000000007941 */ /* 0x000fea0003800000 */
.L_x_473:
        /* <DEDUP_REMOVED lines=24> */
.L_x_476:
[----:B------:R-:W-:Y:S05]  /*12280*/  BSYNC B0 ;  /* 0x0000000000007941 */ /* 0x000fea0003800000 */
.L_x_475:
        /* <DEDUP_REMOVED lines=23> */
.L_x_477:
        /* <DEDUP_REMOVED lines=16> */
.L_x_1517:


//--------------------- .text._ZN5flash16flash_fwd_kernelI23Flash_fwd_kernel_traitsILi192ELi128ELi64ELi8ELb0ELb0EN7cutlass6half_tE19Flash_kernel_traitsILi192ELi128ELi64ELi8ES3_EELb0ELb0ELb1ELb1ELb0ELb0ELb0ELb0EEEvNS_16Flash_fwd_paramsE --------------------------
	.section	.text._ZN5flash16flash_fwd_kernelI23Flash_fwd_kernel_traitsILi192ELi128ELi64ELi8ELb0ELb0EN7cutlass6half_tE19Flash_kernel_traitsILi192ELi128ELi64ELi8ES3_EELb0ELb0ELb1ELb1ELb0ELb0ELb0ELb0EEEvNS_16Flash_fwd_paramsE,"ax",@progbits
	.align	128
        .global         _ZN5flash16flash_fwd_kernelI23Flash_fwd_kernel_traitsILi192ELi128ELi64ELi8ELb0ELb0EN7cutlass6half_tE19Flash_kernel_traitsILi192ELi128ELi64ELi8ES3_EELb0ELb0ELb1ELb1ELb0ELb0ELb0ELb0EEEvNS_16Flash_fwd_paramsE
        .type           _ZN5flash16flash_fwd_kernelI23Flash_fwd_kernel_traitsILi192ELi128ELi64ELi8ELb0ELb0EN7cutlass6half_tE19Flash_kernel_traitsILi192ELi128ELi64ELi8ES3_EELb0ELb0ELb1ELb1ELb0ELb0ELb0ELb0EEEvNS_16Flash_fwd_paramsE,@function
        .size           _ZN5flash16flash_fwd_kernelI23Flash_fwd_kernel_traitsILi192ELi128ELi64ELi8ELb0ELb0EN7cutlass6half_tE19Flash_kernel_traitsILi192ELi128ELi64ELi8ES3_EELb0ELb0ELb1ELb1ELb0ELb0ELb0ELb0EEEvNS_16Flash_fwd_paramsE,(.L_x_1518 - _ZN5flash16flash_fwd_kernelI23Flash_fwd_kernel_traitsILi192ELi128ELi64ELi8ELb0ELb0EN7cutlass6half_tE19Flash_kernel_traitsILi192ELi128ELi64ELi8ES3_EELb0ELb0ELb1ELb1ELb0ELb0ELb0ELb0EEEvNS_16Flash_fwd_paramsE)
        .other          _ZN5flash16flash_fwd_kernelI23Flash_fwd_kernel_traitsILi192ELi128ELi64ELi8ELb0ELb0EN7cutlass6half_tE19Flash_kernel_traitsILi192ELi128ELi64ELi8ES3_EELb0ELb0ELb1ELb1ELb0ELb0ELb0ELb0EEEvNS_16Flash_fwd_paramsE,@"STO_CUDA_ENTRY STV_DEFAULT"
_ZN5flash16flash_fwd_kernelI23Flash_fwd_kernel_traitsILi192ELi128ELi64ELi8ELb0ELb0EN7cutlass6half_tE19Flash_kernel_traitsILi192ELi128ELi64ELi8ES3_EELb0ELb0ELb1ELb1ELb0ELb0ELb0ELb0EEEvNS_16Flash_fwd_paramsE:
.text._ZN5flash16flash_fwd_kernelI23Flash_fwd_kernel_traitsILi192ELi128ELi64ELi8ELb0ELb0EN7cutlass6half_tE19Flash_kernel_traitsILi192ELi128ELi64ELi8ES3_EELb0ELb0ELb1ELb1ELb0ELb0ELb0ELb0EEEvNS_16Flash_fwd_paramsE:
        /* <DEDUP_REMOVED lines=54> */
.L_x_478:
[----:B------:R-:W-:-:S03]  /*0360*/  ULDC UR6, c[0x0][0x2c8] ;  /* 0x0000b20000067ab9 */ /* 0x000fc60000000800 */
.L_x_479:
        /* <DEDUP_REMOVED lines=63> */
[--C-:B------:R-:W-:Y:S01]  /*0760*/  SHF.R.S32.HI R17, RZ, 0x1f, R16.reuse ;  /* 0x0000001fff117819 */ /* 0x100fe20000011410 */
[----:B------:R-:W-:Y:S01]  /*0770*/  @!UP1 UIMAD.WIDE.U32 UR12, UR24, UR4, URZ ;  /* 0x00000004180c92a5 */ /* 0x000fe2000f8e003f */
[C---:B------:R-:W-:Y:S01]  /*0780*/  IMAD.SHL.U32 R8, R4.reuse, 0x8, RZ ;  /* 0x0000000804087824 */ /* 0x040fe200078e00ff */
[----:B------:R-:W-:Y:S01]  /*0790*/  ULDC.U8 UR9, c[0x0][0x3d8] ;  /* 0x0000f60000097ab9 */ /* 0x000fe20000000000 */
[----:B------:R-:W-:Y:S01]  /*07a0*/  @!UP1 UIMAD UR6, UR24, UR5, UR6 ;  /* 0x00000005180692a4 */ /* 0x000fe2000f8e0206 */
[----:B------:R-:W-:Y:S01]  /*07b0*/  ISETP.NE.AND P3, PT, R4, RZ, PT ;  /* 0x000000ff0400720c */ /* 0x000fe20003f65270 */
[----:B------:R-:W-:Y:S01]  /*07c0*/  UISETP.NE.AND UP3, UPT, UR9, URZ, UPT ;  /* 0x0000003f0900728c */ /* 0x000fe2000bf65270 */
[C---:B------:R-:W-:Y:S01]  /*07d0*/  VIADD R5, R16.reuse, 0x20 ;  /* 0x0000002010057836 */ /* 0x040fe20000000000 */
[----:B------:R-:W-:Y:S01]  /*07e0*/  UISETP.NE.AND UP0, UPT, UR9, URZ, !UP2 ;  /* 0x0000003f0900728c */ /* 0x000fe2000d705270 */
[----:B------:R-:W-:Y:S01]  /*07f0*/  IADD3 R4, R16, 0x40, RZ ;  /* 0x0000004010047810 */ /* 0x000fe20007ffe0ff */
[----:B------:R-:W-:Y:S01]  /*0800*/  UISETP.NE.OR UP3, UPT, UR8, URZ, !UP3 ;  /* 0x0000003f0800728c */ /* 0x000fe2000df65670 */
[----:B------:R-:W-:Y:S01]  /*0810*/  IMAD.WIDE R14, R15, 0x80, R16 ;  /* 0x000000800f0e7825 */ /* 0x000fe200078e0210 */
[----:B------:R-:W-:Y:S01]  /*0820*/  @UP1 UIMAD UR7, UR15, UR7, UR11 ;  /* 0x000000070f0712a4 */ /* 0x000fe2000f8e020b */
[----:B------:R-:W-:Y:S01]  /*0830*/  ISETP.GE.AND P2, PT, R5, UR17, PT ;  /* 0x0000001105007c0c */ /* 0x000fe2000bf46270 */
[----:B------:R-:W-:Y:S01]  /*0840*/  @UP2 ULDC.64 UR4, c[0x0][0x2c0] ;  /* 0x0000b00000042ab9 */ /* 0x000fe20000000a00 */
[----:B------:R-:W-:Y:S01]  /*0850*/  USHF.R.S32.HI UR11, URZ, 0x1f, UR26 ;  /* 0x0000001f3f0b7899 */ /* 0x000fe2000801141a */
[----:B------:R-:W-:Y:S01]  /*0860*/  ISETP.GE.AND P1, PT, R4, UR17, PT ;  /* 0x0000001104007c0c */ /* 0x000fe2000bf26270 */
[----:B------:R-:W-:Y:S01]  /*0870*/  @UP2 UIMAD UR14, UR5, UR4, URZ ;  /* 0x00000004050e22a4 */ /* 0x000fe2000f8e023f */
[C---:B------:R-:W-:Y:S01]  /*0880*/  VIADD R7, R8.reuse, 0x40 ;  /* 0x0000004008077836 */ /* 0x040fe20000000000 */
[----:B------:R-:W-:Y:S01]  /*0890*/  @!UP2 ULDC UR8, c[0x0][0x2c4] ;  /* 0x0000b1000008aab9 */ /* 0x000fe20000000800 */
[----:B------:R-:W-:Y:S01]  /*08a0*/  ULDC.64 UR4, c[0x0][0x2a0] ;  /* 0x0000a80000047ab9 */ /* 0x000fe20000000a00 */
[----:B------:R-:W-:Y:S01]  /*08b0*/  @UP0 ULDC UR8, c[0x0][0x2e4] ;  /* 0x0000b90000080ab9 */ /* 0x000fe20000000800 */
[----:B------:R-:W-:Y:S01]  /*08c0*/  UIMAD UR11, UR11, UR4, URZ ;  /* 0x000000040b0b72a4 */ /* 0x000fe2000f8e023f */
[----:B------:R-:W-:Y:S01]  /*08d0*/  IMAD.U32 R10, RZ, RZ, UR4 ;  /* 0x00000004ff0a7e24 */ /* 0x000fe2000f8e00ff */
[----:B------:R-:W-:Y:S01]  /*08e0*/  @UP2 UMOV UR9, 0x1 ;  /* 0x0000000100092882 */ /* 0x000fe20000000000 */
[----:B------:R-:W-:Y:S01]  /*08f0*/  @!UP2 ULDC UR4, c[0x0][0x270] ;  /* 0x00009c000004aab9 */ /* 0x000fe20000000800 */
[----:B------:R-:W-:Y:S01]  /*0900*/  @UP1 UMOV UR20, UR10 ;  /* 0x0000000a00141c82 */ /* 0x000fe20008000000 */
[----:B------:R-:W-:Y:S01]  /*0910*/  @!UP2 UIMAD UR9, UR8, UR4, URZ ;  /* 0x000000040809a2a4 */ /* 0x000fe2000f8e023f */
[C---:B------:R-:W-:Y:S01]  /*0920*/  IADD3 R6, R8.reuse, 0x80, RZ ;  /* 0x0000008008067810 */ /* 0x040fe20007ffe0ff */
[----:B------:R-:W-:Y:S01]  /*0930*/  @!UP3 ULDC UR10, c[0x0][0x2c4] ;  /* 0x0000b100000abab9 */ /* 0x000fe20000000800 */
[----:B------:R-:W-:Y:S01]  /*0940*/  @!UP1 UIADD3 UR7, UR13, UR6, URZ ;  /* 0x000000060d079290 */ /* 0x000fe2000fffe03f */
[----:B------:R-:W-:Y:S01]  /*0950*/  @!UP1 UMOV UR20, UR12 ;  /* 0x0000000c00149c82 */ /* 0x000fe20008000000 */
[----:B------:R-:W-:Y:S01]  /*0960*/  @!UP3 UIMAD UR10, UR24, UR10, URZ ;  /* 0x0000000a180ab2a4 */ /* 0x000fe2000f8e023f */
[----:B------:R-:W-:Y:S01]  /*0970*/  IADD3 R2, P0, R8, UR20, RZ ;  /* 0x0000001408027c10 */ /* 0x000fe2000ff1e0ff */
[----:B------:R-:W-:-:S02]  /*0980*/  UIMAD UR9, UR24, UR9, URZ ;  /* 0x00000009180972a4 */ /* 0x000fc4000f8e023f */
        /* <DEDUP_REMOVED lines=36> */
.L_x_482:
[----:B------:R-:W-:Y:S05]  /*0bd0*/  BSYNC B0 ;  /* 0x0000000000007941 */ /* 0x000fea0003800000 */
.L_x_481:
        /* <DEDUP_REMOVED lines=22> */
.L_x_484:
[----:B------:R-:W-:Y:S05]  /*0d40*/  BSYNC B0 ;  /* 0x0000000000007941 */ /* 0x000fea0003800000 */
.L_x_483:
        /* <DEDUP_REMOVED lines=22> */
.L_x_486:
[----:B------:R-:W-:Y:S05]  /*0eb0*/  BSYNC B0 ;  /* 0x0000000000007941 */ /* 0x000fea0003800000 */
.L_x_485:
        /* <DEDUP_REMOVED lines=23> */
.L_x_488:
[----:B------:R-:W-:Y:S05]  /*1030*/  BSYNC B0 ;  /* 0x0000000000007941 */ /* 0x000fea0003800000 */
.L_x_487:
        /* <DEDUP_REMOVED lines=10> */
.L_x_490:
[----:B------:R-:W-:Y:S05]  /*10e0*/  BSYNC B0 ;  /* 0x0000000000007941 */ /* 0x000fea0003800000 */
.L_x_489:
        /* <DEDUP_REMOVED lines=10> */
.L_x_492:
[----:B------:R-:W-:Y:S05]  /*1190*/  BSYNC B0 ;  /* 0x0000000000007941 */ /* 0x000fea0003800000 */
.L_x_491:
        /* <DEDUP_REMOVED lines=10> */
.L_x_494:
[----:B------:R-:W-:Y:S05]  /*1240*/  BSYNC B0 ;  /* 0x0000000000007941 */ /* 0x000fea0003800000 */
.L_x_493:
        /* <DEDUP_REMOVED lines=10> */
.L_x_480:
[----:B------:R-:W1:Y:S01]  /*12f0*/  LDC R0, c[0x0][0x278] ;  /* 0x00009e00ff007b82 */ /* 0x000e620000000800 */
[----:B------:R-:W2:Y:S01]  /*1300*/  S2R R3, SR_CTAID.Z ;  /* 0x0000000000037919 */ /* 0x000ea20000002700 */
[----:B------:R-:W-:Y:S01]  /*1310*/  IMAD.MOV.U32 R6, RZ, RZ, RZ ;  /* 0x000000ffff067224 */ /* 0x000fe200078e00ff */
[----:B------:R-:W-:Y:S01]  /*1320*/  SHF.R.S32.HI R11, RZ, 0x1f, R4 ;  /* 0x0000001fff0b7819 */ /* 0x000fe20000011404 */
[----:B------:R-:W-:Y:S01]  /*1330*/  UISETP.NE.AND UP0, UPT, UR15, -0x1, UPT ;  /* 0xffffffff0f00788c */ /* 0x000fe2000bf05270 */
[----:B------:R-:W-:Y:S01]  /*1340*/  IMAD.U32 R17, RZ, RZ, UR16 ;  /* 0x00000010ff117e24 */ /* 0x000fe2000f8e00ff */
[----:B------:R-:W-:Y:S02]  /*1350*/  UIADD3 UR5, -UR25, UR17, URZ ;  /* 0x0000001119057290 */ /* 0x000fe4000fffe13f */
[----:B------:R-:W-:-:S06]  /*1360*/  UISETP.NE.AND UP1, UPT, UR10, -0x1, UPT ;  /* 0xffffffff0a00788c */ /* 0x000fcc000bf25270 */
[----:B------:R-:W-:Y:S01]  /*1370*/  PLOP3.LUT P2, PT, PT, PT, UP1, 0x80, 0x0 ;  /* 0x000000000000781c */ /* 0x000fe20003f4f018 */
[----:B------:R-:W-:Y:S01]  /*1380*/  @UP0 ULDC.64 UR6, c[0x0][0x240] ;  /* 0x0000900000060ab9 */ /* 0x000fe20000000a00 */
[----:B------:R-:W-:Y:S02]  /*1390*/  @!UP0 USHF.R.S32.HI UR9, URZ, 0x1f, UR24 ;  /* 0x0000001f3f098899 */ /* 0x000fe40008011418 */
[----:B------:R-:W-:Y:S01]  /*13a0*/  @UP0 UIMAD.WIDE.U32 UR18, UR15, UR6, URZ ;  /* 0x000000060f1202a5 */ /* 0x000fe2000f8e003f */
[----:B------:R-:W-:-:S03]  /*13b0*/  @UP1 ULDC.64 UR12, c[0x0][0x248] ;  /* 0x00009200000c1ab9 */ /* 0x000fc60000000a00 */
[----:B------:R-:W-:Y:S01]  /*13c0*/  @UP0 UIMAD UR4, UR15, UR7, UR19 ;  /* 0x000000070f0402a4 */ /* 0x000fe2000f8e0213 */
[----:B-1----:R-:W-:Y:S02]  /*13d0*/  IABS R2, R0 ;  /* 0x0000000000027213 */ /* 0x002fe40000000000 */
[----:B------:R-:W-:Y:S02]  /*13e0*/  @!UP0 ULDC.64 UR6, c[0x0][0x228] ;  /* 0x00008a0000068ab9 */ /* 0x000fe40000000a00 */
[----:B------:R-:W-:Y:S01]  /*13f0*/  @!UP0 UIMAD UR9, UR9, UR6, URZ ;  /* 0x00000006090982a4 */ /* 0x000fe2000f8e023f */
[----:B------:R-:W1:Y:S01]  /*1400*/  I2F.RP R9, R2 ;  /* 0x0000000200097306 */ /* 0x000e620000209400 */
[----:B------:R-:W-:Y:S02]  /*1410*/  @!UP0 UIMAD.WIDE.U32 UR30, UR24, UR6, URZ ;  /* 0x00000006181e82a5 */ /* 0x000fe4000f8e003f */
[----:B------:R-:W-:Y:S01]  /*1420*/  @!UP0 UIMAD UR7, UR24, UR7, UR9 ;  /* 0x00000007180782a4 */ /* 0x000fe2000f8e0209 */
[----:B--2---:R-:W-:Y:S01]  /*1430*/  IABS R3, R3 ;  /* 0x0000000300037213 */ /* 0x004fe20000000000 */
[----:B------:R-:W-:-:S02]  /*1440*/  @UP1 UIADD3 UR9, UR8, UR10, URZ ;  /* 0x0000000a08091290 */ /* 0x000fc4000fffe03f */
[----:B------:R-:W-:Y:S02]  /*1450*/  @!UP0 UIADD3 UR4, UR31, UR7, URZ ;  /* 0x000000071f048290 */ /* 0x000fe4000fffe03f */
[----:B------:R-:W-:Y:S02]  /*1460*/  @UP1 UIMAD.WIDE.U32 UR32, UR9, UR12, URZ ;  /* 0x0000000c092012a5 */ /* 0x000fe4000f8e003f */
[----:B------:R-:W-:Y:S01]  /*1470*/  @UP1 UIMAD UR9, UR9, UR13, URZ ;  /* 0x0000000d090912a4 */ /* 0x000fe2000f8e023f */
[----:B------:R-:W-:Y:S01]  /*1480*/  @!UP0 UMOV UR18, UR30 ;  /* 0x0000001e00128c82 */ /* 0x000fe20008000000 */
[----:B-1----:R-:W1:Y:S02]  /*1490*/  MUFU.RCP R7, R9 ;  /* 0x0000000900077308 */ /* 0x002e640000001000 */
[----:B------:R-:W-:Y:S01]  /*14a0*/  @UP1 UIADD3 UR9, UR33, UR9, URZ ;  /* 0x0000000921091290 */ /* 0x000fe2000fffe03f */
[----:B------:R-:W-:Y:S01]  /*14b0*/  @UP1 UMOV UR20, UR32 ;  /* 0x0000002000141c82 */ /* 0x000fe20008000000 */
[----:B-1----:R-:W-:-:S06]  /*14c0*/  VIADD R7, R7, 0xffffffe ;  /* 0x0ffffffe07077836 */ /* 0x002fcc0000000000 */
[----:B------:R-:W1:Y:S02]  /*14d0*/  F2I.FTZ.U32.TRUNC.NTZ R7, R7 ;  /* 0x0000000700077305 */ /* 0x000e64000021f000 */
[----:B-1----:R-:W-:-:S04]  /*14e0*/  IMAD.MOV R5, RZ, RZ, -R7 ;  /* 0x000000ffff057224 */ /* 0x002fc800078e0a07 */
[----:B------:R-:W-:-:S04]  /*14f0*/  IMAD R8, R5, R2, RZ ;  /* 0x0000000205087224 */ /* 0x000fc800078e02ff */
[----:B------:R-:W-:Y:S01]  /*1500*/  IMAD.HI.U32 R8, R7, R8, R6 ;  /* 0x0000000807087227 */ /* 0x000fe200078e0006 */
[----:B------:R-:W-:-:S04]  /*1510*/  LEA.HI R6, R11, R4, RZ, 0x3 ;  /* 0x000000040b067211 */ /* 0x000fc800078f18ff */
[----:B------:R-:W-:Y:S01]  /*1520*/  SHF.R.S32.HI R12, RZ, 0x3, R6 ;  /* 0x00000003ff0c7819 */ /* 0x000fe20000011406 */
[----:B------:R-:W-:-:S03]  /*1530*/  IMAD.HI.U32 R147, R8, R3, RZ ;  /* 0x0000000308937227 */ /* 0x000fc600078e00ff */
[--C-:B------:R-:W-:Y:S01]  /*1540*/  SHF.R.S32.HI R13, RZ, 0x1f, R12.reuse ;  /* 0x0000001fff0d7819 */ /* 0x100fe2000001140c */
[C---:B------:R-:W-:Y:S02]  /*1550*/  VIADD R5, R12.reuse, 0x40 ;  /* 0x000000400c057836 */ /* 0x040fe40000000000 */
[----:B------:R-:W-:Y:S02]  /*1560*/  IMAD.MOV R7, RZ, RZ, -R147 ;  /* 0x000000ffff077224 */ /* 0x000fe400078e0a93 */
[C---:B------:R-:W-:Y:S01]  /*1570*/  IMAD.SHL.U32 R201, R12.reuse, 0x40, RZ ;  /* 0x000000400cc97824 */ /* 0x040fe200078e00ff */
[----:B------:R-:W-:Y:S01]  /*1580*/  ISETP.GE.AND P5, PT, R5, UR5, PT ;  /* 0x0000000505007c0c */ /* 0x000fe2000bfa6270 */
[----:B------:R-:W-:Y:S02]  /*1590*/  VIADD R5, R12, 0x60 ;  /* 0x000000600c057836 */ /* 0x000fe40000000000 */
[----:B------:R-:W-:Y:S01]  /*15a0*/  IMAD R7, R2, R7, R3 ;  /* 0x0000000702077224 */ /* 0x000fe200078e0203 */
[----:B------:R-:W-:Y:S01]  /*15b0*/  LOP3.LUT R201, R201, 0x1c0, RZ, 0xc0, !PT ;  /* 0x000001c0c9c97812 */ /* 0x000fe200078ec0ff */
[----:B------:R-:W-:Y:S01]  /*15c0*/  IMAD.WIDE R16, R17, 0x80, R12 ;  /* 0x0000008011107825 */ /* 0x000fe200078e020c */
[----:B------:R-:W-:-:S02]  /*15d0*/  ISETP.GE.AND P4, PT, R5, UR5, PT ;  /* 0x0000000505007c0c */ /* 0x000fc4000bf86270 */
[----:B------:R-:W-:Y:S02]  /*15e0*/  LOP3.LUT R5, R6, 0xfffffff8, RZ, 0xc0, !PT ;  /* 0xfffffff806057812 */ /* 0x000fe400078ec0ff */
[----:B------:R-:W-:Y:S02]  /*15f0*/  ISETP.GT.U32.AND P0, PT, R2, R7, PT ;  /* 0x000000070200720c */ /* 0x000fe40003f04070 */
[----:B------:R-:W-:Y:S01]  /*1600*/  LEA.HI R3, R11, R4, RZ, 0x6 ;  /* 0x000000040b037211 */ /* 0x000fe200078f30ff */
[----:B------:R-:W-:-:S04]  /*1610*/  IMAD.IADD R5, R4, 0x1, -R5 ;  /* 0x0000000104057824 */ /* 0x000fc800078e0a05 */
[----:B------:R-:W-:-:S05]  /*1620*/  IMAD.SHL.U32 R134, R5, 0x8, RZ ;  /* 0x0000000805867824 */ /* 0x000fca00078e00ff */
[----:B------:R-:W-:Y:S01]  /*1630*/  LOP3.LUT R6, R201, 0x38, R134, 0xf8, !PT ;  /* 0x00000038c9067812 */ /* 0x000fe200078ef886 */
[----:B------:R-:W-:Y:S01]  /*1640*/  @!P0 IMAD.IADD R7, R7, 0x1, -R2 ;  /* 0x0000000107078824 */ /* 0x000fe200078e0a02 */
[----:B------:R-:W-:-:S04]  /*1650*/  SHF.R.U32.HI R201, RZ, 0x3, R201 ;  /* 0x00000003ffc97819 */ /* 0x000fc800000116c9 */
[----:B------:R-:W-:Y:S01]  /*1660*/  LOP3.LUT R201, R6, R201, RZ, 0x3c, !PT ;  /* 0x000000c906c97212 */ /* 0x000fe200078e3cff */
[----:B------:R-:W-:Y:S06]  /*1670*/  @P2 BRA `(.L_x_495) ;  /* 0x0000000000342947 */ /* 0x000fec0003800000 */
[----:B------:R-:W-:Y:S01]  /*1680*/  USHF.R.S32.HI UR11, URZ, 0x1f, UR8 ;  /* 0x0000001f3f0b7899 */ /* 0x000fe20008011408 */
[----:B------:R-:W-:Y:S01]  /*1690*/  ULDC.64 UR12, c[0x0][0x248] ;  /* 0x00009200000c7ab9 */ /* 0x000fe20000000a00 */
[----:B------:R-:W-:Y:S02]  /*16a0*/  USHF.R.S32.HI UR9, URZ, 0x1f, UR24 ;  /* 0x0000001f3f097899 */ /* 0x000fe40008011418 */
[----:B------:R-:W-:Y:S02]  /*16b0*/  UIMAD UR11, UR11, UR12, URZ ;  /* 0x0000000c0b0b72a4 */ /* 0x000fe4000f8e023f */
[----:B------:R-:W-:Y:S02]  /*16c0*/  UIMAD.WIDE.U32 UR30, UR8, UR12, URZ ;  /* 0x0000000c081e72a5 */ /* 0x000fe4000f8e003f */
[----:B------:R-:W-:Y:S01]  /*16d0*/  UIMAD UR11, UR8, UR13, UR11 ;  /* 0x0000000d080b72a4 */ /* 0x000fe2000f8e020b */
[----:B------:R-:W-:Y:S02]  /*16e0*/  ULDC.64 UR6, c[0x0][0x230] ;  /* 0x00008c0000067ab9 */ /* 0x000fe40000000a00 */
[----:B------:R-:W-:-:S02]  /*16f0*/  UIMAD UR9, UR9, UR6, URZ ;  /* 0x00000006090972a4 */ /* 0x000fc4000f8e023f */
[----:B------:R-:W-:Y:S02]  /*1700*/  UIADD3 UR31, UR31, UR11, URZ ;  /* 0x0000000b1f1f7290 */ /* 0x000fe4000fffe03f */
[----:B------:R-:W-:Y:S02]  /*1710*/  UIMAD UR9, UR24, UR7, UR9 ;  /* 0x00000007180972a4 */ /* 0x000fe4000f8e0209 */
[----:B------:R-:W-:-:S04]  /*1720*/  UIMAD.WIDE.U32 UR6, UR24, UR6, UR30 ;  /* 0x00000006180672a5 */ /* 0x000fc8000f8e001e */
[----:B------:R-:W-:-:S03]  /*1730*/  UIADD3 UR9, UR7, UR9, URZ ;  /* 0x0000000907097290 */ /* 0x000fc6000fffe03f */
[----:B------:R-:W-:-:S09]  /*1740*/  UMOV UR20, UR6 ;  /* 0x0000000600147c82 */ /* 0x000fd20008000000 */
.L_x_495:
[----:B------:R-:W-:Y:S01]  /*1750*/  @UP1 UIADD3 UR30, UR8, UR10, URZ ;  /* 0x0000000a081e1290 */ /* 0x000fe2000fffe03f */
[----:B------:R-:W-:Y:S01]  /*1760*/  ISETP.GE.U32.AND P1, PT, R7, R2, PT ;  /* 0x000000020700720c */ /* 0x000fe20003f26070 */
[----:B------:R-:W-:Y:S01]  /*1770*/  IMAD.SHL.U32 R2, R3, 0x8, RZ ;  /* 0x0000000803027824 */ /* 0x000fe200078e00ff */
[----:B------:R-:W-:Y:S01]  /*1780*/  @UP1 ULDC.64 UR10, c[0x0][0x250] ;  /* 0x00009400000a1ab9 */ /* 0x000fe20000000a00 */
[----:B------:R-:W-:Y:S01]  /*1790*/  USHF.R.S32.HI UR19, URZ, 0x1f, UR26 ;  /* 0x0000001f3f137899 */ /* 0x000fe2000801141a */
[----:B------:R-:W-:Y:S01]  /*17a0*/  SHF.R.S32.HI R135, RZ, 0x1f, R134 ;  /* 0x0000001fff877819 */ /* 0x000fe20000011486 */
[----:B------:R-:W-:Y:S01]  /*17b0*/  @UP1 UIMAD.WIDE.U32 UR6, UR30, UR10, URZ ;  /* 0x0000000a1e0612a5 */ /* 0x000fe2000f8e003f */
[----:B------:R-:W-:Y:S01]  /*17c0*/  LOP3.LUT R201, R201, 0xfffffe00, R2, 0xf8, !PT ;  /* 0xfffffe00c9c97812 */ /* 0x000fe200078ef802 */
        /* <DEDUP_REMOVED lines=12> */
[----:B------:R-:W-:Y:S01]  /*1890*/  UIMAD UR8, UR8, UR6, URZ ;  /* 0x00000006080872a4 */ /* 0x000fe2000f8e023f */
[----:B------:R-:W-:Y:S02]  /*18a0*/  UMOV UR30, UR32 ;  /* 0x00000020001e7c82 */ /* 0x000fe40008000000 */
[----:B------:R-:W-:Y:S02]  /*18b0*/  UIMAD.WIDE.U32 UR32, UR24, UR6, UR30 ;  /* 0x00000006182072a5 */ /* 0x000fe4000f8e001e */
[----:B------:R-:W-:-:S04]  /*18c0*/  UIMAD UR7, UR24, UR7, UR8 ;  /* 0x00000007180772a4 */ /* 0x000fc8000f8e0208 */
[----:B------:R-:W-:Y:S01]  /*18d0*/  UIADD3 UR30, UR33, UR7, URZ ;  /* 0x00000007211e7290 */ /* 0x000fe2000fffe03f */
[----:B------:R-:W-:-:S11]  /*18e0*/  UMOV UR6, UR32 ;  /* 0x0000002000067c82 */ /* 0x000fd60008000000 */
.L_x_496:
[----:B------:R-:W-:Y:S01]  /*18f0*/  ISETP.GE.AND P2, PT, R2, RZ, PT ;  /* 0x000000ff0200720c */ /* 0x000fe20003f46270 */
[----:B------:R-:W-:Y:S01]  /*1900*/  IMAD R3, R13, UR12, RZ ;  /* 0x0000000c0d037c24 */ /* 0x000fe2000f8e02ff */
[----:B------:R-:W-:Y:S01]  /*1910*/  ISETP.NE.AND P3, PT, R0, RZ, PT ;  /* 0x000000ff0000720c */ /* 0x000fe20003f65270 */
[----:B------:R-:W-:Y:S01]  /*1920*/  IMAD.WIDE.U32 R8, R12, UR12, R134 ;  /* 0x0000000c0c087c25 */ /* 0x000fe2000f8e0086 */
[----:B------:R-:W1:Y:S01]  /*1930*/  S2UR UR8, SR_CgaCtaId ;  /* 0x00000000000879c3 */ /* 0x000e620000008800 */
[----:B------:R-:W-:Y:S01]  /*1940*/  BSSY B0, `(.L_x_497) ;  /* 0x000004c000007945 */ /* 0x000fe20003800000 */
[----:B------:R-:W-:Y:S01]  /*1950*/  IADD3 R195, R134, 0x80, RZ ;  /* 0x0000008086c37810 */ /* 0x000fe20007ffe0ff */
[----:B------:R-:W-:Y:S01]  /*1960*/  @!P0 VIADD R147, R147, 0x1 ;  /* 0x0000000193938836 */ /* 0x000fe20000000000 */
[----:B------:R-:W-:Y:S01]  /*1970*/  IADD3 R202, P0, R8, UR20, RZ ;  /* 0x0000001408ca7c10 */ /* 0x000fe2000ff1e0ff */
[C---:B------:R-:W-:Y:S01]  /*1980*/  IMAD R2, R12.reuse, UR13, R3 ;  /* 0x0000000d0c027c24 */ /* 0x040fe2000f8e0203 */
[----:B------:R-:W-:Y:S01]  /*1990*/  UIADD3 UR20, UR21, -0x1, URZ ;  /* 0xffffffff15147890 */ /* 0x000fe2000fffe03f */
[----:B------:R-:W-:-:S03]  /*19a0*/  IMAD.WIDE.U32 R6, R12, UR10, R134 ;  /* 0x0000000a0c067c25 */ /* 0x000fc6000f8e0086 */
        /* <DEDUP_REMOVED lines=14> */
[----:B------:R-:W-:Y:S01]  /*1a90*/  UMOV UR4, 0x400 ;  /* 0x0000040000047882 */ /* 0x000fe20000000000 */
[----:B------:R-:W-:Y:S01]  /*1aa0*/  SHF.R.S32.HI R2, RZ, 0x1f, R147 ;  /* 0x0000001fff027819 */ /* 0x000fe20000011493 */
[----:B------:R-:W-:Y:S01]  /*1ab0*/  ULDC.64 UR6, c[0x0][0x260] ;  /* 0x0000980000067ab9 */ /* 0x000fe20000000a00 */
[----:B------:R-:W-:Y:S01]  /*1ac0*/  ISETP.GE.AND P0, PT, R12, UR5, PT ;  /* 0x000000050c007c0c */ /* 0x000fe2000bf06270 */
[----:B------:R-:W-:Y:S01]  /*1ad0*/  IMAD.WIDE.U32 R8, R8, UR26, R6 ;  /* 0x0000001a08087c25 */ /* 0x000fe2000f8e0006 */
[----:B-1----:R-:W-:Y:S01]  /*1ae0*/  ULEA UR4, UR8, UR4, 0x18 ;  /* 0x0000000408047291 */ /* 0x002fe2000f8ec03f */
[----:B------:R-:W-:Y:S01]  /*1af0*/  IADD3 R0, R12, 0x20, RZ ;  /* 0x000000200c007810 */ /* 0x000fe20007ffe0ff */
[----:B------:R-:W-:Y:S01]  /*1b00*/  UIMAD UR18, UR20, -0x40, UR27 ;  /* 0xffffffc0141278a4 */ /* 0x000fe2000f8e021b */
[----:B------:R-:W-:Y:S01]  /*1b10*/  IMAD R6, R2, UR6, RZ ;  /* 0x0000000602067c24 */ /* 0x000fe2000f8e02ff */
[----:B------:R-:W-:Y:S01]  /*1b20*/  IADD3 R15, R9, UR9, RZ ;  /* 0x00000009090f7c10 */ /* 0x000fe2000fffe0ff */
[----:B------:R-:W-:Y:S01]  /*1b30*/  IMAD.WIDE.U32 R202, R147, UR6, R202 ;  /* 0x0000000693ca7c25 */ /* 0x000fe2000f8e00ca */
[----:B------:R-:W-:-:S02]  /*1b40*/  ISETP.GE.AND P1, PT, R0, UR5, PT ;  /* 0x0000000500007c0c */ /* 0x000fc4000bf26270 */
        /* <DEDUP_REMOVED lines=43> */
.L_x_498:
[----:B------:R-:W-:Y:S05]  /*1e00*/  BSYNC B0 ;  /* 0x0000000000007941 */ /* 0x000fea0003800000 */
.L_x_497:
        /* <DEDUP_REMOVED lines=15> */
[----:B------:R3:W-:Y:S03]  /*1f00*/  @P3 STS.128 [R201+0x1000], RZ ;  /* 0x001000ffc9003388 */ /* 0x0007e60000000c00 */
[----:B------:R-:W-:-:S03]  /*1f10*/  IMAD.IADD R10, R21, 0x1, R10 ;  /* 0x00000001150a7824 */ /* 0x000fc600078e020a */
        /* <DEDUP_REMOVED lines=23> */
.L_x_500:
[----:B------:R-:W-:Y:S05]  /*2090*/  BSYNC B0 ;  /* 0x0000000000007941 */ /* 0x000fea0003800000 */
.L_x_499:
        /* <DEDUP_REMOVED lines=13> */
[----:B--23--:R-:W2:Y:S01]  /*2170*/  @!P3 LDC.64 R6, c[0x0][0x210] ;  /* 0x00008400ff06bb82 */ /* 0x00cea20000000a00 */
[----:B------:R-:W-:Y:S01]  /*2180*/  IMAD R10, R19, UR7, R10 ;  /* 0x00000007130a7c24 */ /* 0x000fe2000f8e020a */
[----:B------:R3:W-:Y:S03]  /*2190*/  @P3 STS.128 [R201+0x2000], RZ ;  /* 0x002000ffc9003388 */ /* 0x0007e60000000c00 */
[----:B------:R-:W-:-:S03]  /*21a0*/  IMAD.IADD R10, R21, 0x1, R10 ;  /* 0x00000001150a7824 */ /* 0x000fc600078e020a */
[----:B-1--4-:R-:W1:Y:S01]  /*21b0*/  @!P2 LDC.64 R2, c[0x0][0x210] ;  /* 0x00008400ff02ab82 */ /* 0x012e620000000a00 */
        /* <DEDUP_REMOVED lines=22> */
.L_x_502:
[----:B------:R-:W-:Y:S05]  /*2320*/  BSYNC B0 ;  /* 0x0000000000007941 */ /* 0x000fea0003800000 */
.L_x_501:
[----:B------:R-:W-:Y:S01]  /*2330*/  USHF.L.U64.HI UR30, UR12, 0x6, UR13 ;  /* 0x000000060c1e7899 */ /* 0x000fe2000801020d */
[----:B------:R-:W-:Y:S01]  /*2340*/  BSSY B0, `(.L_x_503) ;  /* 0x0000028000007945 */ /* 0x000fe20003800000 */
[----:B------:R-:W-:-:S03]  /*2350*/  USHF.L.U32 UR31, UR12, 0x6, URZ ;  /* 0x000000060c1f7899 */ /* 0x000fc6000800063f */
[----:B------:R-:W-:Y:S09]  /*2360*/  @P4 BRA `(.L_x_504) ;  /* 0x0000000000944947 */ /* 0x000ff20003800000 */
        /* <DEDUP_REMOVED lines=37> */
.L_x_504:
[----:B------:R-:W-:Y:S05]  /*25c0*/  BSYNC B0 ;  /* 0x0000000000007941 */ /* 0x000fea0003800000 */
.L_x_503:
[----:B------:R-:W-:Y:S01]  /*25d0*/  ISETP.GE.AND P0, PT, R12, UR18, PT ;  /* 0x000000120c007c0c */ /* 0x000fe2000bf06270 */
[----:B------:R-:W-:Y:S01]  /*25e0*/  USHF.R.S32.HI UR34, URZ, 0x1f, UR20 ;  /* 0x0000001f3f227899 */ /* 0x000fe20008011414 */
[----:B------:R-:W-:Y:S01]  /*25f0*/  MOV R204, R202 ;  /* 0x000000ca00cc7202 */ /* 0x000fe20000000f00 */
[----:B------:R-:W-:Y:S01]  /*2600*/  UIMAD UR6, UR30, UR20, URZ ;  /* 0x000000141e0672a4 */ /* 0x000fe2000f8e023f */
[----:B------:R-:W-:Y:S01]  /*2610*/  IMAD.IADD R205, R203, 0x1, R205 ;  /* 0x00000001cbcd7824 */ /* 0x000fe200078e02cd */
[----:B------:R-:W-:Y:S01]  /*2620*/  BSSY B0, `(.L_x_505) ;  /* 0x0000024000007945 */ /* 0x000fe20003800000 */
[----:B-1234-:R-:W-:Y:S01]  /*2630*/  IMAD.U32 R3, RZ, RZ, UR31 ;  /* 0x0000001fff037e24 */ /* 0x01efe2000f8e00ff */
[----:B------:R-:W-:Y:S01]  /*2640*/  UIMAD UR6, UR34, UR31, UR6 ;  /* 0x0000001f220672a4 */ /* 0x000fe2000f8e0206 */
[----:B------:R-:W-:Y:S02]  /*2650*/  ISETP.GE.AND P5, PT, R0, UR18, PT ;  /* 0x0000001200007c0c */ /* 0x000fe4000bfa6270 */
[----:B------:R-:W-:-:S05]  /*2660*/  IMAD.WIDE.U32 R14, R3, UR20, R204 ;  /* 0x00000014030e7c25 */ /* 0x000fca000f8e00cc */
[----:B------:R-:W-:Y:S01]  /*2670*/  IADD3 R2, R15, UR6, RZ ;  /* 0x000000060f027c10 */ /* 0x000fe2000fffe0ff */
        /* <DEDUP_REMOVED lines=30> */
.L_x_506:
[----:B------:R-:W-:Y:S05]  /*2860*/  BSYNC B0 ;  /* 0x0000000000007941 */ /* 0x000fea0003800000 */
.L_x_505:
[----:B------:R-:W-:Y:S01]  /*2870*/  USHF.L.U64.HI UR32, UR12, 0x5, UR13 ;  /* 0x000000050c207899 */ /* 0x000fe2000801020d */
[----:B------:R-:W-:Y:S01]  /*2880*/  BSSY B0, `(.L_x_507) ;  /* 0x0000022000007945 */ /* 0x000fe20003800000 */
[----:B------:R-:W-:-:S03]  /*2890*/  USHF.L.U32 UR33, UR12, 0x5, URZ ;  /* 0x000000050c217899 */ /* 0x000fc6000800063f */
        /* <DEDUP_REMOVED lines=32> */
.L_x_508:
[----:B------:R-:W-:Y:S05]  /*2aa0*/  BSYNC B0 ;  /* 0x0000000000007941 */ /* 0x000fea0003800000 */
.L_x_507:
[----:B------:R-:W-:Y:S01]  /*2ab0*/  ULDC.64 UR8, c[0x0][0x3c8] ;  /* 0x0000f20000087ab9 */ /* 0x000fe20000000a00 */
[----:B------:R-:W0:Y:S01]  /*2ac0*/  LDGDEPBAR ;  /* 0x00000000000079af */ /* 0x000e220000000000 */
[----:B------:R-:W-:-:S04]  /*2ad0*/  UISETP.NE.U32.AND UP1, UPT, UR8, URZ, UPT ;  /* 0x0000003f0800728c */ /* 0x000fc8000bf25070 */
[----:B------:R-:W-:-:S06]  /*2ae0*/  UISETP.NE.AND.EX UP1, UPT, UR9, URZ, UPT, UP1 ;  /* 0x0000003f0900728c */ /* 0x000fcc000bf25310 */
[----:B------:R-:W-:-:S05]  /*2af0*/  PLOP3.LUT P0, PT, PT, PT, UP1, 0x80, 0x0 ;  /* 0x000000000000781c */ /* 0x000fca0003f0f018 */
[----:B------:R-:W-:Y:S01]  /*2b00*/  @UP1 USHF.R.S32.HI UR35, URZ, 0x1f, UR24 ;  /* 0x0000001f3f231899 */ /* 0x000fe20008011418 */
[----:B------:R-:W-:Y:S01]  /*2b10*/  @UP1 ULDC.64 UR6, c[0x0][0x3d0] ;  /* 0x0000f40000061ab9 */ /* 0x000fe20000000a00 */
[----:B------:R-:W-:Y:S02]  /*2b20*/  @UP1 UMOV UR36, UR26 ;  /* 0x0000001a00241c82 */ /* 0x000fe40008000000 */
[----:B------:R-:W-:Y:S01]  /*2b30*/  @UP1 UIMAD UR35, UR35, UR6, URZ ;  /* 0x00000006232312a4 */ /* 0x000fe2000f8e023f */
[----:B------:R-:W-:Y:S02]  /*2b40*/  @UP1 UMOV UR37, UR19 ;  /* 0x0000001300251c82 */ /* 0x000fe40008000000 */
[----:B------:R-:W-:Y:S01]  /*2b50*/  @UP1 UIMAD.WIDE.U32 UR36, UR24, UR6, UR36 ;  /* 0x00000006182412a5 */ /* 0x000fe2000f8e0024 */
[----:B------:R-:W-:Y:S01]  /*2b60*/  LEA.HI R193, R11, R4, RZ, 0x4 ;  /* 0x000000040bc17211 */ /* 0x000fe200078f20ff */
[----:B------:R-:W-:Y:S01]  /*2b70*/  @UP1 UIMAD UR7, UR24, UR7, UR35 ;  /* 0x00000007180712a4 */ /* 0x000fe2000f8e0223 */
[----:B------:R-:W-:-:S04]  /*2b80*/  DEPBAR.LE SB0, 0x0 ;  /* 0x000080000000791a */ /* 0x000fc80000000000 */
[----:B------:R-:W-:Y:S02]  /*2b90*/  @UP1 ULEA UR8, UP0, UR36, UR8, 0x2 ;  /* 0x0000000824081291 */ /* 0x000fe4000f80103f */
[----:B------:R-:W-:Y:S01]  /*2ba0*/  @UP1 UIADD3 UR7, UR37, UR7, URZ ;  /* 0x0000000725071290 */ /* 0x000fe2000fffe03f */
[----:B------:R-:W-:-:S03]  /*2bb0*/  @UP1 ULDC UR6, c[0x0][0x2e8] ;  /* 0x0000ba0000061ab9 */ /* 0x000fc60000000800 */
[----:B------:R-:W-:Y:S01]  /*2bc0*/  @UP1 ULEA.HI.X UR9, UR36, UR9, UR7, 0x2, UP0 ;  /* 0x0000000924091291 */ /* 0x000fe200080f1407 */
[----:B--23--:R-:W-:-:S05]  /*2bd0*/  IMAD.U32 R8, RZ, RZ, UR8 ;  /* 0x00000008ff087e24 */ /* 0x00cfca000f8e00ff */
[----:B------:R-:W-:-:S05]  /*2be0*/  IMAD.U32 R9, RZ, RZ, UR9 ;  /* 0x00000009ff097e24 */ /* 0x000fca000f8e00ff */
[----:B------:R2:W3:Y:S01]  /*2bf0*/  @P0 LDG.E R8, desc[UR28][R8.64] ;  /* 0x0000001c08080981 */ /* 0x0004e2000c1e1900 */
[C---:B-1--4-:R-:W-:Y:S01]  /*2c00*/  LOP3.LUT R7, R193.reuse, 0xfffffff0, RZ, 0xc0, !PT ;  /* 0xfffffff0c1077812 */ /* 0x052fe200078ec0ff */
[----:B------:R-:W-:Y:S01]  /*2c10*/  USHF.L.U64.HI UR8, UR10, 0x6, UR11 ;  /* 0x000000060a087899 */ /* 0x000fe2000801020b */
[----:B------:R-:W-:Y:S01]  /*2c20*/  SHF.R.S32.HI R6, RZ, 0x4, R193 ;  /* 0x00000004ff067819 */ /* 0x000fe200000114c1 */
[----:B------:R-:W-:Y:S01]  /*2c30*/  USHF.L.U32 UR9, UR10, 0x6, URZ ;  /* 0x000000060a097899 */ /* 0x000fe2000800063f */
[----:B------:R-:W-:Y:S01]  /*2c40*/  ISETP.GE.AND P1, PT, R12, UR18, PT ;  /* 0x000000120c007c0c */ /* 0x000fe2000bf26270 */
[----:B------:R-:W-:Y:S01]  /*2c50*/  IMAD.IADD R7, R4, 0x1, -R7 ;  /* 0x0000000104077824 */ /* 0x000fe200078e0a07 */
[----:B------:R-:W-:Y:S01]  /*2c60*/  BAR.SYNC.DEFER_BLOCKING 0x0 ;  /* 0x0000000000007b1d */ /* 0x000fe20000010000 */
[----:B------:R-:W-:Y:S01]  /*2c70*/  LEA.HI R193, R193, R6, RZ, 0x1 ;  /* 0x00000006c1c17211 */ /* 0x000fe200078f08ff */
[----:B------:R-:W-:Y:S01]  /*2c80*/  UIMAD UR7, UR8, UR20, URZ ;  /* 0x00000014080772a4 */ /* 0x000fe2000f8e023f */
[----:B------:R-:W-:Y:S01]  /*2c90*/  IMAD.IADD R147, R145, 0x1, R147 ;  /* 0x0000000191937824 */ /* 0x000fe200078e0293 */
[----:B------:R-:W-:Y:S01]  /*2ca0*/  SHF.R.S32.HI R14, RZ, 0x1f, R7 ;  /* 0x0000001fff0e7819 */ /* 0x000fe20000011407 */
[----:B------:R-:W-:Y:S01]  /*2cb0*/  IMAD.U32 R15, RZ, RZ, UR20 ;  /* 0x00000014ff0f7e24 */ /* 0x000fe2000f8e00ff */
[----:B------:R-:W-:Y:S01]  /*2cc0*/  LOP3.LUT R193, R193, 0xfffffffe, RZ, 0xc0, !PT ;  /* 0xfffffffec1c17812 */ /* 0x000fe200078ec0ff */
[----:B------:R-:W-:Y:S01]  /*2cd0*/  IMAD.MOV.U32 R146, RZ, RZ, R144 ;  /* 0x000000ffff927224 */ /* 0x000fe200078e0090 */
[----:B------:R-:W-:Y:S01]  /*2ce0*/  LEA.HI R14, R14, R7, RZ, 0x3 ;  /* 0x000000070e0e7211 */ /* 0x000fe200078f18ff */
[----:B------:R-:W-:Y:S01]  /*2cf0*/  UIMAD UR34, UR34, UR9, UR7 ;  /* 0x00000009222272a4 */ /* 0x000fe2000f8e0207 */
[----:B------:R-:W-:Y:S01]  /*2d00*/  ISETP.GE.AND P5, PT, R0, UR18, PT ;  /* 0x0000001200007c0c */ /* 0x000fe2000bfa6270 */
[----:B------:R-:W-:Y:S01]  /*2d10*/  IMAD.IADD R193, R6, 0x1, -R193 ;  /* 0x0000000106c17824 */ /* 0x000fe200078e0ac1 */
[----:B------:R-:W-:Y:S01]  /*2d20*/  LOP3.LUT R2, R14, 0xfffffff8, RZ, 0xc0, !PT ;  /* 0xfffffff80e027812 */ /* 0x000fe200078ec0ff */
[----:B------:R-:W-:Y:S01]  /*2d30*/  IMAD.SHL.U32 R6, R12, 0x8, RZ ;  /* 0x000000080c067824 */ /* 0x000fe200078e00ff */
[----:B------:R-:W-:Y:S01]  /*2d40*/  UMOV UR19, URZ ;  /* 0x0000003f00137c82 */ /* 0x000fe20008000000 */
[----:B------:R-:W-:Y:S01]  /*2d50*/  IMAD.SHL.U32 R10, R193, 0x8, RZ ;  /* 0x00000008c10a7824 */ /* 0x000fe200078e00ff */
[----:B------:R-:W-:Y:S01]  /*2d60*/  BSSY B0, `(.L_x_509) ;  /* 0x000003a000007945 */ /* 0x000fe20003800000 */
[----:B------:R-:W-:-:S02]  /*2d70*/  IMAD.IADD R2, R7, 0x1, -R2 ;  /* 0x0000000107027824 */ /* 0x000fc400078e0a02 */
[----:B------:R-:W3:Y:S01]  /*2d80*/  @P0 MUFU.RCP R7, UR6 ;  /* 0x0000000600070d08 */ /* 0x000ee20008001000 */
[----:B--2---:R-:W-:Y:S02]  /*2d90*/  IMAD.SHL.U32 R9, R5, 0x40, RZ ;  /* 0x0000004005097824 */ /* 0x004fe400078e00ff */
[----:B------:R-:W-:Y:S01]  /*2da0*/  IMAD.SHL.U32 R13, R2, 0x40, RZ ;  /* 0x00000040020d7824 */ /* 0x000fe200078e00ff */
[----:B------:R1:W-:Y:S02]  /*2db0*/  @P1 STS.128 [R201+0x12000], RZ ;  /* 0x012000ffc9001388 */ /* 0x0003e40000000c00 */
[----:B------:R-:W-:Y:S02]  /*2dc0*/  LOP3.LUT R9, R9, 0x1c0, RZ, 0xc0, !PT ;  /* 0x000001c009097812 */ /* 0x000fe400078ec0ff */
[----:B------:R-:W-:Y:S01]  /*2dd0*/  LOP3.LUT R13, R13, 0x1c0, RZ, 0xc0, !PT ;  /* 0x000001c00d0d7812 */ /* 0x000fe200078ec0ff */
[----:B------:R1:W-:Y:S01]  /*2de0*/  @P1 STS.128 [R201+0x14000], RZ ;  /* 0x014000ffc9001388 */ /* 0x0003e20000000c00 */
[----:B------:R-:W-:-:S02]  /*2df0*/  LOP3.LUT R6, R9, 0x8, R6, 0xf8, !PT ;  /* 0x0000000809067812 */ /* 0x000fc400078ef806 */
[----:B------:R-:W-:Y:S01]  /*2e00*/  SHF.R.U32.HI R9, RZ, 0x3, R9 ;  /* 0x00000003ff097819 */ /* 0x000fe20000011609 */
[----:B------:R1:W-:Y:S01]  /*2e10*/  @P1 STS.128 [R201+0x16000], RZ ;  /* 0x016000ffc9001388 */ /* 0x0003e20000000c00 */
[----:B------:R-:W-:Y:S02]  /*2e20*/  LOP3.LUT R10, R13, 0x8, R10, 0xf8, !PT ;  /* 0x000000080d0a7812 */ /* 0x000fe400078ef80a */
[----:B------:R-:W-:Y:S01]  /*2e30*/  LOP3.LUT R6, R6, R9, RZ, 0x3c, !PT ;  /* 0x0000000906067212 */ /* 0x000fe200078e3cff */
[----:B------:R-:W-:Y:S01]  /*2e40*/  IMAD.SHL.U32 R9, R14, 0x40, RZ ;  /* 0x000000400e097824 */ /* 0x000fe200078e00ff */
[----:B------:R-:W-:Y:S01]  /*2e50*/  SHF.R.U32.HI R13, RZ, 0x3, R13 ;  /* 0x00000003ff0d7819 */ /* 0x000fe2000001160d */
[----:B------:R-:W-:-:S03]  /*2e60*/  IMAD.WIDE.U32 R14, R15, UR9, R146 ;  /* 0x000000090f0e7c25 */ /* 0x000fc6000f8e0092 */
[----:B------:R-:W-:Y:S01]  /*2e70*/  LOP3.LUT R10, R10, R13, RZ, 0x3c, !PT ;  /* 0x0000000d0a0a7212 */ /* 0x000fe200078e3cff */
[----:B------:R-:W-:Y:S01]  /*2e80*/  IMAD R193, R193, 0x200, R6 ;  /* 0x00000200c1c17824 */ /* 0x000fe200078e0206 */
[----:B------:R-:W-:Y:S01]  /*2e90*/  LEA.HI R6, R11, R4, RZ, 0x5 ;  /* 0x000000040b067211 */ /* 0x000fe200078f28ff */
[----:B------:R-:W-:Y:S01]  /*2ea0*/  VIADD R12, R15, UR34 ;  /* 0x000000220f0c7c36 */ /* 0x000fe20008000000 */
[----:B------:R-:W-:Y:S02]  /*2eb0*/  LOP3.LUT R0, R10, 0xfffffe00, R9, 0xf8, !PT ;  /* 0xfffffe000a007812 */ /* 0x000fe400078ef809 */
[----:B------:R-:W-:Y:S02]  /*2ec0*/  SHF.R.S32.HI R85, RZ, 0x5, R6 ;  /* 0x00000005ff557819 */ /* 0x000fe40000011406 */
[----:B------:R-:W-:-:S03]  /*2ed0*/  LEA R193, R193, UR4, 0x1 ;  /* 0x00000004c1c17c11 */ /* 0x000fc6000f8e08ff */
[----:B------:R-:W-:Y:S02]  /*2ee0*/  IMAD R194, R85, 0x400, R0 ;  /* 0x0000040055c27824 */ /* 0x000fe400078e0200 */
[----:B---3--:R-:W-:-:S05]  /*2ef0*/  @P0 FMUL.FTZ R7, R8, R7 ;  /* 0x0000000708070220 */ /* 0x008fca0000410000 */
[----:B------:R-:W-:-:S13]  /*2f00*/  @P0 R2UR UR6, R7 ;  /* 0x00000000070602ca */ /* 0x000fda00000e0000 */
[----:B------:R-:W-:Y:S01]  /*2f10*/  @UP1 UMOV UR19, UR6 ;  /* 0x0000000600131c82 */ /* 0x000fe20008000000 */
[----:B-1----:R-:W-:Y:S05]  /*2f20*/  @P1 BRA `(.L_x_510) ;  /* 0x0000000000741947 */ /* 0x002fea0003800000 */
        /* <DEDUP_REMOVED lines=29> */
.L_x_510:
[----:B------:R-:W-:Y:S05]  /*3100*/  BSYNC B0 ;  /* 0x0000000000007941 */ /* 0x000fea0003800000 */
.L_x_509:
        /* <DEDUP_REMOVED lines=33> */
[----:B----4-:R-:W-:-:S04]  /*3320*/  LEA R8, P0, R14, UR6, 0x1 ;  /* 0x000000060e087c11 */ /* 0x010fc8000f8008ff */
[----:B------:R-:W-:-:S05]  /*3330*/  LEA.HI.X R9, R14, UR7, R7, 0x1, P0 ;  /* 0x000000070e097c11 */ /* 0x000fca00080f0c07 */
[----:B------:R-:W-:Y:S01]  /*3340*/  @!PT LDS RZ, [RZ] ;  /* 0x00000000fffff984 */ /* 0x000fe20000000800 */
[----:B------:R-:W-:Y:S01]  /*3350*/  @!PT LDS RZ, [RZ] ;  /* 0x00000000fffff984 */ /* 0x000fe20000000800 */
[----:B------:R-:W-:Y:S01]  /*3360*/  @!PT LDS RZ, [RZ] ;  /* 0x00000000fffff984 */ /* 0x000fe20000000800 */
[----:B------:R1:W-:Y:S04]  /*3370*/  LDGSTS.E.BYPASS.LTC128B.128 [R201+0x17000], desc[UR28][R8.64+0x100] ;  /* 0x1700010008c97fae */ /* 0x0003e8000b901d5c */
.L_x_512:
[----:B------:R-:W-:Y:S05]  /*3380*/  BSYNC B0 ;  /* 0x0000000000007941 */ /* 0x000fea0003800000 */
.L_x_511:
[----:B------:R-:W-:Y:S01]  /*3390*/  LDSM.16.M88.4 R52, [R194] ;  /* 0x00000000c234783b */ /* 0x000fe20000000200 */
[----:B------:R-:W-:Y:S01]  /*33a0*/  R2P PR, R5, 0x6 ;  /* 0x0000000605007804 */ /* 0x000fe20000000000 */
[----:B------:R-:W-:Y:S01]  /*33b0*/  IMAD.MOV.U32 R7, RZ, RZ, 0x10 ;  /* 0x00000010ff077424 */ /* 0x000fe200078e00ff */
[----:B------:R-:W-:Y:S01]  /*33c0*/  LOP3.LUT P0, RZ, R2, 0x2, RZ, 0xc0, !PT ;  /* 0x0000000202ff7812 */ /* 0x000fe2000780c0ff */
[----:B------:R-:W5:Y:S01]  /*33d0*/  LDSM.16.M88.4 R36, [R193+0xc000] ;  /* 0x00c00000c124783b */ /* 0x000f620000000200 */
[----:B------:R-:W-:Y:S01]  /*33e0*/  VIADD R5, R193, 0xc000 ;  /* 0x0000c000c1057836 */ /* 0x000fe20000000000 */
[----:B------:R-:W-:Y:S01]  /*33f0*/  LEA R211, R85, UR25, 0x4 ;  /* 0x0000001955d37c11 */ /* 0x000fe2000f8e20ff */
[----:B------:R-:W-:Y:S01]  /*3400*/  VIADD R191, R193, 0xc020 ;  /* 0x0000c020c1bf7836 */ /* 0x000fe20000000000 */
[----:B------:R-:W3:Y:S01]  /*3410*/  LDSM.16.M88.4 R20, [R193+0xd000] ;  /* 0x00d00000c114783b */ /* 0x000ee20000000200 */
[----:B------:R-:W-:Y:S01]  /*3420*/  SEL R7, R7, 0xfffffff0, !P0 ;  /* 0xfffffff007077807 */ /* 0x000fe20004000000 */
[----:B------:R-:W-:Y:S01]  /*3430*/  IMAD.SHL.U32 R212, R4, 0x2, RZ ;  /* 0x0000000204d47824 */ /* 0x000fe200078e00ff */
[----:B------:R-:W-:Y:S01]  /*3440*/  LOP3.LUT P0, RZ, R2, 0x4, RZ, 0xc0, !PT ;  /* 0x0000000402ff7812 */ /* 0x000fe2000780c0ff */
[----:B------:R-:W3:Y:S01]  /*3450*/  LDSM.16.M88.4 R28, [R193+0xc800] ;  /* 0x00c80000c11c783b */ /* 0x000ee20000000200 */
[----:B------:R-:W-:Y:S01]  /*3460*/  IMAD.MOV.U32 R2, RZ, RZ, 0x40 ;  /* 0x00000040ff027424 */ /* 0x000fe200078e00ff */
[----:B------:R-:W-:Y:S01]  /*3470*/  UIADD3 UR7, UR27, 0x1, -UR17 ;  /* 0x000000011b077890 */ /* 0x000fe2000fffe811 */
[----:B------:R-:W-:Y:S01]  /*3480*/  IMAD R192, R7, 0x2, R194 ;  /* 0x0000000207c07824 */ /* 0x000fe200078e02c2 */
[----:B------:R-:W3:Y:S01]  /*3490*/  LDSM.16.M88.4 R56, [R193+0xd800] ;  /* 0x00d80000c138783b */ /* 0x000ee20000000200 */
[----:B------:R-:W-:Y:S01]  /*34a0*/  @P1 VIADD R191, R5, 0xffffffe0 ;  /* 0xffffffe005bf1836 */ /* 0x000fe20000000000 */
[----:B------:R-:W-:Y:S01]  /*34b0*/  SEL R2, R2, 0xffffffc0, !P2 ;  /* 0xffffffc002027807 */ /* 0x000fe20005000000 */
[----:B------:R-:W-:Y:S01]  /*34c0*/  IMAD.MOV.U32 R5, RZ, RZ, 0x20 ;  /* 0x00000020ff057424 */ /* 0x000fe200078e00ff */
[----:B------:R-:W-:Y:S01]  /*34d0*/  LDSM.16.M88.4 R60, [R192] ;  /* 0x00000000c03c783b */ /* 0x000fe20000000200 */
[----:B------:R-:W-:Y:S01]  /*34e0*/  LOP3.LUT R212, R212, 0x6, RZ, 0xc0, !PT ;  /* 0x00000006d4d47812 */ /* 0x000fe200078ec0ff */
[----:B------:R-:W-:Y:S01]  /*34f0*/  UIADD3 UR6, UR7, UR22, URZ ;  /* 0x0000001607067290 */ /* 0x000fe2000fffe03f */
[----:B------:R-:W-:Y:S01]  /*3500*/  IMAD.IADD R187, R193, 0x1, R2 ;  /* 0x00000001c1bb7824 */ /* 0x000fe200078e0202 */
[----:B------:R-:W3:Y:S01]  /*3510*/  LDSM.16.M88.4 R48, [R191] ;  /* 0x00000000bf30783b */ /* 0x000ee20000000200 */
[----:B------:R-:W-:Y:S01]  /*3520*/  SEL R5, R5, 0xffffffe0, !P0 ;  /* 0xffffffe005057807 */ /* 0x000fe20004000000 */
[----:B------:R-:W-:Y:S01]  /*3530*/  IMAD.IADD R180, R2, 0x1, R191 ;  /* 0x0000000102b47824 */ /* 0x000fe200078e02bf */
[----:B------:R-:W-:Y:S01]  /*3540*/  UIADD3 UR25, UR27, -UR17, URZ ;  /* 0x800000111b197290 */ /* 0x000fe2000fffe03f */
[----:B-12-4-:R-:W1:Y:S01]  /*3550*/  LDSM.16.M88.4 R8, [R191+0x1000] ;  /* 0x00100000bf08783b */ /* 0x016e620000000200 */
[----:B------:R-:W-:Y:S01]  /*3560*/  UISETP.GT.AND UP0, UPT, UR20, UR14, UPT ;  /* 0x0000000e1400728c */ /* 0x000fe2000bf04270 */
[----:B------:R-:W-:-:S02]  /*3570*/  IMAD R190, R5, 0x2, R194 ;  /* 0x0000000205be7824 */ /* 0x000fc400078e02c2 */
[----:B------:R-:W2:Y:S01]  /*3580*/  LDSM.16.M88.4 R16, [R191+0x800] ;  /* 0x00080000bf10783b */ /* 0x000ea20000000200 */
[----:B------:R-:W-:Y:S02]  /*3590*/  IMAD R189, R5, 0x2, R192 ;  /* 0x0000000205bd7824 */ /* 0x000fe400078e02c0 */
[C---:B------:R-:W-:Y:S01]  /*35a0*/  VIADD R183, R191.reuse, 0x800 ;  /* 0x00000800bfb77836 */ /* 0x040fe20000000000 */
[----:B------:R-:W4:Y:S01]  /*35b0*/  LDSM.16.M88.4 R72, [R191+0x1800] ;  /* 0x00180000bf48783b */ /* 0x000f220000000200 */
[C---:B------:R-:W-:Y:S02]  /*35c0*/  VIADD R182, R191.reuse, 0x1000 ;  /* 0x00001000bfb67836 */ /* 0x040fe40000000000 */
[C---:B------:R-:W-:Y:S01]  /*35d0*/  VIADD R181, R191.reuse, 0x1800 ;  /* 0x00001800bfb57836 */ /* 0x040fe20000000000 */
[----:B------:R-:W-:Y:S01]  /*35e0*/  LDSM.16.M88.4 R64, [R190] ;  /* 0x00000000be40783b */ /* 0x000fe20000000200 */
[C---:B------:R-:W-:Y:S02]  /*35f0*/  VIADD R179, R191.reuse, 0x2000 ;  /* 0x00002000bfb37836 */ /* 0x040fe40000000000 */
[C---:B------:R-:W-:Y:S01]  /*3600*/  VIADD R178, R191.reuse, 0x2800 ;  /* 0x00002800bfb27836 */ /* 0x040fe20000000000 */
[----:B-----5:R-:W-:Y:S01]  /*3610*/  HMMA.16816.F32 R40, R52, R36, RZ ;  /* 0x000000243428723c */ /* 0x020fe200000018ff */
[----:B------:R-:W5:Y:S01]  /*3620*/  LDSM.16.M88.4 R12, [R187+0xc000] ;  /* 0x00c00000bb0c783b */ /* 0x000f620000000200 */
[----:B------:R-:W-:-:S02]  /*3630*/  VIADD R177, R191, 0x3000 ;  /* 0x00003000bfb17836 */ /* 0x000fc40000000000 */
[C---:B------:R-:W-:Y:S01]  /*3640*/  VIADD R176, R191.reuse, 0x3800 ;  /* 0x00003800bfb07836 */ /* 0x040fe20000000000 */
[----:B------:R-:W5:Y:S01]  /*3650*/  LDSM.16.M88.4 R44, [R187+0xc800] ;  /* 0x00c80000bb2c783b */ /* 0x000f620000000200 */
[C---:B------:R-:W-:Y:S01]  /*3660*/  HMMA.16816.F32 R36, R52.reuse, R38, RZ ;  /* 0x000000263424723c */ /* 0x040fe200000018ff */
[C---:B------:R-:W-:Y:S02]  /*3670*/  VIADD R175, R191.reuse, 0x4000 ;  /* 0x00004000bfaf7836 */ /* 0x040fe40000000000 */
[----:B------:R-:W-:Y:S01]  /*3680*/  LDSM.16.M88.4 R76, [R187+0xd800] ;  /* 0x00d80000bb4c783b */ /* 0x000fe20000000200 */
[C---:B------:R-:W-:Y:S02]  /*3690*/  VIADD R174, R191.reuse, 0x4800 ;  /* 0x00004800bfae7836 */ /* 0x040fe40000000000 */
[----:B---3--:R-:W-:Y:S01]  /*36a0*/  HMMA.16816.F32 R24, R52, R20, RZ ;  /* 0x000000143418723c */ /* 0x008fe200000018ff */
[----:B------:R-:W-:Y:S01]  /*36b0*/  LDSM.16.M88.4 R80, [R191+0x3800] ;  /* 0x00380000bf50783b */ /* 0x000fe20000000200 */
[----:B------:R-:W-:-:S02]  /*36c0*/  VIADD R173, R191, 0x5000 ;  /* 0x00005000bfad7836 */ /* 0x000fc40000000000 */
[----:B------:R-:W-:Y:S01]  /*36d0*/  VIADD R172, R191, 0x5800 ;  /* 0x00005800bfac7836 */ /* 0x000fe20000000000 */
[----:B------:R-:W0:Y:S01]  /*36e0*/  LDGDEPBAR ;  /* 0x00000000000079af */ /* 0x000e220000000000 */
[C---:B------:R-:W-:Y:S06]  /*36f0*/  HMMA.16816.F32 R20, R52.reuse, R22, RZ ;  /* 0x000000163414723c */ /* 0x040fec00000018ff */
[C---:B------:R-:W-:Y:S06]  /*3700*/  HMMA.16816.F32 R32, R52.reuse, R28, RZ ;  /* 0x0000001c3420723c */ /* 0x040fec00000018ff */
[C---:B------:R-:W-:Y:S06]  /*3710*/  HMMA.16816.F32 R28, R52.reuse, R30, RZ ;  /* 0x0000001e341c723c */ /* 0x040fec00000018ff */
[C---:B------:R-:W-:Y:S06]  /*3720*/  HMMA.16816.F32 R68, R52.reuse, R56, RZ ;  /* 0x000000383444723c */ /* 0x040fec00000018ff */
[----:B------:R-:W-:Y:S01]  /*3730*/  HMMA.16816.F32 R52, R52, R58, RZ ;  /* 0x0000003a3434723c */ /* 0x000fe200000018ff */
[----:B------:R-:W3:Y:S05]  /*3740*/  LDSM.16.M88.4 R56, [R187+0xd000] ;  /* 0x00d00000bb38783b */ /* 0x000eea0000000200 */
[C---:B------:R-:W-:Y:S06]  /*3750*/  HMMA.16816.F32 R40, R60.reuse, R48, R40 ;  /* 0x000000303c28723c */ /* 0x040fec0000001828 */
[C---:B------:R-:W-:Y:S01]  /*3760*/  HMMA.16816.F32 R36, R60.reuse, R50, R36 ;  /* 0x000000323c24723c */ /* 0x040fe20000001824 */
[----:B------:R-:W-:Y:S05]  /*3770*/  LDSM.16.M88.4 R48, [R180] ;  /* 0x00000000b430783b */ /* 0x000fea0000000200 */
[C---:B-1----:R-:W-:Y:S06]  /*3780*/  HMMA.16816.F32 R24, R60.reuse, R8, R24 ;  /* 0x000000083c18723c */ /* 0x042fec0000001818 */
[C---:B------:R-:W-:Y:S01]  /*3790*/  HMMA.16816.F32 R20, R60.reuse, R10, R20 ;  /* 0x0000000a3c14723c */ /* 0x040fe20000001814 */
[----:B------:R-:W1:Y:S05]  /*37a0*/  LDSM.16.M88.4 R8, [R189] ;  /* 0x00000000bd08783b */ /* 0x000e6a0000000200 */
[C---:B--2---:R-:W-:Y:S06]  /*37b0*/  HMMA.16816.F32 R32, R60.reuse, R16, R32 ;  /* 0x000000103c20723c */ /* 0x044fec0000001820 */
[C---:B------:R-:W-:Y:S01]  /*37c0*/  HMMA.16816.F32 R28, R60.reuse, R18, R28 ;  /* 0x000000123c1c723c */ /* 0x040fe2000000181c */
[----:B------:R-:W2:Y:S05]  /*37d0*/  LDSM.16.M88.4 R16, [R180+0x800] ;  /* 0x00080000b410783b */ /* 0x000eaa0000000200 */
[C---:B----4-:R-:W-:Y:S06]  /*37e0*/  HMMA.16816.F32 R68, R60.reuse, R72, R68 ;  /* 0x000000483c44723c */ /* 0x050fec0000001844 */
[----:B------:R-:W-:Y:S01]  /*37f0*/  HMMA.16816.F32 R52, R60, R74, R52 ;  /* 0x0000004a3c34723c */ /* 0x000fe20000001834 */
[----:B------:R-:W-:Y:S04]  /*3800*/  LDSM.16.M88.4 R72, [R180+0x1800] ;  /* 0x00180000b448783b */ /* 0x000fe80000000200 */
[----:B------:R-:W-:Y:S01]  /*3810*/  LDSM.16.M88.4 R60, [R193+0xe000] ;  /* 0x00e00000c13c783b */ /* 0x000fe20000000200 */
[C---:B-----5:R-:W-:Y:S06]  /*3820*/  HMMA.16816.F32 R40, R64.reuse, R12, R40 ;  /* 0x0000000c4028723c */ /* 0x060fec0000001828 */
[C---:B------:R-:W-:Y:S01]  /*3830*/  HMMA.16816.F32 R36, R64.reuse, R14, R36 ;  /* 0x0000000e4024723c */ /* 0x040fe20000001824 */
[----:B------:R-:W4:Y:S05]  /*3840*/  LDSM.16.M88.4 R12, [R180+0x1000] ;  /* 0x00100000b40c783b */ /* 0x000f2a0000000200 */
[C---:B------:R-:W-:Y:S06]  /*3850*/  HMMA.16816.F32 R32, R64.reuse, R44, R32 ;  /* 0x0000002c4020723c */ /* 0x040fec0000001820 */
[C---:B------:R-:W-:Y:S01]  /*3860*/  HMMA.16816.F32 R28, R64.reuse, R46, R28 ;  /* 0x0000002e401c723c */ /* 0x040fe2000000181c */
[----:B------:R-:W-:Y:S05]  /*3870*/  LDSM.16.M88.4 R44, [R194+0x4000] ;  /* 0x00400000c22c783b */ /* 0x000fea0000000200 */
[C---:B---3--:R-:W-:Y:S06]  /*3880*/  HMMA.16816.F32 R24, R64.reuse, R56, R24 ;  /* 0x000000384018723c */ /* 0x048fec0000001818 */
[C---:B------:R-:W-:Y:S01]  /*3890*/  HMMA.16816.F32 R20, R64.reuse, R58, R20 ;  /* 0x0000003a4014723c */ /* 0x040fe20000001814 */
[----:B------:R-:W3:Y:S05]  /*38a0*/  LDSM.16.M88.4 R56, [R193+0xe800] ;  /* 0x00e80000c138783b */ /* 0x000eea0000000200 */
[C---:B------:R-:W-:Y:S06]  /*38b0*/  HMMA.16816.F32 R68, R64.reuse, R76, R68 ;  /* 0x0000004c4044723c */ /* 0x040fec0000001844 */
[----:B------:R-:W-:Y:S01]  /*38c0*/  HMMA.16816.F32 R64, R64, R78, R52 ;  /* 0x0000004e4040723c */ /* 0x000fe20000001834 */
[----:B------:R-:W-:Y:S04]  /*38d0*/  LDSM.16.M88.4 R52, [R193+0xf800] ;  /* 0x00f80000c134783b */ /* 0x000fe80000000200 */
[----:B------:R-:W-:Y:S01]  /*38e0*/  LDSM.16.M88.4 R76, [R192+0x4000] ;  /* 0x00400000c04c783b */ /* 0x000fe20000000200 */
[C---:B-1----:R-:W-:Y:S06]  /*38f0*/  HMMA.16816.F32 R40, R8.reuse, R48, R40 ;  /* 0x000000300828723c */ /* 0x042fec0000001828 */
[C---:B------:R-:W-:Y:S01]  /*3900*/  HMMA.16816.F32 R36, R8.reuse, R50, R36 ;  /* 0x000000320824723c */ /* 0x040fe20000001824 */
[----:B------:R-:W1:Y:S05]  /*3910*/  LDSM.16.M88.4 R48, [R193+0xf000] ;  /* 0x00f00000c130783b */ /* 0x000e6a0000000200 */
[C---:B--2---:R-:W-:Y:S06]  /*3920*/  HMMA.16816.F32 R32, R8.reuse, R16, R32 ;  /* 0x000000100820723c */ /* 0x044fec0000001820 */
[C---:B------:R-:W-:Y:S01]  /*3930*/  HMMA.16816.F32 R28, R8.reuse, R18, R28 ;  /* 0x00000012081c723c */ /* 0x040fe2000000181c */
[----:B------:R-:W-:Y:S05]  /*3940*/  LDSM.16.M88.4 R16, [R191+0x2000] ;  /* 0x00200000bf10783b */ /* 0x000fea0000000200 */
[C---:B----4-:R-:W-:Y:S06]  /*3950*/  HMMA.16816.F32 R24, R8.reuse, R12, R24 ;  /* 0x0000000c0818723c */ /* 0x050fec0000001818 */
[C---:B------:R-:W-:Y:S01]  /*3960*/  HMMA.16816.F32 R20, R8.reuse, R14, R20 ;  /* 0x0000000e0814723c */ /* 0x040fe20000001814 */
[----:B------:R-:W2:Y:S05]  /*3970*/  LDSM.16.M88.4 R12, [R191+0x2800] ;  /* 0x00280000bf0c783b */ /* 0x000eaa0000000200 */
[C---:B------:R-:W-:Y:S06]  /*3980*/  HMMA.16816.F32 R68, R8.reuse, R72, R68 ;  /* 0x000000480844723c */ /* 0x040fec0000001844 */
[----:B------:R-:W-:Y:S01]  /*3990*/  HMMA.16816.F32 R64, R8, R74, R64 ;  /* 0x0000004a0840723c */ /* 0x000fe20000001840 */
[----:B------:R-:W4:Y:S04]  /*39a0*/  LDSM.16.M88.4 R8, [R191+0x3000] ;  /* 0x00300000bf08783b */ /* 0x000f280000000200 */
[----:B------:R-:W-:Y:S01]  /*39b0*/  LDSM.16.M88.4 R72, [R189+0x4000] ;  /* 0x00400000bd48783b */ /* 0x000fe20000000200 */
[C---:B---3--:R-:W-:Y:S06]  /*39c0*/  HMMA.16816.F32 R32, R44.reuse, R56, R32 ;  /* 0x000000382c20723c */ /* 0x048fec0000001820 */
[C---:B------:R-:W-:Y:S06]  /*39d0*/  HMMA.16816.F32 R40, R44.reuse, R60, R40 ;  /* 0x0000003c2c28723c */ /* 0x040fec0000001828 */
[C---:B------:R-:W-:Y:S01]  /*39e0*/  HMMA.16816.F32 R36, R44.reuse, R62, R36 ;  /* 0x0000003e2c24723c */ /* 0x040fe20000001824 */
[----:B------:R-:W-:Y:S05]  /*39f0*/  LDSM.16.M88.4 R60, [R187+0xe000] ;  /* 0x00e00000bb3c783b */ /* 0x000fea0000000200 */
        /* <DEDUP_REMOVED lines=8> */
[----:B------:R-:W5:Y:S01]  /*3a80*/  LDSM.16.M88.4 R52, [R187+0xf800] ;  /* 0x00f80000bb34783b */ /* 0x000f620000000200 */
[C---:B--2---:R-:W-:Y:S06]  /*3a90*/  HMMA.16816.F32 R32, R76.reuse, R12, R32 ;  /* 0x0000000c4c20723c */ /* 0x044fec0000001820 */
[C---:B------:R-:W-:Y:S06]  /*3aa0*/  HMMA.16816.F32 R40, R76.reuse, R16, R40 ;  /* 0x000000104c28723c */ /* 0x040fec0000001828 */
[C---:B------:R-:W-:Y:S01]  /*3ab0*/  HMMA.16816.F32 R36, R76.reuse, R18, R36 ;  /* 0x000000124c24723c */ /* 0x040fe20000001824 */
[----:B------:R-:W-:Y:S05]  /*3ac0*/  LDSM.16.M88.4 R16, [R180+0x2000] ;  /* 0x00200000b410783b */ /* 0x000fea0000000200 */
[C---:B------:R-:W-:Y:S01]  /*3ad0*/  HMMA.16816.F32 R28, R76.reuse, R14, R28 ;  /* 0x0000000e4c1c723c */ /* 0x040fe2000000181c */
[----:B------:R-:W2:Y:S05]  /*3ae0*/  LDSM.16.M88.4 R12, [R180+0x2800] ;  /* 0x00280000b40c783b */ /* 0x000eaa0000000200 */
[C---:B----4-:R-:W-:Y:S06]  /*3af0*/  HMMA.16816.F32 R24, R76.reuse, R8, R24 ;  /* 0x000000084c18723c */ /* 0x050fec0000001818 */
[C---:B------:R-:W-:Y:S01]  /*3b00*/  HMMA.16816.F32 R20, R76.reuse, R10, R20 ;  /* 0x0000000a4c14723c */ /* 0x040fe20000001814 */
[----:B------:R-:W4:Y:S05]  /*3b10*/  LDSM.16.M88.4 R8, [R180+0x3000] ;  /* 0x00300000b408783b */ /* 0x000f2a0000000200 */
[C---:B------:R-:W-:Y:S06]  /*3b20*/  HMMA.16816.F32 R68, R76.reuse, R80, R68 ;  /* 0x000000504c44723c */ /* 0x040fec0000001844 */
[----:B------:R-:W-:Y:S01]  /*3b30*/  HMMA.16816.F32 R64, R76, R82, R64 ;  /* 0x000000524c40723c */ /* 0x000fe20000001840 */
[----:B------:R-:W-:Y:S04]  /*3b40*/  LDSM.16.M88.4 R76, [R192+0x8000] ;  /* 0x00800000c04c783b */ /* 0x000fe80000000200 */
[----:B------:R-:W-:Y:S01]  /*3b50*/  LDSM.16.M88.4 R80, [R180+0x3800] ;  /* 0x00380000b450783b */ /* 0x000fe20000000200 */
[C---:B-1----:R-:W-:Y:S06]  /*3b60*/  HMMA.16816.F32 R32, R48.reuse, R56, R32 ;  /* 0x000000383020723c */ /* 0x042fec0000001820 */
[C---:B------:R-:W-:Y:S06]  /*3b70*/  HMMA.16816.F32 R40, R48.reuse, R60, R40 ;  /* 0x0000003c3028723c */ /* 0x040fec0000001828 */
[C---:B------:R-:W-:Y:S01]  /*3b80*/  HMMA.16816.F32 R36, R48.reuse, R62, R36 ;  /* 0x0000003e3024723c */ /* 0x040fe20000001824 */
[----:B------:R-:W-:Y:S05]  /*3b90*/  LDSM.16.M88.4 R60, [R193+0x10000] ;  /* 0x01000000c13c783b */ /* 0x000fea0000000200 */
[C---:B------:R-:W-:Y:S01]  /*3ba0*/  HMMA.16816.F32 R28, R48.reuse, R58, R28 ;  /* 0x0000003a301c723c */ /* 0x040fe2000000181c */
[----:B------:R-:W-:Y:S05]  /*3bb0*/  LDSM.16.M88.4 R56, [R193+0x10800] ;  /* 0x01080000c138783b */ /* 0x000fea0000000200 */
[C---:B---3--:R-:W-:Y:S06]  /*3bc0*/  HMMA.16816.F32 R24, R48.reuse, R44, R24 ;  /* 0x0000002c3018723c */ /* 0x048fec0000001818 */
[C---:B------:R-:W-:Y:S01]  /*3bd0*/  HMMA.16816.F32 R20, R48.reuse, R46, R20 ;  /* 0x0000002e3014723c */ /* 0x040fe20000001814 */
[----:B------:R-:W1:Y:S05]  /*3be0*/  LDSM.16.M88.4 R44, [R194+0x8000] ;  /* 0x00800000c22c783b */ /* 0x000e6a0000000200 */
[C---:B-----5:R-:W-:Y:S06]  /*3bf0*/  HMMA.16816.F32 R68, R48.reuse, R52, R68 ;  /* 0x000000343044723c */ /* 0x060fec0000001844 */
[----:B------:R-:W-:Y:S01]  /*3c00*/  HMMA.16816.F32 R64, R48, R54, R64 ;  /* 0x000000363040723c */ /* 0x000fe20000001840 */
[----:B------:R-:W3:Y:S04]  /*3c10*/  LDSM.16.M88.4 R52, [R193+0x11000] ;  /* 0x01100000c134783b */ /* 0x000ee80000000200 */
[----:B------:R-:W-:Y:S01]  /*3c20*/  LDSM.16.M88.4 R48, [R193+0x11800] ;  /* 0x01180000c130783b */ /* 0x000fe20000000200 */
[C---:B--2---:R-:W-:Y:S06]  /*3c30*/  HMMA.16816.F32 R32, R72.reuse, R12, R32 ;  /* 0x0000000c4820723c */ /* 0x044fec0000001820 */
[C---:B------:R-:W-:Y:S06]  /*3c40*/  HMMA.16816.F32 R40, R72.reuse, R16, R40 ;  /* 0x000000104828723c */ /* 0x040fec0000001828 */
[C---:B------:R-:W-:Y:S01]  /*3c50*/  HMMA.16816.F32 R36, R72.reuse, R18, R36 ;  /* 0x000000124824723c */ /* 0x040fe20000001824 */
[----:B------:R-:W-:Y:S05]  /*3c60*/  LDSM.16.M88.4 R16, [R191+0x4000] ;  /* 0x00400000bf10783b */ /* 0x000fea0000000200 */
[C---:B------:R-:W-:Y:S01]  /*3c70*/  HMMA.16816.F32 R28, R72.reuse, R14, R28 ;  /* 0x0000000e481c723c */ /* 0x040fe2000000181c */
[----:B------:R-:W-:Y:S05]  /*3c80*/  LDSM.16.M88.4 R12, [R191+0x5000] ;  /* 0x00500000bf0c783b */ /* 0x000fea0000000200 */
[C---:B----4-:R-:W-:Y:S06]  /*3c90*/  HMMA.16816.F32 R24, R72.reuse, R8, R24 ;  /* 0x000000084818723c */ /* 0x050fec0000001818 */
[----:B------:R-:W-:Y:S01]  /*3ca0*/  HMMA.16816.F32 R20, R72, R10, R20 ;  /* 0x0000000a4814723c */ /* 0x000fe20000001814 */
[----:B------:R-:W2:Y:S05]  /*3cb0*/  LDSM.16.M88.4 R8, [R191+0x4800] ;  /* 0x00480000bf08783b */ /* 0x000eaa0000000200 */
[C---:B-1----:R-:W-:Y:S06]  /*3cc0*/  HMMA.16816.F32 R32, R44.reuse, R56, R32 ;  /* 0x000000382c20723c */ /* 0x042fec0000001820 */
[C---:B------:R-:W-:Y:S06]  /*3cd0*/  HMMA.16816.F32 R40, R44.reuse, R60, R40 ;  /* 0x0000003c2c28723c */ /* 0x040fec0000001828 */
[C---:B------:R-:W-:Y:S01]  /*3ce0*/  HMMA.16816.F32 R36, R44.reuse, R62, R36 ;  /* 0x0000003e2c24723c */ /* 0x040fe20000001824 */
[----:B------:R-:W-:Y:S05]  /*3cf0*/  LDSM.16.M88.4 R60, [R190+0x8000] ;  /* 0x00800000be3c783b */ /* 0x000fea0000000200 */
[C---:B------:R-:W-:Y:S01]  /*3d00*/  HMMA.16816.F32 R28, R44.reuse, R58, R28 ;  /* 0x0000003a2c1c723c */ /* 0x040fe2000000181c */
[----:B------:R-:W-:Y:S05]  /*3d10*/  LDSM.16.M88.4 R56, [R187+0x10000] ;  /* 0x01000000bb38783b */ /* 0x000fea0000000200 */
[C---:B---3--:R-:W-:Y:S06]  /*3d20*/  HMMA.16816.F32 R24, R44.reuse, R52, R24 ;  /* 0x000000342c18723c */ /* 0x048fec0000001818 */
[----:B------:R-:W-:Y:S01]  /*3d30*/  HMMA.16816.F32 R20, R44, R54, R20 ;  /* 0x000000362c14723c */ /* 0x000fe20000001814 */
[----:B------:R-:W1:Y:S05]  /*3d40*/  LDSM.16.M88.4 R52, [R187+0x10800] ;  /* 0x01080000bb34783b */ /* 0x000e6a0000000200 */
[----:B--2---:R-:W-:Y:S06]  /*3d50*/  HMMA.16816.F32 R32, R76, R8, R32 ;  /* 0x000000084c20723c */ /* 0x004fec0000001820 */
[----:B------:R-:W-:Y:S06]  /*3d60*/  HMMA.16816.F32 R68, R72, R80, R68 ;  /* 0x000000504844723c */ /* 0x000fec0000001844 */
[C---:B------:R-:W-:Y:S01]  /*3d70*/  HMMA.16816.F32 R28, R76.reuse, R10, R28 ;  /* 0x0000000a4c1c723c */ /* 0x040fe2000000181c */
[----:B------:R-:W-:Y:S05]  /*3d80*/  LDSM.16.M88.4 R8, [R189+0x8000] ;  /* 0x00800000bd08783b */ /* 0x000fea0000000200 */
[C---:B------:R-:W-:Y:S06]  /*3d90*/  HMMA.16816.F32 R24, R76.reuse, R12, R24 ;  /* 0x0000000c4c18723c */ /* 0x040fec0000001818 */
[----:B------:R-:W-:Y:S01]  /*3da0*/  HMMA.16816.F32 R20, R76, R14, R20 ;  /* 0x0000000e4c14723c */ /* 0x000fe20000001814 */
[----:B------:R-:W2:Y:S05]  /*3db0*/  LDSM.16.M88.4 R12, [R180+0x4800] ;  /* 0x00480000b40c783b */ /* 0x000eaa0000000200 */
[----:B------:R-:W-:Y:S01]  /*3dc0*/  HMMA.16816.F32 R64, R72, R82, R64 ;  /* 0x000000524840723c */ /* 0x000fe20000001840 */
[----:B------:R-:W3:Y:S05]  /*3dd0*/  LDSM.16.M88.4 R72, [R191+0x5800] ;  /* 0x00580000bf48783b */ /* 0x000eea0000000200 */
[----:B-1----:R-:W-:Y:S06]  /*3de0*/  HMMA.16816.F32 R32, R60, R52, R32 ;  /* 0x000000343c20723c */ /* 0x002fec0000001820 */
[----:B------:R-:W-:Y:S06]  /*3df0*/  HMMA.16816.F32 R68, R44, R48, R68 ;  /* 0x000000302c44723c */ /* 0x000fec0000001844 */
[----:B------:R-:W-:Y:S06]  /*3e00*/  HMMA.16816.F32 R40, R76, R16, R40 ;  /* 0x000000104c28723c */ /* 0x000fec0000001828 */
[----:B------:R-:W-:Y:S01]  /*3e10*/  HMMA.16816.F32 R64, R44, R50, R64 ;  /* 0x000000322c40723c */ /* 0x000fe20000001840 */
[----:B------:R-:W-:Y:S04]  /*3e20*/  LDSM.16.M88.4 R48, [R187+0x11000] ;  /* 0x01100000bb30783b */ /* 0x000fe80000000200 */
[----:B------:R-:W-:Y:S01]  /*3e30*/  LDSM.16.M88.4 R44, [R187+0x11800] ;  /* 0x01180000bb2c783b */ /* 0x000fe20000000200 */
[----:B------:R-:W-:Y:S03]  /*3e40*/  HMMA.16816.F32 R36, R76, R18, R36 ;  /* 0x000000124c24723c */ /* 0x000fe60000001824 */
[----:B------:R-:W1:Y:S03]  /*3e50*/  LDSM.16.M88.4 R16, [R180+0x4000] ;  /* 0x00400000b410783b */ /* 0x000e660000000200 */
[----:B--2---:R-:W-:Y:S06]  /*3e60*/  HMMA.16816.F32 R32, R8, R12, R32 ;  /* 0x0000000c0820723c */ /* 0x004fec0000001820 */
[----:B------:R-:W-:Y:S01]  /*3e70*/  HMMA.16816.F32 R52, R60, R54, R28 ;  /* 0x000000363c34723c */ /* 0x000fe2000000181c */
[----:B------:R-:W-:Y:S01]  /*3e80*/  LOP3.LUT R13, R6, 0xffffffe0, RZ, 0xc0, !PT ;  /* 0xffffffe0060d7812 */ /* 0x000fe200078ec0ff */
[----:B------:R-:W-:Y:S04]  /*3e90*/  LDSM.16.M88.4 R28, [R180+0x5800] ;  /* 0x00580000b41c783b */ /* 0x000fe80000000200 */
[----:B------:R-:W-:Y:S01]  /*3ea0*/  IMAD.IADD R13, R4, 0x1, -R13 ;  /* 0x00000001040d7824 */ /* 0x000fe200078e0a0d */
[----:B---3--:R-:W-:Y:S04]  /*3eb0*/  HMMA.16816.F32 R68, R76, R72, R68 ;  /* 0x000000484c44723c */ /* 0x008fe80000001844 */
[----:B------:R-:W-:-:S02]  /*3ec0*/  SHF.R.S32.HI R2, RZ, 0x1f, R13 ;  /* 0x0000001fff027819 */ /* 0x000fc4000001140d */
[----:B------:R-:W-:Y:S02]  /*3ed0*/  HMMA.16816.F32 R40, R60, R56, R40 ;  /* 0x000000383c28723c */ /* 0x000fe40000001828 */
[----:B------:R-:W-:-:S04]  /*3ee0*/  LEA.HI R13, R2, R13, RZ, 0x2 ;  /* 0x0000000d020d7211 */ /* 0x000fc800078f10ff */
[----:B------:R-:W-:Y:S01]  /*3ef0*/  HMMA.16816.F32 R72, R76, R74, R64 ;  /* 0x0000004a4c48723c */ /* 0x000fe20000001840 */
[----:B------:R-:W2:Y:S01]  /*3f00*/  LDSM.16.M88.4 R64, [R180+0x5000] ;  /* 0x00500000b440783b */ /* 0x000ea20000000200 */
[----:B------:R-:W-:Y:S01]  /*3f10*/  SHF.R.S32.HI R2, RZ, 0x2, R13 ;  /* 0x00000002ff027819 */ /* 0x000fe2000001140d */
[----:B------:R-:W-:Y:S01]  /*3f20*/  IMAD.U32 R13, RZ, RZ, UR7 ;  /* 0x00000007ff0d7e24 */ /* 0x000fe2000f8e00ff */
[----:B------:R-:W-:-:S04]  /*3f30*/  DEPBAR.LE SB0, 0x0 ;  /* 0x000080000000791a */ /* 0x000fc80000000000 */
[----:B------:R-:W-:Y:S01]  /*3f40*/  IMAD.IADD R211, R2, 0x1, R211 ;  /* 0x0000000102d37824 */ /* 0x000fe200078e02d3 */
[----:B------:R-:W-:Y:S01]  /*3f50*/  HMMA.16816.F32 R36, R60, R58, R36 ;  /* 0x0000003a3c24723c */ /* 0x000fe20000001824 */
[----:B------:R-:W-:Y:S02]  /*3f60*/  IMAD.U32 R2, RZ, RZ, UR27 ;  /* 0x0000001bff027e24 */ /* 0x000fe4000f8e00ff */
[----:B------:R-:W-:-:S03]  /*3f70*/  VIADD R208, R211, 0x8 ;  /* 0x00000008d3d07836 */ /* 0x000fc60000000000 */
[C---:B------:R-:W-:Y:S01]  /*3f80*/  HMMA.16816.F32 R52, R8.reuse, R14, R52 ;  /* 0x0000000e0834723c */ /* 0x040fe20000001834 */
[C---:B------:R-:W-:Y:S01]  /*3f90*/  VIADDMNMX R209, R211.reuse, UR6, R2, PT ;  /* 0x00000006d3d17c46 */ /* 0x040fe2000b800102 */
[----:B------:R-:W-:Y:S01]  /*3fa0*/  VIADD R211, R211, UR25 ;  /* 0x00000019d3d37c36 */ /* 0x000fe20008000000 */
[C---:B------:R-:W-:Y:S01]  /*3fb0*/  IADD3 R206, R208.reuse, UR22, R13 ;  /* 0x00000016d0ce7c10 */ /* 0x040fe2000fffe00d */
[----:B------:R-:W-:Y:S02]  /*3fc0*/  VIADD R208, R208, UR25 ;  /* 0x00000019d0d07c36 */ /* 0x000fe40008000000 */
[----:B-1----:R-:W-:Y:S01]  /*3fd0*/  HMMA.16816.F32 R40, R8, R16, R40 ;  /* 0x000000100828723c */ /* 0x002fe20000001828 */
[----:B------:R-:W-:Y:S01]  /*3fe0*/  IMAD.U32 R15, RZ, RZ, UR20 ;  /* 0x00000014ff0f7e24 */ /* 0x000fe2000f8e00ff */
[----:B------:R-:W-:Y:S02]  /*3ff0*/  VIMNMX R206, R206, UR27, PT ;  /* 0x0000001bcece7c48 */ /* 0x000fe4000bfe0100 */
[----:B------:R-:W-:-:S02]  /*4000*/  VIADDMNMX R210, R211, -UR23, RZ, !PT ;  /* 0x80000017d3d27c46 */ /* 0x000fc4000f8001ff */
[----:B------:R-:W-:Y:S01]  /*4010*/  HMMA.16816.F32 R24, R60, R48, R24 ;  /* 0x000000303c18723c */ /* 0x000fe20000001818 */
[----:B------:R-:W-:Y:S01]  /*4020*/  IMAD R16, R15, 0x40, R212 ;  /* 0x000000400f107824 */ /* 0x000fe200078e02d4 */
[----:B------:R-:W-:-:S03]  /*4030*/  VIADDMNMX R207, R208, -UR23, RZ, !PT ;  /* 0x80000017d0cf7c46 */ /* 0x000fc6000f8001ff */
[C---:B------:R-:W-:Y:S01]  /*4040*/  VIADD R2, R16.reuse, 0x1 ;  /* 0x0000000110027836 */ /* 0x040fe20000000000 */
[C---:B------:R-:W-:Y:S01]  /*4050*/  HMMA.16816.F32 R20, R60.reuse, R50, R20 ;  /* 0x000000323c14723c */ /* 0x040fe20000001814 */
[C---:B------:R-:W-:Y:S01]  /*4060*/  IMAD.IADD R13, R211.reuse, 0x1, -R16 ;  /* 0x00000001d30d7824 */ /* 0x040fe200078e0a10 */
[-C--:B------:R-:W-:Y:S01]  /*4070*/  ISETP.GE.AND P2, PT, R16, R209.reuse, PT ;  /* 0x000000d11000720c */ /* 0x080fe20003f46270 */
[----:B------:R-:W-:Y:S01]  /*4080*/  IMAD.IADD R6, R211, 0x1, -R2 ;  /* 0x00000001d3067824 */ /* 0x000fe200078e0a02 */
[----:B------:R-:W-:Y:S01]  /*4090*/  ISETP.GE.AND P1, PT, R2, R209, PT ;  /* 0x000000d10200720c */ /* 0x000fe20003f26270 */
[----:B------:R-:W-:Y:S01]  /*40a0*/  IMAD.IADD R4, R208, 0x1, -R16 ;  /* 0x00000001d0047824 */ /* 0x000fe200078e0a10 */
[----:B------:R-:W-:Y:S01]  /*40b0*/  HMMA.16816.F32 R68, R60, R44, R68 ;  /* 0x0000002c3c44723c */ /* 0x000fe20000001844 */
[----:B------:R-:W-:Y:S01]  /*40c0*/  ISETP.GE.AND P4, PT, R2, R206, PT ;  /* 0x000000ce0200720c */ /* 0x000fe20003f86270 */
[----:B------:R-:W-:Y:S01]  /*40d0*/  VIADD R17, R16, 0x21 ;  /* 0x0000002110117836 */ /* 0x000fe20000000000 */
[----:B------:R-:W-:-:S02]  /*40e0*/  ISETP.LT.OR P1, PT, R2, R210, P1 ;  /* 0x000000d20200720c */ /* 0x000fc40000f21670 */
[----:B------:R-:W-:Y:S01]  /*40f0*/  ISETP.LT.OR P4, PT, R2, R207, P4 ;  /* 0x000000cf0200720c */ /* 0x000fe20002781670 */
[----:B------:R-:W-:Y:S01]  /*4100*/  HMMA.16816.F32 R72, R60, R46, R72 ;  /* 0x0000002e3c48723c */ /* 0x000fe20000001848 */
[----:B------:R-:W-:Y:S01]  /*4110*/  IMAD.IADD R2, R208, 0x1, -R2 ;  /* 0x00000001d0027824 */ /* 0x000fe200078e0a02 */
[----:B------:R-:W-:Y:S02]  /*4120*/  IABS R13, R13 ;  /* 0x0000000d000d7213 */ /* 0x000fe40000000000 */
[----:B------:R-:W-:Y:S02]  /*4130*/  IABS R6, R6 ;  /* 0x0000000600067213 */ /* 0x000fe40000000000 */
[----:B------:R-:W-:Y:S01]  /*4140*/  I2FP.F32.S32 R13, R13 ;  /* 0x0000000d000d7245 */ /* 0x000fe20000201400 */
[C---:B------:R-:W-:Y:S01]  /*4150*/  HMMA.16816.F32 R36, R8.reuse, R18, R36 ;  /* 0x000000120824723c */ /* 0x040fe20000001824 */
[----:B------:R-:W-:Y:S02]  /*4160*/  IABS R2, R2 ;  /* 0x0000000200027213 */ /* 0x000fe40000000000 */
[----:B------:R-:W-:Y:S01]  /*4170*/  I2FP.F32.S32 R6, R6 ;  /* 0x0000000600067245 */ /* 0x000fe20000201400 */
[----:B------:R-:W-:Y:S01]  /*4180*/  FFMA.FTZ R13, R13, -UR19, R40 ;  /* 0x800000130d0d7c23 */ /* 0x000fe20008010028 */
[----:B------:R-:W-:Y:S01]  /*4190*/  IABS R4, R4 ;  /* 0x0000000400047213 */ /* 0x000fe20000000000 */
[----:B--2---:R-:W-:Y:S01]  /*41a0*/  HMMA.16816.F32 R24, R8, R64, R24 ;  /* 0x000000400818723c */ /* 0x004fe20000001818 */
[----:B------:R-:W-:Y:S01]  /*41b0*/  I2FP.F32.S32 R2, R2 ;  /* 0x0000000200027245 */ /* 0x000fe20000201400 */
[C---:B------:R-:W-:Y:S01]  /*41c0*/  VIADD R19, R16.reuse, 0x20 ;  /* 0x0000002010137836 */ /* 0x040fe20000000000 */
[----:B------:R-:W-:Y:S01]  /*41d0*/  BAR.SYNC.DEFER_BLOCKING 0x0 ;  /* 0x0000000000007b1d */ /* 0x000fe20000010000 */
[----:B------:R-:W-:-:S02]  /*41e0*/  ISETP.LT.OR P2, PT, R16, R210, P2 ;  /* 0x000000d21000720c */ /* 0x000fc40001741670 */
[----:B------:R-:W-:Y:S01]  /*41f0*/  HMMA.16816.F32 R20, R8, R66, R20 ;  /* 0x000000420814723c */ /* 0x000fe20000001814 */
[----:B------:R-:W-:Y:S01]  /*4200*/  FFMA.FTZ R14, R2, -UR19, R43 ;  /* 0x80000013020e7c23 */ /* 0x000fe2000801002b */
[----:B------:R-:W-:-:S04]  /*4210*/  IMAD.IADD R171, R211, 0x1, -R19 ;  /* 0x00000001d3ab7824 */ /* 0x000fc800078e0a13 */
[----:B------:R-:W-:Y:S01]  /*4220*/  HMMA.16816.F32 R68, R8, R28, R68 ;  /* 0x0000001c0844723c */ /* 0x000fe20000001844 */
[----:B------:R-:W-:Y:S02]  /*4230*/  FSEL R14, R14, -INF , !P4 ;  /* 0xff8000000e0e7808 */ /* 0x000fe40006000000 */
[----:B------:R-:W-:-:S03]  /*4240*/  IABS R171, R171 ;  /* 0x000000ab00ab7213 */ /* 0x000fc60000000000 */
[----:B------:R-:W-:Y:S01]  /*4250*/  HMMA.16816.F32 R72, R8, R30, R72 ;  /* 0x0000001e0848723c */ /* 0x000fe20000001848 */
[----:B------:R-:W-:-:S05]  /*4260*/  I2FP.F32.S32 R171, R171 ;  /* 0x000000ab00ab7245 */ /* 0x000fca0000201400 */
[----:B------:R-:W-:Y:S01]  /*4270*/  FFMA.FTZ R171, R171, -UR19, R24 ;  /* 0x80000013abab7c23 */ /* 0x000fe20008010018 */
[----:B------:R-:W-:Y:S01]  /*4280*/  VIADD R10, R16, 0x9 ;  /* 0x00000009100a7836 */ /* 0x000fe20000000000 */
[----:B------:R-:W-:Y:S01]  /*4290*/  I2FP.F32.S32 R9, R4 ;  /* 0x0000000400097245 */ /* 0x000fe20000201400 */
[----:B------:R-:W-:Y:S01]  /*42a0*/  FFMA.FTZ R31, R6, -UR19, R41 ;  /* 0x80000013061f7c23 */ /* 0x000fe20008010029 */
[----:B------:R-:W-:Y:S01]  /*42b0*/  FSEL R41, R13, -INF , !P2 ;  /* 0xff8000000d297808 */ /* 0x000fe20005000000 */
[----:B------:R-:W-:Y:S01]  /*42c0*/  IMAD.IADD R2, R211, 0x1, -R10 ;  /* 0x00000001d3027824 */ /* 0x000fe200078e0a0a */
[C---:B------:R-:W-:Y:S01]  /*42d0*/  ISETP.GE.AND P2, PT, R16.reuse, R206, PT ;  /* 0x000000ce1000720c */ /* 0x040fe20003f46270 */
[----:B------:R-:W-:Y:S01]  /*42e0*/  FFMA.FTZ R28, R9, -UR19, R42 ;  /* 0x80000013091c7c23 */ /* 0x000fe2000801002a */
[----:B------:R-:W-:Y:S01]  /*42f0*/  VIADD R13, R16, 0x10 ;  /* 0x00000010100d7836 */ /* 0x000fe20000000000 */
[----:B------:R-:W-:Y:S01]  /*4300*/  ISETP.GE.AND P0, PT, R10, R209, PT ;  /* 0x000000d10a00720c */ /* 0x000fe20003f06270 */
[C---:B------:R-:W-:Y:S01]  /*4310*/  VIADD R4, R16.reuse, 0x8 ;  /* 0x0000000810047836 */ /* 0x040fe20000000000 */
[C---:B------:R-:W-:Y:S01]  /*4320*/  ISETP.LT.OR P2, PT, R16.reuse, R207, P2 ;  /* 0x000000cf1000720c */ /* 0x040fe20001741670 */
[----:B------:R-:W-:Y:S01]  /*4330*/  VIADD R6, R16, 0x11 ;  /* 0x0000001110067836 */ /* 0x000fe20000000000 */
[----:B------:R-:W-:Y:S01]  /*4340*/  IABS R2, R2 ;  /* 0x0000000200027213 */ /* 0x000fe20000000000 */
[C-C-:B------:R-:W-:Y:S01]  /*4350*/  IMAD.IADD R29, R211.reuse, 0x1, -R4.reuse ;  /* 0x00000001d31d7824 */ /* 0x140fe200078e0a04 */
[----:B------:R-:W-:Y:S01]  /*4360*/  FSEL R28, R28, -INF , !P2 ;  /* 0xff8000001c1c7808 */ /* 0x000fe20005000000 */
[C---:B------:R-:W-:Y:S01]  /*4370*/  IMAD.IADD R9, R208.reuse, 0x1, -R4 ;  /* 0x00000001d0097824 */ /* 0x040fe200078e0a04 */
[----:B------:R-:W-:Y:S01]  /*4380*/  I2FP.F32.S32 R2, R2 ;  /* 0x0000000200027245 */ /* 0x000fe20000201400 */
[----:B------:R-:W-:Y:S01]  /*4390*/  IMAD.IADD R15, R211, 0x1, -R13 ;  /* 0x00000001d30f7824 */ /* 0x000fe200078e0a0d */
[C---:B------:R-:W-:Y:S01]  /*43a0*/  ISETP.GE.AND P2, PT, R13.reuse, R209, PT ;  /* 0x000000d10d00720c */ /* 0x040fe20003f46270 */
[----:B------:R-:W-:Y:S01]  /*43b0*/  IMAD.IADD R30, R208, 0x1, -R17 ;  /* 0x00000001d01e7824 */ /* 0x000fe200078e0a11 */
[C---:B------:R-:W-:Y:S01]  /*43c0*/  ISETP.GE.AND P4, PT, R13.reuse, R206, PT ;  /* 0x000000ce0d00720c */ /* 0x040fe20003f86270 */
[----:B------:R-:W-:Y:S01]  /*43d0*/  FFMA.FTZ R37, R2, -UR19, R37 ;  /* 0x8000001302257c23 */ /* 0x000fe20008010025 */
[----:B------:R-:W-:Y:S01]  /*43e0*/  ISETP.LT.OR P2, PT, R13, R210, P2 ;  /* 0x000000d20d00720c */ /* 0x000fe20001741670 */
[----:B------:R-:W-:Y:S01]  /*43f0*/  IMAD.IADD R2, R211, 0x1, -R6 ;  /* 0x00000001d3027824 */ /* 0x000fe200078e0a06 */
[----:B------:R-:W-:Y:S01]  /*4400*/  ISETP.LT.OR P4, PT, R13, R207, P4 ;  /* 0x000000cf0d00720c */ /* 0x000fe20002781670 */
[----:B------:R-:W-:Y:S01]  /*4410*/  IMAD.IADD R13, R208, 0x1, -R13 ;  /* 0x00000001d00d7824 */ /* 0x000fe200078e0a0d */
[----:B------:R-:W-:Y:S01]  /*4420*/  IABS R29, R29 ;  /* 0x0000001d001d7213 */ /* 0x000fe20000000000 */
[----:B------:R-:W-:Y:S01]  /*4430*/  VIADD R24, R16, 0x29 ;  /* 0x0000002910187836 */ /* 0x000fe20000000000 */
[----:B------:R-:W-:-:S02]  /*4440*/  IABS R9, R9 ;  /* 0x0000000900097213 */ /* 0x000fc40000000000 */
[----:B------:R-:W-:Y:S02]  /*4450*/  IABS R13, R13 ;  /* 0x0000000d000d7213 */ /* 0x000fe40000000000 */
[----:B------:R-:W-:Y:S02]  /*4460*/  I2FP.F32.S32 R29, R29 ;  /* 0x0000001d001d7245 */ /* 0x000fe40000201400 */
[----:B------:R-:W-:Y:S02]  /*4470*/  I2FP.F32.S32 R9, R9 ;  /* 0x0000000900097245 */ /* 0x000fe40000201400 */
[----:B------:R-:W-:Y:S01]  /*4480*/  IABS R2, R2 ;  /* 0x0000000200027213 */ /* 0x000fe20000000000 */
[----:B------:R-:W-:Y:S01]  /*4490*/  FFMA.FTZ R29, R29, -UR19, R36 ;  /* 0x800000131d1d7c23 */ /* 0x000fe20008010024 */
[C---:B------:R-:W-:Y:S01]  /*44a0*/  ISETP.GE.AND P6, PT, R4.reuse, R209, PT ;  /* 0x000000d10400720c */ /* 0x040fe20003fc6270 */
[----:B------:R-:W-:Y:S01]  /*44b0*/  FFMA.FTZ R12, R9, -UR19, R38 ;  /* 0x80000013090c7c23 */ /* 0x000fe20008010026 */
[----:B------:R-:W-:Y:S01]  /*44c0*/  ISETP.GE.AND P3, PT, R4, R206, PT ;  /* 0x000000ce0400720c */ /* 0x000fe20003f66270 */
[----:B------:R-:W-:Y:S01]  /*44d0*/  VIADD R9, R16, 0x18 ;  /* 0x0000001810097836 */ /* 0x000fe20000000000 */
[----:B------:R-:W-:-:S02]  /*44e0*/  I2FP.F32.S32 R13, R13 ;  /* 0x0000000d000d7245 */ /* 0x000fc40000201400 */
[----:B------:R-:W-:Y:S01]  /*44f0*/  I2FP.F32.S32 R2, R2 ;  /* 0x0000000200027245 */ /* 0x000fe20000201400 */
[----:B------:R-:W-:Y:S01]  /*4500*/  IMAD.IADD R11, R211, 0x1, -R9 ;  /* 0x00000001d30b7824 */ /* 0x000fe200078e0a09 */
[----:B------:R-:W-:Y:S01]  /*4510*/  IABS R15, R15 ;  /* 0x0000000f000f7213 */ /* 0x000fe20000000000 */
[----:B------:R-:W-:Y:S01]  /*4520*/  FFMA.FTZ R8, R13, -UR19, R34 ;  /* 0x800000130d087c23 */ /* 0x000fe20008010022 */
[-C--:B------:R-:W-:Y:S01]  /*4530*/  ISETP.LT.OR P6, PT, R4, R210.reuse, P6 ;  /* 0x000000d20400720c */ /* 0x080fe200037c1670 */
[----:B------:R-:W-:Y:S01]  /*4540*/  FFMA.FTZ R13, R2, -UR19, R33 ;  /* 0x80000013020d7c23 */ /* 0x000fe20008010021 */
[----:B------:R-:W-:Y:S01]  /*4550*/  ISETP.LT.OR P3, PT, R4, R207, P3 ;  /* 0x000000cf0400720c */ /* 0x000fe20001f61670 */
[----:B------:R-:W-:Y:S01]  /*4560*/  VIADD R2, R16, 0x19 ;  /* 0x0000001910027836 */ /* 0x000fe20000000000 */
[----:B------:R-:W-:Y:S02]  /*4570*/  ISETP.LT.OR P0, PT, R10, R210, P0 ;  /* 0x000000d20a00720c */ /* 0x000fe40000701670 */
[----:B------:R-:W-:Y:S01]  /*4580*/  I2FP.F32.S32 R15, R15 ;  /* 0x0000000f000f7245 */ /* 0x000fe20000201400 */
[----:B------:R-:W-:Y:S01]  /*4590*/  IMAD.IADD R18, R211, 0x1, -R2 ;  /* 0x00000001d3127824 */ /* 0x000fe200078e0a02 */
[----:B------:R-:W-:-:S02]  /*45a0*/  FSEL R31, R31, -INF , !P1 ;  /* 0xff8000001f1f7808 */ /* 0x000fc40004800000 */
[----:B------:R-:W-:Y:S01]  /*45b0*/  FSEL R29, R29, -INF , !P6 ;  /* 0xff8000001d1d7808 */ /* 0x000fe20007000000 */
[----:B------:R-:W-:Y:S01]  /*45c0*/  FFMA.FTZ R15, R15, -UR19, R32 ;  /* 0x800000130f0f7c23 */ /* 0x000fe20008010020 */
[----:B------:R-:W-:Y:S02]  /*45d0*/  FSEL R12, R12, -INF , !P3 ;  /* 0xff8000000c0c7808 */ /* 0x000fe40005800000 */
[----:B------:R-:W-:Y:S02]  /*45e0*/  FSEL R33, R37, -INF , !P0 ;  /* 0xff80000025217808 */ /* 0x000fe40004000000 */
[CC--:B------:R-:W-:Y:S02]  /*45f0*/  ISETP.GE.AND P1, PT, R6.reuse, R209.reuse, PT ;  /* 0x000000d10600720c */ /* 0x0c0fe40003f26270 */
[----:B------:R-:W-:Y:S02]  /*4600*/  ISETP.GE.AND P6, PT, R6, R206, PT ;  /* 0x000000ce0600720c */ /* 0x000fe40003fc6270 */
[----:B------:R-:W-:-:S02]  /*4610*/  ISETP.GE.AND P3, PT, R9, R209, PT ;  /* 0x000000d10900720c */ /* 0x000fc40003f66270 */
[CC--:B------:R-:W-:Y:S02]  /*4620*/  ISETP.GE.AND P0, PT, R9.reuse, R206.reuse, PT ;  /* 0x000000ce0900720c */ /* 0x0c0fe40003f06270 */
[----:B------:R-:W-:Y:S02]  /*4630*/  ISETP.GE.AND P5, PT, R10, R206, PT ;  /* 0x000000ce0a00720c */ /* 0x000fe40003fa6270 */
[CC--:B------:R-:W-:Y:S02]  /*4640*/  ISETP.LT.OR P1, PT, R6.reuse, R210.reuse, P1 ;  /* 0x000000d20600720c */ /* 0x0c0fe40000f21670 */
[-C--:B------:R-:W-:Y:S01]  /*4650*/  ISETP.LT.OR P6, PT, R6, R207.reuse, P6 ;  /* 0x000000cf0600720c */ /* 0x080fe200037c1670 */
[C---:B------:R-:W-:Y:S01]  /*4660*/  IMAD.IADD R6, R208.reuse, 0x1, -R6 ;  /* 0x00000001d0067824 */ /* 0x040fe200078e0a06 */
[C---:B------:R-:W-:Y:S02]  /*4670*/  ISETP.LT.OR P3, PT, R9.reuse, R210, P3 ;  /* 0x000000d20900720c */ /* 0x040fe40001f61670 */
[-C--:B------:R-:W-:Y:S01]  /*4680*/  ISETP.LT.OR P0, PT, R9, R207.reuse, P0 ;  /* 0x000000cf0900720c */ /* 0x080fe20000701670 */
[----:B------:R-:W-:Y:S01]  /*4690*/  IMAD.IADD R9, R208, 0x1, -R9 ;  /* 0x00000001d0097824 */ /* 0x000fe200078e0a09 */
[----:B------:R-:W-:Y:S01]  /*46a0*/  ISETP.LT.OR P5, PT, R10, R207, P5 ;  /* 0x000000cf0a00720c */ /* 0x000fe20002fa1670 */
[----:B------:R-:W-:Y:S01]  /*46b0*/  IMAD.IADD R10, R208, 0x1, -R10 ;  /* 0x00000001d00a7824 */ /* 0x000fe200078e0a0a */
[----:B------:R-:W-:-:S02]  /*46c0*/  FSEL R15, R15, -INF , !P2 ;  /* 0xff8000000f0f7808 */ /* 0x000fc40005000000 */
[----:B------:R-:W-:Y:S02]  /*46d0*/  FSEL R13, R13, -INF , !P1 ;  /* 0xff8000000d0d7808 */ /* 0x000fe40004800000 */
[C---:B------:R-:W-:Y:S02]  /*46e0*/  ISETP.GE.AND P2, PT, R19.reuse, R209, PT ;  /* 0x000000d11300720c */ /* 0x040fe40003f46270 */
[----:B------:R-:W-:Y:S02]  /*46f0*/  ISETP.GE.AND P1, PT, R19, R206, PT ;  /* 0x000000ce1300720c */ /* 0x000fe40003f26270 */
[----:B------:R-:W-:Y:S02]  /*4700*/  IABS R6, R6 ;  /* 0x0000000600067213 */ /* 0x000fe40000000000 */
[----:B------:R-:W-:Y:S02]  /*4710*/  IABS R9, R9 ;  /* 0x0000000900097213 */ /* 0x000fe40000000000 */
[----:B------:R-:W-:-:S02]  /*4720*/  IABS R10, R10 ;  /* 0x0000000a000a7213 */ /* 0x000fc40000000000 */
[C---:B------:R-:W-:Y:S02]  /*4730*/  ISETP.LT.OR P2, PT, R19.reuse, R210, P2 ;  /* 0x000000d21300720c */ /* 0x040fe40001741670 */
[----:B------:R-:W-:Y:S01]  /*4740*/  ISETP.LT.OR P1, PT, R19, R207, P1 ;  /* 0x000000cf1300720c */ /* 0x000fe20000f21670 */
[----:B------:R-:W-:Y:S01]  /*4750*/  IMAD.IADD R19, R208, 0x1, -R19 ;  /* 0x00000001d0137824 */ /* 0x000fe200078e0a13 */
[----:B------:R-:W-:Y:S02]  /*4760*/  I2FP.F32.S32 R6, R6 ;  /* 0x0000000600067245 */ /* 0x000fe40000201400 */
[----:B------:R-:W-:Y:S02]  /*4770*/  I2FP.F32.S32 R9, R9 ;  /* 0x0000000900097245 */ /* 0x000fe40000201400 */
[----:B------:R-:W-:Y:S01]  /*4780*/  I2FP.F32.S32 R10, R10 ;  /* 0x0000000a000a7245 */ /* 0x000fe20000201400 */
[----:B------:R-:W-:Y:S01]  /*4790*/  FFMA.FTZ R6, R6, -UR19, R35 ;  /* 0x8000001306067c23 */ /* 0x000fe20008010023 */
[----:B------:R-:W-:Y:S01]  /*47a0*/  IABS R18, R18 ;  /* 0x0000001200127213 */ /* 0x000fe20000000000 */
[----:B------:R-:W-:Y:S01]  /*47b0*/  FFMA.FTZ R4, R9, -UR19, R54 ;  /* 0x8000001309047c23 */ /* 0x000fe20008010036 */
[----:B------:R-:W-:Y:S01]  /*47c0*/  IABS R19, R19 ;  /* 0x0000001300137213 */ /* 0x000fe20000000000 */
[----:B------:R-:W-:Y:S01]  /*47d0*/  FFMA.FTZ R10, R10, -UR19, R39 ;  /* 0x800000130a0a7c23 */ /* 0x000fe20008010027 */
[----:B------:R-:W-:-:S02]  /*47e0*/  IABS R11, R11 ;  /* 0x0000000b000b7213 */ /* 0x000fc40000000000 */
[----:B------:R-:W-:Y:S02]  /*47f0*/  I2FP.F32.S32 R18, R18 ;  /* 0x0000001200127245 */ /* 0x000fe40000201400 */
[----:B------:R-:W-:Y:S02]  /*4800*/  I2FP.F32.S32 R19, R19 ;  /* 0x0000001300137245 */ /* 0x000fe40000201400 */
[----:B------:R-:W-:Y:S01]  /*4810*/  I2FP.F32.S32 R11, R11 ;  /* 0x0000000b000b7245 */ /* 0x000fe20000201400 */
[----:B------:R-:W-:Y:S01]  /*4820*/  FFMA.FTZ R9, R18, -UR19, R53 ;  /* 0x8000001312097c23 */ /* 0x000fe20008010035 */
[----:B------:R-:W-:Y:S01]  /*4830*/  FSEL R6, R6, -INF , !P6 ;  /* 0xff80000006067808 */ /* 0x000fe20007000000 */
[----:B------:R-:W-:Y:S01]  /*4840*/  VIADD R18, R16, 0x28 ;  /* 0x0000002810127836 */ /* 0x000fe20000000000 */
[----:B------:R-:W-:Y:S01]  /*4850*/  FSEL R4, R4, -INF , !P0 ;  /* 0xff80000004047808 */ /* 0x000fe20004000000 */
[----:B------:R-:W-:Y:S01]  /*4860*/  FFMA.FTZ R26, R19, -UR19, R26 ;  /* 0x80000013131a7c23 */ /* 0x000fe2000801001a */
[----:B------:R-:W-:Y:S01]  /*4870*/  FSEL R10, R10, -INF , !P5 ;  /* 0xff8000000a0a7808 */ /* 0x000fe20006800000 */
[----:B------:R-:W-:Y:S01]  /*4880*/  FFMA.FTZ R11, R11, -UR19, R52 ;  /* 0x800000130b0b7c23 */ /* 0x000fe20008010034 */
[----:B------:R-:W-:Y:S01]  /*4890*/  FSEL R8, R8, -INF , !P4 ;  /* 0xff80000008087808 */ /* 0x000fe20006000000 */
[----:B------:R-:W-:Y:S01]  /*48a0*/  IMAD.IADD R19, R211, 0x1, -R17 ;  /* 0x00000001d3137824 */ /* 0x000fe200078e0a11 */
[----:B------:R-:W-:Y:S01]  /*48b0*/  ISETP.GE.AND P6, PT, R17, R209, PT ;  /* 0x000000d11100720c */ /* 0x000fe20003fc6270 */
[----:B------:R-:W-:Y:S01]  /*48c0*/  IMAD.IADD R34, R211, 0x1, -R18 ;  /* 0x00000001d3227824 */ /* 0x000fe200078e0a12 */
[----:B------:R-:W-:-:S02]  /*48d0*/  ISETP.GE.AND P0, PT, R17, R206, PT ;  /* 0x000000ce1100720c */ /* 0x000fc40003f06270 */
[C---:B------:R-:W-:Y:S02]  /*48e0*/  ISETP.GE.AND P5, PT, R2.reuse, R209, PT ;  /* 0x000000d10200720c */ /* 0x040fe40003fa6270 */
[----:B------:R-:W-:Y:S02]  /*48f0*/  ISETP.GE.AND P4, PT, R2, R206, PT ;  /* 0x000000ce0200720c */ /* 0x000fe40003f86270 */
[CC--:B------:R-:W-:Y:S02]  /*4900*/  ISETP.LT.OR P6, PT, R17.reuse, R210.reuse, P6 ;  /* 0x000000d21100720c */ /* 0x0c0fe400037c1670 */
[-C--:B------:R-:W-:Y:S01]  /*4910*/  ISETP.LT.OR P0, PT, R17, R207.reuse, P0 ;  /* 0x000000cf1100720c */ /* 0x080fe20000701670 */
[----:B------:R-:W-:Y:S01]  /*4920*/  IMAD.IADD R17, R208, 0x1, -R18 ;  /* 0x00000001d0117824 */ /* 0x000fe200078e0a12 */
[C---:B------:R-:W-:Y:S02]  /*4930*/  ISETP.LT.OR P5, PT, R2.reuse, R210, P5 ;  /* 0x000000d20200720c */ /* 0x040fe40002fa1670 */
        /* <DEDUP_REMOVED lines=20> */
[----:B------:R-:W-:Y:S01]  /*4a80*/  IABS R18, R18 ;  /* 0x0000001200127213 */ /* 0x000fe20000000000 */
[----:B------:R-:W-:Y:S01]  /*4a90*/  VIADD R17, R16, 0x30 ;  /* 0x0000003010117836 */ /* 0x000fe20000000000 */
[----:B------:R-:W-:-:S02]  /*4aa0*/  I2FP.F32.S32 R19, R19 ;  /* 0x0000001300137245 */ /* 0x000fc40000201400 */
[----:B------:R-:W-:Y:S02]  /*4ab0*/  I2FP.F32.S32 R32, R32 ;  /* 0x0000002000207245 */ /* 0x000fe40000201400 */
[----:B------:R-:W-:Y:S01]  /*4ac0*/  I2FP.F32.S32 R18, R18 ;  /* 0x0000001200127245 */ /* 0x000fe20000201400 */
[----:B------:R-:W-:Y:S01]  /*4ad0*/  FFMA.FTZ R20, R19, -UR19, R20 ;  /* 0x8000001313147c23 */ /* 0x000fe20008010014 */
[----:B------:R-:W-:Y:S01]  /*4ae0*/  FSEL R164, R26, -INF , !P1 ;  /* 0xff8000001aa47808 */ /* 0x000fe20004800000 */
[----:B------:R-:W-:Y:S01]  /*4af0*/  FFMA.FTZ R25, R32, -UR19, R25 ;  /* 0x8000001320197c23 */ /* 0x000fe20008010019 */
[----:B------:R-:W-:Y:S01]  /*4b00*/  FSEL R218, R27, -INF , !P0 ;  /* 0xff8000001bda7808 */ /* 0x000fe20004000000 */
[----:B------:R-:W-:Y:S01]  /*4b10*/  FFMA.FTZ R21, R18, -UR19, R21 ;  /* 0x8000001312157c23 */ /* 0x000fe20008010015 */
[----:B------:R-:W-:Y:S01]  /*4b20*/  FSEL R2, R2, -INF , !P4 ;  /* 0xff80000002027808 */ /* 0x000fe20006000000 */
[----:B------:R-:W-:Y:S01]  /*4b30*/  IMAD.IADD R19, R211, 0x1, -R17 ;  /* 0x00000001d3137824 */ /* 0x000fe200078e0a11 */
[----:B------:R-:W-:Y:S01]  /*4b40*/  FSEL R171, R171, -INF , !P2 ;  /* 0xff800000abab7808 */ /* 0x000fe20005000000 */
[----:B------:R-:W-:Y:S01]  /*4b50*/  VIADD R18, R16, 0x31 ;  /* 0x0000003110127836 */ /* 0x000fe20000000000 */
[----:B------:R-:W-:-:S02]  /*4b60*/  ISETP.GE.AND P1, PT, R17, R209, PT ;  /* 0x000000d11100720c */ /* 0x000fc40003f26270 */
[CC--:B------:R-:W-:Y:S02]  /*4b70*/  ISETP.GE.AND P0, PT, R17.reuse, R206.reuse, PT ;  /* 0x000000ce1100720c */ /* 0x0c0fe40003f06270 */
[C---:B------:R-:W-:Y:S02]  /*4b80*/  ISETP.GE.AND P4, PT, R24.reuse, R209, PT ;  /* 0x000000d11800720c */ /* 0x040fe40003f86270 */
[----:B------:R-:W-:Y:S02]  /*4b90*/  ISETP.GE.AND P2, PT, R24, R206, PT ;  /* 0x000000ce1800720c */ /* 0x000fe40003f46270 */
[CC--:B------:R-:W-:Y:S02]  /*4ba0*/  ISETP.LT.OR P1, PT, R17.reuse, R210.reuse, P1 ;  /* 0x000000d21100720c */ /* 0x0c0fe40000f21670 */
[----:B------:R-:W-:Y:S01]  /*4bb0*/  ISETP.LT.OR P0, PT, R17, R207, P0 ;  /* 0x000000cf1100720c */ /* 0x000fe20000701670 */
[----:B------:R-:W-:Y:S01]  /*4bc0*/  IMAD.IADD R17, R208, 0x1, -R17 ;  /* 0x00000001d0117824 */ /* 0x000fe200078e0a11 */
[----:B------:R-:W-:-:S02]  /*4bd0*/  ISETP.LT.OR P4, PT, R24, R210, P4 ;  /* 0x000000d21800720c */ /* 0x000fc40002781670 */
[----:B------:R-:W-:Y:S01]  /*4be0*/  ISETP.LT.OR P2, PT, R24, R207, P2 ;  /* 0x000000cf1800720c */ /* 0x000fe20001741670 */
[----:B------:R-:W-:Y:S01]  /*4bf0*/  IMAD.IADD R24, R208, 0x1, -R24 ;  /* 0x00000001d0187824 */ /* 0x000fe200078e0a18 */
[----:B------:R-:W-:Y:S02]  /*4c00*/  FSEL R163, R25, -INF , !P6 ;  /* 0xff80000019a37808 */ /* 0x000fe40007000000 */
[----:B------:R-:W-:Y:S01]  /*4c10*/  FSEL R167, R20, -INF , !P3 ;  /* 0xff80000014a77808 */ /* 0x000fe20005800000 */
[----:B------:R-:W-:Y:S01]  /*4c20*/  IMAD.IADD R20, R211, 0x1, -R18 ;  /* 0x00000001d3147824 */ /* 0x000fe200078e0a12 */
[C---:B------:R-:W-:Y:S02]  /*4c30*/  ISETP.GE.AND P6, PT, R18.reuse, R209, PT ;  /* 0x000000d11200720c */ /* 0x040fe40003fc6270 */
[----:B------:R-:W-:Y:S02]  /*4c40*/  ISETP.GE.AND P3, PT, R18, R206, PT ;  /* 0x000000ce1200720c */ /* 0x000fe40003f66270 */
[----:B------:R-:W-:-:S02]  /*4c50*/  IABS R17, R17 ;  /* 0x0000001100117213 */ /* 0x000fc40000000000 */
[----:B------:R-:W-:Y:S02]  /*4c60*/  IABS R24, R24 ;  /* 0x0000001800187213 */ /* 0x000fe40000000000 */
[----:B------:R-:W-:Y:S02]  /*4c70*/  IABS R19, R19 ;  /* 0x0000001300137213 */ /* 0x000fe40000000000 */
[C---:B------:R-:W-:Y:S02]  /*4c80*/  ISETP.LT.OR P6, PT, R18.reuse, R210, P6 ;  /* 0x000000d21200720c */ /* 0x040fe400037c1670 */
[----:B------:R-:W-:Y:S01]  /*4c90*/  ISETP.LT.OR P3, PT, R18, R207, P3 ;  /* 0x000000cf1200720c */ /* 0x000fe20001f61670 */
[----:B------:R-:W-:Y:S01]  /*4ca0*/  IMAD.IADD R18, R208, 0x1, -R18 ;  /* 0x00000001d0127824 */ /* 0x000fe200078e0a12 */
[----:B------:R-:W-:Y:S02]  /*4cb0*/  I2FP.F32.S32 R17, R17 ;  /* 0x0000001100117245 */ /* 0x000fe40000201400 */
[----:B------:R-:W-:-:S02]  /*4cc0*/  I2FP.F32.S32 R24, R24 ;  /* 0x0000001800187245 */ /* 0x000fc40000201400 */
[----:B------:R-:W-:Y:S01]  /*4cd0*/  I2FP.F32.S32 R19, R19 ;  /* 0x0000001300137245 */ /* 0x000fe20000201400 */
[----:B------:R-:W-:Y:S01]  /*4ce0*/  FFMA.FTZ R70, R17, -UR19, R70 ;  /* 0x8000001311467c23 */ /* 0x000fe20008010046 */
[----:B------:R-:W-:Y:S01]  /*4cf0*/  IABS R20, R20 ;  /* 0x0000001400147213 */ /* 0x000fe20000000000 */
[----:B------:R-:W-:Y:S01]  /*4d00*/  FFMA.FTZ R23, R24, -UR19, R23 ;  /* 0x8000001318177c23 */ /* 0x000fe20008010017 */
[----:B------:R-:W-:Y:S01]  /*4d10*/  IABS R18, R18 ;  /* 0x0000001200127213 */ /* 0x000fe20000000000 */
[----:B------:R-:W-:Y:S01]  /*4d20*/  FFMA.FTZ R68, R19, -UR19, R68 ;  /* 0x8000001313447c23 */ /* 0x000fe20008010044 */
[C---:B------:R-:W-:Y:S01]  /*4d30*/  VIADD R17, R16.reuse, 0x38 ;  /* 0x0000003810117836 */ /* 0x040fe20000000000 */
[----:B------:R-:W-:Y:S01]  /*4d40*/  I2FP.F32.S32 R20, R20 ;  /* 0x0000001400147245 */ /* 0x000fe20000201400 */
[----:B------:R-:W-:Y:S01]  /*4d50*/  VIADD R16, R16, 0x39 ;  /* 0x0000003910107836 */ /* 0x000fe20000000000 */
[----:B------:R-:W-:Y:S02]  /*4d60*/  I2FP.F32.S32 R18, R18 ;  /* 0x0000001200127245 */ /* 0x000fe40000201400 */
[----:B------:R-:W-:Y:S01]  /*4d70*/  FSEL R168, R22, -INF , !P5 ;  /* 0xff80000016a87808 */ /* 0x000fe20006800000 */
[----:B------:R-:W-:Y:S01]  /*4d80*/  FFMA.FTZ R69, R20, -UR19, R69 ;  /* 0x8000001314457c23 */ /* 0x000fe20008010045 */
[----:B------:R-:W-:Y:S01]  /*4d90*/  FSEL R165, R21, -INF , !P4 ;  /* 0xff80000015a57808 */ /* 0x000fe20006000000 */
[----:B------:R-:W-:Y:S01]  /*4da0*/  FFMA.FTZ R71, R18, -UR19, R71 ;  /* 0x8000001312477c23 */ /* 0x000fe20008010047 */
[----:B------:R-:W-:Y:S01]  /*4db0*/  FSEL R216, R23, -INF , !P2 ;  /* 0xff80000017d87808 */ /* 0x000fe20005000000 */
[C---:B------:R-:W-:Y:S01]  /*4dc0*/  IMAD.IADD R18, R211.reuse, 0x1, -R17 ;  /* 0x00000001d3127824 */ /* 0x040fe200078e0a11 */
[----:B------:R-:W-:Y:S01]  /*4dd0*/  FSEL R215, R68, -INF , !P1 ;  /* 0xff80000044d77808 */ /* 0x000fe20004800000 */
[----:B------:R-:W-:Y:S01]  /*4de0*/  IMAD.IADD R20, R211, 0x1, -R16 ;  /* 0x00000001d3147824 */ /* 0x000fe200078e0a10 */
[----:B------:R-:W-:-:S02]  /*4df0*/  ISETP.GE.AND P5, PT, R17, R209, PT ;  /* 0x000000d11100720c */ /* 0x000fc40003fa6270 */
[C---:B------:R-:W-:Y:S02]  /*4e00*/  ISETP.GE.AND P4, PT, R16.reuse, R209, PT ;  /* 0x000000d11000720c */ /* 0x040fe40003f86270 */
[CC--:B------:R-:W-:Y:S02]  /*4e10*/  ISETP.GE.AND P2, PT, R17.reuse, R206.reuse, PT ;  /* 0x000000ce1100720c */ /* 0x0c0fe40003f46270 */
        /* <DEDUP_REMOVED lines=8> */
[----:B------:R-:W-:Y:S02]  /*4ea0*/  IABS R19, R18 ;  /* 0x0000001200137213 */ /* 0x000fe40000000000 */
[----:B------:R-:W-:Y:S02]  /*4eb0*/  PLOP3.LUT P0, PT, PT, PT, UP0, 0x80, 0x0 ;  /* 0x000000000000781c */ /* 0x000fe40003f0f008 */
[----:B------:R-:W-:Y:S02]  /*4ec0*/  IABS R17, R17 ;  /* 0x0000001100117213 */ /* 0x000fe40000000000 */
[----:B------:R-:W-:-:S02]  /*4ed0*/  IABS R18, R20 ;  /* 0x0000001400127213 */ /* 0x000fc40000000000 */
[----:B------:R-:W-:Y:S02]  /*4ee0*/  IABS R16, R16 ;  /* 0x0000001000107213 */ /* 0x000fe40000000000 */
[----:B------:R-:W-:Y:S02]  /*4ef0*/  I2FP.F32.S32 R19, R19 ;  /* 0x0000001300137245 */ /* 0x000fe40000201400 */
[----:B------:R-:W-:Y:S02]  /*4f00*/  I2FP.F32.S32 R17, R17 ;  /* 0x0000001100117245 */ /* 0x000fe40000201400 */
[----:B------:R-:W-:Y:S01]  /*4f10*/  I2FP.F32.S32 R18, R18 ;  /* 0x0000001200127245 */ /* 0x000fe20000201400 */
[----:B------:R-:W-:Y:S01]  /*4f20*/  FFMA.FTZ R72, R19, -UR19, R72 ;  /* 0x8000001313487c23 */ /* 0x000fe20008010048 */
[----:B------:R-:W-:Y:S01]  /*4f30*/  I2FP.F32.S32 R16, R16 ;  /* 0x0000001000107245 */ /* 0x000fe20000201400 */
[----:B------:R-:W-:Y:S01]  /*4f40*/  FFMA.FTZ R74, R17, -UR19, R74 ;  /* 0x80000013114a7c23 */ /* 0x000fe2000801004a */
[----:B------:R-:W-:Y:S01]  /*4f50*/  FSEL R213, R69, -INF , !P6 ;  /* 0xff80000045d57808 */ /* 0x000fe20007000000 */
[----:B------:R-:W-:Y:S01]  /*4f60*/  FFMA.FTZ R73, R18, -UR19, R73 ;  /* 0x8000001312497c23 */ /* 0x000fe20008010049 */
[----:B------:R-:W-:Y:S01]  /*4f70*/  FSEL R196, R71, -INF , !P3 ;  /* 0xff80000047c47808 */ /* 0x000fe20005800000 */
[----:B------:R-:W-:Y:S01]  /*4f80*/  FFMA.FTZ R75, R16, -UR19, R75 ;  /* 0x80000013104b7c23 */ /* 0x000fe2000801004b */
[----:B------:R-:W-:-:S02]  /*4f90*/  FSEL R199, R72, -INF , !P5 ;  /* 0xff80000048c77808 */ /* 0x000fc40006800000 */
[----:B------:R-:W-:Y:S02]  /*4fa0*/  FSEL R170, R74, -INF , !P2 ;  /* 0xff8000004aaa7808 */ /* 0x000fe40005000000 */
[----:B------:R-:W-:Y:S02]  /*4fb0*/  FSEL R197, R73, -INF , !P4 ;  /* 0xff80000049c57808 */ /* 0x000fe40006000000 */
        /* <DEDUP_REMOVED lines=64> */
.L_x_515:
[----:B------:R-:W-:Y:S05]  /*53c0*/  BSYNC B0 ;  /* 0x0000000000007941 */ /* 0x000fea0003800000 */
.L_x_514:
[----:B------:R-:W0:Y:S02]  /*53d0*/  LDGDEPBAR ;  /* 0x00000000000079af */ /* 0x000e240000000000 */
.L_x_513:
        /* <DEDUP_REMOVED lines=76> */
[----:B------:R-:W2:Y:S01]  /*58a0*/  LDSM.16.MT88.4 R12, [R186+0x12800] ;  /* 0x01280000ba0c783b */ /* 0x000ea20000004200 */
[--C-:B------:R-:W-:Y:S01]  /*58b0*/  FFMA.FTZ R148, R6, UR22, -R169.reuse ;  /* 0x0000001606947c23 */ /* 0x100fe200080108a9 */
[----:B------:R-:W3:Y:S01]  /*58c0*/  MUFU.EX2 R156, R156 ;  /* 0x0000009c009c7308 */ /* 0x000ee20000000800 */
[--C-:B------:R-:W-:Y:S01]  /*58d0*/  FFMA.FTZ R133, R4, UR22, -R169.reuse ;  /* 0x0000001604857c23 */ /* 0x100fe200080108a9 */
[----:B------:R-:W4:Y:S01]  /*58e0*/  LDSM.16.MT88.4 R8, [R188+0x14800] ;  /* 0x01480000bc08783b */ /* 0x000f220000004200 */
        /* <DEDUP_REMOVED lines=14> */
[----:B---3--:R-:W-:Y:S01]  /*59d0*/  F2FP.F16.F32.PACK_AB R96, R156, R159 ;  /* 0x0000009f9c60723e */ /* 0x008fe200000000ff */
[----:B------:R-:W-:Y:S01]  /*59e0*/  LDSM.16.MT88.4 R28, [R184+0x12800] ;  /* 0x01280000b81c783b */ /* 0x000fe20000004200 */
[--C-:B------:R-:W-:Y:S01]  /*59f0*/  FFMA.FTZ R215, R215, UR22, -R214.reuse ;  /* 0x00000016d7d77c23 */ /* 0x100fe200080108d6 */
[--C-:B------:R-:W-:Y:S01]  /*5a00*/  FFMA.FTZ R216, R213, UR22, -R214.reuse ;  /* 0x00000016d5d87c23 */ /* 0x100fe200080108d6 */
[--C-:B------:R-:W-:Y:S01]  /*5a10*/  FFMA.FTZ R199, R199, UR22, -R214.reuse ;  /* 0x00000016c7c77c23 */ /* 0x100fe200080108d6 */
[----:B------:R-:W-:Y:S01]  /*5a20*/  LDSM.16.MT88.4 R24, [R186+0x14800] ;  /* 0x01480000ba18783b */ /* 0x000fe20000004200 */
[----:B------:R-:W-:Y:S01]  /*5a30*/  FFMA.FTZ R214, R197, UR22, -R214 ;  /* 0x00000016c5d67c23 */ /* 0x000fe200080108d6 */
[----:B------:R-:W-:Y:S01]  /*5a40*/  MUFU.EX2 R158, R158 ;  /* 0x0000009e009e7308 */ /* 0x000fe20000000800 */
[--C-:B------:R-:W-:Y:S01]  /*5a50*/  FFMA.FTZ R197, R198, UR22, -R169.reuse ;  /* 0x00000016c6c57c23 */ /* 0x100fe200080108a9 */
[--C-:B------:R-:W-:Y:S01]  /*5a60*/  FFMA.FTZ R196, R196, UR22, -R169.reuse ;  /* 0x00000016c4c47c23 */ /* 0x100fe200080108a9 */
[--C-:B------:R-:W-:Y:S01]  /*5a70*/  FFMA.FTZ R170, R170, UR22, -R169.reuse ;  /* 0x00000016aaaa7c23 */ /* 0x100fe200080108a9 */
[----:B------:R-:W-:Y:S01]  /*5a80*/  FFMA.FTZ R213, R166, UR22, -R169 ;  /* 0x00000016a6d57c23 */ /* 0x000fe200080108a9 */
[----:B------:R-:W-:-:S03]  /*5a90*/  FADD.FTZ R156, R159, R156 ;  /* 0x0000009c9f9c7221 */ /* 0x000fc60000010000 */
[----:B------:R-:W3:Y:S01]  /*5aa0*/  MUFU.EX2 R161, R161 ;  /* 0x000000a100a17308 */ /* 0x000ee20000000800 */
[----:B-----5:R-:W-:Y:S01]  /*5ab0*/  F2FP.F16.F32.PACK_AB R98, R152, R155 ;  /* 0x0000009b9862723e */ /* 0x020fe200000000ff */
[----:B------:R-:W-:-:S04]  /*5ac0*/  FADD.FTZ R155, R155, R156 ;  /* 0x0000009c9b9b7221 */ /* 0x000fc80000010000 */
[----:B------:R-:W-:Y:S02]  /*5ad0*/  FADD.FTZ R152, R152, R155 ;  /* 0x0000009b98987221 */ /* 0x000fe40000010000 */
[----:B------:R-:W-:Y:S08]  /*5ae0*/  MUFU.EX2 R157, R157 ;  /* 0x0000009d009d7308 */ /* 0x000ff00000000800 */
[----:B------:R-:W5:Y:S01]  /*5af0*/  MUFU.EX2 R154, R154 ;  /* 0x0000009a009a7308 */ /* 0x000f620000000800 */
[----:B---3--:R-:W-:Y:S01]  /*5b00*/  F2FP.F16.F32.PACK_AB R97, R161, R158 ;  /* 0x0000009ea161723e */ /* 0x008fe200000000ff */
[----:B------:R-:W-:-:S06]  /*5b10*/  FADD.FTZ R158, R158, R161 ;  /* 0x000000a19e9e7221 */ /* 0x000fcc0000010000 */
[----:B------:R-:W-:Y:S08]  /*5b20*/  MUFU.EX2 R153, R153 ;  /* 0x0000009900997308 */ /* 0x000ff00000000800 */
[----:B------:R-:W3:Y:S01]  /*5b30*/  MUFU.EX2 R150, R150 ;  /* 0x0000009600967308 */ /* 0x000ee20000000800 */
[----:B-----5:R-:W-:Y:S01]  /*5b40*/  F2FP.F16.F32.PACK_AB R99, R154, R157 ;  /* 0x0000009d9a63723e */ /* 0x020fe200000000ff */
[----:B------:R-:W-:-:S04]  /*5b50*/  FADD.FTZ R157, R157, R158 ;  /* 0x0000009e9d9d7221 */ /* 0x000fc80000010000 */
[----:B------:R-:W-:Y:S02]  /*5b60*/  FADD.FTZ R154, R154, R157 ;  /* 0x0000009d9a9a7221 */ /* 0x000fe40000010000 */
[C---:B------:R-:W-:Y:S01]  /*5b70*/  HMMA.16816.F32 R120, R96.reuse, R116, RZ ;  /* 0x000000746078723c */ /* 0x040fe200000018ff */
[----:B------:R-:W-:Y:S05]  /*5b80*/  MUFU.EX2 R149, R149 ;  /* 0x0000009500957308 */ /* 0x000fea0000000800 */
[C---:B-1----:R-:W-:Y:S03]  /*5b90*/  HMMA.16816.F32 R36, R96.reuse, R40, RZ ;  /* 0x000000286024723c */ /* 0x042fe600000018ff */
[----:B------:R-:W1:Y:S01]  /*5ba0*/  MUFU.EX2 R0, R0 ;  /* 0x0000000000007308 */ /* 0x000e620000000800 */
        /* <DEDUP_REMOVED lines=8> */
[----:B-1----:R-:W-:Y:S01]  /*5c30*/  F2FP.F16.F32.PACK_AB R6, R0, R149 ;  /* 0x000000950006723e */ /* 0x002fe200000000ff */
[----:B------:R-:W-:-:S03]  /*5c40*/  FADD.FTZ R149, R149, R150 ;  /* 0x0000009695957221 */ /* 0x000fc60000010000 */
[C---:B------:R-:W-:Y:S01]  /*5c50*/  HMMA.16816.F32 R60, R96.reuse, R64, RZ ;  /* 0x00000040603c723c */ /* 0x040fe200000018ff */
[----:B------:R-:W-:Y:S02]  /*5c60*/  FADD.FTZ R149, R0, R149 ;  /* 0x0000009500957221 */ /* 0x000fe40000010000 */
[----:B------:R-:W-:Y:S03]  /*5c70*/  MUFU.EX2 R133, R133 ;  /* 0x0000008500857308 */ /* 0x000fe60000000800 */
[C---:B------:R-:W-:Y:S05]  /*5c80*/  HMMA.16816.F32 R56, R96.reuse, R58, RZ ;  /* 0x0000003a6038723c */ /* 0x040fea00000018ff */
[----:B------:R-:W1:Y:S01]  /*5c90*/  MUFU.EX2 R2, R2 ;  /* 0x0000000200027308 */ /* 0x000e620000000800 */
[----:B---3--:R-:W-:Y:S01]  /*5ca0*/  F2FP.F16.F32.PACK_AB R5, R148, R151 ;  /* 0x000000979405723e */ /* 0x008fe200000000ff */
        /* <DEDUP_REMOVED lines=216> */
[----:B------:R-:W-:Y:S01]  /*6a30*/  @!P4 LDGSTS.E.BYPASS.LTC128B.128 [R201+0x13000], desc[UR28][R8.64] ;  /* 0x1300000008c9cfae */ /* 0x000fe2000b901d5c */
        /* <DEDUP_REMOVED lines=14> */
[----:B---3--:R-:W2:Y:S04]  /*6b20*/  LDSM.16.M88.4 R12, [R193+0xc000] ;  /* 0x00c00000c10c783b */ /* 0x008ea80000000200 */
[----:B------:R-:W3:Y:S04]  /*6b30*/  LDSM.16.M88.4 R20, [R193+0xd800] ;  /* 0x00d80000c114783b */ /* 0x000ee80000000200 */
[----:B------:R-:W4:Y:S04]  /*6b40*/  LDSM.16.M88.4 R160, [R193+0xc800] ;  /* 0x00c80000c1a0783b */ /* 0x000f280000000200 */
[----:B------:R-:W5:Y:S04]  /*6b50*/  LDSM.16.M88.4 R152, [R193+0xd000] ;  /* 0x00d00000c198783b */ /* 0x000f680000000200 */
[----:B------:R-:W-:Y:S04]  /*6b60*/  LDSM.16.M88.4 R24, [R192] ;  /* 0x00000000c018783b */ /* 0x000fe80000000200 */
[----:B------:R-:W5:Y:S04]  /*6b70*/  LDSM.16.M88.4 R4, [R191] ;  /* 0x00000000bf04783b */ /* 0x000f680000000200 */
[----:B------:R-:W5:Y:S04]  /*6b80*/  LDSM.16.M88.4 R168, [R181] ;  /* 0x00000000b5a8783b */ /* 0x000f680000000200 */
[----:B-1----:R-:W-:Y:S04]  /*6b90*/  LDSM.16.M88.4 R28, [R190] ;  /* 0x00000000be1c783b */ /* 0x002fe80000000200 */
[----:B------:R-:W1:Y:S04]  /*6ba0*/  LDSM.16.M88.4 R8, [R187+0xc000] ;  /* 0x00c00000bb08783b */ /* 0x000e680000000200 */
[----:B------:R-:W1:Y:S01]  /*6bb0*/  LDSM.16.M88.4 R220, [R183] ;  /* 0x00000000b7dc783b */ /* 0x000e620000000200 */
[C---:B--2---:R-:W-:Y:S03]  /*6bc0*/  HMMA.16816.F32 R16, R140.reuse, R12, RZ ;  /* 0x0000000c8c10723c */ /* 0x044fe600000018ff */
[----:B------:R-:W2:Y:S04]  /*6bd0*/  LDSM.16.M88.4 R196, [R182] ;  /* 0x00000000b6c4783b */ /* 0x000ea80000000200 */
[----:B------:R-:W2:Y:S01]  /*6be0*/  LDSM.16.M88.4 R32, [R187+0xd800] ;  /* 0x00d80000bb20783b */ /* 0x000ea20000000200 */
[C---:B------:R-:W-:Y:S03]  /*6bf0*/  HMMA.16816.F32 R12, R140.reuse, R14, RZ ;  /* 0x0000000e8c0c723c */ /* 0x040fe600000018ff */
[----:B------:R-:W-:Y:S03]  /*6c00*/  LDSM.16.M88.4 R224, [R187+0xc800] ;  /* 0x00c80000bbe0783b */ /* 0x000fe60000000200 */
[C---:B---3--:R-:W-:Y:S01]  /*6c10*/  HMMA.16816.F32 R148, R140.reuse, R20, RZ ;  /* 0x000000148c94723c */ /* 0x048fe200000018ff */
[----:B------:R-:W-:Y:S04]  /*6c20*/  LDSM.16.M88.4 R136, [R187+0xd000] ;  /* 0x00d00000bb88783b */ /* 0x000fe80000000200 */
[----:B------:R-:W0:Y:S01]  /*6c30*/  LDGDEPBAR ;  /* 0x00000000000079af */ /* 0x000e220000000000 */
[C---:B----4-:R-:W-:Y:S06]  /*6c40*/  HMMA.16816.F32 R164, R140.reuse, R160, RZ ;  /* 0x000000a08ca4723c */ /* 0x050fec00000018ff */
[----:B-----5:R-:W-:Y:S06]  /*6c50*/  HMMA.16816.F32 R156, R140, R152, RZ ;  /* 0x000000988c9c723c */ /* 0x020fec00000018ff */
[----:B------:R-:W-:Y:S06]  /*6c60*/  HMMA.16816.F32 R16, R24, R4, R16 ;  /* 0x000000041810723c */ /* 0x000fec0000001810 */
[C---:B------:R-:W-:Y:S06]  /*6c70*/  HMMA.16816.F32 R160, R140.reuse, R162, RZ ;  /* 0x000000a28ca0723c */ /* 0x040fec00000018ff */
[C---:B------:R-:W-:Y:S06]  /*6c80*/  HMMA.16816.F32 R152, R140.reuse, R154, RZ ;  /* 0x0000009a8c98723c */ /* 0x040fec00000018ff */
[----:B------:R-:W-:Y:S01]  /*6c90*/  HMMA.16816.F32 R140, R140, R22, RZ ;  /* 0x000000168c8c723c */ /* 0x000fe200000018ff */
[----:B------:R-:W-:Y:S05]  /*6ca0*/  LDSM.16.M88.4 R20, [R189] ;  /* 0x00000000bd14783b */ /* 0x000fea0000000200 */
[C---:B------:R-:W-:Y:S01]  /*6cb0*/  HMMA.16816.F32 R12, R24.reuse, R6, R12 ;  /* 0x00000006180c723c */ /* 0x040fe2000000180c */
[----:B------:R-:W3:Y:S05]  /*6cc0*/  LDSM.16.M88.4 R4, [R180] ;  /* 0x00000000b404783b */ /* 0x000eea0000000200 */
[----:B------:R-:W-:Y:S06]  /*6cd0*/  HMMA.16816.F32 R148, R24, R168, R148 ;  /* 0x000000a81894723c */ /* 0x000fec0000001894 */
[----:B-1----:R-:W-:Y:S06]  /*6ce0*/  HMMA.16816.F32 R16, R28, R8, R16 ;  /* 0x000000081c10723c */ /* 0x002fec0000001810 */
[C---:B------:R-:W-:Y:S06]  /*6cf0*/  HMMA.16816.F32 R164, R24.reuse, R220, R164 ;  /* 0x000000dc18a4723c */ /* 0x040fec00000018a4 */
[C---:B------:R-:W-:Y:S01]  /*6d00*/  HMMA.16816.F32 R160, R24.reuse, R222, R160 ;  /* 0x000000de18a0723c */ /* 0x040fe200000018a0 */
[----:B------:R-:W-:Y:S05]  /*6d10*/  LDSM.16.M88.4 R220, [R180+0x800] ;  /* 0x00080000b4dc783b */ /* 0x000fea0000000200 */
[C---:B--2---:R-:W-:Y:S06]  /*6d20*/  HMMA.16816.F32 R156, R24.reuse, R196, R156 ;  /* 0x000000c4189c723c */ /* 0x044fec000000189c */
[C---:B------:R-:W-:Y:S01]  /*6d30*/  HMMA.16816.F32 R152, R24.reuse, R198, R152 ;  /* 0x000000c61898723c */ /* 0x040fe20000001898 */
[----:B------:R-:W-:Y:S05]  /*6d40*/  LDSM.16.M88.4 R196, [R180+0x1000] ;  /* 0x00100000b4c4783b */ /* 0x000fea0000000200 */
[----:B------:R-:W-:Y:S01]  /*6d50*/  HMMA.16816.F32 R140, R24, R170, R140 ;  /* 0x000000aa188c723c */ /* 0x000fe2000000188c */
[----:B------:R-:W1:Y:S04]  /*6d60*/  LDSM.16.M88.4 R168, [R180+0x1800] ;  /* 0x00180000b4a8783b */ /* 0x000e680000000200 */
[----:B------:R-:W-:Y:S01]  /*6d70*/  LDSM.16.M88.4 R24, [R194+0x4000] ;  /* 0x00400000c218783b */ /* 0x000fe20000000200 */
[C---:B------:R-:W-:Y:S03]  /*6d80*/  HMMA.16816.F32 R12, R28.reuse, R10, R12 ;  /* 0x0000000a1c0c723c */ /* 0x040fe6000000180c */
[----:B------:R-:W2:Y:S03]  /*6d90*/  LDSM.16.M88.4 R8, [R193+0xe000] ;  /* 0x00e00000c108783b */ /* 0x000ea60000000200 */
[----:B------:R-:W-:Y:S06]  /*6da0*/  HMMA.16816.F32 R148, R28, R32, R148 ;  /* 0x000000201c94723c */ /* 0x000fec0000001894 */
[----:B---3--:R-:W-:Y:S06]  /*6db0*/  HMMA.16816.F32 R16, R20, R4, R16 ;  /* 0x000000041410723c */ /* 0x008fec0000001810 */
[C---:B------:R-:W-:Y:S06]  /*6dc0*/  HMMA.16816.F32 R164, R28.reuse, R224, R164 ;  /* 0x000000e01ca4723c */ /* 0x040fec00000018a4 */
[C---:B------:R-:W-:Y:S01]  /*6dd0*/  HMMA.16816.F32 R160, R28.reuse, R226, R160 ;  /* 0x000000e21ca0723c */ /* 0x040fe200000018a0 */
[----:B------:R-:W-:Y:S05]  /*6de0*/  LDSM.16.M88.4 R224, [R193+0xe800] ;  /* 0x00e80000c1e0783b */ /* 0x000fea0000000200 */
[C---:B------:R-:W-:Y:S06]  /*6df0*/  HMMA.16816.F32 R156, R28.reuse, R136, R156 ;  /* 0x000000881c9c723c */ /* 0x040fec000000189c */
[C---:B------:R-:W-:Y:S01]  /*6e00*/  HMMA.16816.F32 R152, R28.reuse, R138, R152 ;  /* 0x0000008a1c98723c */ /* 0x040fe20000001898 */
[----:B------:R-:W-:Y:S05]  /*6e10*/  LDSM.16.M88.4 R136, [R193+0xf000] ;  /* 0x00f00000c188783b */ /* 0x000fea0000000200 */
[----:B------:R-:W-:Y:S01]  /*6e20*/  HMMA.16816.F32 R140, R28, R34, R140 ;  /* 0x000000221c8c723c */ /* 0x000fe2000000188c */
[----:B------:R-:W3:Y:S04]  /*6e30*/  LDSM.16.M88.4 R28, [R193+0xf800] ;  /* 0x00f80000c11c783b */ /* 0x000ee80000000200 */
[----:B------:R-:W-:Y:S01]  /*6e40*/  LDSM.16.M88.4 R32, [R192+0x4000] ;  /* 0x00400000c020783b */ /* 0x000fe20000000200 */
[C---:B------:R-:W-:Y:S03]  /*6e50*/  HMMA.16816.F32 R12, R20.reuse, R6, R12 ;  /* 0x00000006140c723c */ /* 0x040fe6000000180c */
[----:B------:R-:W4:Y:S03]  /*6e60*/  LDSM.16.M88.4 R4, [R179] ;  /* 0x00000000b304783b */ /* 0x000f260000000200 */
[----:B-1----:R-:W-:Y:S06]  /*6e70*/  HMMA.16816.F32 R148, R20, R168, R148 ;  /* 0x000000a81494723c */ /* 0x002fec0000001894 */
[----:B--2---:R-:W-:Y:S06]  /*6e80*/  HMMA.16816.F32 R16, R24, R8, R16 ;  /* 0x000000081810723c */ /* 0x004fec0000001810 */
[C---:B------:R-:W-:Y:S06]  /*6e90*/  HMMA.16816.F32 R164, R20.reuse, R220, R164 ;  /* 0x000000dc14a4723c */ /* 0x040fec00000018a4 */
[C---:B------:R-:W-:Y:S01]  /*6ea0*/  HMMA.16816.F32 R160, R20.reuse, R222, R160 ;  /* 0x000000de14a0723c */ /* 0x040fe200000018a0 */
[----:B------:R-:W-:Y:S05]  /*6eb0*/  LDSM.16.M88.4 R220, [R178] ;  /* 0x00000000b2dc783b */ /* 0x000fea0000000200 */
[C---:B------:R-:W-:Y:S06]  /*6ec0*/  HMMA.16816.F32 R156, R20.reuse, R196, R156 ;  /* 0x000000c4149c723c */ /* 0x040fec000000189c */
[C---:B------:R-:W-:Y:S01]  /*6ed0*/  HMMA.16816.F32 R152, R20.reuse, R198, R152 ;  /* 0x000000c61498723c */ /* 0x040fe20000001898 */
[----:B------:R-:W-:Y:S05]  /*6ee0*/  LDSM.16.M88.4 R196, [R177] ;  /* 0x00000000b1c4783b */ /* 0x000fea0000000200 */
[----:B------:R-:W-:Y:S01]  /*6ef0*/  HMMA.16816.F32 R140, R20, R170, R140 ;  /* 0x000000aa148c723c */ /* 0x000fe2000000188c */
[----:B------:R-:W1:Y:S04]  /*6f00*/  LDSM.16.M88.4 R168, [R176] ;  /* 0x00000000b0a8783b */ /* 0x000e680000000200 */
[----:B------:R-:W-:Y:S01]  /*6f10*/  LDSM.16.M88.4 R20, [R190+0x4000] ;  /* 0x00400000be14783b */ /* 0x000fe20000000200 */
[C---:B------:R-:W-:Y:S03]  /*6f20*/  HMMA.16816.F32 R12, R24.reuse, R10, R12 ;  /* 0x0000000a180c723c */ /* 0x040fe6000000180c */
[----:B------:R-:W2:Y:S03]  /*6f30*/  LDSM.16.M88.4 R8, [R187+0xe000] ;  /* 0x00e00000bb08783b */ /* 0x000ea60000000200 */
[----:B---3--:R-:W-:Y:S06]  /*6f40*/  HMMA.16816.F32 R148, R24, R28, R148 ;  /* 0x0000001c1894723c */ /* 0x008fec0000001894 */
[----:B----4-:R-:W-:Y:S06]  /*6f50*/  HMMA.16816.F32 R16, R32, R4, R16 ;  /* 0x000000042010723c */ /* 0x010fec0000001810 */
        /* <DEDUP_REMOVED lines=10> */
[----:B------:R-:W4:Y:S03]  /*7000*/  LDSM.16.M88.4 R4, [R180+0x2000] ;  /* 0x00200000b404783b */ /* 0x000f260000000200 */
[----:B-1----:R-:W-:Y:S06]  /*7010*/  HMMA.16816.F32 R148, R32, R168, R148 ;  /* 0x000000a82094723c */ /* 0x002fec0000001894 */
[----:B--2---:R-:W-:Y:S06]  /*7020*/  HMMA.16816.F32 R16, R20, R8, R16 ;  /* 0x000000081410723c */ /* 0x004fec0000001810 */
[C---:B------:R-:W-:Y:S06]  /*7030*/  HMMA.16816.F32 R164, R32.reuse, R220, R164 ;  /* 0x000000dc20a4723c */ /* 0x040fec00000018a4 */
[C---:B------:R-:W-:Y:S01]  /*7040*/  HMMA.16816.F32 R160, R32.reuse, R222, R160 ;  /* 0x000000de20a0723c */ /* 0x040fe200000018a0 */
[----:B------:R-:W-:Y:S05]  /*7050*/  LDSM.16.M88.4 R220, [R180+0x2800] ;  /* 0x00280000b4dc783b */ /* 0x000fea0000000200 */
[C---:B------:R-:W-:Y:S06]  /*7060*/  HMMA.16816.F32 R156, R32.reuse, R196, R156 ;  /* 0x000000c4209c723c */ /* 0x040fec000000189c */
[C---:B------:R-:W-:Y:S01]  /*7070*/  HMMA.16816.F32 R152, R32.reuse, R198, R152 ;  /* 0x000000c62098723c */ /* 0x040fe20000001898 */
[----:B------:R-:W-:Y:S05]  /*7080*/  LDSM.16.M88.4 R196, [R180+0x3000] ;  /* 0x00300000b4c4783b */ /* 0x000fea0000000200 */
[----:B------:R-:W-:Y:S01]  /*7090*/  HMMA.16816.F32 R140, R32, R170, R140 ;  /* 0x000000aa208c723c */ /* 0x000fe2000000188c */
[----:B------:R-:W1:Y:S04]  /*70a0*/  LDSM.16.M88.4 R168, [R180+0x3800] ;  /* 0x00380000b4a8783b */ /* 0x000e680000000200 */
        /* <DEDUP_REMOVED lines=18> */
[C---:B------:R-:W-:Y:S01]  /*71d0*/  HMMA.16816.F32 R140, R136.reuse, R170, R140 ;  /* 0x000000aa888c723c */ /* 0x040fe2000000188c */
[----:B------:R-:W1:Y:S05]  /*71e0*/  LDSM.16.M88.4 R168, [R172] ;  /* 0x00000000aca8783b */ /* 0x000e6a0000000200 */
[C---:B------:R-:W-:Y:S06]  /*71f0*/  HMMA.16816.F32 R164, R136.reuse, R220, R164 ;  /* 0x000000dc88a4723c */ /* 0x040fec00000018a4 */
[C---:B------:R-:W-:Y:S01]  /*7200*/  HMMA.16816.F32 R160, R136.reuse, R222, R160 ;  /* 0x000000de88a0723c */ /* 0x040fe200000018a0 */
[----:B------:R-:W-:Y:S05]  /*7210*/  LDSM.16.M88.4 R220, [R174] ;  /* 0x00000000aedc783b */ /* 0x000fea0000000200 */
[C---:B------:R-:W-:Y:S06]  /*7220*/  HMMA.16816.F32 R156, R136.reuse, R196, R156 ;  /* 0x000000c4889c723c */ /* 0x040fec000000189c */
[----:B------:R-:W-:Y:S01]  /*7230*/  HMMA.16816.F32 R152, R136, R198, R152 ;  /* 0x000000c68898723c */ /* 0x000fe20000001898 */
[----:B------:R-:W-:Y:S04]  /*7240*/  LDSM.16.M88.4 R136, [R190+0x8000] ;  /* 0x00800000be88783b */ /* 0x000fe80000000200 */
[----:B------:R-:W-:Y:S01]  /*7250*/  LDSM.16.M88.4 R196, [R173] ;  /* 0x00000000adc4783b */ /* 0x000fe20000000200 */
[C---:B------:R-:W-:Y:S03]  /*7260*/  HMMA.16816.F32 R12, R8.reuse, R34, R12 ;  /* 0x00000022080c723c */ /* 0x040fe6000000180c */
[----:B------:R-:W2:Y:S03]  /*7270*/  LDSM.16.M88.4 R32, [R187+0x10000] ;  /* 0x01000000bb20783b */ /* 0x000ea60000000200 */
[----:B---3--:R-:W-:Y:S06]  /*7280*/  HMMA.16816.F32 R148, R8, R20, R148 ;  /* 0x000000140894723c */ /* 0x008fec0000001894 */
[----:B----4-:R-:W-:Y:S06]  /*7290*/  HMMA.16816.F32 R16, R224, R4, R16 ;  /* 0x00000004e010723c */ /* 0x010fec0000001810 */
[C---:B------:R-:W-:Y:S01]  /*72a0*/  HMMA.16816.F32 R140, R8.reuse, R22, R140 ;  /* 0x00000016088c723c */ /* 0x040fe2000000188c */
[----:B------:R-:W3:Y:S05]  /*72b0*/  LDSM.16.M88.4 R20, [R187+0x11800] ;  /* 0x01180000bb14783b */ /* 0x000eea0000000200 */
[C---:B------:R-:W-:Y:S06]  /*72c0*/  HMMA.16816.F32 R164, R8.reuse, R28, R164 ;  /* 0x0000001c08a4723c */ /* 0x040fec00000018a4 */
[C---:B------:R-:W-:Y:S01]  /*72d0*/  HMMA.16816.F32 R160, R8.reuse, R30, R160 ;  /* 0x0000001e08a0723c */ /* 0x040fe200000018a0 */
[----:B------:R-:W-:Y:S05]  /*72e0*/  LDSM.16.M88.4 R28, [R187+0x10800] ;  /* 0x01080000bb1c783b */ /* 0x000fea0000000200 */
[C---:B------:R-:W-:Y:S06]  /*72f0*/  HMMA.16816.F32 R156, R8.reuse, R24, R156 ;  /* 0x00000018089c723c */ /* 0x040fec000000189c */
[----:B------:R-:W-:Y:S01]  /*7300*/  HMMA.16816.F32 R152, R8, R26, R152 ;  /* 0x0000001a0898723c */ /* 0x000fe20000001898 */
[----:B------:R-:W-:Y:S04]  /*7310*/  LDSM.16.M88.4 R8, [R189+0x8000] ;  /* 0x00800000bd08783b */ /* 0x000fe80000000200 */
[----:B------:R-:W-:Y:S01]  /*7320*/  LDSM.16.M88.4 R24, [R187+0x11000] ;  /* 0x01100000bb18783b */ /* 0x000fe20000000200 */
[C---:B------:R-:W-:Y:S03]  /*7330*/  HMMA.16816.F32 R12, R224.reuse, R6, R12 ;  /* 0x00000006e00c723c */ /* 0x040fe6000000180c */
[----:B------:R-:W4:Y:S03]  /*7340*/  LDSM.16.M88.4 R4, [R180+0x4000] ;  /* 0x00400000b404783b */ /* 0x000f260000000200 */
[----:B-1----:R-:W-:Y:S06]  /*7350*/  HMMA.16816.F32 R148, R224, R168, R148 ;  /* 0x000000a8e094723c */ /* 0x002fec0000001894 */
[----:B--2---:R-:W-:Y:S06]  /*7360*/  HMMA.16816.F32 R16, R136, R32, R16 ;  /* 0x000000208810723c */ /* 0x004fec0000001810 */
[----:B------:R-:W-:Y:S06]  /*7370*/  HMMA.16816.F32 R164, R224, R220, R164 ;  /* 0x000000dce0a4723c */ /* 0x000fec00000018a4 */
[C---:B------:R-:W-:Y:S01]  /*7380*/  HMMA.16816.F32 R12, R136.reuse, R34, R12 ;  /* 0x00000022880c723c */ /* 0x040fe2000000180c */
[----:B------:R-:W1:Y:S05]  /*7390*/  LDSM.16.M88.4 R32, [R180+0x4800] ;  /* 0x00480000b420783b */ /* 0x000e6a0000000200 */
[----:B---3--:R-:W-:Y:S06]  /*73a0*/  HMMA.16816.F32 R148, R136, R20, R148 ;  /* 0x000000148894723c */ /* 0x008fec0000001894 */
[----:B------:R-:W-:Y:S01]  /*73b0*/  HMMA.16816.F32 R140, R224, R170, R140 ;  /* 0x000000aae08c723c */ /* 0x000fe2000000188c */
[----:B------:R-:W-:-:S04]  /*73c0*/  IMAD.U32 R21, RZ, RZ, UR20 ;  /* 0x00000014ff157e24 */ /* 0x000fc8000f8e00ff */
[----:B------:R-:W-:Y:S01]  /*73d0*/  IMAD R2, R21, 0x40, R212 ;  /* 0x0000004015027824 */ /* 0x000fe200078e02d4 */
[----:B------:R-:W-:Y:S03]  /*73e0*/  HMMA.16816.F32 R156, R224, R196, R156 ;  /* 0x000000c4e09c723c */ /* 0x000fe6000000189c */
[C---:B------:R-:W-:Y:S01]  /*73f0*/  VIADD R0, R2.reuse, 0x1 ;  /* 0x0000000102007836 */ /* 0x040fe20000000000 */
[CC--:B------:R-:W-:Y:S01]  /*7400*/  ISETP.GE.AND P0, PT, R2.reuse, R209.reuse, PT ;  /* 0x000000d10200720c */ /* 0x0c0fe20003f06270 */
[C---:B------:R-:W-:Y:S01]  /*7410*/  VIADD R21, R2.reuse, 0x8 ;  /* 0x0000000802157836 */ /* 0x040fe20000000000 */
[----:B----4-:R-:W-:Y:S01]  /*7420*/  HMMA.16816.F32 R16, R8, R4, R16 ;  /* 0x000000040810723c */ /* 0x010fe20000001810 */
[----:B------:R-:W-:Y:S02]  /*7430*/  ISETP.GE.AND P5, PT, R2, R206, PT ;  /* 0x000000ce0200720c */ /* 0x000fe40003fa6270 */
[----:B------:R-:W-:-:S02]  /*7440*/  ISETP.GE.AND P6, PT, R0, R209, PT ;  /* 0x000000d10000720c */ /* 0x000fc40003fc6270 */
[C---:B------:R-:W-:Y:S01]  /*7450*/  ISETP.GE.AND P1, PT, R0.reuse, R206, PT ;  /* 0x000000ce0000720c */ /* 0x040fe20003f26270 */
[----:B------:R-:W-:Y:S01]  /*7460*/  HMMA.16816.F32 R12, R8, R6, R12 ;  /* 0x00000006080c723c */ /* 0x000fe2000000180c */
[C-C-:B------:R-:W-:Y:S01]  /*7470*/  IMAD.IADD R4, R211.reuse, 0x1, -R2.reuse ;  /* 0x00000001d3047824 */ /* 0x140fe200078e0a02 */
[-C--:B------:R-:W-:Y:S01]  /*7480*/  ISETP.LT.OR P6, PT, R0, R210.reuse, P6 ;  /* 0x000000d20000720c */ /* 0x080fe200037c1670 */
[----:B------:R-:W-:Y:S01]  /*7490*/  IMAD.IADD R5, R208, 0x1, -R2 ;  /* 0x00000001d0057824 */ /* 0x000fe200078e0a02 */
[----:B------:R-:W-:Y:S02]  /*74a0*/  ISETP.LT.OR P1, PT, R0, R207, P1 ;  /* 0x000000cf0000720c */ /* 0x000fe40000f21670 */
[----:B------:R-:W-:Y:S01]  /*74b0*/  ISETP.LT.OR P0, PT, R2, R210, P0 ;  /* 0x000000d20200720c */ /* 0x000fe20000701670 */
[----:B------:R-:W-:Y:S01]  /*74c0*/  HMMA.16816.F32 R164, R136, R28, R164 ;  /* 0x0000001c88a4723c */ /* 0x000fe200000018a4 */
[----:B------:R-:W-:Y:S01]  /*74d0*/  IABS R7, R4 ;  /* 0x0000000400077213 */ /* 0x000fe20000000000 */
[--C-:B------:R-:W-:Y:S01]  /*74e0*/  IMAD.IADD R4, R211, 0x1, -R0.reuse ;  /* 0x00000001d3047824 */ /* 0x100fe200078e0a00 */
[----:B------:R-:W-:Y:S01]  /*74f0*/  IABS R5, R5 ;  /* 0x0000000500057213 */ /* 0x000fe20000000000 */
[----:B------:R-:W-:Y:S01]  /*7500*/  IMAD.IADD R0, R208, 0x1, -R0 ;  /* 0x00000001d0007824 */ /* 0x000fe200078e0a00 */
[----:B------:R-:W-:Y:S01]  /*7510*/  I2FP.F32.S32 R7, R7 ;  /* 0x0000000700077245 */ /* 0x000fe20000201400 */
[----:B------:R-:W-:Y:S01]  /*7520*/  HMMA.16816.F32 R160, R224, R222, R160 ;  /* 0x000000dee0a0723c */ /* 0x000fe200000018a0 */
[----:B------:R-:W-:-:S02]  /*7530*/  IABS R4, R4 ;  /* 0x0000000400047213 */ /* 0x000fc40000000000 */
[----:B------:R-:W-:Y:S02]  /*7540*/  IABS R0, R0 ;  /* 0x0000000000007213 */ /* 0x000fe40000000000 */
[----:B------:R-:W-:Y:S01]  /*7550*/  I2FP.F32.S32 R5, R5 ;  /* 0x0000000500057245 */ /* 0x000fe20000201400 */
[----:B------:R-:W-:Y:S01]  /*7560*/  FFMA.FTZ R7, R7, -UR19, R16 ;  /* 0x8000001307077c23 */ /* 0x000fe20008010010 */
[----:B------:R-:W-:Y:S01]  /*7570*/  I2FP.F32.S32 R4, R4 ;  /* 0x0000000400047245 */ /* 0x000fe20000201400 */
[----:B------:R-:W-:Y:S01]  /*7580*/  HMMA.16816.F32 R140, R136, R22, R140 ;  /* 0x00000016888c723c */ /* 0x000fe2000000188c */
[----:B------:R-:W-:Y:S01]  /*7590*/  I2FP.F32.S32 R0, R0 ;  /* 0x0000000000007245 */ /* 0x000fe20000201400 */
[----:B------:R-:W-:Y:S01]  /*75a0*/  FFMA.FTZ R5, R5, -UR19, R18 ;  /* 0x8000001305057c23 */ /* 0x000fe20008010012 */
[----:B------:R-:W-:Y:S01]  /*75b0*/  ISETP.LT.OR P5, PT, R2, R207, P5 ;  /* 0x000000cf0200720c */ /* 0x000fe20002fa1670 */
[----:B------:R-:W-:Y:S01]  /*75c0*/  FFMA.FTZ R4, R4, -UR19, R17 ;  /* 0x8000001304047c23 */ /* 0x000fe20008010011 */
[----:B------:R-:W-:-:S02]  /*75d0*/  VIADD R18, R2, 0x9 ;  /* 0x0000000902127836 */ /* 0x000fc40000000000 */
[----:B------:R-:W-:Y:S01]  /*75e0*/  FFMA.FTZ R17, R0, -UR19, R19 ;  /* 0x8000001300117c23 */ /* 0x000fe20008010013 */
[----:B------:R-:W-:Y:S01]  /*75f0*/  FSEL R0, R7, -INF , !P0 ;  /* 0xff80000007007808 */ /* 0x000fe20004000000 */
[--C-:B------:R-:W-:Y:S01]  /*7600*/  IMAD.IADD R23, R211, 0x1, -R21.reuse ;  /* 0x00000001d3177824 */ /* 0x100fe200078e0a15 */
[----:B------:R-:W-:Y:S01]  /*7610*/  FSEL R19, R5, -INF , !P5 ;  /* 0xff80000005137808 */ /* 0x000fe20006800000 */
[----:B------:R-:W-:Y:S01]  /*7620*/  IMAD.IADD R20, R211, 0x1, -R18 ;  /* 0x00000001d3147824 */ /* 0x000fe200078e0a12 */
[C---:B------:R-:W-:Y:S01]  /*7630*/  ISETP.GE.AND P0, PT, R21.reuse, R209, PT ;  /* 0x000000d11500720c */ /* 0x040fe20003f06270 */
[----:B------:R-:W-:Y:S01]  /*7640*/  HMMA.16816.F32 R156, R136, R24, R156 ;  /* 0x00000018889c723c */ /* 0x000fe2000000189c */
[----:B------:R-:W-:Y:S02]  /*7650*/  ISETP.GE.AND P5, PT, R21, R206, PT ;  /* 0x000000ce1500720c */ /* 0x000fe40003fa6270 */
[----:B------:R-:W-:Y:S02]  /*7660*/  FSEL R16, R4, -INF , !P6 ;  /* 0xff80000004107808 */ /* 0x000fe40007000000 */
[----:B------:R-:W-:Y:S01]  /*7670*/  FSEL R17, R17, -INF , !P1 ;  /* 0xff80000011117808 */ /* 0x000fe20004800000 */
[----:B------:R-:W2:Y:S01]  /*7680*/  LDSM.16.M88.4 R4, [R180+0x5000] ;  /* 0x00500000b404783b */ /* 0x000ea20000000200 */
[C---:B------:R-:W-:Y:S01]  /*7690*/  ISETP.LT.OR P0, PT, R21.reuse, R210, P0 ;  /* 0x000000d21500720c */ /* 0x040fe20000701670 */
[----:B-1----:R-:W-:Y:S01]  /*76a0*/  HMMA.16816.F32 R164, R8, R32, R164 ;  /* 0x0000002008a4723c */ /* 0x002fe200000018a4 */
[----:B------:R-:W-:Y:S01]  /*76b0*/  ISETP.LT.OR P5, PT, R21, R207, P5 ;  /* 0x000000cf1500720c */ /* 0x000fe20002fa1670 */
[----:B------:R-:W-:Y:S01]  /*76c0*/  IMAD.IADD R21, R208, 0x1, -R21 ;  /* 0x00000001d0157824 */ /* 0x000fe200078e0a15 */
[----:B------:R-:W-:-:S02]  /*76d0*/  ISETP.GE.AND P6, PT, R18, R209, PT ;  /* 0x000000d11200720c */ /* 0x000fc40003fc6270 */
[C---:B------:R-:W-:Y:S01]  /*76e0*/  ISETP.GE.AND P1, PT, R18.reuse, R206, PT ;  /* 0x000000ce1200720c */ /* 0x040fe20003f26270 */
[----:B------:R-:W-:Y:S01]  /*76f0*/  HMMA.16816.F32 R160, R136, R30, R160 ;  /* 0x0000001e88a0723c */ /* 0x000fe200000018a0 */
[C---:B------:R-:W-:Y:S02]  /*7700*/  ISETP.LT.OR P6, PT, R18.reuse, R210, P6 ;  /* 0x000000d21200720c */ /* 0x040fe400037c1670 */
[----:B------:R-:W-:Y:S01]  /*7710*/  ISETP.LT.OR P1, PT, R18, R207, P1 ;  /* 0x000000cf1200720c */ /* 0x000fe20000f21670 */
[----:B------:R-:W-:Y:S01]  /*7720*/  IMAD.IADD R18, R208, 0x1, -R18 ;  /* 0x00000001d0127824 */ /* 0x000fe200078e0a12 */
[----:B------:R-:W-:Y:S01]  /*7730*/  IABS R23, R23 ;  /* 0x0000001700177213 */ /* 0x000fe20000000000 */
[----:B------:R-:W-:Y:S01]  /*7740*/  HMMA.16816.F32 R152, R224, R198, R152 ;  /* 0x000000c6e098723c */ /* 0x000fe20000001898 */
[----:B------:R-:W-:Y:S02]  /*7750*/  IABS R21, R21 ;  /* 0x0000001500157213 */ /* 0x000fe40000000000 */
[----:B------:R-:W-:-:S02]  /*7760*/  IABS R20, R20 ;  /* 0x0000001400147213 */ /* 0x000fc40000000000 */
[----:B------:R-:W-:Y:S02]  /*7770*/  I2FP.F32.S32 R23, R23 ;  /* 0x0000001700177245 */ /* 0x000fe40000201400 */
[----:B------:R-:W-:Y:S02]  /*7780*/  I2FP.F32.S32 R21, R21 ;  /* 0x0000001500157245 */ /* 0x000fe40000201400 */
[----:B------:R-:W-:Y:S01]  /*7790*/  IABS R18, R18 ;  /* 0x0000001200127213 */ /* 0x000fe20000000000 */
[----:B------:R-:W-:Y:S01]  /*77a0*/  FFMA.FTZ R23, R23, -UR19, R12 ;  /* 0x8000001317177c23 */ /* 0x000fe2000801000c */
[----:B------:R-:W-:Y:S01]  /*77b0*/  I2FP.F32.S32 R20, R20 ;  /* 0x0000001400147245 */ /* 0x000fe20000201400 */
[----:B------:R-:W-:Y:S01]  /*77c0*/  FFMA.FTZ R14, R21, -UR19, R14 ;  /* 0x80000013150e7c23 */ /* 0x000fe2000801000e */
[----:B------:R-:W-:Y:S01]  /*77d0*/  I2FP.F32.S32 R18, R18 ;  /* 0x0000001200127245 */ /* 0x000fe20000201400 */
[----:B------:R-:W-:Y:S02]  /*77e0*/  VIADD R12, R2, 0x11 ;  /* 0x00000011020c7836 */ /* 0x000fe40000000000 */
[----:B------:R-:W-:Y:S01]  /*77f0*/  FFMA.FTZ R21, R20, -UR19, R13 ;  /* 0x8000001314157c23 */ /* 0x000fe2000801000d */
[----:B------:R-:W-:-:S02]  /*7800*/  VIADD R13, R2, 0x10 ;  /* 0x00000010020d7836 */ /* 0x000fc40000000000 */
[----:B------:R-:W-:Y:S01]  /*7810*/  FFMA.FTZ R15, R18, -UR19, R15 ;  /* 0x80000013120f7c23 */ /* 0x000fe2000801000f */
[----:B------:R-:W-:Y:S01]  /*7820*/  FSEL R20, R23, -INF , !P0 ;  /* 0xff80000017147808 */ /* 0x000fe20004000000 */
[C---:B------:R-:W-:Y:S01]  /*7830*/  HMMA.16816.F32 R160, R8.reuse, R34, R160 ;  /* 0x0000002208a0723c */ /* 0x040fe200000018a0 */
[----:B------:R-:W-:Y:S01]  /*7840*/  FSEL R23, R14, -INF , !P5 ;  /* 0xff8000000e177808 */ /* 0x000fe20006800000 */
[--C-:B------:R-:W-:Y:S01]  /*7850*/  IMAD.IADD R14, R211, 0x1, -R12.reuse ;  /* 0x00000001d30e7824 */ /* 0x100fe200078e0a0c */
[C---:B------:R-:W-:Y:S02]  /*7860*/  ISETP.GE.AND P0, PT, R13.reuse, R209, PT ;  /* 0x000000d10d00720c */ /* 0x040fe40003f06270 */
[----:B------:R-:W-:Y:S01]  /*7870*/  ISETP.GE.AND P5, PT, R13, R206, PT ;  /* 0x000000ce0d00720c */ /* 0x000fe20003fa6270 */
[----:B--2---:R-:W-:Y:S01]  /*7880*/  HMMA.16816.F32 R156, R8, R4, R156 ;  /* 0x00000004089c723c */ /* 0x004fe2000000189c */
[----:B------:R-:W-:Y:S02]  /*7890*/  FSEL R18, R21, -INF , !P6 ;  /* 0xff80000015127808 */ /* 0x000fe40007000000 */
[----:B------:R-:W-:Y:S01]  /*78a0*/  FSEL R21, R15, -INF , !P1 ;  /* 0xff8000000f157808 */ /* 0x000fe20004800000 */
[--C-:B------:R-:W-:Y:S01]  /*78b0*/  IMAD.IADD R15, R211, 0x1, -R13.reuse ;  /* 0x00000001d30f7824 */ /* 0x100fe200078e0a0d */
[C---:B------:R-:W-:Y:S01]  /*78c0*/  ISETP.LT.OR P0, PT, R13.reuse, R210, P0 ;  /* 0x000000d20d00720c */ /* 0x040fe20000701670 */
[----:B------:R-:W-:Y:S01]  /*78d0*/  HMMA.16816.F32 R152, R136, R26, R152 ;  /* 0x0000001a8898723c */ /* 0x000fe20000001898 */
[----:B------:R-:W-:Y:S01]  /*78e0*/  ISETP.LT.OR P5, PT, R13, R207, P5 ;  /* 0x000000cf0d00720c */ /* 0x000fe20002fa1670 */
[----:B------:R-:W-:Y:S01]  /*78f0*/  IMAD.IADD R13, R208, 0x1, -R13 ;  /* 0x00000001d00d7824 */ /* 0x000fe200078e0a0d */
[----:B------:R-:W-:Y:S01]  /*7900*/  ISETP.GE.AND P6, PT, R12, R209, PT ;  /* 0x000000d10c00720c */ /* 0x000fe20003fc6270 */
[----:B------:R-:W-:Y:S01]  /*7910*/  VIADD R5, R2, 0x18 ;  /* 0x0000001802057836 */ /* 0x000fe20000000000 */
[----:B------:R-:W-:Y:S01]  /*7920*/  ISETP.GE.AND P1, PT, R12, R206, PT ;  /* 0x000000ce0c00720c */ /* 0x000fe20003f26270 */
[----:B------:R-:W-:Y:S01]  /*7930*/  VIADD R4, R2, 0x19 ;  /* 0x0000001902047836 */ /* 0x000fe20000000000 */
[C---:B------:R-:W-:Y:S01]  /*7940*/  ISETP.LT.OR P6, PT, R12.reuse, R210, P6 ;  /* 0x000000d20c00720c */ /* 0x040fe200037c1670 */
[C---:B------:R-:W-:Y:S01]  /*7950*/  IMAD.IADD R25, R211.reuse, 0x1, -R5 ;  /* 0x00000001d3197824 */ /* 0x040fe200078e0a05 */
[----:B------:R-:W-:Y:S01]  /*7960*/  ISETP.LT.OR P1, PT, R12, R207, P1 ;  /* 0x000000cf0c00720c */ /* 0x000fe20000f21670 */
[----:B------:R-:W-:Y:S01]  /*7970*/  IMAD.IADD R12, R208, 0x1, -R12 ;  /* 0x00000001d00c7824 */ /* 0x000fe200078e0a0c */
[----:B------:R-:W-:Y:S01]  /*7980*/  IABS R15, R15 ;  /* 0x0000000f000f7213 */ /* 0x000fe20000000000 */
[----:B------:R-:W-:Y:S01]  /*7990*/  IMAD.IADD R22, R211, 0x1, -R4 ;  /* 0x00000001d3167824 */ /* 0x000fe200078e0a04 */
[----:B------:R-:W-:-:S02]  /*79a0*/  IABS R13, R13 ;  /* 0x0000000d000d7213 */ /* 0x000fc40000000000 */
[----:B------:R-:W-:Y:S02]  /*79b0*/  I2FP.F32.S32 R15, R15 ;  /* 0x0000000f000f7245 */ /* 0x000fe40000201400 */
[----:B------:R-:W-:Y:S02]  /*79c0*/  I2FP.F32.S32 R13, R13 ;  /* 0x0000000d000d7245 */ /* 0x000fe40000201400 */
[----:B------:R-:W-:Y:S01]  /*79d0*/  IABS R14, R14 ;  /* 0x0000000e000e7213 */ /* 0x000fe20000000000 */
[----:B------:R-:W-:Y:S01]  /*79e0*/  FFMA.FTZ R15, R15, -UR19, R164 ;  /* 0x800000130f0f7c23 */ /* 0x000fe200080100a4 */
[----:B------:R-:W-:Y:S01]  /*79f0*/  IABS R12, R12 ;  /* 0x0000000c000c7213 */ /* 0x000fe20000000000 */
[----:B------:R-:W-:Y:S01]  /*7a00*/  FFMA.FTZ R13, R13, -UR19, R166 ;  /* 0x800000130d0d7c23 */ /* 0x000fe200080100a6 */
[----:B------:R-:W-:Y:S01]  /*7a10*/  I2FP.F32.S32 R14, R14 ;  /* 0x0000000e000e7245 */ /* 0x000fe20000201400 */
[----:B------:R-:W-:Y:S01]  /*7a20*/  HMMA.16816.F32 R152, R8, R6, R152 ;  /* 0x000000060898723c */ /* 0x000fe20000001898 */
[----:B------:R-:W-:-:S02]  /*7a30*/  I2FP.F32.S32 R12, R12 ;  /* 0x0000000c000c7245 */ /* 0x000fc40000201400 */
[----:B------:R-:W-:Y:S01]  /*7a40*/  FSEL R198, R15, -INF , !P0 ;  /* 0xff8000000fc67808 */ /* 0x000fe20004000000 */
[----:B------:R-:W-:Y:S01]  /*7a50*/  FFMA.FTZ R14, R14, -UR19, R165 ;  /* 0x800000130e0e7c23 */ /* 0x000fe200080100a5 */
[----:B------:R-:W-:Y:S01]  /*7a60*/  FSEL R135, R13, -INF , !P5 ;  /* 0xff8000000d877808 */ /* 0x000fe20006800000 */
[----:B------:R-:W-:Y:S01]  /*7a70*/  FFMA.FTZ R12, R12, -UR19, R167 ;  /* 0x800000130c0c7c23 */ /* 0x000fe200080100a7 */
[C---:B------:R-:W-:Y:S02]  /*7a80*/  ISETP.GE.AND P0, PT, R5.reuse, R209, PT ;  /* 0x000000d10500720c */ /* 0x040fe40003f06270 */
[C---:B------:R-:W-:Y:S02]  /*7a90*/  ISETP.GE.AND P5, PT, R5.reuse, R206, PT ;  /* 0x000000ce0500720c */ /* 0x040fe40003fa6270 */
[C---:B------:R-:W-:Y:S02]  /*7aa0*/  ISETP.LT.OR P0, PT, R5.reuse, R210, P0 ;  /* 0x000000d20500720c */ /* 0x040fe40000701670 */
[----:B------:R-:W-:Y:S01]  /*7ab0*/  ISETP.LT.OR P5, PT, R5, R207, P5 ;  /* 0x000000cf0500720c */ /* 0x000fe20002fa1670 */
[----:B------:R-:W-:Y:S01]  /*7ac0*/  IMAD.IADD R5, R208, 0x1, -R5 ;  /* 0x00000001d0057824 */ /* 0x000fe200078e0a05 */
[----:B------:R-:W-:-:S02]  /*7ad0*/  FSEL R136, R14, -INF , !P6 ;  /* 0xff8000000e887808 */ /* 0x000fc40007000000 */
[----:B------:R-:W-:Y:S02]  /*7ae0*/  FSEL R133, R12, -INF , !P1 ;  /* 0xff8000000c857808 */ /* 0x000fe40004800000 */
[C---:B------:R-:W-:Y:S01]  /*7af0*/  ISETP.GE.AND P6, PT, R4.reuse, R209, PT ;  /* 0x000000d10400720c */ /* 0x040fe20003fc6270 */
[----:B------:R-:W1:Y:S01]  /*7b00*/  LDSM.16.M88.4 R12, [R180+0x5800] ;  /* 0x00580000b40c783b */ /* 0x000e620000000200 */
[----:B------:R-:W-:Y:S01]  /*7b10*/  ISETP.GE.AND P1, PT, R4, R206, PT ;  /* 0x000000ce0400720c */ /* 0x000fe20003f26270 */
[----:B------:R-:W-:-:S04]  /*7b20*/  DEPBAR.LE SB0, 0x0 ;  /* 0x000080000000791a */ /* 0x000fc80000000000 */
[----:B------:R-:W-:Y:S01]  /*7b30*/  BAR.SYNC.DEFER_BLOCKING 0x0 ;  /* 0x0000000000007b1d */ /* 0x000fe20000010000 */
[C---:B------:R-:W-:Y:S02]  /*7b40*/  ISETP.LT.OR P6, PT, R4.reuse, R210, P6 ;  /* 0x000000d20400720c */ /* 0x040fe400037c1670 */
[----:B------:R-:W-:Y:S01]  /*7b50*/  ISETP.LT.OR P1, PT, R4, R207, P1 ;  /* 0x000000cf0400720c */ /* 0x000fe20000f21670 */
[----:B------:R-:W-:Y:S01]  /*7b60*/  IMAD.IADD R4, R208, 0x1, -R4 ;  /* 0x00000001d0047824 */ /* 0x000fe200078e0a04 */
[----:B------:R-:W-:Y:S02]  /*7b70*/  IABS R25, R25 ;  /* 0x0000001900197213 */ /* 0x000fe40000000000 */
[----:B------:R-:W-:Y:S02]  /*7b80*/  IABS R5, R5 ;  /* 0x0000000500057213 */ /* 0x000fe40000000000 */
[----:B------:R-:W-:Y:S02]  /*7b90*/  I2FP.F32.S32 R25, R25 ;  /* 0x0000001900197245 */ /* 0x000fe40000201400 */
[----:B------:R-:W-:-:S02]  /*7ba0*/  I2FP.F32.S32 R5, R5 ;  /* 0x0000000500057245 */ /* 0x000fc40000201400 */
[----:B------:R-:W-:Y:S01]  /*7bb0*/  IABS R22, R22 ;  /* 0x0000001600167213 */ /* 0x000fe20000000000 */
[----:B------:R-:W-:Y:S01]  /*7bc0*/  FFMA.FTZ R25, R25, -UR19, R160 ;  /* 0x8000001319197c23 */ /* 0x000fe200080100a0 */
[----:B------:R-:W-:Y:S01]  /*7bd0*/  IABS R4, R4 ;  /* 0x0000000400047213 */ /* 0x000fe20000000000 */
[----:B------:R-:W-:Y:S01]  /*7be0*/  FFMA.FTZ R162, R5, -UR19, R162 ;  /* 0x8000001305a27c23 */ /* 0x000fe200080100a2 */
[----:B------:R-:W-:Y:S01]  /*7bf0*/  I2FP.F32.S32 R22, R22 ;  /* 0x0000001600167245 */ /* 0x000fe20000201400 */
[----:B------:R-:W-:Y:S01]  /*7c00*/  VIADD R5, R2, 0x20 ;  /* 0x0000002002057836 */ /* 0x000fe20000000000 */
[----:B------:R-:W-:Y:S02]  /*7c10*/  I2FP.F32.S32 R4, R4 ;  /* 0x0000000400047245 */ /* 0x000fe40000201400 */
[----:B------:R-:W-:Y:S01]  /*7c20*/  FSEL R138, R25, -INF , !P0 ;  /* 0xff800000198a7808 */ /* 0x000fe20004000000 */
[----:B------:R-:W-:Y:S01]  /*7c30*/  FFMA.FTZ R22, R22, -UR19, R161 ;  /* 0x8000001316167c23 */ /* 0x000fe200080100a1 */
[----:B------:R-:W-:Y:S01]  /*7c40*/  FSEL R219, R162, -INF , !P5 ;  /* 0xff800000a2db7808 */ /* 0x000fe20006800000 */
[----:B------:R-:W-:Y:S01]  /*7c50*/  FFMA.FTZ R163, R4, -UR19, R163 ;  /* 0x8000001304a37c23 */ /* 0x000fe200080100a3 */
[C---:B------:R-:W-:Y:S01]  /*7c60*/  ISETP.GE.AND P0, PT, R5.reuse, R209, PT ;  /* 0x000000d10500720c */ /* 0x040fe20003f06270 */
[----:B------:R-:W-:Y:S01]  /*7c70*/  VIADD R4, R2, 0x21 ;  /* 0x0000002102047836 */ /* 0x000fe20000000000 */
[----:B------:R-:W-:Y:S01]  /*7c80*/  ISETP.GE.AND P5, PT, R5, R206, PT ;  /* 0x000000ce0500720c */ /* 0x000fe20003fa6270 */
[--C-:B------:R-:W-:Y:S01]  /*7c90*/  IMAD.IADD R7, R211, 0x1, -R5.reuse ;  /* 0x00000001d3077824 */ /* 0x100fe200078e0a05 */
[----:B------:R-:W-:Y:S01]  /*7ca0*/  ISETP.LT.OR P0, PT, R5, R210, P0 ;  /* 0x000000d20500720c */ /* 0x000fe20000701670 */
[----:B------:R-:W-:Y:S01]  /*7cb0*/  IMAD.IADD R6, R211, 0x1, -R4 ;  /* 0x00000001d3067824 */ /* 0x000fe200078e0a04 */
[----:B------:R-:W-:Y:S01]  /*7cc0*/  ISETP.LT.OR P5, PT, R5, R207, P5 ;  /* 0x000000cf0500720c */ /* 0x000fe20002fa1670 */
[----:B------:R-:W-:Y:S01]  /*7cd0*/  IMAD.IADD R5, R208, 0x1, -R5 ;  /* 0x00000001d0057824 */ /* 0x000fe200078e0a05 */
[----:B------:R-:W-:Y:S01]  /*7ce0*/  FSEL R134, R22, -INF , !P6 ;  /* 0xff80000016867808 */ /* 0x000fe20007000000 */
[----:B-1----:R-:W-:Y:S01]  /*7cf0*/  HMMA.16816.F32 R148, R8, R12, R148 ;  /* 0x0000000c0894723c */ /* 0x002fe20000001894 */
[----:B------:R-:W-:-:S02]  /*7d00*/  FSEL R229, R163, -INF , !P1 ;  /* 0xff800000a3e57808 */ /* 0x000fc40004800000 */
[C---:B------:R-:W-:Y:S02]  /*7d10*/  ISETP.GE.AND P6, PT, R4.reuse, R209, PT ;  /* 0x000000d10400720c */ /* 0x040fe40003fc6270 */
[C---:B------:R-:W-:Y:S01]  /*7d20*/  ISETP.GE.AND P1, PT, R4.reuse, R206, PT ;  /* 0x000000ce0400720c */ /* 0x040fe20003f26270 */
[----:B------:R-:W-:Y:S01]  /*7d30*/  HMMA.16816.F32 R140, R8, R14, R140 ;  /* 0x0000000e088c723c */ /* 0x000fe2000000188c */
[C---:B------:R-:W-:Y:S02]  /*7d40*/  ISETP.LT.OR P6, PT, R4.reuse, R210, P6 ;  /* 0x000000d20400720c */ /* 0x040fe400037c1670 */
[----:B------:R-:W-:Y:S01]  /*7d50*/  ISETP.LT.OR P1, PT, R4, R207, P1 ;  /* 0x000000cf0400720c */ /* 0x000fe20000f21670 */
[----:B------:R-:W-:Y:S01]  /*7d60*/  IMAD.IADD R4, R208, 0x1, -R4 ;  /* 0x00000001d0047824 */ /* 0x000fe200078e0a04 */
[----:B------:R-:W-:Y:S02]  /*7d70*/  IABS R7, R7 ;  /* 0x0000000700077213 */ /* 0x000fe40000000000 */
        /* <DEDUP_REMOVED lines=8> */
[----:B------:R-:W-:Y:S01]  /*7e00*/  VIADD R5, R2, 0x28 ;  /* 0x0000002802057836 */ /* 0x000fe20000000000 */
[----:B------:R-:W-:-:S02]  /*7e10*/  I2FP.F32.S32 R4, R4 ;  /* 0x0000000400047245 */ /* 0x000fc40000201400 */
[----:B------:R-:W-:Y:S01]  /*7e20*/  FSEL R222, R7, -INF , !P0 ;  /* 0xff80000007de7808 */ /* 0x000fe20004000000 */
[----:B------:R-:W-:Y:S01]  /*7e30*/  FFMA.FTZ R6, R6, -UR19, R157 ;  /* 0x8000001306067c23 */ /* 0x000fe2000801009d */
[----:B------:R-:W-:Y:S01]  /*7e40*/  FSEL R227, R158, -INF , !P5 ;  /* 0xff8000009ee37808 */ /* 0x000fe20006800000 */
[----:B------:R-:W-:Y:S01]  /*7e50*/  FFMA.FTZ R159, R4, -UR19, R159 ;  /* 0x80000013049f7c23 */ /* 0x000fe2000801009f */
[C---:B------:R-:W-:Y:S01]  /*7e60*/  ISETP.GE.AND P0, PT, R5.reuse, R209, PT ;  /* 0x000000d10500720c */ /* 0x040fe20003f06270 */
[----:B------:R-:W-:Y:S01]  /*7e70*/  VIADD R4, R2, 0x29 ;  /* 0x0000002902047836 */ /* 0x000fe20000000000 */
[----:B------:R-:W-:Y:S01]  /*7e80*/  ISETP.GE.AND P5, PT, R5, R206, PT ;  /* 0x000000ce0500720c */ /* 0x000fe20003fa6270 */
[C---:B------:R-:W-:Y:S01]  /*7e90*/  IMAD.IADD R7, R211.reuse, 0x1, -R5 ;  /* 0x00000001d3077824 */ /* 0x040fe200078e0a05 */
[----:B------:R-:W-:Y:S01]  /*7ea0*/  FSEL R224, R6, -INF , !P6 ;  /* 0xff80000006e07808 */ /* 0x000fe20007000000 */
[----:B------:R-:W-:Y:S01]  /*7eb0*/  IMAD.IADD R6, R211, 0x1, -R4 ;  /* 0x00000001d3067824 */ /* 0x000fe200078e0a04 */
[----:B------:R-:W-:-:S02]  /*7ec0*/  ISETP.LT.OR P0, PT, R5, R210, P0 ;  /* 0x000000d20500720c */ /* 0x000fc40000701670 */
[----:B------:R-:W-:Y:S01]  /*7ed0*/  ISETP.LT.OR P5, PT, R5, R207, P5 ;  /* 0x000000cf0500720c */ /* 0x000fe20002fa1670 */
[----:B------:R-:W-:Y:S01]  /*7ee0*/  IMAD.IADD R5, R208, 0x1, -R5 ;  /* 0x00000001d0057824 */ /* 0x000fe200078e0a05 */
[----:B------:R-:W-:Y:S02]  /*7ef0*/  IABS R7, R7 ;  /* 0x0000000700077213 */ /* 0x000fe40000000000 */
[----:B------:R-:W-:Y:S02]  /*7f00*/  IABS R6, R6 ;  /* 0x0000000600067213 */ /* 0x000fe40000000000 */
[----:B------:R-:W-:Y:S02]  /*7f10*/  IABS R5, R5 ;  /* 0x0000000500057213 */ /* 0x000fe40000000000 */
[----:B------:R-:W-:Y:S02]  /*7f20*/  FSEL R225, R159, -INF , !P1 ;  /* 0xff8000009fe17808 */ /* 0x000fe40004800000 */
[----:B------:R-:W-:-:S02]  /*7f30*/  I2FP.F32.S32 R7, R7 ;  /* 0x0000000700077245 */ /* 0x000fc40000201400 */
[C---:B------:R-:W-:Y:S02]  /*7f40*/  ISETP.GE.AND P6, PT, R4.reuse, R209, PT ;  /* 0x000000d10400720c */ /* 0x040fe40003fc6270 */
[C---:B------:R-:W-:Y:S01]  /*7f50*/  ISETP.GE.AND P1, PT, R4.reuse, R206, PT ;  /* 0x000000ce0400720c */ /* 0x040fe20003f26270 */
[----:B------:R-:W-:Y:S01]  /*7f60*/  FFMA.FTZ R7, R7, -UR19, R152 ;  /* 0x8000001307077c23 */ /* 0x000fe20008010098 */
[----:B------:R-:W-:Y:S02]  /*7f70*/  I2FP.F32.S32 R5, R5 ;  /* 0x0000000500057245 */ /* 0x000fe40000201400 */
[----:B------:R-:W-:Y:S02]  /*7f80*/  I2FP.F32.S32 R6, R6 ;  /* 0x0000000600067245 */ /* 0x000fe40000201400 */
[C---:B------:R-:W-:Y:S01]  /*7f90*/  ISETP.LT.OR P6, PT, R4.reuse, R210, P6 ;  /* 0x000000d20400720c */ /* 0x040fe200037c1670 */
[----:B------:R-:W-:Y:S01]  /*7fa0*/  FFMA.FTZ R8, R5, -UR19, R154 ;  /* 0x8000001305087c23 */ /* 0x000fe2000801009a */
[----:B------:R-:W-:Y:S01]  /*7fb0*/  ISETP.LT.OR P1, PT, R4, R207, P1 ;  /* 0x000000cf0400720c */ /* 0x000fe20000f21670 */
[----:B------:R-:W-:-:S02]  /*7fc0*/  IMAD.IADD R4, R208, 0x1, -R4 ;  /* 0x00000001d0047824 */ /* 0x000fc400078e0a04 */
[----:B------:R-:W-:Y:S01]  /*7fd0*/  FFMA.FTZ R152, R6, -UR19, R153 ;  /* 0x8000001306987c23 */ /* 0x000fe20008010099 */
[C---:B------:R-:W-:Y:S01]  /*7fe0*/  VIADD R6, R2.reuse, 0x30 ;  /* 0x0000003002067836 */ /* 0x040fe20000000000 */
[----:B------:R-:W-:Y:S01]  /*7ff0*/  FSEL R154, R7, -INF , !P0 ;  /* 0xff800000079a7808 */ /* 0x000fe20004000000 */
[----:B------:R-:W-:Y:S01]  /*8000*/  VIADD R5, R2, 0x31 ;  /* 0x0000003102057836 */ /* 0x000fe20000000000 */
[----:B------:R-:W-:Y:S02]  /*8010*/  IABS R4, R4 ;  /* 0x0000000400047213 */ /* 0x000fe40000000000 */
[----:B------:R-:W-:Y:S01]  /*8020*/  FSEL R153, R8, -INF , !P5 ;  /* 0xff80000008997808 */ /* 0x000fe20006800000 */
[C---:B------:R-:W-:Y:S01]  /*8030*/  IMAD.IADD R8, R211.reuse, 0x1, -R6 ;  /* 0x00000001d3087824 */ /* 0x040fe200078e0a06 */
[C---:B------:R-:W-:Y:S01]  /*8040*/  ISETP.GE.AND P0, PT, R6.reuse, R209, PT ;  /* 0x000000d10600720c */ /* 0x040fe20003f06270 */
[----:B------:R-:W-:Y:S01]  /*8050*/  IMAD.IADD R7, R211, 0x1, -R5 ;  /* 0x00000001d3077824 */ /* 0x000fe200078e0a05 */
[----:B------:R-:W-:-:S02]  /*8060*/  ISETP.GE.AND P5, PT, R6, R206, PT ;  /* 0x000000ce0600720c */ /* 0x000fc40003fa6270 */
[----:B------:R-:W-:Y:S02]  /*8070*/  I2FP.F32.S32 R4, R4 ;  /* 0x0000000400047245 */ /* 0x000fe40000201400 */
[C---:B------:R-:W-:Y:S02]  /*8080*/  ISETP.LT.OR P0, PT, R6.reuse, R210, P0 ;  /* 0x000000d20600720c */ /* 0x040fe40000701670 */
[----:B------:R-:W-:Y:S01]  /*8090*/  ISETP.LT.OR P5, PT, R6, R207, P5 ;  /* 0x000000cf0600720c */ /* 0x000fe20002fa1670 */
[----:B------:R-:W-:Y:S02]  /*80a0*/  IMAD.IADD R6, R208, 0x1, -R6 ;  /* 0x00000001d0067824 */ /* 0x000fe400078e0a06 */
[----:B------:R-:W-:Y:S01]  /*80b0*/  FFMA.FTZ R155, R4, -UR19, R155 ;  /* 0x80000013049b7c23 */ /* 0x000fe2000801009b */
[C---:B------:R-:W-:Y:S01]  /*80c0*/  VIADD R4, R2.reuse, 0x38 ;  /* 0x0000003802047836 */ /* 0x040fe20000000000 */
[----:B------:R-:W-:Y:S01]  /*80d0*/  IABS R8, R8 ;  /* 0x0000000800087213 */ /* 0x000fe20000000000 */
[----:B------:R-:W-:Y:S01]  /*80e0*/  VIADD R2, R2, 0x39 ;  /* 0x0000003902027836 */ /* 0x000fe20000000000 */
[----:B------:R-:W-:Y:S01]  /*80f0*/  IABS R6, R6 ;  /* 0x0000000600067213 */ /* 0x000fe20000000000 */
[----:B------:R-:W-:Y:S01]  /*8100*/  IMAD.IADD R9, R211, 0x1, -R4 ;  /* 0x00000001d3097824 */ /* 0x000fe200078e0a04 */
[----:B------:R-:W-:-:S02]  /*8110*/  FSEL R152, R152, -INF , !P6 ;  /* 0xff80000098987808 */ /* 0x000fc40007000000 */
[----:B------:R-:W-:Y:S02]  /*8120*/  FSEL R223, R155, -INF , !P1 ;  /* 0xff8000009bdf7808 */ /* 0x000fe40004800000 */
[C---:B------:R-:W-:Y:S02]  /*8130*/  ISETP.GE.AND P6, PT, R5.reuse, R209, PT ;  /* 0x000000d10500720c */ /* 0x040fe40003fc6270 */
[C---:B------:R-:W-:Y:S02]  /*8140*/  ISETP.GE.AND P1, PT, R5.reuse, R206, PT ;  /* 0x000000ce0500720c */ /* 0x040fe40003f26270 */
[----:B------:R-:W-:Y:S02]  /*8150*/  I2FP.F32.S32 R11, R8 ;  /* 0x00000008000b7245 */ /* 0x000fe40000201400 */
[----:B------:R-:W-:Y:S02]  /*8160*/  I2FP.F32.S32 R13, R6 ;  /* 0x00000006000d7245 */ /* 0x000fe40000201400 */
[----:B------:R-:W-:Y:S01]  /*8170*/  ISETP.LT.OR P6, PT, R5, R210, P6 ;  /* 0x000000d20500720c */ /* 0x000fe200037c1670 */
[----:B------:R-:W-:Y:S01]  /*8180*/  FFMA.FTZ R11, R11, -UR19, R148 ;  /* 0x800000130b0b7c23 */ /* 0x000fe20008010094 */
[----:B------:R-:W-:Y:S01]  /*8190*/  ISETP.LT.OR P1, PT, R5, R207, P1 ;  /* 0x000000cf0500720c */ /* 0x000fe20000f21670 */
[----:B------:R-:W-:Y:S01]  /*81a0*/  IMAD.IADD R5, R208, 0x1, -R5 ;  /* 0x00000001d0057824 */ /* 0x000fe200078e0a05 */
[----:B------:R-:W-:Y:S01]  /*81b0*/  IABS R9, R9 ;  /* 0x0000000900097213 */ /* 0x000fe20000000000 */
[----:B------:R-:W-:Y:S01]  /*81c0*/  FFMA.FTZ R13, R13, -UR19, R150 ;  /* 0x800000130d0d7c23 */ /* 0x000fe20008010096 */
[----:B------:R-:W-:-:S02]  /*81d0*/  IABS R7, R7 ;  /* 0x0000000700077213 */ /* 0x000fc40000000000 */
[----:B------:R-:W-:Y:S02]  /*81e0*/  I2FP.F32.S32 R9, R9 ;  /* 0x0000000900097245 */ /* 0x000fe40000201400 */
[----:B------:R-:W-:Y:S02]  /*81f0*/  IABS R5, R5 ;  /* 0x0000000500057213 */ /* 0x000fe40000000000 */
[----:B------:R-:W-:Y:S01]  /*8200*/  FSEL R214, R11, -INF , !P0 ;  /* 0xff8000000bd67808 */ /* 0x000fe20004000000 */
[----:B------:R-:W-:Y:S01]  /*8210*/  FFMA.FTZ R140, R9, -UR19, R140 ;  /* 0x80000013098c7c23 */ /* 0x000fe2000801008c */
[----:B------:R-:W-:Y:S02]  /*8220*/  FSEL R171, R13, -INF , !P5 ;  /* 0xff8000000dab7808 */ /* 0x000fe40006800000 */
[C---:B------:R-:W-:Y:S02]  /*8230*/  ISETP.GE.AND P0, PT, R4.reuse, R209, PT ;  /* 0x000000d10400720c */ /* 0x040fe40003f06270 */
[----:B------:R-:W-:-:S02]  /*8240*/  ISETP.GE.AND P5, PT, R4, R206, PT ;  /* 0x000000ce0400720c */ /* 0x000fc40003fa6270 */
[----:B------:R-:W-:Y:S01]  /*8250*/  I2FP.F32.S32 R6, R7 ;  /* 0x0000000700067245 */ /* 0x000fe20000201400 */
[----:B------:R-:W-:Y:S01]  /*8260*/  IMAD.IADD R7, R211, 0x1, -R2 ;  /* 0x00000001d3077824 */ /* 0x000fe200078e0a02 */
[----:B------:R-:W-:Y:S01]  /*8270*/  I2FP.F32.S32 R8, R5 ;  /* 0x0000000500087245 */ /* 0x000fe20000201400 */
[----:B------:R-:W-:Y:S01]  /*8280*/  IMAD.IADD R5, R208, 0x1, -R4 ;  /* 0x00000001d0057824 */ /* 0x000fe200078e0a04 */
[----:B------:R-:W-:Y:S01]  /*8290*/  ISETP.LT.OR P0, PT, R4, R210, P0 ;  /* 0x000000d20400720c */ /* 0x000fe20000701670 */
[----:B------:R-:W-:Y:S01]  /*82a0*/  FFMA.FTZ R6, R6, -UR19, R149 ;  /* 0x8000001306067c23 */ /* 0x000fe20008010095 */
[----:B------:R-:W-:Y:S01]  /*82b0*/  ISETP.LT.OR P5, PT, R4, R207, P5 ;  /* 0x000000cf0400720c */ /* 0x000fe20002fa1670 */
[----:B------:R-:W-:Y:S01]  /*82c0*/  IMAD.IADD R4, R208, 0x1, -R2 ;  /* 0x00000001d0047824 */ /* 0x000fe200078e0a02 */
[----:B------:R-:W-:Y:S01]  /*82d0*/  FSEL R170, R140, -INF , !P0 ;  /* 0xff8000008caa7808 */ /* 0x000fe20004000000 */
[----:B------:R-:W-:Y:S01]  /*82e0*/  FFMA.FTZ R8, R8, -UR19, R151 ;  /* 0x8000001308087c23 */ /* 0x000fe20008010097 */
[----:B------:R-:W-:-:S02]  /*82f0*/  PLOP3.LUT P0, PT, PT, PT, UP0, 0x80, 0x0 ;  /* 0x000000000000781c */ /* 0x000fc40003f0f008 */
[----:B------:R-:W-:Y:S02]  /*8300*/  IABS R5, R5 ;  /* 0x0000000500057213 */ /* 0x000fe40000000000 */
[----:B------:R-:W-:Y:S02]  /*8310*/  IABS R7, R7 ;  /* 0x0000000700077213 */ /* 0x000fe40000000000 */
[----:B------:R-:W-:Y:S02]  /*8320*/  IABS R4, R4 ;  /* 0x0000000400047213 */ /* 0x000fe40000000000 */
[----:B------:R-:W-:Y:S02]  /*8330*/  FSEL R196, R6, -INF , !P6 ;  /* 0xff80000006c47808 */ /* 0x000fe40007000000 */
[----:B------:R-:W-:Y:S02]  /*8340*/  I2FP.F32.S32 R5, R5 ;  /* 0x0000000500057245 */ /* 0x000fe40000201400 */
[----:B------:R-:W-:-:S02]  /*8350*/  I2FP.F32.S32 R6, R7 ;  /* 0x0000000700067245 */ /* 0x000fc40000201400 */
[----:B------:R-:W-:Y:S01]  /*8360*/  I2FP.F32.S32 R4, R4 ;  /* 0x0000000400047245 */ /* 0x000fe20000201400 */
[----:B------:R-:W-:Y:S01]  /*8370*/  FFMA.FTZ R5, R5, -UR19, R142 ;  /* 0x8000001305057c23 */ /* 0x000fe2000801008e */
[----:B------:R-:W-:Y:S01]  /*8380*/  FSEL R169, R8, -INF , !P1 ;  /* 0xff80000008a97808 */ /* 0x000fe20004800000 */
[----:B------:R-:W-:Y:S01]  /*8390*/  FFMA.FTZ R6, R6, -UR19, R141 ;  /* 0x8000001306067c23 */ /* 0x000fe2000801008d */
[----:B------:R-:W-:Y:S01]  /*83a0*/  ISETP.GE.AND P6, PT, R2, R209, PT ;  /* 0x000000d10200720c */ /* 0x000fe20003fc6270 */
[----:B------:R-:W-:Y:S01]  /*83b0*/  FFMA.FTZ R4, R4, -UR19, R143 ;  /* 0x8000001304047c23 */ /* 0x000fe2000801008f */
[C---:B------:R-:W-:Y:S02]  /*83c0*/  ISETP.GE.AND P1, PT, R2.reuse, R206, PT ;  /* 0x000000ce0200720c */ /* 0x040fe40003f26270 */
[C---:B------:R-:W-:Y:S02]  /*83d0*/  ISETP.LT.OR P6, PT, R2.reuse, R210, P6 ;  /* 0x000000d20200720c */ /* 0x040fe400037c1670 */
[----:B------:R-:W-:-:S02]  /*83e0*/  ISETP.LT.OR P1, PT, R2, R207, P1 ;  /* 0x000000cf0200720c */ /* 0x000fc40000f21670 */
        /* <DEDUP_REMOVED lines=67> */
.L_x_519:
[----:B------:R-:W-:Y:S05]  /*8820*/  BSYNC B0 ;  /* 0x0000000000007941 */ /* 0x000fea0003800000 */
.L_x_518:
[----:B------:R-:W0:Y:S02]  /*8830*/  LDGDEPBAR ;  /* 0x00000000000079af */ /* 0x000e240000000000 */
.L_x_517:
        /* <DEDUP_REMOVED lines=50> */
[--C-:B------:R-:W-:Y:S01]  /*8b60*/  FFMA.FTZ R159, R18, UR22, -R197.reuse ;  /* 0x00000016129f7c23 */ /* 0x100fe200080108c5 */
[----:B------:R-:W-:Y:S01]  /*8b70*/  FSEL R5, R2, RZ, P5 ;  /* 0x000000ff02057208 */ /* 0x000fe20002800000 */
[----:B------:R-:W-:Y:S01]  /*8b80*/  FFMA.FTZ R160, R20, UR22, -R197 ;  /* 0x0000001614a07c23 */ /* 0x000fe200080108c5 */
[C---:B------:R-:W-:Y:S01]  /*8b90*/  FMUL.FTZ R166, R0.reuse, UR22 ;  /* 0x0000001600a67c20 */ /* 0x040fe20008410000 */
[----:B------:R-:W-:Y:S01]  /*8ba0*/  FSETP.NEU.FTZ.AND P1, PT, R0, -INF , PT ;  /* 0xff8000000000780b */ /* 0x000fe20003f3d000 */
[----:B------:R-:W-:Y:S01]  /*8bb0*/  MUFU.EX2 R162, R162 ;  /* 0x000000a200a27308 */ /* 0x000fe20000000800 */
[----:B------:R-:W-:Y:S01]  /*8bc0*/  FADD.FTZ R4, R132, -R5 ;  /* 0x8000000584047221 */ /* 0x000fe20000010000 */
[--C-:B------:R-:W-:Y:S01]  /*8bd0*/  FFMA.FTZ R198, R198, UR22, -R197.reuse ;  /* 0x00000016c6c67c23 */ /* 0x100fe200080108c5 */
[----:B------:R-:W-:Y:S01]  /*8be0*/  FSEL R166, R166, RZ, P1 ;  /* 0x000000ffa6a67208 */ /* 0x000fe20000800000 */
[--C-:B------:R-:W-:Y:S01]  /*8bf0*/  FFMA.FTZ R215, R136, UR22, -R197.reuse ;  /* 0x0000001688d77c23 */ /* 0x100fe200080108c5 */
[----:B------:R-:W-:Y:S01]  /*8c00*/  FSEL R6, R0, RZ, P1 ;  /* 0x000000ff00067208 */ /* 0x000fe20000800000 */
[----:B------:R-:W-:Y:S01]  /*8c10*/  FMUL.FTZ R164, R4, UR22 ;  /* 0x0000001604a47c20 */ /* 0x000fe20008410000 */
[--C-:B------:R-:W-:Y:S01]  /*8c20*/  FFMA.FTZ R199, R138, UR22, -R197.reuse ;  /* 0x000000168ac77c23 */ /* 0x100fe200080108c5 */
[--C-:B------:R-:W-:Y:S01]  /*8c30*/  FFMA.FTZ R158, R19, UR22, -R166.reuse ;  /* 0x00000016139e7c23 */ /* 0x100fe200080108a6 */
[----:B------:R-:W-:Y:S01]  /*8c40*/  FFMA.FTZ R157, R17, UR22, -R166 ;  /* 0x00000016119d7c23 */ /* 0x000fe200080108a6 */
[----:B------:R-:W-:Y:S01]  /*8c50*/  FADD.FTZ R6, R3, -R6 ;  /* 0x8000000603067221 */ /* 0x000fe20000010000 */
[----:B------:R-:W1:Y:S01]  /*8c60*/  LDSM.16.MT88.4 R16, [R186+0x12000] ;  /* 0x01200000ba10783b */ /* 0x000e620000004200 */
[--C-:B------:R-:W-:Y:S01]  /*8c70*/  FFMA.FTZ R156, R23, UR22, -R166.reuse ;  /* 0x00000016179c7c23 */ /* 0x100fe200080108a6 */
[--C-:B------:R-:W-:Y:S01]  /*8c80*/  FFMA.FTZ R163, R21, UR22, -R166.reuse ;  /* 0x0000001615a37c23 */ /* 0x100fe200080108a6 */
[----:B------:R-:W-:Y:S01]  /*8c90*/  FMUL.FTZ R3, R6, UR22 ;  /* 0x0000001606037c20 */ /* 0x000fe20008410000 */
[----:B------:R-:W2:Y:S01]  /*8ca0*/  MUFU.EX2 R161, R161 ;  /* 0x000000a100a17308 */ /* 0x000ea20000000800 */
[--C-:B------:R-:W-:Y:S01]  /*8cb0*/  FFMA.FTZ R216, R134, UR22, -R197.reuse ;  /* 0x0000001686d87c23 */ /* 0x100fe200080108c5 */
[--C-:B------:R-:W-:Y:S01]  /*8cc0*/  FFMA.FTZ R218, R135, UR22, -R166.reuse ;  /* 0x0000001687da7c23 */ /* 0x100fe200080108a6 */
        /* <DEDUP_REMOVED lines=10> */
[----:B------:R-:W-:Y:S01]  /*8d70*/  FFMA.FTZ R231, R152, UR22, -R197 ;  /* 0x0000001698e77c23 */ /* 0x000fe200080108c5 */
[--C-:B------:R-:W-:Y:S01]  /*8d80*/  FFMA.FTZ R225, R225, UR22, -R166.reuse ;  /* 0x00000016e1e17c23 */ /* 0x100fe200080108a6 */
[--C-:B------:R-:W-:Y:S01]  /*8d90*/  FFMA.FTZ R227, R153, UR22, -R166.reuse ;  /* 0x0000001699e37c23 */ /* 0x100fe200080108a6 */
[----:B------:R-:W3:Y:S01]  /*8da0*/  MUFU.EX2 R159, R159 ;  /* 0x0000009f009f7308 */ /* 0x000ee20000000800 */
[----:B--2---:R-:W-:Y:S01]  /*8db0*/  F2FP.F16.F32.PACK_AB R4, R161, R162 ;  /* 0x000000a2a104723e */ /* 0x004fe200000000ff */
[--C-:B------:R-:W-:Y:S01]  /*8dc0*/  FFMA.FTZ R228, R223, UR22, -R166.reuse ;  /* 0x00000016dfe47c23 */ /* 0x100fe200080108a6 */
[----:B------:R-:W-:Y:S01]  /*8dd0*/  LDSM.16.MT88.4 R152, [R184+0x13000] ;  /* 0x01300000b898783b */ /* 0x000fe20000004200 */
[--C-:B------:R-:W-:Y:S01]  /*8de0*/  FFMA.FTZ R169, R169, UR22, -R166.reuse ;  /* 0x00000016a9a97c23 */ /* 0x100fe200080108a6 */
[----:B------:R-:W-:-:S03]  /*8df0*/  FFMA.FTZ R167, R167, UR22, -R166 ;  /* 0x00000016a7a77c23 */ /* 0x000fc600080108a6 */
[----:B------:R-:W-:Y:S08]  /*8e00*/  MUFU.EX2 R158, R158 ;  /* 0x0000009e009e7308 */ /* 0x000ff00000000800 */
        /* <DEDUP_REMOVED lines=26> */
[-C--:B------:R-:W-:Y:S01]  /*8fb0*/  FMUL.FTZ R111, R111, R3.reuse ;  /* 0x000000036f6f7220 */ /* 0x080fe20000410000 */
[----:B------:R-:W1:Y:S01]  /*8fc0*/  MUFU.EX2 R215, R215 ;  /* 0x000000d700d77308 */ /* 0x000e620000000800 */
[-C--:B------:R-:W-:Y:S01]  /*8fd0*/  FMUL.FTZ R88, R88, R164.reuse ;  /* 0x000000a458587220 */ /* 0x080fe20000410000 */
[-C--:B------:R-:W-:Y:S01]  /*8fe0*/  FMUL.FTZ R89, R89, R164.reuse ;  /* 0x000000a459597220 */ /* 0x080fe20000410000 */
[-C--:B------:R-:W-:Y:S01]  /*8ff0*/  FMUL.FTZ R90, R90, R3.reuse ;  /* 0x000000035a5a7220 */ /* 0x080fe20000410000 */
[C---:B------:R-:W-:Y:S01]  /*9000*/  HMMA.16816.F32 R16, R4.reuse, R18, R116 ;  /* 0x000000120410723c */ /* 0x040fe20000001874 */
[----:B------:R-:W2:Y:S01]  /*9010*/  LDSM.16.MT88.4 R116, [R188+0x14000] ;  /* 0x01400000bc74783b */ /* 0x000ea20000004200 */
[-C--:B------:R-:W-:Y:S01]  /*9020*/  FMUL.FTZ R91, R91, R3.reuse ;  /* 0x000000035b5b7220 */ /* 0x080fe20000410000 */
[-C--:B------:R-:W-:Y:S01]  /*9030*/  FMUL.FTZ R12, R128, R164.reuse ;  /* 0x000000a4800c7220 */ /* 0x080fe20000410000 */
[----:B------:R-:W-:Y:S01]  /*9040*/  MUFU.EX2 R199, R199 ;  /* 0x000000c700c77308 */ /* 0x000fe20000000800 */
        /* <DEDUP_REMOVED lines=52> */
[C---:B--2---:R-:W-:Y:S01]  /*9390*/  HMMA.16816.F32 R40, R4.reuse, R116, R104 ;  /* 0x000000740428723c */ /* 0x044fe20000001868 */
[----:B------:R-:W-:Y:S01]  /*93a0*/  FADD.FTZ R161, R161, R162 ;  /* 0x000000a2a1a17221 */ /* 0x000fe20000010000 */
[----:B------:R-:W-:Y:S01]  /*93b0*/  FADD.FTZ R157, R157, R158 ;  /* 0x0000009e9d9d7221 */ /* 0x000fe20000010000 */
[----:B------:R-:W2:Y:S02]  /*93c0*/  LDSM.16.MT88.4 R104, [R184+0x14000] ;  /* 0x01400000b868783b */ /* 0x000ea40000004200 */
        /* <DEDUP_REMOVED lines=40> */
[C---:B--2---:R-:W-:Y:S06]  /*9650*/  HMMA.16816.F32 R64, R4.reuse, R104, R116 ;  /* 0x000000680440723c */ /* 0x044fec0000001874 */
        /* <DEDUP_REMOVED lines=29> */
[C---:B--2---:R-:W-:Y:S04]  /*9830*/  HMMA.16816.F32 R80, R4.reuse, R104, R80 ;  /* 0x000000680450723c */ /* 0x044fe80000001850 */
[----:B------:R-:W-:Y:S02]  /*9840*/  MUFU.EX2 R169, R169 ;  /* 0x000000a900a97308 */ /* 0x000fe40000000800 */
[----:B------:R-:W-:Y:S01]  /*9850*/  HMMA.16816.F32 R88, R4, R106, R88 ;  /* 0x0000006a0458723c */ /* 0x000fe20000001858 */
[----:B------:R-:W-:-:S02]  /*9860*/  F2FP.F16.F32.PACK_AB R104, R215, R198 ;  /* 0x000000c6d768723e */ /* 0x000fc400000000ff */
[----:B---3--:R-:W-:-:S03]  /*9870*/  F2FP.F16.F32.PACK_AB R105, R221, R218 ;  /* 0x000000dadd69723e */ /* 0x008fc600000000ff */
        /* <DEDUP_REMOVED lines=177> */
[----:B------:R-:W-:Y:S01]  /*a390*/  @!P4 LDGSTS.E.BYPASS.LTC128B.128 [R201+0x12000], desc[UR28][R18.64] ;  /* 0x1200000012c9cfae */ /* 0x000fe2000b901d5c */
[----:B------:R-:W-:-:S03]  /*a3a0*/  @!P3 LEA.HI.X R13, R16, R13, R3, 0x1, P1 ;  /* 0x0000000d100db211 */ /* 0x000fc600008f0c03 */
[----:B------:R-:W2:Y:S01]  /*a3b0*/  @!P2 LDC.64 R4, c[0x0][0x220] ;  /* 0x00008800ff04ab82 */ /* 0x000ea20000000a00 */
        /* <DEDUP_REMOVED lines=21> */
[----:B------:R-:W-:Y:S01]  /*a510*/  @!P4 LDGSTS.E.BYPASS.LTC128B.128 [R201+0x13000], desc[UR28][R8.64] ;  /* 0x1300000008c9cfae */ /* 0x000fe2000b901d5c */
[----:B--2---:R-:W-:-:S03]  /*a520*/  @!P2 LEA R28, P0, R14, R4, 0x1 ;  /* 0x000000040e1ca211 */ /* 0x004fc600078008ff */
[----:B------:R-:W-:Y:S01]  /*a530*/  @P3 STS.128 [R201+0x15000], RZ ;  /* 0x015000ffc9003388 */ /* 0x000fe20000000c00 */
[----:B------:R-:W-:Y:S01]  /*a540*/  @!P2 LEA.HI.X R29, R14, R5, R3, 0x1, P0 ;  /* 0x000000050e1da211 */ /* 0x000fe200000f0c03 */
[----:B------:R-:W-:Y:S02]  /*a550*/  IMAD.U32 R3, RZ, RZ, UR20 ;  /* 0x00000014ff037e24 */ /* 0x000fe4000f8e00ff */
[----:B------:R-:W-:Y:S01]  /*a560*/  @!PT LDS RZ, [RZ] ;  /* 0x00000000fffff984 */ /* 0x000fe20000000800 */
[----:B------:R-:W-:Y:S01]  /*a570*/  @!PT LDS RZ, [RZ] ;  /* 0x00000000fffff984 */ /* 0x000fe20000000800 */
[----:B------:R-:W-:Y:S01]  /*a580*/  @!PT LDS RZ, [RZ] ;  /* 0x00000000fffff984 */ /* 0x000fe20000000800 */
[----:B------:R-:W-:Y:S02]  /*a590*/  @!P3 LDGSTS.E.BYPASS.LTC128B.128 [R201+0x15000], desc[UR28][R16.64+0x80] ;  /* 0x1500008010c9bfae */ /* 0x000fe4000b901d5c */
[----:B------:R-:W-:Y:S02]  /*a5a0*/  IMAD R3, R3, 0x40, R212 ;  /* 0x0000004003037824 */ /* 0x000fe400078e02d4 */
[----:B------:R-:W-:Y:S04]  /*a5b0*/  @P2 STS.128 [R201+0x17000], RZ ;  /* 0x017000ffc9002388 */ /* 0x000fe80000000c00 */
[----:B------:R-:W-:Y:S01]  /*a5c0*/  @!PT LDS RZ, [RZ] ;  /* 0x00000000fffff984 */ /* 0x000fe20000000800 */
[----:B------:R-:W-:Y:S01]  /*a5d0*/  @!PT LDS RZ, [RZ] ;  /* 0x00000000fffff984 */ /* 0x000fe20000000800 */
[----:B------:R-:W-:Y:S01]  /*a5e0*/  @!PT LDS RZ, [RZ] ;  /* 0x00000000fffff984 */ /* 0x000fe20000000800 */
[----:B------:R1:W-:Y:S01]  /*a5f0*/  @!P2 LDGSTS.E.BYPASS.LTC128B.128 [R201+0x17000], desc[UR28][R28.64+0x100] ;  /* 0x170001001cc9afae */ /* 0x0003e2000b901d5c */
[----:B------:R-:W-:-:S02]  /*a600*/  ISETP.GE.AND P0, PT, R3, R209, PT ;  /* 0x000000d10300720c */ /* 0x000fc40003f06270 */
[C---:B------:R-:W-:Y:S01]  /*a610*/  ISETP.GE.AND P5, PT, R3.reuse, R206, PT ;  /* 0x000000ce0300720c */ /* 0x040fe20003fa6270 */
[----:B------:R-:W-:Y:S01]  /*a620*/  LDSM.16.M88.4 R136, [R194] ;  /* 0x00000000c288783b */ /* 0x000fe20000000200 */
[C---:B------:R-:W-:Y:S02]  /*a630*/  ISETP.LT.OR P0, PT, R3.reuse, R210, P0 ;  /* 0x000000d20300720c */ /* 0x040fe40000701670 */
[C---:B------:R-:W-:Y:S01]  /*a640*/  ISETP.LT.OR P5, PT, R3.reuse, R207, P5 ;  /* 0x000000cf0300720c */ /* 0x040fe20002fa1670 */
[----:B---3--:R-:W2:Y:S04]  /*a650*/  LDSM.16.M88.4 R12, [R193+0xc000] ;  /* 0x00c00000c10c783b */ /* 0x008ea80000000200 */
[----:B------:R-:W-:Y:S04]  /*a660*/  LDSM.16.M88.4 R24, [R192] ;  /* 0x00000000c018783b */ /* 0x000fe80000000200 */
[----:B------:R-:W-:Y:S04]  /*a670*/  LDSM.16.M88.4 R4, [R191] ;  /* 0x00000000bf04783b */ /* 0x000fe80000000200 */
[----:B------:R-:W3:Y:S04]  /*a680*/  LDSM.16.M88.4 R156, [R193+0xc800] ;  /* 0x00c80000c19c783b */ /* 0x000ee80000000200 */
[----:B------:R-:W4:Y:S04]  /*a690*/  LDSM.16.M88.4 R148, [R193+0xd000] ;  /* 0x00d00000c194783b */ /* 0x000f280000000200 */
[----:B------:R-:W5:Y:S04]  /*a6a0*/  LDSM.16.M88.4 R20, [R193+0xd800] ;  /* 0x00d80000c114783b */ /* 0x000f680000000200 */
[----:B-1----:R-:W-:Y:S04]  /*a6b0*/  LDSM.16.M88.4 R28, [R190] ;  /* 0x00000000be1c783b */ /* 0x002fe80000000200 */
[----:B------:R-:W1:Y:S04]  /*a6c0*/  LDSM.16.M88.4 R8, [R187+0xc000] ;  /* 0x00c00000bb08783b */ /* 0x000e680000000200 */
[----:B------:R-:W1:Y:S04]  /*a6d0*/  LDSM.16.M88.4 R196, [R183] ;  /* 0x00000000b7c4783b */ /* 0x000e680000000200 */
[----:B------:R-:W1:Y:S01]  /*a6e0*/  LDSM.16.M88.4 R168, [R182] ;  /* 0x00000000b6a8783b */ /* 0x000e620000000200 */
[C---:B--2---:R-:W-:Y:S03]  /*a6f0*/  HMMA.16816.F32 R16, R136.reuse, R12, RZ ;  /* 0x0000000c8810723c */ /* 0x044fe600000018ff */
[----:B------:R-:W2:Y:S04]  /*a700*/  LDSM.16.M88.4 R164, [R181] ;  /* 0x00000000b5a4783b */ /* 0x000ea80000000200 */
[----:B------:R-:W-:Y:S01]  /*a710*/  LDSM.16.M88.4 R220, [R187+0xc800] ;  /* 0x00c80000bbdc783b */ /* 0x000fe20000000200 */
[C---:B------:R-:W-:Y:S03]  /*a720*/  HMMA.16816.F32 R12, R136.reuse, R14, RZ ;  /* 0x0000000e880c723c */ /* 0x040fe600000018ff */
[----:B------:R-:W-:Y:S03]  /*a730*/  LDSM.16.M88.4 R132, [R187+0xd000] ;  /* 0x00d00000bb84783b */ /* 0x000fe60000000200 */
[C---:B---3--:R-:W-:Y:S01]  /*a740*/  HMMA.16816.F32 R160, R136.reuse, R156, RZ ;  /* 0x0000009c88a0723c */ /* 0x048fe200000018ff */
[----:B------:R-:W-:Y:S04]  /*a750*/  LDSM.16.M88.4 R32, [R187+0xd800] ;  /* 0x00d80000bb20783b */ /* 0x000fe80000000200 */
[----:B------:R-:W0:Y:S01]  /*a760*/  LDGDEPBAR ;  /* 0x00000000000079af */ /* 0x000e220000000000 */
[----:B----4-:R-:W-:Y:S06]  /*a770*/  HMMA.16816.F32 R152, R136, R148, RZ ;  /* 0x000000948898723c */ /* 0x010fec00000018ff */
[----:B------:R-:W-:Y:S06]  /*a780*/  HMMA.16816.F32 R16, R24, R4, R16 ;  /* 0x000000041810723c */ /* 0x000fec0000001810 */
[C---:B------:R-:W-:Y:S06]  /*a790*/  HMMA.16816.F32 R156, R136.reuse, R158, RZ ;  /* 0x0000009e889c723c */ /* 0x040fec00000018ff */
[C---:B------:R-:W-:Y:S06]  /*a7a0*/  HMMA.16816.F32 R148, R136.reuse, R150, RZ ;  /* 0x000000968894723c */ /* 0x040fec00000018ff */
[C---:B-----5:R-:W-:Y:S06]  /*a7b0*/  HMMA.16816.F32 R140, R136.reuse, R20, RZ ;  /* 0x00000014888c723c */ /* 0x060fec00000018ff */
[----:B------:R-:W-:Y:S01]  /*a7c0*/  HMMA.16816.F32 R136, R136, R22, RZ ;  /* 0x000000168888723c */ /* 0x000fe200000018ff */
[----:B------:R-:W-:Y:S05]  /*a7d0*/  LDSM.16.M88.4 R20, [R189] ;  /* 0x00000000bd14783b */ /* 0x000fea0000000200 */
[----:B------:R-:W-:Y:S01]  /*a7e0*/  HMMA.16816.F32 R12, R24, R6, R12 ;  /* 0x00000006180c723c */ /* 0x000fe2000000180c */
[----:B------:R-:W3:Y:S05]  /*a7f0*/  LDSM.16.M88.4 R4, [R180] ;  /* 0x00000000b404783b */ /* 0x000eea0000000200 */
[----:B-1----:R-:W-:Y:S06]  /*a800*/  HMMA.16816.F32 R16, R28, R8, R16 ;  /* 0x000000081c10723c */ /* 0x002fec0000001810 */
        /* <DEDUP_REMOVED lines=8> */
[----:B------:R-:W-:Y:S04]  /*a890*/  LDSM.16.M88.4 R24, [R194+0x4000] ;  /* 0x00400000c218783b */ /* 0x000fe80000000200 */
[----:B------:R-:W-:Y:S01]  /*a8a0*/  LDSM.16.M88.4 R164, [R180+0x1800] ;  /* 0x00180000b4a4783b */ /* 0x000fe20000000200 */
[----:B------:R-:W-:Y:S03]  /*a8b0*/  HMMA.16816.F32 R12, R28, R10, R12 ;  /* 0x0000000a1c0c723c */ /* 0x000fe6000000180c */
[----:B------:R-:W1:Y:S03]  /*a8c0*/  LDSM.16.M88.4 R8, [R193+0xe000] ;  /* 0x00e00000c108783b */ /* 0x000e660000000200 */
[----:B---3--:R-:W-:Y:S06]  /*a8d0*/  HMMA.16816.F32 R16, R20, R4, R16 ;  /* 0x000000041410723c */ /* 0x008fec0000001810 */
        /* <DEDUP_REMOVED lines=8> */
[----:B------:R-:W-:Y:S04]  /*a960*/  LDSM.16.M88.4 R32, [R192+0x4000] ;  /* 0x00400000c020783b */ /* 0x000fe80000000200 */
[----:B------:R-:W-:Y:S01]  /*a970*/  LDSM.16.M88.4 R28, [R193+0xf800] ;  /* 0x00f80000c11c783b */ /* 0x000fe20000000200 */
[----:B------:R-:W-:Y:S03]  /*a980*/  HMMA.16816.F32 R12, R20, R6, R12 ;  /* 0x00000006140c723c */ /* 0x000fe6000000180c */
[----:B------:R-:W2:Y:S03]  /*a990*/  LDSM.16.M88.4 R4, [R179] ;  /* 0x00000000b304783b */ /* 0x000ea60000000200 */
[----:B-1----:R-:W-:Y:S06]  /*a9a0*/  HMMA.16816.F32 R16, R24, R8, R16 ;  /* 0x000000081810723c */ /* 0x002fec0000001810 */
[C---:B------:R-:W-:Y:S06]  /*a9b0*/  HMMA.16816.F32 R160, R20.reuse, R196, R160 ;  /* 0x000000c414a0723c */ /* 0x040fec00000018a0 */
        /* <DEDUP_REMOVED lines=8> */
[----:B------:R-:W-:Y:S01]  /*aa40*/  LDSM.16.M88.4 R164, [R176] ;  /* 0x00000000b0a4783b */ /* 0x000fe20000000200 */
[----:B------:R-:W-:Y:S03]  /*aa50*/  HMMA.16816.F32 R12, R24, R10, R12 ;  /* 0x0000000a180c723c */ /* 0x000fe6000000180c */
[----:B------:R-:W1:Y:S03]  /*aa60*/  LDSM.16.M88.4 R8, [R187+0xe000] ;  /* 0x00e00000bb08783b */ /* 0x000e660000000200 */
[----:B--2---:R-:W-:Y:S06]  /*aa70*/  HMMA.16816.F32 R16, R32, R4, R16 ;  /* 0x000000042010723c */ /* 0x004fec0000001810 */
        /* <DEDUP_REMOVED lines=12> */
[----:B-1----:R-:W-:Y:S06]  /*ab40*/  HMMA.16816.F32 R16, R20, R8, R16 ;  /* 0x000000081410723c */ /* 0x002fec0000001810 */
        /* <DEDUP_REMOVED lines=48> */
[----:B------:R-:W2:Y:S01]  /*ae50*/  LDSM.16.M88.4 R20, [R187+0x11800] ;  /* 0x01180000bb14783b */ /* 0x000ea20000000200 */
[----:B------:R-:W-:Y:S03]  /*ae60*/  HMMA.16816.F32 R12, R220, R6, R12 ;  /* 0x00000006dc0c723c */ /* 0x000fe6000000180c */
[----:B------:R-:W3:Y:S03]  /*ae70*/  LDSM.16.M88.4 R4, [R180+0x4000] ;  /* 0x00400000b404783b */ /* 0x000ee60000000200 */
[----:B-1----:R-:W-:Y:S06]  /*ae80*/  HMMA.16816.F32 R16, R132, R32, R16 ;  /* 0x000000208410723c */ /* 0x002fec0000001810 */
[C---:B------:R-:W-:Y:S06]  /*ae90*/  HMMA.16816.F32 R140, R220.reuse, R164, R140 ;  /* 0x000000a4dc8c723c */ /* 0x040fec000000188c */
[----:B------:R-:W-:Y:S06]  /*aea0*/  HMMA.16816.F32 R160, R220, R196, R160 ;  /* 0x000000c4dca0723c */ /* 0x000fec00000018a0 */
[----:B------:R-:W-:Y:S01]  /*aeb0*/  HMMA.16816.F32 R12, R132, R34, R12 ;  /* 0x00000022840c723c */ /* 0x000fe2000000180c */
[----:B------:R-:W1:Y:S05]  /*aec0*/  LDSM.16.M88.4 R32, [R180+0x4800] ;  /* 0x00480000b420783b */ /* 0x000e6a0000000200 */
[C---:B------:R-:W-:Y:S06]  /*aed0*/  HMMA.16816.F32 R136, R220.reuse, R166, R136 ;  /* 0x000000a6dc88723c */ /* 0x040fec0000001888 */
[----:B------:R-:W-:Y:S06]  /*aee0*/  HMMA.16816.F32 R152, R220, R168, R152 ;  /* 0x000000a8dc98723c */ /* 0x000fec0000001898 */
[----:B--2---:R-:W-:Y:S06]  /*aef0*/  HMMA.16816.F32 R140, R132, R20, R140 ;  /* 0x00000014848c723c */ /* 0x004fec000000188c */
[----:B---3--:R-:W-:Y:S01]  /*af00*/  HMMA.16816.F32 R16, R8, R4, R16 ;  /* 0x000000040810723c */ /* 0x008fe20000001810 */
[----:B------:R-:W-:-:S05]  /*af10*/  VIADD R20, R3, 0x9 ;  /* 0x0000000903147836 */ /* 0x000fca0000000000 */
[----:B------:R-:W-:Y:S01]  /*af20*/  HMMA.16816.F32 R12, R8, R6, R12 ;  /* 0x00000006080c723c */ /* 0x000fe2000000180c */
[----:B------:R-:W-:Y:S02]  /*af30*/  VIADD R4, R3, 0x1 ;  /* 0x0000000103047836 */ /* 0x000fe40000000000 */
[----:B------:R-:W-:-:S03]  /*af40*/  IMAD.IADD R5, R211, 0x1, -R3 ;  /* 0x00000001d3057824 */ /* 0x000fc600078e0a03 */
[----:B------:R-:W-:Y:S01]  /*af50*/  ISETP.GE.AND P6, PT, R4, R209, PT ;  /* 0x000000d10400720c */ /* 0x000fe20003fc6270 */
[----:B------:R-:W-:Y:S01]  /*af60*/  IMAD.IADD R7, R208, 0x1, -R3 ;  /* 0x00000001d0077824 */ /* 0x000fe200078e0a03 */
[C---:B------:R-:W-:Y:S01]  /*af70*/  ISETP.GE.AND P1, PT, R4.reuse, R206, PT ;  /* 0x000000ce0400720c */ /* 0x040fe20003f26270 */
[----:B------:R-:W-:Y:S01]  /*af80*/  HMMA.16816.F32 R160, R132, R28, R160 ;  /* 0x0000001c84a0723c */ /* 0x000fe200000018a0 */
[----:B------:R-:W-:Y:S01]  /*af90*/  IABS R21, R5 ;  /* 0x0000000500157213 */ /* 0x000fe20000000000 */
[--C-:B------:R-:W-:Y:S01]  /*afa0*/  IMAD.IADD R5, R211, 0x1, -R4.reuse ;  /* 0x00000001d3057824 */ /* 0x100fe200078e0a04 */
[C---:B------:R-:W-:Y:S02]  /*afb0*/  ISETP.LT.OR P6, PT, R4.reuse, R210, P6 ;  /* 0x000000d20400720c */ /* 0x040fe400037c1670 */
[----:B------:R-:W-:Y:S01]  /*afc0*/  ISETP.LT.OR P1, PT, R4, R207, P1 ;  /* 0x000000cf0400720c */ /* 0x000fe20000f21670 */
[----:B------:R-:W-:Y:S01]  /*afd0*/  IMAD.IADD R4, R208, 0x1, -R4 ;  /* 0x00000001d0047824 */ /* 0x000fe200078e0a04 */
[----:B------:R-:W-:Y:S01]  /*afe0*/  IABS R7, R7 ;  /* 0x0000000700077213 */ /* 0x000fe20000000000 */
[----:B------:R-:W-:Y:S01]  /*aff0*/  HMMA.16816.F32 R156, R220, R198, R156 ;  /* 0x000000c6dc9c723c */ /* 0x000fe2000000189c */
[----:B------:R-:W-:-:S02]  /*b000*/  IABS R5, R5 ;  /* 0x0000000500057213 */ /* 0x000fc40000000000 */
[----:B------:R-:W-:Y:S02]  /*b010*/  IABS R4, R4 ;  /* 0x0000000400047213 */ /* 0x000fe40000000000 */
[----:B------:R-:W-:Y:S01]  /*b020*/  I2FP.F32.S32 R21, R21 ;  /* 0x0000001500157245 */ /* 0x000fe20000201400 */
[----:B------:R-:W-:Y:S01]  /*b030*/  HMMA.16816.F32 R136, R132, R22, R136 ;  /* 0x000000168488723c */ /* 0x000fe20000001888 */
[----:B------:R-:W-:Y:S02]  /*b040*/  I2FP.F32.S32 R7, R7 ;  /* 0x0000000700077245 */ /* 0x000fe40000201400 */
[----:B------:R-:W-:Y:S01]  /*b050*/  I2FP.F32.S32 R6, R5 ;  /* 0x0000000500067245 */ /* 0x000fe20000201400 */
[----:B------:R-:W-:Y:S01]  /*b060*/  FFMA.FTZ R16, R21, -UR19, R16 ;  /* 0x8000001315107c23 */ /* 0x000fe20008010010 */
[----:B------:R-:W-:Y:S01]  /*b070*/  I2FP.F32.S32 R4, R4 ;  /* 0x0000000400047245 */ /* 0x000fe20000201400 */
[----:B------:R-:W-:Y:S01]  /*b080*/  FFMA.FTZ R7, R7, -UR19, R18 ;  /* 0x8000001307077c23 */ /* 0x000fe20008010012 */
[----:B------:R-:W-:-:S02]  /*b090*/  VIADD R21, R3, 0x8 ;  /* 0x0000000803157836 */ /* 0x000fc40000000000 */
[----:B------:R-:W-:Y:S01]  /*b0a0*/  FFMA.FTZ R6, R6, -UR19, R17 ;  /* 0x8000001306067c23 */ /* 0x000fe20008010011 */
[----:B------:R-:W-:Y:S01]  /*b0b0*/  FSEL R18, R16, -INF , !P0 ;  /* 0xff80000010127808 */ /* 0x000fe20004000000 */
[----:B------:R-:W-:Y:S01]  /*b0c0*/  FFMA.FTZ R17, R4, -UR19, R19 ;  /* 0x8000001304117c23 */ /* 0x000fe20008010013 */
[----:B------:R-:W-:Y:S01]  /*b0d0*/  FSEL R19, R7, -INF , !P5 ;  /* 0xff80000007137808 */ /* 0x000fe20006800000 */
[----:B------:R-:W-:Y:S01]  /*b0e0*/  IMAD.IADD R23, R211, 0x1, -R21 ;  /* 0x00000001d3177824 */ /* 0x000fe200078e0a15 */
[-C--:B------:R-:W-:Y:S01]  /*b0f0*/  ISETP.GE.AND P0, PT, R21, R209.reuse, PT ;  /* 0x000000d11500720c */ /* 0x080fe20003f06270 */
[----:B------:R-:W-:Y:S01]  /*b100*/  IMAD.IADD R22, R211, 0x1, -R20 ;  /* 0x00000001d3167824 */ /* 0x000fe200078e0a14 */
[-C--:B------:R-:W-:Y:S01]  /*b110*/  ISETP.GE.AND P5, PT, R21, R206.reuse, PT ;  /* 0x000000ce1500720c */ /* 0x080fe20003fa6270 */
[----:B------:R-:W-:Y:S01]  /*b120*/  HMMA.16816.F32 R152, R132, R24, R152 ;  /* 0x000000188498723c */ /* 0x000fe20000001898 */
[----:B------:R-:W-:Y:S02]  /*b130*/  FSEL R16, R6, -INF , !P6 ;  /* 0xff80000006107808 */ /* 0x000fe40007000000 */
[----:B------:R-:W-:Y:S01]  /*b140*/  FSEL R17, R17, -INF , !P1 ;  /* 0xff80000011117808 */ /* 0x000fe20004800000 */
[----:B------:R-:W2:Y:S01]  /*b150*/  LDSM.16.M88.4 R4, [R180+0x5000] ;  /* 0x00500000b404783b */ /* 0x000ea20000000200 */
[C---:B------:R-:W-:Y:S01]  /*b160*/  ISETP.GE.AND P6, PT, R20.reuse, R209, PT ;  /* 0x000000d11400720c */ /* 0x040fe20003fc6270 */
[----:B-1----:R-:W-:Y:S01]  /*b170*/  HMMA.16816.F32 R160, R8, R32, R160 ;  /* 0x0000002008a0723c */ /* 0x002fe200000018a0 */
[----:B------:R-:W-:-:S02]  /*b180*/  ISETP.GE.AND P1, PT, R20, R206, PT ;  /* 0x000000ce1400720c */ /* 0x000fc40003f26270 */
[CC--:B------:R-:W-:Y:S02]  /*b190*/  ISETP.LT.OR P0, PT, R21.reuse, R210.reuse, P0 ;  /* 0x000000d21500720c */ /* 0x0c0fe40000701670 */
[-C--:B------:R-:W-:Y:S01]  /*b1a0*/  ISETP.LT.OR P5, PT, R21, R207.reuse, P5 ;  /* 0x000000cf1500720c */ /* 0x080fe20002fa1670 */
[----:B------:R-:W-:Y:S01]  /*b1b0*/  IMAD.IADD R21, R208, 0x1, -R21 ;  /* 0x00000001d0157824 */ /* 0x000fe200078e0a15 */
[C---:B------:R-:W-:Y:S01]  /*b1c0*/  ISETP.LT.OR P6, PT, R20.reuse, R210, P6 ;  /* 0x000000d21400720c */ /* 0x040fe200037c1670 */
[----:B------:R-:W-:Y:S01]  /*b1d0*/  HMMA.16816.F32 R156, R132, R30, R156 ;  /* 0x0000001e849c723c */ /* 0x000fe2000000189c */
[----:B------:R-:W-:Y:S01]  /*b1e0*/  ISETP.LT.OR P1, PT, R20, R207, P1 ;  /* 0x000000cf1400720c */ /* 0x000fe20000f21670 */
[----:B------:R-:W-:Y:S01]  /*b1f0*/  IMAD.IADD R20, R208, 0x1, -R20 ;  /* 0x00000001d0147824 */ /* 0x000fe200078e0a14 */
[----:B------:R-:W-:Y:S02]  /*b200*/  IABS R23, R23 ;  /* 0x0000001700177213 */ /* 0x000fe40000000000 */
[----:B------:R-:W-:Y:S01]  /*b210*/  IABS R21, R21 ;  /* 0x0000001500157213 */ /* 0x000fe20000000000 */
[----:B------:R-:W-:Y:S01]  /*b220*/  HMMA.16816.F32 R148, R220, R170, R148 ;  /* 0x000000aadc94723c */ /* 0x000fe20000001894 */
        /* <DEDUP_REMOVED lines=8> */
[----:B------:R-:W-:-:S02]  /*b2b0*/  VIADD R12, R3, 0x11 ;  /* 0x00000011030c7836 */ /* 0x000fc40000000000 */
[----:B------:R-:W-:Y:S01]  /*b2c0*/  FFMA.FTZ R22, R22, -UR19, R13 ;  /* 0x8000001316167c23 */ /* 0x000fe2000801000d */
[----:B------:R-:W-:Y:S02]  /*b2d0*/  VIADD R13, R3, 0x10 ;  /* 0x00000010030d7836 */ /* 0x000fe40000000000 */
[----:B------:R-:W-:Y:S01]  /*b2e0*/  FFMA.FTZ R15, R20, -UR19, R15 ;  /* 0x80000013140f7c23 */ /* 0x000fe2000801000f */
[----:B------:R-:W-:Y:S01]  /*b2f0*/  FSEL R30, R23, -INF , !P0 ;  /* 0xff800000171e7808 */ /* 0x000fe20004000000 */
[C---:B------:R-:W-:Y:S01]  /*b300*/  HMMA.16816.F32 R156, R8.reuse, R34, R156 ;  /* 0x00000022089c723c */ /* 0x040fe2000000189c */
[----:B------:R-:W-:Y:S01]  /*b310*/  FSEL R31, R14, -INF , !P5 ;  /* 0xff8000000e1f7808 */ /* 0x000fe20006800000 */
[----:B------:R-:W-:Y:S01]  /*b320*/  IMAD.IADD R14, R211, 0x1, -R12 ;  /* 0x00000001d30e7824 */ /* 0x000fe200078e0a0c */
[C---:B------:R-:W-:Y:S02]  /*b330*/  ISETP.GE.AND P0, PT, R13.reuse, R209, PT ;  /* 0x000000d10d00720c */ /* 0x040fe40003f06270 */
[----:B------:R-:W-:Y:S01]  /*b340*/  ISETP.GE.AND P5, PT, R13, R206, PT ;  /* 0x000000ce0d00720c */ /* 0x000fe20003fa6270 */
[----:B--2---:R-:W-:Y:S01]  /*b350*/  HMMA.16816.F32 R152, R8, R4, R152 ;  /* 0x000000040898723c */ /* 0x004fe20000001898 */
[----:B------:R-:W-:Y:S01]  /*b360*/  FSEL R29, R15, -INF , !P1 ;  /* 0xff8000000f1d7808 */ /* 0x000fe20004800000 */
[----:B------:R-:W-:Y:S01]  /*b370*/  IMAD.IADD R15, R211, 0x1, -R13 ;  /* 0x00000001d30f7824 */ /* 0x000fe200078e0a0d */
[----:B------:R-:W-:-:S02]  /*b380*/  ISETP.LT.OR P0, PT, R13, R210, P0 ;  /* 0x000000d20d00720c */ /* 0x000fc40000701670 */
[----:B------:R-:W-:Y:S01]  /*b390*/  ISETP.LT.OR P5, PT, R13, R207, P5 ;  /* 0x000000cf0d00720c */ /* 0x000fe20002fa1670 */
[----:B------:R-:W-:Y:S01]  /*b3a0*/  IMAD.IADD R13, R208, 0x1, -R13 ;  /* 0x00000001d00d7824 */ /* 0x000fe200078e0a0d */
[----:B------:R-:W-:Y:S01]  /*b3b0*/  FSEL R28, R22, -INF , !P6 ;  /* 0xff800000161c7808 */ /* 0x000fe20007000000 */
[C---:B------:R-:W-:Y:S01]  /*b3c0*/  VIADD R5, R3.reuse, 0x18 ;  /* 0x0000001803057836 */ /* 0x040fe20000000000 */
[C---:B------:R-:W-:Y:S01]  /*b3d0*/  ISETP.GE.AND P6, PT, R12.reuse, R209, PT ;  /* 0x000000d10c00720c */ /* 0x040fe20003fc6270 */
[----:B------:R-:W-:Y:S01]  /*b3e0*/  HMMA.16816.F32 R148, R132, R26, R148 ;  /* 0x0000001a8494723c */ /* 0x000fe20000001894 */
[C---:B------:R-:W-:Y:S01]  /*b3f0*/  ISETP.GE.AND P1, PT, R12.reuse, R206, PT ;  /* 0x000000ce0c00720c */ /* 0x040fe20003f26270 */
        /* <DEDUP_REMOVED lines=14> */
[----:B------:R-:W-:Y:S02]  /*b4e0*/  I2FP.F32.S32 R14, R14 ;  /* 0x0000000e000e7245 */ /* 0x000fe40000201400 */
[----:B------:R-:W-:-:S02]  /*b4f0*/  I2FP.F32.S32 R12, R12 ;  /* 0x0000000c000c7245 */ /* 0x000fc40000201400 */
[----:B------:R-:W-:Y:S01]  /*b500*/  FSEL R26, R15, -INF , !P0 ;  /* 0xff8000000f1a7808 */ /* 0x000fe20004000000 */
[----:B------:R-:W-:Y:S01]  /*b510*/  FFMA.FTZ R14, R14, -UR19, R161 ;  /* 0x800000130e0e7c23 */ /* 0x000fe200080100a1 */
[----:B------:R-:W-:Y:S01]  /*b520*/  FSEL R23, R13, -INF , !P5 ;  /* 0xff8000000d177808 */ /* 0x000fe20006800000 */
[----:B------:R-:W-:Y:S01]  /*b530*/  FFMA.FTZ R12, R12, -UR19, R163 ;  /* 0x800000130c0c7c23 */ /* 0x000fe200080100a3 */
[C---:B------:R-:W-:Y:S01]  /*b540*/  ISETP.GE.AND P0, PT, R5.reuse, R209, PT ;  /* 0x000000d10500720c */ /* 0x040fe20003f06270 */
[----:B------:R-:W-:Y:S01]  /*b550*/  HMMA.16816.F32 R148, R8, R6, R148 ;  /* 0x000000060894723c */ /* 0x000fe20000001894 */
        /* <DEDUP_REMOVED lines=29> */
[----:B------:R-:W-:Y:S01]  /*b730*/  ISETP.GE.AND P0, PT, R5, R209, PT ;  /* 0x000000d10500720c */ /* 0x000fe20003f06270 */
        /* <DEDUP_REMOVED lines=31> */
[----:B------:R-:W-:Y:S01]  /*b930*/  ISETP.GE.AND P0, PT, R5, R209, PT ;  /* 0x000000d10500720c */ /* 0x000fe20003f06270 */
        /* <DEDUP_REMOVED lines=23> */
[----:B------:R-:W-:Y:S01]  /*bab0*/  VIADD R6, R3, 0x30 ;  /* 0x0000003003067836 */ /* 0x000fe20000000000 */
[----:B------:R-:W-:Y:S01]  /*bac0*/  FSEL R150, R7, -INF , !P0 ;  /* 0xff80000007967808 */ /* 0x000fe20004000000 */
[----:B------:R-:W-:Y:S01]  /*bad0*/  VIADD R5, R3, 0x31 ;  /* 0x0000003103057836 */ /* 0x000fe20000000000 */
[----:B------:R-:W-:Y:S01]  /*bae0*/  IABS R4, R4 ;  /* 0x0000000400047213 */ /* 0x000fe20000000000 */
[----:B------:R-:W-:Y:S01]  /*baf0*/  IMAD.IADD R8, R211, 0x1, -R6 ;  /* 0x00000001d3087824 */ /* 0x000fe200078e0a06 */
[----:B------:R-:W-:Y:S01]  /*bb00*/  FSEL R215, R215, -INF , !P5 ;  /* 0xff800000d7d77808 */ /* 0x000fe20006800000 */
[----:B------:R-:W-:Y:S01]  /*bb10*/  IMAD.IADD R7, R211, 0x1, -R5 ;  /* 0x00000001d3077824 */ /* 0x000fe200078e0a05 */
[C---:B------:R-:W-:Y:S02]  /*bb20*/  ISETP.GE.AND P0, PT, R6.reuse, R209, PT ;  /* 0x000000d10600720c */ /* 0x040fe40003f06270 */
        /* <DEDUP_REMOVED lines=52> */
[C---:B------:R-:W-:Y:S01]  /*be70*/  ISETP.GE.AND P6, PT, R3.reuse, R209, PT ;  /* 0x000000d10300720c */ /* 0x040fe20003fc6270 */
        /* <DEDUP_REMOVED lines=71> */
.L_x_522:
[----:B------:R-:W-:Y:S05]  /*c2f0*/  BSYNC B0 ;  /* 0x0000000000007941 */ /* 0x000fea0003800000 */
.L_x_521:
[----:B------:R-:W0:Y:S02]  /*c300*/  LDGDEPBAR ;  /* 0x00000000000079af */ /* 0x000e240000000000 */
.L_x_520:
[----:B------:R-:W-:Y:S01]  /*c310*/  FMNMX.FTZ R3, R2, R18, !PT ;  /* 0x0000001202037209 */ /* 0x000fe20007810000 */
[----:B--2---:R-:W-:Y:S01]  /*c320*/  LDSM.16.MT88.4 R12, [R188+0x12000] ;  /* 0x01200000bc0c783b */ /* 0x004fe20000004200 */
        /* <DEDUP_REMOVED lines=32> */
[----:B-1----:R-:W-:Y:S02]  /*c530*/  FMNMX.FTZ R6, R160, R3, !PT ;  /* 0x00000003a0067209 */ /* 0x002fe40007810000 */
[----:B------:R-:W-:-:S03]  /*c540*/  FMNMX.FTZ R7, R157, R4, !PT ;  /* 0x000000049d077209 */ /* 0x000fc60007810000 */
[----:B------:R-:W1:Y:S04]  /*c550*/  SHFL.BFLY PT, R5, R6, 0x2, 0x1f ;  /* 0x0c401f0006057f89 */ /* 0x000e6800000e0000 */
[----:B------:R-:W2:Y:S01]  /*c560*/  SHFL.BFLY PT, R4, R7, 0x2, 0x1f ;  /* 0x0c401f0007047f89 */ /* 0x000ea200000e0000 */
[----:B-1----:R-:W-:Y:S02]  /*c570*/  FMNMX.FTZ R5, R6, R5, !PT ;  /* 0x0000000506057209 */ /* 0x002fe40007810000 */
[----:B--2---:R-:W-:-:S03]  /*c580*/  FMNMX.FTZ R4, R7, R4, !PT ;  /* 0x0000000407047209 */ /* 0x004fc60007810000 */
[----:B------:R-:W1:Y:S04]  /*c590*/  SHFL.BFLY PT, R132, R5, 0x1, 0x1f ;  /* 0x0c201f0005847f89 */ /* 0x000e6800000e0000 */
[----:B------:R-:W2:Y:S01]  /*c5a0*/  SHFL.BFLY PT, R3, R4, 0x1, 0x1f ;  /* 0x0c201f0004037f89 */ /* 0x000ea200000e0000 */
[----:B-1----:R-:W-:-:S04]  /*c5b0*/  FMNMX.FTZ R132, R5, R132, !PT ;  /* 0x0000008405847209 */ /* 0x002fc80007810000 */
[C---:B------:R-:W-:Y:S01]  /*c5c0*/  FSETP.NEU.FTZ.AND P1, PT, R132.reuse, -INF , PT ;  /* 0xff8000008400780b */ /* 0x040fe20003f3d000 */
[----:B------:R-:W-:Y:S01]  /*c5d0*/  FMUL.FTZ R165, R132, UR22 ;  /* 0x0000001684a57c20 */ /* 0x000fe20008410000 */
[----:B--2---:R-:W-:Y:S02]  /*c5e0*/  FMNMX.FTZ R3, R4, R3, !PT ;  /* 0x0000000304037209 */ /* 0x004fe40007810000 */
[----:B------:R-:W-:Y:S02]  /*c5f0*/  FSEL R5, R132, RZ, P1 ;  /* 0x000000ff84057208 */ /* 0x000fe40000800000 */
[C---:B------:R-:W-:Y:S01]  /*c600*/  FSETP.NEU.FTZ.AND P0, PT, R3.reuse, -INF , PT ;  /* 0xff8000000300780b */ /* 0x040fe20003f1d000 */
[----:B------:R-:W-:Y:S01]  /*c610*/  FMUL.FTZ R158, R3, UR22 ;  /* 0x00000016039e7c20 */ /* 0x000fe20008410000 */
[----:B------:R-:W-:Y:S01]  /*c620*/  FSEL R165, R165, RZ, P1 ;  /* 0x000000ffa5a57208 */ /* 0x000fe20000800000 */
[----:B------:R-:W-:Y:S01]  /*c630*/  FADD.FTZ R4, R2, -R5 ;  /* 0x8000000502047221 */ /* 0x000fe20000010000 */
[----:B------:R-:W-:-:S02]  /*c640*/  FSEL R5, R3, RZ, P0 ;  /* 0x000000ff03057208 */ /* 0x000fc40000000000 */
[----:B------:R-:W-:Y:S01]  /*c650*/  FSEL R158, R158, RZ, P0 ;  /* 0x000000ff9e9e7208 */ /* 0x000fe20000000000 */
[----:B------:R-:W-:Y:S01]  /*c660*/  FMUL.FTZ R155, R4, UR22 ;  /* 0x00000016049b7c20 */ /* 0x000fe20008410000 */
[----:B------:R-:W-:Y:S01]  /*c670*/  FFMA.FTZ R156, R18, UR22, -R165 ;  /* 0x00000016129c7c23 */ /* 0x000fe200080108a5 */
[----:B------:R-:W-:Y:S01]  /*c680*/  FADD.FTZ R5, R0, -R5 ;  /* 0x8000000500057221 */ /* 0x000fe20000010000 */
[--C-:B------:R-:W-:Y:S01]  /*c690*/  FFMA.FTZ R153, R16, UR22, -R165.reuse ;  /* 0x0000001610997c23 */ /* 0x100fe200080108a5 */
[--C-:B------:R-:W-:Y:S01]  /*c6a0*/  FFMA.FTZ R154, R30, UR22, -R165.reuse ;  /* 0x000000161e9a7c23 */ /* 0x100fe200080108a5 */
[--C-:B------:R-:W-:Y:S01]  /*c6b0*/  FFMA.FTZ R135, R28, UR22, -R165.reuse ;  /* 0x000000161c877c23 */ /* 0x100fe200080108a5 */
[----:B------:R-:W-:Y:S01]  /*c6c0*/  FMUL.FTZ R0, R5, UR22 ;  /* 0x0000001605007c20 */ /* 0x000fe20008410000 */
[--C-:B------:R-:W-:Y:S01]  /*c6d0*/  FFMA.FTZ R152, R19, UR22, -R158.reuse ;  /* 0x0000001613987c23 */ /* 0x100fe2000801089e */
[----:B------:R-:W1:Y:S01]  /*c6e0*/  LDSM.16.MT88.4 R4, [R186+0x12000] ;  /* 0x01200000ba04783b */ /* 0x000e620000004200 */
[--C-:B------:R-:W-:Y:S01]  /*c6f0*/  FFMA.FTZ R134, R17, UR22, -R158.reuse ;  /* 0x0000001611867c23 */ /* 0x100fe2000801089e */
[--C-:B------:R-:W-:Y:S01]  /*c700*/  FFMA.FTZ R133, R31, UR22, -R158.reuse ;  /* 0x000000161f857c23 */ /* 0x100fe2000801089e */
[--C-:B------:R-:W-:Y:S01]  /*c710*/  FFMA.FTZ R2, R29, UR22, -R158.reuse ;  /* 0x000000161d027c23 */ /* 0x100fe2000801089e */
[----:B------:R-:W-:Y:S01]  /*c720*/  MUFU.EX2 R156, R156 ;  /* 0x0000009c009c7308 */ /* 0x000fe20000000800 */
[----:B------:R-:W2:Y:S01]  /*c730*/  LDSM.16.MT88.4 R16, [R185+0x12000] ;  /* 0x01200000b910783b */ /* 0x000ea20000004200 */
[--C-:B------:R-:W-:Y:S01]  /*c740*/  FFMA.FTZ R162, R26, UR22, -R165.reuse ;  /* 0x000000161aa27c23 */ /* 0x100fe200080108a5 */
[--C-:B------:R-:W-:Y:S01]  /*c750*/  FFMA.FTZ R167, R24, UR22, -R165.reuse ;  /* 0x0000001618a77c23 */ /* 0x100fe200080108a5 */
[--C-:B------:R-:W-:Y:S01]  /*c760*/  FFMA.FTZ R197, R27, UR22, -R158.reuse ;  /* 0x000000161bc57c23 */ /* 0x100fe2000801089e */
[--C-:B------:R-:W-:Y:S01]  /*c770*/  FFMA.FTZ R198, R25, UR22, -R158.reuse ;  /* 0x0000001619c67c23 */ /* 0x100fe2000801089e */
[--C-:B------:R-:W-:Y:S01]  /*c780*/  FFMA.FTZ R169, R22, UR22, -R165.reuse ;  /* 0x0000001616a97c23 */ /* 0x100fe200080108a5 */
[----:B------:R-:W-:Y:S01]  /*c790*/  LDSM.16.MT88.4 R24, [R188+0x14800] ;  /* 0x01480000bc18783b */ /* 0x000fe20000004200 */
[----:B------:R-:W3:Y:S01]  /*c7a0*/  MUFU.EX2 R153, R153 ;  /* 0x0000009900997308 */ /* 0x000ee20000000800 */
[--C-:B------:R-:W-:Y:S01]  /*c7b0*/  FFMA.FTZ R170, R20, UR22, -R165.reuse ;  /* 0x0000001614aa7c23 */ /* 0x100fe200080108a5 */
        /* <DEDUP_REMOVED lines=12> */
[----:B------:R-:W-:Y:S01]  /*c880*/  LDSM.16.MT88.4 R28, [R184+0x12800] ;  /* 0x01280000b81c783b */ /* 0x000fe20000004200 */
[--C-:B------:R-:W-:Y:S01]  /*c890*/  FFMA.FTZ R168, R168, UR22, -R165.reuse ;  /* 0x00000016a8a87c23 */ /* 0x100fe200080108a5 */
[----:B------:R-:W4:Y:S01]  /*c8a0*/  MUFU.EX2 R135, R135 ;  /* 0x0000008700877308 */ /* 0x000f220000000800 */
[----:B---3--:R-:W-:Y:S01]  /*c8b0*/  F2FP.F16.F32.PACK_AB R8, R153, R156 ;  /* 0x0000009c9908723e */ /* 0x008fe200000000ff */
[----:B------:R-:W-:Y:S01]  /*c8c0*/  LDSM.16.MT88.4 R148, [R184+0x16800] ;  /* 0x01680000b894783b */ /* 0x000fe20000004200 */
[--C-:B------:R-:W-:Y:S01]  /*c8d0*/  FFMA.FTZ R199, R166, UR22, -R165.reuse ;  /* 0x00000016a6c77c23 */ /* 0x100fe200080108a5 */
[--C-:B------:R-:W-:Y:S01]  /*c8e0*/  FFMA.FTZ R164, R164, UR22, -R165.reuse ;  /* 0x00000016a4a47c23 */ /* 0x100fe200080108a5 */
[----:B------:R-:W-:Y:S01]  /*c8f0*/  FFMA.FTZ R165, R160, UR22, -R165 ;  /* 0x00000016a0a57c23 */ /* 0x000fe200080108a5 */
[--C-:B------:R-:W-:Y:S01]  /*c900*/  FFMA.FTZ R160, R163, UR22, -R158.reuse ;  /* 0x00000016a3a07c23 */ /* 0x100fe2000801089e */
[--C-:B------:R-:W-:Y:S01]  /*c910*/  FFMA.FTZ R161, R161, UR22, -R158.reuse ;  /* 0x00000016a1a17c23 */ /* 0x100fe2000801089e */
[----:B------:R-:W-:Y:S01]  /*c920*/  MUFU.EX2 R152, R152 ;  /* 0x0000009800987308 */ /* 0x000fe20000000800 */
[--C-:B------:R-:W-:Y:S01]  /*c930*/  FFMA.FTZ R159, R159, UR22, -R158.reuse ;  /* 0x000000169f9f7c23 */ /* 0x100fe2000801089e */
[----:B------:R-:W-:-:S06]  /*c940*/  FFMA.FTZ R158, R157, UR22, -R158 ;  /* 0x000000169d9e7c23 */ /* 0x000fcc000801089e */
        /* <DEDUP_REMOVED lines=92> */
[----:B------:R-:W-:Y:S01]  /*cf10*/  MUFU.EX2 R170, R170 ;  /* 0x000000aa00aa7308 */ /* 0x000fe20000000800 */
[-C--:B------:R-:W-:Y:S01]  /*cf20*/  FMUL.FTZ R86, R86, R0.reuse ;  /* 0x0000000056567220 */ /* 0x080fe20000410000 */
[-C--:B------:R-:W-:Y:S01]  /*cf30*/  FMUL.FTZ R87, R87, R0.reuse ;  /* 0x0000000057577220 */ /* 0x080fe20000410000 */
[-C--:B------:R-:W-:Y:S01]  /*cf40*/  FMUL.FTZ R88, R88, R155.reuse ;  /* 0x0000009b58587220 */ /* 0x080fe20000410000 */
[C---:B--2---:R-:W-:Y:S01]  /*cf50*/  HMMA.16816.F32 R44, R8.reuse, R16, R44 ;  /* 0x00000010082c723c */ /* 0x044fe2000000182c */
[-C--:B------:R-:W-:Y:S01]  /*cf60*/  FMUL.FTZ R89, R89, R155.reuse ;  /* 0x0000009b59597220 */ /* 0x080fe20000410000 */
[-C--:B------:R-:W-:Y:S01]  /*cf70*/  FMUL.FTZ R90, R90, R0.reuse ;  /* 0x000000005a5a7220 */ /* 0x080fe20000410000 */
[-C--:B------:R-:W-:Y:S01]  /*cf80*/  FMUL.FTZ R91, R91, R0.reuse ;  /* 0x000000005b5b7220 */ /* 0x080fe20000410000 */
[----:B------:R-:W-:Y:S01]  /*cf90*/  MUFU.EX2 R171, R171 ;  /* 0x000000ab00ab7308 */ /* 0x000fe20000000800 */
[-C--:B------:R-:W-:Y:S01]  /*cfa0*/  FMUL.FTZ R68, R68, R155.reuse ;  /* 0x0000009b44447220 */ /* 0x080fe20000410000 */
[C---:B------:R-:W-:Y:S01]  /*cfb0*/  HMMA.16816.F32 R48, R8.reuse, R18, R48 ;  /* 0x000000120830723c */ /* 0x040fe20000001830 */
[----:B------:R-:W2:Y:S01]  /*cfc0*/  LDSM.16.MT88.4 R16, [R188+0x16000] ;  /* 0x01600000bc10783b */ /* 0x000ea20000004200 */
        /* <DEDUP_REMOVED lines=27> */
[C---:B---3--:R-:W-:Y:S01]  /*d180*/  HMMA.16816.F32 R52, R8.reuse, R12, R52 ;  /* 0x0000000c0834723c */ /* 0x048fe20000001834 */
[-C--:B------:R-:W-:Y:S01]  /*d190*/  FMUL.FTZ R98, R98, R0.reuse ;  /* 0x0000000062627220 */ /* 0x080fe20000410000 */
[-C--:B------:R-:W-:Y:S01]  /*d1a0*/  FMUL.FTZ R99, R99, R0.reuse ;  /* 0x0000000063637220 */ /* 0x080fe20000410000 */
[----:B------:R-:W-:Y:S01]  /*d1b0*/  MUFU.EX2 R214, R214 ;  /* 0x000000d600d67308 */ /* 0x000fe20000000800 */
[----:B------:R-:W-:Y:S01]  /*d1c0*/  FFMA.FTZ R156, R217, R155, R156 ;  /* 0x0000009bd99c7223 */ /* 0x000fe2000001009c */
[----:B------:R-:W-:Y:S01]  /*d1d0*/  FFMA.FTZ R213, R213, R0, R152 ;  /* 0x00000000d5d57223 */ /* 0x000fe20000010098 */
[----:B------:R-:W-:Y:S01]  /*d1e0*/  HMMA.16816.F32 R56, R8, R14, R56 ;  /* 0x0000000e0838723c */ /* 0x000fe20000001838 */
[----:B------:R-:W3:Y:S01]  /*d1f0*/  LDSM.16.MT88.4 R12, [R186+0x16000] ;  /* 0x01600000ba0c783b */ /* 0x000ee20000004200 */
[----:B------:R-:W-:Y:S01]  /*d200*/  FADD.FTZ R153, R153, R156 ;  /* 0x0000009c99997221 */ /* 0x000fe20000010000 */
[----:B------:R-:W-:-:S02]  /*d210*/  FADD.FTZ R134, R134, R213 ;  /* 0x000000d586867221 */ /* 0x000fc40000010000 */
[----:B------:R-:W4:Y:S01]  /*d220*/  MUFU.EX2 R223, R223 ;  /* 0x000000df00df7308 */ /* 0x000f220000000800 */
[----:B--2---:R-:W-:Y:S01]  /*d230*/  HMMA.16816.F32 R68, R8, R16, R68 ;  /* 0x000000100844723c */ /* 0x004fe20000001844 */
[----:B------:R-:W-:Y:S01]  /*d240*/  FADD.FTZ R154, R154, R153 ;  /* 0x000000999a9a7221 */ /* 0x000fe20000010000 */
[----:B------:R-:W-:-:S03]  /*d250*/  FADD.FTZ R133, R133, R134 ;  /* 0x0000008685857221 */ /* 0x000fc60000010000 */
[----:B------:R-:W-:Y:S01]  /*d260*/  FADD.FTZ R135, R135, R154 ;  /* 0x0000009a87877221 */ /* 0x000fe20000010000 */
[----:B------:R-:W-:Y:S01]  /*d270*/  HMMA.16816.F32 R72, R8, R18, R72 ;  /* 0x000000120848723c */ /* 0x000fe20000001848 */
[----:B------:R-:W2:Y:S01]  /*d280*/  LDSM.16.MT88.4 R16, [R186+0x14800] ;  /* 0x01480000ba10783b */ /* 0x000ea20000004200 */
        /* <DEDUP_REMOVED lines=14> */
[----:B---3--:R-:W-:Y:S01]  /*d370*/  HMMA.16816.F32 R76, R8, R12, R76 ;  /* 0x0000000c084c723c */ /* 0x008fe2000000184c */
[----:B------:R-:W-:Y:S01]  /*d380*/  F2FP.F16.F32.PACK_AB R6, R170, R167 ;  /* 0x000000a7aa06723e */ /* 0x000fe200000000ff */
[----:B------:R-:W-:Y:S01]  /*d390*/  FADD.FTZ R162, R169, R162 ;  /* 0x000000a2a9a27221 */ /* 0x000fe20000010000 */
[----:B----4-:R-:W-:Y:S01]  /*d3a0*/  F2FP.F16.F32.PACK_AB R7, R198, R197 ;  /* 0x000000c5c607723e */ /* 0x010fe200000000ff */
[----:B------:R-:W-:-:S02]  /*d3b0*/  FADD.FTZ R196, R196, R171 ;  /* 0x000000abc4c47221 */ /* 0x000fc40000010000 */
[----:B------:R-:W-:Y:S01]  /*d3c0*/  HMMA.16816.F32 R80, R8, R14, R80 ;  /* 0x0000000e0850723c */ /* 0x000fe20000001850 */
[----:B------:R-:W3:Y:S01]  /*d3d0*/  LDSM.16.MT88.4 R8, [R185+0x16800] ;  /* 0x01680000b908783b */ /* 0x000ee20000004200 */
        /* <DEDUP_REMOVED lines=15> */
[C---:B--2---:R-:W-:Y:S05]  /*d4d0*/  HMMA.16816.F32 R44, R4.reuse, R16, R44 ;  /* 0x00000010042c723c */ /* 0x044fea000000182c */
[----:B------:R-:W-:Y:S01]  /*d4e0*/  MUFU.EX2 R164, R164 ;  /* 0x000000a400a47308 */ /* 0x000fe20000000800 */
[C---:B------:R-:W-:Y:S01]  /*d4f0*/  HMMA.16816.F32 R48, R4.reuse, R18, R48 ;  /* 0x000000120430723c */ /* 0x040fe20000001830 */
[----:B------:R-:W2:Y:S05]  /*d500*/  LDSM.16.MT88.4 R16, [R186+0x16800] ;  /* 0x01680000ba10783b */ /* 0x000eaa0000004200 */
[C---:B---3--:R-:W-:Y:S01]  /*d510*/  HMMA.16816.F32 R84, R4.reuse, R8, R84 ;  /* 0x000000080454723c */ /* 0x048fe20000001854 */
        /* <DEDUP_REMOVED lines=14> */
[----:B------:R-:W3:Y:S01]  /*d600*/  MUFU.EX2 R161, R161 ;  /* 0x000000a100a17308 */ /* 0x000ee20000000800 */
        /* <DEDUP_REMOVED lines=12> */
[C---:B--2---:R-:W-:Y:S06]  /*d6d0*/  HMMA.16816.F32 R76, R4.reuse, R16, R76 ;  /* 0x00000010044c723c */ /* 0x044fec000000184c */
[----:B------:R-:W-:Y:S01]  /*d6e0*/  HMMA.16816.F32 R80, R4, R18, R80 ;  /* 0x000000120450723c */ /* 0x000fe20000001850 */
[----:B------:R-:W2:Y:S05]  /*d6f0*/  LDSM.16.MT88.4 R16, [R184+0x15000] ;  /* 0x01500000b810783b */ /* 0x000eaa0000004200 */
        /* <DEDUP_REMOVED lines=14> */
[----:B------:R-:W3:Y:S04]  /*d7e0*/  LDSM.16.MT88.4 R4, [R188+0x17000] ;  /* 0x01700000bc04783b */ /* 0x000ee80000004200 */
[----:B------:R-:W-:Y:S01]  /*d7f0*/  LDSM.16.MT88.4 R148, [R186+0x13800] ;  /* 0x01380000ba94783b */ /* 0x000fe20000004200 */
[C---:B-----5:R-:W-:Y:S06]  /*d800*/  HMMA.16816.F32 R44, R8.reuse, R20, R44 ;  /* 0x00000014082c723c */ /* 0x060fec000000182c */
[C---:B------:R-:W-:Y:S01]  /*d810*/  HMMA.16816.F32 R48, R8.reuse, R22, R48 ;  /* 0x000000160830723c */ /* 0x040fe20000001830 */
[----:B------:R-:W-:Y:S05]  /*d820*/  LDSM.16.MT88.4 R20, [R184+0x17000] ;  /* 0x01700000b814783b */ /* 0x000fea0000004200 */
[C---:B------:R-:W-:Y:S06]  /*d830*/  HMMA.16816.F32 R52, R8.reuse, R12, R52 ;  /* 0x0000000c0834723c */ /* 0x040fec0000001834 */
[C---:B------:R-:W-:Y:S01]  /*d840*/  HMMA.16816.F32 R56, R8.reuse, R14, R56 ;  /* 0x0000000e0838723c */ /* 0x040fe20000001838 */
[----:B------:R-:W5:Y:S05]  /*d850*/  LDSM.16.MT88.4 R12, [R185+0x17000] ;  /* 0x01700000b90c783b */ /* 0x000f6a0000004200 */
[C---:B--2---:R-:W-:Y:S06]  /*d860*/  HMMA.16816.F32 R60, R8.reuse, R16, R60 ;  /* 0x00000010083c723c */ /* 0x044fec000000183c */
[C---:B------:R-:W-:Y:S01]  /*d870*/  HMMA.16816.F32 R64, R8.reuse, R18, R64 ;  /* 0x000000120840723c */ /* 0x040fe20000001840 */
[----:B------:R-:W2:Y:S05]  /*d880*/  LDSM.16.MT88.4 R16, [R188+0x13800] ;  /* 0x01380000bc10783b */ /* 0x000eaa0000004200 */
[C---:B-1----:R-:W-:Y:S06]  /*d890*/  HMMA.16816.F32 R76, R8.reuse, R24, R76 ;  /* 0x00000018084c723c */ /* 0x042fec000000184c */
[C---:B------:R-:W-:Y:S01]  /*d8a0*/  HMMA.16816.F32 R80, R8.reuse, R26, R80 ;  /* 0x0000001a0850723c */ /* 0x040fe20000001850 */
[----:B------:R-:W1:Y:S05]  /*d8b0*/  LDSM.16.MT88.4 R24, [R185+0x15800] ;  /* 0x01580000b918783b */ /* 0x000e6a0000004200 */
[C---:B------:R-:W-:Y:S06]  /*d8c0*/  HMMA.16816.F32 R128, R8.reuse, R140, R128 ;  /* 0x0000008c0880723c */ /* 0x040fec0000001880 */
[C---:B------:R-:W-:Y:S01]  /*d8d0*/  HMMA.16816.F32 R124, R8.reuse, R142, R124 ;  /* 0x0000008e087c723c */ /* 0x040fe2000000187c */
[----:B------:R-:W1:Y:S05]  /*d8e0*/  LDSM.16.MT88.4 R140, [R185+0x13800] ;  /* 0x01380000b98c783b */ /* 0x000e6a0000004200 */
[C---:B---3--:R-:W-:Y:S06]  /*d8f0*/  HMMA.16816.F32 R68, R8.reuse, R4, R68 ;  /* 0x000000040844723c */ /* 0x048fec0000001844 */
        /* <DEDUP_REMOVED lines=11> */
[----:B------:R-:W3:Y:S01]  /*d9b0*/  LDSM.16.MT88.4 R136, [R184+0x13800] ;  /* 0x01380000b888783b */ /* 0x000ee20000004200 */
        /* <DEDUP_REMOVED lines=17> */
[C---:B--2---:R-:W-:Y:S06]  /*dad0*/  HMMA.16816.F32 R128, R4.reuse, R16, R128 ;  /* 0x000000100480723c */ /* 0x044fec0000001880 */
[C---:B------:R-:W-:Y:S01]  /*dae0*/  HMMA.16816.F32 R124, R4.reuse, R18, R124 ;  /* 0x00000012047c723c */ /* 0x040fe2000000187c */
[----:B------:R-:W2:Y:S05]  /*daf0*/  LDSM.16.MT88.4 R16, [R186+0x17800] ;  /* 0x01780000ba10783b */ /* 0x000eaa0000004200 */
[C---:B-1----:R-:W-:Y:S06]  /*db00*/  HMMA.16816.F32 R52, R4.reuse, R24, R52 ;  /* 0x000000180434723c */ /* 0x042fec0000001834 */
[C---:B------:R-:W-:Y:S01]  /*db10*/  HMMA.16816.F32 R56, R4.reuse, R26, R56 ;  /* 0x0000001a0438723c */ /* 0x040fe20000001838 */
[----:B------:R-:W1:Y:S05]  /*db20*/  LDSM.16.MT88.4 R24, [R184+0x17800] ;  /* 0x01780000b818783b */ /* 0x000e6a0000004200 */
        /* <DEDUP_REMOVED lines=14> */
[C---:B--2---:R-:W-:Y:S06]  /*dc10*/  HMMA.16816.F32 R76, R4.reuse, R16, R76 ;  /* 0x00000010044c723c */ /* 0x044fec000000184c */
[C---:B------:R-:W-:Y:S06]  /*dc20*/  HMMA.16816.F32 R80, R4.reuse, R18, R80 ;  /* 0x000000120450723c */ /* 0x040fec0000001850 */
[C---:B------:R-:W-:Y:S06]  /*dc30*/  HMMA.16816.F32 R84, R4.reuse, R8, R84 ;  /* 0x000000080454723c */ /* 0x040fec0000001854 */
[C---:B------:R-:W-:Y:S06]  /*dc40*/  HMMA.16816.F32 R88, R4.reuse, R10, R88 ;  /* 0x0000000a0458723c */ /* 0x040fec0000001858 */
[C---:B-1----:R-:W-:Y:S06]  /*dc50*/  HMMA.16816.F32 R92, R4.reuse, R24, R92 ;  /* 0x00000018045c723c */ /* 0x042fec000000185c */
[----:B------:R-:W-:-:S15]  /*dc60*/  HMMA.16816.F32 R96, R4, R26, R96 ;  /* 0x0000001a0460723c */ /* 0x000fde0000001860 */
[----:B------:R-:W-:-:S09]  /*dc70*/  NOP ;  /* 0x0000000000007918 */ /* 0x000fd20000000000 */
.L_x_516:
        /* <DEDUP_REMOVED lines=21> */
.L_x_526:
        /* <DEDUP_REMOVED lines=16> */
[----:B------:R-:W1:Y:S01]  /*ded0*/  @!P3 LDC.64 R6, c[0x0][0x218] ;  /* 0x00008600ff06bb82 */ /* 0x000e620000000a00 */
[C---:B--2---:R-:W-:Y:S04]  /*dee0*/  @!P2 LEA R18, P0, R15.reuse, R4, 0x1 ;  /* 0x000000040f12a211 */ /* 0x044fe800078008ff */
[C-C-:B------:R-:W-:Y:S02]  /*def0*/  @!P2 LEA.HI.X R19, R15.reuse, R5, R16.reuse, 0x1, P0 ;  /* 0x000000050f13a211 */ /* 0x140fe400000f0c10 */
[C---:B---3--:R-:W-:Y:S01]  /*df00*/  @!P3 LEA R12, P0, R15.reuse, R12, 0x1 ;  /* 0x0000000c0f0cb211 */ /* 0x048fe200078008ff */
[----:B------:R-:W2:Y:S02]  /*df10*/  @!P1 LDC.64 R4, c[0x0][0x218] ;  /* 0x00008600ff049b82 */ /* 0x000ea40000000a00 */
[----:B------:R-:W-:Y:S01]  /*df20*/  @!PT LDS RZ, [RZ] ;  /* 0x00000000fffff984 */ /* 0x000fe20000000800 */
[----:B------:R-:W-:Y:S01]  /*df30*/  @!PT LDS RZ, [RZ] ;  /* 0x00000000fffff984 */ /* 0x000fe20000000800 */
[----:B------:R-:W-:Y:S01]  /*df40*/  @!PT LDS RZ, [RZ] ;  /* 0x00000000fffff984 */ /* 0x000fe20000000800 */
[----:B------:R3:W-:Y:S01]  /*df50*/  @!P2 LDGSTS.E.BYPASS.LTC128B.128 [R201+0xc000], desc[UR28][R18.64] ;  /* 0x0c00000012c9afae */ /* 0x0007e2000b901d5c */
[C-C-:B------:R-:W-:Y:S02]  /*df60*/  @!P3 LEA.HI.X R13, R15.reuse, R13, R16.reuse, 0x1, P0 ;  /* 0x0000000d0f0db211 */ /* 0x140fe400000f0c10 */
[C---:B----4-:R-:W-:Y:S01]  /*df70*/  @!P1 LEA R10, P0, R15.reuse, R10, 0x1 ;  /* 0x0000000a0f0a9211 */ /* 0x050fe200078008ff */
[----:B------:R3:W-:Y:S03]  /*df80*/  @P3 STS.128 [R201+0xe000], RZ ;  /* 0x00e000ffc9003388 */ /* 0x0007e60000000c00 */
[C---:B------:R-:W-:Y:S01]  /*df90*/  @!P1 LEA.HI.X R11, R15.reuse, R11, R16, 0x1, P0 ;  /* 0x0000000b0f0b9211 */ /* 0x040fe200000f0c10 */
[----:B------:R-:W-:Y:S01]  /*dfa0*/  @!PT LDS RZ, [RZ] ;  /* 0x00000000fffff984 */ /* 0x000fe20000000800 */
[----:B------:R-:W-:Y:S01]  /*dfb0*/  @!PT LDS RZ, [RZ] ;  /* 0x00000000fffff984 */ /* 0x000fe20000000800 */
[----:B------:R-:W-:Y:S01]  /*dfc0*/  @!PT LDS RZ, [RZ] ;  /* 0x00000000fffff984 */ /* 0x000fe20000000800 */
[----:B------:R3:W-:Y:S01]  /*dfd0*/  @!P3 LDGSTS.E.BYPASS.LTC128B.128 [R201+0xe000], desc[UR28][R12.64+0x80] ;  /* 0x0e0000800cc9bfae */ /* 0x0007e2000b901d5c */
[----:B------:R-:W-:Y:S03]  /*dfe0*/  IADD3 R15, P0, R15, UR33, RZ ;  /* 0x000000210f0f7c10 */ /* 0x000fe6000ff1e0ff */
        /* <DEDUP_REMOVED lines=9> */
[C---:B-1----:R-:W-:Y:S03]  /*e080*/  @!P3 LEA R6, P0, R15.reuse, R6, 0x1 ;  /* 0x000000060f06b211 */ /* 0x042fe600078008ff */
[----:B------:R-:W-:Y:S01]  /*e090*/  @!PT LDS RZ, [RZ] ;  /* 0x00000000fffff984 */ /* 0x000fe20000000800 */
[----:B------:R-:W-:Y:S01]  /*e0a0*/  @!PT LDS RZ, [RZ] ;  /* 0x00000000fffff984 */ /* 0x000fe20000000800 */
[----:B------:R-:W-:Y:S01]  /*e0b0*/  @!PT LDS RZ, [RZ] ;  /* 0x00000000fffff984 */ /* 0x000fe20000000800 */
[----:B------:R3:W-:Y:S01]  /*e0c0*/  @!P2 LDGSTS.E.BYPASS.LTC128B.128 [R201+0xd000], desc[UR28][R8.64] ;  /* 0x0d00000008c9afae */ /* 0x0007e2000b901d5c */
[C-C-:B------:R-:W-:Y:S02]  /*e0d0*/  @!P3 LEA.HI.X R7, R15.reuse, R7, R16.reuse, 0x1, P0 ;  /* 0x000000070f07b211 */ /* 0x140fe400000f0c10 */
[C---:B--2---:R-:W-:Y:S01]  /*e0e0*/  @!P1 LEA R4, P0, R15.reuse, R4, 0x1 ;  /* 0x000000040f049211 */ /* 0x044fe200078008ff */
[----:B------:R3:W-:Y:S03]  /*e0f0*/  @P3 STS.128 [R201+0xf000], RZ ;  /* 0x00f000ffc9003388 */ /* 0x0007e60000000c00 */
[----:B------:R-:W-:Y:S01]  /*e100*/  @!P1 LEA.HI.X R5, R15, R5, R16, 0x1, P0 ;  /* 0x000000050f059211 */ /* 0x000fe200000f0c10 */
        /* <DEDUP_REMOVED lines=11> */
.L_x_524:
        /* <DEDUP_REMOVED lines=48> */
[----:B------:R1:W-:Y:S01]  /*e4c0*/  @!P2 LDGSTS.E.BYPASS.LTC128B.128 [R201+0x13000], desc[UR28][R218.64] ;  /* 0x13000000dac9afae */ /* 0x0003e2000b901d5c */
        /* <DEDUP_REMOVED lines=15> */
[----:B------:R-:W-:Y:S01]  /*e5c0*/  ISETP.GE.AND P4, PT, R3, R207, PT ;  /* 0x000000cf0300720c */ /* 0x000fe20003f86270 */
[----:B------:R-:W-:Y:S01]  /*e5d0*/  IMAD.IADD R233, R211, 0x1, -R231 ;  /* 0x00000001d3e97824 */ /* 0x000fe200078e0ae7 */
[C---:B------:R-:W-:Y:S03]  /*e5e0*/  ISETP.GE.OR P5, PT, R3.reuse, R209, !P5 ;  /* 0x000000d10300720c */ /* 0x040fe60006fa6670 */
[----:B------:R-:W-:Y:S01]  /*e5f0*/  LDSM.16.M88.4 R132, [R194] ;  /* 0x00000000c284783b */ /* 0x000fe20000000200 */
[C---:B------:R-:W-:Y:S02]  /*e600*/  ISETP.GE.OR P4, PT, R3.reuse, R206, !P4 ;  /* 0x000000ce0300720c */ /* 0x040fe40006786670 */
[----:B------:R-:W-:Y:S03]  /*e610*/  IABS R233, R233 ;  /* 0x000000e900e97213 */ /* 0x000fe60000000000 */
[----:B------:R-:W3:Y:S01]  /*e620*/  LDSM.16.M88.4 R136, [R193+0xc000] ;  /* 0x00c00000c188783b */ /* 0x000ee20000000200 */
[----:B------:R-:W-:Y:S01]  /*e630*/  I2FP.F32.S32 R233, R233 ;  /* 0x000000e900e97245 */ /* 0x000fe20000201400 */
[----:B-1----:R-:W-:Y:S04]  /*e640*/  VIADD R218, R3, 0x29 ;  /* 0x0000002903da7836 */ /* 0x002fe80000000000 */
[----:B------:R-:W1:Y:S01]  /*e650*/  LDSM.16.M88.4 R140, [R193+0xc800] ;  /* 0x00c80000c18c783b */ /* 0x000e620000000200 */
[----:B------:R-:W-:Y:S05]  /*e660*/  IMAD.IADD R220, R211, 0x1, -R218 ;  /* 0x00000001d3dc7824 */ /* 0x000fea00078e0ada */
[----:B------:R-:W4:Y:S01]  /*e670*/  LDSM.16.M88.4 R144, [R193+0xd000] ;  /* 0x00d00000c190783b */ /* 0x000f220000000200 */
[----:B------:R-:W-:Y:S04]  /*e680*/  IABS R220, R220 ;  /* 0x000000dc00dc7213 */ /* 0x000fe80000000000 */
[----:B------:R-:W-:Y:S01]  /*e690*/  I2FP.F32.S32 R220, R220 ;  /* 0x000000dc00dc7245 */ /* 0x000fe20000201400 */
[----:B------:R-:W5:Y:S06]  /*e6a0*/  LDSM.16.M88.4 R148, [R193+0xd800] ;  /* 0x00d80000c194783b */ /* 0x000f6c0000000200 */
[----:B------:R-:W0:Y:S06]  /*e6b0*/  LDGDEPBAR ;  /* 0x00000000000079af */ /* 0x000e2c0000000000 */
[----:B------:R-:W-:Y:S06]  /*e6c0*/  LDSM.16.M88.4 R152, [R192] ;  /* 0x00000000c098783b */ /* 0x000fec0000000200 */
[----:B------:R-:W2:Y:S01]  /*e6d0*/  LDSM.16.M88.4 R156, [R191] ;  /* 0x00000000bf9c783b */ /* 0x000ea20000000200 */
[C---:B---3--:R-:W-:Y:S05]  /*e6e0*/  HMMA.16816.F32 R4, R132.reuse, R136, RZ ;  /* 0x000000888404723c */ /* 0x048fea00000018ff */
[----:B------:R-:W3:Y:S01]  /*e6f0*/  LDSM.16.M88.4 R160, [R183] ;  /* 0x00000000b7a0783b */ /* 0x000ee20000000200 */
[C---:B------:R-:W-:Y:S05]  /*e700*/  HMMA.16816.F32 R8, R132.reuse, R138, RZ ;  /* 0x0000008a8408723c */ /* 0x040fea00000018ff */
[----:B------:R-:W3:Y:S01]  /*e710*/  LDSM.16.M88.4 R136, [R182] ;  /* 0x00000000b688783b */ /* 0x000ee20000000200 */
[C---:B-1----:R-:W-:Y:S05]  /*e720*/  HMMA.16816.F32 R12, R132.reuse, R140, RZ ;  /* 0x0000008c840c723c */ /* 0x042fea00000018ff */
[----:B------:R-:W1:Y:S01]  /*e730*/  LDSM.16.M88.4 R164, [R181] ;  /* 0x00000000b5a4783b */ /* 0x000e620000000200 */
[C---:B------:R-:W-:Y:S05]  /*e740*/  HMMA.16816.F32 R16, R132.reuse, R142, RZ ;  /* 0x0000008e8410723c */ /* 0x040fea00000018ff */
[----:B------:R-:W-:Y:S01]  /*e750*/  LDSM.16.M88.4 R140, [R190] ;  /* 0x00000000be8c783b */ /* 0x000fe20000000200 */
[C---:B----4-:R-:W-:Y:S05]  /*e760*/  HMMA.16816.F32 R20, R132.reuse, R144, RZ ;  /* 0x000000908414723c */ /* 0x050fea00000018ff */
[----:B------:R-:W-:Y:S01]  /*e770*/  LDSM.16.M88.4 R168, [R187+0xc800] ;  /* 0x00c80000bba8783b */ /* 0x000fe20000000200 */
[C---:B------:R-:W-:Y:S05]  /*e780*/  HMMA.16816.F32 R24, R132.reuse, R146, RZ ;  /* 0x000000928418723c */ /* 0x040fea00000018ff */
[----:B------:R-:W4:Y:S01]  /*e790*/  LDSM.16.M88.4 R144, [R187+0xc000] ;  /* 0x00c00000bb90783b */ /* 0x000f220000000200 */
[C---:B-----5:R-:W-:Y:S06]  /*e7a0*/  HMMA.16816.F32 R28, R132.reuse, R148, RZ ;  /* 0x00000094841c723c */ /* 0x060fec00000018ff */
[----:B--2---:R-:W-:Y:S01]  /*e7b0*/  HMMA.16816.F32 R32, R132, R150, RZ ;  /* 0x000000968420723c */ /* 0x004fe200000018ff */
[----:B------:R-:W2:Y:S05]  /*e7c0*/  LDSM.16.M88.4 R132, [R187+0xd000] ;  /* 0x00d00000bb84783b */ /* 0x000eaa0000000200 */
[C---:B------:R-:W-:Y:S01]  /*e7d0*/  HMMA.16816.F32 R4, R152.reuse, R156, R4 ;  /* 0x0000009c9804723c */ /* 0x040fe20000001804 */
[----:B------:R-:W5:Y:S05]  /*e7e0*/  LDSM.16.M88.4 R148, [R187+0xd800] ;  /* 0x00d80000bb94783b */ /* 0x000f6a0000000200 */
[C---:B------:R-:W-:Y:S01]  /*e7f0*/  HMMA.16816.F32 R8, R152.reuse, R158, R8 ;  /* 0x0000009e9808723c */ /* 0x040fe20000001808 */
[----:B------:R-:W-:Y:S05]  /*e800*/  LDSM.16.M88.4 R156, [R180+0x1000] ;  /* 0x00100000b49c783b */ /* 0x000fea0000000200 */
[C---:B---3--:R-:W-:Y:S06]  /*e810*/  HMMA.16816.F32 R12, R152.reuse, R160, R12 ;  /* 0x000000a0980c723c */ /* 0x048fec000000180c */
[C---:B------:R-:W-:Y:S01]  /*e820*/  HMMA.16816.F32 R16, R152.reuse, R162, R16 ;  /* 0x000000a29810723c */ /* 0x040fe20000001810 */
[----:B------:R-:W-:Y:S05]  /*e830*/  LDSM.16.M88.4 R160, [R180+0x1800] ;  /* 0x00180000b4a0783b */ /* 0x000fea0000000200 */
[C---:B------:R-:W-:Y:S06]  /*e840*/  HMMA.16816.F32 R20, R152.reuse, R136, R20 ;  /* 0x000000889814723c */ /* 0x040fec0000001814 */
[C---:B------:R-:W-:Y:S01]  /*e850*/  HMMA.16816.F32 R24, R152.reuse, R138, R24 ;  /* 0x0000008a9818723c */ /* 0x040fe20000001818 */
[----:B------:R-:W-:Y:S05]  /*e860*/  LDSM.16.M88.4 R136, [R189] ;  /* 0x00000000bd88783b */ /* 0x000fea0000000200 */
[C---:B-1----:R-:W-:Y:S06]  /*e870*/  HMMA.16816.F32 R28, R152.reuse, R164, R28 ;  /* 0x000000a4981c723c */ /* 0x042fec000000181c */
[----:B------:R-:W-:Y:S01]  /*e880*/  HMMA.16816.F32 R32, R152, R166, R32 ;  /* 0x000000a69820723c */ /* 0x000fe20000001820 */
[----:B------:R-:W1:Y:S05]  /*e890*/  LDSM.16.M88.4 R152, [R180] ;  /* 0x00000000b498783b */ /* 0x000e6a0000000200 */
[C---:B----4-:R-:W-:Y:S01]  /*e8a0*/  HMMA.16816.F32 R4, R140.reuse, R144, R4 ;  /* 0x000000908c04723c */ /* 0x050fe20000001804 */
[----:B------:R-:W-:Y:S05]  /*e8b0*/  LDSM.16.M88.4 R164, [R193+0xe000] ;  /* 0x00e00000c1a4783b */ /* 0x000fea0000000200 */
        /* <DEDUP_REMOVED lines=8> */
[C---:B-----5:R-:W-:Y:S06]  /*e940*/  HMMA.16816.F32 R28, R140.reuse, R148, R28 ;  /* 0x000000948c1c723c */ /* 0x060fec000000181c */
[----:B------:R-:W-:Y:S01]  /*e950*/  HMMA.16816.F32 R32, R140, R150, R32 ;  /* 0x000000968c20723c */ /* 0x000fe20000001820 */
[----:B------:R-:W4:Y:S05]  /*e960*/  LDSM.16.M88.4 R140, [R193+0xe800] ;  /* 0x00e80000c18c783b */ /* 0x000f2a0000000200 */
[C---:B-1----:R-:W-:Y:S01]  /*e970*/  HMMA.16816.F32 R4, R136.reuse, R152, R4 ;  /* 0x000000988804723c */ /* 0x042fe20000001804 */
[----:B------:R-:W1:Y:S05]  /*e980*/  LDSM.16.M88.4 R148, [R193+0xf000] ;  /* 0x00f00000c194783b */ /* 0x000e6a0000000200 */
[C---:B------:R-:W-:Y:S01]  /*e990*/  HMMA.16816.F32 R8, R136.reuse, R154, R8 ;  /* 0x0000009a8808723c */ /* 0x040fe20000001808 */
[----:B------:R-:W-:Y:S05]  /*e9a0*/  LDSM.16.M88.4 R152, [R192+0x4000] ;  /* 0x00400000c098783b */ /* 0x000fea0000000200 */
[C---:B---3--:R-:W-:Y:S06]  /*e9b0*/  HMMA.16816.F32 R12, R136.reuse, R144, R12 ;  /* 0x00000090880c723c */ /* 0x048fec000000180c */
[C---:B------:R-:W-:Y:S01]  /*e9c0*/  HMMA.16816.F32 R16, R136.reuse, R146, R16 ;  /* 0x000000928810723c */ /* 0x040fe20000001810 */
[----:B------:R-:W3:Y:S05]  /*e9d0*/  LDSM.16.M88.4 R144, [R193+0xf800] ;  /* 0x00f80000c190783b */ /* 0x000eea0000000200 */
[C---:B------:R-:W-:Y:S06]  /*e9e0*/  HMMA.16816.F32 R20, R136.reuse, R156, R20 ;  /* 0x0000009c8814723c */ /* 0x040fec0000001814 */
[C---:B------:R-:W-:Y:S01]  /*e9f0*/  HMMA.16816.F32 R24, R136.reuse, R158, R24 ;  /* 0x0000009e8818723c */ /* 0x040fe20000001818 */
[----:B------:R-:W5:Y:S05]  /*ea00*/  LDSM.16.M88.4 R156, [R179] ;  /* 0x00000000b39c783b */ /* 0x000f6a0000000200 */
[C---:B------:R-:W-:Y:S06]  /*ea10*/  HMMA.16816.F32 R28, R136.reuse, R160, R28 ;  /* 0x000000a0881c723c */ /* 0x040fec000000181c */
[----:B------:R-:W-:Y:S01]  /*ea20*/  HMMA.16816.F32 R32, R136, R162, R32 ;  /* 0x000000a28820723c */ /* 0x000fe20000001820 */
[----:B------:R-:W5:Y:S05]  /*ea30*/  LDSM.16.M88.4 R136, [R178] ;  /* 0x00000000b288783b */ /* 0x000f6a0000000200 */
[C---:B--2---:R-:W-:Y:S01]  /*ea40*/  HMMA.16816.F32 R4, R132.reuse, R164, R4 ;  /* 0x000000a48404723c */ /* 0x044fe20000001804 */
[----:B------:R-:W2:Y:S05]  /*ea50*/  LDSM.16.M88.4 R160, [R177] ;  /* 0x00000000b1a0783b */ /* 0x000eaa0000000200 */
[C---:B------:R-:W-:Y:S01]  /*ea60*/  HMMA.16816.F32 R8, R132.reuse, R166, R8 ;  /* 0x000000a68408723c */ /* 0x040fe20000001808 */
[----:B------:R-:W2:Y:S05]  /*ea70*/  LDSM.16.M88.4 R164, [R176] ;  /* 0x00000000b0a4783b */ /* 0x000eaa0000000200 */
[C---:B----4-:R-:W-:Y:S06]  /*ea80*/  HMMA.16816.F32 R12, R132.reuse, R140, R12 ;  /* 0x0000008c840c723c */ /* 0x050fec000000180c */
        /* <DEDUP_REMOVED lines=8> */
[C---:B-----5:R-:W-:Y:S01]  /*eb10*/  HMMA.16816.F32 R4, R152.reuse, R156, R4 ;  /* 0x0000009c9804723c */ /* 0x060fe20000001804 */
[----:B------:R-:W-:Y:S05]  /*eb20*/  LDSM.16.M88.4 R144, [R189+0x4000] ;  /* 0x00400000bd90783b */ /* 0x000fea0000000200 */
[C---:B------:R-:W-:Y:S01]  /*eb30*/  HMMA.16816.F32 R8, R152.reuse, R158, R8 ;  /* 0x0000009e9808723c */ /* 0x040fe20000001808 */
[----:B------:R-:W-:Y:S05]  /*eb40*/  LDSM.16.M88.4 R156, [R180+0x2000] ;  /* 0x00200000b49c783b */ /* 0x000fea0000000200 */
[C---:B------:R-:W-:Y:S06]  /*eb50*/  HMMA.16816.F32 R12, R152.reuse, R136, R12 ;  /* 0x00000088980c723c */ /* 0x040fec000000180c */
[C---:B------:R-:W-:Y:S01]  /*eb60*/  HMMA.16816.F32 R16, R152.reuse, R138, R16 ;  /* 0x0000008a9810723c */ /* 0x040fe20000001810 */
[----:B------:R-:W4:Y:S05]  /*eb70*/  LDSM.16.M88.4 R136, [R187+0xf800] ;  /* 0x00f80000bb88783b */ /* 0x000f2a0000000200 */
[C---:B--2---:R-:W-:Y:S06]  /*eb80*/  HMMA.16816.F32 R20, R152.reuse, R160, R20 ;  /* 0x000000a09814723c */ /* 0x044fec0000001814 */
[C---:B------:R-:W-:Y:S01]  /*eb90*/  HMMA.16816.F32 R24, R152.reuse, R162, R24 ;  /* 0x000000a29818723c */ /* 0x040fe20000001818 */
[----:B------:R-:W-:Y:S05]  /*eba0*/  LDSM.16.M88.4 R160, [R180+0x3800] ;  /* 0x00380000b4a0783b */ /* 0x000fea0000000200 */
[C---:B------:R-:W-:Y:S06]  /*ebb0*/  HMMA.16816.F32 R28, R152.reuse, R164, R28 ;  /* 0x000000a4981c723c */ /* 0x040fec000000181c */
[----:B------:R-:W-:Y:S01]  /*ebc0*/  HMMA.16816.F32 R32, R152, R166, R32 ;  /* 0x000000a69820723c */ /* 0x000fe20000001820 */
[----:B------:R-:W2:Y:S05]  /*ebd0*/  LDSM.16.M88.4 R152, [R180+0x2800] ;  /* 0x00280000b498783b */ /* 0x000eaa0000000200 */
[C---:B-1----:R-:W-:Y:S01]  /*ebe0*/  HMMA.16816.F32 R4, R140.reuse, R148, R4 ;  /* 0x000000948c04723c */ /* 0x042fe20000001804 */
[----:B------:R-:W-:Y:S05]  /*ebf0*/  LDSM.16.M88.4 R164, [R193+0x10000] ;  /* 0x01000000c1a4783b */ /* 0x000fea0000000200 */
[C---:B------:R-:W-:Y:S01]  /*ec00*/  HMMA.16816.F32 R8, R140.reuse, R150, R8 ;  /* 0x000000968c08723c */ /* 0x040fe20000001808 */
[----:B------:R-:W1:Y:S05]  /*ec10*/  LDSM.16.M88.4 R148, [R180+0x3000] ;  /* 0x00300000b494783b */ /* 0x000e6a0000000200 */
[C---:B------:R-:W-:Y:S06]  /*ec20*/  HMMA.16816.F32 R12, R140.reuse, R168, R12 ;  /* 0x000000a88c0c723c */ /* 0x040fec000000180c */
[C---:B------:R-:W-:Y:S01]  /*ec30*/  HMMA.16816.F32 R16, R140.reuse, R170, R16 ;  /* 0x000000aa8c10723c */ /* 0x040fe20000001810 */
[----:B------:R-:W-:Y:S05]  /*ec40*/  LDSM.16.M88.4 R168, [R174] ;  /* 0x00000000aea8783b */ /* 0x000fea0000000200 */
[C---:B---3--:R-:W-:Y:S06]  /*ec50*/  HMMA.16816.F32 R20, R140.reuse, R132, R20 ;  /* 0x000000848c14723c */ /* 0x048fec0000001814 */
[C---:B------:R-:W-:Y:S01]  /*ec60*/  HMMA.16816.F32 R24, R140.reuse, R134, R24 ;  /* 0x000000868c18723c */ /* 0x040fe20000001818 */
[----:B------:R-:W3:Y:S05]  /*ec70*/  LDSM.16.M88.4 R132, [R194+0x8000] ;  /* 0x00800000c284783b */ /* 0x000eea0000000200 */
[C---:B----4-:R-:W-:Y:S06]  /*ec80*/  HMMA.16816.F32 R28, R140.reuse, R136, R28 ;  /* 0x000000888c1c723c */ /* 0x050fec000000181c */
[----:B------:R-:W-:Y:S01]  /*ec90*/  HMMA.16816.F32 R32, R140, R138, R32 ;  /* 0x0000008a8c20723c */ /* 0x000fe20000001820 */
[----:B------:R-:W4:Y:S05]  /*eca0*/  LDSM.16.M88.4 R136, [R193+0x10800] ;  /* 0x01080000c188783b */ /* 0x000f2a0000000200 */
[C---:B------:R-:W-:Y:S01]  /*ecb0*/  HMMA.16816.F32 R4, R144.reuse, R156, R4 ;  /* 0x0000009c9004723c */ /* 0x040fe20000001804 */
[----:B------:R-:W5:Y:S05]  /*ecc0*/  LDSM.16.M88.4 R140, [R193+0x11000] ;  /* 0x01100000c18c783b */ /* 0x000f6a0000000200 */
[C---:B------:R-:W-:Y:S01]  /*ecd0*/  HMMA.16816.F32 R8, R144.reuse, R158, R8 ;  /* 0x0000009e9008723c */ /* 0x040fe20000001808 */
[----:B------:R-:W-:Y:S05]  /*ece0*/  LDSM.16.M88.4 R156, [R175] ;  /* 0x00000000af9c783b */ /* 0x000fea0000000200 */
[C---:B--2---:R-:W-:Y:S06]  /*ecf0*/  HMMA.16816.F32 R12, R144.reuse, R152, R12 ;  /* 0x00000098900c723c */ /* 0x044fec000000180c */
[C---:B------:R-:W-:Y:S01]  /*ed00*/  HMMA.16816.F32 R16, R144.reuse, R154, R16 ;  /* 0x0000009a9010723c */ /* 0x040fe20000001810 */
[----:B------:R-:W-:Y:S05]  /*ed10*/  LDSM.16.M88.4 R152, [R192+0x8000] ;  /* 0x00800000c098783b */ /* 0x000fea0000000200 */
[C---:B-1----:R-:W-:Y:S06]  /*ed20*/  HMMA.16816.F32 R20, R144.reuse, R148, R20 ;  /* 0x000000949014723c */ /* 0x042fec0000001814 */
[C---:B------:R-:W-:Y:S01]  /*ed30*/  HMMA.16816.F32 R24, R144.reuse, R150, R24 ;  /* 0x000000969018723c */ /* 0x040fe20000001818 */
[----:B------:R-:W1:Y:S05]  /*ed40*/  LDSM.16.M88.4 R148, [R193+0x11800] ;  /* 0x01180000c194783b */ /* 0x000e6a0000000200 */
[C---:B------:R-:W-:Y:S06]  /*ed50*/  HMMA.16816.F32 R28, R144.reuse, R160, R28 ;  /* 0x000000a0901c723c */ /* 0x040fec000000181c */
[----:B------:R-:W-:Y:S01]  /*ed60*/  HMMA.16816.F32 R32, R144, R162, R32 ;  /* 0x000000a29020723c */ /* 0x000fe20000001820 */
[----:B------:R-:W2:Y:S05]  /*ed70*/  LDSM.16.M88.4 R144, [R173] ;  /* 0x00000000ad90783b */ /* 0x000eaa0000000200 */
[C---:B---3--:R-:W-:Y:S01]  /*ed80*/  HMMA.16816.F32 R4, R132.reuse, R164, R4 ;  /* 0x000000a48404723c */ /* 0x048fe20000001804 */
[----:B------:R-:W3:Y:S05]  /*ed90*/  LDSM.16.M88.4 R160, [R172] ;  /* 0x00000000aca0783b */ /* 0x000eea0000000200 */
[C---:B------:R-:W-:Y:S01]  /*eda0*/  HMMA.16816.F32 R8, R132.reuse, R166, R8 ;  /* 0x000000a68408723c */ /* 0x040fe20000001808 */
[----:B------:R-:W-:Y:S05]  /*edb0*/  LDSM.16.M88.4 R164, [R180+0x4000] ;  /* 0x00400000b4a4783b */ /* 0x000fea0000000200 */
[C---:B----4-:R-:W-:Y:S06]  /*edc0*/  HMMA.16816.F32 R12, R132.reuse, R136, R12 ;  /* 0x00000088840c723c */ /* 0x050fec000000180c */
[C---:B------:R-:W-:Y:S01]  /*edd0*/  HMMA.16816.F32 R16, R132.reuse, R138, R16 ;  /* 0x0000008a8410723c */ /* 0x040fe20000001810 */
[----:B------:R-:W-:Y:S05]  /*ede0*/  LDSM.16.M88.4 R136, [R190+0x8000] ;  /* 0x00800000be88783b */ /* 0x000fea0000000200 */
[C---:B-----5:R-:W-:Y:S06]  /*edf0*/  HMMA.16816.F32 R20, R132.reuse, R140, R20 ;  /* 0x0000008c8414723c */ /* 0x060fec0000001814 */
[C---:B------:R-:W-:Y:S01]  /*ee00*/  HMMA.16816.F32 R24, R132.reuse, R142, R24 ;  /* 0x0000008e8418723c */ /* 0x040fe20000001818 */
[----:B------:R-:W4:Y:S05]  /*ee10*/  LDSM.16.M88.4 R140, [R187+0x10000] ;  /* 0x01000000bb8c783b */ /* 0x000f2a0000000200 */
[C---:B-1----:R-:W-:Y:S06]  /*ee20*/  HMMA.16816.F32 R28, R132.reuse, R148, R28 ;  /* 0x00000094841c723c */ /* 0x042fec000000181c */
[----:B------:R-:W-:Y:S01]  /*ee30*/  HMMA.16816.F32 R32, R132, R150, R32 ;  /* 0x000000968420723c */ /* 0x000fe20000001820 */
[----:B------:R-:W1:Y:S05]  /*ee40*/  LDSM.16.M88.4 R132, [R187+0x10800] ;  /* 0x01080000bb84783b */ /* 0x000e6a0000000200 */
[C---:B------:R-:W-:Y:S01]  /*ee50*/  HMMA.16816.F32 R4, R152.reuse, R156, R4 ;  /* 0x0000009c9804723c */ /* 0x040fe20000001804 */
[----:B------:R-:W5:Y:S05]  /*ee60*/  LDSM.16.M88.4 R148, [R187+0x11000] ;  /* 0x01100000bb94783b */ /* 0x000f6a0000000200 */
[C---:B------:R-:W-:Y:S01]  /*ee70*/  HMMA.16816.F32 R8, R152.reuse, R158, R8 ;  /* 0x0000009e9808723c */ /* 0x040fe20000001808 */
[----:B------:R-:W5:Y:S05]  /*ee80*/  LDSM.16.M88.4 R156, [R187+0x11800] ;  /* 0x01180000bb9c783b */ /* 0x000f6a0000000200 */
[C---:B------:R-:W-:Y:S06]  /*ee90*/  HMMA.16816.F32 R12, R152.reuse, R168, R12 ;  /* 0x000000a8980c723c */ /* 0x040fec000000180c */
[C---:B------:R-:W-:Y:S05]  /*eea0*/  HMMA.16816.F32 R16, R152.reuse, R170, R16 ;  /* 0x000000aa9810723c */ /* 0x040fea0000001810 */
[----:B------:R-:W-:Y:S01]  /*eeb0*/  VIADD R168, R3, 0x1 ;  /* 0x0000000103a87836 */ /* 0x000fe20000000000 */
[C---:B--2---:R-:W-:Y:S04]  /*eec0*/  HMMA.16816.F32 R20, R152.reuse, R144, R20 ;  /* 0x000000909814723c */ /* 0x044fe80000001814 */
[C---:B------:R-:W-:Y:S01]  /*eed0*/  ISETP.GE.AND P0, PT, R168.reuse, R210, PT ;  /* 0x000000d2a800720c */ /* 0x040fe20003f06270 */
[C-C-:B------:R-:W-:Y:S01]  /*eee0*/  IMAD.IADD R170, R211.reuse, 0x1, -R168.reuse ;  /* 0x00000001d3aa7824 */ /* 0x140fe200078e0aa8 */
[C---:B------:R-:W-:Y:S01]  /*eef0*/  ISETP.GE.AND P6, PT, R168.reuse, R207, PT ;  /* 0x000000cfa800720c */ /* 0x040fe20003fc6270 */
[C---:B------:R-:W-:Y:S01]  /*ef00*/  HMMA.16816.F32 R24, R152.reuse, R146, R24 ;  /* 0x000000929818723c */ /* 0x040fe20000001818 */
[----:B------:R-:W2:Y:S02]  /*ef10*/  LDSM.16.M88.4 R144, [R189+0x8000] ;  /* 0x00800000bd90783b */ /* 0x000ea40000000200 */
[C---:B------:R-:W-:Y:S01]  /*ef20*/  ISETP.GE.OR P0, PT, R168.reuse, R209, !P0 ;  /* 0x000000d1a800720c */ /* 0x040fe20004706670 */
[--C-:B------:R-:W-:Y:S01]  /*ef30*/  IMAD.IADD R171, R211, 0x1, -R3.reuse ;  /* 0x00000001d3ab7824 */ /* 0x100fe200078e0a03 */
[----:B------:R-:W-:Y:S01]  /*ef40*/  ISETP.GE.OR P6, PT, R168, R206, !P6 ;  /* 0x000000cea800720c */ /* 0x000fe200077c6670 */
[C---:B---3--:R-:W-:Y:S05]  /*ef50*/  HMMA.16816.F32 R28, R152.reuse, R160, R28 ;  /* 0x000000a0981c723c */ /* 0x048fea000000181c */
[----:B------:R-:W-:Y:S01]  /*ef60*/  IABS R171, R171 ;  /* 0x000000ab00ab7213 */ /* 0x000fe20000000000 */
[----:B------:R-:W-:Y:S05]  /*ef70*/  HMMA.16816.F32 R32, R152, R162, R32 ;  /* 0x000000a29820723c */ /* 0x000fea0000001820 */
[----:B------:R-:W-:Y:S01]  /*ef80*/  IABS R170, R170 ;  /* 0x000000aa00aa7213 */ /* 0x000fe20000000000 */
[C---:B----4-:R-:W-:Y:S05]  /*ef90*/  HMMA.16816.F32 R4, R136.reuse, R140, R4 ;  /* 0x0000008c8804723c */ /* 0x050fea0000001804 */
[----:B------:R-:W-:Y:S01]  /*efa0*/  I2FP.F32.S32 R171, R171 ;  /* 0x000000ab00ab7245 */ /* 0x000fe20000201400 */
[C---:B------:R-:W-:Y:S05]  /*efb0*/  HMMA.16816.F32 R8, R136.reuse, R142, R8 ;  /* 0x0000008e8808723c */ /* 0x040fea0000001808 */
[----:B------:R-:W-:Y:S01]  /*efc0*/  I2FP.F32.S32 R170, R170 ;  /* 0x000000aa00aa7245 */ /* 0x000fe20000201400 */
[C---:B-1----:R-:W-:Y:S05]  /*efd0*/  HMMA.16816.F32 R12, R136.reuse, R132, R12 ;  /* 0x00000084880c723c */ /* 0x042fea000000180c */
[C---:B------:R-:W-:Y:S01]  /*efe0*/  IMAD.IADD R169, R208.reuse, 0x1, -R3 ;  /* 0x00000001d0a97824 */ /* 0x040fe200078e0a03 */
[C---:B------:R-:W-:Y:S01]  /*eff0*/  HMMA.16816.F32 R16, R136.reuse, R134, R16 ;  /* 0x000000868810723c */ /* 0x040fe20000001810 */
[----:B------:R-:W1:Y:S04]  /*f000*/  LDSM.16.M88.4 R132, [R180+0x4800] ;  /* 0x00480000b484783b */ /* 0x000e680000000200 */
[----:B------:R-:W-:Y:S01]  /*f010*/  IABS R169, R169 ;  /* 0x000000a900a97213 */ /* 0x000fe20000000000 */
[C---:B-----5:R-:W-:Y:S05]  /*f020*/  HMMA.16816.F32 R20, R136.reuse, R148, R20 ;  /* 0x000000948814723c */ /* 0x060fea0000001814 */
[----:B------:R-:W-:Y:S01]  /*f030*/  I2FP.F32.S32 R169, R169 ;  /* 0x000000a900a97245 */ /* 0x000fe20000201400 */
[C---:B------:R-:W-:Y:S05]  /*f040*/  HMMA.16816.F32 R24, R136.reuse, R150, R24 ;  /* 0x000000968818723c */ /* 0x040fea0000001818 */
[----:B------:R-:W-:Y:S01]  /*f050*/  IMAD.IADD R168, R208, 0x1, -R168 ;  /* 0x00000001d0a87824 */ /* 0x000fe200078e0aa8 */
[C---:B------:R-:W-:Y:S05]  /*f060*/  HMMA.16816.F32 R28, R136.reuse, R156, R28 ;  /* 0x0000009c881c723c */ /* 0x040fea000000181c */
[----:B------:R-:W-:Y:S01]  /*f070*/  IABS R168, R168 ;  /* 0x000000a800a87213 */ /* 0x000fe20000000000 */
[----:B------:R-:W-:Y:S01]  /*f080*/  HMMA.16816.F32 R32, R136, R158, R32 ;  /* 0x0000009e8820723c */ /* 0x000fe20000001820 */
[----:B------:R-:W3:Y:S04]  /*f090*/  LDSM.16.M88.4 R136, [R180+0x5000] ;  /* 0x00500000b488783b */ /* 0x000ee80000000200 */
[----:B------:R-:W-:Y:S01]  /*f0a0*/  I2FP.F32.S32 R168, R168 ;  /* 0x000000a800a87245 */ /* 0x000fe20000201400 */
[C---:B--2---:R-:W-:Y:S06]  /*f0b0*/  HMMA.16816.F32 R4, R144.reuse, R164, R4 ;  /* 0x000000a49004723c */ /* 0x044fec0000001804 */
[C---:B------:R-:W-:Y:S06]  /*f0c0*/  HMMA.16816.F32 R8, R144.reuse, R166, R8 ;  /* 0x000000a69008723c */ /* 0x040fec0000001808 */
[C---:B-1----:R-:W-:Y:S06]  /*f0d0*/  HMMA.16816.F32 R12, R144.reuse, R132, R12 ;  /* 0x00000084900c723c */ /* 0x042fec000000180c */
[C---:B------:R-:W-:Y:S01]  /*f0e0*/  HMMA.16816.F32 R16, R144.reuse, R134, R16 ;  /* 0x000000869010723c */ /* 0x040fe20000001810 */
[----:B------:R-:W1:Y:S01]  /*f0f0*/  LDSM.16.M88.4 R132, [R180+0x5800] ;  /* 0x00580000b484783b */ /* 0x000e620000000200 */
[----:B------:R-:W-:Y:S04]  /*f100*/  DEPBAR.LE SB0, 0x0 ;  /* 0x000080000000791a */ /* 0x000fe80000000000 */
[----:B------:R-:W-:Y:S01]  /*f110*/  FFMA.FTZ R4, R171, -UR19, R4 ;  /* 0x80000013ab047c23 */ /* 0x000fe20008010004 */
[----:B------:R-:W-:Y:S01]  /*f120*/  BAR.SYNC.DEFER_BLOCKING 0x0 ;  /* 0x0000000000007b1d */ /* 0x000fe20000010000 */
[----:B------:R-:W-:Y:S03]  /*f130*/  FFMA.FTZ R5, R170, -UR19, R5 ;  /* 0x80000013aa057c23 */ /* 0x000fe60008010005 */
[----:B------:R-:W-:Y:S01]  /*f140*/  FFMA.FTZ R6, R169, -UR19, R6 ;  /* 0x80000013a9067c23 */ /* 0x000fe20008010006 */
[----:B------:R-:W-:Y:S01]  /*f150*/  FSEL R169, R4, -INF , !P5 ;  /* 0xff80000004a97808 */ /* 0x000fe20006800000 */
[----:B------:R-:W-:Y:S01]  /*f160*/  FFMA.FTZ R7, R168, -UR19, R7 ;  /* 0x80000013a8077c23 */ /* 0x000fe20008010007 */
[----:B------:R-:W-:Y:S01]  /*f170*/  FSEL R221, R5, -INF , !P0 ;  /* 0xff80000005dd7808 */ /* 0x000fe20004000000 */
[----:B------:R-:W-:Y:S01]  /*f180*/  VIADD R170, R3, 0x8 ;  /* 0x0000000803aa7836 */ /* 0x000fe20000000000 */
[----:B------:R-:W-:Y:S01]  /*f190*/  FSEL R171, R6, -INF , !P4 ;  /* 0xff80000006ab7808 */ /* 0x000fe20006000000 */
[C---:B---3--:R-:W-:Y:S05]  /*f1a0*/  HMMA.16816.F32 R20, R144.reuse, R136, R20 ;  /* 0x000000889014723c */ /* 0x048fea0000001814 */
[----:B------:R-:W-:Y:S01]  /*f1b0*/  FSEL R219, R7, -INF , !P6 ;  /* 0xff80000007db7808 */ /* 0x000fe20007000000 */
[----:B------:R-:W-:Y:S01]  /*f1c0*/  VIADD R168, R3, 0x9 ;  /* 0x0000000903a87836 */ /* 0x000fe20000000000 */
[CC--:B------:R-:W-:Y:S01]  /*f1d0*/  ISETP.GE.AND P5, PT, R170.reuse, R210.reuse, PT ;  /* 0x000000d2aa00720c */ /* 0x0c0fe20003fa6270 */
[C---:B------:R-:W-:Y:S01]  /*f1e0*/  IMAD.IADD R223, R211.reuse, 0x1, -R170 ;  /* 0x00000001d3df7824 */ /* 0x040fe200078e0aaa */
[-C--:B------:R-:W-:Y:S01]  /*f1f0*/  ISETP.GE.AND P0, PT, R170, R207.reuse, PT ;  /* 0x000000cfaa00720c */ /* 0x080fe20003f06270 */
[C---:B------:R-:W-:Y:S03]  /*f200*/  HMMA.16816.F32 R24, R144.reuse, R138, R24 ;  /* 0x0000008a9018723c */ /* 0x040fe60000001818 */
[C---:B------:R-:W-:Y:S01]  /*f210*/  ISETP.GE.AND P4, PT, R168.reuse, R210, PT ;  /* 0x000000d2a800720c */ /* 0x040fe20003f86270 */
[----:B------:R-:W-:Y:S01]  /*f220*/  IMAD.IADD R216, R211, 0x1, -R168 ;  /* 0x00000001d3d87824 */ /* 0x000fe200078e0aa8 */
[----:B------:R-:W-:Y:S01]  /*f230*/  ISETP.GE.AND P6, PT, R168, R207, PT ;  /* 0x000000cfa800720c */ /* 0x000fe20003fc6270 */
[----:B------:R-:W-:Y:S01]  /*f240*/  FFMA.FTZ R12, R233, -UR19, R12 ;  /* 0x80000013e90c7c23 */ /* 0x000fe2000801000c */
[CC--:B------:R-:W-:Y:S02]  /*f250*/  ISETP.GE.OR P5, PT, R170.reuse, R209.reuse, !P5 ;  /* 0x000000d1aa00720c */ /* 0x0c0fe40006fa6670 */
[-C--:B------:R-:W-:Y:S02]  /*f260*/  ISETP.GE.OR P0, PT, R170, R206.reuse, !P0 ;  /* 0x000000ceaa00720c */ /* 0x080fe40004706670 */
[----:B------:R-:W-:Y:S01]  /*f270*/  ISETP.GE.OR P4, PT, R168, R209, !P4 ;  /* 0x000000d1a800720c */ /* 0x000fe20006786670 */
[----:B------:R-:W-:Y:S01]  /*f280*/  IMAD.IADD R170, R208, 0x1, -R170 ;  /* 0x00000001d0aa7824 */ /* 0x000fe200078e0aaa */
[----:B------:R-:W-:Y:S01]  /*f290*/  ISETP.GE.OR P6, PT, R168, R206, !P6 ;  /* 0x000000cea800720c */ /* 0x000fe200077c6670 */
[----:B------:R-:W-:Y:S01]  /*f2a0*/  IMAD.IADD R168, R208, 0x1, -R168 ;  /* 0x00000001d0a87824 */ /* 0x000fe200078e0aa8 */
[----:B------:R-:W-:Y:S01]  /*f2b0*/  IABS R223, R223 ;  /* 0x000000df00df7213 */ /* 0x000fe20000000000 */
[C---:B-1----:R-:W-:Y:S03]  /*f2c0*/  HMMA.16816.F32 R28, R144.reuse, R132, R28 ;  /* 0x00000084901c723c */ /* 0x042fe6000000181c */
[----:B------:R-:W-:Y:S02]  /*f2d0*/  IABS R170, R170 ;  /* 0x000000aa00aa7213 */ /* 0x000fe40000000000 */
[----:B------:R-:W-:Y:S01]  /*f2e0*/  IABS R168, R168 ;  /* 0x000000a800a87213 */ /* 0x000fe20000000000 */
[----:B------:R-:W-:Y:S05]  /*f2f0*/  HMMA.16816.F32 R32, R144, R134, R32 ;  /* 0x000000869020723c */ /* 0x000fea0000001820 */
[----:B------:R-:W-:Y:S01]  /*f300*/  IABS R216, R216 ;  /* 0x000000d800d87213 */ /* 0x000fe20000000000 */
[----:B------:R-:W-:Y:S01]  /*f310*/  FFMA.FTZ R25, R220, -UR19, R25 ;  /* 0x80000013dc197c23 */ /* 0x000fe20008010019 */
[----:B------:R-:W-:Y:S04]  /*f320*/  I2FP.F32.S32 R225, R170 ;  /* 0x000000aa00e17245 */ /* 0x000fe80000201400 */
[----:B------:R-:W-:Y:S01]  /*f330*/  I2FP.F32.S32 R168, R168 ;  /* 0x000000a800a87245 */ /* 0x000fe20000201400 */
[----:B------:R-:W-:Y:S01]  /*f340*/  FFMA.FTZ R10, R225, -UR19, R10 ;  /* 0x80000013e10a7c23 */ /* 0x000fe2000801000a */
[----:B------:R-:W-:Y:S02]  /*f350*/  I2FP.F32.S32 R223, R223 ;  /* 0x000000df00df7245 */ /* 0x000fe40000201400 */
[----:B------:R-:W-:Y:S01]  /*f360*/  I2FP.F32.S32 R216, R216 ;  /* 0x000000d800d87245 */ /* 0x000fe20000201400 */
[----:B------:R-:W-:Y:S01]  /*f370*/  FFMA.FTZ R11, R168, -UR19, R11 ;  /* 0x80000013a80b7c23 */ /* 0x000fe2000801000b */
[----:B------:R-:W-:Y:S01]  /*f380*/  FSEL R225, R10, -INF , !P0 ;  /* 0xff8000000ae17808 */ /* 0x000fe20004000000 */
[----:B------:R-:W-:Y:S02]  /*f390*/  VIADD R168, R3, 0x11 ;  /* 0x0000001103a87836 */ /* 0x000fe40000000000 */
[----:B------:R-:W-:Y:S01]  /*f3a0*/  FFMA.FTZ R8, R223, -UR19, R8 ;  /* 0x80000013df087c23 */ /* 0x000fe20008010008 */
[----:B------:R-:W-:Y:S01]  /*f3b0*/  FFMA.FTZ R9, R216, -UR19, R9 ;  /* 0x80000013d8097c23 */ /* 0x000fe20008010009 */
[----:B------:R-:W-:Y:S01]  /*f3c0*/  FSEL R223, R11, -INF , !P6 ;  /* 0xff8000000bdf7808 */ /* 0x000fe20007000000 */
[--C-:B------:R-:W-:Y:S01]  /*f3d0*/  IMAD.IADD R170, R211, 0x1, -R168.reuse ;  /* 0x00000001d3aa7824 */ /* 0x100fe200078e0aa8 */
[CC--:B------:R-:W-:Y:S02]  /*f3e0*/  ISETP.GE.AND P0, PT, R168.reuse, R210.reuse, PT ;  /* 0x000000d2a800720c */ /* 0x0c0fe40003f06270 */
[-C--:B------:R-:W-:Y:S02]  /*f3f0*/  ISETP.GE.AND P6, PT, R168, R207.reuse, PT ;  /* 0x000000cfa800720c */ /* 0x080fe40003fc6270 */
[----:B------:R-:W-:Y:S02]  /*f400*/  FSEL R229, R8, -INF , !P5 ;  /* 0xff80000008e57808 */ /* 0x000fe40006800000 */
[----:B------:R-:W-:Y:S02]  /*f410*/  FSEL R227, R9, -INF , !P4 ;  /* 0xff80000009e37808 */ /* 0x000fe40006000000 */
[C---:B------:R-:W-:Y:S02]  /*f420*/  ISETP.GE.AND P5, PT, R231.reuse, R210, PT ;  /* 0x000000d2e700720c */ /* 0x040fe40003fa6270 */
[C---:B------:R-:W-:Y:S02]  /*f430*/  ISETP.GE.AND P4, PT, R231.reuse, R207, PT ;  /* 0x000000cfe700720c */ /* 0x040fe40003f86270 */
[CC--:B------:R-:W-:Y:S02]  /*f440*/  ISETP.GE.OR P0, PT, R168.reuse, R209.reuse, !P0 ;  /* 0x000000d1a800720c */ /* 0x0c0fe40004706670 */
[----:B------:R-:W-:Y:S01]  /*f450*/  ISETP.GE.OR P6, PT, R168, R206, !P6 ;  /* 0x000000cea800720c */ /* 0x000fe200077c6670 */
[C---:B------:R-:W-:Y:S01]  /*f460*/  IMAD.IADD R168, R208.reuse, 0x1, -R168 ;  /* 0x00000001d0a87824 */ /* 0x040fe200078e0aa8 */
[----:B------:R-:W-:Y:S02]  /*f470*/  IABS R170, R170 ;  /* 0x000000aa00aa7213 */ /* 0x000fe40000000000 */
[C---:B------:R-:W-:Y:S02]  /*f480*/  ISETP.GE.OR P5, PT, R231.reuse, R209, !P5 ;  /* 0x000000d1e700720c */ /* 0x040fe40006fa6670 */
[----:B------:R-:W-:Y:S01]  /*f490*/  ISETP.GE.OR P4, PT, R231, R206, !P4 ;  /* 0x000000cee700720c */ /* 0x000fe20006786670 */
[----:B------:R-:W-:Y:S01]  /*f4a0*/  IMAD.IADD R231, R208, 0x1, -R231 ;  /* 0x00000001d0e77824 */ /* 0x000fe200078e0ae7 */
[----:B------:R-:W-:Y:S02]  /*f4b0*/  I2FP.F32.S32 R170, R170 ;  /* 0x000000aa00aa7245 */ /* 0x000fe40000201400 */
[----:B------:R-:W-:Y:S02]  /*f4c0*/  IABS R168, R168 ;  /* 0x000000a800a87213 */ /* 0x000fe40000000000 */
[----:B------:R-:W-:Y:S01]  /*f4d0*/  IABS R231, R231 ;  /* 0x000000e700e77213 */ /* 0x000fe20000000000 */
[----:B------:R-:W-:Y:S01]  /*f4e0*/  FFMA.FTZ R13, R170, -UR19, R13 ;  /* 0x80000013aa0d7c23 */ /* 0x000fe2000801000d */
[----:B------:R-:W-:Y:S01]  /*f4f0*/  I2FP.F32.S32 R216, R168 ;  /* 0x000000a800d87245 */ /* 0x000fe20000201400 */
[C---:B------:R-:W-:Y:S01]  /*f500*/  VIADD R168, R3.reuse, 0x18 ;  /* 0x0000001803a87836 */ /* 0x040fe20000000000 */
[----:B------:R-:W-:Y:S01]  /*f510*/  I2FP.F32.S32 R231, R231 ;  /* 0x000000e700e77245 */ /* 0x000fe20000201400 */
[----:B------:R-:W-:Y:S01]  /*f520*/  VIADD R170, R3, 0x19 ;  /* 0x0000001903aa7836 */ /* 0x000fe20000000000 */
[----:B------:R-:W-:Y:S01]  /*f530*/  FSEL R252, R12, -INF , !P5 ;  /* 0xff8000000cfc7808 */ /* 0x000fe20006800000 */
[----:B------:R-:W-:Y:S01]  /*f540*/  FFMA.FTZ R15, R216, -UR19, R15 ;  /* 0x80000013d80f7c23 */ /* 0x000fe2000801000f */
[----:B------:R-:W-:Y:S01]  /*f550*/  FSEL R222, R13, -INF , !P0 ;  /* 0xff8000000dde7808 */ /* 0x000fe20004000000 */
[----:B------:R-:W-:Y:S01]  /*f560*/  FFMA.FTZ R14, R231, -UR19, R14 ;  /* 0x80000013e70e7c23 */ /* 0x000fe2000801000e */
[C---:B------:R-:W-:Y:S01]  /*f570*/  ISETP.GE.AND P5, PT, R168.reuse, R210, PT ;  /* 0x000000d2a800720c */ /* 0x040fe20003fa6270 */
[C-C-:B------:R-:W-:Y:S01]  /*f580*/  IMAD.IADD R233, R211.reuse, 0x1, -R168.reuse ;  /* 0x00000001d3e97824 */ /* 0x140fe200078e0aa8 */
[----:B------:R-:W-:Y:S01]  /*f590*/  ISETP.GE.AND P0, PT, R168, R207, PT ;  /* 0x000000cfa800720c */ /* 0x000fe20003f06270 */
[----:B------:R-:W-:Y:S01]  /*f5a0*/  IMAD.IADD R231, R208, 0x1, -R168 ;  /* 0x00000001d0e77824 */ /* 0x000fe200078e0aa8 */
[C---:B------:R-:W-:Y:S01]  /*f5b0*/  ISETP.GE.OR P5, PT, R168.reuse, R209, !P5 ;  /* 0x000000d1a800720c */ /* 0x040fe20006fa6670 */
[--C-:B------:R-:W-:Y:S01]  /*f5c0*/  IMAD.IADD R216, R211, 0x1, -R170.reuse ;  /* 0x00000001d3d87824 */ /* 0x100fe200078e0aaa */
[----:B------:R-:W-:Y:S01]  /*f5d0*/  ISETP.GE.OR P0, PT, R168, R206, !P0 ;  /* 0x000000cea800720c */ /* 0x000fe20004706670 */
[----:B------:R-:W-:Y:S01]  /*f5e0*/  IMAD.IADD R168, R208, 0x1, -R170 ;  /* 0x00000001d0a87824 */ /* 0x000fe200078e0aaa */
[----:B------:R-:W-:Y:S02]  /*f5f0*/  IABS R233, R233 ;  /* 0x000000e900e97213 */ /* 0x000fe40000000000 */
[----:B------:R-:W-:Y:S02]  /*f600*/  IABS R216, R216 ;  /* 0x000000d800d87213 */ /* 0x000fe40000000000 */
[----:B------:R-:W-:Y:S02]  /*f610*/  IABS R231, R231 ;  /* 0x000000e700e77213 */ /* 0x000fe40000000000 */
[----:B------:R-:W-:Y:S02]  /*f620*/  IABS R168, R168 ;  /* 0x000000a800a87213 */ /* 0x000fe40000000000 */
[----:B------:R-:W-:Y:S02]  /*f630*/  FSEL R224, R14, -INF , !P4 ;  /* 0xff8000000ee07808 */ /* 0x000fe40006000000 */
[----:B------:R-:W-:Y:S02]  /*f640*/  FSEL R226, R15, -INF , !P6 ;  /* 0xff8000000fe27808 */ /* 0x000fe40007000000 */
[----:B------:R-:W-:Y:S02]  /*f650*/  I2FP.F32.S32 R233, R233 ;  /* 0x000000e900e97245 */ /* 0x000fe40000201400 */
[----:B------:R-:W-:Y:S02]  /*f660*/  I2FP.F32.S32 R216, R216 ;  /* 0x000000d800d87245 */ /* 0x000fe40000201400 */
[----:B------:R-:W-:Y:S01]  /*f670*/  I2FP.F32.S32 R231, R231 ;  /* 0x000000e700e77245 */ /* 0x000fe20000201400 */
[----:B------:R-:W-:Y:S01]  /*f680*/  FFMA.FTZ R16, R233, -UR19, R16 ;  /* 0x80000013e9107c23 */ /* 0x000fe20008010010 */
[----:B------:R-:W-:Y:S01]  /*f690*/  I2FP.F32.S32 R168, R168 ;  /* 0x000000a800a87245 */ /* 0x000fe20000201400 */
[----:B------:R-:W-:Y:S01]  /*f6a0*/  FFMA.FTZ R17, R216, -UR19, R17 ;  /* 0x80000013d8117c23 */ /* 0x000fe20008010011 */
[C---:B------:R-:W-:Y:S01]  /*f6b0*/  ISETP.GE.AND P4, PT, R170.reuse, R210, PT ;  /* 0x000000d2aa00720c */ /* 0x040fe20003f86270 */
[----:B------:R-:W-:Y:S01]  /*f6c0*/  FFMA.FTZ R18, R231, -UR19, R18 ;  /* 0x80000013e7127c23 */ /* 0x000fe20008010012 */
[----:B------:R-:W-:Y:S01]  /*f6d0*/  ISETP.GE.AND P6, PT, R170, R207, PT ;  /* 0x000000cfaa00720c */ /* 0x000fe20003fc6270 */
[----:B------:R-:W-:Y:S01]  /*f6e0*/  FFMA.FTZ R19, R168, -UR19, R19 ;  /* 0x80000013a8137c23 */ /* 0x000fe20008010013 */
[C---:B------:R-:W-:Y:S01]  /*f6f0*/  ISETP.GE.OR P4, PT, R170.reuse, R209, !P4 ;  /* 0x000000d1aa00720c */ /* 0x040fe20006786670 */
[C---:B------:R-:W-:Y:S01]  /*f700*/  VIADD R233, R3.reuse, 0x20 ;  /* 0x0000002003e97836 */ /* 0x040fe20000000000 */
[----:B------:R-:W-:Y:S01]  /*f710*/  ISETP.GE.OR P6, PT, R170, R206, !P6 ;  /* 0x000000ceaa00720c */ /* 0x000fe200077c6670 */
[----:B------:R-:W-:Y:S01]  /*f720*/  VIADD R170, R3, 0x21 ;  /* 0x0000002103aa7836 */ /* 0x000fe20000000000 */
[----:B------:R-:W-:Y:S01]  /*f730*/  FSEL R250, R16, -INF , !P5 ;  /* 0xff80000010fa7808 */ /* 0x000fe20006800000 */
[--C-:B------:R-:W-:Y:S01]  /*f740*/  IMAD.IADD R235, R211, 0x1, -R233.reuse ;  /* 0x00000001d3eb7824 */ /* 0x100fe200078e0ae9 */
[----:B------:R-:W-:Y:S01]  /*f750*/  FSEL R248, R17, -INF , !P4 ;  /* 0xff80000011f87808 */ /* 0x000fe20006000000 */
[----:B------:R-:W-:Y:S01]  /*f760*/  IMAD.IADD R216, R211, 0x1, -R170 ;  /* 0x00000001d3d87824 */ /* 0x000fe200078e0aaa */
[----:B------:R-:W-:Y:S01]  /*f770*/  FSEL R246, R18, -INF , !P0 ;  /* 0xff80000012f67808 */ /* 0x000fe20004000000 */
[----:B------:R-:W-:Y:S01]  /*f780*/  VIADD R168, R3, 0x28 ;  /* 0x0000002803a87836 */ /* 0x000fe20000000000 */
[----:B------:R-:W-:Y:S02]  /*f790*/  FSEL R228, R19, -INF , !P6 ;  /* 0xff80000013e47808 */ /* 0x000fe40007000000 */
[-C--:B------:R-:W-:Y:S01]  /*f7a0*/  ISETP.GE.AND P5, PT, R233, R210.reuse, PT ;  /* 0x000000d2e900720c */ /* 0x080fe20003fa6270 */
[----:B------:R-:W-:Y:S01]  /*f7b0*/  IMAD.IADD R231, R211, 0x1, -R168 ;  /* 0x00000001d3e77824 */ /* 0x000fe200078e0aa8 */
[CC--:B------:R-:W-:Y:S02]  /*f7c0*/  ISETP.GE.AND P4, PT, R233.reuse, R207.reuse, PT ;  /* 0x000000cfe900720c */ /* 0x0c0fe40003f86270 */
[C---:B------:R-:W-:Y:S02]  /*f7d0*/  ISETP.GE.AND P0, PT, R170.reuse, R210, PT ;  /* 0x000000d2aa00720c */ /* 0x040fe40003f06270 */
[----:B------:R-:W-:Y:S02]  /*f7e0*/  ISETP.GE.AND P6, PT, R170, R207, PT ;  /* 0x000000cfaa00720c */ /* 0x000fe40003fc6270 */
[CC--:B------:R-:W-:Y:S02]  /*f7f0*/  ISETP.GE.OR P5, PT, R233.reuse, R209.reuse, !P5 ;  /* 0x000000d1e900720c */ /* 0x0c0fe40006fa6670 */
[-C--:B------:R-:W-:Y:S01]  /*f800*/  ISETP.GE.OR P4, PT, R233, R206.reuse, !P4 ;  /* 0x000000cee900720c */ /* 0x080fe20006786670 */
[----:B------:R-:W-:Y:S01]  /*f810*/  IMAD.IADD R233, R208, 0x1, -R233 ;  /* 0x00000001d0e97824 */ /* 0x000fe200078e0ae9 */
[C---:B------:R-:W-:Y:S02]  /*f820*/  ISETP.GE.OR P0, PT, R170.reuse, R209, !P0 ;  /* 0x000000d1aa00720c */ /* 0x040fe40004706670 */
[----:B------:R-:W-:Y:S01]  /*f830*/  ISETP.GE.OR P6, PT, R170, R206, !P6 ;  /* 0x000000ceaa00720c */ /* 0x000fe200077c6670 */
[----:B------:R-:W-:Y:S01]  /*f840*/  IMAD.IADD R170, R208, 0x1, -R170 ;  /* 0x00000001d0aa7824 */ /* 0x000fe200078e0aaa */
[----:B------:R-:W-:Y:S02]  /*f850*/  IABS R233, R233 ;  /* 0x000000e900e97213 */ /* 0x000fe40000000000 */
[----:B------:R-:W-:Y:S02]  /*f860*/  IABS R216, R216 ;  /* 0x000000d800d87213 */ /* 0x000fe40000000000 */
[----:B------:R-:W-:Y:S02]  /*f870*/  IABS R170, R170 ;  /* 0x000000aa00aa7213 */ /* 0x000fe40000000000 */
[----:B------:R-:W-:Y:S02]  /*f880*/  I2FP.F32.S32 R233, R233 ;  /* 0x000000e900e97245 */ /* 0x000fe40000201400 */
[----:B------:R-:W-:Y:S02]  /*f890*/  I2FP.F32.S32 R170, R170 ;  /* 0x000000aa00aa7245 */ /* 0x000fe40000201400 */
[----:B------:R-:W-:Y:S01]  /*f8a0*/  IABS R231, R231 ;  /* 0x000000e700e77213 */ /* 0x000fe20000000000 */
[----:B------:R-:W-:Y:S01]  /*f8b0*/  FFMA.FTZ R22, R233, -UR19, R22 ;  /* 0x80000013e9167c23 */ /* 0x000fe20008010016 */
[----:B------:R-:W-:Y:S01]  /*f8c0*/  I2FP.F32.S32 R216, R216 ;  /* 0x000000d800d87245 */ /* 0x000fe20000201400 */
[----:B------:R-:W-:Y:S01]  /*f8d0*/  FFMA.FTZ R23, R170, -UR19, R23 ;  /* 0x80000013aa177c23 */ /* 0x000fe20008010017 */
[----:B------:R-:W-:Y:S01]  /*f8e0*/  IABS R235, R235 ;  /* 0x000000eb00eb7213 */ /* 0x000fe20000000000 */
[----:B------:R-:W-:Y:S01]  /*f8f0*/  IMAD.IADD R233, R208, 0x1, -R168 ;  /* 0x00000001d0e97824 */ /* 0x000fe200078e0aa8 */
[----:B------:R-:W-:Y:S01]  /*f900*/  FSEL R234, R22, -INF , !P4 ;  /* 0xff80000016ea7808 */ /* 0x000fe20006000000 */
[----:B------:R-:W-:Y:S01]  /*f910*/  FFMA.FTZ R21, R216, -UR19, R21 ;  /* 0x80000013d8157c23 */ /* 0x000fe20008010015 */
[----:B------:R-:W-:Y:S01]  /*f920*/  FSEL R232, R23, -INF , !P6 ;  /* 0xff80000017e87808 */ /* 0x000fe20007000000 */
[C---:B------:R-:W-:Y:S01]  /*f930*/  VIADD R216, R3.reuse, 0x30 ;  /* 0x0000003003d87836 */ /* 0x040fe20000000000 */
[C---:B------:R-:W-:Y:S01]  /*f940*/  ISETP.GE.AND P4, PT, R218.reuse, R210, PT ;  /* 0x000000d2da00720c */ /* 0x040fe20003f86270 */
[----:B------:R-:W-:Y:S01]  /*f950*/  VIADD R170, R3, 0x31 ;  /* 0x0000003103aa7836 */ /* 0x000fe20000000000 */
[C---:B------:R-:W-:Y:S02]  /*f960*/  ISETP.GE.AND P6, PT, R218.reuse, R207, PT ;  /* 0x000000cfda00720c */ /* 0x040fe40003fc6270 */
[----:B------:R-:W-:Y:S02]  /*f970*/  I2FP.F32.S32 R231, R231 ;  /* 0x000000e700e77245 */ /* 0x000fe40000201400 */
[----:B------:R-:W-:Y:S02]  /*f980*/  I2FP.F32.S32 R235, R235 ;  /* 0x000000eb00eb7245 */ /* 0x000fe40000201400 */
[C---:B------:R-:W-:Y:S01]  /*f990*/  ISETP.GE.OR P4, PT, R218.reuse, R209, !P4 ;  /* 0x000000d1da00720c */ /* 0x040fe20006786670 */
[----:B------:R-:W-:Y:S01]  /*f9a0*/  FFMA.FTZ R24, R231, -UR19, R24 ;  /* 0x80000013e7187c23 */ /* 0x000fe20008010018 */
[----:B------:R-:W-:Y:S01]  /*f9b0*/  ISETP.GE.OR P6, PT, R218, R206, !P6 ;  /* 0x000000ceda00720c */ /* 0x000fe200077c6670 */
[C---:B------:R-:W-:Y:S01]  /*f9c0*/  IMAD.IADD R218, R208.reuse, 0x1, -R218 ;  /* 0x00000001d0da7824 */ /* 0x040fe200078e0ada */
[----:B------:R-:W-:Y:S01]  /*f9d0*/  IABS R233, R233 ;  /* 0x000000e900e97213 */ /* 0x000fe20000000000 */
[----:B------:R-:W-:Y:S01]  /*f9e0*/  IMAD.IADD R231, R211, 0x1, -R216 ;  /* 0x00000001d3e77824 */ /* 0x000fe200078e0ad8 */
[----:B------:R-:W-:Y:S01]  /*f9f0*/  FSEL R238, R21, -INF , !P0 ;  /* 0xff80000015ee7808 */ /* 0x000fe20004000000 */
[----:B------:R-:W-:Y:S01]  /*fa00*/  FFMA.FTZ R20, R235, -UR19, R20 ;  /* 0x80000013eb147c23 */ /* 0x000fe20008010014 */
[----:B------:R-:W-:Y:S01]  /*fa10*/  IABS R218, R218 ;  /* 0x000000da00da7213 */ /* 0x000fe20000000000 */
[----:B------:R-:W-:Y:S01]  /*fa20*/  IMAD.IADD R235, R208, 0x1, -R216 ;  /* 0x00000001d0eb7824 */ /* 0x000fe200078e0ad8 */
[----:B------:R-:W-:Y:S02]  /*fa30*/  IABS R231, R231 ;  /* 0x000000e700e77213 */ /* 0x000fe40000000000 */
[----:B------:R-:W-:Y:S02]  /*fa40*/  FSEL R242, R20, -INF , !P5 ;  /* 0xff80000014f27808 */ /* 0x000fe40006800000 */
[----:B------:R-:W-:Y:S02]  /*fa50*/  I2FP.F32.S32 R233, R233 ;  /* 0x000000e900e97245 */ /* 0x000fe40000201400 */
[----:B------:R-:W-:Y:S02]  /*fa60*/  I2FP.F32.S32 R218, R218 ;  /* 0x000000da00da7245 */ /* 0x000fe40000201400 */
[C---:B------:R-:W-:Y:S01]  /*fa70*/  ISETP.GE.AND P5, PT, R168.reuse, R210, PT ;  /* 0x000000d2a800720c */ /* 0x040fe20003fa6270 */
[----:B------:R-:W-:Y:S01]  /*fa80*/  FFMA.FTZ R26, R233, -UR19, R26 ;  /* 0x80000013e91a7c23 */ /* 0x000fe2000801001a */
[----:B------:R-:W-:Y:S01]  /*fa90*/  ISETP.GE.AND P0, PT, R168, R207, PT ;  /* 0x000000cfa800720c */ /* 0x000fe20003f06270 */
[----:B------:R-:W-:Y:S01]  /*faa0*/  FFMA.FTZ R27, R218, -UR19, R27 ;  /* 0x80000013da1b7c23 */ /* 0x000fe2000801001b */
[----:B------:R-:W-:Y:S02]  /*fab0*/  I2FP.F32.S32 R231, R231 ;  /* 0x000000e700e77245 */ /* 0x000fe40000201400 */
[C---:B------:R-:W-:Y:S02]  /*fac0*/  ISETP.GE.OR P5, PT, R168.reuse, R209, !P5 ;  /* 0x000000d1a800720c */ /* 0x040fe40006fa6670 */
[----:B------:R-:W-:Y:S01]  /*fad0*/  ISETP.GE.OR P0, PT, R168, R206, !P0 ;  /* 0x000000cea800720c */ /* 0x000fe20004706670 */
[----:B------:R-:W-:Y:S01]  /*fae0*/  FFMA.FTZ R28, R231, -UR19, R28 ;  /* 0x80000013e71c7c23 */ /* 0x000fe2000801001c */
[----:B------:R-:W-:Y:S01]  /*faf0*/  FSEL R244, R24, -INF , !P5 ;  /* 0xff80000018f47808 */ /* 0x000fe20006800000 */
[----:B------:R-:W-:Y:S01]  /*fb00*/  VIADD R231, R3, 0x38 ;  /* 0x0000003803e77836 */ /* 0x000fe20000000000 */
[----:B------:R-:W-:Y:S01]  /*fb10*/  FSEL R240, R25, -INF , !P4 ;  /* 0xff80000019f07808 */ /* 0x000fe20006000000 */
[C-C-:B------:R-:W-:Y:S01]  /*fb20*/  IMAD.IADD R168, R211.reuse, 0x1, -R170.reuse ;  /* 0x00000001d3a87824 */ /* 0x140fe200078e0aaa */
[CC--:B------:R-:W-:Y:S01]  /*fb30*/  ISETP.GE.AND P5, PT, R216.reuse, R210.reuse, PT ;  /* 0x000000d2d800720c */ /* 0x0c0fe20003fa6270 */
[----:B------:R-:W-:Y:S01]  /*fb40*/  IMAD.IADD R233, R211, 0x1, -R231 ;  /* 0x00000001d3e97824 */ /* 0x000fe200078e0ae7 */
[-C--:B------:R-:W-:Y:S01]  /*fb50*/  ISETP.GE.AND P4, PT, R216, R207.reuse, PT ;  /* 0x000000cfd800720c */ /* 0x080fe20003f86270 */
[----:B------:R-:W-:Y:S01]  /*fb60*/  VIADD R3, R3, 0x39 ;  /* 0x0000003903037836 */ /* 0x000fe20000000000 */
[----:B------:R-:W-:Y:S02]  /*fb70*/  FSEL R236, R26, -INF , !P0 ;  /* 0xff8000001aec7808 */ /* 0x000fe40004000000 */
[----:B------:R-:W-:Y:S02]  /*fb80*/  FSEL R230, R27, -INF , !P6 ;  /* 0xff8000001be67808 */ /* 0x000fe40007000000 */
[C---:B------:R-:W-:Y:S02]  /*fb90*/  ISETP.GE.AND P0, PT, R170.reuse, R210, PT ;  /* 0x000000d2aa00720c */ /* 0x040fe40003f06270 */
[----:B------:R-:W-:Y:S02]  /*fba0*/  ISETP.GE.AND P6, PT, R170, R207, PT ;  /* 0x000000cfaa00720c */ /* 0x000fe40003fc6270 */
[CC--:B------:R-:W-:Y:S02]  /*fbb0*/  ISETP.GE.OR P5, PT, R216.reuse, R209.reuse, !P5 ;  /* 0x000000d1d800720c */ /* 0x0c0fe40006fa6670 */
[-C--:B------:R-:W-:Y:S01]  /*fbc0*/  ISETP.GE.OR P4, PT, R216, R206.reuse, !P4 ;  /* 0x000000ced800720c */ /* 0x080fe20006786670 */
[----:B------:R-:W-:Y:S01]  /*fbd0*/  IMAD.IADD R216, R208, 0x1, -R170 ;  /* 0x00000001d0d87824 */ /* 0x000fe200078e0aaa */
[C---:B------:R-:W-:Y:S02]  /*fbe0*/  ISETP.GE.OR P0, PT, R170.reuse, R209, !P0 ;  /* 0x000000d1aa00720c */ /* 0x040fe40004706670 */
[----:B------:R-:W-:Y:S02]  /*fbf0*/  ISETP.GE.OR P6, PT, R170, R206, !P6 ;  /* 0x000000ceaa00720c */ /* 0x000fe400077c6670 */
[----:B------:R-:W-:Y:S02]  /*fc00*/  FMNMX.FTZ R170, R169, R0, !PT ;  /* 0x00000000a9aa7209 */ /* 0x000fe40007810000 */
[----:B------:R-:W-:Y:S02]  /*fc10*/  IABS R233, R233 ;  /* 0x000000e900e97213 */ /* 0x000fe40000000000 */
[----:B------:R-:W-:Y:S02]  /*fc20*/  FMNMX.FTZ R170, R221, R170, !PT ;  /* 0x000000aaddaa7209 */ /* 0x000fe40007810000 */
[----:B------:R-:W-:Y:S02]  /*fc30*/  I2FP.F32.S32 R233, R233 ;  /* 0x000000e900e97245 */ /* 0x000fe40000201400 */
[----:B------:R-:W-:Y:S02]  /*fc40*/  IABS R168, R168 ;  /* 0x000000a800a87213 */ /* 0x000fe40000000000 */
[----:B------:R-:W-:Y:S01]  /*fc50*/  FMNMX.FTZ R170, R229, R170, !PT ;  /* 0x000000aae5aa7209 */ /* 0x000fe20007810000 */
[----:B------:R-:W-:Y:S01]  /*fc60*/  FFMA.FTZ R32, R233, -UR19, R32 ;  /* 0x80000013e9207c23 */ /* 0x000fe20008010020 */
[----:B------:R-:W-:Y:S02]  /*fc70*/  I2FP.F32.S32 R168, R168 ;  /* 0x000000a800a87245 */ /* 0x000fe40000201400 */
[----:B------:R-:W-:Y:S02]  /*fc80*/  FMNMX.FTZ R233, R227, R170, !PT ;  /* 0x000000aae3e97209 */ /* 0x000fe40007810000 */
[----:B------:R-:W-:Y:S01]  /*fc90*/  IABS R235, R235 ;  /* 0x000000eb00eb7213 */ /* 0x000fe20000000000 */
[----:B------:R-:W-:Y:S01]  /*fca0*/  FFMA.FTZ R29, R168, -UR19, R29 ;  /* 0x80000013a81d7c23 */ /* 0x000fe2000801001d */
[----:B------:R-:W-:Y:S01]  /*fcb0*/  FMNMX.FTZ R233, R252, R233, !PT ;  /* 0x000000e9fce97209 */ /* 0x000fe20007810000 */
[----:B------:R-:W-:Y:S01]  /*fcc0*/  IMAD.IADD R168, R211, 0x1, -R3 ;  /* 0x00000001d3a87824 */ /* 0x000fe200078e0a03 */
[----:B------:R-:W-:Y:S02]  /*fcd0*/  FMNMX.FTZ R170, R171, R2, !PT ;  /* 0x00000002abaa7209 */ /* 0x000fe40007810000 */
[----:B------:R-:W-:Y:S02]  /*fce0*/  FMNMX.FTZ R233, R222, R233, !PT ;  /* 0x000000e9dee97209 */ /* 0x000fe40007810000 */
[----:B------:R-:W-:Y:S02]  /*fcf0*/  I2FP.F32.S32 R235, R235 ;  /* 0x000000eb00eb7245 */ /* 0x000fe40000201400 */
[----:B------:R-:W-:Y:S02]  /*fd00*/  IABS R168, R168 ;  /* 0x000000a800a87213 */ /* 0x000fe40000000000 */
[----:B------:R-:W-:Y:S01]  /*fd10*/  FMNMX.FTZ R170, R219, R170, !PT ;  /* 0x000000aadbaa7209 */ /* 0x000fe20007810000 */
[----:B------:R-:W-:Y:S01]  /*fd20*/  FFMA.FTZ R30, R235, -UR19, R30 ;  /* 0x80000013eb1e7c23 */ /* 0x000fe2000801001e */
[----:B------:R-:W-:Y:S02]  /*fd30*/  FMNMX.FTZ R233, R250, R233, !PT ;  /* 0x000000e9fae97209 */ /* 0x000fe40007810000 */
[----:B------:R-:W-:Y:S02]  /*fd40*/  I2FP.F32.S32 R168, R168 ;  /* 0x000000a800a87245 */ /* 0x000fe40000201400 */
[----:B------:R-:W-:Y:S02]  /*fd50*/  FMNMX.FTZ R170, R225, R170, !PT ;  /* 0x000000aae1aa7209 */ /* 0x000fe40007810000 */
[----:B------:R-:W-:Y:S01]  /*fd60*/  FMNMX.FTZ R235, R248, R233, !PT ;  /* 0x000000e9f8eb7209 */ /* 0x000fe20007810000 */
[----:B------:R-:W-:Y:S01]  /*fd70*/  FFMA.FTZ R33, R168, -UR19, R33 ;  /* 0x80000013a8217c23 */ /* 0x000fe20008010021 */
[----:B------:R-:W-:Y:S02]  /*fd80*/  FMNMX.FTZ R233, R223, R170, !PT ;  /* 0x000000aadfe97209 */ /* 0x000fe40007810000 */
[----:B------:R-:W-:Y:S02]  /*fd90*/  FMNMX.FTZ R235, R242, R235, !PT ;  /* 0x000000ebf2eb7209 */ /* 0x000fe40007810000 */
[----:B------:R-:W-:Y:S02]  /*fda0*/  FSEL R168, R30, -INF , !P4 ;  /* 0xff8000001ea87808 */ /* 0x000fe40006000000 */
[----:B------:R-:W-:Y:S02]  /*fdb0*/  ISETP.GE.AND P4, PT, R3, R210, PT ;  /* 0x000000d20300720c */ /* 0x000fe40003f86270 */
[----:B------:R-:W-:Y:S02]  /*fdc0*/  IABS R216, R216 ;  /* 0x000000d800d87213 */ /* 0x000fe40000000000 */
[----:B------:R-:W-:Y:S02]  /*fdd0*/  FMNMX.FTZ R233, R224, R233, !PT ;  /* 0x000000e9e0e97209 */ /* 0x000fe40007810000 */
[----:B------:R-:W-:Y:S02]  /*fde0*/  FSEL R220, R28, -INF , !P5 ;  /* 0xff8000001cdc7808 */ /* 0x000fe40006800000 */
[----:B------:R-:W-:Y:S02]  /*fdf0*/  FMNMX.FTZ R235, R238, R235, !PT ;  /* 0x000000ebeeeb7209 */ /* 0x000fe40007810000 */
[----:B------:R-:W-:Y:S02]  /*fe00*/  ISETP.GE.AND P5, PT, R231, R210, PT ;  /* 0x000000d2e700720c */ /* 0x000fe40003fa6270 */
[----:B------:R-:W-:Y:S02]  /*fe10*/  ISETP.GE.OR P4, PT, R3, R209, !P4 ;  /* 0x000000d10300720c */ /* 0x000fe40006786670 */
[----:B------:R-:W-:Y:S02]  /*fe20*/  I2FP.F32.S32 R216, R216 ;  /* 0x000000d800d87245 */ /* 0x000fe40000201400 */
[----:B------:R-:W-:Y:S02]  /*fe30*/  FMNMX.FTZ R233, R226, R233, !PT ;  /* 0x000000e9e2e97209 */ /* 0x000fe40007810000 */
[----:B------:R-:W-:Y:S01]  /*fe40*/  FMNMX.FTZ R235, R244, R235, !PT ;  /* 0x000000ebf4eb7209 */ /* 0x000fe20007810000 */
[----:B------:R-:W-:Y:S01]  /*fe50*/  FFMA.FTZ R31, R216, -UR19, R31 ;  /* 0x80000013d81f7c23 */ /* 0x000fe2000801001f */
[----:B------:R-:W-:Y:S02]  /*fe60*/  ISETP.GE.OR P5, PT, R231, R209, !P5 ;  /* 0x000000d1e700720c */ /* 0x000fe40006fa6670 */
[----:B------:R-:W-:Y:S02]  /*fe70*/  FSEL R170, R33, -INF , !P4 ;  /* 0xff80000021aa7808 */ /* 0x000fe40006000000 */
[----:B------:R-:W-:Y:S02]  /*fe80*/  FMNMX.FTZ R33, R246, R233, !PT ;  /* 0x000000e9f6217209 */ /* 0x000fe40007810000 */
[----:B------:R-:W-:Y:S02]  /*fe90*/  FSEL R218, R29, -INF , !P0 ;  /* 0xff8000001dda7808 */ /* 0x000fe40004000000 */
[----:B------:R-:W-:Y:S02]  /*fea0*/  FMNMX.FTZ R233, R240, R235, !PT ;  /* 0x000000ebf0e97209 */ /* 0x000fe40007810000 */
[----:B------:R-:W-:Y:S02]  /*feb0*/  PLOP3.LUT P0, PT, PT, PT, UP0, 0x80, 0x0 ;  /* 0x000000000000781c */ /* 0x000fe40003f0f008 */
[----:B------:R-:W-:Y:S01]  /*fec0*/  FSEL R216, R32, -INF , !P5 ;  /* 0xff80000020d87808 */ /* 0x000fe20006800000 */
[----:B------:R-:W-:Y:S01]  /*fed0*/  IMAD.IADD R32, R208, 0x1, -R3 ;  /* 0x00000001d0207824 */ /* 0x000fe200078e0a03 */
[C---:B------:R-:W-:Y:S02]  /*fee0*/  ISETP.GE.AND P5, PT, R231.reuse, R207, PT ;  /* 0x000000cfe700720c */ /* 0x040fe40003fa6270 */
[----:B------:R-:W-:Y:S02]  /*fef0*/  FMNMX.FTZ R33, R228, R33, !PT ;  /* 0x00000021e4217209 */ /* 0x000fe40007810000 */
[----:B------:R-:W-:Y:S02]  /*ff00*/  FMNMX.FTZ R233, R220, R233, !PT ;  /* 0x000000e9dce97209 */ /* 0x000fe40007810000 */
[----:B------:R-:W-:Y:S01]  /*ff10*/  ISETP.GE.OR P5, PT, R231, R206, !P5 ;  /* 0x000000cee700720c */ /* 0x000fe20006fa6670 */
[----:B------:R-:W-:Y:S01]  /*ff20*/  IMAD.IADD R231, R208, 0x1, -R231 ;  /* 0x00000001d0e77824 */ /* 0x000fe200078e0ae7 */
[----:B------:R-:W-:Y:S02]  /*ff30*/  FMNMX.FTZ R33, R234, R33, !PT ;  /* 0x00000021ea217209 */ /* 0x000fe40007810000 */
[----:B------:R-:W-:Y:S02]  /*ff40*/  FMNMX.FTZ R233, R218, R233, !PT ;  /* 0x000000e9dae97209 */ /* 0x000fe40007810000 */
[----:B------:R-:W-:Y:S02]  /*ff50*/  IABS R32, R32 ;  /* 0x0000002000207213 */ /* 0x000fe40000000000 */
[----:B------:R-:W-:Y:S02]  /*ff60*/  IABS R231, R231 ;  /* 0x000000e700e77213 */ /* 0x000fe40000000000 */
[----:B------:R-:W-:Y:S02]  /*ff70*/  FMNMX.FTZ R33, R232, R33, !PT ;  /* 0x00000021e8217209 */ /* 0x000fe40007810000 */
[----:B------:R-:W-:Y:S02]  /*ff80*/  FMNMX.FTZ R233, R216, R233, !PT ;  /* 0x000000e9d8e97209 */ /* 0x000fe40007810000 */
[----:B------:R-:W-:Y:S02]  /*ff90*/  I2FP.F32.S32 R14, R32 ;  /* 0x00000020000e7245 */ /* 0x000fe40000201400 */
[----:B------:R-:W-:Y:S02]  /*ffa0*/  ISETP.GE.AND P4, PT, R3, R207, PT ;  /* 0x000000cf0300720c */ /* 0x000fe40003f86270 */
[----:B------:R-:W-:Y:S02]  /*ffb0*/  I2FP.F32.S32 R231, R231 ;  /* 0x000000e700e77245 */ /* 0x000fe40000201400 */
[----:B------:R-:W-:Y:S02]  /*ffc0*/  FMNMX.FTZ R33, R236, R33, !PT ;  /* 0x00000021ec217209 */ /* 0x000fe40007810000 */
[----:B------:R-:W-:Y:S01]  /*ffd0*/  FMNMX.FTZ R32, R170, R233, !PT ;  /* 0x000000e9aa207209 */ /* 0x000fe20007810000 */
[----:B------:R-:W-:Y:S06]  /*ffe0*/  @P0 BRA `(.L_x_526) ;  /* 0xffffffdc00780947 */ /* 0x000fec000383ffff */
.L_x_525:
[----:B------:R-:W-:Y:S01]  /*fff0*/  FMNMX.FTZ R33, R230, R33, !PT ;  /* 0x00000021e6217209 */ /* 0x000fe20007810000 */
[----:B------:R-:W-:Y:S01]  /*10000*/  FFMA.FTZ R34, R231, -UR19, R34 ;  /* 0x80000013e7227c23 */ /* 0x000fe20008010022 */
[----:B------:R-:W-:Y:S01]  /*10010*/  FSEL R146, R31, -INF , !P6 ;  /* 0xff8000001f927808 */ /* 0x000fe20007000000 */
[----:B------:R-:W-:Y:S01]  /*10020*/  FFMA.FTZ R35, R14, -UR19, R35 ;  /* 0x800000130e237c23 */ /* 0x000fe20008010023 */
[----:B------:R-:W-:Y:S01]  /*10030*/  FMNMX.FTZ R33, R168, R33, !PT ;  /* 0x00000021a8217209 */ /* 0x000fe20007810000 */
[----:B---3--:R-:W1:Y:S01]  /*10040*/  SHFL.BFLY PT, R5, R32, 0x2, 0x1f ;  /* 0x0c401f0020057f89 */ /* 0x008e6200000e0000 */
[----:B------:R-:W-:Y:S01]  /*10050*/  FSEL R144, R34, -INF , !P5 ;  /* 0xff80000022907808 */ /* 0x000fe20006800000 */
[----:B------:R-:W-:Y:S01]  /*10060*/  UISETP.GT.AND UP0, UPT, UR11, UR14, UPT ;  /* 0x0000000e0b00728c */ /* 0x000fe2000bf04270 */
[----:B------:R-:W-:Y:S05]  /*10070*/  FMNMX.FTZ R33, R146, R33, !PT ;  /* 0x0000002192217209 */ /* 0x000fea0007810000 */
[----:B------:R-:W-:Y:S01]  /*10080*/  LDSM.16.MT88.4 R12, [R188+0x12000] ;  /* 0x01200000bc0c783b */ /* 0x000fe20000004200 */
[----:B------:R-:W-:Y:S01]  /*10090*/  ISETP.GE.OR P4, PT, R3, R206, !P4 ;  /* 0x000000ce0300720c */ /* 0x000fe20006786670 */
[----:B------:R-:W-:Y:S01]  /*100a0*/  UMOV UR20, UR11 ;  /* 0x0000000b00147c82 */ /* 0x000fe20008000000 */
[----:B------:R-:W-:Y:S02]  /*100b0*/  FMNMX.FTZ R8, R144, R33, !PT ;  /* 0x0000002190087209 */ /* 0x000fe40007810000 */
[----:B------:R-:W-:Y:S03]  /*100c0*/  FSEL R133, R35, -INF , !P4 ;  /* 0xff80000023857808 */ /* 0x000fe60006000000 */
[----:B------:R-:W-:Y:S01]  /*100d0*/  LDSM.16.MT88.4 R20, [R186+0x12000] ;  /* 0x01200000ba14783b */ /* 0x000fe20000004200 */
[----:B------:R-:W-:Y:S07]  /*100e0*/  FMNMX.FTZ R6, R133, R8, !PT ;  /* 0x0000000885067209 */ /* 0x000fee0007810000 */
        /* <DEDUP_REMOVED lines=273> */
[----:B------:R-:W-:Y:S01]  /*11200*/  MOV R0, R132 ;  /* 0x0000008400007202 */ /* 0x000fe20000000f00 */
        /* <DEDUP_REMOVED lines=24> */
[----:B------:R-:W-:Y:S01]  /*11390*/  FADD.FTZ R231, R231, R228 ;  /* 0x000000e4e7e77221 */ /* 0x000fe20000010000 */
        /* <DEDUP_REMOVED lines=14> */
[C---:B------:R-:W-:Y:S05]  /*11480*/  HMMA.16816.F32 R32, R104.reuse, R130, R32 ;  /* 0x000000826820723c */ /* 0x040fea0000001820 */
[----:B------:R-:W-:Y:S01]  /*11490*/  FADD.FTZ R233, R230, R233 ;  /* 0x000000e9e6e97221 */ /* 0x000fe20000010000 */
        /* <DEDUP_REMOVED lines=21> */
[----:B------:R-:W3:Y:S04]  /*115f0*/  LDSM.16.MT88.4 R108, [R185+0x13800] ;  /* 0x01380000b96c783b */ /* 0x000ee80000004200 */
[----:B------:R-:W-:Y:S01]  /*11600*/  FADD.FTZ R216, R216, R235 ;  /* 0x000000ebd8d87221 */ /* 0x000fe20000010000 */
[C---:B------:R-:W-:Y:S05]  /*11610*/  HMMA.16816.F32 R76, R104.reuse, R112, R76 ;  /* 0x00000070684c723c */ /* 0x040fea000000184c */
[----:B------:R-:W-:Y:S01]  /*11620*/  FADD.FTZ R170, R170, R239 ;  /* 0x000000efaaaa7221 */ /* 0x000fe20000010000 */
[C---:B------:R-:W-:Y:S05]  /*11630*/  HMMA.16816.F32 R80, R104.reuse, R114, R80 ;  /* 0x000000726850723c */ /* 0x040fea0000001850 */
[----:B------:R-:W-:Y:S01]  /*11640*/  FADD.FTZ R217, R237, R216 ;  /* 0x000000d8edd97221 */ /* 0x000fe20000010000 */
[C---:B-1----:R-:W-:Y:S05]  /*11650*/  HMMA.16816.F32 R84, R104.reuse, R116, R84 ;  /* 0x000000746854723c */ /* 0x042fea0000001854 */
[----:B------:R-:W-:Y:S01]  /*11660*/  FADD.FTZ R213, R133, R170 ;  /* 0x000000aa85d57221 */ /* 0x000fe20000010000 */
        /* <DEDUP_REMOVED lines=10> */
[C---:B---3--:R-:W-:Y:S06]  /*11710*/  HMMA.16816.F32 R112, R136.reuse, R108, R20 ;  /* 0x0000006c8870723c */ /* 0x048fec0000001814 */
        /* <DEDUP_REMOVED lines=22> */
.L_x_523:
        /* <DEDUP_REMOVED lines=219> */
.L_x_527:
        /* <DEDUP_REMOVED lines=23> */
.L_x_528:
        /* <DEDUP_REMOVED lines=111> */
.L_x_530:
[----:B------:R-:W-:Y:S05]  /*12e90*/  BSYNC B0 ;  /* 0x0000000000007941 */ /* 0x000fea0003800000 */
.L_x_529:
        /* <DEDUP_REMOVED lines=38> */
.L_x_532:
[----:B------:R-:W-:Y:S05]  /*13100*/  BSYNC B0 ;  /* 0x0000000000007941 */ /* 0x000fea0003800000 */
.L_x_531:
        /* <DEDUP_REMOVED lines=24> */
.L_x_534:
[----:B------:R-:W-:Y:S05]  /*13290*/  BSYNC B0 ;  /* 0x0000000000007941 */ /* 0x000fea0003800000 */
.L_x_533:
        /* <DEDUP_REMOVED lines=24> */
.L_x_536:
[----:B------:R-:W-:Y:S05]  /*13420*/  BSYNC B0 ;  /* 0x0000000000007941 */ /* 0x000fea0003800000 */
.L_x_535:
        /* <DEDUP_REMOVED lines=23> */
.L_x_537:
        /* <DEDUP_REMOVED lines=14> */
.L_x_1518:


//--------------------- .text._ZN5flash16flash_fwd_kernelI23Flash_fwd_kernel_traitsILi192ELi128ELi64ELi8ELb0ELb0EN7cutlass6half_tE19Flash_kernel_traitsILi192ELi128ELi64ELi8ES3_EELb0ELb0ELb1ELb1ELb0ELb0ELb1ELb0EEEvNS_16Flash_fwd_paramsE --------------------------
	.section	.text._ZN5flash16flash_fwd_kernelI23Flash_fwd_kernel_traitsILi192ELi128ELi64ELi8ELb0ELb0EN7cutlass6half_tE19Flash_kernel_traitsILi192ELi128ELi64ELi8ES3_EELb0ELb0ELb1ELb1ELb0ELb0ELb1ELb0EEEvNS_16Flash_fwd_paramsE,"ax",@progbits
	.align	128
        .global         _ZN5flash16flash_fwd_kernelI23Flash_fwd_kernel_traitsILi192ELi128ELi64ELi8ELb0ELb0EN7cutlass6half_tE19Flash_kernel_traitsILi192ELi128ELi64ELi8ES3_EELb0ELb0ELb1ELb1ELb0ELb0ELb1ELb0EEEvNS_16Flash_fwd_paramsE
        .type           _ZN5flash16flash_fwd_kernelI23Flash_fwd_kernel_traitsILi192ELi128ELi64ELi8ELb0ELb0EN7cutlass6half_tE19Flash_kernel_traitsILi192ELi128ELi64ELi8ES3_EELb0ELb0ELb1ELb1ELb0ELb0ELb1ELb0EEEvNS_16Flash_fwd_paramsE,@function
        .size           _ZN5flash16flash_fwd_kernelI23Flash_fwd_kernel_traitsILi192ELi128ELi64ELi8ELb0ELb0EN7cutlass6half_tE19Flash_kernel_traitsILi192ELi128ELi64ELi8ES3_EELb0ELb0ELb1ELb1ELb0ELb0ELb1ELb0EEEvNS_16Flash_fwd_paramsE,(.L_x_1519 - _ZN5flash16flash_fwd_kernelI23Flash_fwd_kernel_traitsILi192ELi128ELi64ELi8ELb0ELb0EN7cutlass6half_tE19Flash_kernel_traitsILi192ELi128ELi64ELi8ES3_EELb0ELb0ELb1ELb1ELb0ELb0ELb1ELb0EEEvNS_16Flash_fwd_paramsE)
        .other          _ZN5flash16flash_fwd_kernelI23Flash_fwd_kernel_traitsILi192ELi128ELi64ELi8ELb0ELb0EN7cutlass6half_tE19Flash_kernel_traitsILi192ELi128ELi64ELi8ES3_EELb0ELb0ELb1ELb1ELb0ELb0ELb1ELb0EEEvNS_16Flash_fwd_paramsE,@"STO_CUDA_ENTRY STV_DEFAULT"
_ZN5flash16flash_fwd_kernelI23Flash_fwd_kernel_traitsILi192ELi128ELi64ELi8ELb0ELb0EN7cutlass6half_tE19Flash_kernel_traitsILi192ELi128ELi64ELi8ES3_EELb0ELb0ELb1ELb1ELb0ELb0ELb1ELb0EEEvNS_16Flash_fwd_paramsE:
.text._ZN5flash16flash_fwd_kernelI23Flash_fwd_kernel_traitsILi192ELi128ELi64ELi8ELb0ELb0EN7cutlass6half_tE19Flash_kernel_traitsILi192ELi128ELi64ELi8ES3_EELb0ELb0ELb1ELb1ELb0ELb0ELb1ELb0EEEvNS_16Flash_fwd_paramsE:
        /* <DEDUP_REMOVED lines=54> */
.L_x_538:
[----:B------:R-:W-:-:S03]  /*0360*/  ULDC UR6, c[0x0][0x2c8] ;  /* 0x0000b20000067ab9 */ /* 0x000fc60000000800 */
.L_x_539:
        /* <DEDUP_REMOVED lines=134> */
.L_x_542:
[----:B------:R-:W-:Y:S05]  /*0bd0*/  BSYNC B0 ;  /* 0x0000000000007941 */ /* 0x000fea0003800000 */
.L_x_541:
        /* <DEDUP_REMOVED lines=22> */
.L_x_544:
[----:B------:R-:W-:Y:S05]  /*0d40*/  BSYNC B0 ;  /* 0x0000000000007941 */ /* 0x000fea0003800000 */
.L_x_543:
        /* <DEDUP_REMOVED lines=22> */
.L_x_546:
[----:B------:R-:W-:Y:S05]  /*0eb0*/  BSYNC B0 ;  /* 0x0000000000007941 */ /* 0x000fea0003800000 */
.L_x_545:
        /* <DEDUP_REMOVED lines=23> */
.L_x_548:
[----:B------:R-:W-:Y:S05]  /*1030*/  BSYNC B0 ;  /* 0x0000000000007941 */ /* 0x000fea0003800000 */
.L_x_547:
        /* <DEDUP_REMOVED lines=10> */
.L_x_550:
[----:B------:R-:W-:Y:S05]  /*10e0*/  BSYNC B0 ;  /* 0x0000000000007941 */ /* 0x000fea0003800000 */
.L_x_549:
        /* <DEDUP_REMOVED lines=10> */
.L_x_552:
[----:B------:R-:W-:Y:S05]  /*1190*/  BSYNC B0 ;  /* 0x0000000000007941 */ /* 0x000fea0003800000 */
.L_x_551:
        /* <DEDUP_REMOVED lines=10> */
.L_x_554:
[----:B------:R-:W-:Y:S05]  /*1240*/  BSYNC B0 ;  /* 0x0000000000007941 */ /* 0x000fea0003800000 */
.L_x_553:
        /* <DEDUP_REMOVED lines=10> */
.L_x_540:
        /* <DEDUP_REMOVED lines=70> */
.L_x_555:
        /* <DEDUP_REMOVED lines=26> */
.L_x_556:
        /* <DEDUP_REMOVED lines=81> */
.L_x_558:
[----:B------:R-:W-:Y:S05]  /*1e00*/  BSYNC B0 ;  /* 0x0000000000007941 */ /* 0x000fea0003800000 */
.L_x_557:
        /* <DEDUP_REMOVED lines=40> */
.L_x_560:
[----:B------:R-:W-:Y:S05]  /*2090*/  BSYNC B0 ;  /* 0x0000000000007941 */ /* 0x000fea0003800000 */
.L_x_559:
        /* <DEDUP_REMOVED lines=40> */
.L_x_562:
[----:B------:R-:W-:Y:S05]  /*2320*/  BSYNC B0 ;  /* 0x0000000000007941 */ /* 0x000fea0003800000 */
.L_x_561:
        /* <DEDUP_REMOVED lines=41> */
.L_x_564:
[----:B------:R-:W-:Y:S05]  /*25c0*/  BSYNC B0 ;  /* 0x0000000000007941 */ /* 0x000fea0003800000 */
.L_x_563:
        /* <DEDUP_REMOVED lines=41> */
.L_x_566:
[----:B------:R-:W-:Y:S05]  /*2860*/  BSYNC B0 ;  /* 0x0000000000007941 */ /* 0x000fea0003800000 */
.L_x_565:
        /* <DEDUP_REMOVED lines=35> */
.L_x_568:
[----:B------:R-:W-:Y:S05]  /*2aa0*/  BSYNC B0 ;  /* 0x0000000000007941 */ /* 0x000fea0003800000 */
.L_x_567:
        /* <DEDUP_REMOVED lines=101> */
.L_x_570:
[----:B------:R-:W-:Y:S05]  /*3100*/  BSYNC B0 ;  /* 0x0000000000007941 */ /* 0x000fea0003800000 */
.L_x_569:
        /* <DEDUP_REMOVED lines=39> */
.L_x_572:
[----:B------:R-:W-:Y:S05]  /*3380*/  BSYNC B0 ;  /* 0x0000000000007941 */ /* 0x000fea0003800000 */
.L_x_571:
        /* <DEDUP_REMOVED lines=9> */
[----:B------:R-:W3:Y:S01]  /*3420*/  LDSM.16.M88.4 R36, [R201+0xc800] ;  /* 0x00c80000c924783b */ /* 0x000ee20000000200 */
[----:B------:R-:W-:Y:S01]  /*3430*/  LOP3.LUT P0, RZ, R2, 0x4, RZ, 0xc0, !PT ;  /* 0x0000000402ff7812 */ /* 0x000fe2000780c0ff */
[----:B------:R-:W-:Y:S01]  /*3440*/  IMAD.MOV.U32 R2, RZ, RZ, 0x40 ;  /* 0x00000040ff027424 */ /* 0x000fe200078e00ff */
[----:B------:R-:W-:Y:S01]  /*3450*/  UIADD3 UR7, UR27, 0x1, -UR17 ;  /* 0x000000011b077890 */ /* 0x000fe2000fffe811 */
[----:B------:R-:W3:Y:S01]  /*3460*/  LDSM.16.M88.4 R28, [R201+0xd000] ;  /* 0x00d00000c91c783b */ /* 0x000ee20000000200 */
[----:B------:R-:W-:Y:S01]  /*3470*/  IMAD R200, R7, 0x2, R202 ;  /* 0x0000000207c87824 */ /* 0x000fe200078e02ca */
[----:B------:R-:W-:Y:S01]  /*3480*/  UIADD3 UR26, UR27, -UR17, URZ ;  /* 0x800000111b1a7290 */ /* 0x000fe2000fffe03f */
[----:B------:R-:W-:Y:S01]  /*3490*/  @P1 VIADD R199, R5, 0xffffffe0 ;  /* 0xffffffe005c71836 */ /* 0x000fe20000000000 */
[----:B------:R-:W3:Y:S01]  /*34a0*/  LDSM.16.M88.4 R52, [R201+0xd800] ;  /* 0x00d80000c934783b */ /* 0x000ee20000000200 */
[----:B------:R-:W-:Y:S01]  /*34b0*/  IMAD.MOV.U32 R5, RZ, RZ, 0x20 ;  /* 0x00000020ff057424 */ /* 0x000fe200078e00ff */
[----:B------:R-:W-:Y:S01]  /*34c0*/  SEL R2, R2, 0xffffffc0, !P2 ;  /* 0xffffffc002027807 */ /* 0x000fe20005000000 */
[----:B------:R-:W-:Y:S01]  /*34d0*/  IMAD.SHL.U32 R220, R4, 0x2, RZ ;  /* 0x0000000204dc7824 */ /* 0x000fe200078e00ff */
[----:B-12-4-:R-:W-:Y:S01]  /*34e0*/  LDSM.16.M88.4 R8, [R200] ;  /* 0x00000000c808783b */ /* 0x016fe20000000200 */
[----:B------:R-:W-:Y:S01]  /*34f0*/  UIADD3 UR6, UR7, UR22, URZ ;  /* 0x0000001607067290 */ /* 0x000fe2000fffe03f */
[----:B------:R-:W-:Y:S01]  /*3500*/  SEL R5, R5, 0xffffffe0, !P0 ;  /* 0xffffffe005057807 */ /* 0x000fe20004000000 */
[----:B------:R-:W-:Y:S01]  /*3510*/  IMAD.IADD R195, R201, 0x1, R2 ;  /* 0x00000001c9c37824 */ /* 0x000fe200078e0202 */
[----:B------:R-:W1:Y:S01]  /*3520*/  LDSM.16.M88.4 R12, [R199] ;  /* 0x00000000c70c783b */ /* 0x000e620000000200 */
[----:B------:R-:W-:Y:S01]  /*3530*/  IMAD.IADD R188, R2, 0x1, R199 ;  /* 0x0000000102bc7824 */ /* 0x000fe200078e02c7 */
[----:B------:R-:W-:Y:S01]  /*3540*/  LOP3.LUT R220, R220, 0x6, RZ, 0xc0, !PT ;  /* 0x00000006dcdc7812 */ /* 0x000fe200078ec0ff */
[C---:B------:R-:W-:Y:S01]  /*3550*/  IMAD R198, R5.reuse, 0x2, R202 ;  /* 0x0000000205c67824 */ /* 0x040fe200078e02ca */
[----:B------:R-:W2:Y:S01]  /*3560*/  LDSM.16.M88.4 R20, [R199+0x800] ;  /* 0x00080000c714783b */ /* 0x000ea20000000200 */
[----:B------:R-:W-:Y:S01]  /*3570*/  IMAD R197, R5, 0x2, R200 ;  /* 0x0000000205c57824 */ /* 0x000fe200078e02c8 */
[----:B------:R-:W-:Y:S01]  /*3580*/  ULDC UR25, c[0x0][0x39c] ;  /* 0x0000e70000197ab9 */ /* 0x000fe20000000800 */
[----:B------:R-:W-:Y:S01]  /*3590*/  UISETP.GT.AND UP0, UPT, UR20, UR14, UPT ;  /* 0x0000000e1400728c */ /* 0x000fe2000bf04270 */
[----:B------:R-:W4:Y:S01]  /*35a0*/  LDSM.16.M88.4 R16, [R199+0x1000] ;  /* 0x00100000c710783b */ /* 0x000f220000000200 */
[----:B------:R-:W-:-:S02]  /*35b0*/  VIADD R191, R199, 0x800 ;  /* 0x00000800c7bf7836 */ /* 0x000fc40000000000 */
[C---:B------:R-:W-:Y:S01]  /*35c0*/  VIADD R190, R199.reuse, 0x1000 ;  /* 0x00001000c7be7836 */ /* 0x040fe20000000000 */
[----:B------:R-:W4:Y:S01]  /*35d0*/  LDSM.16.M88.4 R76, [R199+0x1800] ;  /* 0x00180000c74c783b */ /* 0x000f220000000200 */
[C---:B------:R-:W-:Y:S02]  /*35e0*/  VIADD R189, R199.reuse, 0x1800 ;  /* 0x00001800c7bd7836 */ /* 0x040fe40000000000 */
[C---:B------:R-:W-:Y:S01]  /*35f0*/  VIADD R187, R199.reuse, 0x2000 ;  /* 0x00002000c7bb7836 */ /* 0x040fe20000000000 */
[----:B------:R-:W-:Y:S01]  /*3600*/  LDSM.16.M88.4 R72, [R198] ;  /* 0x00000000c648783b */ /* 0x000fe20000000200 */
[C---:B------:R-:W-:Y:S01]  /*3610*/  VIADD R186, R199.reuse, 0x2800 ;  /* 0x00002800c7ba7836 */ /* 0x040fe20000000000 */
[----:B-----5:R-:W-:Y:S02]  /*3620*/  HMMA.16816.F32 R48, R60, R44, RZ ;  /* 0x0000002c3c30723c */ /* 0x020fe400000018ff */
[----:B------:R-:W5:Y:S01]  /*3630*/  LDSM.16.M88.4 R56, [R195+0xc000] ;  /* 0x00c00000c338783b */ /* 0x000f620000000200 */
[----:B------:R-:W-:-:S02]  /*3640*/  VIADD R185, R199, 0x3000 ;  /* 0x00003000c7b97836 */ /* 0x000fc40000000000 */
[C---:B------:R-:W-:Y:S01]  /*3650*/  VIADD R184, R199.reuse, 0x3800 ;  /* 0x00003800c7b87836 */ /* 0x040fe20000000000 */
[----:B------:R-:W-:Y:S01]  /*3660*/  LDSM.16.M88.4 R68, [R195+0xd800] ;  /* 0x00d80000c344783b */ /* 0x000fe20000000200 */
[C---:B------:R-:W-:Y:S01]  /*3670*/  HMMA.16816.F32 R44, R60.reuse, R46, RZ ;  /* 0x0000002e3c2c723c */ /* 0x040fe200000018ff */
[C---:B------:R-:W-:Y:S02]  /*3680*/  VIADD R183, R199.reuse, 0x4000 ;  /* 0x00004000c7b77836 */ /* 0x040fe40000000000 */
[----:B------:R-:W-:Y:S01]  /*3690*/  LDSM.16.M88.4 R64, [R197] ;  /* 0x00000000c540783b */ /* 0x000fe20000000200 */
        /* <DEDUP_REMOVED lines=11> */
[----:B------:R-:W-:Y:S05]  /*3750*/  LDSM.16.M88.4 R52, [R195+0xd000] ;  /* 0x00d00000c334783b */ /* 0x000fea0000000200 */
[C---:B-1----:R-:W-:Y:S06]  /*3760*/  HMMA.16816.F32 R48, R8.reuse, R12, R48 ;  /* 0x0000000c0830723c */ /* 0x042fec0000001830 */
[C---:B------:R-:W-:Y:S01]  /*3770*/  HMMA.16816.F32 R44, R8.reuse, R14, R44 ;  /* 0x0000000e082c723c */ /* 0x040fe2000000182c */
[----:B------:R-:W1:Y:S05]  /*3780*/  LDSM.16.M88.4 R12, [R195+0xc800] ;  /* 0x00c80000c30c783b */ /* 0x000e6a0000000200 */
[C---:B--2---:R-:W-:Y:S06]  /*3790*/  HMMA.16816.F32 R40, R8.reuse, R20, R40 ;  /* 0x000000140828723c */ /* 0x044fec0000001828 */
[C---:B------:R-:W-:Y:S01]  /*37a0*/  HMMA.16816.F32 R36, R8.reuse, R22, R36 ;  /* 0x000000160824723c */ /* 0x040fe20000001824 */
[----:B------:R-:W2:Y:S05]  /*37b0*/  LDSM.16.M88.4 R20, [R188] ;  /* 0x00000000bc14783b */ /* 0x000eaa0000000200 */
[C---:B----4-:R-:W-:Y:S06]  /*37c0*/  HMMA.16816.F32 R32, R8.reuse, R16, R32 ;  /* 0x000000100820723c */ /* 0x050fec0000001820 */
[C---:B------:R-:W-:Y:S01]  /*37d0*/  HMMA.16816.F32 R28, R8.reuse, R18, R28 ;  /* 0x00000012081c723c */ /* 0x040fe2000000181c */
[----:B------:R-:W-:Y:S05]  /*37e0*/  LDSM.16.M88.4 R16, [R188+0x800] ;  /* 0x00080000bc10783b */ /* 0x000fea0000000200 */
[C---:B------:R-:W-:Y:S06]  /*37f0*/  HMMA.16816.F32 R24, R8.reuse, R76, R24 ;  /* 0x0000004c0818723c */ /* 0x040fec0000001818 */
[----:B------:R-:W-:Y:S01]  /*3800*/  HMMA.16816.F32 R60, R8, R78, R60 ;  /* 0x0000004e083c723c */ /* 0x000fe2000000183c */
[----:B------:R-:W3:Y:S04]  /*3810*/  LDSM.16.M88.4 R8, [R188+0x1000] ;  /* 0x00100000bc08783b */ /* 0x000ee80000000200 */
[----:B------:R-:W-:Y:S01]  /*3820*/  LDSM.16.M88.4 R76, [R188+0x1800] ;  /* 0x00180000bc4c783b */ /* 0x000fe20000000200 */
        /* <DEDUP_REMOVED lines=11> */
[----:B------:R-:W5:Y:S04]  /*38e0*/  LDSM.16.M88.4 R60, [R201+0xf000] ;  /* 0x00f00000c93c783b */ /* 0x000f680000000200 */
[----:B------:R-:W-:Y:S01]  /*38f0*/  LDSM.16.M88.4 R68, [R201+0xf800] ;  /* 0x00f80000c944783b */ /* 0x000fe20000000200 */
[C---:B--2---:R-:W-:Y:S06]  /*3900*/  HMMA.16816.F32 R48, R64.reuse, R20, R48 ;  /* 0x000000144030723c */ /* 0x044fec0000001830 */
[C---:B------:R-:W-:Y:S01]  /*3910*/  HMMA.16816.F32 R44, R64.reuse, R22, R44 ;  /* 0x00000016402c723c */ /* 0x040fe2000000182c */
[----:B------:R-:W-:Y:S05]  /*3920*/  LDSM.16.M88.4 R20, [R199+0x2000] ;  /* 0x00200000c714783b */ /* 0x000fea0000000200 */
[C---:B---3--:R-:W-:Y:S06]  /*3930*/  HMMA.16816.F32 R32, R64.reuse, R8, R32 ;  /* 0x000000084020723c */ /* 0x048fec0000001820 */
[C---:B------:R-:W-:Y:S01]  /*3940*/  HMMA.16816.F32 R28, R64.reuse, R10, R28 ;  /* 0x0000000a401c723c */ /* 0x040fe2000000181c */
[----:B------:R-:W2:Y:S05]  /*3950*/  LDSM.16.M88.4 R8, [R200+0x4000] ;  /* 0x00400000c808783b */ /* 0x000eaa0000000200 */
[C---:B------:R-:W-:Y:S06]  /*3960*/  HMMA.16816.F32 R40, R64.reuse, R16, R40 ;  /* 0x000000104028723c */ /* 0x040fec0000001828 */
[----:B------:R-:W-:Y:S01]  /*3970*/  HMMA.16816.F32 R36, R64, R18, R36 ;  /* 0x000000124024723c */ /* 0x000fe20000001824 */
[----:B------:R-:W3:Y:S05]  /*3980*/  LDSM.16.M88.4 R16, [R199+0x2800] ;  /* 0x00280000c710783b */ /* 0x000eea0000000200 */
[C---:B-1----:R-:W-:Y:S06]  /*3990*/  HMMA.16816.F32 R48, R56.reuse, R12, R48 ;  /* 0x0000000c3830723c */ /* 0x042fec0000001830 */
[C---:B------:R-:W-:Y:S01]  /*39a0*/  HMMA.16816.F32 R44, R56.reuse, R14, R44 ;  /* 0x0000000e382c723c */ /* 0x040fe2000000182c */
[----:B------:R-:W1:Y:S05]  /*39b0*/  LDSM.16.M88.4 R12, [R199+0x3000] ;  /* 0x00300000c70c783b */ /* 0x000e6a0000000200 */
[----:B----4-:R-:W-:Y:S06]  /*39c0*/  HMMA.16816.F32 R40, R56, R52, R40 ;  /* 0x000000343828723c */ /* 0x010fec0000001828 */
[C---:B------:R-:W-:Y:S06]  /*39d0*/  HMMA.16816.F32 R24, R64.reuse, R76, R24 ;  /* 0x0000004c4018723c */ /* 0x040fec0000001818 */
[----:B------:R-:W-:Y:S01]  /*39e0*/  HMMA.16816.F32 R72, R64, R78, R72 ;  /* 0x0000004e4048723c */ /* 0x000fe20000001848 */
[----:B------:R-:W-:Y:S04]  /*39f0*/  LDSM.16.M88.4 R76, [R199+0x3800] ;  /* 0x00380000c74c783b */ /* 0x000fe80000000200 */
[----:B------:R-:W-:Y:S01]  /*3a00*/  LDSM.16.M88.4 R64, [R195+0xe000] ;  /* 0x00e00000c340783b */ /* 0x000fe20000000200 */
[C---:B------:R-:W-:Y:S03]  /*3a10*/  HMMA.16816.F32 R36, R56.reuse, R54, R36 ;  /* 0x000000363824723c */ /* 0x040fe60000001824 */
[----:B------:R-:W-:Y:S03]  /*3a20*/  LDSM.16.M88.4 R52, [R198+0x4000] ;  /* 0x00400000c634783b */ /* 0x000fe60000000200 */
[C---:B-----5:R-:W-:Y:S06]  /*3a30*/  HMMA.16816.F32 R32, R56.reuse, R60, R32 ;  /* 0x0000003c3820723c */ /* 0x060fec0000001820 */
[----:B------:R-:W-:Y:S01]  /*3a40*/  HMMA.16816.F32 R28, R56, R62, R28 ;  /* 0x0000003e381c723c */ /* 0x000fe2000000181c */
[----:B------:R-:W4:Y:S05]  /*3a50*/  LDSM.16.M88.4 R60, [R195+0xe800] ;  /* 0x00e80000c33c783b */ /* 0x000f2a0000000200 */
[C---:B--2---:R-:W-:Y:S06]  /*3a60*/  HMMA.16816.F32 R48, R8.reuse, R20, R48 ;  /* 0x000000140830723c */ /* 0x044fec0000001830 */
[C---:B------:R-:W-:Y:S01]  /*3a70*/  HMMA.16816.F32 R44, R8.reuse, R22, R44 ;  /* 0x00000016082c723c */ /* 0x040fe2000000182c */
[----:B------:R-:W2:Y:S05]  /*3a80*/  LDSM.16.M88.4 R20, [R195+0xf000] ;  /* 0x00f00000c314783b */ /* 0x000eaa0000000200 */
[----:B---3--:R-:W-:Y:S06]  /*3a90*/  HMMA.16816.F32 R40, R8, R16, R40 ;  /* 0x000000100828723c */ /* 0x008fec0000001828 */
[C---:B------:R-:W-:Y:S06]  /*3aa0*/  HMMA.16816.F32 R24, R56.reuse, R68, R24 ;  /* 0x000000443818723c */ /* 0x040fec0000001818 */
[----:B------:R-:W-:Y:S01]  /*3ab0*/  HMMA.16816.F32 R72, R56, R70, R72 ;  /* 0x000000463848723c */ /* 0x000fe20000001848 */
[----:B------:R-:W-:Y:S04]  /*3ac0*/  LDSM.16.M88.4 R68, [R197+0x4000] ;  /* 0x00400000c544783b */ /* 0x000fe80000000200 */
[----:B------:R-:W-:Y:S01]  /*3ad0*/  LDSM.16.M88.4 R56, [R195+0xf800] ;  /* 0x00f80000c338783b */ /* 0x000fe20000000200 */
[C---:B------:R-:W-:Y:S03]  /*3ae0*/  HMMA.16816.F32 R36, R8.reuse, R18, R36 ;  /* 0x000000120824723c */ /* 0x040fe60000001824 */
[----:B------:R-:W-:Y:S03]  /*3af0*/  LDSM.16.M88.4 R16, [R188+0x2000] ;  /* 0x00200000bc10783b */ /* 0x000fe60000000200 */
[C---:B-1----:R-:W-:Y:S06]  /*3b00*/  HMMA.16816.F32 R32, R8.reuse, R12, R32 ;  /* 0x0000000c0820723c */ /* 0x042fec0000001820 */
[----:B------:R-:W-:Y:S01]  /*3b10*/  HMMA.16816.F32 R28, R8, R14, R28 ;  /* 0x0000000e081c723c */ /* 0x000fe2000000181c */
[----:B------:R-:W1:Y:S05]  /*3b20*/  LDSM.16.M88.4 R12, [R188+0x2800] ;  /* 0x00280000bc0c783b */ /* 0x000e6a0000000200 */
[----:B----4-:R-:W-:Y:S06]  /*3b30*/  HMMA.16816.F32 R40, R52, R60, R40 ;  /* 0x0000003c3428723c */ /* 0x010fec0000001828 */
[C---:B------:R-:W-:Y:S06]  /*3b40*/  HMMA.16816.F32 R24, R8.reuse, R76, R24 ;  /* 0x0000004c0818723c */ /* 0x040fec0000001818 */
[----:B------:R-:W-:Y:S01]  /*3b50*/  HMMA.16816.F32 R72, R8, R78, R72 ;  /* 0x0000004e0848723c */ /* 0x000fe20000001848 */
[----:B------:R-:W3:Y:S04]  /*3b60*/  LDSM.16.M88.4 R8, [R188+0x3000] ;  /* 0x00300000bc08783b */ /* 0x000ee80000000200 */
[----:B------:R-:W-:Y:S01]  /*3b70*/  LDSM.16.M88.4 R76, [R200+0x8000] ;  /* 0x00800000c84c783b */ /* 0x000fe20000000200 */
[C---:B------:R-:W-:Y:S03]  /*3b80*/  HMMA.16816.F32 R36, R52.reuse, R62, R36 ;  /* 0x0000003e3424723c */ /* 0x040fe60000001824 */
[----:B------:R-:W-:Y:S03]  /*3b90*/  LDSM.16.M88.4 R60, [R201+0x10800] ;  /* 0x01080000c93c783b */ /* 0x000fe60000000200 */
[C---:B--2---:R-:W-:Y:S06]  /*3ba0*/  HMMA.16816.F32 R32, R52.reuse, R20, R32 ;  /* 0x000000143420723c */ /* 0x044fec0000001820 */
[C---:B------:R-:W-:Y:S01]  /*3bb0*/  HMMA.16816.F32 R28, R52.reuse, R22, R28 ;  /* 0x00000016341c723c */ /* 0x040fe2000000181c */
[----:B------:R-:W2:Y:S05]  /*3bc0*/  LDSM.16.M88.4 R20, [R202+0x8000] ;  /* 0x00800000ca14783b */ /* 0x000eaa0000000200 */
[C---:B------:R-:W-:Y:S06]  /*3bd0*/  HMMA.16816.F32 R48, R52.reuse, R64, R48 ;  /* 0x000000403430723c */ /* 0x040fec0000001830 */
[----:B------:R-:W-:Y:S01]  /*3be0*/  HMMA.16816.F32 R44, R52, R66, R44 ;  /* 0x00000042342c723c */ /* 0x000fe2000000182c */
[----:B------:R-:W4:Y:S05]  /*3bf0*/  LDSM.16.M88.4 R64, [R201+0x10000] ;  /* 0x01000000c940783b */ /* 0x000f2a0000000200 */
[----:B-1----:R-:W-:Y:S06]  /*3c00*/  HMMA.16816.F32 R40, R68, R12, R40 ;  /* 0x0000000c4428723c */ /* 0x002fec0000001828 */
[C---:B------:R-:W-:Y:S06]  /*3c10*/  HMMA.16816.F32 R24, R52.reuse, R56, R24 ;  /* 0x000000383418723c */ /* 0x040fec0000001818 */
[----:B------:R-:W-:Y:S01]  /*3c20*/  HMMA.16816.F32 R72, R52, R58, R72 ;  /* 0x0000003a3448723c */ /* 0x000fe20000001848 */
[----:B------:R-:W1:Y:S04]  /*3c30*/  LDSM.16.M88.4 R56, [R201+0x11000] ;  /* 0x01100000c938783b */ /* 0x000e680000000200 */
[----:B------:R-:W-:Y:S01]  /*3c40*/  LDSM.16.M88.4 R52, [R201+0x11800] ;  /* 0x01180000c934783b */ /* 0x000fe20000000200 */
[C---:B------:R-:W-:Y:S03]  /*3c50*/  HMMA.16816.F32 R36, R68.reuse, R14, R36 ;  /* 0x0000000e4424723c */ /* 0x040fe60000001824 */
[----:B------:R-:W5:Y:S03]  /*3c60*/  LDSM.16.M88.4 R12, [R199+0x4800] ;  /* 0x00480000c70c783b */ /* 0x000f660000000200 */
[C---:B------:R-:W-:Y:S06]  /*3c70*/  HMMA.16816.F32 R48, R68.reuse, R16, R48 ;  /* 0x000000104430723c */ /* 0x040fec0000001830 */
[C---:B------:R-:W-:Y:S01]  /*3c80*/  HMMA.16816.F32 R44, R68.reuse, R18, R44 ;  /* 0x00000012442c723c */ /* 0x040fe2000000182c */
[----:B------:R-:W5:Y:S05]  /*3c90*/  LDSM.16.M88.4 R16, [R199+0x4000] ;  /* 0x00400000c710783b */ /* 0x000f6a0000000200 */
[C---:B---3--:R-:W-:Y:S06]  /*3ca0*/  HMMA.16816.F32 R32, R68.reuse, R8, R32 ;  /* 0x000000084420723c */ /* 0x048fec0000001820 */
[----:B------:R-:W-:Y:S01]  /*3cb0*/  HMMA.16816.F32 R28, R68, R10, R28 ;  /* 0x0000000a441c723c */ /* 0x000fe2000000181c */
[----:B------:R-:W3:Y:S05]  /*3cc0*/  LDSM.16.M88.4 R8, [R199+0x5000] ;  /* 0x00500000c708783b */ /* 0x000eea0000000200 */
[----:B--2---:R-:W-:Y:S06]  /*3cd0*/  HMMA.16816.F32 R40, R20, R60, R40 ;  /* 0x0000003c1428723c */ /* 0x004fec0000001828 */
[C---:B------:R-:W-:Y:S06]  /*3ce0*/  HMMA.16816.F32 R24, R68.reuse, R80, R24 ;  /* 0x000000504418723c */ /* 0x040fec0000001818 */
[----:B------:R-:W-:Y:S01]  /*3cf0*/  HMMA.16816.F32 R72, R68, R82, R72 ;  /* 0x000000524448723c */ /* 0x000fe20000001848 */
[----:B------:R-:W-:Y:S04]  /*3d00*/  LDSM.16.M88.4 R68, [R198+0x8000] ;  /* 0x00800000c644783b */ /* 0x000fe80000000200 */
[----:B------:R-:W-:Y:S01]  /*3d10*/  LDSM.16.M88.4 R80, [R199+0x5800] ;  /* 0x00580000c750783b */ /* 0x000fe20000000200 */
[C---:B------:R-:W-:Y:S03]  /*3d20*/  HMMA.16816.F32 R36, R20.reuse, R62, R36 ;  /* 0x0000003e1424723c */ /* 0x040fe60000001824 */
[----:B------:R-:W2:Y:S03]  /*3d30*/  LDSM.16.M88.4 R60, [R195+0x10800] ;  /* 0x01080000c33c783b */ /* 0x000ea60000000200 */
[C---:B----4-:R-:W-:Y:S06]  /*3d40*/  HMMA.16816.F32 R48, R20.reuse, R64, R48 ;  /* 0x000000401430723c */ /* 0x050fec0000001830 */
[C---:B------:R-:W-:Y:S01]  /*3d50*/  HMMA.16816.F32 R44, R20.reuse, R66, R44 ;  /* 0x00000042142c723c */ /* 0x040fe2000000182c */
[----:B------:R-:W4:Y:S05]  /*3d60*/  LDSM.16.M88.4 R64, [R195+0x10000] ;  /* 0x01000000c340783b */ /* 0x000f2a0000000200 */
[C---:B-1----:R-:W-:Y:S06]  /*3d70*/  HMMA.16816.F32 R32, R20.reuse, R56, R32 ;  /* 0x000000381420723c */ /* 0x042fec0000001820 */
[----:B------:R-:W-:Y:S01]  /*3d80*/  HMMA.16816.F32 R28, R20, R58, R28 ;  /* 0x0000003a141c723c */ /* 0x000fe2000000181c */
[----:B------:R-:W1:Y:S05]  /*3d90*/  LDSM.16.M88.4 R56, [R195+0x11000] ;  /* 0x01100000c338783b */ /* 0x000e6a0000000200 */
[----:B-----5:R-:W-:Y:S06]  /*3da0*/  HMMA.16816.F32 R40, R76, R12, R40 ;  /* 0x0000000c4c28723c */ /* 0x020fec0000001828 */
[C---:B------:R-:W-:Y:S06]  /*3db0*/  HMMA.16816.F32 R24, R20.reuse, R52, R24 ;  /* 0x000000341418723c */ /* 0x040fec0000001818 */
[----:B------:R-:W-:Y:S01]  /*3dc0*/  HMMA.16816.F32 R72, R20, R54, R72 ;  /* 0x000000361448723c */ /* 0x000fe20000001848 */
[----:B------:R-:W-:Y:S04]  /*3dd0*/  LDSM.16.M88.4 R20, [R197+0x8000] ;  /* 0x00800000c514783b */ /* 0x000fe80000000200 */
        /* <DEDUP_REMOVED lines=10> */
[----:B------:R-:W-:Y:S06]  /*3e80*/  HMMA.16816.F32 R24, R76, R80, R24 ;  /* 0x000000504c18723c */ /* 0x000fec0000001818 */
[C---:B----4-:R-:W-:Y:S06]  /*3e90*/  HMMA.16816.F32 R48, R68.reuse, R64, R48 ;  /* 0x000000404430723c */ /* 0x050fec0000001830 */
[----:B------:R-:W-:Y:S01]  /*3ea0*/  HMMA.16816.F32 R36, R68, R62, R36 ;  /* 0x0000003e4424723c */ /* 0x000fe20000001824 */
[----:B------:R-:W2:Y:S01]  /*3eb0*/  LDSM.16.M88.4 R60, [R188+0x5800] ;  /* 0x00580000bc3c783b */ /* 0x000ea20000000200 */
[----:B------:R-:W-:-:S04]  /*3ec0*/  DEPBAR.LE SB0, 0x0 ;  /* 0x000080000000791a */ /* 0x000fc80000000000 */
[C---:B-1----:R-:W-:Y:S06]  /*3ed0*/  HMMA.16816.F32 R32, R68.reuse, R56, R32 ;  /* 0x000000384420723c */ /* 0x042fec0000001820 */
[----:B------:R-:W-:Y:S06]  /*3ee0*/  HMMA.16816.F32 R28, R68, R58, R28 ;  /* 0x0000003a441c723c */ /* 0x000fec000000181c */
[----:B-----5:R-:W-:Y:S06]  /*3ef0*/  HMMA.16816.F32 R40, R20, R12, R40 ;  /* 0x0000000c1428723c */ /* 0x020fec0000001828 */
[----:B------:R-:W-:Y:S01]  /*3f00*/  HMMA.16816.F32 R24, R68, R52, R24 ;  /* 0x000000344418723c */ /* 0x000fe20000001818 */
[----:B------:R-:W-:-:S05]  /*3f10*/  LOP3.LUT R13, R6, 0xffffffe0, RZ, 0xc0, !PT ;  /* 0xffffffe0060d7812 */ /* 0x000fca00078ec0ff */
[----:B------:R-:W-:Y:S01]  /*3f20*/  IMAD.IADD R13, R4, 0x1, -R13 ;  /* 0x00000001040d7824 */ /* 0x000fe200078e0a0d */
[----:B------:R-:W-:Y:S04]  /*3f30*/  HMMA.16816.F32 R48, R20, R16, R48 ;  /* 0x000000101430723c */ /* 0x000fe80000001830 */
[----:B------:R-:W-:Y:S02]  /*3f40*/  SHF.R.S32.HI R2, RZ, 0x1f, R13 ;  /* 0x0000001fff027819 */ /* 0x000fe4000001140d */
[----:B------:R-:W-:Y:S02]  /*3f50*/  HMMA.16816.F32 R44, R68, R66, R44 ;  /* 0x00000042442c723c */ /* 0x000fe4000000182c */
[----:B------:R-:W-:-:S03]  /*3f60*/  LEA.HI R13, R2, R13, RZ, 0x2 ;  /* 0x0000000d020d7211 */ /* 0x000fc600078f10ff */
[----:B------:R-:W-:Y:S01]  /*3f70*/  FMUL.FTZ R41, R41, UR25 ;  /* 0x0000001929297c20 */ /* 0x000fe20008410000 */
[----:B------:R-:W-:Y:S01]  /*3f80*/  SHF.R.S32.HI R2, RZ, 0x2, R13 ;  /* 0x00000002ff027819 */ /* 0x000fe2000001140d */
[----:B---3--:R-:W-:Y:S01]  /*3f90*/  HMMA.16816.F32 R32, R20, R8, R32 ;  /* 0x000000081420723c */ /* 0x008fe20000001820 */
[----:B------:R-:W-:Y:S01]  /*3fa0*/  FMUL.FTZ R42, R42, UR25 ;  /* 0x000000192a2a7c20 */ /* 0x000fe20008410000 */
[----:B------:R-:W-:Y:S01]  /*3fb0*/  FMUL.FTZ R40, R40, UR25 ;  /* 0x0000001928287c20 */ /* 0x000fe20008410000 */
[----:B------:R-:W-:Y:S01]  /*3fc0*/  MUFU.TANH R13, R41 ;  /* 0x00000029000d7308 */ /* 0x000fe20000002400 */
[----:B------:R-:W-:Y:S02]  /*3fd0*/  IMAD.IADD R219, R2, 0x1, R219 ;  /* 0x0000000102db7824 */ /* 0x000fe400078e02db */
[----:B------:R-:W-:Y:S01]  /*3fe0*/  FMUL.FTZ R43, R43, UR25 ;  /* 0x000000192b2b7c20 */ /* 0x000fe20008410000 */
[----:B------:R-:W-:Y:S01]  /*3ff0*/  HMMA.16816.F32 R72, R76, R82, R72 ;  /* 0x000000524c48723c */ /* 0x000fe20000001848 */
[----:B------:R-:W-:-:S02]  /*4000*/  IMAD.U32 R9, RZ, RZ, UR20 ;  /* 0x00000014ff097e24 */ /* 0x000fc4000f8e00ff */
[----:B------:R-:W-:Y:S02]  /*4010*/  VIADD R216, R219, 0x8 ;  /* 0x00000008dbd87836 */ /* 0x000fe40000000000 */
[----:B------:R-:W-:Y:S01]  /*4020*/  IMAD R16, R9, 0x40, R220 ;  /* 0x0000004009107824 */ /* 0x000fe200078e02dc */
[C---:B------:R-:W-:Y:S01]  /*4030*/  HMMA.16816.F32 R28, R20.reuse, R10, R28 ;  /* 0x0000000a141c723c */ /* 0x040fe2000000181c */
[----:B------:R-:W-:Y:S02]  /*4040*/  IMAD.U32 R9, RZ, RZ, UR7 ;  /* 0x00000007ff097e24 */ /* 0x000fe4000f8e00ff */
[----:B------:R-:W-:Y:S01]  /*4050*/  FMUL.FTZ R50, R50, UR25 ;  /* 0x0000001932327c20 */ /* 0x000fe20008410000 */
[----:B------:R-:W-:Y:S02]  /*4060*/  IMAD.U32 R2, RZ, RZ, UR27 ;  /* 0x0000001bff027e24 */ /* 0x000fe4000f8e00ff */
[----:B------:R-:W-:Y:S01]  /*4070*/  FMUL.FTZ R49, R49, UR25 ;  /* 0x0000001931317c20 */ /* 0x000fe20008410000 */
[----:B------:R-:W-:Y:S01]  /*4080*/  VIADD R6, R16, 0x1 ;  /* 0x0000000110067836 */ /* 0x000fe20000000000 */
[C---:B--2---:R-:W-:Y:S01]  /*4090*/  HMMA.16816.F32 R24, R20.reuse, R60, R24 ;  /* 0x0000003c1418723c */ /* 0x044fe20000001818 */
[C---:B------:R-:W-:Y:S01]  /*40a0*/  IADD3 R214, R216.reuse, UR22, R9 ;  /* 0x00000016d8d67c10 */ /* 0x040fe2000fffe009 */
[----:B------:R-:W-:Y:S01]  /*40b0*/  VIADD R216, R216, UR26 ;  /* 0x0000001ad8d87c36 */ /* 0x000fe20008000000 */
[C---:B------:R-:W-:Y:S01]  /*40c0*/  VIADDMNMX R217, R219.reuse, UR6, R2, PT ;  /* 0x00000006dbd97c46 */ /* 0x040fe2000b800102 */
[----:B------:R-:W-:Y:S01]  /*40d0*/  VIADD R219, R219, UR26 ;  /* 0x0000001adbdb7c36 */ /* 0x000fe20008000000 */
[----:B------:R-:W1:Y:S01]  /*40e0*/  MUFU.TANH R50, R50 ;  /* 0x0000003200327308 */ /* 0x000e620000002400 */
[--C-:B------:R-:W-:Y:S01]  /*40f0*/  IMAD.IADD R8, R216, 0x1, -R16.reuse ;  /* 0x00000001d8087824 */ /* 0x100fe200078e0a10 */
[----:B------:R-:W-:Y:S01]  /*4100*/  HMMA.16816.F32 R44, R20, R18, R44 ;  /* 0x00000012142c723c */ /* 0x000fe2000000182c */
[----:B------:R-:W-:-:S02]  /*4110*/  IMAD.IADD R10, R219, 0x1, -R16 ;  /* 0x00000001db0a7824 */ /* 0x000fc400078e0a10 */
[----:B------:R-:W-:Y:S01]  /*4120*/  FMUL.FTZ R4, R33, UR25 ;  /* 0x0000001921047c20 */ /* 0x000fe20008410000 */
[----:B------:R-:W-:Y:S01]  /*4130*/  IMAD.IADD R9, R219, 0x1, -R6 ;  /* 0x00000001db097824 */ /* 0x000fe200078e0a06 */
[----:B------:R-:W-:Y:S01]  /*4140*/  IABS R8, R8 ;  /* 0x0000000800087213 */ /* 0x000fe20000000000 */
[----:B------:R-:W-:Y:S01]  /*4150*/  FMUL.FTZ R48, R48, UR25 ;  /* 0x0000001930307c20 */ /* 0x000fe20008410000 */
[----:B------:R-:W-:Y:S01]  /*4160*/  IABS R33, R10 ;  /* 0x0000000a00217213 */ /* 0x000fe20000000000 */
[----:B------:R-:W-:Y:S01]  /*4170*/  HMMA.16816.F32 R72, R68, R54, R72 ;  /* 0x000000364448723c */ /* 0x000fe20000001848 */
[----:B------:R-:W-:Y:S01]  /*4180*/  IABS R10, R9 ;  /* 0x00000009000a7213 */ /* 0x000fe20000000000 */
[----:B------:R-:W-:Y:S01]  /*4190*/  IMAD.MOV.U32 R9, RZ, RZ, R8 ;  /* 0x000000ffff097224 */ /* 0x000fe200078e0008 */
[----:B------:R-:W-:Y:S01]  /*41a0*/  VIMNMX R214, R214, UR27, PT ;  /* 0x0000001bd6d67c48 */ /* 0x000fe2000bfe0100 */
[----:B------:R-:W-:Y:S01]  /*41b0*/  FMUL.FTZ R19, R31, UR25 ;  /* 0x000000191f137c20 */ /* 0x000fe20008410000 */
[----:B------:R-:W-:Y:S01]  /*41c0*/  MUFU.TANH R48, R48 ;  /* 0x0000003000307308 */ /* 0x000fe20000002400 */
[----:B------:R-:W-:Y:S01]  /*41d0*/  IMAD.MOV.U32 R8, RZ, RZ, R10 ;  /* 0x000000ffff087224 */ /* 0x000fe200078e000a */
[----:B------:R-:W-:Y:S01]  /*41e0*/  I2FP.F32.S32 R9, R9 ;  /* 0x0000000900097245 */ /* 0x000fe20000201400 */
[----:B------:R-:W-:Y:S01]  /*41f0*/  FMUL.FTZ R51, R51, UR25 ;  /* 0x0000001933337c20 */ /* 0x000fe20008410000 */
[----:B------:R-:W-:Y:S01]  /*4200*/  VIADDMNMX R218, R219, -UR23, RZ, !PT ;  /* 0x80000017dbda7c46 */ /* 0x000fe2000f8001ff */
[----:B------:R-:W-:Y:S01]  /*4210*/  FMUL.FTZ R17, R26, UR25 ;  /* 0x000000191a117c20 */ /* 0x000fe20008410000 */
[----:B------:R-:W-:Y:S01]  /*4220*/  I2FP.F32.S32 R8, R8 ;  /* 0x0000000800087245 */ /* 0x000fe20000201400 */
[----:B-1----:R-:W-:Y:S01]  /*4230*/  FFMA.FTZ R26, R9, -UR19, R50 ;  /* 0x80000013091a7c23 */ /* 0x002fe20008010032 */
[----:B------:R-:W1:Y:S01]  /*4240*/  MUFU.TANH R31, R49 ;  /* 0x00000031001f7308 */ /* 0x000e620000002400 */
[----:B------:R-:W-:Y:S01]  /*4250*/  VIADD R9, R16, 0x8 ;  /* 0x0000000810097836 */ /* 0x000fe20000000000 */
[----:B------:R-:W-:Y:S01]  /*4260*/  VIADDMNMX R215, R216, -UR23, RZ, !PT ;  /* 0x80000017d8d77c46 */ /* 0x000fe2000f8001ff */
[C---:B------:R-:W-:Y:S01]  /*4270*/  HMMA.16816.F32 R36, R20.reuse, R14, R36 ;  /* 0x0000000e1424723c */ /* 0x040fe20000001824 */
[----:B------:R-:W-:Y:S01]  /*4280*/  FMUL.FTZ R46, R46, UR25 ;  /* 0x000000192e2e7c20 */ /* 0x000fe20008410000 */
[--C-:B------:R-:W-:Y:S01]  /*4290*/  IMAD.IADD R10, R219, 0x1, -R9.reuse ;  /* 0x00000001db0a7824 */ /* 0x100fe200078e0a09 */
[C---:B------:R-:W-:Y:S01]  /*42a0*/  ISETP.GE.AND P0, PT, R9.reuse, R217, PT ;  /* 0x000000d90900720c */ /* 0x040fe20003f06270 */
[----:B------:R-:W-:Y:S01]  /*42b0*/  FMUL.FTZ R44, R44, UR25 ;  /* 0x000000192c2c7c20 */ /* 0x000fe20008410000 */
[----:B------:R-:W-:Y:S01]  /*42c0*/  ISETP.GE.AND P6, PT, R9, R214, PT ;  /* 0x000000d60900720c */ /* 0x000fe20003fc6270 */
[----:B------:R-:W2:Y:S01]  /*42d0*/  MUFU.TANH R12, R46 ;  /* 0x0000002e000c7308 */ /* 0x000ea20000002400 */
[----:B------:R-:W-:Y:S01]  /*42e0*/  IABS R10, R10 ;  /* 0x0000000a000a7213 */ /* 0x000fe20000000000 */
[----:B------:R-:W-:Y:S01]  /*42f0*/  FMUL.FTZ R47, R47, UR25 ;  /* 0x000000192f2f7c20 */ /* 0x000fe20008410000 */
[C---:B------:R-:W-:Y:S01]  /*4300*/  ISETP.LT.OR P0, PT, R9.reuse, R218, P0 ;  /* 0x000000da0900720c */ /* 0x040fe20000701670 */
[----:B------:R-:W-:Y:S01]  /*4310*/  HMMA.16816.F32 R72, R20, R62, R72 ;  /* 0x0000003e1448723c */ /* 0x000fe20000001848 */
[----:B------:R-:W-:Y:S01]  /*4320*/  ISETP.LT.OR P6, PT, R9, R215, P6 ;  /* 0x000000d70900720c */ /* 0x000fe200037c1670 */
[----:B------:R-:W-:Y:S01]  /*4330*/  IMAD.IADD R9, R216, 0x1, -R9 ;  /* 0x00000001d8097824 */ /* 0x000fe200078e0a09 */
[----:B------:R-:W-:Y:S01]  /*4340*/  ISETP.GE.AND P2, PT, R6, R217, PT ;  /* 0x000000d90600720c */ /* 0x000fe20003f46270 */
[----:B-1----:R-:W-:Y:S01]  /*4350*/  FFMA.FTZ R31, R8, -UR19, R31 ;  /* 0x80000013081f7c23 */ /* 0x002fe2000801001f */
[----:B------:R-:W-:Y:S01]  /*4360*/  VIADD R8, R16, 0x9 ;  /* 0x0000000910087836 */ /* 0x000fe20000000000 */
[-C--:B------:R-:W-:Y:S01]  /*4370*/  ISETP.GE.AND P1, PT, R6, R214.reuse, PT ;  /* 0x000000d60600720c */ /* 0x080fe20003f26270 */
[----:B------:R-:W-:Y:S01]  /*4380*/  FMUL.FTZ R2, R29, UR25 ;  /* 0x000000191d027c20 */ /* 0x000fe20008410000 */
[----:B------:R-:W-:Y:S01]  /*4390*/  I2FP.F32.S32 R33, R33 ;  /* 0x0000002100217245 */ /* 0x000fe20000201400 */
[----:B------:R-:W-:Y:S01]  /*43a0*/  MUFU.TANH R14, R51 ;  /* 0x00000033000e7308 */ /* 0x000fe20000002400 */
[-C--:B------:R-:W-:Y:S01]  /*43b0*/  ISETP.GE.AND P3, PT, R8, R217.reuse, PT ;  /* 0x000000d90800720c */ /* 0x080fe20003f66270 */
[----:B------:R-:W-:Y:S01]  /*43c0*/  IMAD.IADD R11, R216, 0x1, -R6 ;  /* 0x00000001d80b7824 */ /* 0x000fe200078e0a06 */
[----:B------:R-:W-:Y:S01]  /*43d0*/  ISETP.GE.AND P5, PT, R8, R214, PT ;  /* 0x000000d60800720c */ /* 0x000fe20003fa6270 */
[----:B------:R-:W-:Y:S01]  /*43e0*/  FMUL.FTZ R45, R45, UR25 ;  /* 0x000000192d2d7c20 */ /* 0x000fe20008410000 */
[----:B------:R-:W-:Y:S01]  /*43f0*/  I2FP.F32.S32 R20, R10 ;  /* 0x0000000a00147245 */ /* 0x000fe20000201400 */
[----:B------:R-:W-:Y:S01]  /*4400*/  FFMA.FTZ R33, R33, -UR19, R48 ;  /* 0x8000001321217c23 */ /* 0x000fe20008010030 */
[----:B------:R-:W-:Y:S01]  /*4410*/  ISETP.GE.AND P4, PT, R16, R217, PT ;  /* 0x000000d91000720c */ /* 0x000fe20003f86270 */
[----:B------:R-:W1:Y:S01]  /*4420*/  MUFU.TANH R29, R44 ;  /* 0x0000002c001d7308 */ /* 0x000e620000002400 */
[CC--:B------:R-:W-:Y:S01]  /*4430*/  ISETP.LT.OR P2, PT, R6.reuse, R218.reuse, P2 ;  /* 0x000000da0600720c */ /* 0x0c0fe20001741670 */
[----:B------:R-:W-:Y:S01]  /*4440*/  FMUL.FTZ R18, R27, UR25 ;  /* 0x000000191b127c20 */ /* 0x000fe20008410000 */
[----:B------:R-:W-:Y:S01]  /*4450*/  ISETP.LT.OR P1, PT, R6, R215, P1 ;  /* 0x000000d70600720c */ /* 0x000fe20000f21670 */
[C-C-:B------:R-:W-:Y:S01]  /*4460*/  IMAD.IADD R6, R219.reuse, 0x1, -R8.reuse ;  /* 0x00000001db067824 */ /* 0x140fe200078e0a08 */
[----:B------:R-:W-:Y:S01]  /*4470*/  IABS R9, R9 ;  /* 0x0000000900097213 */ /* 0x000fe20000000000 */
[----:B------:R-:W-:Y:S01]  /*4480*/  VIADD R21, R16, 0x10 ;  /* 0x0000001010157836 */ /* 0x000fe20000000000 */
[CC--:B------:R-:W-:Y:S01]  /*4490*/  ISETP.LT.OR P3, PT, R8.reuse, R218.reuse, P3 ;  /* 0x000000da0800720c */ /* 0x0c0fe20001f61670 */
[----:B------:R-:W3:Y:S01]  /*44a0*/  MUFU.TANH R10, R47 ;  /* 0x0000002f000a7308 */ /* 0x000ee20000002400 */
[----:B------:R-:W-:Y:S01]  /*44b0*/  ISETP.LT.OR P5, PT, R8, R215, P5 ;  /* 0x000000d70800720c */ /* 0x000fe20002fa1670 */
[----:B------:R-:W-:Y:S01]  /*44c0*/  IMAD.IADD R8, R216, 0x1, -R8 ;  /* 0x00000001d8087824 */ /* 0x000fe200078e0a08 */
[----:B------:R-:W-:Y:S01]  /*44d0*/  ISETP.LT.OR P4, PT, R16, R218, P4 ;  /* 0x000000da1000720c */ /* 0x000fe20002781670 */
[----:B------:R-:W-:Y:S01]  /*44e0*/  IMAD.IADD R22, R219, 0x1, -R21 ;  /* 0x00000001db167824 */ /* 0x000fe200078e0a15 */
[----:B------:R-:W-:Y:S01]  /*44f0*/  I2FP.F32.S32 R9, R9 ;  /* 0x0000000900097245 */ /* 0x000fe20000201400 */
[----:B------:R-:W-:Y:S01]  /*4500*/  FMUL.FTZ R36, R36, UR25 ;  /* 0x0000001924247c20 */ /* 0x000fe20008410000 */
[----:B------:R-:W-:Y:S01]  /*4510*/  IABS R11, R11 ;  /* 0x0000000b000b7213 */ /* 0x000fe20000000000 */
[----:B------:R-:W4:Y:S01]  /*4520*/  MUFU.TANH R27, R45 ;  /* 0x0000002d001b7308 */ /* 0x000f220000002400 */
[----:B------:R-:W-:Y:S01]  /*4530*/  IABS R8, R8 ;  /* 0x0000000800087213 */ /* 0x000fe20000000000 */
[----:B--2---:R-:W-:Y:S01]  /*4540*/  FFMA.FTZ R12, R9, -UR19, R12 ;  /* 0x80000013090c7c23 */ /* 0x004fe2000801000c */
[----:B------:R-:W-:Y:S01]  /*4550*/  FSEL R33, R33, -INF , !P4 ;  /* 0xff80000021217808 */ /* 0x000fe20006000000 */
[----:B-1----:R-:W-:Y:S01]  /*4560*/  FFMA.FTZ R29, R20, -UR19, R29 ;  /* 0x80000013141d7c23 */ /* 0x002fe2000801001d */
[C---:B------:R-:W-:Y:S01]  /*4570*/  ISETP.GE.AND P4, PT, R16.reuse, R214, PT ;  /* 0x000000d61000720c */ /* 0x040fe20003f86270 */
[C---:B------:R-:W-:Y:S01]  /*4580*/  VIADD R23, R16.reuse, 0x18 ;  /* 0x0000001810177836 */ /* 0x040fe20000000000 */
[----:B------:R-:W-:Y:S01]  /*4590*/  I2FP.F32.S32 R11, R11 ;  /* 0x0000000b000b7245 */ /* 0x000fe20000201400 */
[----:B------:R-:W-:Y:S01]  /*45a0*/  MUFU.TANH R15, R40 ;  /* 0x00000028000f7308 */ /* 0x000fe20000002400 */
[----:B------:R-:W-:Y:S01]  /*45b0*/  I2FP.F32.S32 R9, R8 ;  /* 0x0000000800097245 */ /* 0x000fe20000201400 */
[C---:B------:R-:W-:Y:S01]  /*45c0*/  VIADD R164, R16.reuse, 0x20 ;  /* 0x0000002010a47836 */ /* 0x040fe20000000000 */
[----:B------:R-:W-:Y:S01]  /*45d0*/  ISETP.LT.OR P4, PT, R16, R215, P4 ;  /* 0x000000d71000720c */ /* 0x000fe20002781670 */
[----:B------:R-:W-:Y:S01]  /*45e0*/  FFMA.FTZ R14, R11, -UR19, R14 ;  /* 0x800000130b0e7c23 */ /* 0x000fe2000801000e */
[----:B------:R-:W-:Y:S01]  /*45f0*/  IABS R6, R6 ;  /* 0x0000000600067213 */ /* 0x000fe20000000000 */
[----:B---3--:R-:W-:Y:S01]  /*4600*/  FFMA.FTZ R10, R9, -UR19, R10 ;  /* 0x80000013090a7c23 */ /* 0x008fe2000801000a */
[----:B------:R-:W-:Y:S01]  /*4610*/  FSEL R26, R26, -INF , !P4 ;  /* 0xff8000001a1a7808 */ /* 0x000fe20006000000 */
[----:B------:R-:W-:Y:S01]  /*4620*/  VIADD R9, R16, 0x11 ;  /* 0x0000001110097836 */ /* 0x000fe20000000000 */
[----:B------:R-:W-:Y:S01]  /*4630*/  FSEL R31, R31, -INF , !P2 ;  /* 0xff8000001f1f7808 */ /* 0x000fe20005000000 */
[----:B------:R-:W1:Y:S01]  /*4640*/  MUFU.TANH R8, R42 ;  /* 0x0000002a00087308 */ /* 0x000e620000002400 */
[----:B------:R-:W-:Y:S01]  /*4650*/  ISETP.GE.AND P4, PT, R21, R217, PT ;  /* 0x000000d91500720c */ /* 0x000fe20003f86270 */
[----:B------:R-:W-:Y:S01]  /*4660*/  IMAD.IADD R20, R219, 0x1, -R9 ;  /* 0x00000001db147824 */ /* 0x000fe200078e0a09 */
[----:B------:R-:W-:Y:S01]  /*4670*/  ISETP.GE.AND P2, PT, R21, R214, PT ;  /* 0x000000d61500720c */ /* 0x000fe20003f46270 */
[----:B------:R-:W-:Y:S01]  /*4680*/  IMAD.IADD R11, R219, 0x1, -R23 ;  /* 0x00000001db0b7824 */ /* 0x000fe200078e0a17 */
[----:B------:R-:W-:Y:S01]  /*4690*/  I2FP.F32.S32 R6, R6 ;  /* 0x0000000600067245 */ /* 0x000fe20000201400 */
[----:B------:R-:W-:Y:S01]  /*46a0*/  FMUL.FTZ R37, R37, UR25 ;  /* 0x0000001925257c20 */ /* 0x000fe20008410000 */
[C---:B------:R-:W-:Y:S01]  /*46b0*/  ISETP.LT.OR P4, PT, R21.reuse, R218, P4 ;  /* 0x000000da1500720c */ /* 0x040fe20002781670 */
[----:B------:R-:W-:Y:S01]  /*46c0*/  MUFU.TANH R36, R36 ;  /* 0x0000002400247308 */ /* 0x000fe20000002400 */
[----:B------:R-:W-:Y:S01]  /*46d0*/  ISETP.LT.OR P2, PT, R21, R215, P2 ;  /* 0x000000d71500720c */ /* 0x000fe20001741670 */
[----:B------:R-:W-:Y:S01]  /*46e0*/  IMAD.IADD R21, R216, 0x1, -R21 ;  /* 0x00000001d8157824 */ /* 0x000fe200078e0a15 */
[----:B------:R-:W-:Y:S01]  /*46f0*/  FSEL R14, R14, -INF , !P1 ;  /* 0xff8000000e0e7808 */ /* 0x000fe20004800000 */
[----:B----4-:R-:W-:Y:S01]  /*4700*/  FFMA.FTZ R27, R6, -UR19, R27 ;  /* 0x80000013061b7c23 */ /* 0x010fe2000801001b */
[----:B------:R-:W-:Y:S01]  /*4710*/  FSEL R29, R29, -INF , !P0 ;  /* 0xff8000001d1d7808 */ /* 0x000fe20004000000 */
[----:B------:R-:W-:Y:S01]  /*4720*/  FMUL.FTZ R38, R38, UR25 ;  /* 0x0000001926267c20 */ /* 0x000fe20008410000 */
[C---:B------:R-:W-:Y:S01]  /*4730*/  ISETP.GE.AND P1, PT, R9.reuse, R217, PT ;  /* 0x000000d90900720c */ /* 0x040fe20003f26270 */
[----:B------:R-:W2:Y:S01]  /*4740*/  MUFU.TANH R6, R43 ;  /* 0x0000002b00067308 */ /* 0x000ea20000002400 */
[C---:B------:R-:W-:Y:S01]  /*4750*/  ISETP.GE.AND P0, PT, R9.reuse, R214, PT ;  /* 0x000000d60900720c */ /* 0x040fe20003f06270 */
[----:B------:R-:W-:Y:S01]  /*4760*/  FMUL.FTZ R34, R34, UR25 ;  /* 0x0000001922227c20 */ /* 0x000fe20008410000 */
[----:B------:R-:W-:Y:S01]  /*4770*/  ISETP.LT.OR P1, PT, R9, R218, P1 ;  /* 0x000000da0900720c */ /* 0x000fe20000f21670 */
[----:B------:R-:W-:Y:S01]  /*4780*/  FMUL.FTZ R39, R39, UR25 ;  /* 0x0000001927277c20 */ /* 0x000fe20008410000 */
[----:B------:R-:W-:Y:S01]  /*4790*/  ISETP.LT.OR P0, PT, R9, R215, P0 ;  /* 0x000000d70900720c */ /* 0x000fe20000701670 */
[----:B------:R-:W-:Y:S01]  /*47a0*/  IMAD.IADD R9, R216, 0x1, -R9 ;  /* 0x00000001d8097824 */ /* 0x000fe200078e0a09 */
[----:B------:R-:W-:Y:S01]  /*47b0*/  IABS R21, R21 ;  /* 0x0000001500157213 */ /* 0x000fe20000000000 */
[----:B------:R-:W-:Y:S01]  /*47c0*/  FMUL.FTZ R32, R32, UR25 ;  /* 0x0000001920207c20 */ /* 0x000fe20008410000 */
[----:B------:R-:W-:Y:S01]  /*47d0*/  IABS R20, R20 ;  /* 0x0000001400147213 */ /* 0x000fe20000000000 */
[----:B------:R-:W3:Y:S01]  /*47e0*/  MUFU.TANH R38, R38 ;  /* 0x0000002600267308 */ /* 0x000ee20000002400 */
[----:B------:R-:W-:Y:S01]  /*47f0*/  IABS R22, R22 ;  /* 0x0000001600167213 */ /* 0x000fe20000000000 */
[----:B------:R-:W-:Y:S01]  /*4800*/  VIADD R204, R16, 0x21 ;  /* 0x0000002110cc7836 */ /* 0x000fe20000000000 */
[----:B------:R-:W-:Y:S01]  /*4810*/  I2FP.F32.S32 R21, R21 ;  /* 0x0000001500157245 */ /* 0x000fe20000201400 */
[----:B------:R-:W-:Y:S01]  /*4820*/  FMUL.FTZ R30, R30, UR25 ;  /* 0x000000191e1e7c20 */ /* 0x000fe20008410000 */
[----:B------:R-:W-:Y:S01]  /*4830*/  I2FP.F32.S32 R20, R20 ;  /* 0x0000001400147245 */ /* 0x000fe20000201400 */
[----:B------:R-:W-:Y:S01]  /*4840*/  FMUL.FTZ R35, R35, UR25 ;  /* 0x0000001923237c20 */ /* 0x000fe20008410000 */
[----:B------:R-:W-:Y:S01]  /*4850*/  IABS R9, R9 ;  /* 0x0000000900097213 */ /* 0x000fe20000000000 */
[----:B-1----:R-:W-:Y:S01]  /*4860*/  FFMA.FTZ R8, R21, -UR19, R8 ;  /* 0x8000001315087c23 */ /* 0x002fe20008010008 */
[----:B------:R-:W-:Y:S01]  /*4870*/  I2FP.F32.S32 R22, R22 ;  /* 0x0000001600167245 */ /* 0x000fe20000201400 */
[----:B------:R-:W-:Y:S01]  /*4880*/  FFMA.FTZ R13, R20, -UR19, R13 ;  /* 0x80000013140d7c23 */ /* 0x000fe2000801000d */
[----:B------:R-:W-:Y:S01]  /*4890*/  FSEL R12, R12, -INF , !P6 ;  /* 0xff8000000c0c7808 */ /* 0x000fe20007000000 */
[----:B------:R-:W-:Y:S01]  /*48a0*/  MUFU.TANH R21, R39 ;  /* 0x0000002700157308 */ /* 0x000fe20000002400 */
[----:B------:R-:W-:Y:S01]  /*48b0*/  FSEL R27, R27, -INF , !P3 ;  /* 0xff8000001b1b7808 */ /* 0x000fe20005800000 */
[----:B------:R-:W-:Y:S01]  /*48c0*/  FFMA.FTZ R15, R22, -UR19, R15 ;  /* 0x80000013160f7c23 */ /* 0x000fe2000801000f */
[C---:B------:R-:W-:Y:S01]  /*48d0*/  ISETP.GE.AND P6, PT, R23.reuse, R217, PT ;  /* 0x000000d91700720c */ /* 0x040fe20003fc6270 */
[----:B------:R-:W-:Y:S01]  /*48e0*/  VIADD R22, R16, 0x19 ;  /* 0x0000001910167836 */ /* 0x000fe20000000000 */
[----:B------:R-:W-:Y:S01]  /*48f0*/  ISETP.GE.AND P3, PT, R23, R214, PT ;  /* 0x000000d61700720c */ /* 0x000fe20003f66270 */
[----:B------:R-:W-:Y:S01]  /*4900*/  IMAD.IADD R20, R219, 0x1, -R164 ;  /* 0x00000001db147824 */ /* 0x000fe200078e0aa4 */
[----:B------:R-:W-:Y:S01]  /*4910*/  I2FP.F32.S32 R9, R9 ;  /* 0x0000000900097245 */ /* 0x000fe20000201400 */
[----:B------:R-:W-:Y:S01]  /*4920*/  MUFU.TANH R171, R32 ;  /* 0x0000002000ab7308 */ /* 0x000fe20000002400 */
[----:B------:R-:W-:Y:S01]  /*4930*/  IABS R11, R11 ;  /* 0x0000000b000b7213 */ /* 0x000fe20000000000 */
[----:B------:R-:W-:Y:S01]  /*4940*/  FMUL.FTZ R28, R28, UR25 ;  /* 0x000000191c1c7c20 */ /* 0x000fe20008410000 */
[----:B------:R-:W-:Y:S01]  /*4950*/  ISETP.LT.OR P6, PT, R23, R218, P6 ;  /* 0x000000da1700720c */ /* 0x000fe200037c1670 */
[----:B--2---:R-:W-:Y:S01]  /*4960*/  FFMA.FTZ R6, R9, -UR19, R6 ;  /* 0x8000001309067c23 */ /* 0x004fe20008010006 */
[----:B------:R-:W-:Y:S01]  /*4970*/  ISETP.LT.OR P3, PT, R23, R215, P3 ;  /* 0x000000d71700720c */ /* 0x000fe20001f61670 */
[----:B------:R-:W-:Y:S01]  /*4980*/  IMAD.IADD R23, R216, 0x1, -R23 ;  /* 0x00000001d8177824 */ /* 0x000fe200078e0a17 */
[----:B------:R-:W-:Y:S01]  /*4990*/  I2FP.F32.S32 R11, R11 ;  /* 0x0000000b000b7245 */ /* 0x000fe20000201400 */
[----:B------:R1:W2:Y:S01]  /*49a0*/  MUFU.TANH R9, R37 ;  /* 0x0000002500097308 */ /* 0x0002a20000002400 */
[----:B------:R-:W-:Y:S01]  /*49b0*/  FSEL R8, R8, -INF , !P2 ;  /* 0xff80000008087808 */ /* 0x000fe20005000000 */
[----:B------:R-:W-:Y:S01]  /*49c0*/  FMUL.FTZ R24, R24, UR25 ;  /* 0x0000001918187c20 */ /* 0x000fe20008410000 */
[----:B------:R-:W-:Y:S01]  /*49d0*/  FSEL R13, R13, -INF , !P1 ;  /* 0xff8000000d0d7808 */ /* 0x000fe20004800000 */
[----:B------:R-:W-:Y:S01]  /*49e0*/  FFMA.FTZ R11, R11, -UR19, R36 ;  /* 0x800000130b0b7c23 */ /* 0x000fe20008010024 */
[----:B------:R-:W-:Y:S01]  /*49f0*/  FSEL R10, R10, -INF , !P5 ;  /* 0xff8000000a0a7808 */ /* 0x000fe20006800000 */
[----:B------:R-:W-:Y:S01]  /*4a00*/  IMAD.IADD R36, R219, 0x1, -R22 ;  /* 0x00000001db247824 */ /* 0x000fe200078e0a16 */
[----:B------:R-:W-:Y:S01]  /*4a10*/  FSEL R15, R15, -INF , !P4 ;  /* 0xff8000000f0f7808 */ /* 0x000fe20006000000 */
[----:B------:R-:W-:Y:S01]  /*4a20*/  MUFU.TANH R163, R4 ;  /* 0x0000000400a37308 */ /* 0x000fe20000002400 */
[CC--:B------:R-:W-:Y:S01]  /*4a30*/  ISETP.GE.AND P2, PT, R164.reuse, R217.reuse, PT ;  /* 0x000000d9a400720c */ /* 0x0c0fe20003f46270 */
[----:B------:R-:W-:Y:S01]  /*4a40*/  FMUL.FTZ R25, R25, UR25 ;  /* 0x0000001919197c20 */ /* 0x000fe20008410000 */
[-C--:B------:R-:W-:Y:S01]  /*4a50*/  ISETP.GE.AND P1, PT, R164, R214.reuse, PT ;  /* 0x000000d6a400720c */ /* 0x080fe20003f26270 */
[----:B------:R-:W-:Y:S01]  /*4a60*/  FMUL.FTZ R72, R72, UR25 ;  /* 0x0000001948487c20 */ /* 0x000fe20008410000 */
[C---:B------:R-:W-:Y:S01]  /*4a70*/  ISETP.GE.AND P5, PT, R22.reuse, R217, PT ;  /* 0x000000d91600720c */ /* 0x040fe20003fa6270 */
[----:B------:R-:W-:Y:S01]  /*4a80*/  FMUL.FTZ R73, R73, UR25 ;  /* 0x0000001949497c20 */ /* 0x000fe20008410000 */
[----:B------:R-:W-:Y:S01]  /*4a90*/  ISETP.GE.AND P4, PT, R22, R214, PT ;  /* 0x000000d61600720c */ /* 0x000fe20003f86270 */
[----:B------:R-:W-:Y:S01]  /*4aa0*/  MUFU.TANH R2, R2 ;  /* 0x0000000200027308 */ /* 0x000fe20000002400 */
[----:B-1----:R-:W-:Y:S01]  /*4ab0*/  IABS R37, R23 ;  /* 0x0000001700257213 */ /* 0x002fe20000000000 */
[----:B------:R-:W-:Y:S01]  /*4ac0*/  FMUL.FTZ R74, R74, UR25 ;  /* 0x000000194a4a7c20 */ /* 0x000fe20008410000 */
[CC--:B------:R-:W-:Y:S01]  /*4ad0*/  ISETP.LT.OR P2, PT, R164.reuse, R218.reuse, P2 ;  /* 0x000000daa400720c */ /* 0x0c0fe20001741670 */
[----:B------:R-:W-:Y:S01]  /*4ae0*/  FMUL.FTZ R75, R75, UR25 ;  /* 0x000000194b4b7c20 */ /* 0x000fe20008410000 */
[-C--:B------:R-:W-:Y:S01]  /*4af0*/  ISETP.LT.OR P1, PT, R164, R215.reuse, P1 ;  /* 0x000000d7a400720c */ /* 0x080fe20000f21670 */
[----:B------:R-:W-:Y:S01]  /*4b00*/  IMAD.IADD R164, R216, 0x1, -R164 ;  /* 0x00000001d8a47824 */ /* 0x000fe200078e0aa4 */
[C---:B------:R-:W-:Y:S01]  /*4b10*/  ISETP.LT.OR P5, PT, R22.reuse, R218, P5 ;  /* 0x000000da1600720c */ /* 0x040fe20002fa1670 */
[----:B------:R-:W1:Y:S01]  /*4b20*/  MUFU.TANH R23, R34 ;  /* 0x0000002200177308 */ /* 0x000e620000002400 */
[----:B------:R-:W-:Y:S01]  /*4b30*/  ISETP.LT.OR P4, PT, R22, R215, P4 ;  /* 0x000000d71600720c */ /* 0x000fe20002781670 */
[----:B------:R-:W-:Y:S01]  /*4b40*/  IMAD.IADD R22, R216, 0x1, -R22 ;  /* 0x00000001d8167824 */ /* 0x000fe200078e0a16 */
[----:B------:R-:W-:-:S02]  /*4b50*/  IABS R36, R36 ;  /* 0x0000002400247213 */ /* 0x000fc40000000000 */
[----:B------:R-:W-:Y:S02]  /*4b60*/  IABS R164, R164 ;  /* 0x000000a400a47213 */ /* 0x000fe40000000000 */
[----:B------:R-:W-:Y:S01]  /*4b70*/  IABS R22, R22 ;  /* 0x0000001600167213 */ /* 0x000fe20000000000 */
[----:B------:R-:W4:Y:S01]  /*4b80*/  MUFU.TANH R30, R30 ;  /* 0x0000001e001e7308 */ /* 0x000f220000002400 */
[----:B------:R-:W-:Y:S02]  /*4b90*/  IABS R20, R20 ;  /* 0x0000001400147213 */ /* 0x000fe40000000000 */
[----:B------:R-:W-:Y:S02]  /*4ba0*/  I2FP.F32.S32 R37, R37 ;  /* 0x0000002500257245 */ /* 0x000fe40000201400 */
[----:B------:R-:W-:Y:S02]  /*4bb0*/  I2FP.F32.S32 R36, R36 ;  /* 0x0000002400247245 */ /* 0x000fe40000201400 */
[----:B------:R-:W-:Y:S01]  /*4bc0*/  I2FP.F32.S32 R164, R164 ;  /* 0x000000a400a47245 */ /* 0x000fe20000201400 */
[----:B---3--:R-:W-:Y:S01]  /*4bd0*/  FFMA.FTZ R32, R37, -UR19, R38 ;  /* 0x8000001325207c23 */ /* 0x008fe20008010026 */
[----:B------:R-:W-:Y:S01]  /*4be0*/  I2FP.F32.S32 R22, R22 ;  /* 0x0000001600167245 */ /* 0x000fe20000201400 */
[----:B--2---:R-:W-:Y:S01]  /*4bf0*/  FFMA.FTZ R9, R36, -UR19, R9 ;  /* 0x8000001324097c23 */ /* 0x004fe20008010009 */
[----:B------:R-:W-:Y:S01]  /*4c00*/  I2FP.F32.S32 R20, R20 ;  /* 0x0000001400147245 */ /* 0x000fe20000201400 */
[----:B-1----:R-:W-:Y:S01]  /*4c10*/  FFMA.FTZ R164, R164, -UR19, R23 ;  /* 0x80000013a4a47c23 */ /* 0x002fe20008010017 */
[----:B------:R-:W-:-:S02]  /*4c20*/  VIADD R23, R16, 0x28 ;  /* 0x0000002810177836 */ /* 0x000fc40000000000 */
[----:B------:R-:W-:Y:S01]  /*4c30*/  FFMA.FTZ R21, R22, -UR19, R21 ;  /* 0x8000001316157c23 */ /* 0x000fe20008010015 */
[----:B------:R-:W-:Y:S02]  /*4c40*/  IMAD.IADD R22, R219, 0x1, -R204 ;  /* 0x00000001db167824 */ /* 0x000fe400078e0acc */
[----:B------:R-:W-:Y:S01]  /*4c50*/  FFMA.FTZ R171, R20, -UR19, R171 ;  /* 0x8000001314ab7c23 */ /* 0x000fe200080100ab */
[----:B------:R-:W-:Y:S01]  /*4c60*/  VIADD R20, R16, 0x29 ;  /* 0x0000002910147836 */ /* 0x000fe20000000000 */
[----:B------:R-:W-:Y:S01]  /*4c70*/  FSEL R4, R32, -INF , !P3 ;  /* 0xff80000020047808 */ /* 0x000fe20005800000 */
[----:B------:R-:W1:Y:S01]  /*4c80*/  MUFU.TANH R35, R35 ;  /* 0x0000002300237308 */ /* 0x000e620000002400 */
[----:B------:R-:W-:Y:S01]  /*4c90*/  FSEL R9, R9, -INF , !P5 ;  /* 0xff80000009097808 */ /* 0x000fe20006800000 */
[C---:B------:R-:W-:Y:S01]  /*4ca0*/  IMAD.IADD R165, R219.reuse, 0x1, -R20 ;  /* 0x00000001dba57824 */ /* 0x040fe200078e0a14 */
[----:B------:R-:W-:Y:S01]  /*4cb0*/  FSEL R6, R6, -INF , !P0 ;  /* 0xff80000006067808 */ /* 0x000fe20004000000 */
[----:B------:R-:W-:Y:S01]  /*4cc0*/  IMAD.IADD R167, R219, 0x1, -R23 ;  /* 0x00000001dba77824 */ /* 0x000fe200078e0a17 */
[----:B------:R-:W-:-:S02]  /*4cd0*/  FSEL R11, R11, -INF , !P6 ;  /* 0xff8000000b0b7808 */ /* 0x000fc40007000000 */
[CC--:B------:R-:W-:Y:S01]  /*4ce0*/  ISETP.GE.AND P3, PT, R23.reuse, R217.reuse, PT ;  /* 0x000000d91700720c */ /* 0x0c0fe20003f66270 */
[----:B------:R-:W2:Y:S01]  /*4cf0*/  MUFU.TANH R28, R28 ;  /* 0x0000001c001c7308 */ /* 0x000ea20000002400 */
[CC--:B------:R-:W-:Y:S02]  /*4d00*/  ISETP.GE.AND P5, PT, R23.reuse, R214.reuse, PT ;  /* 0x000000d61700720c */ /* 0x0c0fe40003fa6270 */
[C---:B------:R-:W-:Y:S02]  /*4d10*/  ISETP.GE.AND P0, PT, R204.reuse, R217, PT ;  /* 0x000000d9cc00720c */ /* 0x040fe40003f06270 */
[----:B------:R-:W-:Y:S02]  /*4d20*/  ISETP.GE.AND P6, PT, R204, R214, PT ;  /* 0x000000d6cc00720c */ /* 0x000fe40003fc6270 */
[----:B------:R-:W-:Y:S01]  /*4d30*/  IABS R22, R22 ;  /* 0x0000001600167213 */ /* 0x000fe20000000000 */
[----:B------:R-:W3:Y:S01]  /*4d40*/  MUFU.TANH R17, R17 ;  /* 0x0000001100117308 */ /* 0x000ee20000002400 */
[----:B------:R-:W-:-:S02]  /*4d50*/  ISETP.LT.OR P3, PT, R23, R218, P3 ;  /* 0x000000da1700720c */ /* 0x000fc40001f61670 */
[-C--:B------:R-:W-:Y:S01]  /*4d60*/  ISETP.LT.OR P5, PT, R23, R215.reuse, P5 ;  /* 0x000000d71700720c */ /* 0x080fe20002fa1670 */
[----:B------:R-:W-:Y:S01]  /*4d70*/  IMAD.IADD R23, R216, 0x1, -R23 ;  /* 0x00000001d8177824 */ /* 0x000fe200078e0a17 */
[C---:B------:R-:W-:Y:S02]  /*4d80*/  ISETP.LT.OR P0, PT, R204.reuse, R218, P0 ;  /* 0x000000dacc00720c */ /* 0x040fe40000701670 */
[----:B------:R-:W-:Y:S01]  /*4d90*/  ISETP.LT.OR P6, PT, R204, R215, P6 ;  /* 0x000000d7cc00720c */ /* 0x000fe200037c1670 */
[----:B------:R-:W-:Y:S01]  /*4da0*/  IMAD.IADD R204, R216, 0x1, -R204 ;  /* 0x00000001d8cc7824 */ /* 0x000fe200078e0acc */
[----:B------:R-:W-:Y:S01]  /*4db0*/  I2FP.F32.S32 R22, R22 ;  /* 0x0000001600167245 */ /* 0x000fe20000201400 */
[----:B------:R-:W5:Y:S01]  /*4dc0*/  MUFU.TANH R19, R19 ;  /* 0x0000001300137308 */ /* 0x000f620000002400 */
[----:B------:R-:W-:Y:S02]  /*4dd0*/  IABS R165, R165 ;  /* 0x000000a500a57213 */ /* 0x000fe40000000000 */
[----:B------:R-:W-:Y:S01]  /*4de0*/  IABS R23, R23 ;  /* 0x0000001700177213 */ /* 0x000fe20000000000 */
[----:B------:R-:W-:Y:S01]  /*4df0*/  FFMA.FTZ R163, R22, -UR19, R163 ;  /* 0x8000001316a37c23 */ /* 0x000fe200080100a3 */
[----:B------:R-:W-:Y:S01]  /*4e00*/  I2FP.F32.S32 R165, R165 ;  /* 0x000000a500a57245 */ /* 0x000fe20000201400 */
[----:B------:R-:W-:Y:S01]  /*4e10*/  VIADD R22, R16, 0x30 ;  /* 0x0000003010167836 */ /* 0x000fe20000000000 */
[----:B------:R-:W-:Y:S01]  /*4e20*/  IABS R204, R204 ;  /* 0x000000cc00cc7213 */ /* 0x000fe20000000000 */
[----:B------:R-:W5:Y:S01]  /*4e30*/  MUFU.TANH R24, R24 ;  /* 0x0000001800187308 */ /* 0x000f620000002400 */
[----:B------:R-:W-:Y:S01]  /*4e40*/  IABS R167, R167 ;  /* 0x000000a700a77213 */ /* 0x000fe20000000000 */
[----:B------:R-:W-:Y:S01]  /*4e50*/  FFMA.FTZ R165, R165, -UR19, R2 ;  /* 0x80000013a5a57c23 */ /* 0x000fe20008010002 */
[----:B------:R-:W-:-:S02]  /*4e60*/  I2FP.F32.S32 R23, R23 ;  /* 0x0000001700177245 */ /* 0x000fc40000201400 */
[----:B------:R-:W-:Y:S02]  /*4e70*/  I2FP.F32.S32 R204, R204 ;  /* 0x000000cc00cc7245 */ /* 0x000fe40000201400 */
[----:B------:R-:W-:Y:S01]  /*4e80*/  I2FP.F32.S32 R167, R167 ;  /* 0x000000a700a77245 */ /* 0x000fe20000201400 */
[----:B----4-:R-:W-:Y:S01]  /*4e90*/  FFMA.FTZ R168, R23, -UR19, R30 ;  /* 0x8000001317a87c23 */ /* 0x010fe2000801001e */
[----:B------:R-:W-:Y:S01]  /*4ea0*/  FSEL R164, R164, -INF , !P1 ;  /* 0xff800000a4a47808 */ /* 0x000fe20004800000 */
[----:B-1----:R-:W-:Y:S01]  /*4eb0*/  FFMA.FTZ R204, R204, -UR19, R35 ;  /* 0x80000013cccc7c23 */ /* 0x002fe20008010023 */
[----:B------:R-:W-:Y:S01]  /*4ec0*/  FSEL R163, R163, -INF , !P0 ;  /* 0xff800000a3a37808 */ /* 0x000fe20004000000 */
[----:B--2---:R-:W-:Y:S01]  /*4ed0*/  FFMA.FTZ R167, R167, -UR19, R28 ;  /* 0x80000013a7a77c23 */ /* 0x004fe2000801001c */
[----:B------:R-:W-:Y:S01]  /*4ee0*/  FSEL R2, R21, -INF , !P4 ;  /* 0xff80000015027808 */ /* 0x000fe20006000000 */
[----:B------:R-:W-:Y:S01]  /*4ef0*/  IMAD.IADD R23, R219, 0x1, -R22 ;  /* 0x00000001db177824 */ /* 0x000fe200078e0a16 */
[----:B------:R-:W-:Y:S01]  /*4f00*/  FSEL R171, R171, -INF , !P2 ;  /* 0xff800000abab7808 */ /* 0x000fe20005000000 */
[----:B------:R-:W-:Y:S01]  /*4f10*/  VIADD R21, R16, 0x31 ;  /* 0x0000003110157836 */ /* 0x000fe20000000000 */
[CC--:B------:R-:W-:Y:S01]  /*4f20*/  ISETP.GE.AND P1, PT, R22.reuse, R217.reuse, PT ;  /* 0x000000d91600720c */ /* 0x0c0fe20003f26270 */
[----:B------:R-:W1:Y:S01]  /*4f30*/  MUFU.TANH R18, R18 ;  /* 0x0000001200127308 */ /* 0x000e620000002400 */
[----:B------:R-:W-:Y:S01]  /*4f40*/  ISETP.GE.AND P0, PT, R22, R214, PT ;  /* 0x000000d61600720c */ /* 0x000fe20003f06270 */
[----:B------:R-:W-:Y:S01]  /*4f50*/  IMAD.IADD R28, R219, 0x1, -R21 ;  /* 0x00000001db1c7824 */ /* 0x000fe200078e0a15 */
[----:B------:R-:W-:-:S02]  /*4f60*/  ISETP.GE.AND P4, PT, R20, R217, PT ;  /* 0x000000d91400720c */ /* 0x000fc40003f86270 */
[----:B------:R-:W-:Y:S02]  /*4f70*/  ISETP.GE.AND P2, PT, R20, R214, PT ;  /* 0x000000d61400720c */ /* 0x000fe40003f46270 */
[CC--:B------:R-:W-:Y:S01]  /*4f80*/  ISETP.LT.OR P1, PT, R22.reuse, R218.reuse, P1 ;  /* 0x000000da1600720c */ /* 0x0c0fe20000f21670 */
[----:B------:R-:W-:Y:S01]  /*4f90*/  MUFU.TANH R25, R25 ;  /* 0x0000001900197308 */ /* 0x000fe20000002400 */
[-C--:B------:R-:W-:Y:S01]  /*4fa0*/  ISETP.LT.OR P0, PT, R22, R215.reuse, P0 ;  /* 0x000000d71600720c */ /* 0x080fe20000701670 */
[----:B------:R-:W-:Y:S01]  /*4fb0*/  IMAD.IADD R22, R216, 0x1, -R22 ;  /* 0x00000001d8167824 */ /* 0x000fe200078e0a16 */
[C---:B------:R-:W-:Y:S02]  /*4fc0*/  ISETP.LT.OR P4, PT, R20.reuse, R218, P4 ;  /* 0x000000da1400720c */ /* 0x040fe40002781670 */
[----:B------:R-:W-:Y:S01]  /*4fd0*/  ISETP.LT.OR P2, PT, R20, R215, P2 ;  /* 0x000000d71400720c */ /* 0x000fe20001741670 */
[----:B------:R-:W-:Y:S01]  /*4fe0*/  IMAD.IADD R20, R216, 0x1, -R20 ;  /* 0x00000001d8147824 */ /* 0x000fe200078e0a14 */
[----:B------:R-:W-:Y:S01]  /*4ff0*/  FSEL R204, R204, -INF , !P6 ;  /* 0xff800000cccc7808 */ /* 0x000fe20007000000 */
[----:B------:R-:W2:Y:S01]  /*5000*/  MUFU.TANH R72, R72 ;  /* 0x0000004800487308 */ /* 0x000ea20000002400 */
[----:B------:R-:W-:-:S02]  /*5010*/  FSEL R167, R167, -INF , !P3 ;  /* 0xff800000a7a77808 */ /* 0x000fc40005800000 */
[C---:B------:R-:W-:Y:S02]  /*5020*/  ISETP.GE.AND P6, PT, R21.reuse, R217, PT ;  /* 0x000000d91500720c */ /* 0x040fe40003fc6270 */
[C---:B------:R-:W-:Y:S02]  /*5030*/  ISETP.GE.AND P3, PT, R21.reuse, R214, PT ;  /* 0x000000d61500720c */ /* 0x040fe40003f66270 */
[----:B------:R-:W-:Y:S01]  /*5040*/  IABS R22, R22 ;  /* 0x0000001600167213 */ /* 0x000fe20000000000 */
[----:B------:R-:W-:Y:S01]  /*5050*/  MUFU.TANH R73, R73 ;  /* 0x0000004900497308 */ /* 0x000fe20000002400 */
[----:B------:R-:W-:Y:S02]  /*5060*/  IABS R20, R20 ;  /* 0x0000001400147213 */ /* 0x000fe40000000000 */
[----:B------:R-:W-:Y:S02]  /*5070*/  IABS R23, R23 ;  /* 0x0000001700177213 */ /* 0x000fe40000000000 */
[----:B------:R-:W-:-:S02]  /*5080*/  ISETP.LT.OR P6, PT, R21, R218, P6 ;  /* 0x000000da1500720c */ /* 0x000fc400037c1670 */
[----:B------:R-:W-:Y:S01]  /*5090*/  ISETP.LT.OR P3, PT, R21, R215, P3 ;  /* 0x000000d71500720c */ /* 0x000fe20001f61670 */
[----:B------:R-:W-:Y:S01]  /*50a0*/  IMAD.IADD R21, R216, 0x1, -R21 ;  /* 0x00000001d8157824 */ /* 0x000fe200078e0a15 */
[----:B------:R-:W-:Y:S01]  /*50b0*/  I2FP.F32.S32 R22, R22 ;  /* 0x0000001600167245 */ /* 0x000fe20000201400 */
[----:B------:R-:W4:Y:S01]  /*50c0*/  MUFU.TANH R74, R74 ;  /* 0x0000004a004a7308 */ /* 0x000f220000002400 */
[----:B------:R-:W-:Y:S02]  /*50d0*/  I2FP.F32.S32 R20, R20 ;  /* 0x0000001400147245 */ /* 0x000fe40000201400 */
[----:B------:R-:W-:Y:S01]  /*50e0*/  I2FP.F32.S32 R23, R23 ;  /* 0x0000001700177245 */ /* 0x000fe20000201400 */
[----:B---3--:R-:W-:Y:S01]  /*50f0*/  FFMA.FTZ R174, R22, -UR19, R17 ;  /* 0x8000001316ae7c23 */ /* 0x008fe20008010011 */
[----:B------:R-:W-:Y:S01]  /*5100*/  IABS R21, R21 ;  /* 0x0000001500157213 */ /* 0x000fe20000000000 */
[----:B-----5:R-:W-:Y:S01]  /*5110*/  FFMA.FTZ R19, R20, -UR19, R19 ;  /* 0x8000001314137c23 */ /* 0x020fe20008010013 */
[----:B------:R-:W-:-:S02]  /*5120*/  VIADD R17, R16, 0x38 ;  /* 0x0000003810117836 */ /* 0x000fc40000000000 */
[----:B------:R-:W-:Y:S01]  /*5130*/  FFMA.FTZ R24, R23, -UR19, R24 ;  /* 0x8000001317187c23 */ /* 0x000fe20008010018 */
[----:B------:R-:W-:Y:S01]  /*5140*/  VIADD R16, R16, 0x39 ;  /* 0x0000003910107836 */ /* 0x000fe20000000000 */
[----:B------:R-:W-:Y:S01]  /*5150*/  I2FP.F32.S32 R21, R21 ;  /* 0x0000001500157245 */ /* 0x000fe20000201400 */
[----:B------:R-:W3:Y:S01]  /*5160*/  MUFU.TANH R75, R75 ;  /* 0x0000004b004b7308 */ /* 0x000ee20000002400 */
[----:B------:R-:W-:Y:S02]  /*5170*/  FSEL R168, R168, -INF , !P5 ;  /* 0xff800000a8a87808 */ /* 0x000fe40006800000 */
[----:B------:R-:W-:Y:S01]  /*5180*/  FSEL R165, R165, -INF , !P4 ;  /* 0xff800000a5a57808 */ /* 0x000fe20006000000 */
[----:B-1----:R-:W-:Y:S01]  /*5190*/  FFMA.FTZ R172, R21, -UR19, R18 ;  /* 0x8000001315ac7c23 */ /* 0x002fe20008010012 */
        /* <DEDUP_REMOVED lines=9> */
[-C--:B------:R-:W-:Y:S01]  /*5230*/  ISETP.LT.OR P2, PT, R17, R215.reuse, P2 ;  /* 0x000000d71100720c */ /* 0x080fe20001741670 */
[----:B------:R-:W-:Y:S01]  /*5240*/  IMAD.IADD R17, R216, 0x1, -R17 ;  /* 0x00000001d8117824 */ /* 0x000fe200078e0a11 */
[C---:B------:R-:W-:Y:S01]  /*5250*/  ISETP.LT.OR P4, PT, R16.reuse, R218, P4 ;  /* 0x000000da1000720c */ /* 0x040fe20002781670 */
[----:B------:R-:W-:Y:S01]  /*5260*/  BAR.SYNC.DEFER_BLOCKING 0x0 ;  /* 0x0000000000007b1d */ /* 0x000fe20000010000 */
[----:B------:R-:W-:Y:S01]  /*5270*/  ISETP.LT.OR P1, PT, R16, R215, P1 ;  /* 0x000000d71000720c */ /* 0x000fe20000f21670 */
[----:B------:R-:W-:Y:S01]  /*5280*/  IMAD.IADD R16, R216, 0x1, -R16 ;  /* 0x00000001d8107824 */ /* 0x000fe200078e0a10 */
[----:B------:R-:W-:-:S02]  /*5290*/  FSEL R174, R174, -INF , !P0 ;  /* 0xff800000aeae7808 */ /* 0x000fc40004000000 */
[----:B------:R-:W-:Y:S02]  /*52a0*/  IABS R18, R18 ;  /* 0x0000001200127213 */ /* 0x000fe40000000000 */
[----:B------:R-:W-:Y:S02]  /*52b0*/  PLOP3.LUT P0, PT, PT, PT, UP0, 0x80, 0x0 ;  /* 0x000000000000781c */ /* 0x000fe40003f0f008 */
[----:B------:R-:W-:Y:S02]  /*52c0*/  IABS R28, R28 ;  /* 0x0000001c001c7213 */ /* 0x000fe40000000000 */
[----:B------:R-:W-:Y:S02]  /*52d0*/  IABS R17, R17 ;  /* 0x0000001100117213 */ /* 0x000fe40000000000 */
[----:B------:R-:W-:Y:S02]  /*52e0*/  IABS R19, R19 ;  /* 0x0000001300137213 */ /* 0x000fe40000000000 */
[----:B------:R-:W-:-:S02]  /*52f0*/  IABS R16, R16 ;  /* 0x0000001000107213 */ /* 0x000fc40000000000 */
[----:B------:R-:W-:Y:S02]  /*5300*/  I2FP.F32.S32 R175, R18 ;  /* 0x0000001200af7245 */ /* 0x000fe40000201400 */
[----:B------:R-:W-:Y:S02]  /*5310*/  I2FP.F32.S32 R28, R28 ;  /* 0x0000001c001c7245 */ /* 0x000fe40000201400 */
[----:B------:R-:W-:Y:S01]  /*5320*/  I2FP.F32.S32 R17, R17 ;  /* 0x0000001100117245 */ /* 0x000fe20000201400 */
[----:B--2---:R-:W-:Y:S01]  /*5330*/  FFMA.FTZ R175, R175, -UR19, R72 ;  /* 0x80000013afaf7c23 */ /* 0x004fe20008010048 */
[----:B------:R-:W-:Y:S01]  /*5340*/  I2FP.F32.S32 R18, R19 ;  /* 0x0000001300127245 */ /* 0x000fe20000201400 */
[----:B------:R-:W-:Y:S01]  /*5350*/  FFMA.FTZ R177, R28, -UR19, R25 ;  /* 0x800000131cb17c23 */ /* 0x000fe20008010019 */
[----:B------:R-:W-:Y:S01]  /*5360*/  I2FP.F32.S32 R16, R16 ;  /* 0x0000001000107245 */ /* 0x000fe20000201400 */
[----:B----4-:R-:W-:Y:S01]  /*5370*/  FFMA.FTZ R170, R17, -UR19, R74 ;  /* 0x8000001311aa7c23 */ /* 0x010fe2000801004a */
[----:B------:R-:W-:Y:S01]  /*5380*/  FSEL R172, R172, -INF , !P3 ;  /* 0xff800000acac7808 */ /* 0x000fe20005800000 */
[----:B------:R-:W-:Y:S01]  /*5390*/  FFMA.FTZ R173, R18, -UR19, R73 ;  /* 0x8000001312ad7c23 */ /* 0x000fe20008010049 */
[----:B------:R-:W-:Y:S01]  /*53a0*/  FSEL R177, R177, -INF , !P6 ;  /* 0xff800000b1b17808 */ /* 0x000fe20007000000 */
[----:B---3--:R-:W-:Y:S01]  /*53b0*/  FFMA.FTZ R166, R16, -UR19, R75 ;  /* 0x8000001310a67c23 */ /* 0x008fe2000801004b */
        /* <DEDUP_REMOVED lines=67> */
.L_x_575:
[----:B------:R-:W-:Y:S05]  /*57f0*/  BSYNC B0 ;  /* 0x0000000000007941 */ /* 0x000fea0003800000 */
.L_x_574:
[----:B------:R-:W0:Y:S02]  /*5800*/  LDGDEPBAR ;  /* 0x00000000000079af */ /* 0x000e240000000000 */
.L_x_573:
        /* <DEDUP_REMOVED lines=75> */
[----:B------:R-:W1:Y:S01]  /*5cc0*/  LDSM.16.MT88.4 R12, [R194+0x12800] ;  /* 0x01280000c20c783b */ /* 0x000e620000004200 */
[--C-:B------:R-:W-:Y:S01]  /*5cd0*/  FFMA.FTZ R148, R6, UR22, -R169.reuse ;  /* 0x0000001606947c23 */ /* 0x100fe200080108a9 */
[--C-:B------:R-:W-:Y:S01]  /*5ce0*/  FFMA.FTZ R133, R4, UR22, -R169.reuse ;  /* 0x0000001604857c23 */ /* 0x100fe200080108a9 */
[----:B------:R-:W2:Y:S01]  /*5cf0*/  MUFU.EX2 R156, R156 ;  /* 0x0000009c009c7308 */ /* 0x000ea20000000800 */
[----:B------:R-:W4:Y:S01]  /*5d00*/  LDSM.16.MT88.4 R8, [R196+0x14800] ;  /* 0x01480000c408783b */ /* 0x000f220000004200 */
[--C-:B------:R-:W-:Y:S01]  /*5d10*/  FFMA.FTZ R2, R2, UR22, -R169.reuse ;  /* 0x0000001602027c23 */ /* 0x100fe200080108a9 */
[--C-:B------:R-:W-:Y:S01]  /*5d20*/  FFMA.FTZ R160, R171, UR22, -R176.reuse ;  /* 0x00000016aba07c23 */ /* 0x100fe200080108b0 */
[--C-:B------:R-:W-:Y:S01]  /*5d30*/  FFMA.FTZ R162, R167, UR22, -R176.reuse ;  /* 0x00000016a7a27c23 */ /* 0x100fe200080108b0 */
[----:B------:R-:W-:Y:S01]  /*5d40*/  LDSM.16.MT88.4 R88, [R193+0x16000] ;  /* 0x01600000c158783b */ /* 0x000fe20000004200 */
        /* <DEDUP_REMOVED lines=37> */
[C---:B------:R-:W-:Y:S01]  /*5fa0*/  HMMA.16816.F32 R120, R96.reuse, R116, RZ ;  /* 0x000000746078723c */ /* 0x040fe200000018ff */
[----:B------:R-:W-:Y:S05]  /*5fb0*/  MUFU.EX2 R149, R149 ;  /* 0x0000009500957308 */ /* 0x000fea0000000800 */
[C---:B------:R-:W-:Y:S03]  /*5fc0*/  HMMA.16816.F32 R36, R96.reuse, R40, RZ ;  /* 0x000000286024723c */ /* 0x040fe600000018ff */
[----:B------:R-:W5:Y:S01]  /*5fd0*/  MUFU.EX2 R0, R0 ;  /* 0x0000000000007308 */ /* 0x000f620000000800 */
        /* <DEDUP_REMOVED lines=8> */
[----:B-----5:R-:W-:Y:S01]  /*6060*/  F2FP.F16.F32.PACK_AB R6, R0, R149 ;  /* 0x000000950006723e */ /* 0x020fe200000000ff */
[----:B------:R-:W-:-:S03]  /*6070*/  FADD.FTZ R149, R149, R150 ;  /* 0x0000009695957221 */ /* 0x000fc60000010000 */
[C---:B------:R-:W-:Y:S01]  /*6080*/  HMMA.16816.F32 R60, R96.reuse, R64, RZ ;  /* 0x00000040603c723c */ /* 0x040fe200000018ff */
[----:B------:R-:W-:Y:S02]  /*6090*/  FADD.FTZ R149, R0, R149 ;  /* 0x0000009500957221 */ /* 0x000fe40000010000 */
[----:B------:R-:W-:Y:S03]  /*60a0*/  MUFU.EX2 R133, R133 ;  /* 0x0000008500857308 */ /* 0x000fe60000000800 */
[C---:B------:R-:W-:Y:S05]  /*60b0*/  HMMA.16816.F32 R56, R96.reuse, R58, RZ ;  /* 0x0000003a6038723c */ /* 0x040fea00000018ff */
[----:B------:R-:W5:Y:S01]  /*60c0*/  MUFU.EX2 R2, R2 ;  /* 0x0000000200027308 */ /* 0x000f620000000800 */
[----:B--2---:R-:W-:Y:S01]  /*60d0*/  F2FP.F16.F32.PACK_AB R5, R148, R151 ;  /* 0x000000979405723e */ /* 0x004fe200000000ff */
[----:B------:R-:W-:Y:S01]  /*60e0*/  HMMA.16816.F32 R64, R96, R66, RZ ;  /* 0x000000426040723c */ /* 0x000fe200000018ff */
[----:B------:R-:W-:-:S04]  /*60f0*/  FADD.FTZ R151, R151, R154 ;  /* 0x0000009a97977221 */ /* 0x000fc80000010000 */
[----:B------:R-:W-:Y:S01]  /*6100*/  FADD.FTZ R148, R148, R151 ;  /* 0x0000009794947221 */ /* 0x000fe20000010000 */
[C---:B------:R-:W-:Y:S01]  /*6110*/  HMMA.16816.F32 R68, R96.reuse, R72, RZ ;  /* 0x000000486044723c */ /* 0x040fe200000018ff */
[----:B------:R-:W-:Y:S05]  /*6120*/  MUFU.EX2 R160, R160 ;  /* 0x000000a000a07308 */ /* 0x000fea0000000800 */
[----:B---3--:R-:W-:Y:S01]  /*6130*/  HMMA.16816.F32 R76, R96, R80, RZ ;  /* 0x00000050604c723c */ /* 0x008fe200000018ff */
[----:B-----5:R-:W-:Y:S02]  /*6140*/  F2FP.F16.F32.PACK_AB R7, R2, R133 ;  /* 0x000000850207723e */ /* 0x020fe400000000ff */
        /* <DEDUP_REMOVED lines=20> */
[----:B------:R-:W2:Y:S05]  /*6290*/  LDSM.16.MT88.4 R20, [R193+0x16800] ;  /* 0x01680000c114783b */ /* 0x000eaa0000004200 */
        /* <DEDUP_REMOVED lines=68> */
[C---:B----4-:R-:W-:Y:S06]  /*66e0*/  HMMA.16816.F32 R68, R4.reuse, R16, R68 ;  /* 0x000000100444723c */ /* 0x050fec0000001844 */
        /* <DEDUP_REMOVED lines=135> */
[----:B------:R-:W4:Y:S04]  /*6f60*/  LDSM.16.M88.4 R160, [R201+0xc800] ;  /* 0x00c80000c9a0783b */ /* 0x000f280000000200 */
[----:B------:R-:W5:Y:S04]  /*6f70*/  LDSM.16.M88.4 R152, [R201+0xd000] ;  /* 0x00d00000c998783b */ /* 0x000f680000000200 */
[----:B-1----:R-:W1:Y:S04]  /*6f80*/  LDSM.16.M88.4 R8, [R201+0xd800] ;  /* 0x00d80000c908783b */ /* 0x002e680000000200 */
[----:B------:R-:W-:Y:S04]  /*6f90*/  LDSM.16.M88.4 R20, [R200] ;  /* 0x00000000c814783b */ /* 0x000fe80000000200 */
[----:B------:R-:W1:Y:S04]  /*6fa0*/  LDSM.16.M88.4 R204, [R199] ;  /* 0x00000000c7cc783b */ /* 0x000e680000000200 */
[----:B------:R-:W1:Y:S04]  /*6fb0*/  LDSM.16.M88.4 R168, [R191] ;  /* 0x00000000bfa8783b */ /* 0x000e680000000200 */
[----:B------:R-:W1:Y:S04]  /*6fc0*/  LDSM.16.M88.4 R136, [R190] ;  /* 0x00000000be88783b */ /* 0x000e680000000200 */
[----:B------:R-:W1:Y:S04]  /*6fd0*/  LDSM.16.M88.4 R28, [R189] ;  /* 0x00000000bd1c783b */ /* 0x000e680000000200 */
[----:B--2---:R-:W-:Y:S01]  /*6fe0*/  LDSM.16.M88.4 R4, [R198] ;  /* 0x00000000c604783b */ /* 0x004fe20000000200 */
[C---:B---3--:R-:W-:Y:S03]  /*6ff0*/  HMMA.16816.F32 R16, R140.reuse, R12, RZ ;  /* 0x0000000c8c10723c */ /* 0x048fe600000018ff */
[----:B------:R-:W2:Y:S04]  /*7000*/  LDSM.16.M88.4 R176, [R195+0xc000] ;  /* 0x00c00000c3b0783b */ /* 0x000ea80000000200 */
[----:B------:R-:W3:Y:S01]  /*7010*/  LDSM.16.M88.4 R172, [R195+0xc800] ;  /* 0x00c80000c3ac783b */ /* 0x000ee20000000200 */
[C---:B----4-:R-:W-:Y:S03]  /*7020*/  HMMA.16816.F32 R164, R140.reuse, R160, RZ ;  /* 0x000000a08ca4723c */ /* 0x050fe600000018ff */
[----:B------:R-:W4:Y:S03]  /*7030*/  LDSM.16.M88.4 R32, [R195+0xd000] ;  /* 0x00d00000c320783b */ /* 0x000f260000000200 */
[C---:B-----5:R-:W-:Y:S01]  /*7040*/  HMMA.16816.F32 R156, R140.reuse, R152, RZ ;  /* 0x000000988c9c723c */ /* 0x060fe200000018ff */
[----:B------:R-:W5:Y:S04]  /*7050*/  LDSM.16.M88.4 R24, [R195+0xd800] ;  /* 0x00d80000c318783b */ /* 0x000f680000000200 */
[----:B------:R-:W-:Y:S01]  /*7060*/  LDSM.16.M88.4 R228, [R188] ;  /* 0x00000000bce4783b */ /* 0x000fe20000000200 */
[C---:B------:R-:W-:Y:S03]  /*7070*/  HMMA.16816.F32 R12, R140.reuse, R14, RZ ;  /* 0x0000000e8c0c723c */ /* 0x040fe600000018ff */
[----:B------:R-:W0:Y:S03]  /*7080*/  LDGDEPBAR ;  /* 0x00000000000079af */ /* 0x000e260000000000 */
[C---:B------:R-:W-:Y:S06]  /*7090*/  HMMA.16816.F32 R160, R140.reuse, R162, RZ ;  /* 0x000000a28ca0723c */ /* 0x040fec00000018ff */
[C---:B------:R-:W-:Y:S06]  /*70a0*/  HMMA.16816.F32 R152, R140.reuse, R154, RZ ;  /* 0x0000009a8c98723c */ /* 0x040fec00000018ff */
[C---:B-1----:R-:W-:Y:S06]  /*70b0*/  HMMA.16816.F32 R148, R140.reuse, R8, RZ ;  /* 0x000000088c94723c */ /* 0x042fec00000018ff */
[----:B------:R-:W-:Y:S01]  /*70c0*/  HMMA.16816.F32 R140, R140, R10, RZ ;  /* 0x0000000a8c8c723c */ /* 0x000fe200000018ff */
[----:B------:R-:W1:Y:S05]  /*70d0*/  LDSM.16.M88.4 R8, [R197] ;  /* 0x00000000c508783b */ /* 0x000e6a0000000200 */
[C---:B------:R-:W-:Y:S06]  /*70e0*/  HMMA.16816.F32 R16, R20.reuse, R204, R16 ;  /* 0x000000cc1410723c */ /* 0x040fec0000001810 */
        /* <DEDUP_REMOVED lines=8> */
[C---:B------:R-:W-:Y:S06]  /*7170*/  HMMA.16816.F32 R148, R20.reuse, R28, R148 ;  /* 0x0000001c1494723c */ /* 0x040fec0000001894 */
[----:B------:R-:W-:Y:S01]  /*7180*/  HMMA.16816.F32 R140, R20, R30, R140 ;  /* 0x0000001e148c723c */ /* 0x000fe2000000188c */
[----:B------:R-:W1:Y:S04]  /*7190*/  LDSM.16.M88.4 R28, [R188+0x1800] ;  /* 0x00180000bc1c783b */ /* 0x000e680000000200 */
[----:B------:R-:W1:Y:S01]  /*71a0*/  LDSM.16.M88.4 R20, [R202+0x4000] ;  /* 0x00400000ca14783b */ /* 0x000e620000000200 */
[C---:B--2---:R-:W-:Y:S06]  /*71b0*/  HMMA.16816.F32 R16, R4.reuse, R176, R16 ;  /* 0x000000b00410723c */ /* 0x044fec0000001810 */
[C---:B------:R-:W-:Y:S01]  /*71c0*/  HMMA.16816.F32 R12, R4.reuse, R178, R12 ;  /* 0x000000b2040c723c */ /* 0x040fe2000000180c */
[----:B------:R-:W2:Y:S05]  /*71d0*/  LDSM.16.M88.4 R176, [R201+0xe800] ;  /* 0x00e80000c9b0783b */ /* 0x000eaa0000000200 */
[C---:B---3--:R-:W-:Y:S06]  /*71e0*/  HMMA.16816.F32 R164, R4.reuse, R172, R164 ;  /* 0x000000ac04a4723c */ /* 0x048fec00000018a4 */
[C---:B------:R-:W-:Y:S01]  /*71f0*/  HMMA.16816.F32 R160, R4.reuse, R174, R160 ;  /* 0x000000ae04a0723c */ /* 0x040fe200000018a0 */
[----:B------:R-:W-:Y:S05]  /*7200*/  LDSM.16.M88.4 R172, [R187] ;  /* 0x00000000bbac783b */ /* 0x000fea0000000200 */
        /* <DEDUP_REMOVED lines=16> */
[C---:B------:R-:W-:Y:S06]  /*7310*/  HMMA.16816.F32 R148, R8.reuse, R28, R148 ;  /* 0x0000001c0894723c */ /* 0x040fec0000001894 */
[----:B------:R-:W-:Y:S01]  /*7320*/  HMMA.16816.F32 R140, R8, R30, R140 ;  /* 0x0000001e088c723c */ /* 0x000fe2000000188c */
[----:B------:R-:W1:Y:S04]  /*7330*/  LDSM.16.M88.4 R28, [R184] ;  /* 0x00000000b81c783b */ /* 0x000e680000000200 */
[----:B------:R-:W1:Y:S01]  /*7340*/  LDSM.16.M88.4 R8, [R198+0x4000] ;  /* 0x00400000c608783b */ /* 0x000e620000000200 */
[C---:B------:R-:W-:Y:S06]  /*7350*/  HMMA.16816.F32 R16, R20.reuse, R204, R16 ;  /* 0x000000cc1410723c */ /* 0x040fec0000001810 */
[C---:B------:R-:W-:Y:S01]  /*7360*/  HMMA.16816.F32 R12, R20.reuse, R206, R12 ;  /* 0x000000ce140c723c */ /* 0x040fe2000000180c */
[----:B------:R-:W1:Y:S05]  /*7370*/  LDSM.16.M88.4 R204, [R195+0xe800] ;  /* 0x00e80000c3cc783b */ /* 0x000e6a0000000200 */
[C---:B--2---:R-:W-:Y:S06]  /*7380*/  HMMA.16816.F32 R164, R20.reuse, R176, R164 ;  /* 0x000000b014a4723c */ /* 0x044fec00000018a4 */
[C---:B------:R-:W-:Y:S01]  /*7390*/  HMMA.16816.F32 R160, R20.reuse, R178, R160 ;  /* 0x000000b214a0723c */ /* 0x040fe200000018a0 */
[----:B------:R-:W-:Y:S05]  /*73a0*/  LDSM.16.M88.4 R176, [R188+0x2000] ;  /* 0x00200000bcb0783b */ /* 0x000fea0000000200 */
[C---:B---3--:R-:W-:Y:S06]  /*73b0*/  HMMA.16816.F32 R156, R20.reuse, R32, R156 ;  /* 0x00000020149c723c */ /* 0x048fec000000189c */
[C---:B------:R-:W-:Y:S01]  /*73c0*/  HMMA.16816.F32 R152, R20.reuse, R34, R152 ;  /* 0x000000221498723c */ /* 0x040fe20000001898 */
[----:B------:R-:W-:Y:S05]  /*73d0*/  LDSM.16.M88.4 R32, [R197+0x4000] ;  /* 0x00400000c520783b */ /* 0x000fea0000000200 */
[C---:B----4-:R-:W-:Y:S06]  /*73e0*/  HMMA.16816.F32 R148, R20.reuse, R24, R148 ;  /* 0x000000181494723c */ /* 0x050fec0000001894 */
[----:B------:R-:W-:Y:S01]  /*73f0*/  HMMA.16816.F32 R140, R20, R26, R140 ;  /* 0x0000001a148c723c */ /* 0x000fe2000000188c */
[----:B------:R-:W2:Y:S04]  /*7400*/  LDSM.16.M88.4 R24, [R195+0xf000] ;  /* 0x00f00000c318783b */ /* 0x000ea80000000200 */
[----:B------:R-:W3:Y:S01]  /*7410*/  LDSM.16.M88.4 R20, [R195+0xf800] ;  /* 0x00f80000c314783b */ /* 0x000ee20000000200 */
[C---:B-----5:R-:W-:Y:S06]  /*7420*/  HMMA.16816.F32 R16, R4.reuse, R172, R16 ;  /* 0x000000ac0410723c */ /* 0x060fec0000001810 */
[C---:B------:R-:W-:Y:S01]  /*7430*/  HMMA.16816.F32 R12, R4.reuse, R174, R12 ;  /* 0x000000ae040c723c */ /* 0x040fe2000000180c */
[----:B------:R-:W4:Y:S05]  /*7440*/  LDSM.16.M88.4 R172, [R188+0x2800] ;  /* 0x00280000bcac783b */ /* 0x000f2a0000000200 */
[C---:B-1----:R-:W-:Y:S06]  /*7450*/  HMMA.16816.F32 R164, R4.reuse, R168, R164 ;  /* 0x000000a804a4723c */ /* 0x042fec00000018a4 */
[C---:B------:R-:W-:Y:S01]  /*7460*/  HMMA.16816.F32 R160, R4.reuse, R170, R160 ;  /* 0x000000aa04a0723c */ /* 0x040fe200000018a0 */
[----:B------:R-:W1:Y:S05]  /*7470*/  LDSM.16.M88.4 R168, [R188+0x3000] ;  /* 0x00300000bca8783b */ /* 0x000e6a0000000200 */
[C---:B------:R-:W-:Y:S06]  /*7480*/  HMMA.16816.F32 R156, R4.reuse, R136, R156 ;  /* 0x00000088049c723c */ /* 0x040fec000000189c */
[C---:B------:R-:W-:Y:S01]  /*7490*/  HMMA.16816.F32 R152, R4.reuse, R138, R152 ;  /* 0x0000008a0498723c */ /* 0x040fe20000001898 */
[----:B------:R-:W5:Y:S05]  /*74a0*/  LDSM.16.M88.4 R136, [R188+0x3800] ;  /* 0x00380000bc88783b */ /* 0x000f6a0000000200 */
[C---:B------:R-:W-:Y:S06]  /*74b0*/  HMMA.16816.F32 R148, R4.reuse, R28, R148 ;  /* 0x0000001c0494723c */ /* 0x040fec0000001894 */
[----:B------:R-:W-:Y:S01]  /*74c0*/  HMMA.16816.F32 R140, R4, R30, R140 ;  /* 0x0000001e048c723c */ /* 0x000fe2000000188c */
[----:B------:R-:W-:Y:S04]  /*74d0*/  LDSM.16.M88.4 R4, [R202+0x8000] ;  /* 0x00800000ca04783b */ /* 0x000fe80000000200 */
[----:B------:R-:W5:Y:S01]  /*74e0*/  LDSM.16.M88.4 R28, [R201+0x10000] ;  /* 0x01000000c91c783b */ /* 0x000f620000000200 */
[C---:B------:R-:W-:Y:S06]  /*74f0*/  HMMA.16816.F32 R16, R8.reuse, R228, R16 ;  /* 0x000000e40810723c */ /* 0x040fec0000001810 */
[C---:B------:R-:W-:Y:S01]  /*7500*/  HMMA.16816.F32 R12, R8.reuse, R230, R12 ;  /* 0x000000e6080c723c */ /* 0x040fe2000000180c */
[----:B------:R-:W-:Y:S05]  /*7510*/  LDSM.16.M88.4 R228, [R183] ;  /* 0x00000000b7e4783b */ /* 0x000fea0000000200 */
[C---:B------:R-:W-:Y:S06]  /*7520*/  HMMA.16816.F32 R164, R8.reuse, R204, R164 ;  /* 0x000000cc08a4723c */ /* 0x040fec00000018a4 */
[C---:B------:R-:W-:Y:S01]  /*7530*/  HMMA.16816.F32 R160, R8.reuse, R206, R160 ;  /* 0x000000ce08a0723c */ /* 0x040fe200000018a0 */
[----:B------:R-:W-:Y:S05]  /*7540*/  LDSM.16.M88.4 R204, [R200+0x8000] ;  /* 0x00800000c8cc783b */ /* 0x000fea0000000200 */
[C---:B--2---:R-:W-:Y:S06]  /*7550*/  HMMA.16816.F32 R156, R8.reuse, R24, R156 ;  /* 0x00000018089c723c */ /* 0x044fec000000189c */
[C---:B------:R-:W-:Y:S01]  /*7560*/  HMMA.16816.F32 R152, R8.reuse, R26, R152 ;  /* 0x0000001a0898723c */ /* 0x040fe20000001898 */
[----:B------:R-:W2:Y:S05]  /*7570*/  LDSM.16.M88.4 R24, [R201+0x10800] ;  /* 0x01080000c918783b */ /* 0x000eaa0000000200 */
[C---:B---3--:R-:W-:Y:S06]  /*7580*/  HMMA.16816.F32 R148, R8.reuse, R20, R148 ;  /* 0x000000140894723c */ /* 0x048fec0000001894 */
[----:B------:R-:W-:Y:S01]  /*7590*/  HMMA.16816.F32 R140, R8, R22, R140 ;  /* 0x00000016088c723c */ /* 0x000fe2000000188c */
[----:B------:R-:W3:Y:S04]  /*75a0*/  LDSM.16.M88.4 R20, [R201+0x11000] ;  /* 0x01100000c914783b */ /* 0x000ee80000000200 */
[----:B------:R-:W3:Y:S01]  /*75b0*/  LDSM.16.M88.4 R8, [R201+0x11800] ;  /* 0x01180000c908783b */ /* 0x000ee20000000200 */
[C---:B------:R-:W-:Y:S06]  /*75c0*/  HMMA.16816.F32 R16, R32.reuse, R176, R16 ;  /* 0x000000b02010723c */ /* 0x040fec0000001810 */
[C---:B------:R-:W-:Y:S01]  /*75d0*/  HMMA.16816.F32 R12, R32.reuse, R178, R12 ;  /* 0x000000b2200c723c */ /* 0x040fe2000000180c */
[----:B------:R-:W3:Y:S05]  /*75e0*/  LDSM.16.M88.4 R176, [R182] ;  /* 0x00000000b6b0783b */ /* 0x000eea0000000200 */
[C---:B----4-:R-:W-:Y:S06]  /*75f0*/  HMMA.16816.F32 R164, R32.reuse, R172, R164 ;  /* 0x000000ac20a4723c */ /* 0x050fec00000018a4 */
[C---:B------:R-:W-:Y:S01]  /*7600*/  HMMA.16816.F32 R160, R32.reuse, R174, R160 ;  /* 0x000000ae20a0723c */ /* 0x040fe200000018a0 */
[----:B------:R-:W4:Y:S05]  /*7610*/  LDSM.16.M88.4 R172, [R181] ;  /* 0x00000000b5ac783b */ /* 0x000f2a0000000200 */
[C---:B-1----:R-:W-:Y:S06]  /*7620*/  HMMA.16816.F32 R156, R32.reuse, R168, R156 ;  /* 0x000000a8209c723c */ /* 0x042fec000000189c */
[C---:B------:R-:W-:Y:S01]  /*7630*/  HMMA.16816.F32 R152, R32.reuse, R170, R152 ;  /* 0x000000aa2098723c */ /* 0x040fe20000001898 */
[----:B------:R-:W1:Y:S05]  /*7640*/  LDSM.16.M88.4 R168, [R180] ;  /* 0x00000000b4a8783b */ /* 0x000e6a0000000200 */
[C---:B-----5:R-:W-:Y:S06]  /*7650*/  HMMA.16816.F32 R148, R32.reuse, R136, R148 ;  /* 0x000000882094723c */ /* 0x060fec0000001894 */
[----:B------:R-:W-:Y:S01]  /*7660*/  HMMA.16816.F32 R140, R32, R138, R140 ;  /* 0x0000008a208c723c */ /* 0x000fe2000000188c */
[----:B------:R-:W-:Y:S04]  /*7670*/  LDSM.16.M88.4 R136, [R198+0x8000] ;  /* 0x00800000c688783b */ /* 0x000fe80000000200 */
[----:B------:R-:W5:Y:S01]  /*7680*/  LDSM.16.M88.4 R32, [R195+0x10000] ;  /* 0x01000000c320783b */ /* 0x000f620000000200 */
[C---:B------:R-:W-:Y:S06]  /*7690*/  HMMA.16816.F32 R16, R4.reuse, R28, R16 ;  /* 0x0000001c0410723c */ /* 0x040fec0000001810 */
[C---:B------:R-:W-:Y:S01]  /*76a0*/  HMMA.16816.F32 R12, R4.reuse, R30, R12 ;  /* 0x0000001e040c723c */ /* 0x040fe2000000180c */
[----:B------:R-:W5:Y:S05]  /*76b0*/  LDSM.16.M88.4 R28, [R195+0x10800] ;  /* 0x01080000c31c783b */ /* 0x000f6a0000000200 */
[C---:B--2---:R-:W-:Y:S06]  /*76c0*/  HMMA.16816.F32 R164, R4.reuse, R24, R164 ;  /* 0x0000001804a4723c */ /* 0x044fec00000018a4 */
[C---:B------:R-:W-:Y:S01]  /*76d0*/  HMMA.16816.F32 R160, R4.reuse, R26, R160 ;  /* 0x0000001a04a0723c */ /* 0x040fe200000018a0 */
[----:B------:R-:W2:Y:S05]  /*76e0*/  LDSM.16.M88.4 R24, [R195+0x11000] ;  /* 0x01100000c318783b */ /* 0x000eaa0000000200 */
[C---:B---3--:R-:W-:Y:S06]  /*76f0*/  HMMA.16816.F32 R156, R4.reuse, R20, R156 ;  /* 0x00000014049c723c */ /* 0x048fec000000189c */
[C---:B------:R-:W-:Y:S01]  /*7700*/  HMMA.16816.F32 R152, R4.reuse, R22, R152 ;  /* 0x000000160498723c */ /* 0x040fe20000001898 */
[----:B------:R-:W3:Y:S05]  /*7710*/  LDSM.16.M88.4 R20, [R195+0x11800] ;  /* 0x01180000c314783b */ /* 0x000eea0000000200 */
[C---:B------:R-:W-:Y:S06]  /*7720*/  HMMA.16816.F32 R148, R4.reuse, R8, R148 ;  /* 0x000000080494723c */ /* 0x040fec0000001894 */
[----:B------:R-:W-:Y:S01]  /*7730*/  HMMA.16816.F32 R140, R4, R10, R140 ;  /* 0x0000000a048c723c */ /* 0x000fe2000000188c */
[----:B------:R-:W-:Y:S04]  /*7740*/  LDSM.16.M88.4 R8, [R197+0x8000] ;  /* 0x00800000c508783b */ /* 0x000fe80000000200 */
[----:B------:R-:W3:Y:S01]  /*7750*/  LDSM.16.M88.4 R4, [R188+0x4000] ;  /* 0x00400000bc04783b */ /* 0x000ee20000000200 */
[C---:B------:R-:W-:Y:S06]  /*7760*/  HMMA.16816.F32 R16, R204.reuse, R228, R16 ;  /* 0x000000e4cc10723c */ /* 0x040fec0000001810 */
[C---:B------:R-:W-:Y:S06]  /*7770*/  HMMA.16816.F32 R12, R204.reuse, R230, R12 ;  /* 0x000000e6cc0c723c */ /* 0x040fec000000180c */
[C---:B------:R-:W-:Y:S06]  /*7780*/  HMMA.16816.F32 R164, R204.reuse, R176, R164 ;  /* 0x000000b0cca4723c */ /* 0x040fec00000018a4 */
[C---:B------:R-:W-:Y:S06]  /*7790*/  HMMA.16816.F32 R160, R204.reuse, R178, R160 ;  /* 0x000000b2cca0723c */ /* 0x040fec00000018a0 */
[C---:B----4-:R-:W-:Y:S06]  /*77a0*/  HMMA.16816.F32 R156, R204.reuse, R172, R156 ;  /* 0x000000accc9c723c */ /* 0x050fec000000189c */
[C---:B------:R-:W-:Y:S01]  /*77b0*/  HMMA.16816.F32 R152, R204.reuse, R174, R152 ;  /* 0x000000aecc98723c */ /* 0x040fe20000001898 */
[----:B------:R-:W4:Y:S05]  /*77c0*/  LDSM.16.M88.4 R172, [R188+0x4800] ;  /* 0x00480000bcac783b */ /* 0x000f2a0000000200 */
[C---:B-1----:R-:W-:Y:S06]  /*77d0*/  HMMA.16816.F32 R148, R204.reuse, R168, R148 ;  /* 0x000000a8cc94723c */ /* 0x042fec0000001894 */
[----:B------:R-:W-:Y:S01]  /*77e0*/  HMMA.16816.F32 R204, R204, R170, R140 ;  /* 0x000000aacccc723c */ /* 0x000fe2000000188c */
[----:B------:R-:W1:Y:S04]  /*77f0*/  LDSM.16.M88.4 R168, [R188+0x5000] ;  /* 0x00500000bca8783b */ /* 0x000e680000000200 */
[----:B------:R-:W1:Y:S01]  /*7800*/  LDSM.16.M88.4 R140, [R188+0x5800] ;  /* 0x00580000bc8c783b */ /* 0x000e620000000200 */
[----:B-----5:R-:W-:Y:S01]  /*7810*/  HMMA.16816.F32 R16, R136, R32, R16 ;  /* 0x000000208810723c */ /* 0x020fe20000001810 */
[----:B------:R-:W-:-:S05]  /*7820*/  DEPBAR.LE SB0, 0x0 ;  /* 0x000080000000791a */ /* 0x000fca0000000000 */
[C---:B------:R-:W-:Y:S06]  /*7830*/  HMMA.16816.F32 R12, R136.reuse, R34, R12 ;  /* 0x00000022880c723c */ /* 0x040fec000000180c */
[C---:B------:R-:W-:Y:S06]  /*7840*/  HMMA.16816.F32 R164, R136.reuse, R28, R164 ;  /* 0x0000001c88a4723c */ /* 0x040fec00000018a4 */
[C---:B------:R-:W-:Y:S06]  /*7850*/  HMMA.16816.F32 R160, R136.reuse, R30, R160 ;  /* 0x0000001e88a0723c */ /* 0x040fec00000018a0 */
[C---:B--2---:R-:W-:Y:S06]  /*7860*/  HMMA.16816.F32 R156, R136.reuse, R24, R156 ;  /* 0x00000018889c723c */ /* 0x044fec000000189c */
[C---:B------:R-:W-:Y:S06]  /*7870*/  HMMA.16816.F32 R152, R136.reuse, R26, R152 ;  /* 0x0000001a8898723c */ /* 0x040fec0000001898 */
[C---:B---3--:R-:W-:Y:S06]  /*7880*/  HMMA.16816.F32 R148, R136.reuse, R20, R148 ;  /* 0x000000148894723c */ /* 0x048fec0000001894 */
[----:B------:R-:W-:Y:S06]  /*7890*/  HMMA.16816.F32 R204, R136, R22, R204 ;  /* 0x0000001688cc723c */ /* 0x000fec00000018cc */
[C---:B------:R-:W-:Y:S06]  /*78a0*/  HMMA.16816.F32 R16, R8.reuse, R4, R16 ;  /* 0x000000040810723c */ /* 0x040fec0000001810 */
[----:B------:R-:W-:Y:S01]  /*78b0*/  HMMA.16816.F32 R12, R8, R6, R12 ;  /* 0x00000006080c723c */ /* 0x000fe2000000180c */
[----:B------:R-:W-:-:S04]  /*78c0*/  IMAD.U32 R5, RZ, RZ, UR20 ;  /* 0x00000014ff057e24 */ /* 0x000fc8000f8e00ff */
[----:B------:R-:W-:Y:S01]  /*78d0*/  IMAD R2, R5, 0x40, R220 ;  /* 0x0000004005027824 */ /* 0x000fe200078e02dc */
[C---:B----4-:R-:W-:Y:S03]  /*78e0*/  HMMA.16816.F32 R164, R8.reuse, R172, R164 ;  /* 0x000000ac08a4723c */ /* 0x050fe600000018a4 */
[C---:B------:R-:W-:Y:S01]  /*78f0*/  VIADD R6, R2.reuse, 0x1 ;  /* 0x0000000102067836 */ /* 0x040fe20000000000 */
[-C--:B------:R-:W-:Y:S01]  /*7900*/  ISETP.GE.AND P0, PT, R2, R217.reuse, PT ;  /* 0x000000d90200720c */ /* 0x080fe20003f06270 */
[----:B------:R-:W-:Y:S01]  /*7910*/  IMAD.IADD R7, R216, 0x1, -R2 ;  /* 0x00000001d8077824 */ /* 0x000fe200078e0a02 */
[----:B------:R-:W-:Y:S01]  /*7920*/  HMMA.16816.F32 R160, R8, R174, R160 ;  /* 0x000000ae08a0723c */ /* 0x000fe200000018a0 */
[----:B------:R-:W-:Y:S02]  /*7930*/  ISETP.GE.AND P5, PT, R2, R214, PT ;  /* 0x000000d60200720c */ /* 0x000fe40003fa6270 */
[----:B------:R-:W-:-:S02]  /*7940*/  ISETP.GE.AND P6, PT, R6, R217, PT ;  /* 0x000000d90600720c */ /* 0x000fc40003fc6270 */
[----:B------:R-:W-:Y:S01]  /*7950*/  ISETP.GE.AND P1, PT, R6, R214, PT ;  /* 0x000000d60600720c */ /* 0x000fe20003f26270 */
[C---:B-1----:R-:W-:Y:S01]  /*7960*/  HMMA.16816.F32 R156, R8.reuse, R168, R156 ;  /* 0x000000a8089c723c */ /* 0x042fe2000000189c */
[----:B------:R-:W-:Y:S01]  /*7970*/  FMUL.FTZ R16, R16, UR25 ;  /* 0x0000001910107c20 */ /* 0x000fe20008410000 */
[----:B------:R-:W-:Y:S01]  /*7980*/  FMUL.FTZ R0, R17, UR25 ;  /* 0x0000001911007c20 */ /* 0x000fe20008410000 */
[CC--:B------:R-:W-:Y:S02]  /*7990*/  ISETP.LT.OR P6, PT, R6.reuse, R218.reuse, P6 ;  /* 0x000000da0600720c */ /* 0x0c0fe400037c1670 */
[----:B------:R-:W-:Y:S01]  /*79a0*/  ISETP.LT.OR P1, PT, R6, R215, P1 ;  /* 0x000000d70600720c */ /* 0x000fe20000f21670 */
[C---:B------:R-:W-:Y:S01]  /*79b0*/  HMMA.16816.F32 R152, R8.reuse, R170, R152 ;  /* 0x000000aa0898723c */ /* 0x040fe20000001898 */
[----:B------:R-:W1:Y:S01]  /*79c0*/  MUFU.TANH R16, R16 ;  /* 0x0000001000107308 */ /* 0x000e620000002400 */
[----:B------:R-:W-:Y:S01]  /*79d0*/  IABS R7, R7 ;  /* 0x0000000700077213 */ /* 0x000fe20000000000 */
[----:B------:R-:W-:Y:S01]  /*79e0*/  FMUL.FTZ R5, R14, UR25 ;  /* 0x000000190e057c20 */ /* 0x000fe20008410000 */
[----:B------:R-:W-:Y:S01]  /*79f0*/  ISETP.LT.OR P0, PT, R2, R218, P0 ;  /* 0x000000da0200720c */ /* 0x000fe20000701670 */
[----:B------:R-:W-:Y:S01]  /*7a00*/  FMUL.FTZ R21, R12, UR25 ;  /* 0x000000190c157c20 */ /* 0x000fe20008410000 */
[C---:B------:R-:W-:Y:S01]  /*7a10*/  HMMA.16816.F32 R148, R8.reuse, R140, R148 ;  /* 0x0000008c0894723c */ /* 0x040fe20000001894 */
[----:B------:R-:W-:Y:S01]  /*7a20*/  I2FP.F32.S32 R7, R7 ;  /* 0x0000000700077245 */ /* 0x000fe20000201400 */
[----:B------:R-:W-:Y:S01]  /*7a30*/  FMUL.FTZ R4, R15, UR25 ;  /* 0x000000190f047c20 */ /* 0x000fe20008410000 */
[----:B------:R-:W2:Y:S01]  /*7a40*/  MUFU.TANH R0, R0 ;  /* 0x0000000000007308 */ /* 0x000ea20000002400 */
[----:B------:R-:W-:Y:S01]  /*7a50*/  ISETP.LT.OR P5, PT, R2, R215, P5 ;  /* 0x000000d70200720c */ /* 0x000fe20002fa1670 */
[----:B------:R-:W-:Y:S01]  /*7a60*/  FMUL.FTZ R23, R164, UR25 ;  /* 0x00000019a4177c20 */ /* 0x000fe20008410000 */
[----:B------:R-:W-:Y:S01]  /*7a70*/  HMMA.16816.F32 R204, R8, R142, R204 ;  /* 0x0000008e08cc723c */ /* 0x000fe200000018cc */
[----:B------:R-:W-:Y:S01]  /*7a80*/  FMUL.FTZ R20, R165, UR25 ;  /* 0x00000019a5147c20 */ /* 0x000fe20008410000 */
[----:B------:R-:W-:-:S03]  /*7a90*/  FMUL.FTZ R12, R167, UR25 ;  /* 0x00000019a70c7c20 */ /* 0x000fc60008410000 */
[----:B------:R-:W-:Y:S01]  /*7aa0*/  MUFU.TANH R15, R5 ;  /* 0x00000005000f7308 */ /* 0x000fe20000002400 */
[----:B------:R-:W-:Y:S01]  /*7ab0*/  FMUL.FTZ R24, R156, UR25 ;  /* 0x000000199c187c20 */ /* 0x000fe20008410000 */
[----:B------:R-:W-:Y:S01]  /*7ac0*/  FMUL.FTZ R10, R18, UR25 ;  /* 0x00000019120a7c20 */ /* 0x000fe20008410000 */
[----:B------:R-:W-:Y:S01]  /*7ad0*/  FMUL.FTZ R8, R19, UR25 ;  /* 0x0000001913087c20 */ /* 0x000fe20008410000 */
[----:B------:R-:W-:Y:S02]  /*7ae0*/  IMAD.IADD R11, R219, 0x1, -R2 ;  /* 0x00000001db0b7824 */ /* 0x000fe400078e0a02 */
[----:B------:R-:W-:Y:S01]  /*7af0*/  FMUL.FTZ R18, R13, UR25 ;  /* 0x000000190d127c20 */ /* 0x000fe20008410000 */
[--C-:B------:R-:W-:Y:S02]  /*7b00*/  IMAD.IADD R9, R219, 0x1, -R6.reuse ;  /* 0x00000001db097824 */ /* 0x100fe400078e0a06 */
[----:B------:R-:W-:Y:S01]  /*7b10*/  FMUL.FTZ R13, R166, UR25 ;  /* 0x00000019a60d7c20 */ /* 0x000fe20008410000 */
[----:B------:R-:W3:Y:S01]  /*7b20*/  MUFU.TANH R10, R10 ;  /* 0x0000000a000a7308 */ /* 0x000ee20000002400 */
[----:B------:R-:W-:Y:S01]  /*7b30*/  IMAD.IADD R6, R216, 0x1, -R6 ;  /* 0x00000001d8067824 */ /* 0x000fe200078e0a06 */
[----:B------:R-:W-:Y:S01]  /*7b40*/  IABS R11, R11 ;  /* 0x0000000b000b7213 */ /* 0x000fe20000000000 */
[----:B------:R-:W-:Y:S01]  /*7b50*/  FMUL.FTZ R22, R158, UR25 ;  /* 0x000000199e167c20 */ /* 0x000fe20008410000 */
[----:B------:R-:W-:Y:S01]  /*7b60*/  IABS R9, R9 ;  /* 0x0000000900097213 */ /* 0x000fe20000000000 */
[----:B------:R-:W-:Y:S01]  /*7b70*/  FMUL.FTZ R27, R157, UR25 ;  /* 0x000000199d1b7c20 */ /* 0x000fe20008410000 */
[----:B------:R-:W-:Y:S01]  /*7b80*/  IABS R6, R6 ;  /* 0x0000000600067213 */ /* 0x000fe20000000000 */
[----:B------:R-:W-:Y:S01]  /*7b90*/  FMUL.FTZ R25, R159, UR25 ;  /* 0x000000199f197c20 */ /* 0x000fe20008410000 */
[----:B------:R-:W4:Y:S01]  /*7ba0*/  MUFU.TANH R8, R8 ;  /* 0x0000000800087308 */ /* 0x000f220000002400 */
[----:B------:R-:W-:-:S02]  /*7bb0*/  I2FP.F32.S32 R11, R11 ;  /* 0x0000000b000b7245 */ /* 0x000fc40000201400 */
[----:B------:R-:W-:Y:S01]  /*7bc0*/  I2FP.F32.S32 R9, R9 ;  /* 0x0000000900097245 */ /* 0x000fe20000201400 */
[----:B------:R-:W-:Y:S01]  /*7bd0*/  FMUL.FTZ R204, R204, UR25 ;  /* 0x00000019cccc7c20 */ /* 0x000fe20008410000 */
[----:B------:R-:W-:Y:S01]  /*7be0*/  I2FP.F32.S32 R17, R6 ;  /* 0x0000000600117245 */ /* 0x000fe20000201400 */
[----:B-1----:R-:W-:Y:S01]  /*7bf0*/  FFMA.FTZ R11, R11, -UR19, R16 ;  /* 0x800000130b0b7c23 */ /* 0x002fe20008010010 */
[C---:B------:R-:W-:Y:S02]  /*7c00*/  VIADD R6, R2.reuse, 0x8 ;  /* 0x0000000802067836 */ /* 0x040fe40000000000 */
[----:B--2---:R-:W-:Y:S01]  /*7c10*/  FFMA.FTZ R14, R9, -UR19, R0 ;  /* 0x80000013090e7c23 */ /* 0x004fe20008010000 */
[----:B---3--:R-:W-:Y:S01]  /*7c20*/  FFMA.FTZ R7, R7, -UR19, R10 ;  /* 0x8000001307077c23 */ /* 0x008fe2000801000a */
[----:B------:R-:W-:Y:S01]  /*7c30*/  VIADD R9, R2, 0x9 ;  /* 0x0000000902097836 */ /* 0x000fe20000000000 */
[----:B------:R-:W-:Y:S01]  /*7c40*/  FSEL R0, R11, -INF , !P0 ;  /* 0xff8000000b007808 */ /* 0x000fe20004000000 */
[----:B------:R-:W1:Y:S01]  /*7c50*/  MUFU.TANH R21, R21 ;  /* 0x0000001500157308 */ /* 0x000e620000002400 */
[----:B------:R-:W-:Y:S01]  /*7c60*/  ISETP.GE.AND P0, PT, R6, R217, PT ;  /* 0x000000d90600720c */ /* 0x000fe20003f06270 */
[----:B------:R-:W-:Y:S01]  /*7c70*/  FMUL.FTZ R11, R160, UR25 ;  /* 0x00000019a00b7c20 */ /* 0x000fe20008410000 */
[----:B------:R-:W-:Y:S01]  /*7c80*/  FSEL R19, R7, -INF , !P5 ;  /* 0xff80000007137808 */ /* 0x000fe20006800000 */
[----:B------:R-:W-:-:S02]  /*7c90*/  IMAD.IADD R7, R219, 0x1, -R9 ;  /* 0x00000001db077824 */ /* 0x000fc400078e0a09 */
[----:B----4-:R-:W-:Y:S01]  /*7ca0*/  FFMA.FTZ R17, R17, -UR19, R8 ;  /* 0x8000001311117c23 */ /* 0x010fe20008010008 */
[-C--:B------:R-:W-:Y:S01]  /*7cb0*/  ISETP.GE.AND P5, PT, R6, R214.reuse, PT ;  /* 0x000000d60600720c */ /* 0x080fe20003fa6270 */
[--C-:B------:R-:W-:Y:S01]  /*7cc0*/  IMAD.IADD R8, R219, 0x1, -R6.reuse ;  /* 0x00000001db087824 */ /* 0x100fe200078e0a06 */
[----:B------:R-:W-:Y:S01]  /*7cd0*/  FSEL R14, R14, -INF , !P6 ;  /* 0xff8000000e0e7808 */ /* 0x000fe20007000000 */
[----:B------:R2:W3:Y:S01]  /*7ce0*/  MUFU.TANH R16, R4 ;  /* 0x0000000400107308 */ /* 0x0004e20000002400 */
[----:B------:R-:W-:Y:S01]  /*7cf0*/  FSEL R17, R17, -INF , !P1 ;  /* 0xff80000011117808 */ /* 0x000fe20004800000 */
[----:B------:R-:W-:Y:S01]  /*7d00*/  FMUL.FTZ R10, R161, UR25 ;  /* 0x00000019a10a7c20 */ /* 0x000fe20008410000 */
[----:B------:R-:W-:Y:S01]  /*7d10*/  ISETP.GE.AND P6, PT, R9, R217, PT ;  /* 0x000000d90900720c */ /* 0x000fe20003fc6270 */
[----:B------:R-:W-:Y:S01]  /*7d20*/  FMUL.FTZ R205, R205, UR25 ;  /* 0x00000019cdcd7c20 */ /* 0x000fe20008410000 */
[C---:B------:R-:W-:Y:S01]  /*7d30*/  ISETP.GE.AND P1, PT, R9.reuse, R214, PT ;  /* 0x000000d60900720c */ /* 0x040fe20003f26270 */
[----:B------:R-:W-:Y:S01]  /*7d40*/  FMUL.FTZ R206, R206, UR25 ;  /* 0x00000019cece7c20 */ /* 0x000fe20008410000 */
[CC--:B------:R-:W-:Y:S01]  /*7d50*/  ISETP.LT.OR P0, PT, R6.reuse, R218.reuse, P0 ;  /* 0x000000da0600720c */ /* 0x0c0fe20000701670 */
[----:B------:R-:W4:Y:S01]  /*7d60*/  MUFU.TANH R18, R18 ;  /* 0x0000001200127308 */ /* 0x000f220000002400 */
[-C--:B------:R-:W-:Y:S01]  /*7d70*/  ISETP.LT.OR P5, PT, R6, R215.reuse, P5 ;  /* 0x000000d70600720c */ /* 0x080fe20002fa1670 */
[C---:B------:R-:W-:Y:S01]  /*7d80*/  IMAD.IADD R6, R216.reuse, 0x1, -R6 ;  /* 0x00000001d8067824 */ /* 0x040fe200078e0a06 */
[----:B------:R-:W-:Y:S01]  /*7d90*/  ISETP.LT.OR P6, PT, R9, R218, P6 ;  /* 0x000000da0900720c */ /* 0x000fe200037c1670 */
[----:B------:R-:W-:Y:S01]  /*7da0*/  FMUL.FTZ R207, R207, UR25 ;  /* 0x00000019cfcf7c20 */ /* 0x000fe20008410000 */
[----:B------:R-:W-:Y:S01]  /*7db0*/  ISETP.LT.OR P1, PT, R9, R215, P1 ;  /* 0x000000d70900720c */ /* 0x000fe20000f21670 */
[----:B------:R-:W-:Y:S01]  /*7dc0*/  IMAD.IADD R9, R216, 0x1, -R9 ;  /* 0x00000001d8097824 */ /* 0x000fe200078e0a09 */
[----:B------:R-:W-:Y:S01]  /*7dd0*/  IABS R6, R6 ;  /* 0x0000000600067213 */ /* 0x000fe20000000000 */
[----:B------:R-:W5:Y:S01]  /*7de0*/  MUFU.TANH R23, R23 ;  /* 0x0000001700177308 */ /* 0x000f620000002400 */
[----:B------:R-:W-:Y:S01]  /*7df0*/  IABS R8, R8 ;  /* 0x0000000800087213 */ /* 0x000fe20000000000 */
[----:B--2---:R-:W-:Y:S01]  /*7e00*/  FMUL.FTZ R4, R163, UR25 ;  /* 0x00000019a3047c20 */ /* 0x004fe20008410000 */
[----:B------:R-:W-:Y:S01]  /*7e10*/  IABS R5, R9 ;  /* 0x0000000900057213 */ /* 0x000fe20000000000 */
[----:B------:R-:W-:Y:S01]  /*7e20*/  FMUL.FTZ R9, R162, UR25 ;  /* 0x00000019a2097c20 */ /* 0x000fe20008410000 */
[----:B------:R-:W-:-:S02]  /*7e30*/  I2FP.F32.S32 R6, R6 ;  /* 0x0000000600067245 */ /* 0x000fc40000201400 */
[----:B------:R-:W-:Y:S01]  /*7e40*/  IABS R7, R7 ;  /* 0x0000000700077213 */ /* 0x000fe20000000000 */
[----:B------:R-:W2:Y:S01]  /*7e50*/  MUFU.TANH R13, R13 ;  /* 0x0000000d000d7308 */ /* 0x000ea20000002400 */
[----:B------:R-:W-:Y:S01]  /*7e60*/  I2FP.F32.S32 R8, R8 ;  /* 0x0000000800087245 */ /* 0x000fe20000201400 */
[----:B------:R-:W-:Y:S01]  /*7e70*/  FFMA.FTZ R6, R6, -UR19, R15 ;  /* 0x8000001306067c23 */ /* 0x000fe2000801000f */
[----:B------:R-:W-:Y:S02]  /*7e80*/  I2FP.F32.S32 R5, R5 ;  /* 0x0000000500057245 */ /* 0x000fe40000201400 */
[----:B------:R-:W-:Y:S01]  /*7e90*/  I2FP.F32.S32 R7, R7 ;  /* 0x0000000700077245 */ /* 0x000fe20000201400 */
[----:B-1----:R-:W-:Y:S01]  /*7ea0*/  FFMA.FTZ R8, R8, -UR19, R21 ;  /* 0x8000001308087c23 */ /* 0x002fe20008010015 */
[----:B------:R-:W-:Y:S01]  /*7eb0*/  FSEL R21, R6, -INF , !P5 ;  /* 0xff80000006157808 */ /* 0x000fe20006800000 */
[----:B---3--:R-:W-:Y:S01]  /*7ec0*/  FFMA.FTZ R15, R5, -UR19, R16 ;  /* 0x80000013050f7c23 */ /* 0x008fe20008010010 */
[----:B------:R-:W-:-:S02]  /*7ed0*/  VIADD R16, R2, 0x10 ;  /* 0x0000001002107836 */ /* 0x000fc40000000000 */
[----:B----4-:R-:W-:Y:S01]  /*7ee0*/  FFMA.FTZ R7, R7, -UR19, R18 ;  /* 0x8000001307077c23 */ /* 0x010fe20008010012 */
[----:B------:R-:W-:Y:S01]  /*7ef0*/  FSEL R18, R8, -INF , !P0 ;  /* 0xff80000008127808 */ /* 0x000fe20004000000 */
[----:B------:R-:W-:Y:S01]  /*7f00*/  VIADD R5, R2, 0x11 ;  /* 0x0000001102057836 */ /* 0x000fe20000000000 */
[----:B------:R-:W-:Y:S01]  /*7f10*/  FSEL R15, R15, -INF , !P1 ;  /* 0xff8000000f0f7808 */ /* 0x000fe20004800000 */
[--C-:B------:R-:W-:Y:S01]  /*7f20*/  IMAD.IADD R8, R219, 0x1, -R16.reuse ;  /* 0x00000001db087824 */ /* 0x100fe200078e0a10 */
[----:B------:R-:W-:Y:S01]  /*7f30*/  ISETP.GE.AND P0, PT, R16, R217, PT ;  /* 0x000000d91000720c */ /* 0x000fe20003f06270 */
[----:B------:R-:W-:Y:S01]  /*7f40*/  IMAD.IADD R6, R216, 0x1, -R16 ;  /* 0x00000001d8067824 */ /* 0x000fe200078e0a10 */
[C---:B------:R-:W-:Y:S01]  /*7f50*/  ISETP.GE.AND P5, PT, R16.reuse, R214, PT ;  /* 0x000000d61000720c */ /* 0x040fe20003fa6270 */
[----:B------:R-:W1:Y:S01]  /*7f60*/  MUFU.TANH R20, R20 ;  /* 0x0000001400147308 */ /* 0x000e620000002400 */
[C---:B------:R-:W-:Y:S02]  /*7f70*/  ISETP.LT.OR P0, PT, R16.reuse, R218, P0 ;  /* 0x000000da1000720c */ /* 0x040fe40000701670 */
[----:B------:R-:W-:-:S02]  /*7f80*/  ISETP.LT.OR P5, PT, R16, R215, P5 ;  /* 0x000000d71000720c */ /* 0x000fc40002fa1670 */
[----:B------:R-:W-:Y:S01]  /*7f90*/  FSEL R16, R7, -INF , !P6 ;  /* 0xff80000007107808 */ /* 0x000fe20007000000 */
[--C-:B------:R-:W-:Y:S01]  /*7fa0*/  IMAD.IADD R7, R219, 0x1, -R5.reuse ;  /* 0x00000001db077824 */ /* 0x100fe200078e0a05 */
[C---:B------:R-:W-:Y:S01]  /*7fb0*/  ISETP.GE.AND P6, PT, R5.reuse, R217, PT ;  /* 0x000000d90500720c */ /* 0x040fe20003fc6270 */
[----:B------:R-:W3:Y:S01]  /*7fc0*/  MUFU.TANH R12, R12 ;  /* 0x0000000c000c7308 */ /* 0x000ee20000002400 */
[C---:B------:R-:W-:Y:S02]  /*7fd0*/  ISETP.GE.AND P1, PT, R5.reuse, R214, PT ;  /* 0x000000d60500720c */ /* 0x040fe40003f26270 */
[C---:B------:R-:W-:Y:S02]  /*7fe0*/  ISETP.LT.OR P6, PT, R5.reuse, R218, P6 ;  /* 0x000000da0500720c */ /* 0x040fe400037c1670 */
[----:B------:R-:W-:Y:S01]  /*7ff0*/  ISETP.LT.OR P1, PT, R5, R215, P1 ;  /* 0x000000d70500720c */ /* 0x000fe20000f21670 */
[----:B------:R-:W-:Y:S01]  /*8000*/  IMAD.IADD R5, R216, 0x1, -R5 ;  /* 0x00000001d8057824 */ /* 0x000fe200078e0a05 */
[----:B------:R-:W-:Y:S01]  /*8010*/  IABS R8, R8 ;  /* 0x0000000800087213 */ /* 0x000fe20000000000 */
[----:B------:R-:W4:Y:S01]  /*8020*/  MUFU.TANH R11, R11 ;  /* 0x0000000b000b7308 */ /* 0x000f220000002400 */
[----:B------:R-:W-:-:S02]  /*8030*/  IABS R6, R6 ;  /* 0x0000000600067213 */ /* 0x000fc40000000000 */
[----:B------:R-:W-:Y:S02]  /*8040*/  IABS R7, R7 ;  /* 0x0000000700077213 */ /* 0x000fe40000000000 */
[----:B------:R-:W-:Y:S02]  /*8050*/  IABS R5, R5 ;  /* 0x0000000500057213 */ /* 0x000fe40000000000 */
[----:B------:R-:W-:Y:S01]  /*8060*/  I2FP.F32.S32 R8, R8 ;  /* 0x0000000800087245 */ /* 0x000fe20000201400 */
[----:B------:R-:W4:Y:S01]  /*8070*/  MUFU.TANH R9, R9 ;  /* 0x0000000900097308 */ /* 0x000f220000002400 */
[----:B------:R-:W-:Y:S02]  /*8080*/  I2FP.F32.S32 R6, R6 ;  /* 0x0000000600067245 */ /* 0x000fe40000201400 */
[----:B------:R-:W-:Y:S01]  /*8090*/  I2FP.F32.S32 R7, R7 ;  /* 0x0000000700077245 */ /* 0x000fe20000201400 */
[----:B-----5:R-:W-:Y:S01]  /*80a0*/  FFMA.FTZ R8, R8, -UR19, R23 ;  /* 0x8000001308087c23 */ /* 0x020fe20008010017 */
[----:B------:R-:W-:Y:S01]  /*80b0*/  I2FP.F32.S32 R5, R5 ;  /* 0x0000000500057245 */ /* 0x000fe20000201400 */
[----:B--2---:R-:W-:Y:S01]  /*80c0*/  FFMA.FTZ R13, R6, -UR19, R13 ;  /* 0x80000013060d7c23 */ /* 0x004fe2000801000d */
[----:B------:R-:W-:-:S02]  /*80d0*/  VIADD R6, R2, 0x18 ;  /* 0x0000001802067836 */ /* 0x000fc40000000000 */
[----:B-1----:R-:W-:Y:S01]  /*80e0*/  FFMA.FTZ R7, R7, -UR19, R20 ;  /* 0x8000001307077c23 */ /* 0x002fe20008010014 */
[----:B------:R-:W-:Y:S01]  /*80f0*/  FSEL R174, R8, -INF , !P0 ;  /* 0xff80000008ae7808 */ /* 0x000fe20004000000 */
[----:B---3--:R-:W-:Y:S01]  /*8100*/  FFMA.FTZ R12, R5, -UR19, R12 ;  /* 0x80000013050c7c23 */ /* 0x008fe2000801000c */
[----:B------:R-:W-:Y:S01]  /*8110*/  FSEL R135, R13, -INF , !P5 ;  /* 0xff8000000d877808 */ /* 0x000fe20006800000 */
[----:B------:R-:W-:Y:S01]  /*8120*/  VIADD R5, R2, 0x19 ;  /* 0x0000001902057836 */ /* 0x000fe20000000000 */
[C---:B------:R-:W-:Y:S01]  /*8130*/  ISETP.GE.AND P0, PT, R6.reuse, R217, PT ;  /* 0x000000d90600720c */ /* 0x040fe20003f06270 */
[--C-:B------:R-:W-:Y:S01]  /*8140*/  IMAD.IADD R8, R219, 0x1, -R6.reuse ;  /* 0x00000001db087824 */ /* 0x100fe200078e0a06 */
[----:B------:R-:W-:Y:S01]  /*8150*/  ISETP.GE.AND P5, PT, R6, R214, PT ;  /* 0x000000d60600720c */ /* 0x000fe20003fa6270 */
[----:B------:R-:W1:Y:S01]  /*8160*/  MUFU.TANH R10, R10 ;  /* 0x0000000a000a7308 */ /* 0x000e620000002400 */
[----:B------:R-:W-:Y:S01]  /*8170*/  FSEL R138, R7, -INF , !P6 ;  /* 0xff800000078a7808 */ /* 0x000fe20007000000 */
[--C-:B------:R-:W-:Y:S01]  /*8180*/  IMAD.IADD R7, R219, 0x1, -R5.reuse ;  /* 0x00000001db077824 */ /* 0x100fe200078e0a05 */
[----:B------:R-:W-:Y:S01]  /*8190*/  FSEL R133, R12, -INF , !P1 ;  /* 0xff8000000c857808 */ /* 0x000fe20004800000 */
[----:B------:R-:W-:Y:S01]  /*81a0*/  FMUL.FTZ R13, R155, UR25 ;  /* 0x000000199b0d7c20 */ /* 0x000fe20008410000 */
[C---:B------:R-:W-:Y:S01]  /*81b0*/  ISETP.LT.OR P0, PT, R6.reuse, R218, P0 ;  /* 0x000000da0600720c */ /* 0x040fe20000701670 */
[----:B------:R-:W-:Y:S01]  /*81c0*/  FMUL.FTZ R23, R153, UR25 ;  /* 0x0000001999177c20 */ /* 0x000fe20008410000 */
[----:B------:R-:W-:Y:S01]  /*81d0*/  ISETP.LT.OR P5, PT, R6, R215, P5 ;  /* 0x000000d70600720c */ /* 0x000fe20002fa1670 */
[----:B------:R-:W-:Y:S01]  /*81e0*/  IMAD.IADD R6, R216, 0x1, -R6 ;  /* 0x00000001d8067824 */ /* 0x000fe200078e0a06 */
[C---:B------:R-:W-:Y:S01]  /*81f0*/  ISETP.GE.AND P6, PT, R5.reuse, R217, PT ;  /* 0x000000d90500720c */ /* 0x040fe20003fc6270 */
[----:B------:R-:W2:Y:S01]  /*8200*/  MUFU.TANH R4, R4 ;  /* 0x0000000400047308 */ /* 0x000ea20000002400 */
[C---:B------:R-:W-:Y:S01]  /*8210*/  ISETP.GE.AND P1, PT, R5.reuse, R214, PT ;  /* 0x000000d60500720c */ /* 0x040fe20003f26270 */
[----:B------:R-:W-:Y:S01]  /*8220*/  FMUL.FTZ R20, R152, UR25 ;  /* 0x0000001998147c20 */ /* 0x000fe20008410000 */
[C---:B------:R-:W-:Y:S01]  /*8230*/  ISETP.LT.OR P6, PT, R5.reuse, R218, P6 ;  /* 0x000000da0500720c */ /* 0x040fe200037c1670 */
[----:B------:R-:W-:Y:S01]  /*8240*/  FMUL.FTZ R12, R154, UR25 ;  /* 0x000000199a0c7c20 */ /* 0x000fe20008410000 */
[----:B------:R-:W-:Y:S01]  /*8250*/  ISETP.LT.OR P1, PT, R5, R215, P1 ;  /* 0x000000d70500720c */ /* 0x000fe20000f21670 */
[----:B------:R-:W-:Y:S01]  /*8260*/  IMAD.IADD R5, R216, 0x1, -R5 ;  /* 0x00000001d8057824 */ /* 0x000fe200078e0a05 */
[----:B------:R-:W-:Y:S01]  /*8270*/  IABS R8, R8 ;  /* 0x0000000800087213 */ /* 0x000fe20000000000 */
[----:B------:R-:W3:Y:S01]  /*8280*/  MUFU.TANH R24, R24 ;  /* 0x0000001800187308 */ /* 0x000ee20000002400 */
[----:B------:R-:W-:-:S02]  /*8290*/  IABS R6, R6 ;  /* 0x0000000600067213 */ /* 0x000fc40000000000 */
[----:B------:R-:W-:Y:S02]  /*82a0*/  IABS R7, R7 ;  /* 0x0000000700077213 */ /* 0x000fe40000000000 */
[----:B------:R-:W-:Y:S02]  /*82b0*/  IABS R5, R5 ;  /* 0x0000000500057213 */ /* 0x000fe40000000000 */
[----:B------:R-:W-:Y:S01]  /*82c0*/  I2FP.F32.S32 R8, R8 ;  /* 0x0000000800087245 */ /* 0x000fe20000201400 */
[----:B------:R-:W5:Y:S01]  /*82d0*/  MUFU.TANH R22, R22 ;  /* 0x0000001600167308 */ /* 0x000f620000002400 */
[----:B------:R-:W-:Y:S02]  /*82e0*/  I2FP.F32.S32 R6, R6 ;  /* 0x0000000600067245 */ /* 0x000fe40000201400 */
[----:B------:R-:W-:Y:S01]  /*82f0*/  I2FP.F32.S32 R7, R7 ;  /* 0x0000000700077245 */ /* 0x000fe20000201400 */
[----:B----4-:R-:W-:Y:S01]  /*8300*/  FFMA.FTZ R11, R8, -UR19, R11 ;  /* 0x80000013080b7c23 */ /* 0x010fe2000801000b */
[----:B------:R-:W-:Y:S01]  /*8310*/  I2FP.F32.S32 R5, R5 ;  /* 0x0000000500057245 */ /* 0x000fe20000201400 */
[----:B------:R-:W-:Y:S01]  /*8320*/  FFMA.FTZ R6, R6, -UR19, R9 ;  /* 0x8000001306067c23 */ /* 0x000fe20008010009 */
[----:B------:R-:W-:-:S02]  /*8330*/  VIADD R9, R2, 0x20 ;  /* 0x0000002002097836 */ /* 0x000fc40000000000 */
[----:B-1----:R-:W-:Y:S01]  /*8340*/  FFMA.FTZ R7, R7, -UR19, R10 ;  /* 0x8000001307077c23 */ /* 0x002fe2000801000a */
[----:B------:R-:W-:Y:S02]  /*8350*/  VIADD R8, R2, 0x21 ;  /* 0x0000002102087836 */ /* 0x000fe40000000000 */
[----:B--2---:R-:W-:Y:S01]  /*8360*/  FFMA.FTZ R4, R5, -UR19, R4 ;  /* 0x8000001305047c23 */ /* 0x004fe20008010004 */
[----:B------:R-:W-:Y:S01]  /*8370*/  FSEL R136, R11, -INF , !P0 ;  /* 0xff8000000b887808 */ /* 0x000fe20004000000 */
[--C-:B------:R-:W-:Y:S01]  /*8380*/  IMAD.IADD R11, R219, 0x1, -R9.reuse ;  /* 0x00000001db0b7824 */ /* 0x100fe200078e0a09 */
[----:B------:R-:W-:Y:S01]  /*8390*/  FSEL R155, R6, -INF , !P5 ;  /* 0xff800000069b7808 */ /* 0x000fe20006800000 */
[----:B------:R-:W1:Y:S01]  /*83a0*/  MUFU.TANH R27, R27 ;  /* 0x0000001b001b7308 */ /* 0x000e620000002400 */
[----:B------:R-:W-:Y:S01]  /*83b0*/  ISETP.GE.AND P0, PT, R9, R217, PT ;  /* 0x000000d90900720c */ /* 0x000fe20003f06270 */
[----:B------:R-:W-:Y:S01]  /*83c0*/  IMAD.IADD R10, R219, 0x1, -R8 ;  /* 0x00000001db0a7824 */ /* 0x000fe200078e0a08 */
[----:B------:R-:W-:Y:S01]  /*83d0*/  ISETP.GE.AND P5, PT, R9, R214, PT ;  /* 0x000000d60900720c */ /* 0x000fe20003fa6270 */
[----:B------:R-:W-:Y:S01]  /*83e0*/  FMUL.FTZ R5, R150, UR25 ;  /* 0x0000001996057c20 */ /* 0x000fe20008410000 */
[----:B------:R-:W-:Y:S01]  /*83f0*/  FSEL R134, R7, -INF , !P6 ;  /* 0xff80000007867808 */ /* 0x000fe20007000000 */
[----:B------:R-:W-:Y:S01]  /*8400*/  FMUL.FTZ R7, R148, UR25 ;  /* 0x0000001994077c20 */ /* 0x000fe20008410000 */
[----:B------:R-:W-:Y:S01]  /*8410*/  FSEL R153, R4, -INF , !P1 ;  /* 0xff80000004997808 */ /* 0x000fe20004800000 */
[----:B------:R-:W2:Y:S01]  /*8420*/  MUFU.TANH R25, R25 ;  /* 0x0000001900197308 */ /* 0x000ea20000002400 */
[----:B------:R-:W-:Y:S01]  /*8430*/  ISETP.LT.OR P0, PT, R9, R218, P0 ;  /* 0x000000da0900720c */ /* 0x000fe20000701670 */
[----:B------:R-:W-:Y:S01]  /*8440*/  FMUL.FTZ R4, R151, UR25 ;  /* 0x0000001997047c20 */ /* 0x000fe20008410000 */
[----:B------:R-:W-:Y:S01]  /*8450*/  ISETP.LT.OR P5, PT, R9, R215, P5 ;  /* 0x000000d70900720c */ /* 0x000fe20002fa1670 */
[----:B------:R-:W-:Y:S01]  /*8460*/  IMAD.IADD R9, R216, 0x1, -R9 ;  /* 0x00000001d8097824 */ /* 0x000fe200078e0a09 */
[C---:B------:R-:W-:Y:S01]  /*8470*/  ISETP.GE.AND P6, PT, R8.reuse, R217, PT ;  /* 0x000000d90800720c */ /* 0x040fe20003fc6270 */
[----:B------:R-:W-:Y:S01]  /*8480*/  FMUL.FTZ R6, R149, UR25 ;  /* 0x0000001995067c20 */ /* 0x000fe20008410000 */
[C---:B------:R-:W-:Y:S01]  /*8490*/  ISETP.GE.AND P1, PT, R8.reuse, R214, PT ;  /* 0x000000d60800720c */ /* 0x040fe20003f26270 */
[----:B------:R-:W4:Y:S01]  /*84a0*/  MUFU.TANH R20, R20 ;  /* 0x0000001400147308 */ /* 0x000f220000002400 */
[----:B------:R-:W-:-:S02]  /*84b0*/  ISETP.LT.OR P6, PT, R8, R218, P6 ;  /* 0x000000da0800720c */ /* 0x000fc400037c1670 */
[----:B------:R-:W-:Y:S01]  /*84c0*/  ISETP.LT.OR P1, PT, R8, R215, P1 ;  /* 0x000000d70800720c */ /* 0x000fe20000f21670 */
[----:B------:R-:W-:Y:S01]  /*84d0*/  IMAD.IADD R8, R216, 0x1, -R8 ;  /* 0x00000001d8087824 */ /* 0x000fe200078e0a08 */
[----:B------:R-:W-:Y:S02]  /*84e0*/  IABS R11, R11 ;  /* 0x0000000b000b7213 */ /* 0x000fe40000000000 */
[----:B------:R-:W-:Y:S01]  /*84f0*/  IABS R9, R9 ;  /* 0x0000000900097213 */ /* 0x000fe20000000000 */
[----:B------:R-:W4:Y:S01]  /*8500*/  MUFU.TANH R12, R12 ;  /* 0x0000000c000c7308 */ /* 0x000f220000002400 */
[----:B------:R-:W-:Y:S02]  /*8510*/  IABS R10, R10 ;  /* 0x0000000a000a7213 */ /* 0x000fe40000000000 */
[----:B------:R-:W-:Y:S02]  /*8520*/  IABS R8, R8 ;  /* 0x0000000800087213 */ /* 0x000fe40000000000 */
[----:B------:R-:W-:-:S02]  /*8530*/  I2FP.F32.S32 R11, R11 ;  /* 0x0000000b000b7245 */ /* 0x000fc40000201400 */
[----:B------:R-:W-:Y:S01]  /*8540*/  I2FP.F32.S32 R9, R9 ;  /* 0x0000000900097245 */ /* 0x000fe20000201400 */
[----:B------:R-:W4:Y:S01]  /*8550*/  MUFU.TANH R23, R23 ;  /* 0x0000001700177308 */ /* 0x000f220000002400 */
[----:B------:R-:W-:Y:S01]  /*8560*/  I2FP.F32.S32 R10, R10 ;  /* 0x0000000a000a7245 */ /* 0x000fe20000201400 */
[----:B---3--:R-:W-:Y:S01]  /*8570*/  FFMA.FTZ R11, R11, -UR19, R24 ;  /* 0x800000130b0b7c23 */ /* 0x008fe20008010018 */
[----:B------:R-:W-:Y:S01]  /*8580*/  I2FP.F32.S32 R8, R8 ;  /* 0x0000000800087245 */ /* 0x000fe20000201400 */
[----:B-----5:R-:W-:Y:S01]  /*8590*/  FFMA.FTZ R9, R9, -UR19, R22 ;  /* 0x8000001309097c23 */ /* 0x020fe20008010016 */
[----:B------:R-:W-:Y:S02]  /*85a0*/  VIADD R22, R2, 0x28 ;  /* 0x0000002802167836 */ /* 0x000fe40000000000 */
[----:B-1----:R-:W-:Y:S01]  /*85b0*/  FFMA.FTZ R10, R10, -UR19, R27 ;  /* 0x800000130a0a7c23 */ /* 0x002fe2000801001b */
[----:B------:R-:W-:Y:S01]  /*85c0*/  FSEL R150, R11, -INF , !P0 ;  /* 0xff8000000b967808 */ /* 0x000fe20004000000 */
[----:B--2---:R-:W-:Y:S01]  /*85d0*/  FFMA.FTZ R25, R8, -UR19, R25 ;  /* 0x8000001308197c23 */ /* 0x004fe20008010019 */
[----:B------:R-:W-:Y:S01]  /*85e0*/  VIADD R8, R2, 0x29 ;  /* 0x0000002902087836 */ /* 0x000fe20000000000 */
[----:B------:R-:W-:Y:S01]  /*85f0*/  FSEL R151, R9, -INF , !P5 ;  /* 0xff80000009977808 */ /* 0x000fe20006800000 */
[--C-:B------:R-:W-:Y:S01]  /*8600*/  IMAD.IADD R11, R219, 0x1, -R22.reuse ;  /* 0x00000001db0b7824 */ /* 0x100fe200078e0a16 */
[----:B------:R-:W-:Y:S01]  /*8610*/  FSEL R148, R10, -INF , !P6 ;  /* 0xff8000000a947808 */ /* 0x000fe20007000000 */
[----:B------:R-:W-:Y:S01]  /*8620*/  IMAD.IADD R9, R216, 0x1, -R22 ;  /* 0x00000001d8097824 */ /* 0x000fe200078e0a16 */
[----:B------:R-:W-:Y:S01]  /*8630*/  FSEL R149, R25, -INF , !P1 ;  /* 0xff80000019957808 */ /* 0x000fe20004800000 */
[----:B------:R-:W1:Y:S01]  /*8640*/  MUFU.TANH R13, R13 ;  /* 0x0000000d000d7308 */ /* 0x000e620000002400 */
[C---:B------:R-:W-:Y:S01]  /*8650*/  ISETP.GE.AND P6, PT, R8.reuse, R217, PT ;  /* 0x000000d90800720c */ /* 0x040fe20003fc6270 */
[----:B------:R-:W-:Y:S01]  /*8660*/  IMAD.IADD R10, R219, 0x1, -R8 ;  /* 0x00000001db0a7824 */ /* 0x000fe200078e0a08 */
[----:B------:R-:W-:-:S02]  /*8670*/  ISETP.GE.AND P1, PT, R8, R214, PT ;  /* 0x000000d60800720c */ /* 0x000fc40003f26270 */
[----:B------:R-:W-:Y:S02]  /*8680*/  IABS R11, R11 ;  /* 0x0000000b000b7213 */ /* 0x000fe40000000000 */
[----:B------:R-:W-:Y:S01]  /*8690*/  IABS R9, R9 ;  /* 0x0000000900097213 */ /* 0x000fe20000000000 */
[----:B------:R-:W2:Y:S01]  /*86a0*/  MUFU.TANH R7, R7 ;  /* 0x0000000700077308 */ /* 0x000ea20000002400 */
[C---:B------:R-:W-:Y:S02]  /*86b0*/  ISETP.LT.OR P6, PT, R8.reuse, R218, P6 ;  /* 0x000000da0800720c */ /* 0x040fe400037c1670 */
[----:B------:R-:W-:Y:S01]  /*86c0*/  ISETP.LT.OR P1, PT, R8, R215, P1 ;  /* 0x000000d70800720c */ /* 0x000fe20000f21670 */
[----:B------:R-:W-:Y:S01]  /*86d0*/  IMAD.IADD R8, R216, 0x1, -R8 ;  /* 0x00000001d8087824 */ /* 0x000fe200078e0a08 */
[----:B------:R-:W-:Y:S02]  /*86e0*/  I2FP.F32.S32 R11, R11 ;  /* 0x0000000b000b7245 */ /* 0x000fe40000201400 */
[----:B------:R-:W-:Y:S01]  /*86f0*/  I2FP.F32.S32 R9, R9 ;  /* 0x0000000900097245 */ /* 0x000fe20000201400 */
[----:B------:R-:W3:Y:S01]  /*8700*/  MUFU.TANH R5, R5 ;  /* 0x0000000500057308 */ /* 0x000ee20000002400 */
[C---:B------:R-:W-:Y:S01]  /*8710*/  ISETP.GE.AND P0, PT, R22.reuse, R217, PT ;  /* 0x000000d91600720c */ /* 0x040fe20003f06270 */
[----:B----4-:R-:W-:Y:S01]  /*8720*/  FFMA.FTZ R11, R11, -UR19, R20 ;  /* 0x800000130b0b7c23 */ /* 0x010fe20008010014 */
[----:B------:R-:W-:Y:S01]  /*8730*/  ISETP.GE.AND P5, PT, R22, R214, PT ;  /* 0x000000d61600720c */ /* 0x000fe20003fa6270 */
[----:B------:R-:W-:Y:S01]  /*8740*/  FFMA.FTZ R9, R9, -UR19, R12 ;  /* 0x8000001309097c23 */ /* 0x000fe2000801000c */
[----:B------:R-:W-:Y:S01]  /*8750*/  IABS R10, R10 ;  /* 0x0000000a000a7213 */ /* 0x000fe20000000000 */
[----:B------:R-:W-:Y:S01]  /*8760*/  VIADD R12, R2, 0x30 ;  /* 0x00000030020c7836 */ /* 0x000fe20000000000 */
[----:B------:R-:W-:Y:S01]  /*8770*/  IABS R8, R8 ;  /* 0x0000000800087213 */ /* 0x000fe20000000000 */
[----:B------:R-:W4:Y:S01]  /*8780*/  MUFU.TANH R6, R6 ;  /* 0x0000000600067308 */ /* 0x000f220000002400 */
[----:B------:R-:W-:-:S02]  /*8790*/  ISETP.LT.OR P0, PT, R22, R218, P0 ;  /* 0x000000da1600720c */ /* 0x000fc40000701670 */
[----:B------:R-:W-:Y:S02]  /*87a0*/  ISETP.LT.OR P5, PT, R22, R215, P5 ;  /* 0x000000d71600720c */ /* 0x000fe40002fa1670 */
[----:B------:R-:W-:Y:S02]  /*87b0*/  I2FP.F32.S32 R10, R10 ;  /* 0x0000000a000a7245 */ /* 0x000fe40000201400 */
[----:B------:R-:W-:Y:S01]  /*87c0*/  I2FP.F32.S32 R8, R8 ;  /* 0x0000000800087245 */ /* 0x000fe20000201400 */
[----:B------:R-:W5:Y:S01]  /*87d0*/  MUFU.TANH R4, R4 ;  /* 0x0000000400047308 */ /* 0x000f620000002400 */
[----:B------:R-:W-:Y:S01]  /*87e0*/  FSEL R142, R11, -INF , !P0 ;  /* 0xff8000000b8e7808 */ /* 0x000fe20004000000 */
[----:B------:R-:W-:Y:S01]  /*87f0*/  FFMA.FTZ R23, R10, -UR19, R23 ;  /* 0x800000130a177c23 */ /* 0x000fe20008010017 */
[----:B------:R-:W-:Y:S01]  /*8800*/  FSEL R143, R9, -INF , !P5 ;  /* 0xff800000098f7808 */ /* 0x000fe20006800000 */
[----:B-1----:R-:W-:Y:S01]  /*8810*/  FFMA.FTZ R13, R8, -UR19, R13 ;  /* 0x80000013080d7c23 */ /* 0x002fe2000801000d */
[----:B------:R-:W-:Y:S01]  /*8820*/  ISETP.GE.AND P0, PT, R12, R217, PT ;  /* 0x000000d90c00720c */ /* 0x000fe20003f06270 */
[----:B------:R-:W-:Y:S01]  /*8830*/  VIADD R10, R2, 0x31 ;  /* 0x00000031020a7836 */ /* 0x000fe20000000000 */
[C---:B------:R-:W-:Y:S01]  /*8840*/  ISETP.GE.AND P5, PT, R12.reuse, R214, PT ;  /* 0x000000d60c00720c */ /* 0x040fe20003fa6270 */
[--C-:B------:R-:W-:Y:S01]  /*8850*/  IMAD.IADD R9, R219, 0x1, -R12.reuse ;  /* 0x00000001db097824 */ /* 0x100fe200078e0a0c */
[----:B------:R-:W-:Y:S01]  /*8860*/  ISETP.LT.OR P0, PT, R12, R218, P0 ;  /* 0x000000da0c00720c */ /* 0x000fe20000701670 */
[----:B------:R-:W-:Y:S01]  /*8870*/  VIADD R8, R2, 0x38 ;  /* 0x0000003802087836 */ /* 0x000fe20000000000 */
[----:B------:R-:W-:Y:S01]  /*8880*/  ISETP.LT.OR P5, PT, R12, R215, P5 ;  /* 0x000000d70c00720c */ /* 0x000fe20002fa1670 */
[----:B------:R-:W-:Y:S01]  /*8890*/  IMAD.IADD R12, R216, 0x1, -R12 ;  /* 0x00000001d80c7824 */ /* 0x000fe200078e0a0c */
[----:B------:R-:W-:Y:S01]  /*88a0*/  FSEL R140, R23, -INF , !P6 ;  /* 0xff800000178c7808 */ /* 0x000fe20007000000 */
[----:B------:R-:W1:Y:S01]  /*88b0*/  MUFU.TANH R204, R204 ;  /* 0x000000cc00cc7308 */ /* 0x000e620000002400 */
[----:B------:R-:W-:Y:S01]  /*88c0*/  FSEL R141, R13, -INF , !P1 ;  /* 0xff8000000d8d7808 */ /* 0x000fe20004800000 */
[C---:B------:R-:W-:Y:S01]  /*88d0*/  IMAD.IADD R11, R219.reuse, 0x1, -R10 ;  /* 0x00000001db0b7824 */ /* 0x040fe200078e0a0a */
[C---:B------:R-:W-:Y:S01]  /*88e0*/  ISETP.GE.AND P6, PT, R10.reuse, R217, PT ;  /* 0x000000d90a00720c */ /* 0x040fe20003fc6270 */
[----:B------:R-:W-:Y:S01]  /*88f0*/  IMAD.IADD R13, R219, 0x1, -R8 ;  /* 0x00000001db0d7824 */ /* 0x000fe200078e0a08 */
[----:B------:R-:W-:Y:S01]  /*8900*/  ISETP.GE.AND P1, PT, R10, R214, PT ;  /* 0x000000d60a00720c */ /* 0x000fe20003f26270 */
[----:B------:R-:W-:Y:S01]  /*8910*/  VIADD R2, R2, 0x39 ;  /* 0x0000003902027836 */ /* 0x000fe20000000000 */
[----:B------:R-:W-:Y:S01]  /*8920*/  IABS R9, R9 ;  /* 0x0000000900097213 */ /* 0x000fe20000000000 */
[----:B------:R-:W-:Y:S01]  /*8930*/  MUFU.TANH R205, R205 ;  /* 0x000000cd00cd7308 */ /* 0x000fe20000002400 */
[----:B------:R-:W-:-:S02]  /*8940*/  IABS R12, R12 ;  /* 0x0000000c000c7213 */ /* 0x000fc40000000000 */
[C---:B------:R-:W-:Y:S01]  /*8950*/  ISETP.LT.OR P6, PT, R10.reuse, R218, P6 ;  /* 0x000000da0a00720c */ /* 0x040fe200037c1670 */
[----:B------:R-:W-:Y:S01]  /*8960*/  BAR.SYNC.DEFER_BLOCKING 0x0 ;  /* 0x0000000000007b1d */ /* 0x000fe20000010000 */
[----:B------:R-:W-:Y:S01]  /*8970*/  ISETP.LT.OR P1, PT, R10, R215, P1 ;  /* 0x000000d70a00720c */ /* 0x000fe20000f21670 */
[----:B------:R-:W-:Y:S01]  /*8980*/  IMAD.IADD R10, R216, 0x1, -R10 ;  /* 0x00000001d80a7824 */ /* 0x000fe200078e0a0a */
[----:B------:R-:W-:Y:S02]  /*8990*/  I2FP.F32.S32 R20, R9 ;  /* 0x0000000900147245 */ /* 0x000fe40000201400 */
[----:B------:R-:W-:Y:S01]  /*89a0*/  I2FP.F32.S32 R12, R12 ;  /* 0x0000000c000c7245 */ /* 0x000fe20000201400 */
[----:B------:R-:W1:Y:S01]  /*89b0*/  MUFU.TANH R206, R206 ;  /* 0x000000ce00ce7308 */ /* 0x000e620000002400 */
[----:B------:R-:W-:Y:S01]  /*89c0*/  IABS R11, R11 ;  /* 0x0000000b000b7213 */ /* 0x000fe20000000000 */
[----:B--2---:R-:W-:Y:S01]  /*89d0*/  FFMA.FTZ R7, R20, -UR19, R7 ;  /* 0x8000001314077c23 */ /* 0x004fe20008010007 */
[----:B------:R-:W-:Y:S01]  /*89e0*/  IABS R10, R10 ;  /* 0x0000000a000a7213 */ /* 0x000fe20000000000 */
[----:B---3--:R-:W-:Y:S01]  /*89f0*/  FFMA.FTZ R5, R12, -UR19, R5 ;  /* 0x800000130c057c23 */ /* 0x008fe20008010005 */
[----:B------:R-:W-:-:S02]  /*8a00*/  IABS R13, R13 ;  /* 0x0000000d000d7213 */ /* 0x000fc40000000000 */
[----:B------:R-:W-:Y:S01]  /*8a10*/  I2FP.F32.S32 R11, R11 ;  /* 0x0000000b000b7245 */ /* 0x000fe20000201400 */
[----:B------:R-:W2:Y:S01]  /*8a20*/  MUFU.TANH R207, R207 ;  /* 0x000000cf00cf7308 */ /* 0x000ea20000002400 */
[----:B------:R-:W-:Y:S02]  /*8a30*/  I2FP.F32.S32 R9, R10 ;  /* 0x0000000a00097245 */ /* 0x000fe40000201400 */
[----:B------:R-:W-:Y:S01]  /*8a40*/  I2FP.F32.S32 R13, R13 ;  /* 0x0000000d000d7245 */ /* 0x000fe20000201400 */
[----:B----4-:R-:W-:Y:S01]  /*8a50*/  FFMA.FTZ R6, R11, -UR19, R6 ;  /* 0x800000130b067c23 */ /* 0x010fe20008010006 */
[----:B------:R-:W-:Y:S01]  /*8a60*/  FSEL R176, R7, -INF , !P0 ;  /* 0xff80000007b07808 */ /* 0x000fe20004000000 */
[----:B-----5:R-:W-:Y:S01]  /*8a70*/  FFMA.FTZ R4, R9, -UR19, R4 ;  /* 0x8000001309047c23 */ /* 0x020fe20008010004 */
[----:B------:R-:W-:Y:S01]  /*8a80*/  FSEL R171, R5, -INF , !P5 ;  /* 0xff80000005ab7808 */ /* 0x000fe20006800000 */
[----:B-1----:R-:W-:Y:S01]  /*8a90*/  FFMA.FTZ R13, R13, -UR19, R204 ;  /* 0x800000130d0d7c23 */ /* 0x002fe200080100cc */
[----:B------:R-:W-:Y:S01]  /*8aa0*/  ISETP.GE.AND P0, PT, R8, R217, PT ;  /* 0x000000d90800720c */ /* 0x000fe20003f06270 */
[----:B------:R-:W-:Y:S01]  /*8ab0*/  IMAD.IADD R7, R216, 0x1, -R8 ;  /* 0x00000001d8077824 */ /* 0x000fe200078e0a08 */
[----:B------:R-:W-:Y:S01]  /*8ac0*/  ISETP.GE.AND P5, PT, R8, R214, PT ;  /* 0x000000d60800720c */ /* 0x000fe20003fa6270 */
[----:B------:R-:W-:Y:S01]  /*8ad0*/  IMAD.IADD R5, R216, 0x1, -R2 ;  /* 0x00000001d8057824 */ /* 0x000fe200078e0a02 */
[----:B------:R-:W-:-:S02]  /*8ae0*/  ISETP.LT.OR P0, PT, R8, R218, P0 ;  /* 0x000000da0800720c */ /* 0x000fc40000701670 */
[----:B------:R-:W-:Y:S01]  /*8af0*/  ISETP.LT.OR P5, PT, R8, R215, P5 ;  /* 0x000000d70800720c */ /* 0x000fe20002fa1670 */
[----:B------:R-:W-:Y:S01]  /*8b00*/  IMAD.IADD R8, R219, 0x1, -R2 ;  /* 0x00000001db087824 */ /* 0x000fe200078e0a02 */
[----:B------:R-:W-:Y:S02]  /*8b10*/  FSEL R172, R6, -INF , !P6 ;  /* 0xff80000006ac7808 */ /* 0x000fe40007000000 */
[----:B------:R-:W-:Y:S02]  /*8b20*/  FSEL R169, R4, -INF , !P1 ;  /* 0xff80000004a97808 */ /* 0x000fe40004800000 */
[----:B------:R-:W-:Y:S02]  /*8b30*/  FSEL R170, R13, -INF , !P0 ;  /* 0xff8000000daa7808 */ /* 0x000fe40004000000 */
[C---:B------:R-:W-:Y:S02]  /*8b40*/  ISETP.GE.AND P6, PT, R2.reuse, R217, PT ;  /* 0x000000d90200720c */ /* 0x040fe40003fc6270 */
[----:B------:R-:W-:-:S02]  /*8b50*/  ISETP.GE.AND P1, PT, R2, R214, PT ;  /* 0x000000d60200720c */ /* 0x000fc40003f26270 */
[----:B------:R-:W-:Y:S02]  /*8b60*/  PLOP3.LUT P0, PT, PT, PT, UP0, 0x80, 0x0 ;  /* 0x000000000000781c */ /* 0x000fe40003f0f008 */
[----:B------:R-:W-:Y:S02]  /*8b70*/  IABS R7, R7 ;  /* 0x0000000700077213 */ /* 0x000fe40000000000 */
[----:B------:R-:W-:Y:S02]  /*8b80*/  IABS R8, R8 ;  /* 0x0000000800087213 */ /* 0x000fe40000000000 */
[----:B------:R-:W-:Y:S02]  /*8b90*/  IABS R5, R5 ;  /* 0x0000000500057213 */ /* 0x000fe40000000000 */
[C---:B------:R-:W-:Y:S02]  /*8ba0*/  ISETP.LT.OR P6, PT, R2.reuse, R218, P6 ;  /* 0x000000da0200720c */ /* 0x040fe400037c1670 */
[----:B------:R-:W-:-:S02]  /*8bb0*/  ISETP.LT.OR P1, PT, R2, R215, P1 ;  /* 0x000000d70200720c */ /* 0x000fc40000f21670 */
[----:B------:R-:W-:Y:S02]  /*8bc0*/  I2FP.F32.S32 R7, R7 ;  /* 0x0000000700077245 */ /* 0x000fe40000201400 */
[----:B------:R-:W-:Y:S02]  /*8bd0*/  I2FP.F32.S32 R8, R8 ;  /* 0x0000000800087245 */ /* 0x000fe40000201400 */
[----:B------:R-:W-:Y:S01]  /*8be0*/  I2FP.F32.S32 R2, R5 ;  /* 0x0000000500027245 */ /* 0x000fe20000201400 */
[----:B------:R-:W-:Y:S02]  /*8bf0*/  FFMA.FTZ R7, R7, -UR19, R206 ;  /* 0x8000001307077c23 */ /* 0x000fe400080100ce */
[----:B------:R-:W-:Y:S02]  /*8c00*/  FFMA.FTZ R8, R8, -UR19, R205 ;  /* 0x8000001308087c23 */ /* 0x000fe400080100cd */
[----:B--2---:R-:W-:Y:S01]  /*8c10*/  FFMA.FTZ R2, R2, -UR19, R207 ;  /* 0x8000001302027c23 */ /* 0x004fe200080100cf */
[----:B------:R-:W-:-:S02]  /*8c20*/  FSEL R167, R7, -INF , !P5 ;  /* 0xff80000007a77808 */ /* 0x000fc40006800000 */
        /* <DEDUP_REMOVED lines=66> */
.L_x_579:
[----:B------:R-:W-:Y:S05]  /*9050*/  BSYNC B0 ;  /* 0x0000000000007941 */ /* 0x000fea0003800000 */
.L_x_578:
[----:B------:R-:W0:Y:S02]  /*9060*/  LDGDEPBAR ;  /* 0x00000000000079af */ /* 0x000e240000000000 */
.L_x_577:
        /* <DEDUP_REMOVED lines=83> */
[----:B------:R-:W-:Y:S01]  /*95a0*/  FFMA.FTZ R224, R140, UR22, -R173 ;  /* 0x000000168ce07c23 */ /* 0x000fe200080108ad */
[----:B------:R-:W3:Y:S01]  /*95b0*/  MUFU.EX2 R159, R159 ;  /* 0x0000009f009f7308 */ /* 0x000ee20000000800 */
[----:B--2---:R-:W-:Y:S01]  /*95c0*/  F2FP.F16.F32.PACK_AB R4, R161, R162 ;  /* 0x000000a2a104723e */ /* 0x004fe200000000ff */
[--C-:B------:R-:W-:Y:S01]  /*95d0*/  FFMA.FTZ R228, R143, UR22, -R166.reuse ;  /* 0x000000168fe47c23 */ /* 0x100fe200080108a6 */
[--C-:B------:R-:W-:Y:S01]  /*95e0*/  FFMA.FTZ R229, R141, UR22, -R166.reuse ;  /* 0x000000168de57c23 */ /* 0x100fe200080108a6 */
[----:B------:R-:W-:Y:S01]  /*95f0*/  LDSM.16.MT88.4 R152, [R192+0x13000] ;  /* 0x01300000c098783b */ /* 0x000fe20000004200 */
[--C-:B------:R-:W-:Y:S01]  /*9600*/  FFMA.FTZ R169, R169, UR22, -R166.reuse ;  /* 0x00000016a9a97c23 */ /* 0x100fe200080108a6 */
[----:B------:R-:W-:-:S02]  /*9610*/  FFMA.FTZ R167, R167, UR22, -R166 ;  /* 0x00000016a7a77c23 */ /* 0x000fc400080108a6 */
        /* <DEDUP_REMOVED lines=305> */
[----:B------:R-:W-:Y:S01]  /*a930*/  FADD.FTZ R3, R223, R222 ;  /* 0x000000dedf037221 */ /* 0x000fe20000010000 */
[----:B------:R-:W-:-:S03]  /*a940*/  MOV R132, R2 ;  /* 0x0000000200847202 */ /* 0x000fc60000000f00 */
        /* <DEDUP_REMOVED lines=82> */
[----:B------:R-:W-:Y:S01]  /*ae70*/  ISETP.LT.OR P5, PT, R3, R215, P5 ;  /* 0x000000d70300720c */ /* 0x000fe20002fa1670 */
        /* <DEDUP_REMOVED lines=23> */
[C---:B-1----:R-:W-:Y:S06]  /*aff0*/  HMMA.16816.F32 R140, R136.reuse, R8, RZ ;  /* 0x00000008888c723c */ /* 0x042fec00000018ff */
[----:B------:R-:W-:Y:S01]  /*b000*/  HMMA.16816.F32 R136, R136, R10, RZ ;  /* 0x0000000a8888723c */ /* 0x000fe200000018ff */
[----:B------:R-:W1:Y:S05]  /*b010*/  LDSM.16.M88.4 R8, [R197] ;  /* 0x00000000c508783b */ /* 0x000e6a0000000200 */
[----:B------:R-:W-:Y:S01]  /*b020*/  HMMA.16816.F32 R12, R20, R178, R12 ;  /* 0x000000b2140c723c */ /* 0x000fe2000000180c */
[----:B------:R-:W-:Y:S05]  /*b030*/  LDSM.16.M88.4 R176, [R201+0xe000] ;  /* 0x00e00000c9b0783b */ /* 0x000fea0000000200 */
[----:B--2---:R-:W-:Y:S06]  /*b040*/  HMMA.16816.F32 R16, R4, R172, R16 ;  /* 0x000000ac0410723c */ /* 0x004fec0000001810 */
        /* <DEDUP_REMOVED lines=10> */
[----:B------:R-:W-:Y:S03]  /*b0f0*/  HMMA.16816.F32 R12, R4, R174, R12 ;  /* 0x000000ae040c723c */ /* 0x000fe6000000180c */
[----:B------:R-:W-:Y:S03]  /*b100*/  LDSM.16.M88.4 R172, [R201+0xe800] ;  /* 0x00e80000c9ac783b */ /* 0x000fe60000000200 */
[----:B-1----:R-:W-:Y:S06]  /*b110*/  HMMA.16816.F32 R16, R8, R204, R16 ;  /* 0x000000cc0810723c */ /* 0x002fec0000001810 */
        /* <DEDUP_REMOVED lines=10> */
[----:B------:R-:W-:Y:S03]  /*b1c0*/  HMMA.16816.F32 R12, R8, R206, R12 ;  /* 0x000000ce080c723c */ /* 0x000fe6000000180c */
[----:B------:R-:W-:Y:S03]  /*b1d0*/  LDSM.16.M88.4 R204, [R195+0xe000] ;  /* 0x00e00000c3cc783b */ /* 0x000fe60000000200 */
[----:B--2---:R-:W-:Y:S06]  /*b1e0*/  HMMA.16816.F32 R16, R20, R176, R16 ;  /* 0x000000b01410723c */ /* 0x004fec0000001810 */
[C---:B------:R-:W-:Y:S06]  /*b1f0*/  HMMA.16816.F32 R160, R8.reuse, R164, R160 ;  /* 0x000000a408a0723c */ /* 0x040fec00000018a0 */
        /* <DEDUP_REMOVED lines=9> */
[----:B------:R-:W-:Y:S03]  /*b290*/  HMMA.16816.F32 R12, R20, R178, R12 ;  /* 0x000000b2140c723c */ /* 0x000fe6000000180c */
[----:B------:R-:W-:Y:S03]  /*b2a0*/  LDSM.16.M88.4 R176, [R195+0xe800] ;  /* 0x00e80000c3b0783b */ /* 0x000fe60000000200 */
[----:B-1----:R-:W-:Y:S06]  /*b2b0*/  HMMA.16816.F32 R16, R4, R168, R16 ;  /* 0x000000a80410723c */ /* 0x002fec0000001810 */
[C---:B------:R-:W-:Y:S06]  /*b2c0*/  HMMA.16816.F32 R160, R20.reuse, R172, R160 ;  /* 0x000000ac14a0723c */ /* 0x040fec00000018a0 */
        /* <DEDUP_REMOVED lines=9> */
[----:B------:R-:W-:Y:S03]  /*b360*/  HMMA.16816.F32 R12, R4, R170, R12 ;  /* 0x000000aa040c723c */ /* 0x000fe6000000180c */
[----:B------:R-:W-:Y:S03]  /*b370*/  LDSM.16.M88.4 R168, [R188+0x2800] ;  /* 0x00280000bca8783b */ /* 0x000fe60000000200 */
        /* <DEDUP_REMOVED lines=11> */
[----:B------:R-:W-:Y:S03]  /*b430*/  HMMA.16816.F32 R12, R8, R206, R12 ;  /* 0x000000ce080c723c */ /* 0x000fe6000000180c */
[----:B------:R-:W-:Y:S03]  /*b440*/  LDSM.16.M88.4 R204, [R183] ;  /* 0x00000000b7cc783b */ /* 0x000fe60000000200 */
[----:B-1----:R-:W-:Y:S06]  /*b450*/  HMMA.16816.F32 R16, R32, R172, R16 ;  /* 0x000000ac2010723c */ /* 0x002fec0000001810 */
[C---:B------:R-:W-:Y:S06]  /*b460*/  HMMA.16816.F32 R160, R8.reuse, R176, R160 ;  /* 0x000000b008a0723c */ /* 0x040fec00000018a0 */
        /* <DEDUP_REMOVED lines=9> */
[----:B------:R-:W-:Y:S03]  /*b500*/  HMMA.16816.F32 R12, R32, R174, R12 ;  /* 0x000000ae200c723c */ /* 0x000fe6000000180c */
[----:B------:R-:W-:Y:S03]  /*b510*/  LDSM.16.M88.4 R172, [R182] ;  /* 0x00000000b6ac783b */ /* 0x000fe60000000200 */
[----:B--2---:R-:W-:Y:S06]  /*b520*/  HMMA.16816.F32 R16, R4, R28, R16 ;  /* 0x0000001c0410723c */ /* 0x004fec0000001810 */
        /* <DEDUP_REMOVED lines=10> */
[----:B------:R-:W-:Y:S03]  /*b5d0*/  HMMA.16816.F32 R12, R4, R30, R12 ;  /* 0x0000001e040c723c */ /* 0x000fe6000000180c */
[----:B------:R-:W-:Y:S03]  /*b5e0*/  LDSM.16.M88.4 R28, [R195+0x10800] ;  /* 0x01080000c31c783b */ /* 0x000fe60000000200 */
[----:B-1----:R-:W-:Y:S06]  /*b5f0*/  HMMA.16816.F32 R16, R176, R204, R16 ;  /* 0x000000ccb010723c */ /* 0x002fec0000001810 */
[C---:B---3--:R-:W-:Y:S06]  /*b600*/  HMMA.16816.F32 R160, R4.reuse, R24, R160 ;  /* 0x0000001804a0723c */ /* 0x048fec00000018a0 */
        /* <DEDUP_REMOVED lines=9> */
[----:B------:R-:W-:Y:S06]  /*b6a0*/  HMMA.16816.F32 R12, R176, R206, R12 ;  /* 0x000000ceb00c723c */ /* 0x000fec000000180c */
[----:B--2---:R-:W-:Y:S06]  /*b6b0*/  HMMA.16816.F32 R16, R132, R32, R16 ;  /* 0x000000208410723c */ /* 0x004fec0000001810 */
[C---:B------:R-:W-:Y:S06]  /*b6c0*/  HMMA.16816.F32 R160, R176.reuse, R172, R160 ;  /* 0x000000acb0a0723c */ /* 0x040fec00000018a0 */
[C---:B------:R-:W-:Y:S06]  /*b6d0*/  HMMA.16816.F32 R156, R176.reuse, R174, R156 ;  /* 0x000000aeb09c723c */ /* 0x040fec000000189c */
[C---:B------:R-:W-:Y:S06]  /*b6e0*/  HMMA.16816.F32 R152, R176.reuse, R168, R152 ;  /* 0x000000a8b098723c */ /* 0x040fec0000001898 */
[C---:B------:R-:W-:Y:S01]  /*b6f0*/  HMMA.16816.F32 R148, R176.reuse, R170, R148 ;  /* 0x000000aab094723c */ /* 0x040fe20000001894 */
[----:B------:R-:W2:Y:S05]  /*b700*/  LDSM.16.M88.4 R168, [R188+0x4800] ;  /* 0x00480000bca8783b */ /* 0x000eaa0000000200 */
[C---:B------:R-:W-:Y:S06]  /*b710*/  HMMA.16816.F32 R140, R176.reuse, R164, R140 ;  /* 0x000000a4b08c723c */ /* 0x040fec000000188c */
[----:B------:R-:W-:Y:S01]  /*b720*/  HMMA.16816.F32 R176, R176, R166, R136 ;  /* 0x000000a6b0b0723c */ /* 0x000fe20000001888 */
[----:B------:R-:W3:Y:S04]  /*b730*/  LDSM.16.M88.4 R164, [R188+0x5000] ;  /* 0x00500000bca4783b */ /* 0x000ee80000000200 */
[----:B------:R-:W4:Y:S01]  /*b740*/  LDSM.16.M88.4 R136, [R188+0x5800] ;  /* 0x00580000bc88783b */ /* 0x000f220000000200 */
[----:B------:R-:W-:Y:S01]  /*b750*/  HMMA.16816.F32 R12, R132, R34, R12 ;  /* 0x00000022840c723c */ /* 0x000fe2000000180c */
[----:B------:R-:W-:-:S05]  /*b760*/  DEPBAR.LE SB0, 0x0 ;  /* 0x000080000000791a */ /* 0x000fca0000000000 */
[----:B-1----:R-:W-:Y:S06]  /*b770*/  HMMA.16816.F32 R16, R8, R4, R16 ;  /* 0x000000040810723c */ /* 0x002fec0000001810 */
[C---:B------:R-:W-:Y:S06]  /*b780*/  HMMA.16816.F32 R160, R132.reuse, R28, R160 ;  /* 0x0000001c84a0723c */ /* 0x040fec00000018a0 */
[C---:B------:R-:W-:Y:S06]  /*b790*/  HMMA.16816.F32 R156, R132.reuse, R30, R156 ;  /* 0x0000001e849c723c */ /* 0x040fec000000189c */
[C---:B------:R-:W-:Y:S06]  /*b7a0*/  HMMA.16816.F32 R152, R132.reuse, R24, R152 ;  /* 0x000000188498723c */ /* 0x040fec0000001898 */
[----:B------:R-:W-:Y:S01]  /*b7b0*/  HMMA.16816.F32 R148, R132, R26, R148 ;  /* 0x0000001a8494723c */ /* 0x000fe20000001894 */
[----:B------:R-:W-:Y:S01]  /*b7c0*/  FMUL.FTZ R16, R16, UR25 ;  /* 0x0000001910107c20 */ /* 0x000fe20008410000 */
[----:B------:R-:W-:-:S04]  /*b7d0*/  FMUL.FTZ R19, R19, UR25 ;  /* 0x0000001913137c20 */ /* 0x000fc80008410000 */
[C---:B------:R-:W-:Y:S01]  /*b7e0*/  HMMA.16816.F32 R140, R132.reuse, R20, R140 ;  /* 0x00000014848c723c */ /* 0x040fe2000000188c */
[----:B------:R-:W1:Y:S05]  /*b7f0*/  MUFU.TANH R16, R16 ;  /* 0x0000001000107308 */ /* 0x000e6a0000002400 */
[----:B------:R-:W-:Y:S06]  /*b800*/  HMMA.16816.F32 R176, R132, R22, R176 ;  /* 0x0000001684b0723c */ /* 0x000fec00000018b0 */
[C---:B------:R-:W-:Y:S06]  /*b810*/  HMMA.16816.F32 R12, R8.reuse, R6, R12 ;  /* 0x00000006080c723c */ /* 0x040fec000000180c */
[----:B--2---:R-:W-:Y:S01]  /*b820*/  HMMA.16816.F32 R160, R8, R168, R160 ;  /* 0x000000a808a0723c */ /* 0x004fe200000018a0 */
[----:B------:R-:W-:-:S02]  /*b830*/  VIADD R7, R3, 0x1 ;  /* 0x0000000103077836 */ /* 0x000fc40000000000 */
[----:B------:R-:W-:Y:S01]  /*b840*/  FMUL.FTZ R6, R17, UR25 ;  /* 0x0000001911067c20 */ /* 0x000fe20008410000 */
[----:B------:R-:W-:Y:S02]  /*b850*/  FMUL.FTZ R17, R18, UR25 ;  /* 0x0000001912117c20 */ /* 0x000fe40008410000 */
[C---:B------:R-:W-:Y:S01]  /*b860*/  HMMA.16816.F32 R156, R8.reuse, R170, R156 ;  /* 0x000000aa089c723c */ /* 0x040fe2000000189c */
[C---:B------:R-:W-:Y:S02]  /*b870*/  ISETP.GE.AND P6, PT, R7.reuse, R217, PT ;  /* 0x000000d90700720c */ /* 0x040fe40003fc6270 */
[----:B------:R-:W2:Y:S01]  /*b880*/  MUFU.TANH R6, R6 ;  /* 0x0000000600067308 */ /* 0x000ea20000002400 */
[C---:B------:R-:W-:Y:S02]  /*b890*/  ISETP.GE.AND P1, PT, R7.reuse, R214, PT ;  /* 0x000000d60700720c */ /* 0x040fe40003f26270 */
[C---:B------:R-:W-:Y:S01]  /*b8a0*/  ISETP.LT.OR P6, PT, R7.reuse, R218, P6 ;  /* 0x000000da0700720c */ /* 0x040fe200037c1670 */
[----:B---3--:R-:W-:Y:S01]  /*b8b0*/  HMMA.16816.F32 R152, R8, R164, R152 ;  /* 0x000000a40898723c */ /* 0x008fe20000001898 */
[----:B------:R-:W-:-:S03]  /*b8c0*/  ISETP.LT.OR P1, PT, R7, R215, P1 ;  /* 0x000000d70700720c */ /* 0x000fc60000f21670 */
[----:B------:R-:W3:Y:S02]  /*b8d0*/  MUFU.TANH R17, R17 ;  /* 0x0000001100117308 */ /* 0x000ee40000002400 */
[C---:B------:R-:W-:Y:S01]  /*b8e0*/  HMMA.16816.F32 R148, R8.reuse, R166, R148 ;  /* 0x000000a60894723c */ /* 0x040fe20000001894 */
[----:B------:R-:W-:Y:S01]  /*b8f0*/  FMUL.FTZ R24, R13, UR25 ;  /* 0x000000190d187c20 */ /* 0x000fe20008410000 */
[--C-:B------:R-:W-:Y:S02]  /*b900*/  IMAD.IADD R13, R219, 0x1, -R7.reuse ;  /* 0x00000001db0d7824 */ /* 0x100fe400078e0a07 */
[----:B------:R-:W-:Y:S01]  /*b910*/  FMUL.FTZ R4, R15, UR25 ;  /* 0x000000190f047c20 */ /* 0x000fe20008410000 */
[----:B------:R-:W-:Y:S02]  /*b920*/  IMAD.IADD R7, R216, 0x1, -R7 ;  /* 0x00000001d8077824 */ /* 0x000fe400078e0a07 */
[----:B------:R-:W-:Y:S01]  /*b930*/  FMUL.FTZ R5, R12, UR25 ;  /* 0x000000190c057c20 */ /* 0x000fe20008410000 */
[C---:B----4-:R-:W-:Y:S01]  /*b940*/  HMMA.16816.F32 R140, R8.reuse, R136, R140 ;  /* 0x00000088088c723c */ /* 0x050fe2000000188c */
[----:B------:R-:W-:Y:S01]  /*b950*/  IABS R13, R13 ;  /* 0x0000000d000d7213 */ /* 0x000fe20000000000 */
[----:B------:R-:W-:Y:S01]  /*b960*/  MUFU.TANH R24, R24 ;  /* 0x0000001800187308 */ /* 0x000fe20000002400 */
[----:B------:R-:W-:Y:S01]  /*b970*/  IABS R7, R7 ;  /* 0x0000000700077213 */ /* 0x000fe20000000000 */
[----:B------:R-:W-:Y:S01]  /*b980*/  FMUL.FTZ R20, R160, UR25 ;  /* 0x00000019a0147c20 */ /* 0x000fe20008410000 */
[----:B------:R-:W-:Y:S01]  /*b990*/  I2FP.F32.S32 R13, R13 ;  /* 0x0000000d000d7245 */ /* 0x000fe20000201400 */
[----:B------:R-:W-:Y:S01]  /*b9a0*/  HMMA.16816.F32 R176, R8, R138, R176 ;  /* 0x0000008a08b0723c */ /* 0x000fe200000018b0 */
[----:B------:R-:W-:Y:S01]  /*b9b0*/  I2FP.F32.S32 R7, R7 ;  /* 0x0000000700077245 */ /* 0x000fe20000201400 */
[----:B------:R-:W-:Y:S01]  /*b9c0*/  FMUL.FTZ R12, R161, UR25 ;  /* 0x00000019a10c7c20 */ /* 0x000fe20008410000 */
[----:B------:R-:W-:Y:S01]  /*b9d0*/  FMUL.FTZ R27, R156, UR25 ;  /* 0x000000199c1b7c20 */ /* 0x000fe20008410000 */
[----:B------:R-:W-:Y:S01]  /*b9e0*/  MUFU.TANH R20, R20 ;  /* 0x0000001400147308 */ /* 0x000fe20000002400 */
[----:B------:R-:W-:Y:S01]  /*b9f0*/  FMUL.FTZ R25, R158, UR25 ;  /* 0x000000199e197c20 */ /* 0x000fe20008410000 */
[----:B------:R-:W-:Y:S01]  /*ba00*/  FMUL.FTZ R22, R157, UR25 ;  /* 0x000000199d167c20 */ /* 0x000fe20008410000 */
[----:B------:R-:W-:Y:S01]  /*ba10*/  FMUL.FTZ R9, R14, UR25 ;  /* 0x000000190e097c20 */ /* 0x000fe20008410000 */
[----:B------:R-:W-:-:S02]  /*ba20*/  IMAD.IADD R8, R219, 0x1, -R3 ;  /* 0x00000001db087824 */ /* 0x000fc400078e0a03 */
[----:B------:R-:W-:Y:S01]  /*ba30*/  FMUL.FTZ R11, R162, UR25 ;  /* 0x00000019a20b7c20 */ /* 0x000fe20008410000 */
[----:B------:R-:W-:Y:S02]  /*ba40*/  IMAD.IADD R10, R216, 0x1, -R3 ;  /* 0x00000001d80a7824 */ /* 0x000fe400078e0a03 */
[----:B------:R-:W-:Y:S01]  /*ba50*/  FMUL.FTZ R30, R152, UR25 ;  /* 0x00000019981e7c20 */ /* 0x000fe20008410000 */
[----:B------:R-:W4:Y:S01]  /*ba60*/  MUFU.TANH R14, R19 ;  /* 0x00000013000e7308 */ /* 0x000f220000002400 */
[----:B------:R-:W-:Y:S01]  /*ba70*/  IABS R15, R8 ;  /* 0x00000008000f7213 */ /* 0x000fe20000000000 */
[----:B------:R-:W-:Y:S01]  /*ba80*/  FMUL.FTZ R31, R153, UR25 ;  /* 0x00000019991f7c20 */ /* 0x000fe20008410000 */
[----:B------:R-:W-:Y:S01]  /*ba90*/  IABS R8, R10 ;  /* 0x0000000a00087213 */ /* 0x000fe20000000000 */
[----:B------:R-:W-:Y:S01]  /*baa0*/  FMUL.FTZ R10, R163, UR25 ;  /* 0x00000019a30a7c20 */ /* 0x000fe20008410000 */
[----:B------:R-:W-:Y:S01]  /*bab0*/  I2FP.F32.S32 R15, R15 ;  /* 0x0000000f000f7245 */ /* 0x000fe20000201400 */
[----:B------:R-:W-:Y:S01]  /*bac0*/  FMUL.FTZ R140, R140, UR25 ;  /* 0x000000198c8c7c20 */ /* 0x000fe20008410000 */
[----:B------:R-:W-:Y:S01]  /*bad0*/  I2FP.F32.S32 R8, R8 ;  /* 0x0000000800087245 */ /* 0x000fe20000201400 */
[----:B------:R-:W5:Y:S01]  /*bae0*/  MUFU.TANH R9, R9 ;  /* 0x0000000900097308 */ /* 0x000f620000002400 */
[----:B------:R-:W-:Y:S01]  /*baf0*/  FMUL.FTZ R142, R142, UR25 ;  /* 0x000000198e8e7c20 */ /* 0x000fe20008410000 */
[----:B-1----:R-:W-:Y:S01]  /*bb00*/  FFMA.FTZ R18, R15, -UR19, R16 ;  /* 0x800000130f127c23 */ /* 0x002fe20008010010 */
[----:B--2---:R-:W-:Y:S01]  /*bb10*/  FFMA.FTZ R16, R13, -UR19, R6 ;  /* 0x800000130d107c23 */ /* 0x004fe20008010006 */
[----:B---3--:R-:W-:Y:S01]  /*bb20*/  FFMA.FTZ R8, R8, -UR19, R17 ;  /* 0x8000001308087c23 */ /* 0x008fe20008010011 */
[----:B------:R-:W-:-:S02]  /*bb30*/  VIADD R6, R3, 0x8 ;  /* 0x0000000803067836 */ /* 0x000fc40000000000 */
[----:B------:R-:W-:Y:S01]  /*bb40*/  FMUL.FTZ R176, R176, UR25 ;  /* 0x00000019b0b07c20 */ /* 0x000fe20008410000 */
[----:B------:R-:W-:Y:S01]  /*bb50*/  FSEL R18, R18, -INF , !P0 ;  /* 0xff80000012127808 */ /* 0x000fe20004000000 */
[----:B------:R1:W2:Y:S01]  /*bb60*/  MUFU.TANH R13, R5 ;  /* 0x00000005000d7308 */ /* 0x0002a20000002400 */
[----:B----4-:R-:W-:Y:S01]  /*bb70*/  FFMA.FTZ R15, R7, -UR19, R14 ;  /* 0x80000013070f7c23 */ /* 0x010fe2000801000e */
[----:B------:R-:W-:Y:S01]  /*bb80*/  VIADD R7, R3, 0x9 ;  /* 0x0000000903077836 */ /* 0x000fe20000000000 */
[----:B------:R-:W-:Y:S01]  /*bb90*/  FSEL R14, R16, -INF , !P6 ;  /* 0xff800000100e7808 */ /* 0x000fe20007000000 */
[----:B------:R-:W-:Y:S01]  /*bba0*/  FMUL.FTZ R143, R143, UR25 ;  /* 0x000000198f8f7c20 */ /* 0x000fe20008410000 */
[----:B------:R-:W-:Y:S01]  /*bbb0*/  FSEL R19, R8, -INF , !P5 ;  /* 0xff80000008137808 */ /* 0x000fe20006800000 */
[--C-:B------:R-:W-:Y:S01]  /*bbc0*/  IMAD.IADD R16, R219, 0x1, -R7.reuse ;  /* 0x00000001db107824 */ /* 0x100fe200078e0a07 */
[----:B------:R-:W-:Y:S01]  /*bbd0*/  FSEL R15, R15, -INF , !P1 ;  /* 0xff8000000f0f7808 */ /* 0x000fe20004800000 */
[----:B------:R-:W-:Y:S01]  /*bbe0*/  IMAD.IADD R8, R219, 0x1, -R6 ;  /* 0x00000001db087824 */ /* 0x000fe200078e0a06 */
[CC--:B------:R-:W-:Y:S01]  /*bbf0*/  ISETP.GE.AND P6, PT, R7.reuse, R217.reuse, PT ;  /* 0x000000d90700720c */ /* 0x0c0fe20003fc6270 */
[----:B------:R-:W-:Y:S01]  /*bc00*/  MUFU.TANH R11, R11 ;  /* 0x0000000b000b7308 */ /* 0x000fe20000002400 */
[-C--:B------:R-:W-:Y:S01]  /*bc10*/  ISETP.GE.AND P1, PT, R7, R214.reuse, PT ;  /* 0x000000d60700720c */ /* 0x080fe20003f26270 */
[----:B------:R-:W-:Y:S01]  /*bc20*/  FMUL.FTZ R141, R141, UR25 ;  /* 0x000000198d8d7c20 */ /* 0x000fe20008410000 */
[----:B------:R-:W-:Y:S01]  /*bc30*/  ISETP.GE.AND P0, PT, R6, R217, PT ;  /* 0x000000d90600720c */ /* 0x000fe20003f06270 */
[----:B------:R-:W-:Y:S01]  /*bc40*/  FMUL.FTZ R178, R178, UR25 ;  /* 0x00000019b2b27c20 */ /* 0x000fe20008410000 */
[----:B------:R-:W-:Y:S01]  /*bc50*/  ISETP.GE.AND P5, PT, R6, R214, PT ;  /* 0x000000d60600720c */ /* 0x000fe20003fa6270 */
[----:B------:R-:W-:Y:S01]  /*bc60*/  FMUL.FTZ R179, R179, UR25 ;  /* 0x00000019b3b37c20 */ /* 0x000fe20008410000 */
[C---:B------:R-:W-:Y:S01]  /*bc70*/  ISETP.LT.OR P6, PT, R7.reuse, R218, P6 ;  /* 0x000000da0700720c */ /* 0x040fe200037c1670 */
[----:B-1----:R-:W-:Y:S01]  /*bc80*/  IMAD.IADD R5, R216, 0x1, -R7 ;  /* 0x00000001d8057824 */ /* 0x002fe200078e0a07 */
[----:B------:R-:W-:Y:S01]  /*bc90*/  ISETP.LT.OR P1, PT, R7, R215, P1 ;  /* 0x000000d70700720c */ /* 0x000fe20000f21670 */
[----:B------:R-:W-:Y:S01]  /*bca0*/  MUFU.TANH R12, R12 ;  /* 0x0000000c000c7308 */ /* 0x000fe20000002400 */
[----:B------:R-:W-:-:S02]  /*bcb0*/  IABS R7, R16 ;  /* 0x0000001000077213 */ /* 0x000fc40000000000 */
[C---:B------:R-:W-:Y:S02]  /*bcc0*/  ISETP.LT.OR P0, PT, R6.reuse, R218, P0 ;  /* 0x000000da0600720c */ /* 0x040fe40000701670 */
[----:B------:R-:W-:Y:S01]  /*bcd0*/  ISETP.LT.OR P5, PT, R6, R215, P5 ;  /* 0x000000d70600720c */ /* 0x000fe20002fa1670 */
[----:B------:R-:W-:Y:S01]  /*bce0*/  IMAD.IADD R6, R216, 0x1, -R6 ;  /* 0x00000001d8067824 */ /* 0x000fe200078e0a06 */
[----:B------:R-:W-:Y:S01]  /*bcf0*/  IABS R5, R5 ;  /* 0x0000000500057213 */ /* 0x000fe20000000000 */
[----:B------:R-:W1:Y:S01]  /*bd00*/  MUFU.TANH R16, R4 ;  /* 0x0000000400107308 */ /* 0x000e620000002400 */
[----:B------:R-:W-:Y:S02]  /*bd10*/  IABS R8, R8 ;  /* 0x0000000800087213 */ /* 0x000fe40000000000 */
[----:B------:R-:W-:Y:S02]  /*bd20*/  IABS R6, R6 ;  /* 0x0000000600067213 */ /* 0x000fe40000000000 */
[----:B------:R-:W-:-:S02]  /*bd30*/  I2FP.F32.S32 R7, R7 ;  /* 0x0000000700077245 */ /* 0x000fc40000201400 */
[----:B------:R-:W-:Y:S01]  /*bd40*/  I2FP.F32.S32 R6, R6 ;  /* 0x0000000600067245 */ /* 0x000fe20000201400 */
[----:B------:R-:W3:Y:S01]  /*bd50*/  MUFU.TANH R10, R10 ;  /* 0x0000000a000a7308 */ /* 0x000ee20000002400 */
[----:B------:R-:W-:Y:S01]  /*bd60*/  I2FP.F32.S32 R5, R5 ;  /* 0x0000000500057245 */ /* 0x000fe20000201400 */
[----:B------:R-:W-:Y:S01]  /*bd70*/  FFMA.FTZ R7, R7, -UR19, R24 ;  /* 0x8000001307077c23 */ /* 0x000fe20008010018 */
[----:B------:R-:W-:Y:S01]  /*bd80*/  I2FP.F32.S32 R8, R8 ;  /* 0x0000000800087245 */ /* 0x000fe20000201400 */
[----:B-----5:R-:W-:-:S04]  /*bd90*/  FFMA.FTZ R6, R6, -UR19, R9 ;  /* 0x8000001306067c23 */ /* 0x020fc80008010009 */
[----:B--2---:R-:W-:Y:S01]  /*bda0*/  FFMA.FTZ R8, R8, -UR19, R13 ;  /* 0x8000001308087c23 */ /* 0x004fe2000801000d */
[----:B-1----:R-:W-:Y:S01]  /*bdb0*/  FFMA.FTZ R17, R5, -UR19, R16 ;  /* 0x8000001305117c23 */ /* 0x002fe20008010010 */
[C---:B------:R-:W-:Y:S01]  /*bdc0*/  VIADD R5, R3.reuse, 0x11 ;  /* 0x0000001103057836 */ /* 0x040fe20000000000 */
[----:B------:R-:W-:Y:S01]  /*bdd0*/  FSEL R29, R6, -INF , !P5 ;  /* 0xff800000061d7808 */ /* 0x000fe20006800000 */
[----:B------:R-:W-:Y:S01]  /*bde0*/  VIADD R13, R3, 0x10 ;  /* 0x00000010030d7836 */ /* 0x000fe20000000000 */
[----:B------:R-:W-:Y:S01]  /*bdf0*/  FSEL R16, R7, -INF , !P6 ;  /* 0xff80000007107808 */ /* 0x000fe20007000000 */
[----:B------:R-:W-:Y:S01]  /*be00*/  IMAD.IADD R7, R219, 0x1, -R5 ;  /* 0x00000001db077824 */ /* 0x000fe200078e0a05 */
[----:B------:R-:W-:Y:S01]  /*be10*/  FSEL R17, R17, -INF , !P1 ;  /* 0xff80000011117808 */ /* 0x000fe20004800000 */
[--C-:B------:R-:W-:Y:S01]  /*be20*/  IMAD.IADD R9, R219, 0x1, -R13.reuse ;  /* 0x00000001db097824 */ /* 0x100fe200078e0a0d */
[C---:B------:R-:W-:Y:S01]  /*be30*/  ISETP.GE.AND P6, PT, R5.reuse, R217, PT ;  /* 0x000000d90500720c */ /* 0x040fe20003fc6270 */
[C---:B------:R-:W-:Y:S01]  /*be40*/  IMAD.IADD R6, R216.reuse, 0x1, -R13 ;  /* 0x00000001d8067824 */ /* 0x040fe200078e0a0d */
[C---:B------:R-:W-:Y:S01]  /*be50*/  ISETP.GE.AND P1, PT, R5.reuse, R214, PT ;  /* 0x000000d60500720c */ /* 0x040fe20003f26270 */
[----:B------:R-:W1:Y:S01]  /*be60*/  MUFU.TANH R27, R27 ;  /* 0x0000001b001b7308 */ /* 0x000e620000002400 */
[----:B------:R-:W-:Y:S01]  /*be70*/  ISETP.LT.OR P6, PT, R5, R218, P6 ;  /* 0x000000da0500720c */ /* 0x000fe200037c1670 */
[----:B------:R-:W-:Y:S01]  /*be80*/  FMUL.FTZ R4, R159, UR25 ;  /* 0x000000199f047c20 */ /* 0x000fe20008410000 */
[----:B------:R-:W-:Y:S01]  /*be90*/  ISETP.LT.OR P1, PT, R5, R215, P1 ;  /* 0x000000d70500720c */ /* 0x000fe20000f21670 */
[----:B------:R-:W-:Y:S01]  /*bea0*/  IMAD.IADD R5, R216, 0x1, -R5 ;  /* 0x00000001d8057824 */ /* 0x000fe200078e0a05 */
[----:B------:R-:W-:-:S02]  /*beb0*/  IABS R9, R9 ;  /* 0x0000000900097213 */ /* 0x000fc40000000000 */
[----:B------:R-:W-:Y:S01]  /*bec0*/  IABS R6, R6 ;  /* 0x0000000600067213 */ /* 0x000fe20000000000 */
[----:B------:R-:W2:Y:S01]  /*bed0*/  MUFU.TANH R25, R25 ;  /* 0x0000001900197308 */ /* 0x000ea20000002400 */
[----:B------:R-:W-:Y:S02]  /*bee0*/  I2FP.F32.S32 R9, R9 ;  /* 0x0000000900097245 */ /* 0x000fe40000201400 */
[----:B------:R-:W-:Y:S02]  /*bef0*/  I2FP.F32.S32 R6, R6 ;  /* 0x0000000600067245 */ /* 0x000fe40000201400 */
[----:B------:R-:W-:Y:S01]  /*bf00*/  FSEL R28, R8, -INF , !P0 ;  /* 0xff800000081c7808 */ /* 0x000fe20004000000 */
[----:B------:R-:W-:Y:S01]  /*bf10*/  FFMA.FTZ R9, R9, -UR19, R20 ;  /* 0x8000001309097c23 */ /* 0x000fe20008010014 */
[----:B------:R-:W-:Y:S01]  /*bf20*/  IABS R7, R7 ;  /* 0x0000000700077213 */ /* 0x000fe20000000000 */
[----:B------:R-:W-:Y:S01]  /*bf30*/  FFMA.FTZ R11, R6, -UR19, R11 ;  /* 0x80000013060b7c23 */ /* 0x000fe2000801000b */
[----:B------:R-:W-:Y:S01]  /*bf40*/  IABS R5, R5 ;  /* 0x0000000500057213 */ /* 0x000fe20000000000 */
[----:B------:R-:W-:Y:S01]  /*bf50*/  VIADD R6, R3, 0x18 ;  /* 0x0000001803067836 */ /* 0x000fe20000000000 */
[C---:B------:R-:W-:Y:S01]  /*bf60*/  ISETP.GE.AND P0, PT, R13.reuse, R217, PT ;  /* 0x000000d90d00720c */ /* 0x040fe20003f06270 */
[----:B------:R-:W4:Y:S01]  /*bf70*/  MUFU.TANH R22, R22 ;  /* 0x0000001600167308 */ /* 0x000f220000002400 */
[----:B------:R-:W-:Y:S01]  /*bf80*/  ISETP.GE.AND P5, PT, R13, R214, PT ;  /* 0x000000d60d00720c */ /* 0x000fe20003fa6270 */
[----:B------:R-:W-:Y:S01]  /*bf90*/  IMAD.IADD R20, R219, 0x1, -R6 ;  /* 0x00000001db147824 */ /* 0x000fe200078e0a06 */
[----:B------:R-:W-:Y:S01]  /*bfa0*/  I2FP.F32.S32 R7, R7 ;  /* 0x0000000700077245 */ /* 0x000fe20000201400 */
[----:B------:R-:W-:Y:S01]  /*bfb0*/  FMUL.FTZ R8, R154, UR25 ;  /* 0x000000199a087c20 */ /* 0x000fe20008410000 */
[----:B------:R-:W-:-:S02]  /*bfc0*/  I2FP.F32.S32 R5, R5 ;  /* 0x0000000500057245 */ /* 0x000fc40000201400 */
[----:B------:R-:W-:Y:S01]  /*bfd0*/  ISETP.LT.OR P0, PT, R13, R218, P0 ;  /* 0x000000da0d00720c */ /* 0x000fe20000701670 */
[----:B------:R-:W-:Y:S01]  /*bfe0*/  FFMA.FTZ R7, R7, -UR19, R12 ;  /* 0x8000001307077c23 */ /* 0x000fe2000801000c */
[----:B------:R-:W-:Y:S01]  /*bff0*/  ISETP.LT.OR P5, PT, R13, R215, P5 ;  /* 0x000000d70d00720c */ /* 0x000fe20002fa1670 */
[----:B---3--:R-:W-:Y:S01]  /*c000*/  FFMA.FTZ R10, R5, -UR19, R10 ;  /* 0x80000013050a7c23 */ /* 0x008fe2000801000a */
[----:B------:R-:W-:Y:S01]  /*c010*/  FSEL R26, R9, -INF , !P0 ;  /* 0xff800000091a7808 */ /* 0x000fe20004000000 */
[----:B------:R-:W-:Y:S01]  /*c020*/  VIADD R5, R3, 0x19 ;  /* 0x0000001903057836 */ /* 0x000fe20000000000 */
[----:B------:R-:W-:Y:S01]  /*c030*/  FSEL R23, R11, -INF , !P5 ;  /* 0xff8000000b177808 */ /* 0x000fe20006800000 */
[----:B------:R-:W3:Y:S01]  /*c040*/  MUFU.TANH R4, R4 ;  /* 0x0000000400047308 */ /* 0x000ee20000002400 */
[C---:B------:R-:W-:Y:S01]  /*c050*/  ISETP.GE.AND P0, PT, R6.reuse, R217, PT ;  /* 0x000000d90600720c */ /* 0x040fe20003f06270 */
[----:B------:R-:W-:Y:S01]  /*c060*/  FMUL.FTZ R13, R155, UR25 ;  /* 0x000000199b0d7c20 */ /* 0x000fe20008410000 */
[----:B------:R-:W-:Y:S01]  /*c070*/  ISETP.GE.AND P5, PT, R6, R214, PT ;  /* 0x000000d60600720c */ /* 0x000fe20003fa6270 */
[----:B------:R-:W-:Y:S01]  /*c080*/  FMUL.FTZ R11, R148, UR25 ;  /* 0x00000019940b7c20 */ /* 0x000fe20008410000 */
[----:B------:R-:W-:Y:S01]  /*c090*/  ISETP.LT.OR P0, PT, R6, R218, P0 ;  /* 0x000000da0600720c */ /* 0x000fe20000701670 */
[----:B------:R-:W-:Y:S01]  /*c0a0*/  FMUL.FTZ R9, R150, UR25 ;  /* 0x0000001996097c20 */ /* 0x000fe20008410000 */
[----:B------:R-:W-:Y:S01]  /*c0b0*/  ISETP.LT.OR P5, PT, R6, R215, P5 ;  /* 0x000000d70600720c */ /* 0x000fe20002fa1670 */
[----:B------:R-:W-:Y:S01]  /*c0c0*/  IMAD.IADD R6, R216, 0x1, -R6 ;  /* 0x00000001d8067824 */ /* 0x000fe200078e0a06 */
[----:B------:R-:W-:Y:S01]  /*c0d0*/  FSEL R24, R7, -INF , !P6 ;  /* 0xff80000007187808 */ /* 0x000fe20007000000 */
[----:B------:R-:W-:Y:S01]  /*c0e0*/  IMAD.IADD R7, R219, 0x1, -R5 ;  /* 0x00000001db077824 */ /* 0x000fe200078e0a05 */
[----:B------:R-:W-:Y:S01]  /*c0f0*/  FSEL R21, R10, -INF , !P1 ;  /* 0xff8000000a157808 */ /* 0x000fe20004800000 */
[----:B------:R-:W5:Y:S01]  /*c100*/  MUFU.TANH R30, R30 ;  /* 0x0000001e001e7308 */ /* 0x000f620000002400 */
[----:B------:R-:W-:Y:S01]  /*c110*/  ISETP.GE.AND P6, PT, R5, R217, PT ;  /* 0x000000d90500720c */ /* 0x000fe20003fc6270 */
[----:B------:R-:W-:Y:S01]  /*c120*/  FMUL.FTZ R12, R149, UR25 ;  /* 0x00000019950c7c20 */ /* 0x000fe20008410000 */
[----:B------:R-:W-:Y:S01]  /*c130*/  ISETP.GE.AND P1, PT, R5, R214, PT ;  /* 0x000000d60500720c */ /* 0x000fe20003f26270 */
[----:B------:R-:W-:Y:S01]  /*c140*/  FMUL.FTZ R10, R151, UR25 ;  /* 0x00000019970a7c20 */ /* 0x000fe20008410000 */
[----:B------:R-:W-:-:S02]  /*c150*/  ISETP.LT.OR P6, PT, R5, R218, P6 ;  /* 0x000000da0500720c */ /* 0x000fc400037c1670 */
[----:B------:R-:W-:Y:S01]  /*c160*/  ISETP.LT.OR P1, PT, R5, R215, P1 ;  /* 0x000000d70500720c */ /* 0x000fe20000f21670 */
[----:B------:R-:W-:Y:S01]  /*c170*/  IMAD.IADD R5, R216, 0x1, -R5 ;  /* 0x00000001d8057824 */ /* 0x000fe200078e0a05 */
[----:B------:R-:W-:Y:S01]  /*c180*/  IABS R20, R20 ;  /* 0x0000001400147213 */ /* 0x000fe20000000000 */
[----:B------:R-:W-:Y:S01]  /*c190*/  MUFU.TANH R31, R31 ;  /* 0x0000001f001f7308 */ /* 0x000fe20000002400 */
[----:B------:R-:W-:Y:S02]  /*c1a0*/  IABS R6, R6 ;  /* 0x0000000600067213 */ /* 0x000fe40000000000 */
[----:B------:R-:W-:Y:S02]  /*c1b0*/  IABS R7, R7 ;  /* 0x0000000700077213 */ /* 0x000fe40000000000 */
[----:B------:R-:W-:Y:S02]  /*c1c0*/  I2FP.F32.S32 R20, R20 ;  /* 0x0000001400147245 */ /* 0x000fe40000201400 */
[----:B------:R-:W-:Y:S01]  /*c1d0*/  I2FP.F32.S32 R6, R6 ;  /* 0x0000000600067245 */ /* 0x000fe20000201400 */
[----:B------:R-:W5:Y:S01]  /*c1e0*/  MUFU.TANH R8, R8 ;  /* 0x0000000800087308 */ /* 0x000f620000002400 */
[----:B------:R-:W-:Y:S01]  /*c1f0*/  IABS R5, R5 ;  /* 0x0000000500057213 */ /* 0x000fe20000000000 */
[----:B-1----:R-:W-:Y:S01]  /*c200*/  FFMA.FTZ R27, R20, -UR19, R27 ;  /* 0x80000013141b7c23 */ /* 0x002fe2000801001b */
[----:B------:R-:W-:Y:S01]  /*c210*/  I2FP.F32.S32 R7, R7 ;  /* 0x0000000700077245 */ /* 0x000fe20000201400 */
[----:B--2---:R-:W-:Y:S01]  /*c220*/  FFMA.FTZ R6, R6, -UR19, R25 ;  /* 0x8000001306067c23 */ /* 0x004fe20008010019 */
[----:B------:R-:W-:Y:S01]  /*c230*/  I2FP.F32.S32 R33, R5 ;  /* 0x0000000500217245 */ /* 0x000fe20000201400 */
[----:B------:R-:W-:-:S02]  /*c240*/  VIADD R5, R3, 0x20 ;  /* 0x0000002003057836 */ /* 0x000fc40000000000 */
[----:B----4-:R-:W-:Y:S01]  /*c250*/  FFMA.FTZ R20, R7, -UR19, R22 ;  /* 0x8000001307147c23 */ /* 0x010fe20008010016 */
[----:B------:R-:W-:Y:S01]  /*c260*/  FSEL R22, R27, -INF , !P0 ;  /* 0xff8000001b167808 */ /* 0x000fe20004000000 */
[----:B---3--:R-:W-:Y:S01]  /*c270*/  FFMA.FTZ R25, R33, -UR19, R4 ;  /* 0x8000001321197c23 */ /* 0x008fe20008010004 */
[----:B------:R-:W-:Y:S01]  /*c280*/  FSEL R27, R6, -INF , !P5 ;  /* 0xff800000061b7808 */ /* 0x000fe20006800000 */
[----:B------:R-:W-:Y:S01]  /*c290*/  VIADD R4, R3, 0x21 ;  /* 0x0000002103047836 */ /* 0x000fe20000000000 */
[----:B------:R-:W-:Y:S01]  /*c2a0*/  ISETP.GE.AND P0, PT, R5, R217, PT ;  /* 0x000000d90500720c */ /* 0x000fe20003f06270 */
[--C-:B------:R-:W-:Y:S01]  /*c2b0*/  IMAD.IADD R7, R219, 0x1, -R5.reuse ;  /* 0x00000001db077824 */ /* 0x100fe200078e0a05 */
[----:B------:R-:W-:Y:S01]  /*c2c0*/  ISETP.GE.AND P5, PT, R5, R214, PT ;  /* 0x000000d60500720c */ /* 0x000fe20003fa6270 */
[----:B------:R-:W-:Y:S01]  /*c2d0*/  IMAD.IADD R6, R219, 0x1, -R4 ;  /* 0x00000001db067824 */ /* 0x000fe200078e0a04 */
[C---:B------:R-:W-:Y:S01]  /*c2e0*/  ISETP.LT.OR P0, PT, R5.reuse, R218, P0 ;  /* 0x000000da0500720c */ /* 0x040fe20000701670 */
[----:B------:R-:W1:Y:S01]  /*c2f0*/  MUFU.TANH R13, R13 ;  /* 0x0000000d000d7308 */ /* 0x000e620000002400 */
[----:B------:R-:W-:Y:S01]  /*c300*/  ISETP.LT.OR P5, PT, R5, R215, P5 ;  /* 0x000000d70500720c */ /* 0x000fe20002fa1670 */
[----:B------:R-:W-:Y:S01]  /*c310*/  IMAD.IADD R5, R216, 0x1, -R5 ;  /* 0x00000001d8057824 */ /* 0x000fe200078e0a05 */
[----:B------:R-:W-:-:S02]  /*c320*/  FSEL R20, R20, -INF , !P6 ;  /* 0xff80000014147808 */ /* 0x000fc40007000000 */
[----:B------:R-:W-:Y:S02]  /*c330*/  FSEL R25, R25, -INF , !P1 ;  /* 0xff80000019197808 */ /* 0x000fe40004800000 */
[C---:B------:R-:W-:Y:S01]  /*c340*/  ISETP.GE.AND P6, PT, R4.reuse, R217, PT ;  /* 0x000000d90400720c */ /* 0x040fe20003fc6270 */
[----:B------:R-:W2:Y:S01]  /*c350*/  MUFU.TANH R11, R11 ;  /* 0x0000000b000b7308 */ /* 0x000ea20000002400 */
[C---:B------:R-:W-:Y:S02]  /*c360*/  ISETP.GE.AND P1, PT, R4.reuse, R214, PT ;  /* 0x000000d60400720c */ /* 0x040fe40003f26270 */
[----:B------:R-:W-:Y:S02]  /*c370*/  IABS R7, R7 ;  /* 0x0000000700077213 */ /* 0x000fe40000000000 */
[----:B------:R-:W-:Y:S02]  /*c380*/  IABS R5, R5 ;  /* 0x0000000500057213 */ /* 0x000fe40000000000 */
[----:B------:R-:W-:Y:S01]  /*c390*/  IABS R6, R6 ;  /* 0x0000000600067213 */ /* 0x000fe20000000000 */
[----:B------:R-:W3:Y:S01]  /*c3a0*/  MUFU.TANH R9, R9 ;  /* 0x0000000900097308 */ /* 0x000ee20000002400 */
[----:B------:R-:W-:-:S02]  /*c3b0*/  ISETP.LT.OR P6, PT, R4, R218, P6 ;  /* 0x000000da0400720c */ /* 0x000fc400037c1670 */
[----:B------:R-:W-:Y:S01]  /*c3c0*/  ISETP.LT.OR P1, PT, R4, R215, P1 ;  /* 0x000000d70400720c */ /* 0x000fe20000f21670 */
[----:B------:R-:W-:Y:S01]  /*c3d0*/  IMAD.IADD R4, R216, 0x1, -R4 ;  /* 0x00000001d8047824 */ /* 0x000fe200078e0a04 */
[----:B------:R-:W-:Y:S02]  /*c3e0*/  I2FP.F32.S32 R7, R7 ;  /* 0x0000000700077245 */ /* 0x000fe40000201400 */
[----:B------:R-:W-:Y:S01]  /*c3f0*/  I2FP.F32.S32 R5, R5 ;  /* 0x0000000500057245 */ /* 0x000fe20000201400 */
[----:B------:R-:W4:Y:S01]  /*c400*/  MUFU.TANH R12, R12 ;  /* 0x0000000c000c7308 */ /* 0x000f220000002400 */
[----:B------:R-:W-:Y:S01]  /*c410*/  I2FP.F32.S32 R6, R6 ;  /* 0x0000000600067245 */ /* 0x000fe20000201400 */
[----:B-----5:R-:W-:Y:S01]  /*c420*/  FFMA.FTZ R7, R7, -UR19, R30 ;  /* 0x8000001307077c23 */ /* 0x020fe2000801001e */
[----:B------:R-:W-:Y:S01]  /*c430*/  IABS R4, R4 ;  /* 0x0000000400047213 */ /* 0x000fe20000000000 */
[----:B------:R-:W-:Y:S01]  /*c440*/  FFMA.FTZ R8, R5, -UR19, R8 ;  /* 0x8000001305087c23 */ /* 0x000fe20008010008 */
[----:B------:R-:W-:-:S02]  /*c450*/  VIADD R5, R3, 0x29 ;  /* 0x0000002903057836 */ /* 0x000fc40000000000 */
[----:B------:R-:W-:Y:S01]  /*c460*/  FFMA.FTZ R31, R6, -UR19, R31 ;  /* 0x80000013061f7c23 */ /* 0x000fe2000801001f */
[----:B------:R-:W-:Y:S01]  /*c470*/  VIADD R6, R3, 0x28 ;  /* 0x0000002803067836 */ /* 0x000fe20000000000 */
[----:B------:R-:W-:Y:S01]  /*c480*/  I2FP.F32.S32 R4, R4 ;  /* 0x0000000400047245 */ /* 0x000fe20000201400 */
[----:B------:R-:W5:Y:S01]  /*c490*/  MUFU.TANH R10, R10 ;  /* 0x0000000a000a7308 */ /* 0x000f620000002400 */
[----:B------:R-:W-:Y:S01]  /*c4a0*/  FSEL R206, R7, -INF , !P0 ;  /* 0xff80000007ce7808 */ /* 0x000fe20004000000 */
[C---:B------:R-:W-:Y:S01]  /*c4b0*/  IMAD.IADD R7, R219.reuse, 0x1, -R5 ;  /* 0x00000001db077824 */ /* 0x040fe200078e0a05 */
[----:B------:R-:W-:Y:S01]  /*c4c0*/  FSEL R207, R8, -INF , !P5 ;  /* 0xff80000008cf7808 */ /* 0x000fe20006800000 */
[----:B-1----:R-:W-:Y:S01]  /*c4d0*/  FFMA.FTZ R4, R4, -UR19, R13 ;  /* 0x8000001304047c23 */ /* 0x002fe2000801000d */
[C---:B------:R-:W-:Y:S01]  /*c4e0*/  ISETP.GE.AND P0, PT, R6.reuse, R217, PT ;  /* 0x000000d90600720c */ /* 0x040fe20003f06270 */
[----:B------:R-:W-:Y:S01]  /*c4f0*/  IMAD.IADD R8, R219, 0x1, -R6 ;  /* 0x00000001db087824 */ /* 0x000fe200078e0a06 */
[C---:B------:R-:W-:Y:S01]  /*c500*/  ISETP.GE.AND P5, PT, R6.reuse, R214, PT ;  /* 0x000000d60600720c */ /* 0x040fe20003fa6270 */
[----:B------:R-:W1:Y:S01]  /*c510*/  MUFU.TANH R140, R140 ;  /* 0x0000008c008c7308 */ /* 0x000e620000002400 */
[----:B------:R-:W-:-:S02]  /*c520*/  ISETP.LT.OR P0, PT, R6, R218, P0 ;  /* 0x000000da0600720c */ /* 0x000fc40000701670 */
[----:B------:R-:W-:Y:S01]  /*c530*/  ISETP.LT.OR P5, PT, R6, R215, P5 ;  /* 0x000000d70600720c */ /* 0x000fe20002fa1670 */
[----:B------:R-:W-:Y:S01]  /*c540*/  IMAD.IADD R6, R216, 0x1, -R6 ;  /* 0x00000001d8067824 */ /* 0x000fe200078e0a06 */
[----:B------:R-:W-:Y:S02]  /*c550*/  FSEL R204, R31, -INF , !P6 ;  /* 0xff8000001fcc7808 */ /* 0x000fe40007000000 */
[----:B------:R-:W-:Y:S01]  /*c560*/  FSEL R205, R4, -INF , !P1 ;  /* 0xff80000004cd7808 */ /* 0x000fe20004800000 */
[----:B------:R-:W-:Y:S01]  /*c570*/  FMUL.FTZ R4, R177, UR25 ;  /* 0x00000019b1047c20 */ /* 0x000fe20008410000 */
[C---:B------:R-:W-:Y:S01]  /*c580*/  ISETP.GE.AND P6, PT, R5.reuse, R217, PT ;  /* 0x000000d90500720c */ /* 0x040fe20003fc6270 */
[----:B------:R-:W1:Y:S01]  /*c590*/  MUFU.TANH R142, R142 ;  /* 0x0000008e008e7308 */ /* 0x000e620000002400 */
[----:B------:R-:W-:Y:S02]  /*c5a0*/  ISETP.GE.AND P1, PT, R5, R214, PT ;  /* 0x000000d60500720c */ /* 0x000fe40003f26270 */
[----:B------:R-:W-:-:S02]  /*c5b0*/  IABS R8, R8 ;  /* 0x0000000800087213 */ /* 0x000fc40000000000 */
[----:B------:R-:W-:Y:S02]  /*c5c0*/  IABS R6, R6 ;  /* 0x0000000600067213 */ /* 0x000fe40000000000 */
[C---:B------:R-:W-:Y:S01]  /*c5d0*/  ISETP.LT.OR P6, PT, R5.reuse, R218, P6 ;  /* 0x000000da0500720c */ /* 0x040fe200037c1670 */
[----:B------:R-:W-:Y:S01]  /*c5e0*/  MUFU.TANH R176, R176 ;  /* 0x000000b000b07308 */ /* 0x000fe20000002400 */
[----:B------:R-:W-:Y:S01]  /*c5f0*/  ISETP.LT.OR P1, PT, R5, R215, P1 ;  /* 0x000000d70500720c */ /* 0x000fe20000f21670 */
[----:B------:R-:W-:Y:S01]  /*c600*/  IMAD.IADD R5, R216, 0x1, -R5 ;  /* 0x00000001d8057824 */ /* 0x000fe200078e0a05 */
[----:B------:R-:W-:Y:S02]  /*c610*/  I2FP.F32.S32 R8, R8 ;  /* 0x0000000800087245 */ /* 0x000fe40000201400 */
[----:B------:R-:W-:Y:S02]  /*c620*/  I2FP.F32.S32 R6, R6 ;  /* 0x0000000600067245 */ /* 0x000fe40000201400 */
[----:B------:R-:W-:Y:S01]  /*c630*/  IABS R7, R7 ;  /* 0x0000000700077213 */ /* 0x000fe20000000000 */
[----:B--2---:R-:W-:Y:S01]  /*c640*/  FFMA.FTZ R8, R8, -UR19, R11 ;  /* 0x8000001308087c23 */ /* 0x004fe2000801000b */
[----:B------:R-:W-:Y:S01]  /*c650*/  IABS R5, R5 ;  /* 0x0000000500057213 */ /* 0x000fe20000000000 */
[----:B---3--:R-:W-:Y:S01]  /*c660*/  FFMA.FTZ R6, R6, -UR19, R9 ;  /* 0x8000001306067c23 */ /* 0x008fe20008010009 */
[----:B------:R-:W-:Y:S01]  /*c670*/  VIADD R9, R3, 0x30 ;  /* 0x0000003003097836 */ /* 0x000fe20000000000 */
[----:B------:R-:W-:Y:S01]  /*c680*/  I2FP.F32.S32 R7, R7 ;  /* 0x0000000700077245 */ /* 0x000fe20000201400 */
[----:B------:R-:W2:Y:S01]  /*c690*/  MUFU.TANH R143, R143 ;  /* 0x0000008f008f7308 */ /* 0x000ea20000002400 */
[----:B------:R-:W-:-:S02]  /*c6a0*/  I2FP.F32.S32 R5, R5 ;  /* 0x0000000500057245 */ /* 0x000fc40000201400 */
[----:B------:R-:W-:Y:S01]  /*c6b0*/  FSEL R150, R8, -INF , !P0 ;  /* 0xff80000008967808 */ /* 0x000fe20004000000 */
[----:B----4-:R-:W-:Y:S01]  /*c6c0*/  FFMA.FTZ R12, R7, -UR19, R12 ;  /* 0x80000013070c7c23 */ /* 0x010fe2000801000c */
[----:B------:R-:W-:Y:S01]  /*c6d0*/  FSEL R177, R6, -INF , !P5 ;  /* 0xff80000006b17808 */ /* 0x000fe20006800000 */
[----:B-----5:R-:W-:Y:S01]  /*c6e0*/  FFMA.FTZ R10, R5, -UR19, R10 ;  /* 0x80000013050a7c23 */ /* 0x020fe2000801000a */
[----:B------:R-:W-:Y:S01]  /*c6f0*/  ISETP.GE.AND P0, PT, R9, R217, PT ;  /* 0x000000d90900720c */ /* 0x000fe20003f06270 */
[----:B------:R-:W-:Y:S01]  /*c700*/  VIADD R7, R3, 0x31 ;  /* 0x0000003103077836 */ /* 0x000fe20000000000 */
[----:B------:R-:W-:Y:S01]  /*c710*/  ISETP.GE.AND P5, PT, R9, R214, PT ;  /* 0x000000d60900720c */ /* 0x000fe20003fa6270 */
[--C-:B------:R-:W-:Y:S01]  /*c720*/  IMAD.IADD R6, R219, 0x1, -R9.reuse ;  /* 0x00000001db067824 */ /* 0x100fe200078e0a09 */
[----:B------:R-:W-:Y:S01]  /*c730*/  ISETP.LT.OR P0, PT, R9, R218, P0 ;  /* 0x000000da0900720c */ /* 0x000fe20000701670 */
[----:B------:R-:W-:Y:S01]  /*c740*/  VIADD R5, R3, 0x38 ;  /* 0x0000003803057836 */ /* 0x000fe20000000000 */
[----:B------:R-:W-:Y:S01]  /*c750*/  ISETP.LT.OR P5, PT, R9, R215, P5 ;  /* 0x000000d70900720c */ /* 0x000fe20002fa1670 */
[----:B------:R-:W-:Y:S01]  /*c760*/  IMAD.IADD R9, R216, 0x1, -R9 ;  /* 0x00000001d8097824 */ /* 0x000fe200078e0a09 */
[----:B------:R-:W-:Y:S01]  /*c770*/  FSEL R148, R12, -INF , !P6 ;  /* 0xff8000000c947808 */ /* 0x000fe20007000000 */
[C---:B------:R-:W-:Y:S01]  /*c780*/  IMAD.IADD R8, R219.reuse, 0x1, -R7 ;  /* 0x00000001db087824 */ /* 0x040fe200078e0a07 */
[----:B------:R-:W-:Y:S01]  /*c790*/  FSEL R175, R10, -INF , !P1 ;  /* 0xff8000000aaf7808 */ /* 0x000fe20004800000 */
[----:B------:R-:W-:Y:S01]  /*c7a0*/  IMAD.IADD R10, R219, 0x1, -R5 ;  /* 0x00000001db0a7824 */ /* 0x000fe200078e0a05 */
[C---:B------:R-:W-:Y:S01]  /*c7b0*/  ISETP.GE.AND P6, PT, R7.reuse, R217, PT ;  /* 0x000000d90700720c */ /* 0x040fe20003fc6270 */
[----:B------:R-:W3:Y:S01]  /*c7c0*/  MUFU.TANH R141, R141 ;  /* 0x0000008d008d7308 */ /* 0x000ee20000002400 */
[----:B------:R-:W-:Y:S01]  /*c7d0*/  ISETP.GE.AND P1, PT, R7, R214, PT ;  /* 0x000000d60700720c */ /* 0x000fe20003f26270 */
[----:B------:R-:W-:Y:S01]  /*c7e0*/  VIADD R3, R3, 0x39 ;  /* 0x0000003903037836 */ /* 0x000fe20000000000 */
[----:B------:R-:W-:-:S02]  /*c7f0*/  IABS R6, R6 ;  /* 0x0000000600067213 */ /* 0x000fc40000000000 */
[----:B------:R-:W-:Y:S02]  /*c800*/  IABS R9, R9 ;  /* 0x0000000900097213 */ /* 0x000fe40000000000 */
[C---:B------:R-:W-:Y:S01]  /*c810*/  ISETP.LT.OR P6, PT, R7.reuse, R218, P6 ;  /* 0x000000da0700720c */ /* 0x040fe200037c1670 */
[----:B------:R-:W-:Y:S01]  /*c820*/  MUFU.TANH R4, R4 ;  /* 0x0000000400047308 */ /* 0x000fe20000002400 */
[----:B------:R-:W-:Y:S01]  /*c830*/  BAR.SYNC.DEFER_BLOCKING 0x0 ;  /* 0x0000000000007b1d */ /* 0x000fe20000010000 */
[----:B------:R-:W-:Y:S01]  /*c840*/  ISETP.LT.OR P1, PT, R7, R215, P1 ;  /* 0x000000d70700720c */ /* 0x000fe20000f21670 */
[----:B------:R-:W-:Y:S01]  /*c850*/  IMAD.IADD R7, R216, 0x1, -R7 ;  /* 0x00000001d8077824 */ /* 0x000fe200078e0a07 */
[----:B------:R-:W-:Y:S02]  /*c860*/  I2FP.F32.S32 R11, R6 ;  /* 0x00000006000b7245 */ /* 0x000fe40000201400 */
[----:B------:R-:W-:Y:S02]  /*c870*/  I2FP.F32.S32 R9, R9 ;  /* 0x0000000900097245 */ /* 0x000fe40000201400 */
[----:B------:R-:W-:Y:S01]  /*c880*/  IABS R7, R7 ;  /* 0x0000000700077213 */ /* 0x000fe20000000000 */
[----:B-1----:R-:W-:Y:S01]  /*c890*/  FFMA.FTZ R11, R11, -UR19, R140 ;  /* 0x800000130b0b7c23 */ /* 0x002fe2000801008c */
[----:B------:R-:W-:Y:S01]  /*c8a0*/  IABS R10, R10 ;  /* 0x0000000a000a7213 */ /* 0x000fe20000000000 */
[----:B------:R-:W-:Y:S01]  /*c8b0*/  FFMA.FTZ R9, R9, -UR19, R142 ;  /* 0x8000001309097c23 */ /* 0x000fe2000801008e */
[----:B------:R-:W-:Y:S01]  /*c8c0*/  I2FP.F32.S32 R6, R7 ;  /* 0x0000000700067245 */ /* 0x000fe20000201400 */
[----:B------:R-:W1:Y:S01]  /*c8d0*/  MUFU.TANH R178, R178 ;  /* 0x000000b200b27308 */ /* 0x000e620000002400 */
[----:B------:R-:W-:Y:S01]  /*c8e0*/  I2FP.F32.S32 R7, R10 ;  /* 0x0000000a00077245 */ /* 0x000fe20000201400 */
[----:B------:R-:W-:Y:S01]  /*c8f0*/  IMAD.IADD R10, R219, 0x1, -R3 ;  /* 0x00000001db0a7824 */ /* 0x000fe200078e0a03 */
[----:B------:R-:W-:Y:S01]  /*c900*/  FSEL R168, R11, -INF , !P0 ;  /* 0xff8000000ba87808 */ /* 0x000fe20004000000 */
[----:B--2---:R-:W-:Y:S01]  /*c910*/  FFMA.FTZ R6, R6, -UR19, R143 ;  /* 0x8000001306067c23 */ /* 0x004fe2000801008f */
[----:B------:R-:W-:Y:S01]  /*c920*/  FSEL R163, R9, -INF , !P5 ;  /* 0xff80000009a37808 */ /* 0x000fe20006800000 */
[----:B------:R-:W-:Y:S01]  /*c930*/  FFMA.FTZ R7, R7, -UR19, R176 ;  /* 0x8000001307077c23 */ /* 0x000fe200080100b0 */
[C---:B------:R-:W-:Y:S01]  /*c940*/  ISETP.GE.AND P0, PT, R5.reuse, R217, PT ;  /* 0x000000d90500720c */ /* 0x040fe20003f06270 */
[----:B------:R-:W2:Y:S01]  /*c950*/  MUFU.TANH R179, R179 ;  /* 0x000000b300b37308 */ /* 0x000ea20000002400 */
[----:B------:R-:W-:Y:S01]  /*c960*/  ISETP.GE.AND P5, PT, R5, R214, PT ;  /* 0x000000d60500720c */ /* 0x000fe20003fa6270 */
[----:B------:R-:W-:Y:S01]  /*c970*/  IMAD.IADD R9, R216, 0x1, -R5 ;  /* 0x00000001d8097824 */ /* 0x000fe200078e0a05 */
[----:B------:R-:W-:-:S02]  /*c980*/  IABS R8, R8 ;  /* 0x0000000800087213 */ /* 0x000fc40000000000 */
[C---:B------:R-:W-:Y:S02]  /*c990*/  ISETP.LT.OR P0, PT, R5.reuse, R218, P0 ;  /* 0x000000da0500720c */ /* 0x040fe40000701670 */
[----:B------:R-:W-:Y:S01]  /*c9a0*/  ISETP.LT.OR P5, PT, R5, R215, P5 ;  /* 0x000000d70500720c */ /* 0x000fe20002fa1670 */
[----:B------:R-:W-:Y:S01]  /*c9b0*/  IMAD.IADD R5, R216, 0x1, -R3 ;  /* 0x00000001d8057824 */ /* 0x000fe200078e0a03 */
[----:B------:R-:W-:Y:S02]  /*c9c0*/  I2FP.F32.S32 R8, R8 ;  /* 0x0000000800087245 */ /* 0x000fe40000201400 */
[----:B------:R-:W-:Y:S02]  /*c9d0*/  FSEL R164, R7, -INF , !P0 ;  /* 0xff80000007a47808 */ /* 0x000fe40004000000 */
[----:B------:R-:W-:Y:S01]  /*c9e0*/  PLOP3.LUT P0, PT, PT, PT, UP0, 0x80, 0x0 ;  /* 0x000000000000781c */ /* 0x000fe20003f0f008 */
[----:B---3--:R-:W-:Y:S01]  /*c9f0*/  FFMA.FTZ R8, R8, -UR19, R141 ;  /* 0x8000001308087c23 */ /* 0x008fe2000801008d */
[----:B------:R-:W-:-:S02]  /*ca00*/  IABS R9, R9 ;  /* 0x0000000900097213 */ /* 0x000fc40000000000 */
[----:B------:R-:W-:Y:S02]  /*ca10*/  IABS R10, R10 ;  /* 0x0000000a000a7213 */ /* 0x000fe40000000000 */
[----:B------:R-:W-:Y:S02]  /*ca20*/  IABS R5, R5 ;  /* 0x0000000500057213 */ /* 0x000fe40000000000 */
[----:B------:R-:W-:Y:S02]  /*ca30*/  FSEL R161, R6, -INF , !P1 ;  /* 0xff80000006a17808 */ /* 0x000fe40004800000 */
[----:B------:R-:W-:Y:S02]  /*ca40*/  I2FP.F32.S32 R9, R9 ;  /* 0x0000000900097245 */ /* 0x000fe40000201400 */
[----:B------:R-:W-:Y:S02]  /*ca50*/  I2FP.F32.S32 R11, R10 ;  /* 0x0000000a000b7245 */ /* 0x000fe40000201400 */
[----:B------:R-:W-:Y:S01]  /*ca60*/  I2FP.F32.S32 R6, R5 ;  /* 0x0000000500067245 */ /* 0x000fe20000201400 */
[----:B-1----:R-:W-:Y:S01]  /*ca70*/  FFMA.FTZ R9, R9, -UR19, R178 ;  /* 0x8000001309097c23 */ /* 0x002fe200080100b2 */
[----:B------:R-:W-:Y:S01]  /*ca80*/  FSEL R166, R8, -INF , !P6 ;  /* 0xff80000008a67808 */ /* 0x000fe20007000000 */
[----:B------:R-:W-:Y:S01]  /*ca90*/  FFMA.FTZ R4, R11, -UR19, R4 ;  /* 0x800000130b047c23 */ /* 0x000fe20008010004 */
[C---:B------:R-:W-:Y:S01]  /*caa0*/  ISETP.GE.AND P6, PT, R3.reuse, R217, PT ;  /* 0x000000d90300720c */ /* 0x040fe20003fc6270 */
[----:B--2---:R-:W-:Y:S01]  /*cab0*/  FFMA.FTZ R6, R6, -UR19, R179 ;  /* 0x8000001306067c23 */ /* 0x004fe200080100b3 */
[----:B------:R-:W-:-:S02]  /*cac0*/  ISETP.GE.AND P1, PT, R3, R214, PT ;  /* 0x000000d60300720c */ /* 0x000fc40003f26270 */
[C---:B------:R-:W-:Y:S02]  /*cad0*/  ISETP.LT.OR P6, PT, R3.reuse, R218, P6 ;  /* 0x000000da0300720c */ /* 0x040fe400037c1670 */
        /* <DEDUP_REMOVED lines=68> */
.L_x_582:
[----:B------:R-:W-:Y:S05]  /*cf20*/  BSYNC B0 ;  /* 0x0000000000007941 */ /* 0x000fea0003800000 */
.L_x_581:
[----:B------:R-:W0:Y:S02]  /*cf30*/  LDGDEPBAR ;  /* 0x00000000000079af */ /* 0x000e240000000000 */
.L_x_580:
[----:B------:R-:W-:Y:S01]  /*cf40*/  FMNMX.FTZ R3, R2, R18, !PT ;  /* 0x0000001202037209 */ /* 0x000fe20007810000 */
[----:B------:R-:W-:Y:S01]  /*cf50*/  LDSM.16.MT88.4 R140, [R192+0x16000] ;  /* 0x01600000c08c783b */ /* 0x000fe20000004200 */
[----:B------:R-:W-:Y:S02]  /*cf60*/  FMNMX.FTZ R4, R0, R19, !PT ;  /* 0x0000001300047209 */ /* 0x000fe40007810000 */
[----:B------:R-:W-:Y:S01]  /*cf70*/  FMNMX.FTZ R3, R14, R3, !PT ;  /* 0x000000030e037209 */ /* 0x000fe20007810000 */
[----:B------:R-:W-:Y:S01]  /*cf80*/  LDSM.16.MT88.4 R136, [R196+0x12800] ;  /* 0x01280000c488783b */ /* 0x000fe20000004200 */
[----:B------:R-:W-:Y:S02]  /*cf90*/  FMNMX.FTZ R4, R15, R4, !PT ;  /* 0x000000040f047209 */ /* 0x000fe40007810000 */
[----:B------:R-:W-:Y:S01]  /*cfa0*/  FMNMX.FTZ R3, R28, R3, !PT ;  /* 0x000000031c037209 */ /* 0x000fe20007810000 */
[----:B--2---:R-:W-:Y:S01]  /*cfb0*/  LDSM.16.MT88.4 R32, [R193+0x12800] ;  /* 0x01280000c120783b */ /* 0x004fe20000004200 */
        /* <DEDUP_REMOVED lines=61> */
[----:B------:R-:W3:Y:S01]  /*d390*/  LDSM.16.MT88.4 R16, [R193+0x12000] ;  /* 0x01200000c110783b */ /* 0x000ee20000004200 */
[--C-:B------:R-:W-:Y:S01]  /*d3a0*/  FFMA.FTZ R174, R25, UR22, -R158.reuse ;  /* 0x0000001619ae7c23 */ /* 0x100fe2000801089e */
[--C-:B------:R-:W-:Y:S01]  /*d3b0*/  FFMA.FTZ R167, R22, UR22, -R165.reuse ;  /* 0x0000001616a77c23 */ /* 0x100fe200080108a5 */
[----:B------:R-:W4:Y:S01]  /*d3c0*/  MUFU.EX2 R153, R153 ;  /* 0x0000009900997308 */ /* 0x000f220000000800 */
[----:B------:R-:W-:Y:S01]  /*d3d0*/  LDSM.16.MT88.4 R24, [R196+0x14800] ;  /* 0x01480000c418783b */ /* 0x000fe20000004200 */
        /* <DEDUP_REMOVED lines=13> */
[----:B------:R-:W-:Y:S01]  /*d4b0*/  LDSM.16.MT88.4 R28, [R192+0x12800] ;  /* 0x01280000c01c783b */ /* 0x000fe20000004200 */
[----:B------:R-:W5:Y:S01]  /*d4c0*/  MUFU.EX2 R135, R135 ;  /* 0x0000008700877308 */ /* 0x000f620000000800 */
[----:B----4-:R-:W-:Y:S01]  /*d4d0*/  F2FP.F16.F32.PACK_AB R8, R153, R156 ;  /* 0x0000009c9908723e */ /* 0x010fe200000000ff */
[--C-:B------:R-:W-:Y:S01]  /*d4e0*/  FFMA.FTZ R168, R168, UR22, -R165.reuse ;  /* 0x00000016a8a87c23 */ /* 0x100fe200080108a5 */
[----:B------:R-:W-:Y:S01]  /*d4f0*/  LDSM.16.MT88.4 R148, [R192+0x16800] ;  /* 0x01680000c094783b */ /* 0x000fe20000004200 */
[--C-:B------:R-:W-:Y:S01]  /*d500*/  FFMA.FTZ R175, R166, UR22, -R165.reuse ;  /* 0x00000016a6af7c23 */ /* 0x100fe200080108a5 */
[--C-:B------:R-:W-:Y:S01]  /*d510*/  FFMA.FTZ R164, R164, UR22, -R165.reuse ;  /* 0x00000016a4a47c23 */ /* 0x100fe200080108a5 */
[----:B------:R-:W-:Y:S01]  /*d520*/  FFMA.FTZ R165, R160, UR22, -R165 ;  /* 0x00000016a0a57c23 */ /* 0x000fe200080108a5 */
[--C-:B------:R-:W-:Y:S01]  /*d530*/  FFMA.FTZ R160, R163, UR22, -R158.reuse ;  /* 0x00000016a3a07c23 */ /* 0x100fe2000801089e */
[----:B------:R-:W-:Y:S01]  /*d540*/  MUFU.EX2 R152, R152 ;  /* 0x0000009800987308 */ /* 0x000fe20000000800 */
[--C-:B------:R-:W-:Y:S01]  /*d550*/  FFMA.FTZ R161, R161, UR22, -R158.reuse ;  /* 0x00000016a1a17c23 */ /* 0x100fe2000801089e */
[--C-:B------:R-:W-:Y:S01]  /*d560*/  FFMA.FTZ R159, R159, UR22, -R158.reuse ;  /* 0x000000169f9f7c23 */ /* 0x100fe2000801089e */
[----:B------:R-:W-:-:S05]  /*d570*/  FFMA.FTZ R158, R157, UR22, -R158 ;  /* 0x000000169d9e7c23 */ /* 0x000fca000801089e */
[----:B------:R-:W4:Y:S01]  /*d580*/  MUFU.EX2 R134, R134 ;  /* 0x0000008600867308 */ /* 0x000f220000000800 */
[----:B-----5:R-:W-:-:S07]  /*d590*/  F2FP.F16.F32.PACK_AB R10, R135, R154 ;  /* 0x0000009a870a723e */ /* 0x020fce00000000ff */
[----:B------:R-:W-:Y:S08]  /*d5a0*/  MUFU.EX2 R133, R133 ;  /* 0x0000008500857308 */ /* 0x000ff00000000800 */
[----:B------:R-:W5:Y:S01]  /*d5b0*/  MUFU.EX2 R2, R2 ;  /* 0x0000000200027308 */ /* 0x000f620000000800 */
[----:B----4-:R-:W-:-:S07]  /*d5c0*/  F2FP.F16.F32.PACK_AB R9, R134, R152 ;  /* 0x000000988609723e */ /* 0x010fce00000000ff */
[----:B------:R-:W4:Y:S08]  /*d5d0*/  MUFU.EX2 R155, R155 ;  /* 0x0000009b009b7308 */ /* 0x000f300000000800 */
[----:B------:R-:W1:Y:S01]  /*d5e0*/  MUFU.EX2 R0, R0 ;  /* 0x0000000000007308 */ /* 0x000e620000000800 */
[----:B-----5:R-:W-:-:S07]  /*d5f0*/  F2FP.F16.F32.PACK_AB R11, R2, R133 ;  /* 0x00000085020b723e */ /* 0x020fce00000000ff */
        /* <DEDUP_REMOVED lines=299> */
.L_x_576:
        /* <DEDUP_REMOVED lines=22> */
.L_x_586:
        /* <DEDUP_REMOVED lines=63> */
.L_x_584:
[----:B------:R-:W-:Y:S04]  /*ee00*/  DEPBAR.LE SB0, 0x0 ;  /* 0x000080000000791a */ /* 0x000fe80000000000 */
[----:B------:R-:W-:Y:S01]  /*ee10*/  BAR.SYNC.DEFER_BLOCKING 0x0 ;  /* 0x0000000000007b1d */ /* 0x000fe20000010000 */
[----:B------:R-:W-:Y:S01]  /*ee20*/  ISETP.GE.AND P3, PT, R208, UR11, PT ;  /* 0x0000000bd0007c0c */ /* 0x000fe2000bf66270 */
[----:B------:R-:W-:Y:S01]  /*ee30*/  UIADD3 UR12, UR20, -0x1, URZ ;  /* 0xffffffff140c7890 */ /* 0x000fe2000fffe03f */
[----:B------:R-:W-:Y:S03]  /*ee40*/  ISETP.GE.AND P1, PT, R203, UR11, PT ;  /* 0x0000000bcb007c0c */ /* 0x000fe6000bf26270 */
        /* <DEDUP_REMOVED lines=10> */
[----:B------:R-:W-:Y:S01]  /*eef0*/  @P2 STS.128 [R209+0x12000], RZ ;  /* 0x012000ffd1002388 */ /* 0x000fe20000000c00 */
[----:B------:R-:W1:Y:S08]  /*ef00*/  @!P3 LDC.64 R30, c[0x0][0x220] ;  /* 0x00008800ff1ebb82 */ /* 0x000e700000000a00 */
[----:B------:R-:W3:Y:S01]  /*ef10*/  @!P1 LDC.64 R28, c[0x0][0x220] ;  /* 0x00008800ff1c9b82 */ /* 0x000ee20000000a00 */
[----:B------:R-:W-:Y:S01]  /*ef20*/  @!PT LDS RZ, [RZ] ;  /* 0x00000000fffff984 */ /* 0x000fe20000000800 */
[----:B------:R-:W-:Y:S01]  /*ef30*/  @!PT LDS RZ, [RZ] ;  /* 0x00000000fffff984 */ /* 0x000fe20000000800 */
[----:B------:R-:W-:Y:S01]  /*ef40*/  @!PT LDS RZ, [RZ] ;  /* 0x00000000fffff984 */ /* 0x000fe20000000800 */
[----:B------:R-:W-:Y:S07]  /*ef50*/  @!P2 LDGSTS.E.BYPASS.LTC128B.128 [R209+0x12000], desc[UR28][R226.64] ;  /* 0x12000000e2d1afae */ /* 0x000fee000b901d5c */
[----:B------:R-:W4:Y:S01]  /*ef60*/  @!P3 LDC.64 R26, c[0x0][0x220] ;  /* 0x00008800ff1abb82 */ /* 0x000f220000000a00 */
[----:B------:R-:W-:Y:S07]  /*ef70*/  @P3 STS.128 [R209+0x14000], RZ ;  /* 0x014000ffd1003388 */ /* 0x000fee0000000c00 */
        /* <DEDUP_REMOVED lines=8> */
[----:B------:R-:W-:Y:S02]  /*f000*/  @!P1 LEA.HI.X R29, R34, R29, R32, 0x1, P0 ;  /* 0x0000001d221d9211 */ /* 0x000fe400000f0c20 */
[----:B------:R-:W-:Y:S02]  /*f010*/  IADD3.X R32, R32, UR18, RZ, P5, !PT ;  /* 0x0000001220207c10 */ /* 0x000fe4000affe4ff */
[C---:B--2---:R-:W-:Y:S02]  /*f020*/  @!P2 LEA R34, P5, R3.reuse, R204, 0x1 ;  /* 0x000000cc0322a211 */ /* 0x044fe400078a08ff */
[C---:B----4-:R-:W-:Y:S01]  /*f030*/  @!P3 LEA R26, P4, R3.reuse, R26, 0x1 ;  /* 0x0000001a031ab211 */ /* 0x050fe200078808ff */
[----:B------:R-:W-:Y:S01]  /*f040*/  @P1 STS.128 [R209+0x16000], RZ ;  /* 0x016000ffd1001388 */ /* 0x000fe20000000c00 */
[C-C-:B------:R-:W-:Y:S02]  /*f050*/  @!P2 LEA.HI.X R35, R3.reuse, R205, R32.reuse, 0x1, P5 ;  /* 0x000000cd0323a211 */ /* 0x140fe400028f0c20 */
[C-C-:B------:R-:W-:Y:S02]  /*f060*/  @!P3 LEA.HI.X R27, R3.reuse, R27, R32.reuse, 0x1, P4 ;  /* 0x0000001b031bb211 */ /* 0x140fe400020f0c20 */
[C---:B-----5:R-:W-:Y:S03]  /*f070*/  @!P1 LEA R24, P0, R3.reuse, R24, 0x1 ;  /* 0x0000001803189211 */ /* 0x060fe600078008ff */
[----:B------:R-:W-:Y:S01]  /*f080*/  @!PT LDS RZ, [RZ] ;  /* 0x00000000fffff984 */ /* 0x000fe20000000800 */
[----:B------:R-:W-:Y:S01]  /*f090*/  @!PT LDS RZ, [RZ] ;  /* 0x00000000fffff984 */ /* 0x000fe20000000800 */
[----:B------:R-:W-:Y:S01]  /*f0a0*/  @!PT LDS RZ, [RZ] ;  /* 0x00000000fffff984 */ /* 0x000fe20000000800 */
[----:B------:R-:W-:Y:S01]  /*f0b0*/  @!P1 LDGSTS.E.BYPASS.LTC128B.128 [R209+0x16000], desc[UR28][R28.64+0x100] ;  /* 0x160001001cd19fae */ /* 0x000fe2000b901d5c */
[----:B------:R-:W-:Y:S01]  /*f0c0*/  @!P1 LEA.HI.X R25, R3, R25, R32, 0x1, P0 ;  /* 0x0000001903199211 */ /* 0x000fe200000f0c20 */
[----:B------:R-:W-:Y:S04]  /*f0d0*/  IMAD.U32 R3, RZ, RZ, UR12 ;  /* 0x0000000cff037e24 */ /* 0x000fe8000f8e00ff */
[----:B------:R-:W-:Y:S02]  /*f0e0*/  IMAD R3, R3, 0x40, R220 ;  /* 0x0000004003037824 */ /* 0x000fe400078e02dc */
[----:B------:R-:W-:Y:S02]  /*f0f0*/  @P2 STS.128 [R209+0x13000], RZ ;  /* 0x013000ffd1002388 */ /* 0x000fe40000000c00 */
[C---:B------:R-:W-:Y:S01]  /*f100*/  VIADD R228, R3.reuse, 0x1 ;  /* 0x0000000103e47836 */ /* 0x040fe20000000000 */
[-C--:B------:R-:W-:Y:S01]  /*f110*/  ISETP.GE.AND P4, PT, R3, R218.reuse, PT ;  /* 0x000000da0300720c */ /* 0x080fe20003f86270 */
[--C-:B------:R-:W-:Y:S01]  /*f120*/  IMAD.IADD R235, R219, 0x1, -R3.reuse ;  /* 0x00000001dbeb7824 */ /* 0x100fe200078e0a03 */
[-C--:B------:R-:W-:Y:S01]  /*f130*/  ISETP.GE.AND P5, PT, R3, R215.reuse, PT ;  /* 0x000000d70300720c */ /* 0x080fe20003fa6270 */
[--C-:B------:R-:W-:Y:S01]  /*f140*/  IMAD.IADD R233, R219, 0x1, -R228.reuse ;  /* 0x00000001dbe97824 */ /* 0x100fe200078e0ae4 */
[C---:B------:R-:W-:Y:S01]  /*f150*/  ISETP.GE.AND P0, PT, R228.reuse, R218, PT ;  /* 0x000000dae400720c */ /* 0x040fe20003f06270 */
[----:B------:R-:W-:Y:S01]  /*f160*/  @!PT LDS RZ, [RZ] ;  /* 0x00000000fffff984 */ /* 0x000fe20000000800 */
[----:B------:R-:W-:Y:S01]  /*f170*/  @!PT LDS RZ, [RZ] ;  /* 0x00000000fffff984 */ /* 0x000fe20000000800 */
[----:B------:R-:W-:Y:S01]  /*f180*/  @!PT LDS RZ, [RZ] ;  /* 0x00000000fffff984 */ /* 0x000fe20000000800 */
[----:B------:R-:W-:Y:S01]  /*f190*/  @!P2 LDGSTS.E.BYPASS.LTC128B.128 [R209+0x13000], desc[UR28][R34.64] ;  /* 0x1300000022d1afae */ /* 0x000fe2000b901d5c */
[----:B------:R-:W-:Y:S01]  /*f1a0*/  ISETP.GE.AND P6, PT, R228, R215, PT ;  /* 0x000000d7e400720c */ /* 0x000fe20003fc6270 */
[----:B------:R-:W-:Y:S01]  /*f1b0*/  IMAD.IADD R230, R216, 0x1, -R3 ;  /* 0x00000001d8e67824 */ /* 0x000fe200078e0a03 */
[C---:B------:R-:W-:Y:S01]  /*f1c0*/  ISETP.GE.OR P0, PT, R228.reuse, R217, !P0 ;  /* 0x000000d9e400720c */ /* 0x040fe20004706670 */
[C---:B------:R-:W-:Y:S01]  /*f1d0*/  VIADD R236, R3.reuse, 0x8 ;  /* 0x0000000803ec7836 */ /* 0x040fe20000000000 */
[----:B------:R-:W-:Y:S01]  /*f1e0*/  ISETP.GE.OR P6, PT, R228, R214, !P6 ;  /* 0x000000d6e400720c */ /* 0x000fe200077c6670 */
[----:B------:R-:W-:Y:S01]  /*f1f0*/  IMAD.IADD R228, R216, 0x1, -R228 ;  /* 0x00000001d8e47824 */ /* 0x000fe200078e0ae4 */
[----:B------:R-:W-:Y:S01]  /*f200*/  IABS R235, R235 ;  /* 0x000000eb00eb7213 */ /* 0x000fe20000000000 */
[----:B------:R-:W-:Y:S01]  /*f210*/  @P3 STS.128 [R209+0x15000], RZ ;  /* 0x015000ffd1003388 */ /* 0x000fe20000000c00 */
[----:B------:R-:W-:Y:S01]  /*f220*/  IABS R233, R233 ;  /* 0x000000e900e97213 */ /* 0x000fe20000000000 */
[C---:B------:R-:W-:Y:S01]  /*f230*/  VIADD R237, R3.reuse, 0x11 ;  /* 0x0000001103ed7836 */ /* 0x040fe20000000000 */
[----:B------:R-:W-:Y:S02]  /*f240*/  IABS R230, R230 ;  /* 0x000000e600e67213 */ /* 0x000fe40000000000 */
[----:B------:R-:W-:Y:S02]  /*f250*/  IABS R228, R228 ;  /* 0x000000e400e47213 */ /* 0x000fe40000000000 */
[----:B------:R-:W-:Y:S01]  /*f260*/  I2FP.F32.S32 R235, R235 ;  /* 0x000000eb00eb7245 */ /* 0x000fe20000201400 */
[----:B------:R-:W-:Y:S01]  /*f270*/  @!PT LDS RZ, [RZ] ;  /* 0x00000000fffff984 */ /* 0x000fe20000000800 */
[----:B------:R-:W-:Y:S01]  /*f280*/  @!PT LDS RZ, [RZ] ;  /* 0x00000000fffff984 */ /* 0x000fe20000000800 */
[----:B------:R-:W-:Y:S01]  /*f290*/  @!PT LDS RZ, [RZ] ;  /* 0x00000000fffff984 */ /* 0x000fe20000000800 */
[----:B------:R-:W-:Y:S01]  /*f2a0*/  @!P3 LDGSTS.E.BYPASS.LTC128B.128 [R209+0x15000], desc[UR28][R26.64+0x80] ;  /* 0x150000801ad1bfae */ /* 0x000fe2000b901d5c */
[----:B------:R-:W-:Y:S02]  /*f2b0*/  I2FP.F32.S32 R233, R233 ;  /* 0x000000e900e97245 */ /* 0x000fe40000201400 */
[----:B------:R-:W-:Y:S02]  /*f2c0*/  I2FP.F32.S32 R230, R230 ;  /* 0x000000e600e67245 */ /* 0x000fe40000201400 */
[----:B------:R-:W-:Y:S02]  /*f2d0*/  I2FP.F32.S32 R228, R228 ;  /* 0x000000e400e47245 */ /* 0x000fe40000201400 */
[CC--:B------:R-:W-:Y:S01]  /*f2e0*/  ISETP.GE.OR P4, PT, R3.reuse, R217.reuse, !P4 ;  /* 0x000000d90300720c */ /* 0x0c0fe20006786670 */
[----:B------:R-:W-:Y:S01]  /*f2f0*/  @P1 STS.128 [R209+0x17000], RZ ;  /* 0x017000ffd1001388 */ /* 0x000fe20000000c00 */
[----:B------:R-:W-:Y:S07]  /*f300*/  ISETP.GE.OR P5, PT, R3, R214, !P5 ;  /* 0x000000d60300720c */ /* 0x000fee0006fa6670 */
[----:B------:R-:W-:Y:S01]  /*f310*/  @!PT LDS RZ, [RZ] ;  /* 0x00000000fffff984 */ /* 0x000fe20000000800 */
[----:B------:R-:W-:Y:S01]  /*f320*/  @!PT LDS RZ, [RZ] ;  /* 0x00000000fffff984 */ /* 0x000fe20000000800 */
[----:B------:R-:W-:Y:S01]  /*f330*/  @!PT LDS RZ, [RZ] ;  /* 0x00000000fffff984 */ /* 0x000fe20000000800 */
[----:B------:R1:W-:Y:S08]  /*f340*/  @!P1 LDGSTS.E.BYPASS.LTC128B.128 [R209+0x17000], desc[UR28][R24.64+0x100] ;  /* 0x1700010018d19fae */ /* 0x0003f0000b901d5c */
[----:B------:R-:W-:Y:S08]  /*f350*/  LDSM.16.M88.4 R132, [R202] ;  /* 0x00000000ca84783b */ /* 0x000ff00000000200 */
[----:B------:R-:W2:Y:S08]  /*f360*/  LDSM.16.M88.4 R136, [R201+0xc000] ;  /* 0x00c00000c988783b */ /* 0x000eb00000000200 */
[----:B------:R-:W3:Y:S08]  /*f370*/  LDSM.16.M88.4 R140, [R201+0xc800] ;  /* 0x00c80000c98c783b */ /* 0x000ef00000000200 */
[----:B------:R-:W4:Y:S08]  /*f380*/  LDSM.16.M88.4 R144, [R201+0xd000] ;  /* 0x00d00000c990783b */ /* 0x000f300000000200 */
[----:B------:R-:W5:Y:S08]  /*f390*/  LDSM.16.M88.4 R148, [R201+0xd800] ;  /* 0x00d80000c994783b */ /* 0x000f700000000200 */
[----:B------:R-:W0:Y:S08]  /*f3a0*/  LDGDEPBAR ;  /* 0x00000000000079af */ /* 0x000e300000000000 */
[----:B------:R-:W-:Y:S01]  /*f3b0*/  LDSM.16.M88.4 R152, [R200] ;  /* 0x00000000c898783b */ /* 0x000fe20000000200 */
[C---:B--2---:R-:W-:Y:S07]  /*f3c0*/  HMMA.16816.F32 R4, R132.reuse, R136, RZ ;  /* 0x000000888404723c */ /* 0x044fee00000018ff */
[----:B------:R-:W2:Y:S01]  /*f3d0*/  LDSM.16.M88.4 R156, [R199] ;  /* 0x00000000c79c783b */ /* 0x000ea20000000200 */
[C---:B------:R-:W-:Y:S06]  /*f3e0*/  HMMA.16816.F32 R8, R132.reuse, R138, RZ ;  /* 0x0000008a8408723c */ /* 0x040fec00000018ff */
[C---:B---3--:R-:W-:Y:S01]  /*f3f0*/  HMMA.16816.F32 R12, R132.reuse, R140, RZ ;  /* 0x0000008c840c723c */ /* 0x048fe200000018ff */
[----:B------:R-:W3:Y:S05]  /*f400*/  LDSM.16.M88.4 R160, [R191] ;  /* 0x00000000bfa0783b */ /* 0x000eea0000000200 */
[C---:B------:R-:W-:Y:S03]  /*f410*/  HMMA.16816.F32 R16, R132.reuse, R142, RZ ;  /* 0x0000008e8410723c */ /* 0x040fe600000018ff */
[----:B------:R-:W3:Y:S03]  /*f420*/  LDSM.16.M88.4 R164, [R190] ;  /* 0x00000000bea4783b */ /* 0x000ee60000000200 */
[C---:B----4-:R-:W-:Y:S05]  /*f430*/  HMMA.16816.F32 R20, R132.reuse, R144, RZ ;  /* 0x000000908414723c */ /* 0x050fea00000018ff */
[----:B------:R-:W4:Y:S01]  /*f440*/  LDSM.16.M88.4 R168, [R189] ;  /* 0x00000000bda8783b */ /* 0x000f220000000200 */
[C---:B-1----:R-:W-:Y:S06]  /*f450*/  HMMA.16816.F32 R24, R132.reuse, R146, RZ ;  /* 0x000000928418723c */ /* 0x042fec00000018ff */
[C---:B-----5:R-:W-:Y:S01]  /*f460*/  HMMA.16816.F32 R28, R132.reuse, R148, RZ ;  /* 0x00000094841c723c */ /* 0x060fe200000018ff */
[----:B------:R-:W-:Y:S05]  /*f470*/  LDSM.16.M88.4 R172, [R198] ;  /* 0x00000000c6ac783b */ /* 0x000fea0000000200 */
[----:B------:R-:W-:Y:S03]  /*f480*/  HMMA.16816.F32 R32, R132, R150, RZ ;  /* 0x000000968420723c */ /* 0x000fe600000018ff */
[----:B------:R-:W1:Y:S03]  /*f490*/  LDSM.16.M88.4 R176, [R195+0xc000] ;  /* 0x00c00000c3b0783b */ /* 0x000e660000000200 */
[C---:B--2---:R-:W-:Y:S05]  /*f4a0*/  HMMA.16816.F32 R4, R152.reuse, R156, R4 ;  /* 0x0000009c9804723c */ /* 0x044fea0000001804 */
[----:B------:R-:W2:Y:S01]  /*f4b0*/  LDSM.16.M88.4 R132, [R195+0xc800] ;  /* 0x00c80000c384783b */ /* 0x000ea20000000200 */
[C---:B------:R-:W-:Y:S06]  /*f4c0*/  HMMA.16816.F32 R8, R152.reuse, R158, R8 ;  /* 0x0000009e9808723c */ /* 0x040fec0000001808 */
[C---:B---3--:R-:W-:Y:S01]  /*f4d0*/  HMMA.16816.F32 R12, R152.reuse, R160, R12 ;  /* 0x000000a0980c723c */ /* 0x048fe2000000180c */
[----:B------:R-:W3:Y:S05]  /*f4e0*/  LDSM.16.M88.4 R136, [R195+0xd000] ;  /* 0x00d00000c388783b */ /* 0x000eea0000000200 */
[C---:B------:R-:W-:Y:S03]  /*f4f0*/  HMMA.16816.F32 R16, R152.reuse, R162, R16 ;  /* 0x000000a29810723c */ /* 0x040fe60000001810 */
[----:B------:R-:W5:Y:S03]  /*f500*/  LDSM.16.M88.4 R140, [R195+0xd800] ;  /* 0x00d80000c38c783b */ /* 0x000f660000000200 */
[C---:B------:R-:W-:Y:S05]  /*f510*/  HMMA.16816.F32 R20, R152.reuse, R164, R20 ;  /* 0x000000a49814723c */ /* 0x040fea0000001814 */
[----:B------:R-:W-:Y:S01]  /*f520*/  LDSM.16.M88.4 R144, [R197] ;  /* 0x00000000c590783b */ /* 0x000fe20000000200 */
[C---:B------:R-:W-:Y:S06]  /*f530*/  HMMA.16816.F32 R24, R152.reuse, R166, R24 ;  /* 0x000000a69818723c */ /* 0x040fec0000001818 */
[C---:B----4-:R-:W-:Y:S01]  /*f540*/  HMMA.16816.F32 R28, R152.reuse, R168, R28 ;  /* 0x000000a8981c723c */ /* 0x050fe2000000181c */
[----:B------:R-:W4:Y:S05]  /*f550*/  LDSM.16.M88.4 R148, [R188] ;  /* 0x00000000bc94783b */ /* 0x000f2a0000000200 */
[----:B------:R-:W-:Y:S03]  /*f560*/  HMMA.16816.F32 R32, R152, R170, R32 ;  /* 0x000000aa9820723c */ /* 0x000fe60000001820 */
[----:B------:R-:W4:Y:S03]  /*f570*/  LDSM.16.M88.4 R152, [R188+0x800] ;  /* 0x00080000bc98783b */ /* 0x000f260000000200 */
[C---:B-1----:R-:W-:Y:S05]  /*f580*/  HMMA.16816.F32 R4, R172.reuse, R176, R4 ;  /* 0x000000b0ac04723c */ /* 0x042fea0000001804 */
[----:B------:R-:W1:Y:S01]  /*f590*/  LDSM.16.M88.4 R156, [R188+0x1000] ;  /* 0x00100000bc9c783b */ /* 0x000e620000000200 */
[C---:B------:R-:W-:Y:S06]  /*f5a0*/  HMMA.16816.F32 R8, R172.reuse, R178, R8 ;  /* 0x000000b2ac08723c */ /* 0x040fec0000001808 */
[C---:B--2---:R-:W-:Y:S01]  /*f5b0*/  HMMA.16816.F32 R12, R172.reuse, R132, R12 ;  /* 0x00000084ac0c723c */ /* 0x044fe2000000180c */
[----:B------:R-:W2:Y:S05]  /*f5c0*/  LDSM.16.M88.4 R160, [R188+0x1800] ;  /* 0x00180000bca0783b */ /* 0x000eaa0000000200 */
[C---:B------:R-:W-:Y:S03]  /*f5d0*/  HMMA.16816.F32 R16, R172.reuse, R134, R16 ;  /* 0x00000086ac10723c */ /* 0x040fe60000001810 */
[----:B------:R-:W-:Y:S03]  /*f5e0*/  LDSM.16.M88.4 R164, [R202+0x4000] ;  /* 0x00400000caa4783b */ /* 0x000fe60000000200 */
[C---:B---3--:R-:W-:Y:S05]  /*f5f0*/  HMMA.16816.F32 R20, R172.reuse, R136, R20 ;  /* 0x00000088ac14723c */ /* 0x048fea0000001814 */
[----:B------:R-:W3:Y:S01]  /*f600*/  LDSM.16.M88.4 R168, [R201+0xe000] ;  /* 0x00e00000c9a8783b */ /* 0x000ee20000000200 */
[C---:B------:R-:W-:Y:S06]  /*f610*/  HMMA.16816.F32 R24, R172.reuse, R138, R24 ;  /* 0x0000008aac18723c */ /* 0x040fec0000001818 */
[C---:B-----5:R-:W-:Y:S01]  /*f620*/  HMMA.16816.F32 R28, R172.reuse, R140, R28 ;  /* 0x0000008cac1c723c */ /* 0x060fe2000000181c */
[----:B------:R-:W5:Y:S05]  /*f630*/  LDSM.16.M88.4 R132, [R201+0xe800] ;  /* 0x00e80000c984783b */ /* 0x000f6a0000000200 */
[----:B------:R-:W-:Y:S03]  /*f640*/  HMMA.16816.F32 R32, R172, R142, R32 ;  /* 0x0000008eac20723c */ /* 0x000fe60000001820 */
[----:B------:R-:W5:Y:S03]  /*f650*/  LDSM.16.M88.4 R136, [R201+0xf000] ;  /* 0x00f00000c988783b */ /* 0x000f660000000200 */
[C---:B----4-:R-:W-:Y:S05]  /*f660*/  HMMA.16816.F32 R4, R144.reuse, R148, R4 ;  /* 0x000000949004723c */ /* 0x050fea0000001804 */
[----:B------:R-:W4:Y:S01]  /*f670*/  LDSM.16.M88.4 R140, [R201+0xf800] ;  /* 0x00f80000c98c783b */ /* 0x000f220000000200 */
[C---:B------:R-:W-:Y:S06]  /*f680*/  HMMA.16816.F32 R8, R144.reuse, R150, R8 ;  /* 0x000000969008723c */ /* 0x040fec0000001808 */
[C---:B------:R-:W-:Y:S01]  /*f690*/  HMMA.16816.F32 R12, R144.reuse, R152, R12 ;  /* 0x00000098900c723c */ /* 0x040fe2000000180c */
[----:B------:R-:W-:Y:S05]  /*f6a0*/  LDSM.16.M88.4 R172, [R200+0x4000] ;  /* 0x00400000c8ac783b */ /* 0x000fea0000000200 */
[C---:B------:R-:W-:Y:S03]  /*f6b0*/  HMMA.16816.F32 R16, R144.reuse, R154, R16 ;  /* 0x0000009a9010723c */ /* 0x040fe60000001810 */
[----:B------:R-:W4:Y:S03]  /*f6c0*/  LDSM.16.M88.4 R176, [R187] ;  /* 0x00000000bbb0783b */ /* 0x000f260000000200 */
[C---:B-1----:R-:W-:Y:S05]  /*f6d0*/  HMMA.16816.F32 R20, R144.reuse, R156, R20 ;  /* 0x0000009c9014723c */ /* 0x042fea0000001814 */
[----:B------:R-:W-:Y:S01]  /*f6e0*/  LDSM.16.M88.4 R148, [R185] ;  /* 0x00000000b994783b */ /* 0x000fe20000000200 */
[C---:B------:R-:W-:Y:S06]  /*f6f0*/  HMMA.16816.F32 R24, R144.reuse, R158, R24 ;  /* 0x0000009e9018723c */ /* 0x040fec0000001818 */
[C---:B--2---:R-:W-:Y:S01]  /*f700*/  HMMA.16816.F32 R28, R144.reuse, R160, R28 ;  /* 0x000000a0901c723c */ /* 0x044fe2000000181c */
[----:B------:R-:W-:Y:S05]  /*f710*/  LDSM.16.M88.4 R152, [R184] ;  /* 0x00000000b898783b */ /* 0x000fea0000000200 */
[----:B------:R-:W-:Y:S03]  /*f720*/  HMMA.16816.F32 R32, R144, R162, R32 ;  /* 0x000000a29020723c */ /* 0x000fe60000001820 */
[----:B------:R-:W1:Y:S03]  /*f730*/  LDSM.16.M88.4 R144, [R186] ;  /* 0x00000000ba90783b */ /* 0x000e660000000200 */
[C---:B---3--:R-:W-:Y:S05]  /*f740*/  HMMA.16816.F32 R4, R164.reuse, R168, R4 ;  /* 0x000000a8a404723c */ /* 0x048fea0000001804 */
[----:B------:R-:W-:Y:S01]  /*f750*/  LDSM.16.M88.4 R156, [R198+0x4000] ;  /* 0x00400000c69c783b */ /* 0x000fe20000000200 */
[C---:B------:R-:W-:Y:S06]  /*f760*/  HMMA.16816.F32 R8, R164.reuse, R170, R8 ;  /* 0x000000aaa408723c */ /* 0x040fec0000001808 */
[C---:B-----5:R-:W-:Y:S01]  /*f770*/  HMMA.16816.F32 R12, R164.reuse, R132, R12 ;  /* 0x00000084a40c723c */ /* 0x060fe2000000180c */
[----:B------:R-:W2:Y:S05]  /*f780*/  LDSM.16.M88.4 R160, [R195+0xe000] ;  /* 0x00e00000c3a0783b */ /* 0x000eaa0000000200 */
[C---:B------:R-:W-:Y:S03]  /*f790*/  HMMA.16816.F32 R16, R164.reuse, R134, R16 ;  /* 0x00000086a410723c */ /* 0x040fe60000001810 */
[----:B------:R-:W3:Y:S03]  /*f7a0*/  LDSM.16.M88.4 R132, [R195+0xe800] ;  /* 0x00e80000c384783b */ /* 0x000ee60000000200 */
[C---:B------:R-:W-:Y:S05]  /*f7b0*/  HMMA.16816.F32 R20, R164.reuse, R136, R20 ;  /* 0x00000088a414723c */ /* 0x040fea0000001814 */
[----:B------:R-:W-:Y:S01]  /*f7c0*/  LDSM.16.M88.4 R168, [R188+0x2000] ;  /* 0x00200000bca8783b */ /* 0x000fe20000000200 */
[C---:B------:R-:W-:Y:S06]  /*f7d0*/  HMMA.16816.F32 R24, R164.reuse, R138, R24 ;  /* 0x0000008aa418723c */ /* 0x040fec0000001818 */
[C---:B----4-:R-:W-:Y:S01]  /*f7e0*/  HMMA.16816.F32 R28, R164.reuse, R140, R28 ;  /* 0x0000008ca41c723c */ /* 0x050fe2000000181c */
[----:B------:R-:W4:Y:S05]  /*f7f0*/  LDSM.16.M88.4 R136, [R195+0xf000] ;  /* 0x00f00000c388783b */ /* 0x000f2a0000000200 */
[----:B------:R-:W-:Y:S03]  /*f800*/  HMMA.16816.F32 R32, R164, R142, R32 ;  /* 0x0000008ea420723c */ /* 0x000fe60000001820 */
[----:B------:R-:W5:Y:S03]  /*f810*/  LDSM.16.M88.4 R140, [R195+0xf800] ;  /* 0x00f80000c38c783b */ /* 0x000f660000000200 */
[C---:B------:R-:W-:Y:S05]  /*f820*/  HMMA.16816.F32 R4, R172.reuse, R176, R4 ;  /* 0x000000b0ac04723c */ /* 0x040fea0000001804 */
[----:B------:R-:W5:Y:S01]  /*f830*/  LDSM.16.M88.4 R164, [R197+0x4000] ;  /* 0x00400000c5a4783b */ /* 0x000f620000000200 */
[C---:B------:R-:W-:Y:S06]  /*f840*/  HMMA.16816.F32 R8, R172.reuse, R178, R8 ;  /* 0x000000b2ac08723c */ /* 0x040fec0000001808 */
[C---:B-1----:R-:W-:Y:S01]  /*f850*/  HMMA.16816.F32 R12, R172.reuse, R144, R12 ;  /* 0x00000090ac0c723c */ /* 0x042fe2000000180c */
[----:B------:R-:W-:Y:S05]  /*f860*/  LDSM.16.M88.4 R176, [R201+0x10000] ;  /* 0x01000000c9b0783b */ /* 0x000fea0000000200 */
[C---:B------:R-:W-:Y:S03]  /*f870*/  HMMA.16816.F32 R16, R172.reuse, R146, R16 ;  /* 0x00000092ac10723c */ /* 0x040fe60000001810 */
[----:B------:R-:W1:Y:S03]  /*f880*/  LDSM.16.M88.4 R144, [R188+0x2800] ;  /* 0x00280000bc90783b */ /* 0x000e660000000200 */
[C---:B------:R-:W-:Y:S06]  /*f890*/  HMMA.16816.F32 R20, R172.reuse, R148, R20 ;  /* 0x00000094ac14723c */ /* 0x040fec0000001814 */
[C---:B------:R-:W-:Y:S01]  /*f8a0*/  HMMA.16816.F32 R24, R172.reuse, R150, R24 ;  /* 0x00000096ac18723c */ /* 0x040fe20000001818 */
[----:B------:R-:W1:Y:S05]  /*f8b0*/  LDSM.16.M88.4 R148, [R188+0x3000] ;  /* 0x00300000bc94783b */ /* 0x000e6a0000000200 */
[C---:B------:R-:W-:Y:S06]  /*f8c0*/  HMMA.16816.F32 R28, R172.reuse, R152, R28 ;  /* 0x00000098ac1c723c */ /* 0x040fec000000181c */
[----:B------:R-:W-:Y:S01]  /*f8d0*/  HMMA.16816.F32 R32, R172, R154, R32 ;  /* 0x0000009aac20723c */ /* 0x000fe20000001820 */
[----:B------:R-:W1:Y:S05]  /*f8e0*/  LDSM.16.M88.4 R152, [R188+0x3800] ;  /* 0x00380000bc98783b */ /* 0x000e6a0000000200 */
[C---:B--2---:R-:W-:Y:S03]  /*f8f0*/  HMMA.16816.F32 R4, R156.reuse, R160, R4 ;  /* 0x000000a09c04723c */ /* 0x044fe60000001804 */
[----:B------:R-:W2:Y:S03]  /*f900*/  LDSM.16.M88.4 R172, [R202+0x8000] ;  /* 0x00800000caac783b */ /* 0x000ea60000000200 */
[C---:B------:R-:W-:Y:S05]  /*f910*/  HMMA.16816.F32 R8, R156.reuse, R162, R8 ;  /* 0x000000a29c08723c */ /* 0x040fea0000001808 */
[----:B------:R-:W-:Y:S01]  /*f920*/  LDSM.16.M88.4 R160, [R183] ;  /* 0x00000000b7a0783b */ /* 0x000fe20000000200 */
[C---:B---3--:R-:W-:Y:S06]  /*f930*/  HMMA.16816.F32 R12, R156.reuse, R132, R12 ;  /* 0x000000849c0c723c */ /* 0x048fec000000180c */
        /* <DEDUP_REMOVED lines=8> */
[C---:B------:R-:W-:Y:S03]  /*f9c0*/  HMMA.16816.F32 R4, R164.reuse, R168, R4 ;  /* 0x000000a8a404723c */ /* 0x040fe60000001804 */
[----:B------:R-:W5:Y:S03]  /*f9d0*/  LDSM.16.M88.4 R156, [R200+0x8000] ;  /* 0x00800000c89c783b */ /* 0x000f660000000200 */
[C---:B------:R-:W-:Y:S05]  /*f9e0*/  HMMA.16816.F32 R8, R164.reuse, R170, R8 ;  /* 0x000000aaa408723c */ /* 0x040fea0000001808 */
        /* <DEDUP_REMOVED lines=10> */
[C---:B--2---:R-:W-:Y:S03]  /*fa90*/  HMMA.16816.F32 R4, R172.reuse, R176, R4 ;  /* 0x000000b0ac04723c */ /* 0x044fe60000001804 */
[----:B------:R-:W2:Y:S03]  /*faa0*/  LDSM.16.M88.4 R164, [R198+0x8000] ;  /* 0x00800000c6a4783b */ /* 0x000ea60000000200 */
[C---:B------:R-:W-:Y:S05]  /*fab0*/  HMMA.16816.F32 R8, R172.reuse, R178, R8 ;  /* 0x000000b2ac08723c */ /* 0x040fea0000001808 */
[----:B------:R-:W-:Y:S01]  /*fac0*/  LDSM.16.M88.4 R176, [R188+0x4000] ;  /* 0x00400000bcb0783b */ /* 0x000fe20000000200 */
        /* <DEDUP_REMOVED lines=11> */
[C---:B------:R-:W-:Y:S06]  /*fb80*/  HMMA.16816.F32 R8, R156.reuse, R162, R8 ;  /* 0x000000a29c08723c */ /* 0x040fec0000001808 */
[C---:B-1----:R-:W-:Y:S06]  /*fb90*/  HMMA.16816.F32 R12, R156.reuse, R144, R12 ;  /* 0x000000909c0c723c */ /* 0x042fec000000180c */
[C---:B------:R-:W-:Y:S06]  /*fba0*/  HMMA.16816.F32 R16, R156.reuse, R146, R16 ;  /* 0x000000929c10723c */ /* 0x040fec0000001810 */
[C---:B------:R-:W-:Y:S06]  /*fbb0*/  HMMA.16816.F32 R20, R156.reuse, R148, R20 ;  /* 0x000000949c14723c */ /* 0x040fec0000001814 */
[C---:B------:R-:W-:Y:S06]  /*fbc0*/  HMMA.16816.F32 R24, R156.reuse, R150, R24 ;  /* 0x000000969c18723c */ /* 0x040fec0000001818 */
[C---:B------:R-:W-:Y:S06]  /*fbd0*/  HMMA.16816.F32 R28, R156.reuse, R152, R28 ;  /* 0x000000989c1c723c */ /* 0x040fec000000181c */
[----:B------:R-:W-:Y:S06]  /*fbe0*/  HMMA.16816.F32 R32, R156, R154, R32 ;  /* 0x0000009a9c20723c */ /* 0x000fec0000001820 */
[C---:B--2---:R-:W-:Y:S06]  /*fbf0*/  HMMA.16816.F32 R4, R164.reuse, R168, R4 ;  /* 0x000000a8a404723c */ /* 0x044fec0000001804 */
[C---:B------:R-:W-:Y:S06]  /*fc00*/  HMMA.16816.F32 R8, R164.reuse, R170, R8 ;  /* 0x000000aaa408723c */ /* 0x040fec0000001808 */
[C---:B---3--:R-:W-:Y:S06]  /*fc10*/  HMMA.16816.F32 R12, R164.reuse, R132, R12 ;  /* 0x00000084a40c723c */ /* 0x048fec000000180c */
[C---:B------:R-:W-:Y:S01]  /*fc20*/  HMMA.16816.F32 R16, R164.reuse, R134, R16 ;  /* 0x00000086a410723c */ /* 0x040fe20000001810 */
[----:B------:R-:W1:Y:S05]  /*fc30*/  LDSM.16.M88.4 R132, [R188+0x4800] ;  /* 0x00480000bc84783b */ /* 0x000e6a0000000200 */
[C---:B----4-:R-:W-:Y:S06]  /*fc40*/  HMMA.16816.F32 R20, R164.reuse, R136, R20 ;  /* 0x00000088a414723c */ /* 0x050fec0000001814 */
[C---:B------:R-:W-:Y:S06]  /*fc50*/  HMMA.16816.F32 R24, R164.reuse, R138, R24 ;  /* 0x0000008aa418723c */ /* 0x040fec0000001818 */
[C---:B-----5:R-:W-:Y:S06]  /*fc60*/  HMMA.16816.F32 R28, R164.reuse, R140, R28 ;  /* 0x0000008ca41c723c */ /* 0x060fec000000181c */
[----:B------:R-:W-:Y:S06]  /*fc70*/  HMMA.16816.F32 R32, R164, R142, R32 ;  /* 0x0000008ea420723c */ /* 0x000fec0000001820 */
[C---:B------:R-:W-:Y:S06]  /*fc80*/  HMMA.16816.F32 R4, R172.reuse, R176, R4 ;  /* 0x000000b0ac04723c */ /* 0x040fec0000001804 */
[C---:B------:R-:W-:Y:S06]  /*fc90*/  HMMA.16816.F32 R8, R172.reuse, R178, R8 ;  /* 0x000000b2ac08723c */ /* 0x040fec0000001808 */
[C---:B-1----:R-:W-:Y:S06]  /*fca0*/  HMMA.16816.F32 R12, R172.reuse, R132, R12 ;  /* 0x00000084ac0c723c */ /* 0x042fec000000180c */
[C---:B------:R-:W-:Y:S01]  /*fcb0*/  HMMA.16816.F32 R16, R172.reuse, R134, R16 ;  /* 0x00000086ac10723c */ /* 0x040fe20000001810 */
[----:B------:R-:W1:Y:S05]  /*fcc0*/  LDSM.16.M88.4 R132, [R188+0x5000] ;  /* 0x00500000bc84783b */ /* 0x000e6a0000000200 */
[----:B------:R-:W-:Y:S01]  /*fcd0*/  FMUL.FTZ R224, R4, UR10 ;  /* 0x0000000a04e07c20 */ /* 0x000fe20008410000 */
[----:B------:R-:W-:Y:S01]  /*fce0*/  FMUL.FTZ R226, R5, UR10 ;  /* 0x0000000a05e27c20 */ /* 0x000fe20008410000 */
[----:B------:R-:W-:Y:S03]  /*fcf0*/  FMUL.FTZ R241, R6, UR10 ;  /* 0x0000000a06f17c20 */ /* 0x000fe60008410000 */
[----:B------:R-:W-:Y:S01]  /*fd00*/  FMUL.FTZ R239, R7, UR10 ;  /* 0x0000000a07ef7c20 */ /* 0x000fe20008410000 */
[----:B------:R-:W2:Y:S01]  /*fd10*/  MUFU.TANH R224, R224 ;  /* 0x000000e000e07308 */ /* 0x000ea20000002400 */
[----:B------:R-:W-:Y:S01]  /*fd20*/  FMUL.FTZ R232, R8, UR10 ;  /* 0x0000000a08e87c20 */ /* 0x000fe20008410000 */
[----:B------:R-:W-:Y:S01]  /*fd30*/  FMUL.FTZ R231, R9, UR10 ;  /* 0x0000000a09e77c20 */ /* 0x000fe20008410000 */
[----:B------:R-:W-:Y:S01]  /*fd40*/  FMUL.FTZ R229, R11, UR10 ;  /* 0x0000000a0be57c20 */ /* 0x000fe20008410000 */
[----:B------:R-:W-:Y:S02]  /*fd50*/  FMUL.FTZ R227, R10, UR10 ;  /* 0x0000000a0ae37c20 */ /* 0x000fe40008410000 */
[----:B------:R-:W-:Y:S04]  /*fd60*/  FMUL.FTZ R234, R13, UR10 ;  /* 0x0000000a0dea7c20 */ /* 0x000fe80008410000 */
[----:B------:R-:W3:Y:S10]  /*fd70*/  MUFU.TANH R226, R226 ;  /* 0x000000e200e27308 */ /* 0x000ef40000002400 */
[----:B------:R-:W4:Y:S01]  /*fd80*/  MUFU.TANH R241, R241 ;  /* 0x000000f100f17308 */ /* 0x000f220000002400 */
[----:B--2---:R-:W-:Y:S01]  /*fd90*/  FFMA.FTZ R224, R235, -UR19, R224 ;  /* 0x80000013ebe07c23 */ /* 0x004fe200080100e0 */
[----:B------:R-:W-:Y:S04]  /*fda0*/  FMUL.FTZ R235, R12, UR10 ;  /* 0x0000000a0ceb7c20 */ /* 0x000fe80008410000 */
[----:B------:R-:W-:Y:S01]  /*fdb0*/  FSEL R247, R224, -INF , !P4 ;  /* 0xff800000e0f77808 */ /* 0x000fe20006000000 */
[----:B------:R-:W-:Y:S01]  /*fdc0*/  IMAD.IADD R224, R219, 0x1, -R236 ;  /* 0x00000001dbe07824 */ /* 0x000fe200078e0aec */
[CC--:B------:R-:W-:Y:S02]  /*fdd0*/  ISETP.GE.AND P4, PT, R236.reuse, R218.reuse, PT ;  /* 0x000000daec00720c */ /* 0x0c0fe40003f86270 */
[----:B------:R-:W2:Y:S01]  /*fde0*/  MUFU.TANH R239, R239 ;  /* 0x000000ef00ef7308 */ /* 0x000ea20000002400 */
[----:B---3--:R-:W-:Y:S01]  /*fdf0*/  FFMA.FTZ R226, R233, -UR19, R226 ;  /* 0x80000013e9e27c23 */ /* 0x008fe200080100e2 */
[----:B------:R-:W-:Y:S01]  /*fe00*/  VIADD R233, R3, 0x9 ;  /* 0x0000000903e97836 */ /* 0x000fe20000000000 */
[----:B------:R-:W-:Y:S01]  /*fe10*/  ISETP.GE.OR P4, PT, R236, R217, !P4 ;  /* 0x000000d9ec00720c */ /* 0x000fe20006786670 */
[C---:B-1----:R-:W-:Y:S03]  /*fe20*/  HMMA.16816.F32 R20, R172.reuse, R132, R20 ;  /* 0x00000084ac14723c */ /* 0x042fe60000001814 */
[----:B------:R-:W-:Y:S01]  /*fe30*/  FSEL R243, R226, -INF , !P0 ;  /* 0xff800000e2f37808 */ /* 0x000fe20004000000 */
[----:B----4-:R-:W-:Y:S01]  /*fe40*/  FFMA.FTZ R241, R230, -UR19, R241 ;  /* 0x80000013e6f17c23 */ /* 0x010fe200080100f1 */
[-C--:B------:R-:W-:Y:S01]  /*fe50*/  ISETP.GE.AND P0, PT, R236, R215.reuse, PT ;  /* 0x000000d7ec00720c */ /* 0x080fe20003f06270 */
[C---:B------:R-:W-:Y:S01]  /*fe60*/  HMMA.16816.F32 R24, R172.reuse, R134, R24 ;  /* 0x00000086ac18723c */ /* 0x040fe20000001818 */
[----:B------:R-:W1:Y:S01]  /*fe70*/  LDSM.16.M88.4 R132, [R188+0x5800] ;  /* 0x00580000bc84783b */ /* 0x000e620000000200 */
[----:B------:R-:W-:Y:S04]  /*fe80*/  DEPBAR.LE SB0, 0x0 ;  /* 0x000080000000791a */ /* 0x000fe80000000000 */
[----:B------:R-:W-:Y:S01]  /*fe90*/  FSEL R241, R241, -INF , !P5 ;  /* 0xff800000f1f17808 */ /* 0x000fe20006800000 */
[----:B--2---:R-:W-:Y:S01]  /*fea0*/  FFMA.FTZ R239, R228, -UR19, R239 ;  /* 0x80000013e4ef7c23 */ /* 0x004fe200080100ef */
[----:B------:R-:W-:Y:S01]  /*feb0*/  ISETP.GE.AND P5, PT, R233, R218, PT ;  /* 0x000000dae900720c */ /* 0x000fe20003fa6270 */
[----:B------:R-:W-:Y:S01]  /*fec0*/  BAR.SYNC.DEFER_BLOCKING 0x0 ;  /* 0x0000000000007b1d */ /* 0x000fe20000010000 */
[-C--:B------:R-:W-:Y:S01]  /*fed0*/  ISETP.GE.OR P0, PT, R236, R214.reuse, !P0 ;  /* 0x000000d6ec00720c */ /* 0x080fe20004706670 */
[C---:B------:R-:W-:Y:S01]  /*fee0*/  IMAD.IADD R226, R216.reuse, 0x1, -R236 ;  /* 0x00000001d8e27824 */ /* 0x040fe200078e0aec */
[----:B------:R-:W-:Y:S01]  /*fef0*/  FSEL R239, R239, -INF , !P6 ;  /* 0xff800000efef7808 */ /* 0x000fe20007000000 */
[--C-:B------:R-:W-:Y:S01]  /*ff00*/  IMAD.IADD R238, R219, 0x1, -R233.reuse ;  /* 0x00000001dbee7824 */ /* 0x100fe200078e0ae9 */
[C---:B------:R-:W-:Y:S01]  /*ff10*/  ISETP.GE.AND P6, PT, R233.reuse, R215, PT ;  /* 0x000000d7e900720c */ /* 0x040fe20003fc6270 */
[----:B------:R-:W-:Y:S01]  /*ff20*/  IMAD.IADD R236, R216, 0x1, -R233 ;  /* 0x00000001d8ec7824 */ /* 0x000fe200078e0ae9 */
[C---:B------:R-:W-:Y:S01]  /*ff30*/  ISETP.GE.OR P5, PT, R233.reuse, R217, !P5 ;  /* 0x000000d9e900720c */ /* 0x040fe20006fa6670 */
[----:B------:R-:W-:Y:S01]  /*ff40*/  FMUL.FTZ R228, R14, UR10 ;  /* 0x0000000a0ee47c20 */ /* 0x000fe20008410000 */
[----:B------:R-:W-:Y:S01]  /*ff50*/  ISETP.GE.OR P6, PT, R233, R214, !P6 ;  /* 0x000000d6e900720c */ /* 0x000fe200077c6670 */
[----:B------:R-:W-:Y:S01]  /*ff60*/  FMUL.FTZ R230, R15, UR10 ;  /* 0x0000000a0fe67c20 */ /* 0x000fe20008410000 */
[----:B------:R-:W-:Y:S02]  /*ff70*/  IABS R233, R224 ;  /* 0x000000e000e97213 */ /* 0x000fe40000000000 */
[----:B------:R-:W-:Y:S02]  /*ff80*/  IABS R238, R238 ;  /* 0x000000ee00ee7213 */ /* 0x000fe40000000000 */
[----:B------:R-:W-:Y:S01]  /*ff90*/  I2FP.F32.S32 R233, R233 ;  /* 0x000000e900e97245 */ /* 0x000fe20000201400 */
[----:B------:R-:W-:Y:S01]  /*ffa0*/  FMUL.FTZ R25, R25, UR10 ;  /* 0x0000000a19197c20 */ /* 0x000fe20008410000 */
[----:B------:R-:W-:Y:S01]  /*ffb0*/  I2FP.F32.S32 R238, R238 ;  /* 0x000000ee00ee7245 */ /* 0x000fe20000201400 */
[----:B------:R-:W-:Y:S01]  /*ffc0*/  FMUL.FTZ R24, R24, UR10 ;  /* 0x0000000a18187c20 */ /* 0x000fe20008410000 */
[----:B------:R-:W-:Y:S01]  /*ffd0*/  IABS R224, R236 ;  /* 0x000000ec00e07213 */ /* 0x000fe20000000000 */
[----:B------:R-:W-:Y:S01]  /*ffe0*/  FMUL.FTZ R27, R27, UR10 ;  /* 0x0000000a1b1b7c20 */ /* 0x000fe20008410000 */
[----:B------:R-:W-:Y:S01]  /*fff0*/  IABS R226, R226 ;  /* 0x000000e200e27213 */ /* 0x000fe20000000000 */
[----:B------:R-:W-:Y:S01]  /*10000*/  FMUL.FTZ R26, R26, UR10 ;  /* 0x0000000a1a1a7c20 */ /* 0x000fe20008410000 */
[----:B------:R-:W-:Y:S01]  /*10010*/  I2FP.F32.S32 R224, R224 ;  /* 0x000000e000e07245 */ /* 0x000fe20000201400 */
[----:B------:R-:W2:Y:S01]  /*10020*/  MUFU.TANH R232, R232 ;  /* 0x000000e800e87308 */ /* 0x000ea20000002400 */
[----:B------:R-:W-:Y:S01]  /*10030*/  I2FP.F32.S32 R226, R226 ;  /* 0x000000e200e27245 */ /* 0x000fe20000201400 */
[C---:B-1----:R-:W-:Y:S08]  /*10040*/  HMMA.16816.F32 R28, R172.reuse, R132, R28 ;  /* 0x00000084ac1c723c */ /* 0x042ff0000000181c */
[----:B------:R-:W1:Y:S01]  /*10050*/  MUFU.TANH R231, R231 ;  /* 0x000000e700e77308 */ /* 0x000e620000002400 */
[----:B------:R-:W-:Y:S09]  /*10060*/  HMMA.16816.F32 R32, R172, R134, R32 ;  /* 0x00000086ac20723c */ /* 0x000ff20000001820 */
[----:B------:R-:W3:Y:S02]  /*10070*/  MUFU.TANH R229, R229 ;  /* 0x000000e500e57308 */ /* 0x000ee40000002400 */
[----:B--2---:R-:W-:Y:S01]  /*10080*/  FFMA.FTZ R236, R233, -UR19, R232 ;  /* 0x80000013e9ec7c23 */ /* 0x004fe200080100e8 */
[----:B------:R-:W-:Y:S01]  /*10090*/  FMUL.FTZ R233, R17, UR10 ;  /* 0x0000000a11e97c20 */ /* 0x000fe20008410000 */
[----:B------:R-:W-:Y:S03]  /*100a0*/  FMUL.FTZ R232, R19, UR10 ;  /* 0x0000000a13e87c20 */ /* 0x000fe60008410000 */
[----:B------:R-:W-:Y:S03]  /*100b0*/  FSEL R14, R236, -INF , !P4 ;  /* 0xff800000ec0e7808 */ /* 0x000fe60006000000 */
[----:B------:R-:W2:Y:S01]  /*100c0*/  MUFU.TANH R227, R227 ;  /* 0x000000e300e37308 */ /* 0x000ea20000002400 */
[----:B-1----:R-:W-:Y:S05]  /*100d0*/  FFMA.FTZ R231, R238, -UR19, R231 ;  /* 0x80000013eee77c23 */ /* 0x002fea00080100e7 */
[----:B------:R-:W-:Y:S01]  /*100e0*/  FSEL R251, R231, -INF , !P5 ;  /* 0xff800000e7fb7808 */ /* 0x000fe20006800000 */
[----:B------:R-:W-:Y:S03]  /*100f0*/  IMAD.IADD R231, R219, 0x1, -R237 ;  /* 0x00000001dbe77824 */ /* 0x000fe600078e0aed */
[----:B------:R-:W1:Y:S01]  /*10100*/  MUFU.TANH R234, R234 ;  /* 0x000000ea00ea7308 */ /* 0x000e620000002400 */
[----:B---3--:R-:W-:Y:S01]  /*10110*/  FFMA.FTZ R245, R224, -UR19, R229 ;  /* 0x80000013e0f57c23 */ /* 0x008fe200080100e5 */
[----:B------:R-:W-:Y:S02]  /*10120*/  VIADD R224, R3, 0x10 ;  /* 0x0000001003e07836 */ /* 0x000fe40000000000 */
[----:B------:R-:W-:Y:S01]  /*10130*/  FMUL.FTZ R229, R16, UR10 ;  /* 0x0000000a10e57c20 */ /* 0x000fe20008410000 */
[----:B------:R-:W-:Y:S01]  /*10140*/  IABS R231, R231 ;  /* 0x000000e700e77213 */ /* 0x000fe20000000000 */
[----:B------:R-:W-:Y:S01]  /*10150*/  FMUL.FTZ R33, R33, UR10 ;  /* 0x0000000a21217c20 */ /* 0x000fe20008410000 */
[----:B------:R-:W-:Y:S01]  /*10160*/  FSEL R245, R245, -INF , !P6 ;  /* 0xff800000f5f57808 */ /* 0x000fe20007000000 */
[--C-:B------:R-:W-:Y:S01]  /*10170*/  IMAD.IADD R238, R219, 0x1, -R224.reuse ;  /* 0x00000001dbee7824 */ /* 0x100fe200078e0ae0 */
[C---:B------:R-:W-:Y:S01]  /*10180*/  ISETP.GE.AND P4, PT, R224.reuse, R218, PT ;  /* 0x000000dae000720c */ /* 0x040fe20003f86270 */
[----:B------:R3:W-:Y:S01]  /*10190*/  MUFU.TANH R236, R228 ;  /* 0x000000e400ec7308 */ /* 0x0007e20000002400 */
[----:B------:R-:W-:Y:S01]  /*101a0*/  ISETP.GE.AND P5, PT, R224, R215, PT ;  /* 0x000000d7e000720c */ /* 0x000fe20003fa6270 */
[----:B--2---:R-:W-:Y:S01]  /*101b0*/  FFMA.FTZ R226, R226, -UR19, R227 ;  /* 0x80000013e2e27c23 */ /* 0x004fe200080100e3 */
[----:B------:R-:W-:Y:S01]  /*101c0*/  I2FP.F32.S32 R231, R231 ;  /* 0x000000e700e77245 */ /* 0x000fe20000201400 */
[----:B------:R-:W-:Y:S01]  /*101d0*/  FMUL.FTZ R227, R18, UR10 ;  /* 0x0000000a12e37c20 */ /* 0x000fe20008410000 */
[----:B------:R-:W-:Y:S01]  /*101e0*/  ISETP.GE.OR P4, PT, R224, R217, !P4 ;  /* 0x000000d9e000720c */ /* 0x000fe20006786670 */
[----:B------:R-:W-:Y:S01]  /*101f0*/  FMUL.FTZ R32, R32, UR10 ;  /* 0x0000000a20207c20 */ /* 0x000fe20008410000 */
[----:B------:R-:W-:Y:S03]  /*10200*/  FSEL R249, R226, -INF , !P0 ;  /* 0xff800000e2f97808 */ /* 0x000fe60004000000 */
[----:B------:R-:W2:Y:S01]  /*10210*/  MUFU.TANH R235, R235 ;  /* 0x000000eb00eb7308 */ /* 0x000ea20000002400 */
[----:B------:R-:W-:Y:S01]  /*10220*/  ISETP.GE.OR P5, PT, R224, R214, !P5 ;  /* 0x000000d6e000720c */ /* 0x000fe20006fa6670 */
[C---:B------:R-:W-:Y:S01]  /*10230*/  IMAD.IADD R224, R216.reuse, 0x1, -R224 ;  /* 0x00000001d8e07824 */ /* 0x040fe200078e0ae0 */
[C---:B------:R-:W-:Y:S01]  /*10240*/  ISETP.GE.AND P0, PT, R237.reuse, R218, PT ;  /* 0x000000daed00720c */ /* 0x040fe20003f06270 */
[----:B------:R-:W-:Y:S01]  /*10250*/  IMAD.IADD R226, R216, 0x1, -R237 ;  /* 0x00000001d8e27824 */ /* 0x000fe200078e0aed */
[----:B------:R-:W-:Y:S01]  /*10260*/  ISETP.GE.AND P6, PT, R237, R215, PT ;  /* 0x000000d7ed00720c */ /* 0x000fe20003fc6270 */
[----:B-1----:R-:W-:Y:S01]  /*10270*/  FFMA.FTZ R231, R231, -UR19, R234 ;  /* 0x80000013e7e77c23 */ /* 0x002fe200080100ea */
[----:B------:R-:W-:Y:S03]  /*10280*/  IABS R224, R224 ;  /* 0x000000e000e07213 */ /* 0x000fe60000000000 */
[----:B------:R-:W1:Y:S01]  /*10290*/  MUFU.TANH R252, R230 ;  /* 0x000000e600fc7308 */ /* 0x000e620000002400 */
[----:B---3--:R-:W-:Y:S01]  /*102a0*/  IABS R228, R238 ;  /* 0x000000ee00e47213 */ /* 0x008fe20000000000 */
[----:B------:R-:W-:Y:S01]  /*102b0*/  VIADD R238, R3, 0x19 ;  /* 0x0000001903ee7836 */ /* 0x000fe20000000000 */
[----:B------:R-:W-:Y:S01]  /*102c0*/  IABS R226, R226 ;  /* 0x000000e200e27213 */ /* 0x000fe20000000000 */
[----:B------:R-:W-:Y:S01]  /*102d0*/  FMUL.FTZ R35, R35, UR10 ;  /* 0x0000000a23237c20 */ /* 0x000fe20008410000 */
[----:B------:R-:W-:Y:S01]  /*102e0*/  I2FP.F32.S32 R228, R228 ;  /* 0x000000e400e47245 */ /* 0x000fe20000201400 */
[----:B------:R-:W-:Y:S01]  /*102f0*/  IMAD.IADD R244, R219, 0x1, -R238 ;  /* 0x00000001dbf47824 */ /* 0x000fe200078e0aee */
[C---:B------:R-:W-:Y:S03]  /*10300*/  ISETP.GE.OR P0, PT, R237.reuse, R217, !P0 ;  /* 0x000000d9ed00720c */ /* 0x040fe60004706670 */
[----:B------:R3:W4:Y:S01]  /*10310*/  MUFU.TANH R234, R229 ;  /* 0x000000e500ea7308 */ /* 0x0007220000002400 */
[----:B------:R-:W-:Y:S01]  /*10320*/  ISETP.GE.OR P6, PT, R237, R214, !P6 ;  /* 0x000000d6ed00720c */ /* 0x000fe200077c6670 */
[----:B--2---:R-:W-:Y:S01]  /*10330*/  FFMA.FTZ R237, R228, -UR19, R235 ;  /* 0x80000013e4ed7c23 */ /* 0x004fe200080100eb */
[----:B------:R-:W-:Y:S01]  /*10340*/  I2FP.F32.S32 R224, R224 ;  /* 0x000000e000e07245 */ /* 0x000fe20000201400 */
[----:B------:R-:W-:Y:S01]  /*10350*/  VIADD R235, R3, 0x18 ;  /* 0x0000001803eb7836 */ /* 0x000fe20000000000 */
[----:B------:R-:W-:Y:S01]  /*10360*/  I2FP.F32.S32 R226, R226 ;  /* 0x000000e200e27245 */ /* 0x000fe20000201400 */
[----:B------:R-:W-:Y:S01]  /*10370*/  FMUL.FTZ R228, R21, UR10 ;  /* 0x0000000a15e47c20 */ /* 0x000fe20008410000 */
[----:B------:R-:W-:Y:S01]  /*10380*/  FSEL R237, R237, -INF , !P4 ;  /* 0xff800000eded7808 */ /* 0x000fe20006000000 */
[----:B------:R-:W-:Y:S01]  /*10390*/  FFMA.FTZ R236, R224, -UR19, R236 ;  /* 0x80000013e0ec7c23 */ /* 0x000fe200080100ec */
[----:B------:R-:W-:Y:S01]  /*103a0*/  FSEL R231, R231, -INF , !P0 ;  /* 0xff800000e7e77808 */ /* 0x000fe20004000000 */
[----:B-1----:R-:W-:Y:S01]  /*103b0*/  FFMA.FTZ R252, R226, -UR19, R252 ;  /* 0x80000013e2fc7c23 */ /* 0x002fe200080100fc */
[CC--:B------:R-:W-:Y:S01]  /*103c0*/  ISETP.GE.AND P4, PT, R235.reuse, R218.reuse, PT ;  /* 0x000000daeb00720c */ /* 0x0c0fe20003f86270 */
[----:B------:R-:W1:Y:S01]  /*103d0*/  MUFU.TANH R233, R233 ;  /* 0x000000e900e97308 */ /* 0x000e620000002400 */
[-C--:B------:R-:W-:Y:S01]  /*103e0*/  ISETP.GE.AND P0, PT, R235, R215.reuse, PT ;  /* 0x000000d7eb00720c */ /* 0x080fe20003f06270 */
[--C-:B------:R-:W-:Y:S01]  /*103f0*/  IMAD.IADD R242, R216, 0x1, -R235.reuse ;  /* 0x00000001d8f27824 */ /* 0x100fe200078e0aeb */
[----:B------:R-:W-:Y:S01]  /*10400*/  FSEL R252, R252, -INF , !P6 ;  /* 0xff800000fcfc7808 */ /* 0x000fe20007000000 */
[----:B------:R-:W-:Y:S01]  /*10410*/  FMUL.FTZ R230, R20, UR10 ;  /* 0x0000000a14e67c20 */ /* 0x000fe20008410000 */
[----:B---3--:R-:W-:Y:S01]  /*10420*/  FSEL R229, R236, -INF , !P5 ;  /* 0xff800000ece57808 */ /* 0x008fe20006800000 */
[----:B------:R-:W-:Y:S01]  /*10430*/  IMAD.IADD R236, R219, 0x1, -R235 ;  /* 0x00000001dbec7824 */ /* 0x000fe200078e0aeb */
[C---:B------:R-:W-:Y:S03]  /*10440*/  ISETP.GE.AND P5, PT, R238.reuse, R218, PT ;  /* 0x000000daee00720c */ /* 0x040fe60003fa6270 */
[----:B------:R-:W2:Y:S01]  /*10450*/  MUFU.TANH R227, R227 ;  /* 0x000000e300e37308 */ /* 0x000ea20000002400 */
[----:B------:R-:W-:Y:S01]  /*10460*/  ISETP.GE.AND P6, PT, R238, R215, PT ;  /* 0x000000d7ee00720c */ /* 0x000fe20003fc6270 */
[----:B------:R-:W-:Y:S01]  /*10470*/  FMUL.FTZ R224, R22, UR10 ;  /* 0x0000000a16e07c20 */ /* 0x000fe20008410000 */
[-C--:B------:R-:W-:Y:S01]  /*10480*/  ISETP.GE.OR P4, PT, R235, R217.reuse, !P4 ;  /* 0x000000d9eb00720c */ /* 0x080fe20006786670 */
[----:B------:R-:W-:Y:S01]  /*10490*/  FMUL.FTZ R226, R23, UR10 ;  /* 0x0000000a17e27c20 */ /* 0x000fe20008410000 */
[-C--:B------:R-:W-:Y:S01]  /*104a0*/  ISETP.GE.OR P0, PT, R235, R214.reuse, !P0 ;  /* 0x000000d6eb00720c */ /* 0x080fe20004706670 */
[----:B------:R-:W-:Y:S01]  /*104b0*/  IMAD.IADD R235, R216, 0x1, -R238 ;  /* 0x00000001d8eb7824 */ /* 0x000fe200078e0aee */
[C---:B------:R-:W-:Y:S03]  /*104c0*/  ISETP.GE.OR P5, PT, R238.reuse, R217, !P5 ;  /* 0x000000d9ee00720c */ /* 0x040fe60006fa6670 */
[----:B------:R-:W3:Y:S01]  /*104d0*/  MUFU.TANH R232, R232 ;  /* 0x000000e800e87308 */ /* 0x000ee20000002400 */
[----:B------:R-:W-:Y:S02]  /*104e0*/  ISETP.GE.OR P6, PT, R238, R214, !P6 ;  /* 0x000000d6ee00720c */ /* 0x000fe400077c6670 */
[----:B------:R-:W-:Y:S02]  /*104f0*/  IABS R240, R236 ;  /* 0x000000ec00f07213 */ /* 0x000fe40000000000 */
[----:B------:R-:W-:Y:S02]  /*10500*/  IABS R238, R244 ;  /* 0x000000f400ee7213 */ /* 0x000fe40000000000 */
[----:B------:R-:W-:Y:S03]  /*10510*/  IABS R236, R242 ;  /* 0x000000f200ec7213 */ /* 0x000fe60000000000 */
[----:B------:R5:W5:Y:S01]  /*10520*/  MUFU.TANH R248, R230 ;  /* 0x000000e600f87308 */ /* 0x000b620000002400 */
[----:B------:R-:W-:Y:S01]  /*10530*/  IABS R235, R235 ;  /* 0x000000eb00eb7213 */ /* 0x000fe20000000000 */
[C---:B------:R-:W-:Y:S01]  /*10540*/  VIADD R242, R3.reuse, 0x20 ;  /* 0x0000002003f27836 */ /* 0x040fe20000000000 */
[----:B------:R-:W-:Y:S02]  /*10550*/  I2FP.F32.S32 R240, R240 ;  /* 0x000000f000f07245 */ /* 0x000fe40000201400 */
[----:B------:R-:W-:Y:S02]  /*10560*/  I2FP.F32.S32 R238, R238 ;  /* 0x000000ee00ee7245 */ /* 0x000fe40000201400 */
[----:B------:R-:W-:Y:S01]  /*10570*/  I2FP.F32.S32 R236, R236 ;  /* 0x000000ec00ec7245 */ /* 0x000fe20000201400 */
[----:B----4-:R-:W-:Y:S01]  /*10580*/  FFMA.FTZ R234, R240, -UR19, R234 ;  /* 0x80000013f0ea7c23 */ /* 0x010fe200080100ea */
[----:B------:R-:W-:Y:S01]  /*10590*/  I2FP.F32.S32 R235, R235 ;  /* 0x000000eb00eb7245 */ /* 0x000fe20000201400 */
[----:B-1----:R-:W-:Y:S01]  /*105a0*/  FFMA.FTZ R233, R238, -UR19, R233 ;  /* 0x80000013eee97c23 */ /* 0x002fe200080100e9 */
[----:B------:R-:W-:Y:S02]  /*105b0*/  VIADD R238, R3, 0x21 ;  /* 0x0000002103ee7836 */ /* 0x000fe40000000000 */
[----:B--2---:R-:W-:Y:S01]  /*105c0*/  FFMA.FTZ R227, R236, -UR19, R227 ;  /* 0x80000013ece37c23 */ /* 0x004fe200080100e3 */
[----:B------:R-:W-:Y:S01]  /*105d0*/  MUFU.TANH R240, R224 ;  /* 0x000000e000f07308 */ /* 0x000fe20000002400 */
[----:B---3--:R-:W-:Y:S01]  /*105e0*/  FFMA.FTZ R232, R235, -UR19, R232 ;  /* 0x80000013ebe87c23 */ /* 0x008fe200080100e8 */
[----:B------:R-:W-:Y:S01]  /*105f0*/  FSEL R235, R234, -INF , !P4 ;  /* 0xff800000eaeb7808 */ /* 0x000fe20006000000 */
[----:B------:R-:W-:Y:S01]  /*10600*/  IMAD.IADD R234, R216, 0x1, -R242 ;  /* 0x00000001d8ea7824 */ /* 0x000fe200078e0af2 */
[----:B------:R-:W-:Y:S01]  /*10610*/  FSEL R233, R233, -INF , !P5 ;  /* 0xff800000e9e97808 */ /* 0x000fe20006800000 */
[----:B-----5:R-:W-:Y:S01]  /*10620*/  IMAD.IADD R230, R219, 0x1, -R238 ;  /* 0x00000001dbe67824 */ /* 0x020fe200078e0aee */
[CC--:B------:R-:W-:Y:S01]  /*10630*/  ISETP.GE.AND P4, PT, R242.reuse, R218.reuse, PT ;  /* 0x000000daf200720c */ /* 0x0c0fe20003f86270 */
[----:B------:R-:W-:Y:S01]  /*10640*/  VIADD R236, R3, 0x28 ;  /* 0x0000002803ec7836 */ /* 0x000fe20000000000 */
[-C--:B------:R-:W-:Y:S02]  /*10650*/  ISETP.GE.AND P5, PT, R242, R215.reuse, PT ;  /* 0x000000d7f200720c */ /* 0x080fe40003fa6270 */
[----:B------:R1:W2:Y:S01]  /*10660*/  MUFU.TANH R246, R228 ;  /* 0x000000e400f67308 */ /* 0x0002a20000002400 */
[----:B------:R-:W-:Y:S02]  /*10670*/  FSEL R227, R227, -INF , !P0 ;  /* 0xff800000e3e37808 */ /* 0x000fe40004000000 */
[----:B------:R-:W-:Y:S01]  /*10680*/  FSEL R250, R232, -INF , !P6 ;  /* 0xff800000e8fa7808 */ /* 0x000fe20007000000 */
[C---:B------:R-:W-:Y:S01]  /*10690*/  IMAD.IADD R232, R219.reuse, 0x1, -R242 ;  /* 0x00000001dbe87824 */ /* 0x040fe200078e0af2 */
[C---:B------:R-:W-:Y:S02]  /*106a0*/  ISETP.GE.AND P0, PT, R238.reuse, R218, PT ;  /* 0x000000daee00720c */ /* 0x040fe40003f06270 */
[----:B------:R-:W-:Y:S03]  /*106b0*/  ISETP.GE.AND P6, PT, R238, R215, PT ;  /* 0x000000d7ee00720c */ /* 0x000fe60003fc6270 */
[----:B------:R3:W-:Y:S01]  /*106c0*/  MUFU.TANH R244, R24 ;  /* 0x0000001800f47308 */ /* 0x0007e20000002400 */
[CC--:B------:R-:W-:Y:S02]  /*106d0*/  ISETP.GE.OR P4, PT, R242.reuse, R217.reuse, !P4 ;  /* 0x000000d9f200720c */ /* 0x0c0fe40006786670 */
[-C--:B------:R-:W-:Y:S01]  /*106e0*/  ISETP.GE.OR P5, PT, R242, R214.reuse, !P5 ;  /* 0x000000d6f200720c */ /* 0x080fe20006fa6670 */
[----:B------:R-:W-:Y:S01]  /*106f0*/  IMAD.IADD R242, R216, 0x1, -R238 ;  /* 0x00000001d8f27824 */ /* 0x000fe200078e0aee */
[C---:B------:R-:W-:Y:S02]  /*10700*/  ISETP.GE.OR P0, PT, R238.reuse, R217, !P0 ;  /* 0x000000d9ee00720c */ /* 0x040fe40004706670 */
[----:B------:R-:W-:Y:S03]  /*10710*/  ISETP.GE.OR P6, PT, R238, R214, !P6 ;  /* 0x000000d6ee00720c */ /* 0x000fe600077c6670 */
[----:B------:R-:W-:Y:S01]  /*10720*/  MUFU.TANH R26, R26 ;  /* 0x0000001a001a7308 */ /* 0x000fe20000002400 */
[----:B------:R-:W-:Y:S01]  /*10730*/  IABS R232, R232 ;  /* 0x000000e800e87213 */ /* 0x000fe20000000000 */
[----:B-1----:R-:W-:Y:S01]  /*10740*/  IMAD.IADD R228, R219, 0x1, -R236 ;  /* 0x00000001dbe47824 */ /* 0x002fe200078e0aec */
[----:B------:R-:W-:Y:S02]  /*10750*/  IABS R230, R230 ;  /* 0x000000e600e67213 */ /* 0x000fe40000000000 */
[----:B------:R-:W-:Y:S02]  /*10760*/  IABS R224, R242 ;  /* 0x000000f200e07213 */ /* 0x000fe40000000000 */
[----:B------:R-:W-:Y:S03]  /*10770*/  IABS R234, R234 ;  /* 0x000000ea00ea7213 */ /* 0x000fe60000000000 */
[----:B------:R1:W4:Y:S01]  /*10780*/  MUFU.TANH R238, R226 ;  /* 0x000000e200ee7308 */ /* 0x0003220000002400 */
[----:B------:R-:W-:Y:S01]  /*10790*/  I2FP.F32.S32 R232, R232 ;  /* 0x000000e800e87245 */ /* 0x000fe20000201400 */
[----:B---3--:R-:W-:Y:S01]  /*107a0*/  VIADD R24, R3, 0x31 ;  /* 0x0000003103187836 */ /* 0x008fe20000000000 */
[----:B------:R-:W-:Y:S02]  /*107b0*/  I2FP.F32.S32 R230, R230 ;  /* 0x000000e600e67245 */ /* 0x000fe40000201400 */
[----:B------:R-:W-:Y:S01]  /*107c0*/  I2FP.F32.S32 R224, R224 ;  /* 0x000000e000e07245 */ /* 0x000fe20000201400 */
[----:B------:R-:W-:Y:S01]  /*107d0*/  FFMA.FTZ R248, R232, -UR19, R248 ;  /* 0x80000013e8f87c23 */ /* 0x000fe200080100f8 */
[----:B------:R-:W-:Y:S03]  /*107e0*/  IABS R228, R228 ;  /* 0x000000e400e47213 */ /* 0x000fe60000000000 */
[----:B------:R3:W5:Y:S01]  /*107f0*/  MUFU.TANH R242, R25 ;  /* 0x0000001900f27308 */ /* 0x0007620000002400 */
[----:B--2---:R-:W-:Y:S01]  /*10800*/  FFMA.FTZ R246, R230, -UR19, R246 ;  /* 0x80000013e6f67c23 */ /* 0x004fe200080100f6 */
[----:B------:R-:W-:Y:S01]  /*10810*/  FMUL.FTZ R230, R29, UR10 ;  /* 0x0000000a1de67c20 */ /* 0x000fe20008410000 */
[----:B------:R-:W-:Y:S01]  /*10820*/  FSEL R248, R248, -INF , !P4 ;  /* 0xff800000f8f87808 */ /* 0x000fe20006000000 */
[----:B------:R-:W-:Y:S01]  /*10830*/  FMUL.FTZ R29, R30, UR10 ;  /* 0x0000000a1e1d7c20 */ /* 0x000fe20008410000 */
[----:B------:R-:W-:Y:S01]  /*10840*/  ISETP.GE.AND P4, PT, R236, R218, PT ;  /* 0x000000daec00720c */ /* 0x000fe20003f86270 */
[----:B------:R-:W-:Y:S01]  /*10850*/  FMUL.FTZ R30, R31, UR10 ;  /* 0x0000000a1f1e7c20 */ /* 0x000fe20008410000 */
[----:B------:R-:W-:Y:S01]  /*10860*/  FSEL R246, R246, -INF , !P0 ;  /* 0xff800000f6f67808 */ /* 0x000fe20004000000 */
[----:B------:R-:W-:Y:S01]  /*10870*/  VIADD R31, R3, 0x29 ;  /* 0x00000029031f7836 */ /* 0x000fe20000000000 */
[----:B-1----:R-:W-:Y:S01]  /*10880*/  I2FP.F32.S32 R226, R234 ;  /* 0x000000ea00e27245 */ /* 0x002fe20000201400 */
[----:B----4-:R-:W-:Y:S01]  /*10890*/  FFMA.FTZ R238, R224, -UR19, R238 ;  /* 0x80000013e0ee7c23 */ /* 0x010fe200080100ee */
[C---:B------:R-:W-:Y:S01]  /*108a0*/  ISETP.GE.AND P0, PT, R236.reuse, R215, PT ;  /* 0x000000d7ec00720c */ /* 0x040fe20003f06270 */
[----:B------:R1:W2:Y:S01]  /*108b0*/  MUFU.TANH R234, R27 ;  /* 0x0000001b00ea7308 */ /* 0x0002a20000002400 */
[C---:B------:R-:W-:Y:S01]  /*108c0*/  ISETP.GE.OR P4, PT, R236.reuse, R217, !P4 ;  /* 0x000000d9ec00720c */ /* 0x040fe20006786670 */
[--C-:B------:R-:W-:Y:S01]  /*108d0*/  IMAD.IADD R224, R219, 0x1, -R31.reuse ;  /* 0x00000001dbe07824 */ /* 0x100fe200078e0a1f */
[----:B------:R-:W-:Y:S01]  /*108e0*/  ISETP.GE.OR P0, PT, R236, R214, !P0 ;  /* 0x000000d6ec00720c */ /* 0x000fe20004706670 */
[----:B------:R-:W-:Y:S01]  /*108f0*/  FFMA.FTZ R240, R226, -UR19, R240 ;  /* 0x80000013e2f07c23 */ /* 0x000fe200080100f0 */
[----:B------:R-:W-:Y:S01]  /*10900*/  FSEL R238, R238, -INF , !P6 ;  /* 0xff800000eeee7808 */ /* 0x000fe20007000000 */
[C---:B---3--:R-:W-:Y:S01]  /*10910*/  IMAD.IADD R25, R216.reuse, 0x1, -R31 ;  /* 0x00000001d8197824 */ /* 0x048fe200078e0a1f */
[----:B------:R-:W-:Y:S01]  /*10920*/  IABS R224, R224 ;  /* 0x000000e000e07213 */ /* 0x000fe20000000000 */
[----:B------:R-:W-:Y:S01]  /*10930*/  IMAD.IADD R236, R216, 0x1, -R236 ;  /* 0x00000001d8ec7824 */ /* 0x000fe200078e0aec */
[----:B------:R-:W-:Y:S01]  /*10940*/  FSEL R240, R240, -INF , !P5 ;  /* 0xff800000f0f07808 */ /* 0x000fe20006800000 */
[----:B------:R-:W-:Y:S01]  /*10950*/  FMUL.FTZ R232, R28, UR10 ;  /* 0x0000000a1ce87c20 */ /* 0x000fe20008410000 */
[----:B------:R-:W-:Y:S01]  /*10960*/  ISETP.GE.AND P5, PT, R31, R218, PT ;  /* 0x000000da1f00720c */ /* 0x000fe20003fa6270 */
[----:B------:R-:W3:Y:S01]  /*10970*/  MUFU.TANH R230, R230 ;  /* 0x000000e600e67308 */ /* 0x000ee20000002400 */
[----:B------:R-:W-:Y:S01]  /*10980*/  IABS R236, R236 ;  /* 0x000000ec00ec7213 */ /* 0x000fe20000000000 */
[----:B------:R-:W-:Y:S01]  /*10990*/  VIADD R28, R3, 0x30 ;  /* 0x00000030031c7836 */ /* 0x000fe20000000000 */
[----:B------:R-:W-:Y:S02]  /*109a0*/  ISETP.GE.AND P6, PT, R31, R215, PT ;  /* 0x000000d71f00720c */ /* 0x000fe40003fc6270 */
[----:B-1----:R-:W-:Y:S01]  /*109b0*/  IABS R27, R25 ;  /* 0x00000019001b7213 */ /* 0x002fe20000000000 */
[----:B------:R-:W-:Y:S01]  /*109c0*/  IMAD.IADD R25, R219, 0x1, -R24 ;  /* 0x00000001db197824 */ /* 0x000fe200078e0a18 */
[----:B------:R-:W-:Y:S03]  /*109d0*/  I2FP.F32.S32 R228, R228 ;  /* 0x000000e400e47245 */ /* 0x000fe60000201400 */
[----:B------:R-:W1:Y:S01]  /*109e0*/  MUFU.TANH R232, R232 ;  /* 0x000000e800e87308 */ /* 0x000e620000002400 */
[----:B------:R-:W-:Y:S02]  /*109f0*/  I2FP.F32.S32 R224, R224 ;  /* 0x000000e000e07245 */ /* 0x000fe40000201400 */
[----:B------:R-:W-:Y:S01]  /*10a00*/  I2FP.F32.S32 R27, R27 ;  /* 0x0000001b001b7245 */ /* 0x000fe20000201400 */
[----:B------:R-:W-:Y:S01]  /*10a10*/  FFMA.FTZ R244, R228, -UR19, R244 ;  /* 0x80000013e4f47c23 */ /* 0x000fe200080100f4 */
[----:B------:R-:W-:Y:S01]  /*10a20*/  I2FP.F32.S32 R236, R236 ;  /* 0x000000ec00ec7245 */ /* 0x000fe20000201400 */
[----:B-----5:R-:W-:Y:S01]  /*10a30*/  FFMA.FTZ R242, R224, -UR19, R242 ;  /* 0x80000013e0f27c23 */ /* 0x020fe200080100f2 */
[C---:B------:R-:W-:Y:S03]  /*10a40*/  ISETP.GE.OR P5, PT, R31.reuse, R217, !P5 ;  /* 0x000000d91f00720c */ /* 0x040fe60006fa6670 */
[----:B------:R-:W4:Y:S01]  /*10a50*/  MUFU.TANH R29, R29 ;  /* 0x0000001d001d7308 */ /* 0x000f220000002400 */
[----:B------:R-:W-:Y:S01]  /*10a60*/  ISETP.GE.OR P6, PT, R31, R214, !P6 ;  /* 0x000000d61f00720c */ /* 0x000fe200077c6670 */
[----:B------:R-:W-:Y:S01]  /*10a70*/  IMAD.IADD R31, R219, 0x1, -R28 ;  /* 0x00000001db1f7824 */ /* 0x000fe200078e0a1c */
[----:B------:R-:W-:Y:S01]  /*10a80*/  IABS R25, R25 ;  /* 0x0000001900197213 */ /* 0x000fe20000000000 */
[----:B--2---:R-:W-:Y:S01]  /*10a90*/  FFMA.FTZ R234, R27, -UR19, R234 ;  /* 0x800000131bea7c23 */ /* 0x004fe200080100ea */
[----:B------:R-:W-:Y:S01]  /*10aa0*/  FSEL R244, R244, -INF , !P4 ;  /* 0xff800000f4f47808 */ /* 0x000fe20006000000 */
[----:B------:R-:W-:Y:S01]  /*10ab0*/  FFMA.FTZ R236, R236, -UR19, R26 ;  /* 0x80000013ecec7c23 */ /* 0x000fe2000801001a */
[----:B------:R-:W-:Y:S01]  /*10ac0*/  I2FP.F32.S32 R25, R25 ;  /* 0x0000001900197245 */ /* 0x000fe20000201400 */
[----:B------:R-:W-:Y:S01]  /*10ad0*/  FMUL.FTZ R27, R34, UR10 ;  /* 0x0000000a221b7c20 */ /* 0x000fe20008410000 */
[----:B------:R-:W-:Y:S01]  /*10ae0*/  IABS R31, R31 ;  /* 0x0000001f001f7213 */ /* 0x000fe20000000000 */
[----:B------:R-:W-:Y:S01]  /*10af0*/  IMAD.IADD R34, R216, 0x1, -R28 ;  /* 0x00000001d8227824 */ /* 0x000fe200078e0a1c */
[----:B------:R-:W-:Y:S01]  /*10b00*/  FSEL R242, R242, -INF , !P5 ;  /* 0xff800000f2f27808 */ /* 0x000fe20006800000 */
[----:B---3--:R-:W-:Y:S01]  /*10b10*/  FFMA.FTZ R230, R25, -UR19, R230 ;  /* 0x8000001319e67c23 */ /* 0x008fe200080100e6 */
[CC--:B------:R-:W-:Y:S01]  /*10b20*/  ISETP.GE.AND P4, PT, R28.reuse, R218.reuse, PT ;  /* 0x000000da1c00720c */ /* 0x0c0fe20003f86270 */
[----:B------:R-:W2:Y:S01]  /*10b30*/  MUFU.TANH R30, R30 ;  /* 0x0000001e001e7308 */ /* 0x000ea20000002400 */
[----:B------:R-:W-:Y:S01]  /*10b40*/  ISETP.GE.AND P5, PT, R28, R215, PT ;  /* 0x000000d71c00720c */ /* 0x000fe20003fa6270 */
[C---:B------:R-:W-:Y:S01]  /*10b50*/  VIADD R25, R3.reuse, 0x39 ;  /* 0x0000003903197836 */ /* 0x040fe20000000000 */
[----:B------:R-:W-:Y:S01]  /*10b60*/  FSEL R236, R236, -INF , !P0 ;  /* 0xff800000ecec7808 */ /* 0x000fe20004000000 */
[----:B------:R-:W-:Y:S01]  /*10b70*/  VIADD R26, R3, 0x38 ;  /* 0x00000038031a7836 */ /* 0x000fe20000000000 */
[----:B------:R-:W-:Y:S02]  /*10b80*/  FSEL R234, R234, -INF , !P6 ;  /* 0xff800000eaea7808 */ /* 0x000fe40007000000 */
[----:B------:R-:W-:Y:S03]  /*10b90*/  I2FP.F32.S32 R31, R31 ;  /* 0x0000001f001f7245 */ /* 0x000fe60000201400 */
[----:B------:R-:W3:Y:S01]  /*10ba0*/  MUFU.TANH R33, R33 ;  /* 0x0000002100217308 */ /* 0x000ee20000002400 */
[C---:B------:R-:W-:Y:S01]  /*10bb0*/  ISETP.GE.AND P0, PT, R24.reuse, R218, PT ;  /* 0x000000da1800720c */ /* 0x040fe20003f06270 */
[----:B------:R-:W-:Y:S01]  /*10bc0*/  IMAD.IADD R3, R219, 0x1, -R26 ;  /* 0x00000001db037824 */ /* 0x000fe200078e0a1a */
[----:B------:R-:W-:Y:S01]  /*10bd0*/  ISETP.GE.AND P6, PT, R24, R215, PT ;  /* 0x000000d71800720c */ /* 0x000fe20003fc6270 */
[----:B-1----:R-:W-:Y:S01]  /*10be0*/  FFMA.FTZ R232, R31, -UR19, R232 ;  /* 0x800000131fe87c23 */ /* 0x002fe200080100e8 */
[----:B------:R-:W-:Y:S02]  /*10bf0*/  IABS R34, R34 ;  /* 0x0000002200227213 */ /* 0x000fe40000000000 */
[CC--:B------:R-:W-:Y:S03]  /*10c00*/  ISETP.GE.OR P4, PT, R28.reuse, R217.reuse, !P4 ;  /* 0x000000d91c00720c */ /* 0x0c0fe60006786670 */
[----:B------:R-:W1:Y:S01]  /*10c10*/  MUFU.TANH R32, R32 ;  /* 0x0000002000207308 */ /* 0x000e620000002400 */
[----:B------:R-:W-:Y:S01]  /*10c20*/  ISETP.GE.OR P5, PT, R28, R214, !P5 ;  /* 0x000000d61c00720c */ /* 0x000fe20006fa6670 */
[----:B------:R-:W-:Y:S01]  /*10c30*/  IMAD.IADD R28, R216, 0x1, -R24 ;  /* 0x00000001d81c7824 */ /* 0x000fe200078e0a18 */
[----:B------:R-:W-:Y:S02]  /*10c40*/  FMNMX.FTZ R224, R247, R0, !PT ;  /* 0x00000000f7e07209 */ /* 0x000fe40007810000 */
[C---:B------:R-:W-:Y:S02]  /*10c50*/  ISETP.GE.OR P0, PT, R24.reuse, R217, !P0 ;  /* 0x000000d91800720c */ /* 0x040fe40004706670 */
[----:B------:R-:W-:Y:S01]  /*10c60*/  ISETP.GE.OR P6, PT, R24, R214, !P6 ;  /* 0x000000d61800720c */ /* 0x000fe200077c6670 */
[----:B------:R-:W-:Y:S01]  /*10c70*/  IMAD.IADD R24, R219, 0x1, -R25 ;  /* 0x00000001db187824 */ /* 0x000fe200078e0a19 */
[----:B------:R-:W-:Y:S01]  /*10c80*/  I2FP.F32.S32 R34, R34 ;  /* 0x0000002200227245 */ /* 0x000fe20000201400 */
[----:B------:R-:W1:Y:S01]  /*10c90*/  MUFU.TANH R27, R27 ;  /* 0x0000001b001b7308 */ /* 0x000e620000002400 */
[----:B------:R-:W-:Y:S02]  /*10ca0*/  FMNMX.FTZ R31, R243, R224, !PT ;  /* 0x000000e0f31f7209 */ /* 0x000fe40007810000 */
[----:B------:R-:W-:Y:S01]  /*10cb0*/  IABS R28, R28 ;  /* 0x0000001c001c7213 */ /* 0x000fe20000000000 */
[----:B----4-:R-:W-:Y:S01]  /*10cc0*/  FFMA.FTZ R29, R34, -UR19, R29 ;  /* 0x80000013221d7c23 */ /* 0x010fe2000801001d */
[----:B------:R-:W-:Y:S02]  /*10cd0*/  IABS R24, R24 ;  /* 0x0000001800187213 */ /* 0x000fe40000000000 */
[----:B------:R-:W-:Y:S02]  /*10ce0*/  FMNMX.FTZ R34, R14, R31, !PT ;  /* 0x0000001f0e227209 */ /* 0x000fe40007810000 */
[----:B------:R-:W-:Y:S02]  /*10cf0*/  I2FP.F32.S32 R28, R28 ;  /* 0x0000001c001c7245 */ /* 0x000fe40000201400 */
[----:B------:R-:W-:Y:S02]  /*10d00*/  I2FP.F32.S32 R24, R24 ;  /* 0x0000001800187245 */ /* 0x000fe40000201400 */
[----:B------:R-:W-:Y:S01]  /*10d10*/  FMNMX.FTZ R34, R251, R34, !PT ;  /* 0x00000022fb227209 */ /* 0x000fe20007810000 */
[----:B--2---:R-:W-:Y:S01]  /*10d20*/  FFMA.FTZ R30, R28, -UR19, R30 ;  /* 0x800000131c1e7c23 */ /* 0x004fe2000801001e */
[----:B------:R-:W-:Y:S01]  /*10d30*/  IABS R3, R3 ;  /* 0x0000000300037213 */ /* 0x000fe20000000000 */
[----:B---3--:R-:W-:Y:S01]  /*10d40*/  FFMA.FTZ R33, R24, -UR19, R33 ;  /* 0x8000001318217c23 */ /* 0x008fe20008010021 */
[----:B------:R-:W-:Y:S02]  /*10d50*/  FMNMX.FTZ R28, R237, R34, !PT ;  /* 0x00000022ed1c7209 */ /* 0x000fe40007810000 */
[----:B------:R-:W-:Y:S02]  /*10d60*/  FMNMX.FTZ R24, R241, R2, !PT ;  /* 0x00000002f1187209 */ /* 0x000fe40007810000 */
[----:B------:R-:W-:Y:S02]  /*10d70*/  FMNMX.FTZ R28, R231, R28, !PT ;  /* 0x0000001ce71c7209 */ /* 0x000fe40007810000 */
[----:B------:R-:W-:Y:S02]  /*10d80*/  FMNMX.FTZ R24, R239, R24, !PT ;  /* 0x00000018ef187209 */ /* 0x000fe40007810000 */
[----:B------:R-:W-:Y:S02]  /*10d90*/  FMNMX.FTZ R28, R235, R28, !PT ;  /* 0x0000001ceb1c7209 */ /* 0x000fe40007810000 */
[----:B------:R-:W-:Y:S02]  /*10da0*/  FMNMX.FTZ R24, R249, R24, !PT ;  /* 0x00000018f9187209 */ /* 0x000fe40007810000 */
[----:B------:R-:W-:Y:S02]  /*10db0*/  I2FP.F32.S32 R3, R3 ;  /* 0x0000000300037245 */ /* 0x000fe40000201400 */
[----:B------:R-:W-:Y:S01]  /*10dc0*/  FMNMX.FTZ R31, R233, R28, !PT ;  /* 0x0000001ce91f7209 */ /* 0x000fe20007810000 */
[----:B------:R-:W-:Y:S01]  /*10dd0*/  IMAD.IADD R28, R216, 0x1, -R26 ;  /* 0x00000001d81c7824 */ /* 0x000fe200078e0a1a */
[----:B------:R-:W-:Y:S01]  /*10de0*/  FMNMX.FTZ R24, R245, R24, !PT ;  /* 0x00000018f5187209 */ /* 0x000fe20007810000 */
[----:B-1----:R-:W-:Y:S01]  /*10df0*/  FFMA.FTZ R32, R3, -UR19, R32 ;  /* 0x8000001303207c23 */ /* 0x002fe20008010020 */
[----:B------:R-:W-:Y:S02]  /*10e00*/  FMNMX.FTZ R31, R248, R31, !PT ;  /* 0x0000001ff81f7209 */ /* 0x000fe40007810000 */
[----:B------:R-:W-:Y:S02]  /*10e10*/  FMNMX.FTZ R3, R229, R24, !PT ;  /* 0x00000018e5037209 */ /* 0x000fe40007810000 */
[----:B------:R-:W-:Y:S02]  /*10e20*/  FMNMX.FTZ R31, R246, R31, !PT ;  /* 0x0000001ff61f7209 */ /* 0x000fe40007810000 */
[----:B------:R-:W-:Y:S02]  /*10e30*/  FSEL R232, R232, -INF , !P4 ;  /* 0xff800000e8e87808 */ /* 0x000fe40006000000 */
[----:B------:R-:W-:Y:S02]  /*10e40*/  FMNMX.FTZ R24, R252, R3, !PT ;  /* 0x00000003fc187209 */ /* 0x000fe40007810000 */
[----:B------:R-:W-:Y:S01]  /*10e50*/  ISETP.GE.AND P4, PT, R26, R218, PT ;  /* 0x000000da1a00720c */ /* 0x000fe20003f86270 */
[----:B------:R1:W2:Y:S01]  /*10e60*/  MUFU.TANH R3, R35 ;  /* 0x0000002300037308 */ /* 0x0002a20000002400 */
[----:B------:R-:W-:Y:S02]  /*10e70*/  FMNMX.FTZ R31, R244, R31, !PT ;  /* 0x0000001ff41f7209 */ /* 0x000fe40007810000 */
[----:B------:R-:W-:Y:S02]  /*10e80*/  ISETP.GE.OR P4, PT, R26, R217, !P4 ;  /* 0x000000d91a00720c */ /* 0x000fe40006786670 */
[----:B------:R-:W-:Y:S02]  /*10e90*/  FSEL R224, R29, -INF , !P5 ;  /* 0xff8000001de07808 */ /* 0x000fe40006800000 */
[----:B------:R-:W-:Y:S02]  /*10ea0*/  FSEL R230, R230, -INF , !P0 ;  /* 0xff800000e6e67808 */ /* 0x000fe40004000000 */
[----:B------:R-:W-:Y:S02]  /*10eb0*/  FMNMX.FTZ R29, R227, R24, !PT ;  /* 0x00000018e31d7209 */ /* 0x000fe40007810000 */
[----:B------:R-:W-:Y:S02]  /*10ec0*/  FMNMX.FTZ R31, R242, R31, !PT ;  /* 0x0000001ff21f7209 */ /* 0x000fe40007810000 */
[----:B------:R-:W-:Y:S02]  /*10ed0*/  PLOP3.LUT P0, PT, PT, PT, UP0, 0x80, 0x0 ;  /* 0x000000000000781c */ /* 0x000fe40003f0f008 */
[----:B------:R-:W-:Y:S02]  /*10ee0*/  ISETP.GE.AND P5, PT, R26, R215, PT ;  /* 0x000000d71a00720c */ /* 0x000fe40003fa6270 */
[----:B------:R-:W-:Y:S02]  /*10ef0*/  FSEL R228, R32, -INF , !P4 ;  /* 0xff80000020e47808 */ /* 0x000fe40006000000 */
[C---:B------:R-:W-:Y:S02]  /*10f00*/  ISETP.GE.AND P4, PT, R25.reuse, R218, PT ;  /* 0x000000da1900720c */ /* 0x040fe40003f86270 */
[----:B------:R-:W-:Y:S02]  /*10f10*/  FMNMX.FTZ R29, R250, R29, !PT ;  /* 0x0000001dfa1d7209 */ /* 0x000fe40007810000 */
[----:B------:R-:W-:Y:S02]  /*10f20*/  FMNMX.FTZ R31, R232, R31, !PT ;  /* 0x0000001fe81f7209 */ /* 0x000fe40007810000 */
[----:B------:R-:W-:Y:S01]  /*10f30*/  ISETP.GE.OR P5, PT, R26, R214, !P5 ;  /* 0x000000d61a00720c */ /* 0x000fe20006fa6670 */
[----:B------:R-:W-:Y:S01]  /*10f40*/  IMAD.IADD R26, R216, 0x1, -R25 ;  /* 0x00000001d81a7824 */ /* 0x000fe200078e0a19 */
[----:B------:R-:W-:Y:S02]  /*10f50*/  ISETP.GE.OR P4, PT, R25, R217, !P4 ;  /* 0x000000d91900720c */ /* 0x000fe40006786670 */
[----:B------:R-:W-:Y:S02]  /*10f60*/  FMNMX.FTZ R29, R240, R29, !PT ;  /* 0x0000001df01d7209 */ /* 0x000fe40007810000 */
[----:B------:R-:W-:Y:S02]  /*10f70*/  FMNMX.FTZ R31, R230, R31, !PT ;  /* 0x0000001fe61f7209 */ /* 0x000fe40007810000 */
[----:B------:R-:W-:Y:S02]  /*10f80*/  FSEL R226, R33, -INF , !P4 ;  /* 0xff80000021e27808 */ /* 0x000fe40006000000 */
[----:B------:R-:W-:Y:S02]  /*10f90*/  IABS R28, R28 ;  /* 0x0000001c001c7213 */ /* 0x000fe40000000000 */
[----:B------:R-:W-:Y:S02]  /*10fa0*/  IABS R26, R26 ;  /* 0x0000001a001a7213 */ /* 0x000fe40000000000 */
[----:B------:R-:W-:Y:S02]  /*10fb0*/  FMNMX.FTZ R29, R238, R29, !PT ;  /* 0x0000001dee1d7209 */ /* 0x000fe40007810000 */
[----:B------:R-:W-:Y:S02]  /*10fc0*/  FMNMX.FTZ R31, R228, R31, !PT ;  /* 0x0000001fe41f7209 */ /* 0x000fe40007810000 */
[----:B------:R-:W-:Y:S02]  /*10fd0*/  ISETP.GE.AND P4, PT, R25, R215, PT ;  /* 0x000000d71900720c */ /* 0x000fe40003f86270 */
[----:B------:R-:W-:Y:S02]  /*10fe0*/  I2FP.F32.S32 R28, R28 ;  /* 0x0000001c001c7245 */ /* 0x000fe40000201400 */
[----:B------:R-:W-:Y:S02]  /*10ff0*/  I2FP.F32.S32 R26, R26 ;  /* 0x0000001a001a7245 */ /* 0x000fe40000201400 */
[----:B------:R-:W-:Y:S02]  /*11000*/  FMNMX.FTZ R29, R236, R29, !PT ;  /* 0x0000001dec1d7209 */ /* 0x000fe40007810000 */
[----:B------:R-:W-:Y:S01]  /*11010*/  FMNMX.FTZ R24, R226, R31, !PT ;  /* 0x0000001fe2187209 */ /* 0x000fe20007810000 */
[----:B-12---:R-:W-:Y:S06]  /*11020*/  @P0 BRA `(.L_x_586) ;  /* 0xffffffd800780947 */ /* 0x006fec000383ffff */
.L_x_585:
        /* <DEDUP_REMOVED lines=31> */
[----:B------:R-:W-:Y:S01]  /*11220*/  FSEL R147, R147, RZ, P1 ;  /* 0x000000ff93937208 */ /* 0x000fe20000800000 */
[C---:B------:R-:W-:Y:S01]  /*11230*/  FMUL.FTZ R145, R3.reuse, UR4 ;  /* 0x0000000403917c20 */ /* 0x040fe20008410000 */
[----:B------:R-:W-:Y:S01]  /*11240*/  FSETP.NEU.FTZ.AND P0, PT, R3, -INF , PT ;  /* 0xff8000000300780b */ /* 0x000fe20003f1d000 */
[----:B------:R-:W-:Y:S02]  /*11250*/  FADD.FTZ R0, -R5, R0 ;  /* 0x0000000005007221 */ /* 0x000fe40000010100 */
[--C-:B------:R-:W-:Y:S01]  /*11260*/  FFMA.FTZ R165, R14, UR4, -R147.reuse ;  /* 0x000000040ea57c23 */ /* 0x100fe20008010893 */
[----:B------:R-:W-:Y:S01]  /*11270*/  FSEL R5, R3, RZ, P0 ;  /* 0x000000ff03057208 */ /* 0x000fe20000000000 */
[----:B------:R-:W1:Y:S01]  /*11280*/  LDSM.16.MT88.4 R12, [R196+0x12000] ;  /* 0x01200000c40c783b */ /* 0x000e620000004200 */
        /* <DEDUP_REMOVED lines=21> */
[----:B------:R-:W-:Y:S01]  /*113e0*/  FFMA.FTZ R133, R133, UR4, -R145 ;  /* 0x0000000485857c23 */ /* 0x000fe20008010891 */
[--C-:B------:R-:W-:Y:S01]  /*113f0*/  FFMA.FTZ R168, R237, UR4, -R147.reuse ;  /* 0x00000004eda87c23 */ /* 0x100fe20008010893 */
[----:B------:R-:W-:Y:S01]  /*11400*/  FFMA.FTZ R173, R231, UR4, -R147 ;  /* 0x00000004e7ad7c23 */ /* 0x000fe20008010893 */
[----:B------:R-:W-:Y:S01]  /*11410*/  FFMA.FTZ R231, R240, UR4, -R145 ;  /* 0x00000004f0e77c23 */ /* 0x000fe20008010891 */
[--C-:B------:R-:W-:Y:S01]  /*11420*/  FFMA.FTZ R170, R235, UR4, -R147.reuse ;  /* 0x00000004ebaa7c23 */ /* 0x100fe20008010893 */
[----:B------:R-:W-:Y:S03]  /*11430*/  FFMA.FTZ R175, R233, UR4, -R147 ;  /* 0x00000004e9af7c23 */ /* 0x000fe60008010893 */
[----:B------:R-:W-:Y:S01]  /*11440*/  MUFU.EX2 R165, R165 ;  /* 0x000000a500a57308 */ /* 0x000fe20000000800 */
[----:B------:R-:W-:Y:S01]  /*11450*/  FFMA.FTZ R233, R236, UR4, -R145 ;  /* 0x00000004ece97c23 */ /* 0x000fe20008010891 */
[--C-:B------:R-:W-:Y:S01]  /*11460*/  FFMA.FTZ R176, R248, UR4, -R147.reuse ;  /* 0x00000004f8b07c23 */ /* 0x100fe20008010893 */
[--C-:B------:R-:W-:Y:S01]  /*11470*/  FFMA.FTZ R227, R246, UR4, -R147.reuse ;  /* 0x00000004f6e37c23 */ /* 0x100fe20008010893 */
[--C-:B------:R-:W-:Y:S01]  /*11480*/  FFMA.FTZ R178, R244, UR4, -R147.reuse ;  /* 0x00000004f4b27c23 */ /* 0x100fe20008010893 */
[--C-:B------:R-:W-:Y:S01]  /*11490*/  FFMA.FTZ R229, R242, UR4, -R147.reuse ;  /* 0x00000004f2e57c23 */ /* 0x100fe20008010893 */
[--C-:B------:R-:W-:Y:S01]  /*114a0*/  FFMA.FTZ R232, R232, UR4, -R147.reuse ;  /* 0x00000004e8e87c23 */ /* 0x100fe20008010893 */
[--C-:B------:R-:W-:Y:S03]  /*114b0*/  FFMA.FTZ R235, R230, UR4, -R147.reuse ;  /* 0x00000004e6eb7c23 */ /* 0x100fe60008010893 */
[----:B------:R-:W3:Y:S01]  /*114c0*/  MUFU.EX2 R164, R164 ;  /* 0x000000a400a47308 */ /* 0x000ee20000000800 */
[----:B--2---:R-:W-:Y:S01]  /*114d0*/  F2FP.F16.F32.PACK_AB R136, R166, R169 ;  /* 0x000000a9a688723e */ /* 0x004fe200000000ff */
[--C-:B------:R-:W-:Y:S01]  /*114e0*/  FFMA.FTZ R228, R228, UR4, -R147.reuse ;  /* 0x00000004e4e47c23 */ /* 0x100fe20008010893 */
[----:B------:R-:W-:Y:S01]  /*114f0*/  FFMA.FTZ R147, R226, UR4, -R147 ;  /* 0x00000004e2937c23 */ /* 0x000fe20008010893 */
[----:B------:R-:W-:Y:S01]  /*11500*/  FFMA.FTZ R226, R144, UR4, -R145 ;  /* 0x0000000490e27c23 */ /* 0x000fe20008010891 */
[----:B------:R-:W-:Y:S05]  /*11510*/  PLOP3.LUT P0, PT, PT, PT, UP0, 0x80, 0x0 ;  /* 0x000000000000781c */ /* 0x000fea0003f0f008 */
[----:B------:R-:W-:Y:S10]  /*11520*/  MUFU.EX2 R171, R171 ;  /* 0x000000ab00ab7308 */ /* 0x000ff40000000800 */
[----:B------:R-:W2:Y:S01]  /*11530*/  MUFU.EX2 R135, R135 ;  /* 0x0000008700877308 */ /* 0x000ea20000000800 */
[----:B---3--:R-:W-:Y:S09]  /*11540*/  F2FP.F16.F32.PACK_AB R138, R164, R165 ;  /* 0x000000a5a48a723e */ /* 0x008ff200000000ff */
[----:B------:R-:W-:Y:S10]  /*11550*/  MUFU.EX2 R134, R134 ;  /* 0x0000008600867308 */ /* 0x000ff40000000800 */
[----:B------:R-:W3:Y:S01]  /*11560*/  MUFU.EX2 R167, R167 ;  /* 0x000000a700a77308 */ /* 0x000ee20000000800 */
[----:B--2---:R-:W-:Y:S09]  /*11570*/  F2FP.F16.F32.PACK_AB R137, R135, R171 ;  /* 0x000000ab8789723e */ /* 0x004ff200000000ff */
[----:B------:R-:W2:Y:S10]  /*11580*/  MUFU.EX2 R2, R6 ;  /* 0x0000000600027308 */ /* 0x000eb40000000800 */
[----:B------:R-:W4:Y:S01]  /*11590*/  MUFU.EX2 R0, R8 ;  /* 0x0000000800007308 */ /* 0x000f220000000800 */
[----:B---3--:R-:W-:Y:S09]  /*115a0*/  F2FP.F16.F32.PACK_AB R139, R167, R134 ;  /* 0x00000086a78b723e */ /* 0x008ff200000000ff */
[----:B------:R3:W-:Y:S01]  /*115b0*/  MUFU.EX2 R237, R147 ;  /* 0x0000009300ed7308 */ /* 0x0007e20000000800 */
[C---:B--2---:R-:W-:Y:S01]  /*115c0*/  FMUL.FTZ R4, R2.reuse, R128 ;  /* 0x0000008002047220 */ /* 0x044fe20000410000 */
        /* <DEDUP_REMOVED lines=15> */
[C---:B-1----:R-:W-:Y:S01]  /*116c0*/  HMMA.16816.F32 R4, R136.reuse, R12, R4 ;  /* 0x0000000c8804723c */ /* 0x042fe20000001804 */
[----:B------:R-:W-:Y:S04]  /*116d0*/  MUFU.EX2 R168, R168 ;  /* 0x000000a800a87308 */ /* 0x000fe80000000800 */
[----:B------:R-:W1:Y:S01]  /*116e0*/  LDSM.16.MT88.4 R124, [R192+0x12000] ;  /* 0x01200000c07c783b */ /* 0x000e620000004200 */
[C---:B------:R-:W-:Y:S05]  /*116f0*/  HMMA.16816.F32 R8, R136.reuse, R14, R8 ;  /* 0x0000000e8808723c */ /* 0x040fea0000001808 */
[----:B------:R-:W2:Y:S01]  /*11700*/  MUFU.EX2 R173, R173 ;  /* 0x000000ad00ad7308 */ /* 0x000ea20000000800 */
        /* <DEDUP_REMOVED lines=283> */
.L_x_583:
        /* <DEDUP_REMOVED lines=219> */
.L_x_587:
        /* <DEDUP_REMOVED lines=23> */
.L_x_588:
        /* <DEDUP_REMOVED lines=111> */
.L_x_590:
[----:B------:R-:W-:Y:S05]  /*13ed0*/  BSYNC B0 ;  /* 0x0000000000007941 */ /* 0x000fea0003800000 */
.L_x_589:
        /* <DEDUP_REMOVED lines=38> */
.L_x_592:
[----:B------:R-:W-:Y:S05]  /*14140*/  BSYNC B0 ;  /* 0x0000000000007941 */ /* 0x000fea0003800000 */
.L_x_591:
        /* <DEDUP_REMOVED lines=24> */
.L_x_594:
[----:B------:R-:W-:Y:S05]  /*142d0*/  BSYNC B0 ;  /* 0x0000000000007941 */ /* 0x000fea0003800000 */
.L_x_593:
        /* <DEDUP_REMOVED lines=24> */
.L_x_596:
[----:B------:R-:W-:Y:S05]  /*14460*/  BSYNC B0 ;  /* 0x0000000000007941 */ /* 0x000fea0003800000 */
.L_x_595:
        /* <DEDUP_REMOVED lines=23> */
.L_x_597:
        /* <DEDUP_REMOVED lines=10> */
.L_x_1519:


//--------------------- .text._ZN5flash16flash_fwd_kernelI23Flash_fwd_kernel_traitsILi192ELi64ELi64ELi4ELb0ELb0EN7cutlass6half_tE19Flash_kernel_traitsILi192ELi64ELi64ELi4ES3_EELb1ELb0ELb0ELb0ELb0ELb0ELb0ELb0EEEvNS_16Flash_fwd_paramsE --------------------------
	.section	.text._ZN5flash16flash_fwd_kernelI23Flash_fwd_kernel_traitsILi192ELi64ELi64ELi4ELb0ELb0EN7cutlass6half_tE19Flash_kernel_traitsILi192ELi64ELi64ELi4ES3_EELb1ELb0ELb0ELb0ELb0ELb0ELb0ELb0EEEvNS_16Flash_fwd_paramsE,"ax",@progbits
	.align	128
        .global         _ZN5flash16flash_fwd_kernelI23Flash_fwd_kernel_traitsILi192ELi64ELi64ELi4ELb0ELb0EN7cutlass6half_tE19Flash_kernel_traitsILi192ELi64ELi64ELi4ES3_EELb1ELb0ELb0ELb0ELb0ELb0ELb0ELb0EEEvNS_16Flash_fwd_paramsE
        .type           _ZN5flash16flash_fwd_kernelI23Flash_fwd_kernel_traitsILi192ELi64ELi64ELi4ELb0ELb0EN7cutlass6half_tE19Flash_kernel_traitsILi192ELi64ELi64ELi4ES3_EELb1ELb0ELb0ELb0ELb0ELb0ELb0ELb0EEEvNS_16Flash_fwd_paramsE,@function
        .size           _ZN5flash16flash_fwd_kernelI23Flash_fwd_kernel_traitsILi192ELi64ELi64ELi4ELb0ELb0EN7cutlass6half_tE19Flash_kernel_traitsILi192ELi64ELi64ELi4ES3_EELb1ELb0ELb0ELb0ELb0ELb0ELb0ELb0EEEvNS_16Flash_fwd_paramsE,(.L_x_1520 - _ZN5flash16flash_fwd_kernelI23Flash_fwd_kernel_traitsILi192ELi64ELi64ELi4ELb0ELb0EN7cutlass6half_tE19Flash_kernel_traitsILi192ELi64ELi64ELi4ES3_EELb1ELb0ELb0ELb0ELb0ELb0ELb0ELb0EEEvNS_16Flash_fwd_paramsE)
        .other          _ZN5flash16flash_fwd_kernelI23Flash_fwd_kernel_traitsILi192ELi64ELi64ELi4ELb0ELb0EN7cutlass6half_tE19Flash_kernel_traitsILi192ELi64ELi64ELi4ES3_EELb1ELb0ELb0ELb0ELb0ELb0ELb0ELb0EEEvNS_16Flash_fwd_paramsE,@"STO_CUDA_ENTRY STV_DEFAULT"
_ZN5flash16flash_fwd_kernelI23Flash_fwd_kernel_traitsILi192ELi64ELi64ELi4ELb0ELb0EN7cutlass6half_tE19Flash_kernel_traitsILi192ELi64ELi64ELi4ES3_EELb1ELb0ELb0ELb0ELb0ELb0ELb0ELb0EEEvNS_16Flash_fwd_paramsE:
.text._ZN5flash16flash_fwd_kernelI23Flash_fwd_kernel_traitsILi192ELi64ELi64ELi4ELb0ELb0EN7cutlass6half_tE19Flash_kernel_traitsILi192ELi64ELi64ELi4ES3_EELb1ELb0ELb0ELb0ELb0ELb0ELb0ELb0EEEvNS_16Flash_fwd_paramsE:
[----:B------:R-:W-:Y:S08]  /*0000*/  LDC R1, c[0x0][0x28] ;  /* 0x00000a00ff017b82 */ /* 0x000ff00000000800 */
[----:B------:R-:W1:Y:S01]  /*0010*/  LDC R80, c[0x0][0x3a8] ;  /* 0x0000ea00ff507b82 */ /* 0x000e620000000800 */
[----:B------:R-:W-:Y:S01]  /*0020*/  ULDC.U8 UR4, c[0x0][0x3b4] ;  /* 0x0000ed0000047ab9 */ /* 0x000fe20000000000 */
[----:B------:R-:W-:Y:S01]  /*0030*/  ULDC.64 UR10, c[0x0][0x208] ;  /* 0x00008200000a7ab9 */ /* 0x000fe20000000a00 */
[----:B------:R-:W-:-:S05]  /*0040*/  ISETP.NE.AND P3, PT, RZ, UR4, PT ;  /* 0x00000004ff007c0c */ /* 0x000fca000bf65270 */
[----:B------:R-:W1:Y:S01]  /*0050*/  LDC R81, c[0x0][0x3ac] ;  /* 0x0000eb00ff517b82 */ /* 0x000e620000000800 */
[----:B------:R-:W-:Y:S02]  /*0060*/  ULDC.64 UR4, c[0x0][0x3a0] ;  /* 0x0000e80000047ab9 */ /* 0x000fe40000000a00 */
[----:B------:R-:W-:Y:S02]  /*0070*/  IMAD.U32 R224, RZ, RZ, UR4 ;  /* 0x00000004ffe07e24 */ /* 0x000fe4000f8e00ff */
[----:B------:R-:W-:Y:S01]  /*0080*/  IMAD.U32 R225, RZ, RZ, UR5 ;  /* 0x00000005ffe17e24 */ /* 0x000fe2000f8e00ff */
[----:B------:R-:W2:Y:S01]  /*0090*/  S2R R212, SR_CTAID.X ;  /* 0x0000000000d47919 */ /* 0x000ea20000002500 */
[----:B------:R-:W-:Y:S01]  /*00a0*/  ULDC.64 UR4, c[0x0][0x2f0] ;  /* 0x0000bc0000047ab9 */ /* 0x000fe20000000a00 */
[----:B------:R-:W3:Y:S03]  /*00b0*/  @P3 LDC R0, c[0x0][0x3b0] ;  /* 0x0000ec00ff003b82 */ /* 0x000ee60000000800 */
[----:B------:R-:W4:Y:S01]  /*00c0*/  @P3 LDG.E.64 R224, desc[UR10][R224.64] ;  /* 0x0000000ae0e03981 */ /* 0x000f22000c1e1b00 */
[----:B------:R-:W2:Y:S04]  /*00d0*/  S2R R12, SR_CTAID.Y ;  /* 0x00000000000c7919 */ /* 0x000ea80000002600 */
[----:B------:R-:W3:Y:S01]  /*00e0*/  LDC.64 R2, c[0x0][0x300] ;  /* 0x0000c000ff027b82 */ /* 0x000ee20000000a00 */
[----:B-1----:R-:W3:Y:S01]  /*00f0*/  @P3 LDG.E.64 R8, desc[UR10][R80.64] ;  /* 0x0000000a50083981 */ /* 0x002ee2000c1e1b00 */
[----:B------:R-:W2:Y:S01]  /*0100*/  S2R R25, SR_CTAID.Z ;  /* 0x0000000000197919 */ /* 0x000ea20000002700 */
[----:B------:R-:W1:Y:S01]  /*0110*/  S2R R6, SR_TID.X ;  /* 0x0000000000067919 */ /* 0x000e620000002100 */
[----:B------:R-:W-:-:S02]  /*0120*/  ISETP.NE.U32.AND P1, PT, RZ, UR4, PT ;  /* 0x00000004ff007c0c */ /* 0x000fc4000bf25070 */
[----:B--2---:R-:W-:-:S04]  /*0130*/  LOP3.LUT R5, R25, R212, R12, 0xfe, !PT ;  /* 0x000000d419057212 */ /* 0x004fc800078efe0c */
[----:B-1----:R-:W-:Y:S02]  /*0140*/  LOP3.LUT P4, RZ, R5, R6, RZ, 0xfc, !PT ;  /* 0x0000000605ff7212 */ /* 0x002fe4000788fcff */
[----:B------:R-:W1:Y:S11]  /*0150*/  LDC.64 R4, c[0x0][0x2f0] ;  /* 0x0000bc00ff047b82 */ /* 0x000e760000000a00 */
[----:B------:R-:W4:Y:S01]  /*0160*/  @!P4 LDC.64 R18, c[0x0][0x3b8] ;  /* 0x0000ee00ff12cb82 */ /* 0x000f220000000a00 */
[----:B------:R-:W-:Y:S01]  /*0170*/  ISETP.NE.AND.EX P1, PT, RZ, UR5, PT, P1 ;  /* 0x00000005ff007c0c */ /* 0x000fe2000bf25310 */
[----:B------:R-:W-:-:S02]  /*0180*/  IMAD.MOV.U32 R211, RZ, RZ, -0x1 ;  /* 0xffffffffffd37424 */ /* 0x000fc400078e00ff */
[----:B-1----:R-:W-:Y:S01]  /*0190*/  IMAD.WIDE R20, R12, 0x4, R4 ;  /* 0x000000040c147825 */ /* 0x002fe200078e0204 */
[----:B----4-:R-:W-:Y:S01]  /*01a0*/  @!P4 STG.E.64 desc[UR10][R18.64], R224 ;  /* 0x000000e01200c986 */ /* 0x010fe2000c101b0a */
[----:B---3--:R-:W-:-:S05]  /*01b0*/  @P3 IADD3 R80, P2, R8, R0, RZ ;  /* 0x0000000008503210 */ /* 0x008fca0007f5e0ff */
[----:B------:R-:W-:Y:S01]  /*01c0*/  @P3 IMAD.X R81, RZ, RZ, R9, P2 ;  /* 0x000000ffff513224 */ /* 0x000fe200010e0609 */
[----:B------:R-:W-:Y:S01]  /*01d0*/  ISETP.NE.U32.AND P0, PT, R2, RZ, PT ;  /* 0x000000ff0200720c */ /* 0x000fe20003f05070 */
[----:B------:R-:W1:Y:S03]  /*01e0*/  LDC.U8 R0, c[0x0][0x3c2] ;  /* 0x0000f080ff007b82 */ /* 0x000e660000000000 */
[----:B------:R2:W-:Y:S04]  /*01f0*/  @!P4 STG.E.64 desc[UR10][R18.64+0x8], R80 ;  /* 0x000008501200c986 */ /* 0x0005e8000c101b0a */
[----:B------:R-:W3:Y:S01]  /*0200*/  @P1 LDG.E R211, desc[UR10][R20.64] ;  /* 0x0000000a14d31981 */ /* 0x000ee2000c1e1900 */
[----:B------:R-:W4:Y:S03]  /*0210*/  LDC.64 R8, c[0x0][0x2f8] ;  /* 0x0000be00ff087b82 */ /* 0x000f260000000a00 */
[----:B------:R2:W3:Y:S01]  /*0220*/  @P1 LDG.E R216, desc[UR10][R20.64+0x4] ;  /* 0x0000040a14d81981 */ /* 0x0004e2000c1e1900 */
[----:B------:R-:W-:-:S04]  /*0230*/  ISETP.NE.AND.EX P0, PT, R3, RZ, PT, P0 ;  /* 0x000000ff0300720c */ /* 0x000fc80003f05300 */
[----:B------:R-:W2:Y:S01]  /*0240*/  LDC.64 R2, c[0x0][0x2f8] ;  /* 0x0000be00ff027b82 */ /* 0x000ea20000000a00 */
[----:B-1----:R-:W-:-:S08]  /*0250*/  ISETP.NE.AND P3, PT, R0, RZ, PT ;  /* 0x000000ff0000720c */ /* 0x002fd00003f65270 */
[----:B------:R-:W1:Y:S08]  /*0260*/  @P0 LDC.64 R4, c[0x0][0x300] ;  /* 0x0000c000ff040b82 */ /* 0x000e700000000a00 */
[----:B------:R-:W1:Y:S01]  /*0270*/  LDC R0, c[0x0][0x270] ;  /* 0x00009c00ff007b82 */ /* 0x000e620000000800 */
[----:B--2---:R-:W-:-:S04]  /*0280*/  ISETP.EQ.U32.AND P2, PT, R2, RZ, PT ;  /* 0x000000ff0200720c */ /* 0x004fc80003f42070 */
[----:B------:R-:W-:Y:S01]  /*0290*/  ISETP.EQ.OR.EX P2, PT, R3, RZ, !P3, P2 ;  /* 0x000000ff0300720c */ /* 0x000fe20005f42720 */
[----:B------:R-:W-:Y:S02]  /*02a0*/  IMAD.MOV.U32 R11, RZ, RZ, -0x1 ;  /* 0xffffffffff0b7424 */ /* 0x000fe400078e00ff */
[----:B----4-:R-:W-:Y:S01]  /*02b0*/  IMAD.WIDE R8, R12, 0x4, R8 ;  /* 0x000000040c087825 */ /* 0x010fe200078e0208 */
[----:B------:R-:W-:-:S04]  /*02c0*/  SHF.R.S32.HI R21, RZ, 0x1f, R6 ;  /* 0x0000001fff157819 */ /* 0x000fc80000011406 */
[----:B------:R-:W-:-:S05]  /*02d0*/  LEA.HI R85, R21, R6, RZ, 0x5 ;  /* 0x0000000615557211 */ /* 0x000fca00078f28ff */
[----:B------:R2:W5:Y:S01]  /*02e0*/  @!P2 LDG.E R11, desc[UR10][R8.64] ;  /* 0x0000000a080ba981 */ /* 0x000562000c1e1900 */
[----:B------:R-:W-:Y:S01]  /*02f0*/  ISETP.NE.U32.AND P2, PT, R2, RZ, PT ;  /* 0x000000ff0200720c */ /* 0x000fe20003f45070 */
[C---:B-1----:R-:W-:Y:S01]  /*0300*/  @P0 IMAD.WIDE R14, R12.reuse, 0x4, R4 ;  /* 0x000000040c0e0825 */ /* 0x042fe200078e0204 */
[----:B------:R-:W-:Y:S02]  /*0310*/  LOP3.LUT R7, R85, 0xffffffe0, RZ, 0xc0, !PT ;  /* 0xffffffe055077812 */ /* 0x000fe400078ec0ff */
[----:B------:R-:W-:Y:S01]  /*0320*/  ISETP.NE.AND.EX P2, PT, R3, RZ, PT, P2 ;  /* 0x000000ff0300720c */ /* 0x000fe20003f45320 */
[----:B------:R-:W-:Y:S02]  /*0330*/  IMAD R5, R12, R0, R25 ;  /* 0x000000000c057224 */ /* 0x000fe400078e0219 */
[----:B------:R-:W-:Y:S02]  /*0340*/  IMAD.MOV.U32 R16, RZ, RZ, RZ ;  /* 0x000000ffff107224 */ /* 0x000fe400078e00ff */
[----:B------:R-:W-:-:S02]  /*0350*/  IMAD.SHL.U32 R5, R5, 0x20, RZ ;  /* 0x0000002005057824 */ /* 0x000fc400078e00ff */
[----:B------:R-:W-:Y:S02]  /*0360*/  IMAD.IADD R7, R6, 0x1, -R7 ;  /* 0x0000000106077824 */ /* 0x000fe400078e0a07 */
[----:B------:R2:W5:Y:S01]  /*0370*/  @P0 LDG.E R16, desc[UR10][R14.64] ;  /* 0x0000000a0e100981 */ /* 0x000562000c1e1900 */
[----:B------:R-:W-:Y:S01]  /*0380*/  SHF.R.S32.HI R2, RZ, 0x1f, R5 ;  /* 0x0000001fff027819 */ /* 0x000fe20000011405 */
[----:B---3--:R-:W-:-:S06]  /*0390*/  @P1 IMAD.IADD R216, R216, 0x1, -R211 ;  /* 0x00000001d8d81824 */ /* 0x008fcc00078e0ad3 */
[----:B------:R-:W1:Y:S01]  /*03a0*/  @!P1 LDC R216, c[0x0][0x2c4] ;  /* 0x0000b100ffd89b82 */ /* 0x000e620000000800 */
[--C-:B------:R-:W-:Y:S02]  /*03b0*/  IADD3 R134, P1, P0, R5, R80, R7.reuse ;  /* 0x0000005005867210 */ /* 0x100fe4000783e007 */
[----:B------:R-:W-:-:S04]  /*03c0*/  SHF.R.S32.HI R7, RZ, 0x1f, R7 ;  /* 0x0000001fff077819 */ /* 0x000fc80000011407 */
[----:B------:R-:W-:Y:S01]  /*03d0*/  IADD3.X R81, R2, R81, R7, P1, P0 ;  /* 0x0000005102517210 */ /* 0x000fe20000fe0407 */
[----:B--2---:R-:W-:Y:S06]  /*03e0*/  @!P2 BRA `(.L_x_598) ;  /* 0x000000000010a947 */ /* 0x004fec0003800000 */
[----:B------:R-:W2:Y:S02]  /*03f0*/  @P3 LDG.E R2, desc[UR10][R8.64+0x4] ;  /* 0x0000040a08023981 */ /* 0x000ea4000c1e1900 */
[----:B--2--5:R-:W-:-:S06]  /*0400*/  @P3 IADD3 R5, R2, -R11, RZ ;  /* 0x8000000b02053210 */ /* 0x024fcc0007ffe0ff */
[----:B------:R3:W5:Y:S01]  /*0410*/  @!P3 LDG.E R5, desc[UR10][R8.64] ;  /* 0x0000000a0805b981 */ /* 0x000762000c1e1900 */
[----:B------:R-:W-:Y:S05]  /*0420*/  BRA `(.L_x_599) ;  /* 0x0000000000047947 */ /* 0x000fea0003800000 */
.L_x_598:
[----:B------:R-:W2:Y:S02]  /*0430*/  LDC R5, c[0x0][0x2c8] ;  /* 0x0000b200ff057b82 */ /* 0x000ea40000000800 */
.L_x_599:
[----:B------:R-:W4:Y:S02]  /*0440*/  LDC.64 R2, c[0x0][0x308] ;  /* 0x0000c200ff027b82 */ /* 0x000f240000000a00 */
[----:B----4-:R-:W-:-:S04]  /*0450*/  ISETP.NE.U32.AND P2, PT, R2, RZ, PT ;  /* 0x000000ff0200720c */ /* 0x010fc80003f45070 */
[----:B------:R-:W-:-:S13]  /*0460*/  ISETP.NE.AND.EX P2, PT, R3, RZ, PT, P2 ;  /* 0x000000ff0300720c */ /* 0x000fda0003f45320 */
[----:B------:R-:W3:Y:S08]  /*0470*/  @P2 LDC.64 R2, c[0x0][0x308] ;  /* 0x0000c200ff022b82 */ /* 0x000ef00000000a00 */
[----:B------:R-:W4:Y:S01]  /*0480*/  @!P2 LDC R4, c[0x0][0x2cc] ;  /* 0x0000b300ff04ab82 */ /* 0x000f220000000800 */
[----:B---3--:R-:W-:-:S07]  /*0490*/  @P2 IMAD.WIDE R8, R12, 0x4, R2 ;  /* 0x000000040c082825 */ /* 0x008fce00078e0202 */
[----:B------:R-:W3:Y:S01]  /*04a0*/  @!P2 LDC.64 R2, c[0x0][0x318] ;  /* 0x0000c600ff02ab82 */ /* 0x000ee20000000a00 */
[----:B------:R-:W2:Y:S01]  /*04b0*/  @P2 LDG.E R7, desc[UR10][R8.64] ;  /* 0x0000000a08072981 */ /* 0x000ea2000c1e1900 */
[----:B------:R-:W-:-:S05]  /*04c0*/  IMAD.SHL.U32 R199, R212, 0x40, RZ ;  /* 0x00000040d4c77824 */ /* 0x000fca00078e00ff */
[----:B-1----:R-:W-:Y:S02]  /*04d0*/  ISETP.GT.AND P0, PT, R216, R199, PT ;  /* 0x000000c7d800720c */ /* 0x002fe40003f04270 */
[----:B---3--:R-:W-:-:S04]  /*04e0*/  @!P2 ISETP.NE.U32.AND P1, PT, R2, RZ, PT ;  /* 0x000000ff0200a20c */ /* 0x008fc80003f25070 */
[----:B------:R-:W-:-:S04]  /*04f0*/  @!P2 ISETP.NE.AND.EX P1, PT, R3, RZ, PT, P1 ;  /* 0x000000ff0300a20c */ /* 0x000fc80003f25310 */
[----:B----4-:R-:W-:Y:S01]  /*0500*/  @!P2 SEL R4, R4, RZ, P1 ;  /* 0x000000ff0404a207 */ /* 0x010fe20000800000 */
[----:B--2--5:R-:W-:-:S03]  /*0510*/  @P2 IMAD.IADD R80, R7, 0x1, -R16 ;  /* 0x0000000107502824 */ /* 0x024fc600078e0a10 */
        /* <DEDUP_REMOVED lines=8> */
[----:B------:R-:W-:Y:S02]  /*05a0*/  ISETP.NE.AND P2, PT, R211, -0x1, PT ;  /* 0xffffffffd300780c */ /* 0x000fe40003f45270 */
[----:B------:R-:W-:Y:S02]  /*05b0*/  IABS R27, R25 ;  /* 0x00000019001b7213 */ /* 0x000fe40000000000 */
[----:B------:R-:W-:Y:S02]  /*05c0*/  ISETP.NE.AND P0, PT, R11, -0x1, PT ;  /* 0xffffffff0b00780c */ /* 0x000fe40003f05270 */
[----:B------:R-:W-:Y:S02]  /*05d0*/  IADD3 R199, -R199, R216, RZ ;  /* 0x000000d8c7c77210 */ /* 0x000fe40007ffe1ff */
[----:B------:R-:W-:-:S05]  /*05e0*/  LEA.HI R22, R21, R6, RZ, 0x6 ;  /* 0x0000000615167211 */ /* 0x000fca00078f30ff */
[----:B------:R-:W2:Y:S01]  /*05f0*/  @P2 LDC.64 R4, c[0x0][0x240] ;  /* 0x00009000ff042b82 */ /* 0x000ea20000000a00 */
[----:B------:R-:W-:Y:S01]  /*0600*/  @!P2 SHF.R.S32.HI R19, RZ, 0x1f, R12 ;  /* 0x0000001fff13a819 */ /* 0x000fe2000001140c */
[----:B------:R-:W-:-:S06]  /*0610*/  IMAD.SHL.U32 R213, R22, 0x8, RZ ;  /* 0x0000000816d57824 */ /* 0x000fcc00078e00ff */
[----:B------:R-:W3:Y:S01]  /*0620*/  @!P2 LDC.64 R2, c[0x0][0x228] ;  /* 0x00008a00ff02ab82 */ /* 0x000ee20000000a00 */
[----:B-1----:R-:W-:-:S04]  /*0630*/  IABS R10, R0 ;  /* 0x00000000000a7213 */ /* 0x002fc80000000000 */
[----:B------:R-:W1:Y:S08]  /*0640*/  I2F.RP R9, R10 ;  /* 0x0000000a00097306 */ /* 0x000e700000209400 */
[----:B-1----:R-:W1:Y:S01]  /*0650*/  MUFU.RCP R14, R9 ;  /* 0x00000009000e7308 */ /* 0x002e620000001000 */
[-C--:B---3--:R-:W-:Y:S02]  /*0660*/  @!P2 IMAD R19, R19, R2.reuse, RZ ;  /* 0x000000021313a224 */ /* 0x088fe400078e02ff */
[----:B------:R-:W-:-:S04]  /*0670*/  @!P2 IMAD.WIDE.U32 R28, R12, R2, RZ ;  /* 0x000000020c1ca225 */ /* 0x000fc800078e00ff */
[----:B------:R-:W-:Y:S01]  /*0680*/  @!P2 IMAD R19, R12, R3, R19 ;  /* 0x000000030c13a224 */ /* 0x000fe200078e0213 */
[----:B------:R-:W-:Y:S01]  /*0690*/  LEA.HI.SX32 R3, R133, 0xffffffff, 0x1a ;  /* 0xffffffff85037811 */ /* 0x000fe200078fd2ff */
[----:B-1----:R-:W-:-:S04]  /*06a0*/  VIADD R14, R14, 0xffffffe ;  /* 0x0ffffffe0e0e7836 */ /* 0x002fc80000000000 */
[----:B------:R-:W1:Y:S02]  /*06b0*/  F2I.FTZ.U32.TRUNC.NTZ R15, R14 ;  /* 0x0000000e000f7305 */ /* 0x000e64000021f000 */
[----:B-1----:R-:W-:Y:S01]  /*06c0*/  IMAD.MOV R7, RZ, RZ, -R15 ;  /* 0x000000ffff077224 */ /* 0x002fe200078e0a0f */
[----:B------:R-:W-:-:S03]  /*06d0*/  MOV R14, RZ ;  /* 0x000000ff000e7202 */ /* 0x000fc60000000f00 */
[----:B------:R-:W-:-:S04]  /*06e0*/  IMAD R8, R7, R10, RZ ;  /* 0x0000000a07087224 */ /* 0x000fc800078e02ff */
[----:B------:R-:W-:Y:S02]  /*06f0*/  IMAD.HI.U32 R8, R15, R8, R14 ;  /* 0x000000080f087227 */ /* 0x000fe400078e000e */
[----:B------:R-:W1:Y:S04]  /*0700*/  @P0 LDC.64 R14, c[0x0][0x248] ;  /* 0x00009200ff0e0b82 */ /* 0x000e680000000a00 */
[----:B------:R-:W-:-:S04]  /*0710*/  IMAD.HI.U32 R13, R8, R27, RZ ;  /* 0x0000001b080d7227 */ /* 0x000fc800078e00ff */
[----:B--2---:R-:W-:-:S04]  /*0720*/  @P2 IMAD.WIDE.U32 R8, R211, R4, RZ ;  /* 0x00000004d3082225 */ /* 0x004fc800078e00ff */
[----:B------:R-:W-:Y:S02]  /*0730*/  IMAD.MOV R7, RZ, RZ, -R13 ;  /* 0x000000ffff077224 */ /* 0x000fe400078e0a0d */
[----:B------:R-:W-:Y:S01]  /*0740*/  @P2 IMAD R17, R211, R5, R9 ;  /* 0x00000005d3112224 */ /* 0x000fe200078e0209 */
[----:B------:R-:W-:Y:S01]  /*0750*/  LEA.HI R5, R21, R6, RZ, 0x3 ;  /* 0x0000000615057211 */ /* 0x000fe200078f18ff */
[----:B------:R-:W-:Y:S01]  /*0760*/  @P2 IMAD.MOV.U32 R4, RZ, RZ, R8 ;  /* 0x000000ffff042224 */ /* 0x000fe200078e0008 */
[----:B------:R-:W-:Y:S01]  /*0770*/  @!P2 MOV R4, R28 ;  /* 0x0000001c0004a202 */ /* 0x000fe20000000f00 */
[C---:B------:R-:W-:Y:S01]  /*0780*/  IMAD R27, R10.reuse, R7, R27 ;  /* 0x000000070a1b7224 */ /* 0x040fe200078e021b */
[----:B------:R-:W2:Y:S01]  /*0790*/  @P0 LDC.64 R8, c[0x0][0x250] ;  /* 0x00009400ff080b82 */ /* 0x000ea20000000a00 */
[----:B------:R-:W-:Y:S01]  /*07a0*/  SHF.R.S32.HI R18, RZ, 0x3, R5 ;  /* 0x00000003ff127819 */ /* 0x000fe20000011405 */
[----:B------:R-:W-:Y:S01]  /*07b0*/  IMAD R7, R3, -0x40, R80 ;  /* 0xffffffc003077824 */ /* 0x000fe200078e0250 */
[----:B------:R-:W-:Y:S01]  /*07c0*/  LOP3.LUT R5, R5, 0xfffffff8, RZ, 0xc0, !PT ;  /* 0xfffffff805057812 */ /* 0x000fe200078ec0ff */
[----:B------:R-:W-:Y:S01]  /*07d0*/  @!P2 IMAD.IADD R17, R29, 0x1, R19 ;  /* 0x000000011d11a824 */ /* 0x000fe200078e0213 */
[----:B------:R-:W-:Y:S01]  /*07e0*/  ISETP.GT.U32.AND P3, PT, R10, R27, PT ;  /* 0x0000001b0a00720c */ /* 0x000fe20003f64070 */
[----:B------:R-:W-:-:S02]  /*07f0*/  IMAD.SHL.U32 R23, R18, 0x40, RZ ;  /* 0x0000004012177824 */ /* 0x000fc400078e00ff */
[----:B------:R-:W-:Y:S02]  /*0800*/  IMAD.IADD R5, R6, 0x1, -R5 ;  /* 0x0000000106057824 */ /* 0x000fe400078e0a05 */
[----:B------:R-:W-:Y:S01]  /*0810*/  VIADD R20, R18, 0x10 ;  /* 0x0000001012147836 */ /* 0x000fe20000000000 */
[----:B------:R-:W-:Y:S02]  /*0820*/  LOP3.LUT R23, R23, 0x1c0, RZ, 0xc0, !PT ;  /* 0x000001c017177812 */ /* 0x000fe400078ec0ff */
[----:B------:R-:W-:Y:S02]  /*0830*/  SHF.L.U32 R154, R5, 0x3, RZ ;  /* 0x00000003059a7819 */ /* 0x000fe400000006ff */
[C---:B------:R-:W-:Y:S02]  /*0840*/  ISETP.GE.AND P1, PT, R20.reuse, R199, PT ;  /* 0x000000c71400720c */ /* 0x040fe40003f26270 */
[CC--:B------:R-:W-:Y:S01]  /*0850*/  ISETP.GE.AND P6, PT, R20.reuse, R7.reuse, PT ;  /* 0x000000071400720c */ /* 0x0c0fe20003fc6270 */
[----:B------:R-:W-:Y:S01]  /*0860*/  @!P3 IMAD.IADD R27, R27, 0x1, -R10 ;  /* 0x000000011b1bb824 */ /* 0x000fe200078e0a0a */
[----:B------:R-:W-:Y:S01]  /*0870*/  ISETP.GE.AND P5, PT, R20, R7, PT ;  /* 0x000000071400720c */ /* 0x000fe20003fa6270 */
[----:B------:R-:W-:Y:S01]  /*0880*/  @P0 IMAD.IADD R20, R16, 0x1, R11 ;  /* 0x0000000110140824 */ /* 0x000fe200078e020b */
[----:B------:R-:W-:-:S02]  /*0890*/  LOP3.LUT R2, R23, 0x38, R154, 0xf8, !PT ;  /* 0x0000003817027812 */ /* 0x000fc400078ef89a */
[----:B------:R-:W-:Y:S01]  /*08a0*/  @P0 IADD3 R11, R16, R11, RZ ;  /* 0x0000000b100b0210 */ /* 0x000fe20007ffe0ff */
[----:B--2---:R-:W-:Y:S01]  /*08b0*/  @P0 IMAD.WIDE.U32 R28, R20, R8, RZ ;  /* 0x00000008141c0225 */ /* 0x004fe200078e00ff */
[----:B------:R-:W-:Y:S02]  /*08c0*/  SHF.R.U32.HI R23, RZ, 0x3, R23 ;  /* 0x00000003ff177819 */ /* 0x000fe40000011617 */
[----:B------:R-:W-:Y:S01]  /*08d0*/  ISETP.GE.U32.AND P4, PT, R27, R10, PT ;  /* 0x0000000a1b00720c */ /* 0x000fe20003f86070 */
[----:B-1----:R-:W-:Y:S01]  /*08e0*/  @P0 IMAD.WIDE.U32 R26, R11, R14, RZ ;  /* 0x0000000e0b1a0225 */ /* 0x002fe200078e00ff */
[----:B------:R-:W-:Y:S02]  /*08f0*/  LOP3.LUT R2, R2, R23, RZ, 0x3c, !PT ;  /* 0x0000001702027212 */ /* 0x000fe400078e3cff */
[----:B------:R-:W-:Y:S01]  /*0900*/  LOP3.LUT R23, R25, R0, RZ, 0x3c, !PT ;  /* 0x0000000019177212 */ /* 0x000fe200078e3cff */
[----:B------:R-:W-:Y:S01]  /*0910*/  @P0 IMAD R22, R20, R9, RZ ;  /* 0x0000000914160224 */ /* 0x000fe200078e02ff */
[----:B------:R-:W-:Y:S01]  /*0920*/  LOP3.LUT R213, R2, 0xfffffe00, R213, 0xf8, !PT ;  /* 0xfffffe0002d57812 */ /* 0x000fe200078ef8d5 */
[----:B------:R-:W-:Y:S01]  /*0930*/  @P0 IMAD R10, R11, R15, RZ ;  /* 0x0000000f0b0a0224 */ /* 0x000fe200078e02ff */
[----:B------:R-:W-:Y:S01]  /*0940*/  ISETP.GE.AND P2, PT, R23, RZ, PT ;  /* 0x000000ff1700720c */ /* 0x000fe20003f46270 */
[----:B------:R-:W-:Y:S01]  /*0950*/  @P0 IMAD.IADD R22, R29, 0x1, R22 ;  /* 0x000000011d160824 */ /* 0x000fe200078e0216 */
[----:B------:R-:W-:Y:S01]  /*0960*/  @P0 MOV R24, R28 ;  /* 0x0000001c00180202 */ /* 0x000fe20000000f00 */
[----:B------:R-:W-:Y:S01]  /*0970*/  @P0 IMAD.IADD R2, R27, 0x1, R10 ;  /* 0x000000011b020824 */ /* 0x000fe200078e020a */
[----:B------:R-:W-:Y:S01]  /*0980*/  @P0 MOV R20, R26 ;  /* 0x0000001a00140202 */ /* 0x000fe20000000f00 */
[----:B------:R-:W-:Y:S08]  /*0990*/  @P0 BRA `(.L_x_601) ;  /* 0x0000000000340947 */ /* 0x000ff00003800000 */
        /* <DEDUP_REMOVED lines=13> */
.L_x_601:
        /* <DEDUP_REMOVED lines=14> */
.L_x_602:
[----:B------:R-:W-:Y:S01]  /*0b50*/  @!P3 IADD3 R13, R13, 0x1, RZ ;  /* 0x000000010d0db810 */ /* 0x000fe20007ffe0ff */
[----:B------:R-:W1:Y:S01]  /*0b60*/  S2UR UR8, SR_CgaCtaId ;  /* 0x00000000000879c3 */ /* 0x000e620000008800 */
[----:B------:R-:W-:Y:S01]  /*0b70*/  ISETP.NE.AND P3, PT, R0, RZ, PT ;  /* 0x000000ff0000720c */ /* 0x000fe20003f65270 */
[----:B------:R-:W-:Y:S01]  /*0b80*/  ULDC.64 UR4, c[0x0][0x258] ;  /* 0x0000960000047ab9 */ /* 0x000fe20000000a00 */
[----:B------:R-:W-:Y:S01]  /*0b90*/  SHF.R.S32.HI R155, RZ, 0x1f, R154 ;  /* 0x0000001fff9b7819 */ /* 0x000fe2000001149a */
[----:B------:R-:W-:Y:S01]  /*0ba0*/  ULDC.64 UR6, c[0x0][0x260] ;  /* 0x0000980000067ab9 */ /* 0x000fe20000000a00 */
[----:B------:R-:W-:Y:S01]  /*0bb0*/  SHF.R.S32.HI R19, RZ, 0x1f, R18 ;  /* 0x0000001fff137819 */ /* 0x000fe20000011412 */
[----:B------:R-:W-:Y:S01]  /*0bc0*/  BSSY B0, `(.L_x_603) ;  /* 0x0000049000007945 */ /* 0x000fe20003800000 */
[----:B------:R-:W-:Y:S01]  /*0bd0*/  IADD3 R16, P0, R154, R4, RZ ;  /* 0x000000049a107210 */ /* 0x000fe20007f1e0ff */
[----:B------:R-:W-:Y:S01]  /*0be0*/  IMAD.WIDE.U32 R26, R18, R8, R154 ;  /* 0x00000008121a7225 */ /* 0x000fe200078e009a */
[----:B------:R-:W-:-:S02]  /*0bf0*/  @P4 IADD3 R13, R13, 0x1, RZ ;  /* 0x000000010d0d4810 */ /* 0x000fc40007ffe0ff */
[----:B------:R-:W-:Y:S01]  /*0c00*/  SHF.R.S32.HI R10, RZ, 0x1f, R25 ;  /* 0x0000001fff0a7819 */ /* 0x000fe20000011419 */
[----:B------:R-:W-:Y:S01]  /*0c10*/  IMAD R4, R19, R8, RZ ;  /* 0x0000000813047224 */ /* 0x000fe200078e02ff */
[----:B------:R-:W-:Y:S01]  /*0c20*/  IADD3.X R17, R155, R17, RZ, P0, !PT ;  /* 0x000000119b117210 */ /* 0x000fe200007fe4ff */
[----:B------:R-:W-:Y:S01]  /*0c30*/  IMAD R11, R19, R14, RZ ;  /* 0x0000000e130b7224 */ /* 0x000fe200078e02ff */
[----:B------:R-:W-:Y:S01]  /*0c40*/  IADD3 R218, P0, R24, R26, RZ ;  /* 0x0000001a18da7210 */ /* 0x000fe20007f1e0ff */
[----:B------:R-:W-:Y:S01]  /*0c50*/  IMAD R23, R18, R9, R4 ;  /* 0x0000000912177224 */ /* 0x000fe200078e0204 */
[----:B------:R-:W-:Y:S01]  /*0c60*/  IADD3 R214, R154, 0x80, RZ ;  /* 0x000000809ad67810 */ /* 0x000fe20007ffe0ff */
[----:B------:R-:W-:-:S03]  /*0c70*/  IMAD.WIDE.U32 R28, R18, R14, R154 ;  /* 0x0000000e121c7225 */ /* 0x000fc600078e009a */
[----:B------:R-:W-:Y:S01]  /*0c80*/  IADD3.X R219, R22, R27, R23, P0, !PT ;  /* 0x0000001b16db7210 */ /* 0x000fe200007fe417 */
[----:B------:R-:W-:Y:S01]  /*0c90*/  @!P2 IMAD.MOV R13, RZ, RZ, -R13 ;  /* 0x000000ffff0da224 */ /* 0x000fe200078e0a0d */
[----:B------:R-:W-:Y:S01]  /*0ca0*/  @!P3 LOP3.LUT R13, RZ, R0, RZ, 0x33, !PT ;  /* 0x00000000ff0db212 */ /* 0x000fe200078e33ff */
[----:B------:R-:W-:Y:S01]  /*0cb0*/  IMAD R11, R18, R15, R11 ;  /* 0x0000000f120b7224 */ /* 0x000fe200078e020b */
[----:B------:R-:W-:Y:S01]  /*0cc0*/  IADD3 R220, P2, R20, R28, RZ ;  /* 0x0000001c14dc7210 */ /* 0x000fe20007f5e0ff */
[----:B------:R-:W-:Y:S01]  /*0cd0*/  IMAD R10, R10, UR4, RZ ;  /* 0x000000040a0a7c24 */ /* 0x000fe2000f8e02ff */
[----:B------:R-:W-:Y:S01]  /*0ce0*/  SHF.R.S32.HI R0, RZ, 0x1f, R13 ;  /* 0x0000001fff007819 */ /* 0x000fe2000001140d */
[C---:B------:R-:W-:Y:S01]  /*0cf0*/  IMAD.WIDE.U32 R22, R25.reuse, UR4, R16 ;  /* 0x0000000419167c25 */ /* 0x040fe2000f8e0010 */
[----:B------:R-:W-:Y:S02]  /*0d00*/  ISETP.GE.AND P0, PT, R18, R199, PT ;  /* 0x000000c71200720c */ /* 0x000fe40003f06270 */
[----:B------:R-:W-:Y:S01]  /*0d10*/  IADD3.X R221, R2, R29, R11, P2, !PT ;  /* 0x0000001d02dd7210 */ /* 0x000fe200017fe40b */
[----:B------:R-:W-:Y:S01]  /*0d20*/  IMAD R25, R25, UR5, R10 ;  /* 0x0000000519197c24 */ /* 0x000fe2000f8e020a */
[----:B------:R-:W-:Y:S01]  /*0d30*/  ULDC.64 UR4, c[0x0][0x268] ;  /* 0x00009a0000047ab9 */ /* 0x000fe20000000a00 */
[----:B------:R-:W-:-:S02]  /*0d40*/  IMAD R2, R0, UR6, RZ ;  /* 0x0000000600027c24 */ /* 0x000fc4000f8e02ff */
[----:B------:R-:W-:Y:S01]  /*0d50*/  IMAD R0, R0, UR4, RZ ;  /* 0x0000000400007c24 */ /* 0x000fe2000f8e02ff */
[----:B------:R-:W-:Y:S01]  /*0d60*/  IADD3 R25, R23, R25, RZ ;  /* 0x0000001917197210 */ /* 0x000fe20007ffe0ff */
[C---:B------:R-:W-:Y:S01]  /*0d70*/  IMAD.WIDE.U32 R218, R13.reuse, UR4, R218 ;  /* 0x000000040dda7c25 */ /* 0x040fe2000f8e00da */
[----:B------:R-:W-:Y:S02]  /*0d80*/  UMOV UR4, 0x400 ;  /* 0x0000040000047882 */ /* 0x000fe40000000000 */
[----:B-1----:R-:W-:Y:S01]  /*0d90*/  ULEA UR4, UR8, UR4, 0x18 ;  /* 0x0000000408047291 */ /* 0x002fe2000f8ec03f */
[----:B------:R-:W-:-:S04]  /*0da0*/  IMAD.WIDE.U32 R220, R13, UR6, R220 ;  /* 0x000000060ddc7c25 */ /* 0x000fc8000f8e00dc */
[----:B------:R-:W-:Y:S01]  /*0db0*/  IMAD R223, R13, UR7, R2 ;  /* 0x000000070ddf7c24 */ /* 0x000fe2000f8e0202 */
[----:B------:R-:W-:Y:S01]  /*0dc0*/  LEA R213, R213, UR4, 0x1 ;  /* 0x00000004d5d57c11 */ /* 0x000fe2000f8e08ff */
[----:B------:R-:W-:Y:S01]  /*0dd0*/  IMAD R17, R13, UR5, R0 ;  /* 0x000000050d117c24 */ /* 0x000fe2000f8e0200 */
[----:B------:R-:W-:Y:S01]  /*0de0*/  IADD3 R0, R18, 0x20, RZ ;  /* 0x0000002012007810 */ /* 0x000fe20007ffe0ff */
        /* <DEDUP_REMOVED lines=38> */
.L_x_604:
[----:B------:R-:W-:Y:S05]  /*1050*/  BSYNC B0 ;  /* 0x0000000000007941 */ /* 0x000fea0003800000 */
.L_x_603:
[----:B------:R-:W-:Y:S01]  /*1060*/  BSSY B0, `(.L_x_605) ;  /* 0x000002a000007945 */ /* 0x000fe20003800000 */
[----:B------:R-:W-:Y:S02]  /*1070*/  ISETP.GE.AND P0, PT, R0, R199, PT ;  /* 0x000000c70000720c */ /* 0x000fe40003f06270 */
[----:B------:R-:W-:Y:S01]  /*1080*/  IADD3 R16, R18, 0x30, RZ ;  /* 0x0000003012107810 */ /* 0x000fe20007ffe0ff */
        /* <DEDUP_REMOVED lines=39> */
.L_x_606:
[----:B------:R-:W-:Y:S05]  /*1300*/  BSYNC B0 ;  /* 0x0000000000007941 */ /* 0x000fea0003800000 */
.L_x_605:
[----:B------:R-:W-:Y:S01]  /*1310*/  LEA.HI R2, R21, R6, RZ, 0x4 ;  /* 0x0000000615027211 */ /* 0x000fe200078f20ff */
[----:B------:R-:W-:Y:S01]  /*1320*/  BSSY B0, `(.L_x_607) ;  /* 0x000002a000007945 */ /* 0x000fe20003800000 */
[----:B------:R-:W-:Y:S02]  /*1330*/  ISETP.GE.AND P4, PT, R16, R199, PT ;  /* 0x000000c71000720c */ /* 0x000fe40003f86270 */
[----:B------:R-:W-:Y:S01]  /*1340*/  LOP3.LUT R21, R2, 0xfffffff0, RZ, 0xc0, !PT ;  /* 0xfffffff002157812 */ /* 0x000fe200078ec0ff */
        /* <DEDUP_REMOVED lines=39> */
.L_x_608:
[----:B------:R-:W-:Y:S05]  /*15c0*/  BSYNC B0 ;  /* 0x0000000000007941 */ /* 0x000fea0003800000 */
.L_x_607:
        /* <DEDUP_REMOVED lines=39> */
.L_x_610:
[----:B------:R-:W-:Y:S05]  /*1840*/  BSYNC B0 ;  /* 0x0000000000007941 */ /* 0x000fea0003800000 */
.L_x_609:
[----:B------:R-:W-:Y:S01]  /*1850*/  ISETP.GE.AND P0, PT, R18, R7, PT ;  /* 0x000000071200720c */ /* 0x000fe20003f06270 */
[----:B------:R-:W-:Y:S01]  /*1860*/  IMAD.IADD R27, R6, 0x1, -R21 ;  /* 0x00000001061b7824 */ /* 0x000fe200078e0a15 */
[C---:B------:R-:W-:Y:S01]  /*1870*/  SHF.L.U64.HI R4, R14.reuse, 0x6, R15 ;  /* 0x000000060e047819 */ /* 0x040fe2000001020f */
[----:B------:R-:W-:Y:S01]  /*1880*/  IMAD.IADD R223, R221, 0x1, R223 ;  /* 0x00000001dddf7824 */ /* 0x000fe200078e02df */
[----:B------:R-:W-:Y:S01]  /*1890*/  SHF.R.S32.HI R20, RZ, 0x1f, R3 ;  /* 0x0000001fff147819 */ /* 0x000fe20000011403 */
[----:B------:R-:W-:Y:S01]  /*18a0*/  IMAD.SHL.U32 R83, R14, 0x40, RZ ;  /* 0x000000400e537824 */ /* 0x000fe200078e00ff */
[----:B-1234-:R-:W-:Y:S01]  /*18b0*/  SHF.R.S32.HI R10, RZ, 0x1f, R27 ;  /* 0x0000001fff0a7819 */ /* 0x01efe2000001141b */
[----:B------:R-:W-:Y:S01]  /*18c0*/  IMAD R25, R4, R3, RZ ;  /* 0x0000000304197224 */ /* 0x000fe200078e02ff */
[----:B------:R-:W-:Y:S01]  /*18d0*/  SHF.R.S32.HI R197, RZ, 0x4, R2 ;  /* 0x00000004ffc57819 */ /* 0x000fe20000011402 */
[----:B------:R-:W-:Y:S01]  /*18e0*/  IMAD.MOV.U32 R222, RZ, RZ, R220 ;  /* 0x000000ffffde7224 */ /* 0x000fe200078e00dc */
[----:B------:R-:W-:Y:S01]  /*18f0*/  LEA.HI R21, R10, R27, RZ, 0x3 ;  /* 0x0000001b0a157211 */ /* 0x000fe200078f18ff */
[-C--:B------:R-:W-:Y:S01]  /*1900*/  IMAD R25, R20, R83.reuse, R25 ;  /* 0x0000005314197224 */ /* 0x080fe200078e0219 */
[----:B------:R-:W-:Y:S01]  /*1910*/  BSSY B0, `(.L_x_611) ;  /* 0x0000024000007945 */ /* 0x000fe20003800000 */
[----:B------:R-:W-:Y:S01]  /*1920*/  IMAD.WIDE.U32 R22, R3, R83, R222 ;  /* 0x0000005303167225 */ /* 0x000fe200078e00de */
[----:B------:R-:W-:-:S02]  /*1930*/  ISETP.GE.AND P4, PT, R0, R7, PT ;  /* 0x000000070000720c */ /* 0x000fc40003f86270 */
[----:B------:R-:W-:Y:S01]  /*1940*/  LEA.HI R2, R2, R197, RZ, 0x1 ;  /* 0x000000c502027211 */ /* 0x000fe200078f08ff */
[----:B------:R-:W-:Y:S01]  /*1950*/  IMAD.IADD R25, R23, 0x1, R25 ;  /* 0x0000000117197824 */ /* 0x000fe200078e0219 */
[----:B------:R-:W-:Y:S01]  /*1960*/  LOP3.LUT R24, R21, 0xfffffff8, RZ, 0xc0, !PT ;  /* 0xfffffff815187812 */ /* 0x000fe200078ec0ff */
[----:B------:R-:W-:Y:S08]  /*1970*/  @P0 BRA `(.L_x_612) ;  /* 0x0000000000740947 */ /* 0x000ff00003800000 */
        /* <DEDUP_REMOVED lines=29> */
.L_x_612:
[----:B------:R-:W-:Y:S05]  /*1b50*/  BSYNC B0 ;  /* 0x0000000000007941 */ /* 0x000fea0003800000 */
.L_x_611:
        /* <DEDUP_REMOVED lines=35> */
.L_x_614:
[----:B------:R-:W-:Y:S05]  /*1d90*/  BSYNC B0 ;  /* 0x0000000000007941 */ /* 0x000fea0003800000 */
.L_x_613:
[----:B-1234-:R-:W-:Y:S01]  /*1da0*/  LOP3.LUT R10, R2, 0xfffffffe, RZ, 0xc0, !PT ;  /* 0xfffffffe020a7812 */ /* 0x01efe200078ec0ff */
[----:B------:R-:W-:Y:S01]  /*1db0*/  IMAD.IADD R2, R27, 0x1, -R24 ;  /* 0x000000011b027824 */ /* 0x000fe200078e0a18 */
[----:B------:R-:W-:Y:S01]  /*1dc0*/  BSSY B0, `(.L_x_615) ;  /* 0x0000024000007945 */ /* 0x000fe20003800000 */
[----:B------:R-:W-:Y:S02]  /*1dd0*/  ISETP.GE.AND P0, PT, R16, R7, PT ;  /* 0x000000071000720c */ /* 0x000fe40003f06270 */
[----:B------:R-:W-:Y:S01]  /*1de0*/  IADD3 R197, R197, -R10, RZ ;  /* 0x8000000ac5c57210 */ /* 0x000fe20007ffe0ff */
[----:B------:R-:W-:Y:S01]  /*1df0*/  IMAD.SHL.U32 R26, R2, 0x40, RZ ;  /* 0x00000040021a7824 */ /* 0x000fe200078e00ff */
[----:B------:R-:W-:Y:S09]  /*1e00*/  @P4 BRA `(.L_x_616) ;  /* 0x00000000007c4947 */ /* 0x000ff20003800000 */
[----:B------:R-:W-:Y:S01]  /*1e10*/  ULDC UR5, c[0x0][0x2d0] ;  /* 0x0000b40000057ab9 */ /* 0x000fe20000000800 */
[----:B------:R-:W-:Y:S02]  /*1e20*/  LEA R27, P2, R14, R22, 0x5 ;  /* 0x000000160e1b7211 */ /* 0x000fe400078428ff */
[----:B------:R-:W-:Y:S02]  /*1e30*/  ISETP.GE.AND P4, PT, R154, UR5, PT ;  /* 0x000000059a007c0c */ /* 0x000fe4000bf86270 */
[----:B------:R-:W-:Y:S02]  /*1e40*/  ISETP.GE.AND P3, PT, R215, UR5, PT ;  /* 0x00000005d7007c0c */ /* 0x000fe4000bf66270 */
[----:B------:R-:W-:Y:S02]  /*1e50*/  ISETP.GE.AND P1, PT, R214, UR5, PT ;  /* 0x00000005d6007c0c */ /* 0x000fe4000bf26270 */
[----:B------:R-:W-:-:S07]  /*1e60*/  LEA.HI.X R28, R14, R25, R15, 0x5, P2 ;  /* 0x000000190e1c7211 */ /* 0x000fce00010f2c0f */
        /* <DEDUP_REMOVED lines=25> */
.L_x_616:
[----:B------:R-:W-:Y:S05]  /*2000*/  BSYNC B0 ;  /* 0x0000000000007941 */ /* 0x000fea0003800000 */
.L_x_615:
[----:B------:R-:W-:Y:S04]  /*2010*/  BSSY B0, `(.L_x_617) ;  /* 0x0000023000007945 */ /* 0x000fe80003800000 */
[----:B------:R-:W-:Y:S05]  /*2020*/  @P0 BRA `(.L_x_618) ;  /* 0x0000000000840947 */ /* 0x000fea0003800000 */
[----:B------:R-:W-:Y:S01]  /*2030*/  ULDC UR5, c[0x0][0x2d0] ;  /* 0x0000b40000057ab9 */ /* 0x000fe20000000800 */
[----:B------:R-:W-:Y:S01]  /*2040*/  IMAD.MOV.U32 R24, RZ, RZ, R22 ;  /* 0x000000ffff187224 */ /* 0x000fe200078e0016 */
[----:B------:R-:W-:Y:S02]  /*2050*/  ISETP.GE.AND P3, PT, R154, UR5, PT ;  /* 0x000000059a007c0c */ /* 0x000fe4000bf66270 */
[----:B------:R-:W-:Y:S01]  /*2060*/  ISETP.GE.AND P2, PT, R215, UR5, PT ;  /* 0x00000005d7007c0c */ /* 0x000fe2000bf46270 */
[----:B------:R-:W-:Y:S01]  /*2070*/  IMAD.WIDE.U32 R24, R14, 0x30, R24 ;  /* 0x000000300e187825 */ /* 0x000fe200078e0018 */
[----:B------:R-:W-:-:S03]  /*2080*/  ISETP.GE.AND P0, PT, R214, UR5, PT ;  /* 0x00000005d6007c0c */ /* 0x000fc6000bf06270 */
[----:B------:R-:W-:-:S04]  /*2090*/  IMAD R14, R15, 0x30, RZ ;  /* 0x000000300f0e7824 */ /* 0x000fc800078e02ff */
[----:B------:R-:W-:Y:S02]  /*20a0*/  IMAD.IADD R14, R25, 0x1, R14 ;  /* 0x00000001190e7824 */ /* 0x000fe400078e020e */
        /* <DEDUP_REMOVED lines=25> */
.L_x_618:
[----:B------:R-:W-:Y:S05]  /*2240*/  BSYNC B0 ;  /* 0x0000000000007941 */ /* 0x000fea0003800000 */
.L_x_617:
[----:B------:R-:W0:Y:S01]  /*2250*/  LDGDEPBAR ;  /* 0x00000000000079af */ /* 0x000e220000000000 */
[-C--:B------:R-:W-:Y:S01]  /*2260*/  ISETP.GE.AND P1, PT, R18, R7.reuse, PT ;  /* 0x000000071200720c */ /* 0x080fe20003f26270 */
[----:B-1234-:R-:W-:Y:S01]  /*2270*/  IMAD.SHL.U32 R10, R5, 0x40, RZ ;  /* 0x00000040050a7824 */ /* 0x01efe200078e00ff */
[----:B------:R-:W-:Y:S01]  /*2280*/  LOP3.LUT R26, R26, 0x1c0, RZ, 0xc0, !PT ;  /* 0x000001c01a1a7812 */ /* 0x000fe200078ec0ff */
[----:B------:R-:W-:Y:S01]  /*2290*/  IMAD.SHL.U32 R11, R197, 0x8, RZ ;  /* 0x00000008c50b7824 */ /* 0x000fe200078e00ff */
[----:B------:R-:W-:Y:S01]  /*22a0*/  ISETP.GE.AND P6, PT, R0, R7, PT ;  /* 0x000000070000720c */ /* 0x000fe20003fc6270 */
[----:B------:R-:W-:Y:S01]  /*22b0*/  IMAD.SHL.U32 R18, R18, 0x8, RZ ;  /* 0x0000000812127824 */ /* 0x000fe200078e00ff */
[----:B------:R-:W-:Y:S01]  /*22c0*/  LOP3.LUT R13, R10, 0x1c0, RZ, 0xc0, !PT ;  /* 0x000001c00a0d7812 */ /* 0x000fe200078ec0ff */
[----:B------:R-:W-:Y:S01]  /*22d0*/  IMAD.SHL.U32 R21, R21, 0x40, RZ ;  /* 0x0000004015157824 */ /* 0x000fe200078e00ff */
[----:B------:R-:W-:Y:S01]  /*22e0*/  LOP3.LUT R11, R26, 0x8, R11, 0xf8, !PT ;  /* 0x000000081a0b7812 */ /* 0x000fe200078ef80b */
[-C--:B------:R-:W-:Y:S01]  /*22f0*/  IMAD R10, R20, R8.reuse, RZ ;  /* 0x00000008140a7224 */ /* 0x080fe200078e02ff */
[----:B------:R-:W-:Y:S01]  /*2300*/  SHF.R.U32.HI R26, RZ, 0x3, R26 ;  /* 0x00000003ff1a7819 */ /* 0x000fe2000001161a */
[----:B------:R-:W-:Y:S01]  /*2310*/  IMAD.IADD R208, R219, 0x1, R17 ;  /* 0x00000001dbd07824 */ /* 0x000fe200078e0211 */
[----:B------:R-:W-:Y:S01]  /*2320*/  LOP3.LUT R12, R13, 0x8, R18, 0xf8, !PT ;  /* 0x000000080d0c7812 */ /* 0x000fe200078ef812 */
[----:B------:R-:W-:Y:S01]  /*2330*/  IMAD.WIDE.U32 R18, R3, R8, RZ ;  /* 0x0000000803127225 */ /* 0x000fe200078e00ff */
[----:B------:R-:W-:Y:S01]  /*2340*/  SHF.R.U32.HI R13, RZ, 0x3, R13 ;  /* 0x00000003ff0d7819 */ /* 0x000fe2000001160d */
[----:B------:R-:W-:Y:S01]  /*2350*/  BSSY B0, `(.L_x_619) ;  /* 0x0000031000007945 */ /* 0x000fe20003800000 */
[----:B------:R-:W-:Y:S01]  /*2360*/  LOP3.LUT R0, R11, R26, RZ, 0x3c, !PT ;  /* 0x0000001a0b007212 */ /* 0x000fe200078e3cff */
[----:B------:R-:W-:Y:S01]  /*2370*/  IMAD R10, R3, R9, R10 ;  /* 0x00000009030a7224 */ /* 0x000fe200078e020a */
[----:B------:R-:W-:-:S02]  /*2380*/  LOP3.LUT R12, R12, R13, RZ, 0x3c, !PT ;  /* 0x0000000d0c0c7212 */ /* 0x000fc400078e3cff */
[----:B------:R-:W-:Y:S01]  /*2390*/  LOP3.LUT R0, R0, 0xfffffe00, R21, 0xf8, !PT ;  /* 0xfffffe0000007812 */ /* 0x000fe200078ef815 */
[----:B------:R-:W-:Y:S01]  /*23a0*/  IMAD.IADD R11, R19, 0x1, R10 ;  /* 0x00000001130b7824 */ /* 0x000fe200078e020a */
[----:B------:R-:W-:Y:S01]  /*23b0*/  SHF.R.S32.HI R85, RZ, 0x5, R85 ;  /* 0x00000005ff557819 */ /* 0x000fe20000011455 */
[----:B------:R-:W-:-:S04]  /*23c0*/  DEPBAR.LE SB0, 0x0 ;  /* 0x000080000000791a */ /* 0x000fc80000000000 */
[----:B------:R-:W-:Y:S01]  /*23d0*/  BAR.SYNC.DEFER_BLOCKING 0x0 ;  /* 0x0000000000007b1d */ /* 0x000fe20000010000 */
[----:B------:R-:W-:Y:S01]  /*23e0*/  IMAD R197, R197, 0x200, R12 ;  /* 0x00000200c5c57824 */ /* 0x000fe200078e020c */
[----:B------:R-:W-:Y:S01]  /*23f0*/  LEA R14, P0, R18, R218, 0x6 ;  /* 0x000000da120e7211 */ /* 0x000fe200078030ff */
[----:B------:R-:W-:Y:S01]  /*2400*/  IMAD R198, R85, 0x400, R0 ;  /* 0x0000040055c67824 */ /* 0x000fe200078e0200 */
[----:B------:R-:W-:Y:S02]  /*2410*/  ISETP.GE.AND P4, PT, R16, R7, PT ;  /* 0x000000071000720c */ /* 0x000fe40003f86270 */
        /* <DEDUP_REMOVED lines=36> */
.L_x_620:
[----:B------:R-:W-:Y:S05]  /*2660*/  BSYNC B0 ;  /* 0x0000000000007941 */ /* 0x000fea0003800000 */
.L_x_619:
        /* <DEDUP_REMOVED lines=38> */
.L_x_622:
[----:B------:R-:W-:Y:S05]  /*28d0*/  BSYNC B0 ;  /* 0x0000000000007941 */ /* 0x000fea0003800000 */
.L_x_621:
[----:B------:R1:W-:Y:S01]  /*28e0*/  @P6 STS.128 [R213+0xd000], RZ ;  /* 0x00d000ffd5006388 */ /* 0x0003e20000000c00 */
[----:B------:R-:W-:Y:S03]  /*28f0*/  BSSY B0, `(.L_x_623) ;  /* 0x0000023000007945 */ /* 0x000fe60003800000 */
[----:B------:R1:W-:Y:S04]  /*2900*/  @P6 STS.128 [R213+0xf000], RZ ;  /* 0x00f000ffd5006388 */ /* 0x0003e80000000c00 */
[----:B------:R1:W-:Y:S01]  /*2910*/  @P6 STS.128 [R213+0x11000], RZ ;  /* 0x011000ffd5006388 */ /* 0x0003e20000000c00 */
[----:B------:R-:W-:Y:S05]  /*2920*/  @P6 BRA `(.L_x_624) ;  /* 0x00000000007c6947 */ /* 0x000fea0003800000 */
[----:B------:R-:W-:Y:S01]  /*2930*/  ULDC UR5, c[0x0][0x2d0] ;  /* 0x0000b40000057ab9 */ /* 0x000fe20000000800 */
[----:B------:R-:W-:Y:S02]  /*2940*/  LEA R7, P1, R8, R14, 0x5 ;  /* 0x0000000e08077211 */ /* 0x000fe400078228ff */
[----:B------:R-:W-:Y:S02]  /*2950*/  ISETP.GE.AND P3, PT, R154, UR5, PT ;  /* 0x000000059a007c0c */ /* 0x000fe4000bf66270 */
[----:B------:R-:W-:Y:S02]  /*2960*/  ISETP.GE.AND P2, PT, R215, UR5, PT ;  /* 0x00000005d7007c0c */ /* 0x000fe4000bf46270 */
[----:B------:R-:W-:Y:S02]  /*2970*/  ISETP.GE.AND P0, PT, R214, UR5, PT ;  /* 0x00000005d6007c0c */ /* 0x000fe4000bf06270 */
[----:B------:R-:W-:-:S07]  /*2980*/  LEA.HI.X R16, R8, R15, R9, 0x5, P1 ;  /* 0x0000000f08107211 */ /* 0x000fce00008f2c09 */
[----:B-1-3--:R-:W1:Y:S01]  /*2990*/  @!P3 LDC.64 R12, c[0x0][0x220] ;  /* 0x00008800ff0cbb82 */ /* 0x00ae620000000a00 */
[----:B------:R3:W-:Y:S07]  /*29a0*/  @P3 STS.128 [R213+0xd000], RZ ;  /* 0x00d000ffd5003388 */ /* 0x0007ee0000000c00 */
[----:B--2---:R-:W2:Y:S01]  /*29b0*/  @!P2 LDC.64 R10, c[0x0][0x220] ;  /* 0x00008800ff0aab82 */ /* 0x004ea20000000a00 */
[----:B-1----:R-:W-:-:S04]  /*29c0*/  @!P3 LEA R12, P5, R7, R12, 0x1 ;  /* 0x0000000c070cb211 */ /* 0x002fc800078a08ff */
        /* <DEDUP_REMOVED lines=21> */
.L_x_624:
[----:B------:R-:W-:Y:S05]  /*2b20*/  BSYNC B0 ;  /* 0x0000000000007941 */ /* 0x000fea0003800000 */
.L_x_623:
[----:B------:R1:W-:Y:S01]  /*2b30*/  @P4 STS.128 [R213+0xd800], RZ ;  /* 0x00d800ffd5004388 */ /* 0x0003e20000000c00 */
[----:B------:R-:W-:Y:S03]  /*2b40*/  BSSY B0, `(.L_x_625) ;  /* 0x0000024000007945 */ /* 0x000fe60003800000 */
[----:B------:R1:W-:Y:S04]  /*2b50*/  @P4 STS.128 [R213+0xf800], RZ ;  /* 0x00f800ffd5004388 */ /* 0x0003e80000000c00 */
[----:B------:R1:W-:Y:S01]  /*2b60*/  @P4 STS.128 [R213+0x11800], RZ ;  /* 0x011800ffd5004388 */ /* 0x0003e20000000c00 */
[----:B------:R-:W-:Y:S05]  /*2b70*/  @P4 BRA `(.L_x_626) ;  /* 0x0000000000804947 */ /* 0x000fea0003800000 */
[----:B------:R-:W-:Y:S01]  /*2b80*/  ULDC UR5, c[0x0][0x2d0] ;  /* 0x0000b40000057ab9 */ /* 0x000fe20000000800 */
[----:B------:R-:W-:Y:S01]  /*2b90*/  IMAD.WIDE.U32 R14, R8, 0x30, R14 ;  /* 0x00000030080e7825 */ /* 0x000fe200078e000e */
[----:B------:R-:W-:Y:S02]  /*2ba0*/  ISETP.GE.AND P3, PT, R154, UR5, PT ;  /* 0x000000059a007c0c */ /* 0x000fe4000bf66270 */
[----:B------:R-:W-:Y:S01]  /*2bb0*/  ISETP.GE.AND P2, PT, R215, UR5, PT ;  /* 0x00000005d7007c0c */ /* 0x000fe2000bf46270 */
[----:B------:R-:W-:Y:S01]  /*2bc0*/  IMAD R8, R9, 0x30, RZ ;  /* 0x0000003009087824 */ /* 0x000fe200078e02ff */
[----:B------:R-:W-:-:S03]  /*2bd0*/  ISETP.GE.AND P0, PT, R214, UR5, PT ;  /* 0x00000005d6007c0c */ /* 0x000fc6000bf06270 */
[----:B------:R-:W-:-:S06]  /*2be0*/  IMAD.IADD R8, R15, 0x1, R8 ;  /* 0x000000010f087824 */ /* 0x000fcc00078e0208 */
        /* <DEDUP_REMOVED lines=25> */
.L_x_626:
[----:B------:R-:W-:Y:S05]  /*2d80*/  BSYNC B0 ;  /* 0x0000000000007941 */ /* 0x000fea0003800000 */
.L_x_625:
[----:B-123--:R-:W-:Y:S01]  /*2d90*/  LDSM.16.M88.4 R8, [R198] ;  /* 0x00000000c608783b */ /* 0x00efe20000000200 */
[----:B------:R-:W-:Y:S01]  /*2da0*/  R2P PR, R5, 0x6 ;  /* 0x0000000605007804 */ /* 0x000fe20000000000 */
[----:B------:R-:W-:Y:S01]  /*2db0*/  IMAD.MOV.U32 R7, RZ, RZ, 0x10 ;  /* 0x00000010ff077424 */ /* 0x000fe200078e00ff */
[C---:B------:R-:W-:Y:S01]  /*2dc0*/  LOP3.LUT P0, RZ, R2.reuse, 0x2, RZ, 0xc0, !PT ;  /* 0x0000000202ff7812 */ /* 0x040fe2000780c0ff */
[----:B------:R-:W1:Y:S01]  /*2dd0*/  LDSM.16.M88.4 R16, [R197+0x6800] ;  /* 0x00680000c510783b */ /* 0x000e620000000200 */
[----:B------:R-:W-:Y:S02]  /*2de0*/  VIADD R5, R197, 0x6000 ;  /* 0x00006000c5057836 */ /* 0x000fe40000000000 */
[----:B------:R-:W-:Y:S01]  /*2df0*/  SEL R7, R7, 0xfffffff0, !P0 ;  /* 0xfffffff007077807 */ /* 0x000fe20004000000 */
[----:B------:R-:W2:Y:S01]  /*2e00*/  LDSM.16.M88.4 R24, [R197+0x6000] ;  /* 0x00600000c518783b */ /* 0x000ea20000000200 */
[----:B------:R-:W-:Y:S01]  /*2e10*/  VIADD R195, R197, 0x6020 ;  /* 0x00006020c5c37836 */ /* 0x000fe20000000000 */
[----:B------:R-:W-:Y:S01]  /*2e20*/  LOP3.LUT P0, RZ, R2, 0x4, RZ, 0xc0, !PT ;  /* 0x0000000402ff7812 */ /* 0x000fe2000780c0ff */
[----:B------:R-:W-:Y:S01]  /*2e30*/  IMAD.MOV.U32 R2, RZ, RZ, 0x40 ;  /* 0x00000040ff027424 */ /* 0x000fe200078e00ff */
[----:B------:R-:W3:Y:S01]  /*2e40*/  LDSM.16.M88.4 R60, [R197+0x7000] ;  /* 0x00700000c53c783b */ /* 0x000ee20000000200 */
[----:B------:R-:W-:-:S02]  /*2e50*/  IMAD R196, R7, 0x2, R198 ;  /* 0x0000000207c47824 */ /* 0x000fc400078e02c6 */
[----:B------:R-:W-:Y:S01]  /*2e60*/  @P1 VIADD R195, R5, 0xffffffe0 ;  /* 0xffffffe005c31836 */ /* 0x000fe20000000000 */
[----:B------:R-:W5:Y:S01]  /*2e70*/  LDSM.16.M88.4 R36, [R197+0x7800] ;  /* 0x00780000c524783b */ /* 0x000f620000000200 */
[----:B------:R-:W-:Y:S01]  /*2e80*/  IMAD.MOV.U32 R5, RZ, RZ, 0x20 ;  /* 0x00000020ff057424 */ /* 0x000fe200078e00ff */
[----:B------:R-:W-:Y:S01]  /*2e90*/  SEL R2, R2, 0xffffffc0, !P2 ;  /* 0xffffffc002027807 */ /* 0x000fe20005000000 */
[----:B------:R-:W-:Y:S01]  /*2ea0*/  IMAD.SHL.U32 R6, R6, 0x2, RZ ;  /* 0x0000000206067824 */ /* 0x000fe200078e00ff */
[----:B------:R-:W-:Y:S01]  /*2eb0*/  LDSM.16.M88.4 R72, [R196] ;  /* 0x00000000c448783b */ /* 0x000fe20000000200 */
[----:B------:R-:W-:Y:S01]  /*2ec0*/  VIADD R187, R195, 0x800 ;  /* 0x00000800c3bb7836 */ /* 0x000fe20000000000 */
[----:B------:R-:W-:Y:S01]  /*2ed0*/  SEL R5, R5, 0xffffffe0, !P0 ;  /* 0xffffffe005057807 */ /* 0x000fe20004000000 */
[----:B------:R-:W-:Y:S01]  /*2ee0*/  IMAD.IADD R191, R197, 0x1, R2 ;  /* 0x00000001c5bf7824 */ /* 0x000fe200078e0202 */
[----:B------:R-:W4:Y:S01]  /*2ef0*/  LDSM.16.M88.4 R12, [R195+0x800] ;  /* 0x00080000c30c783b */ /* 0x000f220000000200 */
[----:B------:R-:W-:Y:S01]  /*2f00*/  IMAD.IADD R184, R2, 0x1, R195 ;  /* 0x0000000102b87824 */ /* 0x000fe200078e02c3 */
[----:B------:R-:W-:Y:S01]  /*2f10*/  LOP3.LUT R6, R6, 0x6, RZ, 0xc0, !PT ;  /* 0x0000000606067812 */ /* 0x000fe200078ec0ff */
[C---:B------:R-:W-:Y:S01]  /*2f20*/  IMAD R194, R5.reuse, 0x2, R198 ;  /* 0x0000000205c27824 */ /* 0x040fe200078e02c6 */
[----:B------:R-:W4:Y:S01]  /*2f30*/  LDSM.16.M88.4 R32, [R195] ;  /* 0x00000000c320783b */ /* 0x000f220000000200 */
[----:B------:R-:W-:Y:S01]  /*2f40*/  IMAD R193, R5, 0x2, R196 ;  /* 0x0000000205c17824 */ /* 0x000fe200078e02c4 */
[----:B------:R-:W4:Y:S01]  /*2f50*/  LDC.U8 R2, c[0x0][0x388] ;  /* 0x0000e200ff027b82 */ /* 0x000f220000000000 */
[C---:B------:R-:W-:Y:S01]  /*2f60*/  VIADD R186, R195.reuse, 0x1000 ;  /* 0x00001000c3ba7836 */ /* 0x040fe20000000000 */
[----:B------:R-:W4:Y:S01]  /*2f70*/  LDSM.16.M88.4 R44, [R195+0x1000] ;  /* 0x00100000c32c783b */ /* 0x000f220000000200 */
[----:B------:R-:W-:-:S02]  /*2f80*/  VIADD R185, R195, 0x1800 ;  /* 0x00001800c3b97836 */ /* 0x000fc40000000000 */
[C---:B------:R-:W-:Y:S01]  /*2f90*/  VIADD R183, R195.reuse, 0x2000 ;  /* 0x00002000c3b77836 */ /* 0x040fe20000000000 */
[----:B------:R-:W4:Y:S01]  /*2fa0*/  LDSM.16.M88.4 R76, [R195+0x1800] ;  /* 0x00180000c34c783b */ /* 0x000f220000000200 */
[C---:B------:R-:W-:Y:S02]  /*2fb0*/  VIADD R182, R195.reuse, 0x2800 ;  /* 0x00002800c3b67836 */ /* 0x040fe40000000000 */
[C---:B------:R-:W-:Y:S01]  /*2fc0*/  VIADD R181, R195.reuse, 0x3000 ;  /* 0x00003000c3b57836 */ /* 0x040fe20000000000 */
[----:B------:R-:W-:Y:S01]  /*2fd0*/  LDSM.16.M88.4 R52, [R194] ;  /* 0x00000000c234783b */ /* 0x000fe20000000200 */
[C---:B------:R-:W-:Y:S02]  /*2fe0*/  VIADD R180, R195.reuse, 0x3800 ;  /* 0x00003800c3b47836 */ /* 0x040fe40000000000 */
[C---:B------:R-:W-:Y:S01]  /*2ff0*/  VIADD R179, R195.reuse, 0x4000 ;  /* 0x00004000c3b37836 */ /* 0x040fe20000000000 */
[----:B-1----:R-:W-:Y:S01]  /*3000*/  HMMA.16816.F32 R20, R8, R16, RZ ;  /* 0x000000100814723c */ /* 0x002fe200000018ff */
[----:B------:R-:W1:Y:S01]  /*3010*/  LDSM.16.M88.4 R40, [R191+0x6000] ;  /* 0x00600000bf28783b */ /* 0x000e620000000200 */
[----:B------:R-:W-:-:S02]  /*3020*/  VIADD R178, R195, 0x4800 ;  /* 0x00004800c3b27836 */ /* 0x000fc40000000000 */
[C---:B------:R-:W-:Y:S01]  /*3030*/  VIADD R177, R195.reuse, 0x5000 ;  /* 0x00005000c3b17836 */ /* 0x040fe20000000000 */
[----:B------:R-:W1:Y:S01]  /*3040*/  LDSM.16.M88.4 R68, [R191+0x6800] ;  /* 0x00680000bf44783b */ /* 0x000e620000000200 */
[C---:B------:R-:W-:Y:S01]  /*3050*/  HMMA.16816.F32 R16, R8.reuse, R18, RZ ;  /* 0x000000120810723c */ /* 0x040fe200000018ff */
[----:B------:R-:W-:Y:S02]  /*3060*/  VIADD R176, R195, 0x5800 ;  /* 0x00005800c3b07836 */ /* 0x000fe40000000000 */
[----:B------:R-:W-:Y:S03]  /*3070*/  LDSM.16.M88.4 R48, [R184] ;  /* 0x00000000b830783b */ /* 0x000fe60000000200 */
[C---:B--2---:R-:W-:Y:S01]  /*3080*/  HMMA.16816.F32 R28, R8.reuse, R24, RZ ;  /* 0x00000018081c723c */ /* 0x044fe200000018ff */
[----:B------:R-:W0:Y:S05]  /*3090*/  LDGDEPBAR ;  /* 0x00000000000079af */ /* 0x000e2a0000000000 */
[C---:B------:R-:W-:Y:S06]  /*30a0*/  HMMA.16816.F32 R24, R8.reuse, R26, RZ ;  /* 0x0000001a0818723c */ /* 0x040fec00000018ff */
[C---:B---3--:R-:W-:Y:S06]  /*30b0*/  HMMA.16816.F32 R64, R8.reuse, R60, RZ ;  /* 0x0000003c0840723c */ /* 0x048fec00000018ff */
[C---:B------:R-:W-:Y:S06]  /*30c0*/  HMMA.16816.F32 R60, R8.reuse, R62, RZ ;  /* 0x0000003e083c723c */ /* 0x040fec00000018ff */
[C---:B-----5:R-:W-:Y:S06]  /*30d0*/  HMMA.16816.F32 R56, R8.reuse, R36, RZ ;  /* 0x000000240838723c */ /* 0x060fec00000018ff */
[----:B------:R-:W-:Y:S01]  /*30e0*/  HMMA.16816.F32 R8, R8, R38, RZ ;  /* 0x000000260808723c */ /* 0x000fe200000018ff */
[----:B------:R-:W2:Y:S05]  /*30f0*/  LDSM.16.M88.4 R36, [R191+0x7000] ;  /* 0x00700000bf24783b */ /* 0x000eaa0000000200 */
[C---:B----4-:R-:W-:Y:S06]  /*3100*/  HMMA.16816.F32 R20, R72.reuse, R12, R20 ;  /* 0x0000000c4814723c */ /* 0x050fec0000001814 */
[C---:B------:R-:W-:Y:S01]  /*3110*/  HMMA.16816.F32 R16, R72.reuse, R14, R16 ;  /* 0x0000000e4810723c */ /* 0x040fe20000001810 */
[----:B------:R-:W3:Y:S05]  /*3120*/  LDSM.16.M88.4 R12, [R191+0x7800] ;  /* 0x00780000bf0c783b */ /* 0x000eea0000000200 */
[C---:B------:R-:W-:Y:S06]  /*3130*/  HMMA.16816.F32 R28, R72.reuse, R32, R28 ;  /* 0x00000020481c723c */ /* 0x040fec000000181c */
[C---:B------:R-:W-:Y:S01]  /*3140*/  HMMA.16816.F32 R24, R72.reuse, R34, R24 ;  /* 0x000000224818723c */ /* 0x040fe20000001818 */
[----:B------:R-:W4:Y:S05]  /*3150*/  LDSM.16.M88.4 R32, [R193] ;  /* 0x00000000c120783b */ /* 0x000f2a0000000200 */
[C---:B------:R-:W-:Y:S06]  /*3160*/  HMMA.16816.F32 R64, R72.reuse, R44, R64 ;  /* 0x0000002c4840723c */ /* 0x040fec0000001840 */
[C---:B------:R-:W-:Y:S01]  /*3170*/  HMMA.16816.F32 R60, R72.reuse, R46, R60 ;  /* 0x0000002e483c723c */ /* 0x040fe2000000183c */
[----:B------:R-:W5:Y:S05]  /*3180*/  LDSM.16.M88.4 R44, [R184+0x800] ;  /* 0x00080000b82c783b */ /* 0x000f6a0000000200 */
[C---:B------:R-:W-:Y:S06]  /*3190*/  HMMA.16816.F32 R56, R72.reuse, R76, R56 ;  /* 0x0000004c4838723c */ /* 0x040fec0000001838 */
[----:B------:R-:W-:Y:S01]  /*31a0*/  HMMA.16816.F32 R8, R72, R78, R8 ;  /* 0x0000004e4808723c */ /* 0x000fe20000001808 */
[----:B------:R-:W-:Y:S04]  /*31b0*/  LDSM.16.M88.4 R76, [R198+0x2000] ;  /* 0x00200000c64c783b */ /* 0x000fe80000000200 */
[----:B------:R-:W-:Y:S01]  /*31c0*/  LDSM.16.M88.4 R72, [R197+0x9000] ;  /* 0x00900000c548783b */ /* 0x000fe20000000200 */
[C---:B-1----:R-:W-:Y:S06]  /*31d0*/  HMMA.16816.F32 R28, R52.reuse, R40, R28 ;  /* 0x00000028341c723c */ /* 0x042fec000000181c */
[C---:B------:R-:W-:Y:S01]  /*31e0*/  HMMA.16816.F32 R24, R52.reuse, R42, R24 ;  /* 0x0000002a3418723c */ /* 0x040fe20000001818 */
[----:B------:R-:W1:Y:S05]  /*31f0*/  LDSM.16.M88.4 R40, [R184+0x1000] ;  /* 0x00100000b828783b */ /* 0x000e6a0000000200 */
        /* <DEDUP_REMOVED lines=10> */
[C---:B----4-:R-:W-:Y:S06]  /*32a0*/  HMMA.16816.F32 R28, R32.reuse, R48, R28 ;  /* 0x00000030201c723c */ /* 0x050fec000000181c */
[C---:B------:R-:W-:Y:S01]  /*32b0*/  HMMA.16816.F32 R24, R32.reuse, R50, R24 ;  /* 0x000000322018723c */ /* 0x040fe20000001818 */
[----:B------:R-:W-:Y:S05]  /*32c0*/  LDSM.16.M88.4 R48, [R196+0x2000] ;  /* 0x00200000c430783b */ /* 0x000fea0000000200 */
[C---:B-----5:R-:W-:Y:S06]  /*32d0*/  HMMA.16816.F32 R20, R32.reuse, R44, R20 ;  /* 0x0000002c2014723c */ /* 0x060fec0000001814 */
[C---:B------:R-:W-:Y:S01]  /*32e0*/  HMMA.16816.F32 R16, R32.reuse, R46, R16 ;  /* 0x0000002e2010723c */ /* 0x040fe20000001810 */
[----:B------:R-:W4:Y:S05]  /*32f0*/  LDSM.16.M88.4 R44, [R195+0x2000] ;  /* 0x00200000c32c783b */ /* 0x000f2a0000000200 */
[C---:B-1----:R-:W-:Y:S06]  /*3300*/  HMMA.16816.F32 R64, R32.reuse, R40, R64 ;  /* 0x000000282040723c */ /* 0x042fec0000001840 */
[C---:B------:R-:W-:Y:S01]  /*3310*/  HMMA.16816.F32 R60, R32.reuse, R42, R60 ;  /* 0x0000002a203c723c */ /* 0x040fe2000000183c */
[----:B------:R-:W1:Y:S05]  /*3320*/  LDSM.16.M88.4 R40, [R195+0x2800] ;  /* 0x00280000c328783b */ /* 0x000e6a0000000200 */
[C---:B--2---:R-:W-:Y:S06]  /*3330*/  HMMA.16816.F32 R56, R32.reuse, R36, R56 ;  /* 0x000000242038723c */ /* 0x044fec0000001838 */
[----:B------:R-:W-:Y:S01]  /*3340*/  HMMA.16816.F32 R52, R32, R38, R52 ;  /* 0x000000262034723c */ /* 0x000fe20000001834 */
[----:B------:R-:W2:Y:S04]  /*3350*/  LDSM.16.M88.4 R36, [R195+0x3000] ;  /* 0x00300000c324783b */ /* 0x000ea80000000200 */
[----:B------:R-:W5:Y:S01]  /*3360*/  LDSM.16.M88.4 R32, [R195+0x3800] ;  /* 0x00380000c320783b */ /* 0x000f620000000200 */
        /* <DEDUP_REMOVED lines=8> */
[----:B------:R-:W-:Y:S05]  /*33f0*/  LDSM.16.M88.4 R72, [R191+0x9000] ;  /* 0x00900000bf48783b */ /* 0x000fea0000000200 */
[C---:B------:R-:W-:Y:S06]  /*3400*/  HMMA.16816.F32 R56, R76.reuse, R68, R56 ;  /* 0x000000444c38723c */ /* 0x040fec0000001838 */
[----:B------:R-:W-:Y:S01]  /*3410*/  HMMA.16816.F32 R68, R76, R70, R52 ;  /* 0x000000464c44723c */ /* 0x000fe20000001834 */
[----:B------:R-:W3:Y:S04]  /*3420*/  LDSM.16.M88.4 R52, [R191+0x8800] ;  /* 0x00880000bf34783b */ /* 0x000ee80000000200 */
[----:B------:R-:W3:Y:S01]  /*3430*/  LDSM.16.M88.4 R76, [R191+0x9800] ;  /* 0x00980000bf4c783b */ /* 0x000ee20000000200 */
[C---:B----4-:R-:W-:Y:S06]  /*3440*/  HMMA.16816.F32 R28, R48.reuse, R44, R28 ;  /* 0x0000002c301c723c */ /* 0x050fec000000181c */
[C---:B------:R-:W-:Y:S01]  /*3450*/  HMMA.16816.F32 R24, R48.reuse, R46, R24 ;  /* 0x0000002e3018723c */ /* 0x040fe20000001818 */
[----:B------:R-:W-:Y:S05]  /*3460*/  LDSM.16.M88.4 R44, [R193+0x2000] ;  /* 0x00200000c12c783b */ /* 0x000fea0000000200 */
[C---:B-1----:R-:W-:Y:S06]  /*3470*/  HMMA.16816.F32 R20, R48.reuse, R40, R20 ;  /* 0x000000283014723c */ /* 0x042fec0000001814 */
[C---:B------:R-:W-:Y:S01]  /*3480*/  HMMA.16816.F32 R16, R48.reuse, R42, R16 ;  /* 0x0000002a3010723c */ /* 0x040fe20000001810 */
[----:B------:R-:W1:Y:S05]  /*3490*/  LDSM.16.M88.4 R40, [R184+0x2000] ;  /* 0x00200000b828783b */ /* 0x000e6a0000000200 */
[C---:B--2---:R-:W-:Y:S06]  /*34a0*/  HMMA.16816.F32 R64, R48.reuse, R36, R64 ;  /* 0x000000243040723c */ /* 0x044fec0000001840 */
[C---:B------:R-:W-:Y:S01]  /*34b0*/  HMMA.16816.F32 R60, R48.reuse, R38, R60 ;  /* 0x00000026303c723c */ /* 0x040fe2000000183c */
[----:B------:R-:W-:Y:S05]  /*34c0*/  LDSM.16.M88.4 R36, [R184+0x3000] ;  /* 0x00300000b824783b */ /* 0x000fea0000000200 */
[C---:B-----5:R-:W-:Y:S06]  /*34d0*/  HMMA.16816.F32 R56, R48.reuse, R32, R56 ;  /* 0x000000203038723c */ /* 0x060fec0000001838 */
        /* <DEDUP_REMOVED lines=8> */
[----:B------:R-:W4:Y:S05]  /*3560*/  LDSM.16.M88.4 R52, [R198+0x4000] ;  /* 0x00400000c634783b */ /* 0x000f2a0000000200 */
[C---:B------:R-:W-:Y:S06]  /*3570*/  HMMA.16816.F32 R64, R12.reuse, R72, R64 ;  /* 0x000000480c40723c */ /* 0x040fec0000001840 */
[C---:B------:R-:W-:Y:S01]  /*3580*/  HMMA.16816.F32 R60, R12.reuse, R74, R60 ;  /* 0x0000004a0c3c723c */ /* 0x040fe2000000183c */
[----:B------:R-:W-:Y:S05]  /*3590*/  LDSM.16.M88.4 R72, [R196+0x4000] ;  /* 0x00400000c448783b */ /* 0x000fea0000000200 */
[C---:B------:R-:W-:Y:S06]  /*35a0*/  HMMA.16816.F32 R56, R12.reuse, R76, R56 ;  /* 0x0000004c0c38723c */ /* 0x040fec0000001838 */
[----:B------:R-:W-:Y:S01]  /*35b0*/  HMMA.16816.F32 R68, R12, R78, R68 ;  /* 0x0000004e0c44723c */ /* 0x000fe20000001844 */
[----:B------:R-:W5:Y:S05]  /*35c0*/  LDSM.16.M88.4 R12, [R197+0xa800] ;  /* 0x00a80000c50c783b */ /* 0x000f6a0000000200 */
[C---:B-1----:R-:W-:Y:S06]  /*35d0*/  HMMA.16816.F32 R28, R44.reuse, R40, R28 ;  /* 0x000000282c1c723c */ /* 0x042fec000000181c */
[C---:B------:R-:W-:Y:S01]  /*35e0*/  HMMA.16816.F32 R24, R44.reuse, R42, R24 ;  /* 0x0000002a2c18723c */ /* 0x040fe20000001818 */
[----:B------:R-:W1:Y:S05]  /*35f0*/  LDSM.16.M88.4 R40, [R197+0xb000] ;  /* 0x00b00000c528783b */ /* 0x000e6a0000000200 */
[C---:B--2---:R-:W-:Y:S06]  /*3600*/  HMMA.16816.F32 R20, R44.reuse, R32, R20 ;  /* 0x000000202c14723c */ /* 0x044fec0000001814 */
[C---:B------:R-:W-:Y:S01]  /*3610*/  HMMA.16816.F32 R16, R44.reuse, R34, R16 ;  /* 0x000000222c10723c */ /* 0x040fe20000001810 */
[----:B------:R-:W-:Y:S05]  /*3620*/  LDSM.16.M88.4 R32, [R197+0xb800] ;  /* 0x00b80000c520783b */ /* 0x000fea0000000200 */
[C---:B------:R-:W-:Y:S01]  /*3630*/  HMMA.16816.F32 R76, R44.reuse, R36, R64 ;  /* 0x000000242c4c723c */ /* 0x040fe20000001840 */
[----:B------:R-:W2:Y:S05]  /*3640*/  LDSM.16.M88.4 R64, [R195+0x4000] ;  /* 0x00400000c340783b */ /* 0x000eaa0000000200 */
[C---:B------:R-:W-:Y:S01]  /*3650*/  HMMA.16816.F32 R60, R44.reuse, R38, R60 ;  /* 0x000000262c3c723c */ /* 0x040fe2000000183c */
[----:B------:R-:W2:Y:S05]  /*3660*/  LDSM.16.M88.4 R36, [R195+0x4800] ;  /* 0x00480000c324783b */ /* 0x000eaa0000000200 */
[C---:B---3--:R-:W-:Y:S06]  /*3670*/  HMMA.16816.F32 R56, R44.reuse, R8, R56 ;  /* 0x000000082c38723c */ /* 0x048fec0000001838 */
[----:B------:R-:W-:Y:S01]  /*3680*/  HMMA.16816.F32 R68, R44, R10, R68 ;  /* 0x0000000a2c44723c */ /* 0x000fe20000001844 */
[----:B------:R-:W3:Y:S04]  /*3690*/  LDSM.16.M88.4 R8, [R195+0x5000] ;  /* 0x00500000c308783b */ /* 0x000ee80000000200 */
[----:B------:R-:W-:Y:S01]  /*36a0*/  LDSM.16.M88.4 R44, [R195+0x5800] ;  /* 0x00580000c32c783b */ /* 0x000fe20000000200 */
[C---:B----4-:R-:W-:Y:S06]  /*36b0*/  HMMA.16816.F32 R28, R52.reuse, R48, R28 ;  /* 0x00000030341c723c */ /* 0x050fec000000181c */
[C---:B------:R-:W-:Y:S01]  /*36c0*/  HMMA.16816.F32 R24, R52.reuse, R50, R24 ;  /* 0x000000323418723c */ /* 0x040fe20000001818 */
[----:B------:R-:W-:Y:S05]  /*36d0*/  LDSM.16.M88.4 R48, [R191+0xa800] ;  /* 0x00a80000bf30783b */ /* 0x000fea0000000200 */
[C---:B-----5:R-:W-:Y:S06]  /*36e0*/  HMMA.16816.F32 R20, R52.reuse, R12, R20 ;  /* 0x0000000c3414723c */ /* 0x060fec0000001814 */
[C---:B------:R-:W-:Y:S01]  /*36f0*/  HMMA.16816.F32 R16, R52.reuse, R14, R16 ;  /* 0x0000000e3410723c */ /* 0x040fe20000001810 */
[----:B------:R-:W-:Y:S05]  /*3700*/  LDSM.16.M88.4 R12, [R191+0xa000] ;  /* 0x00a00000bf0c783b */ /* 0x000fea0000000200 */
[C---:B-1----:R-:W-:Y:S06]  /*3710*/  HMMA.16816.F32 R76, R52.reuse, R40, R76 ;  /* 0x00000028344c723c */ /* 0x042fec000000184c */
[----:B------:R-:W-:Y:S01]  /*3720*/  HMMA.16816.F32 R60, R52, R42, R60 ;  /* 0x0000002a343c723c */ /* 0x000fe2000000183c */
[----:B------:R-:W1:Y:S05]  /*3730*/  LDSM.16.M88.4 R40, [R194+0x4000] ;  /* 0x00400000c228783b */ /* 0x000e6a0000000200 */
[C---:B--2---:R-:W-:Y:S06]  /*3740*/  HMMA.16816.F32 R28, R72.reuse, R64, R28 ;  /* 0x00000040481c723c */ /* 0x044fec000000181c */
[C---:B------:R-:W-:Y:S06]  /*3750*/  HMMA.16816.F32 R24, R72.reuse, R66, R24 ;  /* 0x000000424818723c */ /* 0x040fec0000001818 */
[C---:B------:R-:W-:Y:S06]  /*3760*/  HMMA.16816.F32 R20, R72.reuse, R36, R20 ;  /* 0x000000244814723c */ /* 0x040fec0000001814 */
[C---:B------:R-:W-:Y:S01]  /*3770*/  HMMA.16816.F32 R16, R72.reuse, R38, R16 ;  /* 0x000000264810723c */ /* 0x040fe20000001810 */
[----:B------:R-:W-:Y:S05]  /*3780*/  LDSM.16.M88.4 R36, [R193+0x4000] ;  /* 0x00400000c124783b */ /* 0x000fea0000000200 */
[C---:B---3--:R-:W-:Y:S06]  /*3790*/  HMMA.16816.F32 R76, R72.reuse, R8, R76 ;  /* 0x00000008484c723c */ /* 0x048fec000000184c */
[----:B------:R-:W-:Y:S01]  /*37a0*/  HMMA.16816.F32 R60, R72, R10, R60 ;  /* 0x0000000a483c723c */ /* 0x000fe2000000183c */
[----:B------:R-:W2:Y:S05]  /*37b0*/  LDSM.16.M88.4 R8, [R184+0x4000] ;  /* 0x00400000b808783b */ /* 0x000eaa0000000200 */
[C---:B------:R-:W-:Y:S06]  /*37c0*/  HMMA.16816.F32 R56, R52.reuse, R32, R56 ;  /* 0x000000203438723c */ /* 0x040fec0000001838 */
[----:B------:R-:W-:Y:S01]  /*37d0*/  HMMA.16816.F32 R68, R52, R34, R68 ;  /* 0x000000223444723c */ /* 0x000fe20000001844 */
[----:B------:R-:W3:Y:S04]  /*37e0*/  LDSM.16.M88.4 R32, [R191+0xb000] ;  /* 0x00b00000bf20783b */ /* 0x000ee80000000200 */
[----:B------:R-:W4:Y:S01]  /*37f0*/  LDSM.16.M88.4 R52, [R191+0xb800] ;  /* 0x00b80000bf34783b */ /* 0x000f220000000200 */
[C---:B-1----:R-:W-:Y:S06]  /*3800*/  HMMA.16816.F32 R28, R40.reuse, R12, R28 ;  /* 0x0000000c281c723c */ /* 0x042fec000000181c */
[----:B------:R-:W-:Y:S01]  /*3810*/  HMMA.16816.F32 R24, R40, R14, R24 ;  /* 0x0000000e2818723c */ /* 0x000fe20000001818 */
[----:B------:R-:W1:Y:S05]  /*3820*/  LDSM.16.M88.4 R12, [R184+0x5000] ;  /* 0x00500000b80c783b */ /* 0x000e6a0000000200 */
[C---:B------:R-:W-:Y:S06]  /*3830*/  HMMA.16816.F32 R56, R72.reuse, R44, R56 ;  /* 0x0000002c4838723c */ /* 0x040fec0000001838 */
[----:B------:R-:W-:Y:S01]  /*3840*/  HMMA.16816.F32 R68, R72, R46, R68 ;  /* 0x0000002e4844723c */ /* 0x000fe20000001844 */
[----:B------:R-:W5:Y:S05]  /*3850*/  LDSM.16.M88.4 R44, [R184+0x4800] ;  /* 0x00480000b82c783b */ /* 0x000f6a0000000200 */
[C---:B--2---:R-:W-:Y:S06]  /*3860*/  HMMA.16816.F32 R28, R36.reuse, R8, R28 ;  /* 0x00000008241c723c */ /* 0x044fec000000181c */
[----:B------:R-:W-:Y:S01]  /*3870*/  HMMA.16816.F32 R24, R36, R10, R24 ;  /* 0x0000000a2418723c */ /* 0x000fe20000001818 */
[----:B------:R-:W2:Y:S01]  /*3880*/  LDSM.16.M88.4 R8, [R184+0x5800] ;  /* 0x00580000b808783b */ /* 0x000ea20000000200 */
[----:B------:R-:W-:-:S04]  /*3890*/  DEPBAR.LE SB0, 0x0 ;  /* 0x000080000000791a */ /* 0x000fc80000000000 */
[C---:B---3--:R-:W-:Y:S06]  /*38a0*/  HMMA.16816.F32 R76, R40.reuse, R32, R76 ;  /* 0x00000020284c723c */ /* 0x048fec000000184c */
[----:B------:R-:W-:Y:S01]  /*38b0*/  HMMA.16816.F32 R20, R40, R48, R20 ;  /* 0x000000302814723c */ /* 0x000fe20000001814 */
[----:B------:R-:W-:-:S05]  /*38c0*/  IMAD R33, R3, 0x40, R6 ;  /* 0x0000004003217824 */ /* 0x000fca00078e0206 */
[----:B------:R-:W-:Y:S01]  /*38d0*/  HMMA.16816.F32 R16, R40, R50, R16 ;  /* 0x000000322810723c */ /* 0x000fe20000001810 */
[----:B------:R-:W-:Y:S01]  /*38e0*/  BAR.SYNC.DEFER_BLOCKING 0x0 ;  /* 0x0000000000007b1d */ /* 0x000fe20000010000 */
[----:B------:R-:W-:-:S04]  /*38f0*/  ISETP.GE.AND P1, PT, R33, R80, PT ;  /* 0x000000502100720c */ /* 0x000fc80003f26270 */
[----:B------:R-:W-:Y:S01]  /*3900*/  HMMA.16816.F32 R60, R40, R34, R60 ;  /* 0x00000022283c723c */ /* 0x000fe2000000183c */
[----:B------:R-:W-:-:S05]  /*3910*/  FSEL R32, R28, -INF , !P1 ;  /* 0xff8000001c207808 */ /* 0x000fca0004800000 */
[----:B----4-:R-:W-:Y:S01]  /*3920*/  HMMA.16816.F32 R56, R40, R52, R56 ;  /* 0x000000342838723c */ /* 0x010fe20000001838 */
[----:B------:R-:W-:-:S05]  /*3930*/  VIADD R35, R33, 0x8 ;  /* 0x0000000821237836 */ /* 0x000fca0000000000 */
[----:B------:R-:W-:Y:S01]  /*3940*/  HMMA.16816.F32 R68, R40, R54, R68 ;  /* 0x000000362844723c */ /* 0x000fe20000001844 */
[----:B------:R-:W-:Y:S01]  /*3950*/  ISETP.GE.AND P0, PT, R35, R80, PT ;  /* 0x000000502300720c */ /* 0x000fe20003f06270 */
[----:B------:R-:W-:-:S04]  /*3960*/  VIADD R35, R33, 0x18 ;  /* 0x0000001821237836 */ /* 0x000fc80000000000 */
[C---:B-1----:R-:W-:Y:S01]  /*3970*/  HMMA.16816.F32 R76, R36.reuse, R12, R76 ;  /* 0x0000000c244c723c */ /* 0x042fe2000000184c */
[----:B------:R-:W-:Y:S01]  /*3980*/  VIADD R41, R33, 0x1 ;  /* 0x0000000121297836 */ /* 0x000fe20000000000 */
[-C--:B------:R-:W-:Y:S01]  /*3990*/  ISETP.GE.AND P2, PT, R35, R80.reuse, PT ;  /* 0x000000502300720c */ /* 0x080fe20003f46270 */
[C---:B------:R-:W-:Y:S01]  /*39a0*/  VIADD R35, R33.reuse, 0x20 ;  /* 0x0000002021237836 */ /* 0x040fe20000000000 */
[----:B------:R-:W-:Y:S01]  /*39b0*/  FSEL R40, R24, -INF , !P0 ;  /* 0xff80000018287808 */ /* 0x000fe20004000000 */
[----:B------:R-:W-:Y:S01]  /*39c0*/  VIADD R43, R33, 0x10 ;  /* 0x00000010212b7836 */ /* 0x000fe20000000000 */
[C---:B-----5:R-:W-:Y:S01]  /*39d0*/  HMMA.16816.F32 R20, R36.reuse, R44, R20 ;  /* 0x0000002c2414723c */ /* 0x060fe20000001814 */
[-C--:B------:R-:W-:Y:S01]  /*39e0*/  ISETP.GE.AND P5, PT, R41, R80.reuse, PT ;  /* 0x000000502900720c */ /* 0x080fe20003fa6270 */
[----:B------:R-:W-:Y:S02]  /*39f0*/  VIADD R41, R33, 0x11 ;  /* 0x0000001121297836 */ /* 0x000fe40000000000 */
[-C--:B------:R-:W-:Y:S01]  /*3a00*/  ISETP.GE.AND P4, PT, R43, R80.reuse, PT ;  /* 0x000000502b00720c */ /* 0x080fe20003f86270 */
[----:B------:R-:W-:Y:S01]  /*3a10*/  VIADD R43, R33, 0x19 ;  /* 0x00000019212b7836 */ /* 0x000fe20000000000 */
[C---:B------:R-:W-:Y:S01]  /*3a20*/  HMMA.16816.F32 R16, R36.reuse, R46, R16 ;  /* 0x0000002e2410723c */ /* 0x040fe20000001810 */
[-C--:B------:R-:W-:Y:S01]  /*3a30*/  ISETP.GE.AND P3, PT, R41, R80.reuse, PT ;  /* 0x000000502900720c */ /* 0x080fe20003f66270 */
[C---:B------:R-:W-:Y:S01]  /*3a40*/  VIADD R45, R33.reuse, 0x9 ;  /* 0x00000009212d7836 */ /* 0x040fe20000000000 */
[----:B------:R-:W-:Y:S01]  /*3a50*/  FSEL R41, R30, -INF , !P1 ;  /* 0xff8000001e297808 */ /* 0x000fe20004800000 */
[----:B------:R-:W-:Y:S01]  /*3a60*/  VIADD R13, R33, 0x28 ;  /* 0x00000028210d7836 */ /* 0x000fe20000000000 */
[----:B------:R-:W-:Y:S01]  /*3a70*/  FSEL R31, R31, -INF , !P5 ;  /* 0xff8000001f1f7808 */ /* 0x000fe20006800000 */
[----:B------:R-:W-:Y:S01]  /*3a80*/  HMMA.16816.F32 R60, R36, R14, R60 ;  /* 0x0000000e243c723c */ /* 0x000fe2000000183c */
[----:B------:R-:W-:Y:S01]  /*3a90*/  FSEL R30, R29, -INF , !P5 ;  /* 0xff8000001d1e7808 */ /* 0x000fe20006800000 */
[----:B------:R-:W-:Y:S01]  /*3aa0*/  VIADD R29, R33, 0x21 ;  /* 0x00000021211d7836 */ /* 0x000fe20000000000 */
[----:B------:R-:W-:-:S02]  /*3ab0*/  ISETP.GE.AND P5, PT, R35, R80, PT ;  /* 0x000000502300720c */ /* 0x000fc40003fa6270 */
[-C--:B------:R-:W-:Y:S01]  /*3ac0*/  ISETP.GE.AND P6, PT, R45, R80.reuse, PT ;  /* 0x000000502d00720c */ /* 0x080fe20003fc6270 */
[C---:B--2---:R-:W-:Y:S01]  /*3ad0*/  HMMA.16816.F32 R56, R36.reuse, R8, R56 ;  /* 0x000000082438723c */ /* 0x044fe20000001838 */
[----:B------:R-:W-:Y:S01]  /*3ae0*/  FSEL R139, R78, -INF , !P5 ;  /* 0xff8000004e8b7808 */ /* 0x000fe20006800000 */
[----:B------:R-:W-:Y:S01]  /*3af0*/  VIADD R15, R33, 0x30 ;  /* 0x00000030210f7836 */ /* 0x000fe20000000000 */
[----:B------:R-:W-:Y:S02]  /*3b00*/  FSEL R148, R76, -INF , !P5 ;  /* 0xff8000004c947808 */ /* 0x000fe40006800000 */
[----:B------:R-:W-:Y:S01]  /*3b10*/  ISETP.GE.AND P5, PT, R80, 0x41, PT ;  /* 0x000000415000780c */ /* 0x000fe20003fa6270 */
[----:B------:R-:W-:Y:S01]  /*3b20*/  HMMA.16816.F32 R68, R36, R10, R68 ;  /* 0x0000000a2444723c */ /* 0x000fe20000001844 */
[----:B------:R-:W-:Y:S01]  /*3b30*/  ISETP.GE.AND P1, PT, R43, R80, PT ;  /* 0x000000502b00720c */ /* 0x000fe20003f26270 */
[----:B------:R-:W-:Y:S01]  /*3b40*/  VIADD R9, R33, 0x31 ;  /* 0x0000003121097836 */ /* 0x000fe20000000000 */
[----:B------:R-:W-:-:S02]  /*3b50*/  FSEL R43, R26, -INF , !P0 ;  /* 0xff8000001a2b7808 */ /* 0x000fc40004000000 */
[----:B------:R-:W-:Y:S01]  /*3b60*/  FSEL R26, R25, -INF , !P6 ;  /* 0xff800000191a7808 */ /* 0x000fe20007000000 */
[----:B------:R-:W-:Y:S01]  /*3b70*/  VIADD R25, R33, 0x29 ;  /* 0x0000002921197836 */ /* 0x000fe20000000000 */
[----:B------:R-:W-:Y:S01]  /*3b80*/  FSEL R12, R21, -INF , !P3 ;  /* 0xff800000150c7808 */ /* 0x000fe20005800000 */
[----:B------:R-:W-:Y:S01]  /*3b90*/  VIADD R21, R33, 0x38 ;  /* 0x0000003821157836 */ /* 0x000fe20000000000 */
[-C--:B------:R-:W-:Y:S01]  /*3ba0*/  ISETP.GE.AND P0, PT, R29, R80.reuse, PT ;  /* 0x000000501d00720c */ /* 0x080fe20003f06270 */
[----:B------:R-:W-:Y:S01]  /*3bb0*/  VIADD R33, R33, 0x39 ;  /* 0x0000003921217836 */ /* 0x000fe20000000000 */
[----:B------:R-:W-:Y:S02]  /*3bc0*/  FSEL R101, R23, -INF , !P3 ;  /* 0xff80000017657808 */ /* 0x000fe40005800000 */
[----:B------:R-:W-:Y:S02]  /*3bd0*/  ISETP.GE.AND P3, PT, R15, R80, PT ;  /* 0x000000500f00720c */ /* 0x000fe40003f66270 */
[----:B------:R-:W-:-:S02]  /*3be0*/  FSEL R27, R27, -INF , !P6 ;  /* 0xff8000001b1b7808 */ /* 0x000fc40007000000 */
[----:B------:R-:W-:Y:S02]  /*3bf0*/  FSEL R15, R18, -INF , !P2 ;  /* 0xff800000120f7808 */ /* 0x000fe40005000000 */
[----:B------:R-:W-:Y:S02]  /*3c00*/  FSEL R16, R16, -INF , !P2 ;  /* 0xff80000010107808 */ /* 0x000fe40005000000 */
[-C--:B------:R-:W-:Y:S02]  /*3c10*/  ISETP.GE.AND P6, PT, R13, R80.reuse, PT ;  /* 0x000000500d00720c */ /* 0x080fe40003fc6270 */
[----:B------:R-:W-:Y:S02]  /*3c20*/  ISETP.GE.AND P2, PT, R9, R80, PT ;  /* 0x000000500900720c */ /* 0x000fe40003f46270 */
[----:B------:R-:W-:Y:S02]  /*3c30*/  FSEL R13, R22, -INF , !P4 ;  /* 0xff800000160d7808 */ /* 0x000fe40006000000 */
[----:B------:R-:W-:-:S02]  /*3c40*/  FSEL R20, R20, -INF , !P4 ;  /* 0xff80000014147808 */ /* 0x000fc40006000000 */
[----:B------:R-:W-:Y:S02]  /*3c50*/  FSEL R9, R19, -INF , !P1 ;  /* 0xff80000013097808 */ /* 0x000fe40004800000 */
[----:B------:R-:W-:Y:S02]  /*3c60*/  FSEL R6, R17, -INF , !P1 ;  /* 0xff80000011067808 */ /* 0x000fe40004800000 */
[----:B------:R-:W-:Y:S02]  /*3c70*/  FSEL R137, R79, -INF , !P0 ;  /* 0xff8000004f897808 */ /* 0x000fe40004000000 */
[----:B------:R-:W-:Y:S02]  /*3c80*/  FSEL R140, R77, -INF , !P0 ;  /* 0xff8000004d8c7808 */ /* 0x000fe40004000000 */
[-C--:B------:R-:W-:Y:S02]  /*3c90*/  ISETP.GE.AND P4, PT, R25, R80.reuse, PT ;  /* 0x000000501900720c */ /* 0x080fe40003f86270 */
        /* <DEDUP_REMOVED lines=24> */
[----:B------:R-:W-:Y:S01]  /*3e20*/  IMAD R83, R8, R83, R4 ;  /* 0x0000005308537224 */ /* 0x000fe200078e0204 */
[----:B------:R-:W-:Y:S01]  /*3e30*/  IADD3 R17, P6, R210, R44, RZ ;  /* 0x0000002cd2117210 */ /* 0x000fe20007fde0ff */
[----:B------:R-:W1:Y:S01]  /*3e40*/  @!P4 LDC.64 R24, c[0x0][0x218] ;  /* 0x00008600ff18cb82 */ /* 0x000e620000000a00 */
[----:B------:R2:W-:Y:S01]  /*3e50*/  @P4 STS.128 [R213+0x6000], RZ ;  /* 0x006000ffd5004388 */ /* 0x0005e20000000c00 */
[----:B------:R-:W-:-:S04]  /*3e60*/  IMAD.IADD R4, R45, 0x1, R83 ;  /* 0x000000012d047824 */ /* 0x000fc800078e0253 */
[----:B------:R-:W-:Y:S01]  /*3e70*/  IMAD.X R8, R209, 0x1, R4, P6 ;  /* 0x00000001d1087824 */ /* 0x000fe200030e0604 */
[----:B------:R-:W-:Y:S01]  /*3e80*/  IADD3 R21, P6, R210, R17, RZ ;  /* 0x00000011d2157210 */ /* 0x000fe20007fde0ff */
[----:B------:R-:W3:Y:S08]  /*3e90*/  @!P3 LDC.64 R22, c[0x0][0x218] ;  /* 0x00008600ff16bb82 */ /* 0x000ef00000000a00 */
[----:B------:R-:W4:Y:S08]  /*3ea0*/  @!P2 LDC.64 R18, c[0x0][0x218] ;  /* 0x00008600ff12ab82 */ /* 0x000f300000000a00 */
[----:B------:R-:W5:Y:S01]  /*3eb0*/  @!P4 LDC.64 R10, c[0x0][0x218] ;  /* 0x00008600ff0acb82 */ /* 0x000f620000000a00 */
[----:B-1----:R-:W-:-:S04]  /*3ec0*/  @!P4 LEA R52, P1, R44, R24, 0x1 ;  /* 0x000000182c34c211 */ /* 0x002fc800078208ff */
[----:B------:R-:W-:-:S03]  /*3ed0*/  @!P4 LEA.HI.X R53, R44, R25, R4, 0x1, P1 ;  /* 0x000000192c35c211 */ /* 0x000fc600008f0c04 */
[----:B------:R-:W1:Y:S01]  /*3ee0*/  @!P3 LDC.64 R38, c[0x0][0x218] ;  /* 0x00008600ff26bb82 */ /* 0x000e620000000a00 */
[C---:B---3--:R-:W-:Y:S01]  /*3ef0*/  @!P3 LEA R50, P0, R44.reuse, R22, 0x1 ;  /* 0x000000162c32b211 */ /* 0x048fe200078008ff */
[----:B------:R-:W-:Y:S01]  /*3f00*/  @!PT LDS RZ, [RZ] ;  /* 0x00000000fffff984 */ /* 0x000fe20000000800 */
[----:B------:R-:W-:Y:S01]  /*3f10*/  @!PT LDS RZ, [RZ] ;  /* 0x00000000fffff984 */ /* 0x000fe20000000800 */
[----:B------:R-:W-:Y:S01]  /*3f20*/  @!PT LDS RZ, [RZ] ;  /* 0x00000000fffff984 */ /* 0x000fe20000000800 */
[----:B------:R2:W-:Y:S03]  /*3f30*/  @!P4 LDGSTS.E.BYPASS.LTC128B.128 [R213+0x6000], desc[UR10][R52.64] ;  /* 0x0600000034d5cfae */ /* 0x0005e6000b901d4a */
[C-C-:B------:R-:W-:Y:S01]  /*3f40*/  @!P3 LEA.HI.X R51, R44.reuse, R23, R4.reuse, 0x1, P0 ;  /* 0x000000172c33b211 */ /* 0x140fe200000f0c04 */
[----:B------:R2:W-:Y:S02]  /*3f50*/  @P3 STS.128 [R213+0x8000], RZ ;  /* 0x008000ffd5003388 */ /* 0x0005e40000000c00 */
[----:B------:R-:W3:Y:S01]  /*3f60*/  @!P2 LDC.64 R36, c[0x0][0x218] ;  /* 0x00008600ff24ab82 */ /* 0x000ee20000000a00 */
[C---:B----4-:R-:W-:Y:S01]  /*3f70*/  @!P2 LEA R46, P0, R44.reuse, R18, 0x1 ;  /* 0x000000122c2ea211 */ /* 0x050fe200078008ff */
[----:B------:R-:W-:Y:S01]  /*3f80*/  @!PT LDS RZ, [RZ] ;  /* 0x00000000fffff984 */ /* 0x000fe20000000800 */
[----:B------:R-:W-:Y:S01]  /*3f90*/  @!PT LDS RZ, [RZ] ;  /* 0x00000000fffff984 */ /* 0x000fe20000000800 */
[----:B------:R-:W-:Y:S01]  /*3fa0*/  @!PT LDS RZ, [RZ] ;  /* 0x00000000fffff984 */ /* 0x000fe20000000800 */
[----:B------:R2:W-:Y:S03]  /*3fb0*/  @!P3 LDGSTS.E.BYPASS.LTC128B.128 [R213+0x8000], desc[UR10][R50.64+0x80] ;  /* 0x0800008032d5bfae */ /* 0x0005e6000b901d4a */
[----:B------:R-:W-:Y:S01]  /*3fc0*/  @!P2 LEA.HI.X R47, R44, R19, R4, 0x1, P0 ;  /* 0x000000132c2fa211 */ /* 0x000fe200000f0c04 */
[----:B------:R-:W-:Y:S01]  /*3fd0*/  IMAD.X R4, R209, 0x1, R8, P6 ;  /* 0x00000001d1047824 */ /* 0x000fe200030e0608 */
[----:B------:R2:W-:Y:S01]  /*3fe0*/  @P2 STS.128 [R213+0xa000], RZ ;  /* 0x00a000ffd5002388 */ /* 0x0005e20000000c00 */
[----:B------:R-:W4:Y:S01]  /*3ff0*/  @!P4 LDC.64 R28, c[0x0][0x218] ;  /* 0x00008600ff1ccb82 */ /* 0x000f220000000a00 */
[----:B-----5:R-:W-:-:S02]  /*4000*/  @!P4 LEA R48, P1, R17, R10, 0x1 ;  /* 0x0000000a1130c211 */ /* 0x020fc400078208ff */
[----:B------:R-:W-:Y:S01]  /*4010*/  @!PT LDS RZ, [RZ] ;  /* 0x00000000fffff984 */ /* 0x000fe20000000800 */
[----:B------:R-:W-:Y:S01]  /*4020*/  @!PT LDS RZ, [RZ] ;  /* 0x00000000fffff984 */ /* 0x000fe20000000800 */
[----:B------:R-:W-:Y:S01]  /*4030*/  @!PT LDS RZ, [RZ] ;  /* 0x00000000fffff984 */ /* 0x000fe20000000800 */
[----:B------:R2:W-:Y:S02]  /*4040*/  @!P2 LDGSTS.E.BYPASS.LTC128B.128 [R213+0xa000], desc[UR10][R46.64+0x100] ;  /* 0x0a0001002ed5afae */ /* 0x0005e4000b901d4a */
[C-C-:B------:R-:W-:Y:S02]  /*4050*/  @!P4 LEA.HI.X R49, R17.reuse, R11, R8.reuse, 0x1, P1 ;  /* 0x0000000b1131c211 */ /* 0x140fe400008f0c08 */
[----:B------:R2:W-:Y:S01]  /*4060*/  @P4 STS.128 [R213+0x6800], RZ ;  /* 0x006800ffd5004388 */ /* 0x0005e20000000c00 */
[----:B------:R-:W5:Y:S01]  /*4070*/  @!P3 LDC.64 R24, c[0x0][0x218] ;  /* 0x00008600ff18bb82 */ /* 0x000f620000000a00 */
[C---:B-1----:R-:W-:Y:S02]  /*4080*/  @!P3 LEA R38, P0, R17.reuse, R38, 0x1 ;  /* 0x000000261126b211 */ /* 0x042fe400078008ff */
[----:B------:R-:W-:Y:S01]  /*4090*/  @!PT LDS RZ, [RZ] ;  /* 0x00000000fffff984 */ /* 0x000fe20000000800 */
[----:B------:R-:W-:Y:S01]  /*40a0*/  @!PT LDS RZ, [RZ] ;  /* 0x00000000fffff984 */ /* 0x000fe20000000800 */
[----:B------:R-:W-:Y:S01]  /*40b0*/  @!PT LDS RZ, [RZ] ;  /* 0x00000000fffff984 */ /* 0x000fe20000000800 */
[----:B------:R2:W-:Y:S02]  /*40c0*/  @!P4 LDGSTS.E.BYPASS.LTC128B.128 [R213+0x6800], desc[UR10][R48.64] ;  /* 0x0680000030d5cfae */ /* 0x0005e4000b901d4a */
[----:B------:R-:W-:-:S02]  /*40d0*/  @!P3 LEA.HI.X R39, R17, R39, R8, 0x1, P0 ;  /* 0x000000271127b211 */ /* 0x000fc400000f0c08 */
[----:B------:R2:W-:Y:S01]  /*40e0*/  @P3 STS.128 [R213+0x8800], RZ ;  /* 0x008800ffd5003388 */ /* 0x0005e20000000c00 */
[----:B------:R-:W1:Y:S01]  /*40f0*/  @!P2 LDC.64 R22, c[0x0][0x218] ;  /* 0x00008600ff16ab82 */ /* 0x000e620000000a00 */
[C---:B---3--:R-:W-:Y:S02]  /*4100*/  @!P2 LEA R36, P0, R17.reuse, R36, 0x1 ;  /* 0x000000241124a211 */ /* 0x048fe400078008ff */
[----:B------:R-:W-:Y:S01]  /*4110*/  @!PT LDS RZ, [RZ] ;  /* 0x00000000fffff984 */ /* 0x000fe20000000800 */
[----:B------:R-:W-:Y:S01]  /*4120*/  @!PT LDS RZ, [RZ] ;  /* 0x00000000fffff984 */ /* 0x000fe20000000800 */
[----:B------:R-:W-:Y:S01]  /*4130*/  @!PT LDS RZ, [RZ] ;  /* 0x00000000fffff984 */ /* 0x000fe20000000800 */
[----:B------:R2:W-:Y:S02]  /*4140*/  @!P3 LDGSTS.E.BYPASS.LTC128B.128 [R213+0x8800], desc[UR10][R38.64+0x80] ;  /* 0x0880008026d5bfae */ /* 0x0005e4000b901d4a */
[----:B------:R-:W-:Y:S02]  /*4150*/  @!P2 LEA.HI.X R37, R17, R37, R8, 0x1, P0 ;  /* 0x000000251125a211 */ /* 0x000fe400000f0c08 */
[----:B------:R-:W-:Y:S01]  /*4160*/  IADD3 R8, P6, R210, R21, RZ ;  /* 0x00000015d2087210 */ /* 0x000fe20007fde0ff */
[----:B------:R-:W3:Y:S01]  /*4170*/  @!P4 LDC.64 R18, c[0x0][0x218] ;  /* 0x00008600ff12cb82 */ /* 0x000ee20000000a00 */
[----:B----4-:R-:W-:Y:S01]  /*4180*/  @!P4 LEA R28, P1, R21, R28, 0x1 ;  /* 0x0000001c151cc211 */ /* 0x010fe200078208ff */
[----:B------:R2:W-:Y:S02]  /*4190*/  @P2 STS.128 [R213+0xa800], RZ ;  /* 0x00a800ffd5002388 */ /* 0x0005e40000000c00 */
[--C-:B------:R-:W-:Y:S01]  /*41a0*/  IMAD.X R17, R209, 0x1, R4.reuse, P6 ;  /* 0x00000001d1117824 */ /* 0x100fe200030e0604 */
[C-C-:B------:R-:W-:Y:S01]  /*41b0*/  @!P4 LEA.HI.X R29, R21.reuse, R29, R4.reuse, 0x1, P1 ;  /* 0x0000001d151dc211 */ /* 0x140fe200008f0c04 */
[----:B------:R-:W-:Y:S01]  /*41c0*/  @!PT LDS RZ, [RZ] ;  /* 0x00000000fffff984 */ /* 0x000fe20000000800 */
[----:B------:R-:W-:Y:S01]  /*41d0*/  @!PT LDS RZ, [RZ] ;  /* 0x00000000fffff984 */ /* 0x000fe20000000800 */
[----:B------:R-:W-:Y:S01]  /*41e0*/  @!PT LDS RZ, [RZ] ;  /* 0x00000000fffff984 */ /* 0x000fe20000000800 */
[----:B------:R2:W-:Y:S02]  /*41f0*/  @!P2 LDGSTS.E.BYPASS.LTC128B.128 [R213+0xa800], desc[UR10][R36.64+0x100] ;  /* 0x0a80010024d5afae */ /* 0x0005e4000b901d4a */
[----:B------:R-:W4:Y:S01]  /*4200*/  @!P3 LDC.64 R10, c[0x0][0x218] ;  /* 0x00008600ff0abb82 */ /* 0x000f220000000a00 */
[C---:B-----5:R-:W-:Y:S01]  /*4210*/  @!P3 LEA R24, P1, R21.reuse, R24, 0x1 ;  /* 0x000000181518b211 */ /* 0x060fe200078208ff */
[----:B------:R2:W-:Y:S03]  /*4220*/  @P4 STS.128 [R213+0x7000], RZ ;  /* 0x007000ffd5004388 */ /* 0x0005e60000000c00 */
[C---:B------:R-:W-:Y:S01]  /*4230*/  @!P3 LEA.HI.X R25, R21.reuse, R25, R4, 0x1, P1 ;  /* 0x000000191519b211 */ /* 0x040fe200008f0c04 */
[----:B------:R-:W-:Y:S01]  /*4240*/  @!PT LDS RZ, [RZ] ;  /* 0x00000000fffff984 */ /* 0x000fe20000000800 */
[----:B------:R-:W-:Y:S01]  /*4250*/  @!PT LDS RZ, [RZ] ;  /* 0x00000000fffff984 */ /* 0x000fe20000000800 */
[----:B------:R-:W-:Y:S01]  /*4260*/  @!PT LDS RZ, [RZ] ;  /* 0x00000000fffff984 */ /* 0x000fe20000000800 */
[----:B------:R2:W-:Y:S01]  /*4270*/  @!P4 LDGSTS.E.BYPASS.LTC128B.128 [R213+0x7000], desc[UR10][R28.64] ;  /* 0x070000001cd5cfae */ /* 0x0005e2000b901d4a */
[----:B-1----:R-:W-:-:S03]  /*4280*/  @!P2 LEA R22, P0, R21, R22, 0x1 ;  /* 0x000000161516a211 */ /* 0x002fc600078008ff */
[----:B------:R2:W-:Y:S01]  /*4290*/  @P3 STS.128 [R213+0x9000], RZ ;  /* 0x009000ffd5003388 */ /* 0x0005e20000000c00 */
[----:B------:R-:W-:-:S03]  /*42a0*/  @!P2 LEA.HI.X R23, R21, R23, R4, 0x1, P0 ;  /* 0x000000171517a211 */ /* 0x000fc600000f0c04 */
[----:B------:R-:W-:Y:S01]  /*42b0*/  @!PT LDS RZ, [RZ] ;  /* 0x00000000fffff984 */ /* 0x000fe20000000800 */
[----:B------:R-:W-:Y:S01]  /*42c0*/  @!PT LDS RZ, [RZ] ;  /* 0x00000000fffff984 */ /* 0x000fe20000000800 */
[----:B------:R-:W-:Y:S01]  /*42d0*/  @!PT LDS RZ, [RZ] ;  /* 0x00000000fffff984 */ /* 0x000fe20000000800 */
[----:B------:R2:W-:Y:S01]  /*42e0*/  @!P3 LDGSTS.E.BYPASS.LTC128B.128 [R213+0x9000], desc[UR10][R24.64+0x80] ;  /* 0x0900008018d5bfae */ /* 0x0005e2000b901d4a */
[----:B---3--:R-:W-:-:S03]  /*42f0*/  @!P4 LEA R18, P1, R8, R18, 0x1 ;  /* 0x000000120812c211 */ /* 0x008fc600078208ff */
[----:B------:R2:W-:Y:S01]  /*4300*/  @P2 STS.128 [R213+0xb000], RZ ;  /* 0x00b000ffd5002388 */ /* 0x0005e20000000c00 */
[----:B------:R-:W-:-:S03]  /*4310*/  @!P4 LEA.HI.X R19, R8, R19, R17, 0x1, P1 ;  /* 0x000000130813c211 */ /* 0x000fc600008f0c11 */
[----:B------:R-:W-:Y:S01]  /*4320*/  @!PT LDS RZ, [RZ] ;  /* 0x00000000fffff984 */ /* 0x000fe20000000800 */
[----:B------:R-:W-:Y:S01]  /*4330*/  @!PT LDS RZ, [RZ] ;  /* 0x00000000fffff984 */ /* 0x000fe20000000800 */
[----:B------:R-:W-:Y:S01]  /*4340*/  @!PT LDS RZ, [RZ] ;  /* 0x00000000fffff984 */ /* 0x000fe20000000800 */
[----:B------:R2:W-:Y:S01]  /*4350*/  @!P2 LDGSTS.E.BYPASS.LTC128B.128 [R213+0xb000], desc[UR10][R22.64+0x100] ;  /* 0x0b00010016d5afae */ /* 0x0005e2000b901d4a */
[----:B----4-:R-:W-:-:S03]  /*4360*/  @!P3 LEA R10, P0, R8, R10, 0x1 ;  /* 0x0000000a080ab211 */ /* 0x010fc600078008ff */
        /* <DEDUP_REMOVED lines=20> */
.L_x_629:
[----:B------:R-:W-:Y:S05]  /*44b0*/  BSYNC B0 ;  /* 0x0000000000007941 */ /* 0x000fea0003800000 */
.L_x_628:
[----:B------:R-:W0:Y:S02]  /*44c0*/  LDGDEPBAR ;  /* 0x00000000000079af */ /* 0x000e240000000000 */
.L_x_627:
[----:B-12---:R-:W-:Y:S01]  /*44d0*/  FMNMX.FTZ R11, R32, R30, !PT ;  /* 0x0000001e200b7209 */ /* 0x006fe20007810000 */
[----:B------:R-:W-:Y:S01]  /*44e0*/  IMAD R152, R212, 0x4, R85 ;  /* 0x00000004d4987824 */ /* 0x000fe200078e0255 */
[----:B------:R-:W-:Y:S01]  /*44f0*/  FMNMX.FTZ R8, R41, R31, !PT ;  /* 0x0000001f29087209 */ /* 0x000fe20007810000 */
[----:B------:R-:W-:Y:S01]  /*4500*/  IMAD.SHL.U32 R231, R3, 0x2, RZ ;  /* 0x0000000203e77824 */ /* 0x000fe200078e00ff */
[----:B------:R-:W-:Y:S01]  /*4510*/  FMNMX.FTZ R11, R40, R11, !PT ;  /* 0x0000000b280b7209 */ /* 0x000fe20007810000 */
[----:B------:R-:W-:Y:S01]  /*4520*/  IMAD.WIDE.U32 R200, R152, -0x326172a9, RZ ;  /* 0xcd9e8d5798c87825 */ /* 0x000fe200078e00ff */
[----:B------:R-:W-:Y:S01]  /*4530*/  FMNMX.FTZ R8, R43, R8, !PT ;  /* 0x000000082b087209 */ /* 0x000fe20007810000 */
[----:B------:R-:W-:Y:S01]  /*4540*/  ULDC UR5, c[0x0][0x2ec] ;  /* 0x0000bb0000057ab9 */ /* 0x000fe20000000800 */
[----:B------:R-:W-:Y:S01]  /*4550*/  FMNMX.FTZ R11, R26, R11, !PT ;  /* 0x0000000b1a0b7209 */ /* 0x000fe20007810000 */
[----:B------:R-:W-:Y:S01]  /*4560*/  IMAD.WIDE.U32 R234, R134, -0x2daee0ad, RZ ;  /* 0xd2511f5386ea7825 */ /* 0x000fe200078e00ff */
[----:B------:R-:W-:-:S02]  /*4570*/  FMNMX.FTZ R8, R27, R8, !PT ;  /* 0x000000081b087209 */ /* 0x000fc40007810000 */
[----:B------:R-:W-:Y:S01]  /*4580*/  FMNMX.FTZ R11, R20, R11, !PT ;  /* 0x0000000b140b7209 */ /* 0x000fe20007810000 */
[----:B------:R-:W-:Y:S01]  /*4590*/  VIADD R3, R225, 0xbb67ae85 ;  /* 0xbb67ae85e1037836 */ /* 0x000fe20000000000 */
[----:B------:R-:W-:Y:S01]  /*45a0*/  FMNMX.FTZ R8, R13, R8, !PT ;  /* 0x000000080d087209 */ /* 0x000fe20007810000 */
[----:B------:R-:W-:Y:S01]  /*45b0*/  VIADD R175, R224, 0x9e3779b9 ;  /* 0x9e3779b9e0af7836 */ /* 0x000fe20000000000 */
[----:B------:R-:W-:Y:S01]  /*45c0*/  FMNMX.FTZ R11, R12, R11, !PT ;  /* 0x0000000b0c0b7209 */ /* 0x000fe20007810000 */
[----:B------:R-:W-:Y:S01]  /*45d0*/  VIADD R171, R224, 0x3c6ef372 ;  /* 0x3c6ef372e0ab7836 */ /* 0x000fe20000000000 */
[----:B------:R-:W-:Y:S01]  /*45e0*/  FMNMX.FTZ R8, R101, R8, !PT ;  /* 0x0000000865087209 */ /* 0x000fe20007810000 */
[C---:B------:R-:W-:Y:S01]  /*45f0*/  VIADD R170, R225.reuse, 0x76cf5d0a ;  /* 0x76cf5d0ae1aa7836 */ /* 0x040fe20000000000 */
        /* <DEDUP_REMOVED lines=11> */
[----:B------:R-:W-:Y:S01]  /*46b0*/  IMAD R174, R2, 0x10000, R2 ;  /* 0x0001000002ae7824 */ /* 0x000fe200078e0202 */
[----:B------:R-:W-:Y:S01]  /*46c0*/  FMNMX.FTZ R11, R140, R11, !PT ;  /* 0x0000000b8c0b7209 */ /* 0x000fe20007810000 */
[----:B------:R-:W-:Y:S01]  /*46d0*/  VIADD R229, R224, 0x1715609d ;  /* 0x1715609de0e57836 */ /* 0x000fe20000000000 */
[----:B------:R-:W-:Y:S01]  /*46e0*/  FMNMX.FTZ R8, R137, R8, !PT ;  /* 0x0000000889087209 */ /* 0x000fe20007810000 */
[----:B------:R-:W-:Y:S01]  /*46f0*/  VIADD R217, R225, 0x646e171e ;  /* 0x646e171ee1d97836 */ /* 0x000fe20000000000 */
        /* <DEDUP_REMOVED lines=12> */
[----:B------:R-:W-:Y:S01]  /*47c0*/  LOP3.LUT R135, R81, R224, RZ, 0x3c, !PT ;  /* 0x000000e051877212 */ /* 0x000fe200078e3cff */
[----:B------:R-:W1:Y:S01]  /*47d0*/  SHFL.BFLY PT, R11, R4, 0x2, 0x1f ;  /* 0x0c401f00040b7f89 */ /* 0x000e6200000e0000 */
[----:B------:R-:W-:-:S02]  /*47e0*/  LEA R192, R0, UR4, 0x1 ;  /* 0x0000000400c07c11 */ /* 0x000fc4000f8e08ff */
[----:B------:R-:W-:Y:S01]  /*47f0*/  LOP3.LUT R172, R201, R135, RZ, 0x3c, !PT ;  /* 0x00000087c9ac7212 */ /* 0x000fe200078e3cff */
[----:B------:R-:W2:Y:S02]  /*4800*/  SHFL.BFLY PT, R8, R17, 0x2, 0x1f ;  /* 0x0c401f0011087f89 */ /* 0x000ea400000e0000 */
[----:B------:R-:W-:Y:S02]  /*4810*/  IMAD R190, R7, 0x2, R192 ;  /* 0x0000000207be7824 */ /* 0x000fe400078e02c0 */
[----:B------:R-:W-:Y:S01]  /*4820*/  IMAD.WIDE.U32 R172, R172, -0x2daee0ad, RZ ;  /* 0xd2511f53acac7825 */ /* 0x000fe200078e00ff */
[----:B------:R-:W-:Y:S03]  /*4830*/  LDSM.16.MT88.4 R124, [R192+0xc000] ;  /* 0x00c00000c07c783b */ /* 0x000fe60000004200 */
[----:B------:R-:W-:Y:S01]  /*4840*/  IMAD R188, R5, 0x2, R190 ;  /* 0x0000000205bc7824 */ /* 0x000fe200078e02be */
[----:B------:R-:W-:Y:S01]  /*4850*/  LOP3.LUT R150, R173, R234, R3, 0x96, !PT ;  /* 0x000000eaad967212 */ /* 0x000fe200078e9603 */
[----:B------:R-:W-:Y:S01]  /*4860*/  IMAD R189, R5, 0x2, R192 ;  /* 0x0000000205bd7824 */ /* 0x000fe200078e02c0 */
[----:B------:R-:W-:Y:S03]  /*4870*/  LDSM.16.MT88.4 R64, [R192+0xe000] ;  /* 0x00e00000c040783b */ /* 0x000fe60000004200 */
[----:B------:R-:W-:Y:S01]  /*4880*/  IMAD.WIDE.U32 R150, R150, -0x326172a9, RZ ;  /* 0xcd9e8d5796967825 */ /* 0x000fe200078e00ff */
[----:B------:R-:W-:Y:S04]  /*4890*/  LDSM.16.MT88.4 R56, [R188+0xc000] ;  /* 0x00c00000bc38783b */ /* 0x000fe80000004200 */
[----:B------:R-:W-:Y:S01]  /*48a0*/  LDSM.16.MT88.4 R48, [R189+0xc000] ;  /* 0x00c00000bd30783b */ /* 0x000fe20000004200 */
[----:B-1----:R-:W-:-:S02]  /*48b0*/  FMNMX.FTZ R11, R4, R11, !PT ;  /* 0x0000000b040b7209 */ /* 0x002fc40007810000 */
[--C-:B------:R-:W-:Y:S01]  /*48c0*/  LOP3.LUT R4, R235, R231, R225.reuse, 0x96, !PT ;  /* 0x000000e7eb047212 */ /* 0x100fe200078e96e1 */
[----:B------:R-:W-:Y:S01]  /*48d0*/  LDSM.16.MT88.4 R72, [R190+0xe000] ;  /* 0x00e00000be48783b */ /* 0x000fe20000004200 */
[----:B--2---:R-:W-:Y:S01]  /*48e0*/  FMNMX.FTZ R8, R17, R8, !PT ;  /* 0x0000000811087209 */ /* 0x004fe20007810000 */
[----:B------:R-:W-:Y:S02]  /*48f0*/  VIADD R231, R231, 0x1 ;  /* 0x00000001e7e77836 */ /* 0x000fe40000000000 */
[----:B------:R-:W1:Y:S01]  /*4900*/  SHFL.BFLY PT, R132, R11, 0x1, 0x1f ;  /* 0x0c201f000b847f89 */ /* 0x000e6200000e0000 */
[----:B------:R-:W-:Y:S02]  /*4910*/  IMAD.WIDE.U32 R22, R4, -0x326172a9, RZ ;  /* 0xcd9e8d5704167825 */ /* 0x000fe400078e00ff */
[----:B------:R-:W-:Y:S01]  /*4920*/  LOP3.LUT R234, R235, R231, R225, 0x96, !PT ;  /* 0x000000e7ebea7212 */ /* 0x000fe200078e96e1 */
[----:B------:R-:W2:Y:S02]  /*4930*/  SHFL.BFLY PT, R3, R8, 0x1, 0x1f ;  /* 0x0c201f0008037f89 */ /* 0x000ea400000e0000 */
[----:B------:R-:W-:-:S02]  /*4940*/  LOP3.LUT R4, R23, R200, R175, 0x96, !PT ;  /* 0x000000c817047212 */ /* 0x000fc400078e96af */
[----:B------:R-:W-:Y:S01]  /*4950*/  LOP3.LUT R22, R151, R22, R171, 0x96, !PT ;  /* 0x0000001697167212 */ /* 0x000fe200078e96ab */
[----:B------:R-:W-:Y:S01]  /*4960*/  LDSM.16.MT88.4 R80, [R189+0xe000] ;  /* 0x00e00000bd50783b */ /* 0x000fe20000004200 */
[----:B------:R-:W-:-:S03]  /*4970*/  IMAD.WIDE.U32 R234, R234, -0x326172a9, RZ ;  /* 0xcd9e8d57eaea7825 */ /* 0x000fc600078e00ff */
[----:B------:R-:W-:Y:S01]  /*4980*/  LDSM.16.MT88.4 R88, [R188+0xe000] ;  /* 0x00e00000bc58783b */ /* 0x000fe20000004200 */
[----:B------:R-:W-:Y:S01]  /*4990*/  IMAD.WIDE.U32 R18, R4, -0x2daee0ad, RZ ;  /* 0xd2511f5304127825 */ /* 0x000fe200078e00ff */
[----:B------:R-:W-:Y:S02]  /*49a0*/  LOP3.LUT R175, R235, R200, R175, 0x96, !PT ;  /* 0x000000c8ebaf7212 */ /* 0x000fe400078e96af */
[----:B------:R-:W-:Y:S01]  /*49b0*/  LDSM.16.MT88.4 R96, [R192+0x10000] ;  /* 0x01000000c060783b */ /* 0x000fe20000004200 */
[----:B------:R-:W-:Y:S01]  /*49c0*/  IMAD.WIDE.U32 R22, R22, -0x2daee0ad, RZ ;  /* 0xd2511f5316167825 */ /* 0x000fe200078e00ff */
[----:B------:R-:W-:Y:S02]  /*49d0*/  LOP3.LUT R4, R19, R172, R170, 0x96, !PT ;  /* 0x000000ac13047212 */ /* 0x000fe400078e96aa */
[----:B------:R-:W-:Y:S01]  /*49e0*/  LDSM.16.MT88.4 R104, [R190+0x10000] ;  /* 0x01000000be68783b */ /* 0x000fe20000004200 */
[----:B------:R-:W-:Y:S01]  /*49f0*/  LOP3.LUT R171, R151, R234, R171, 0x96, !PT ;  /* 0x000000ea97ab7212 */ /* 0x000fe200078e96ab */
[----:B------:R-:W-:Y:S01]  /*4a00*/  IMAD.WIDE.U32 R234, R175, -0x2daee0ad, RZ ;  /* 0xd2511f53afea7825 */ /* 0x000fe200078e00ff */
[----:B------:R-:W-:Y:S01]  /*4a10*/  LOP3.LUT R18, R23, R18, R149, 0x96, !PT ;  /* 0x0000001217127212 */ /* 0x000fe200078e9695 */
[----:B------:R-:W-:Y:S01]  /*4a20*/  LDSM.16.MT88.4 R116, [R189+0x10000] ;  /* 0x01000000bd74783b */ /* 0x000fe20000004200 */
[----:B-1----:R-:W-:Y:S01]  /*4a30*/  FMNMX.FTZ R132, R11, R132, !PT ;  /* 0x000000840b847209 */ /* 0x002fe20007810000 */
[----:B------:R-:W-:Y:S01]  /*4a40*/  IMAD.WIDE.U32 R10, R4, -0x326172a9, RZ ;  /* 0xcd9e8d57040a7825 */ /* 0x000fe200078e00ff */
[----:B--2---:R-:W-:-:S02]  /*4a50*/  FMNMX.FTZ R3, R8, R3, !PT ;  /* 0x0000000308037209 */ /* 0x004fc40007810000 */
[----:B------:R-:W-:Y:S01]  /*4a60*/  FSETP.NEU.FTZ.AND P0, PT, R132, -INF , PT ;  /* 0xff8000008400780b */ /* 0x000fe20003f1d000 */
[----:B------:R-:W-:Y:S01]  /*4a70*/  IMAD.WIDE.U32 R18, R18, -0x326172a9, RZ ;  /* 0xcd9e8d5712127825 */ /* 0x000fe200078e00ff */
[----:B------:R-:W-:-:S03]  /*4a80*/  LOP3.LUT R4, R11, R150, R142, 0x96, !PT ;  /* 0x000000960b047212 */ /* 0x000fc600078e968e */
[----:B------:R-:W-:Y:S01]  /*4a90*/  FMUL.FTZ R227, R132, UR5 ;  /* 0x0000000584e37c20 */ /* 0x000fe20008410000 */
[----:B------:R-:W-:Y:S01]  /*4aa0*/  FMUL.FTZ R206, R3, UR5 ;  /* 0x0000000503ce7c20 */ /* 0x000fe20008410000 */
[----:B------:R-:W-:Y:S02]  /*4ab0*/  LOP3.LUT R170, R235, R172, R170, 0x96, !PT ;  /* 0x000000acebaa7212 */ /* 0x000fe400078e96aa */
[----:B------:R-:W-:Y:S01]  /*4ac0*/  LOP3.LUT R10, R19, R10, R143, 0x96, !PT ;  /* 0x0000000a130a7212 */ /* 0x000fe200078e968f */
[----:B------:R-:W-:Y:S01]  /*4ad0*/  IMAD.WIDE.U32 R24, R4, -0x2daee0ad, RZ ;  /* 0xd2511f5304187825 */ /* 0x000fe200078e00ff */
[----:B------:R-:W-:Y:S02]  /*4ae0*/  FSEL R227, R227, RZ, P0 ;  /* 0x000000ffe3e37208 */ /* 0x000fe40000000000 */
[----:B------:R-:W-:Y:S01]  /*4af0*/  FSETP.NEU.FTZ.AND P0, PT, R3, -INF , PT ;  /* 0xff8000000300780b */ /* 0x000fe20003f1d000 */
[----:B------:R-:W-:Y:S01]  /*4b00*/  IMAD.WIDE.U32 R10, R10, -0x2daee0ad, RZ ;  /* 0xd2511f530a0a7825 */ /* 0x000fe200078e00ff */
[----:B------:R-:W-:-:S03]  /*4b10*/  LOP3.LUT R22, R25, R22, R136, 0x96, !PT ;  /* 0x0000001619167212 */ /* 0x000fc600078e9688 */
[--C-:B------:R-:W-:Y:S01]  /*4b20*/  FFMA.FTZ R165, R40, UR5, -R227.reuse ;  /* 0x0000000528a57c23 */ /* 0x100fe200080108e3 */
[--C-:B------:R-:W-:Y:S01]  /*4b30*/  FFMA.FTZ R162, R26, UR5, -R227.reuse ;  /* 0x000000051aa27c23 */ /* 0x100fe200080108e3 */
[----:B------:R-:W-:Y:S01]  /*4b40*/  FSEL R206, R206, RZ, P0 ;  /* 0x000000ffcece7208 */ /* 0x000fe20000000000 */
[----:B------:R-:W-:Y:S01]  /*4b50*/  FFMA.FTZ R167, R32, UR5, -R227 ;  /* 0x0000000520a77c23 */ /* 0x000fe200080108e3 */
[----:B------:R-:W-:Y:S01]  /*4b60*/  LOP3.LUT R4, R11, R24, R141, 0x96, !PT ;  /* 0x000000180b047212 */ /* 0x000fe200078e968d */
[----:B------:R-:W-:Y:S01]  /*4b70*/  IMAD.WIDE.U32 R22, R22, -0x326172a9, RZ ;  /* 0xcd9e8d5716167825 */ /* 0x000fe200078e00ff */
[----:B------:R-:W-:Y:S03]  /*4b80*/  MUFU.EX2 R165, R165 ;  /* 0x000000a500a57308 */ /* 0x000fe60000000800 */
[--C-:B------:R-:W-:Y:S01]  /*4b90*/  FFMA.FTZ R168, R41, UR5, -R206.reuse ;  /* 0x0000000529a87c23 */ /* 0x100fe200080108ce */
[----:B------:R-:W-:Y:S01]  /*4ba0*/  FFMA.FTZ R169, R31, UR5, -R206 ;  /* 0x000000051fa97c23 */ /* 0x000fe200080108ce */
[----:B------:R-:W-:-:S04]  /*4bb0*/  IMAD.WIDE.U32 R24, R4, -0x326172a9, RZ ;  /* 0xcd9e8d5704187825 */ /* 0x000fc800078e00ff */
[--C-:B------:R-:W-:Y:S01]  /*4bc0*/  FFMA.FTZ R166, R30, UR5, -R227.reuse ;  /* 0x000000051ea67c23 */ /* 0x100fe200080108e3 */
[--C-:B------:R-:W-:Y:S01]  /*4bd0*/  FFMA.FTZ R164, R43, UR5, -R206.reuse ;  /* 0x000000052ba47c23 */ /* 0x100fe200080108ce */
[----:B------:R-:W-:Y:S01]  /*4be0*/  FFMA.FTZ R163, R27, UR5, -R206 ;  /* 0x000000051ba37c23 */ /* 0x000fe200080108ce */
[----:B------:R-:W-:Y:S01]  /*4bf0*/  VIADD R32, R224, 0xb54cda56 ;  /* 0xb54cda56e0207836 */ /* 0x000fe20000000000 */
[----:B------:R-:W1:Y:S01]  /*4c00*/  MUFU.EX2 R162, R162 ;  /* 0x000000a200a27308 */ /* 0x000e620000000800 */
[C---:B------:R-:W-:Y:S01]  /*4c10*/  LOP3.LUT R8, R24.reuse, 0xffff, RZ, 0xc0, !PT ;  /* 0x0000ffff18087812 */ /* 0x040fe200078ec0ff */
[----:B------:R-:W2:Y:S01]  /*4c20*/  LDSM.16.MT88.4 R40, [R190+0xc000] ;  /* 0x00c00000be28783b */ /* 0x000ea20000004200 */
[----:B------:R-:W-:Y:S01]  /*4c30*/  LOP3.LUT R0, R24, 0xff, RZ, 0xc0, !PT ;  /* 0x000000ff18007812 */ /* 0x000fe200078ec0ff */
[--C-:B------:R-:W-:Y:S01]  /*4c40*/  FFMA.FTZ R157, R16, UR5, -R227.reuse ;  /* 0x00000005109d7c23 */ /* 0x100fe200080108e3 */
[----:B------:R-:W-:Y:S01]  /*4c50*/  LOP3.LUT R4, R25, R22, R32, 0x96, !PT ;  /* 0x0000001619047212 */ /* 0x000fe200078e9620 */
[--C-:B------:R-:W-:Y:S01]  /*4c60*/  FFMA.FTZ R158, R12, UR5, -R227.reuse ;  /* 0x000000050c9e7c23 */ /* 0x100fe200080108e3 */
[----:B------:R-:W-:Y:S01]  /*4c70*/  SHF.R.U32.HI R7, RZ, 0x8, R8 ;  /* 0x00000008ff077819 */ /* 0x000fe20000011608 */
[----:B------:R-:W-:Y:S01]  /*4c80*/  MUFU.EX2 R168, R168 ;  /* 0x000000a800a87308 */ /* 0x000fe20000000800 */
[----:B------:R-:W-:Y:S01]  /*4c90*/  SHF.R.U32.HI R113, RZ, 0x10, R4 ;  /* 0x00000010ff717819 */ /* 0x000fe20000011604 */
[--C-:B------:R-:W-:Y:S01]  /*4ca0*/  FFMA.FTZ R160, R13, UR5, -R206.reuse ;  /* 0x000000050da07c23 */ /* 0x100fe200080108ce */
[C---:B------:R-:W-:Y:S01]  /*4cb0*/  LOP3.LUT R14, R4.reuse, 0xffff, RZ, 0xc0, !PT ;  /* 0x0000ffff040e7812 */ /* 0x040fe200078ec0ff */
[----:B------:R-:W-:Y:S01]  /*4cc0*/  FFMA.FTZ R156, R15, UR5, -R206 ;  /* 0x000000050f9c7c23 */ /* 0x000fe200080108ce */
[----:B------:R-:W-:Y:S01]  /*4cd0*/  LOP3.LUT R5, R4, 0xff, RZ, 0xc0, !PT ;  /* 0x000000ff04057812 */ /* 0x000fe200078ec0ff */
[----:B------:R-:W-:Y:S01]  /*4ce0*/  FFMA.FTZ R161, R20, UR5, -R227 ;  /* 0x0000000514a17c23 */ /* 0x000fe200080108e3 */
[----:B------:R-:W-:Y:S01]  /*4cf0*/  PRMT R7, R0, 0x5410, R7 ;  /* 0x0000541000077816 */ /* 0x000fe20000000007 */
[----:B------:R-:W3:Y:S01]  /*4d00*/  MUFU.EX2 R169, R169 ;  /* 0x000000a900a97308 */ /* 0x000ee20000000800 */
[----:B------:R-:W-:Y:S01]  /*4d10*/  SHF.R.U32.HI R4, RZ, 0x18, R4 ;  /* 0x00000018ff047819 */ /* 0x000fe20000011604 */
[--C-:B------:R-:W-:Y:S01]  /*4d20*/  FFMA.FTZ R153, R9, UR5, -R206.reuse ;  /* 0x0000000509997c23 */ /* 0x100fe200080108ce */
[----:B------:R-:W-:Y:S01]  /*4d30*/  LOP3.LUT R113, R113, 0xff, RZ, 0xc0, !PT ;  /* 0x000000ff71717812 */ /* 0x000fe200078ec0ff */
[----:B------:R-:W-:Y:S01]  /*4d40*/  FFMA.FTZ R159, R101, UR5, -R206 ;  /* 0x00000005659f7c23 */ /* 0x000fe200080108ce */
[--C-:B------:R-:W-:Y:S01]  /*4d50*/  HSET2.LE.AND R114, R7, R174.reuse, PT ;  /* 0x000000ae07727233 */ /* 0x100fe20003803000 */
[----:B------:R-:W-:Y:S01]  /*4d60*/  IMAD.WIDE.U32 R236, R170, -0x326172a9, RZ ;  /* 0xcd9e8d57aaec7825 */ /* 0x000fe200078e00ff */
[----:B------:R-:W-:Y:S01]  /*4d70*/  PRMT R113, R113, 0x5410, R4 ;  /* 0x0000541071717816 */ /* 0x000fe20000000004 */
[----:B------:R-:W-:Y:S01]  /*4d80*/  MUFU.EX2 R167, R167 ;  /* 0x000000a700a77308 */ /* 0x000fe20000000800 */
[----:B------:R-:W-:Y:S01]  /*4d90*/  SHF.R.U32.HI R11, RZ, 0x10, R24 ;  /* 0x00000010ff0b7819 */ /* 0x000fe20000011618 */
[----:B------:R-:W-:Y:S01]  /*4da0*/  FFMA.FTZ R172, R34, UR5, -R227 ;  /* 0x0000000522ac7c23 */ /* 0x000fe200080108e3 */
[----:B-1----:R-:W-:Y:S01]  /*4db0*/  F2FP.F16.F32.PACK_AB R7, R162, R165 ;  /* 0x000000a5a207723e */ /* 0x002fe200000000ff */
[----:B------:R-:W-:Y:S01]  /*4dc0*/  FFMA.FTZ R175, R139, UR5, -R206 ;  /* 0x000000058baf7c23 */ /* 0x000fe200080108ce */
[----:B------:R-:W-:Y:S01]  /*4dd0*/  SHF.R.U32.HI R115, RZ, 0x18, R24 ;  /* 0x00000018ff737819 */ /* 0x000fe20000011618 */
[----:B------:R-:W-:Y:S01]  /*4de0*/  FFMA.FTZ R202, R137, UR5, -R206 ;  /* 0x0000000589ca7c23 */ /* 0x000fe200080108ce */
[----:B------:R-:W-:Y:S01]  /*4df0*/  LOP3.LUT R8, R11, 0xff, RZ, 0xc0, !PT ;  /* 0x000000ff0b087812 */ /* 0x000fe200078ec0ff */
[----:B------:R-:W1:Y:S01]  /*4e00*/  MUFU.EX2 R166, R166 ;  /* 0x000000a600a67308 */ /* 0x000e620000000800 */
[----:B------:R-:W-:Y:S01]  /*4e10*/  SHF.R.U32.HI R14, RZ, 0x8, R14 ;  /* 0x00000008ff0e7819 */ /* 0x000fe2000001160e */
[----:B------:R-:W-:Y:S01]  /*4e20*/  LDSM.16.MT88.4 R24, [R190+0xc800] ;  /* 0x00c80000be18783b */ /* 0x000fe20000004200 */
[--C-:B------:R-:W-:Y:S01]  /*4e30*/  HSET2.LE.AND R113, R113, R174.reuse, PT ;  /* 0x000000ae71717233 */ /* 0x100fe20003803000 */
[--C-:B------:R-:W-:Y:S01]  /*4e40*/  FFMA.FTZ R200, R35, UR5, -R206.reuse ;  /* 0x0000000523c87c23 */ /* 0x100fe200080108ce */
[----:B------:R-:W-:Y:S01]  /*4e50*/  LOP3.LUT R114, R114, R7, RZ, 0xc0, !PT ;  /* 0x0000000772727212 */ /* 0x000fe200078ec0ff */
[----:B------:R-:W-:Y:S01]  /*4e60*/  FFMA.FTZ R201, R33, UR5, -R206 ;  /* 0x0000000521c97c23 */ /* 0x000fe200080108ce */
[----:B---3--:R-:W-:Y:S01]  /*4e70*/  F2FP.F16.F32.PACK_AB R0, R169, R168 ;  /* 0x000000a8a900723e */ /* 0x008fe200000000ff */
[----:B------:R-:W-:Y:S01]  /*4e80*/  MUFU.EX2 R164, R164 ;  /* 0x000000a400a47308 */ /* 0x000fe20000000800 */
[----:B------:R-:W-:Y:S01]  /*4e90*/  LOP3.LUT R7, R23, R18, R229, 0x96, !PT ;  /* 0x0000001217077212 */ /* 0x000fe200078e96e5 */
[----:B------:R-:W-:Y:S01]  /*4ea0*/  FFMA.FTZ R173, R140, UR5, -R227 ;  /* 0x000000058cad7c23 */ /* 0x000fe200080108e3 */
[----:B------:R-:W3:Y:S01]  /*4eb0*/  LDSM.16.MT88.4 R16, [R188+0x10000] ;  /* 0x01000000bc10783b */ /* 0x000ee20000004200 */
[----:B------:R-:W-:Y:S01]  /*4ec0*/  PRMT R115, R8, 0x5410, R115 ;  /* 0x0000541008737816 */ /* 0x000fe20000000073 */
[--C-:B------:R-:W-:Y:S01]  /*4ed0*/  FFMA.FTZ R148, R148, UR5, -R227.reuse ;  /* 0x0000000594947c23 */ /* 0x100fe200080108e3 */
[----:B------:R-:W-:Y:S01]  /*4ee0*/  PRMT R5, R5, 0x5410, R14 ;  /* 0x0000541005057816 */ /* 0x000fe2000000000e */
[----:B------:R-:W-:Y:S01]  /*4ef0*/  LDSM.16.MT88.4 R28, [R192+0xc800] ;  /* 0x00c80000c01c783b */ /* 0x000fe20000004200 */
[----:B------:R-:W4:Y:S01]  /*4f00*/  MUFU.EX2 R163, R163 ;  /* 0x000000a300a37308 */ /* 0x000f220000000800 */
[----:B------:R-:W-:Y:S01]  /*4f10*/  LOP3.LUT R113, R113, R0, RZ, 0xc0, !PT ;  /* 0x0000000071717212 */ /* 0x000fe200078ec0ff */
[----:B------:R-:W-:Y:S01]  /*4f20*/  FFMA.FTZ R0, R6, UR5, -R227 ;  /* 0x0000000506007c23 */ /* 0x000fe200080108e3 */
[----:B------:R-:W5:Y:S01]  /*4f30*/  LDSM.16.MT88.4 R12, [R188+0xc800] ;  /* 0x00c80000bc0c783b */ /* 0x000f620000004200 */
[----:B------:R-:W-:Y:S01]  /*4f40*/  IMAD.WIDE.U32 R6, R7, -0x2daee0ad, RZ ;  /* 0xd2511f5307067825 */ /* 0x000fe200078e00ff */
[----:B------:R-:W-:-:S03]  /*4f50*/  HSET2.LE.AND R115, R115, R174, PT ;  /* 0x000000ae73737233 */ /* 0x000fc60003803000 */
[----:B------:R-:W-:Y:S01]  /*4f60*/  FFMA.FTZ R226, R226, UR5, -R227 ;  /* 0x00000005e2e27c23 */ /* 0x000fe200080108e3 */
[----:B------:R-:W-:Y:S01]  /*4f70*/  HSET2.LE.AND R112, R5, R174, PT ;  /* 0x000000ae05707233 */ /* 0x000fe20003803000 */
[----:B------:R-:W-:Y:S01]  /*4f80*/  MUFU.EX2 R157, R157 ;  /* 0x0000009d009d7308 */ /* 0x000fe20000000800 */
[----:B-1----:R-:W-:Y:S01]  /*4f90*/  F2FP.F16.F32.PACK_AB R5, R166, R167 ;  /* 0x000000a7a605723e */ /* 0x002fe200000000ff */
[----:B------:R-:W-:Y:S01]  /*4fa0*/  LDSM.16.MT88.4 R20, [R189+0xc800] ;  /* 0x00c80000bd14783b */ /* 0x000fe20000004200 */
[----:B------:R-:W-:Y:S01]  /*4fb0*/  SHF.R.U32.HI R109, RZ, 0x10, R6 ;  /* 0x00000010ff6d7819 */ /* 0x000fe20000011606 */
[----:B------:R-:W-:Y:S01]  /*4fc0*/  FADD.FTZ R166, R167, R166 ;  /* 0x000000a6a7a67221 */ /* 0x000fe20000010000 */
[----:B------:R-:W-:Y:S01]  /*4fd0*/  LOP3.LUT R112, R112, R5, RZ, 0xc0, !PT ;  /* 0x0000000570707212 */ /* 0x000fe200078ec0ff */
[----:B------:R-:W-:Y:S01]  /*4fe0*/  FADD.FTZ R169, R168, R169 ;  /* 0x000000a9a8a97221 */ /* 0x000fe20000010000 */
[C---:B------:R-:W-:Y:S01]  /*4ff0*/  LOP3.LUT R8, R6.reuse, 0xffff, RZ, 0xc0, !PT ;  /* 0x0000ffff06087812 */ /* 0x040fe200078ec0ff */
[----:B------:R-:W1:Y:S01]  /*5000*/  MUFU.EX2 R0, R0 ;  /* 0x0000000000007308 */ /* 0x000e620000000800 */
[----:B----4-:R-:W-:Y:S01]  /*5010*/  F2FP.F16.F32.PACK_AB R4, R163, R164 ;  /* 0x000000a4a304723e */ /* 0x010fe200000000ff */
[----:B------:R-:W-:Y:S01]  /*5020*/  FADD.FTZ R165, R165, R166 ;  /* 0x000000a6a5a57221 */ /* 0x000fe20000010000 */
[----:B------:R-:W-:Y:S01]  /*5030*/  LOP3.LUT R5, R6, 0xff, RZ, 0xc0, !PT ;  /* 0x000000ff06057812 */ /* 0x000fe200078ec0ff */
[----:B------:R-:W-:Y:S01]  /*5040*/  FADD.FTZ R164, R164, R169 ;  /* 0x000000a9a4a47221 */ /* 0x000fe20000010000 */
[----:B------:R-:W-:Y:S01]  /*5050*/  LOP3.LUT R115, R115, R4, RZ, 0xc0, !PT ;  /* 0x0000000473737212 */ /* 0x000fe200078ec0ff */
[----:B------:R-:W-:Y:S01]  /*5060*/  FADD.FTZ R162, R162, R165 ;  /* 0x000000a5a2a27221 */ /* 0x000fe20000010000 */
[----:B------:R-:W-:Y:S01]  /*5070*/  SHF.R.U32.HI R6, RZ, 0x18, R6 ;  /* 0x00000018ff067819 */ /* 0x000fe20000011606 */
[----:B------:R-:W-:Y:S01]  /*5080*/  MUFU.EX2 R161, R161 ;  /* 0x000000a100a17308 */ /* 0x000fe20000000800 */
[----:B------:R-:W-:Y:S01]  /*5090*/  LOP3.LUT R109, R109, 0xff, RZ, 0xc0, !PT ;  /* 0x000000ff6d6d7812 */ /* 0x000fe200078ec0ff */
[----:B------:R-:W-:Y:S01]  /*50a0*/  FADD.FTZ R163, R163, R164 ;  /* 0x000000a4a3a37221 */ /* 0x000fe20000010000 */
[----:B------:R-:W-:Y:S01]  /*50b0*/  LOP3.LUT R4, R7, R10, R217, 0x96, !PT ;  /* 0x0000000a07047212 */ /* 0x000fe200078e96d9 */
[----:B------:R-:W-:Y:S01]  /*50c0*/  HMMA.16816.F32 R52, R112, R56, RZ ;  /* 0x000000387034723c */ /* 0x000fe200000018ff */
[----:B------:R-:W-:-:S02]  /*50d0*/  PRMT R109, R109, 0x5410, R6 ;  /* 0x000054106d6d7816 */ /* 0x000fc40000000006 */
[C---:B------:R-:W-:Y:S01]  /*50e0*/  LOP3.LUT R6, R4.reuse, 0xffff, RZ, 0xc0, !PT ;  /* 0x0000ffff04067812 */ /* 0x040fe200078ec0ff */
[----:B------:R-:W4:Y:S01]  /*50f0*/  MUFU.EX2 R158, R158 ;  /* 0x0000009e009e7308 */ /* 0x000f220000000800 */
[----:B------:R-:W-:Y:S01]  /*5100*/  SHF.R.U32.HI R145, RZ, 0x10, R4 ;  /* 0x00000010ff917819 */ /* 0x000fe20000011604 */
[C---:B------:R-:W-:Y:S01]  /*5110*/  HMMA.16816.F32 R56, R112.reuse, R58, RZ ;  /* 0x0000003a7038723c */ /* 0x040fe200000018ff */
[----:B------:R-:W-:Y:S02]  /*5120*/  SHF.R.U32.HI R8, RZ, 0x8, R8 ;  /* 0x00000008ff087819 */ /* 0x000fe40000011608 */
[----:B------:R-:W-:Y:S02]  /*5130*/  LOP3.LUT R111, R4, 0xff, RZ, 0xc0, !PT ;  /* 0x000000ff046f7812 */ /* 0x000fe400078ec0ff */
[----:B------:R-:W-:Y:S01]  /*5140*/  SHF.R.U32.HI R6, RZ, 0x8, R6 ;  /* 0x00000008ff067819 */ /* 0x000fe20000011606 */
[----:B------:R-:W-:Y:S01]  /*5150*/  MUFU.EX2 R160, R160 ;  /* 0x000000a000a07308 */ /* 0x000fe20000000800 */
[----:B------:R-:W-:Y:S01]  /*5160*/  SHF.R.U32.HI R4, RZ, 0x18, R4 ;  /* 0x00000018ff047819 */ /* 0x000fe20000011604 */
[----:B------:R-:W-:Y:S01]  /*5170*/  HMMA.16816.F32 R128, R112, R124, RZ ;  /* 0x0000007c7080723c */ /* 0x000fe200000018ff */
[----:B------:R-:W-:-:S02]  /*5180*/  LOP3.LUT R145, R145, 0xff, RZ, 0xc0, !PT ;  /* 0x000000ff91917812 */ /* 0x000fc400078ec0ff */
[----:B------:R-:W-:Y:S02]  /*5190*/  PRMT R5, R5, 0x5410, R8 ;  /* 0x0000541005057816 */ /* 0x000fe40000000008 */
[----:B------:R-:W-:Y:S01]  /*51a0*/  PRMT R111, R111, 0x5410, R6 ;  /* 0x000054106f6f7816 */ /* 0x000fe20000000006 */
[----:B------:R-:W-:Y:S01]  /*51b0*/  MUFU.EX2 R156, R156 ;  /* 0x0000009c009c7308 */ /* 0x000fe20000000800 */
[----:B------:R-:W-:Y:S01]  /*51c0*/  PRMT R145, R145, 0x5410, R4 ;  /* 0x0000541091917816 */ /* 0x000fe20000000004 */
[----:B------:R-:W5:Y:S01]  /*51d0*/  LDSM.16.MT88.4 R8, [R192+0xe800] ;  /* 0x00e80000c008783b */ /* 0x000f620000004200 */
[--C-:B------:R-:W-:Y:S01]  /*51e0*/  HSET2.LE.AND R5, R5, R174.reuse, PT ;  /* 0x000000ae05057233 */ /* 0x100fe20003803000 */
[C---:B--2---:R-:W-:Y:S01]  /*51f0*/  HMMA.16816.F32 R36, R112.reuse, R40, RZ ;  /* 0x000000287024723c */ /* 0x044fe200000018ff */
[----:B-1----:R-:W-:Y:S02]  /*5200*/  F2FP.F16.F32.PACK_AB R146, R0, R157 ;  /* 0x0000009d0092723e */ /* 0x002fe400000000ff */
[--C-:B------:R-:W-:Y:S01]  /*5210*/  HSET2.LE.AND R109, R109, R174.reuse, PT ;  /* 0x000000ae6d6d7233 */ /* 0x100fe20003803000 */
[----:B------:R-:W1:Y:S01]  /*5220*/  MUFU.EX2 R153, R153 ;  /* 0x0000009900997308 */ /* 0x000e620000000800 */
[--C-:B------:R-:W-:Y:S01]  /*5230*/  HSET2.LE.AND R144, R111, R174.reuse, PT ;  /* 0x000000ae6f907233 */ /* 0x100fe20003803000 */
[----:B------:R-:W-:Y:S01]  /*5240*/  HMMA.16816.F32 R44, R112, R48, RZ ;  /* 0x00000030702c723c */ /* 0x000fe200000018ff */
[----:B------:R-:W-:-:S02]  /*5250*/  HSET2.LE.AND R145, R145, R174, PT ;  /* 0x000000ae91917233 */ /* 0x000fc40003803000 */
[----:B----4-:R-:W-:Y:S01]  /*5260*/  F2FP.F16.F32.PACK_AB R111, R158, R161 ;  /* 0x000000a19e6f723e */ /* 0x010fe200000000ff */
[----:B------:R-:W-:Y:S01]  /*5270*/  FADD.FTZ R161, R161, R162 ;  /* 0x000000a2a1a17221 */ /* 0x000fe20000010000 */
[----:B------:R-:W-:Y:S01]  /*5280*/  LOP3.LUT R146, R5, R146, RZ, 0xc0, !PT ;  /* 0x0000009205927212 */ /* 0x000fe200078ec0ff */
[----:B------:R-:W2:Y:S01]  /*5290*/  MUFU.EX2 R159, R159 ;  /* 0x0000009f009f7308 */ /* 0x000ea20000000800 */
[----:B------:R-:W4:Y:S01]  /*52a0*/  LDSM.16.MT88.4 R4, [R190+0xe800] ;  /* 0x00e80000be04783b */ /* 0x000f220000004200 */
[----:B------:R-:W-:Y:S01]  /*52b0*/  LOP3.LUT R144, R144, R111, RZ, 0xc0, !PT ;  /* 0x0000006f90907212 */ /* 0x000fe200078ec0ff */
[----:B------:R-:W-:Y:S01]  /*52c0*/  HMMA.16816.F32 R60, R112, R64, RZ ;  /* 0x00000040703c723c */ /* 0x000fe200000018ff */
[----:B------:R-:W-:Y:S01]  /*52d0*/  LOP3.LUT R142, R237, R150, R142, 0x96, !PT ;  /* 0x00000096ed8e7212 */ /* 0x000fe200078e968e */
[----:B------:R-:W-:-:S03]  /*52e0*/  FADD.FTZ R158, R158, R161 ;  /* 0x000000a19e9e7221 */ /* 0x000fc60000010000 */
[----:B------:R-:W-:Y:S01]  /*52f0*/  MUFU.EX2 R172, R172 ;  /* 0x000000ac00ac7308 */ /* 0x000fe20000000800 */
[----:B-1----:R-:W-:Y:S01]  /*5300*/  F2FP.F16.F32.PACK_AB R110, R153, R156 ;  /* 0x0000009c996e723e */ /* 0x002fe200000000ff */
[C---:B------:R-:W-:Y:S01]  /*5310*/  HMMA.16816.F32 R68, R112.reuse, R72, RZ ;  /* 0x000000487044723c */ /* 0x040fe200000018ff */
[----:B------:R-:W-:Y:S02]  /*5320*/  FADD.FTZ R157, R157, R158 ;  /* 0x0000009e9d9d7221 */ /* 0x000fe40000010000 */
[----:B------:R-:W-:Y:S02]  /*5330*/  LOP3.LUT R147, R109, R110, RZ, 0xc0, !PT ;  /* 0x0000006e6d937212 */ /* 0x000fe400078ec0ff */
[----:B------:R-:W-:Y:S01]  /*5340*/  FADD.FTZ R157, R0, R157 ;  /* 0x0000009d009d7221 */ /* 0x000fe20000010000 */
[----:B------:R-:W-:Y:S01]  /*5350*/  HMMA.16816.F32 R76, R112, R80, RZ ;  /* 0x00000050704c723c */ /* 0x000fe200000018ff */
[----:B--2---:R-:W-:Y:S01]  /*5360*/  F2FP.F16.F32.PACK_AB R108, R159, R160 ;  /* 0x000000a09f6c723e */ /* 0x004fe200000000ff */
[----:B------:R-:W-:Y:S01]  /*5370*/  MUFU.EX2 R175, R175 ;  /* 0x000000af00af7308 */ /* 0x000fe20000000800 */
[----:B------:R-:W-:-:S02]  /*5380*/  FADD.FTZ R160, R160, R163 ;  /* 0x000000a3a0a07221 */ /* 0x000fc40000010000 */
[----:B------:R-:W-:Y:S01]  /*5390*/  LOP3.LUT R145, R145, R108, RZ, 0xc0, !PT ;  /* 0x0000006c91917212 */ /* 0x000fe200078ec0ff */
[----:B------:R-:W-:Y:S01]  /*53a0*/  HMMA.16816.F32 R84, R112, R88, RZ ;  /* 0x000000587054723c */ /* 0x000fe200000018ff */
[----:B------:R-:W-:-:S03]  /*53b0*/  FADD.FTZ R159, R159, R160 ;  /* 0x000000a09f9f7221 */ /* 0x000fc60000010000 */
[----:B------:R-:W-:Y:S01]  /*53c0*/  MUFU.EX2 R202, R202 ;  /* 0x000000ca00ca7308 */ /* 0x000fe20000000800 */
[----:B------:R-:W-:Y:S01]  /*53d0*/  FADD.FTZ R156, R156, R159 ;  /* 0x0000009f9c9c7221 */ /* 0x000fe20000010000 */
[----:B------:R-:W-:Y:S03]  /*53e0*/  HMMA.16816.F32 R92, R112, R96, RZ ;  /* 0x00000060705c723c */ /* 0x000fe600000018ff */
[----:B------:R-:W-:-:S03]  /*53f0*/  FADD.FTZ R156, R153, R156 ;  /* 0x0000009c999c7221 */ /* 0x000fc60000010000 */
[C---:B------:R-:W-:Y:S01]  /*5400*/  HMMA.16816.F32 R100, R112.reuse, R104, RZ ;  /* 0x000000687064723c */ /* 0x040fe200000018ff */
[----:B------:R-:W-:Y:S05]  /*5410*/  MUFU.EX2 R200, R200 ;  /* 0x000000c800c87308 */ /* 0x000fea0000000800 */
[C---:B------:R-:W-:Y:S03]  /*5420*/  HMMA.16816.F32 R120, R112.reuse, R116, RZ ;  /* 0x000000747078723c */ /* 0x040fe600000018ff */
[----:B------:R-:W-:Y:S03]  /*5430*/  MUFU.EX2 R201, R201 ;  /* 0x000000c900c97308 */ /* 0x000fe60000000800 */
[C---:B------:R-:W-:Y:S05]  /*5440*/  HMMA.16816.F32 R124, R112.reuse, R126, RZ ;  /* 0x0000007e707c723c */ /* 0x040fea00000018ff */
[----:B------:R-:W-:Y:S01]  /*5450*/  MUFU.EX2 R170, R148 ;  /* 0x0000009400aa7308 */ /* 0x000fe20000000800 */
[C---:B------:R-:W-:Y:S06]  /*5460*/  HMMA.16816.F32 R40, R112.reuse, R42, RZ ;  /* 0x0000002a7028723c */ /* 0x040fec00000018ff */
[C---:B------:R-:W-:Y:S01]  /*5470*/  HMMA.16816.F32 R48, R112.reuse, R50, RZ ;  /* 0x000000327030723c */ /* 0x040fe200000018ff */
[----:B------:R-:W1:Y:S05]  /*5480*/  MUFU.EX2 R173, R173 ;  /* 0x000000ad00ad7308 */ /* 0x000e6a0000000800 */
[C---:B------:R-:W-:Y:S06]  /*5490*/  HMMA.16816.F32 R64, R112.reuse, R66, RZ ;  /* 0x000000427040723c */ /* 0x040fec00000018ff */
[C---:B------:R-:W-:Y:S06]  /*54a0*/  HMMA.16816.F32 R72, R112.reuse, R74, RZ ;  /* 0x0000004a7048723c */ /* 0x040fec00000018ff */
[C---:B------:R-:W-:Y:S06]  /*54b0*/  HMMA.16816.F32 R80, R112.reuse, R82, RZ ;  /* 0x000000527050723c */ /* 0x040fec00000018ff */
[C---:B------:R-:W-:Y:S06]  /*54c0*/  HMMA.16816.F32 R88, R112.reuse, R90, RZ ;  /* 0x0000005a7058723c */ /* 0x040fec00000018ff */
[C---:B------:R-:W-:Y:S06]  /*54d0*/  HMMA.16816.F32 R96, R112.reuse, R98, RZ ;  /* 0x000000627060723c */ /* 0x040fec00000018ff */
[C---:B------:R-:W-:Y:S06]  /*54e0*/  HMMA.16816.F32 R104, R112.reuse, R106, RZ ;  /* 0x0000006a7068723c */ /* 0x040fec00000018ff */
[C---:B------:R-:W-:Y:S06]  /*54f0*/  HMMA.16816.F32 R116, R112.reuse, R118, RZ ;  /* 0x000000767074723c */ /* 0x040fec00000018ff */
[C---:B---3--:R-:W-:Y:S06]  /*5500*/  HMMA.16816.F32 R108, R112.reuse, R16, RZ ;  /* 0x00000010706c723c */ /* 0x048fec00000018ff */
[----:B------:R-:W-:Y:S01]  /*5510*/  HMMA.16816.F32 R112, R112, R18, RZ ;  /* 0x000000127070723c */ /* 0x000fe200000018ff */
[----:B------:R-:W2:Y:S05]  /*5520*/  LDSM.16.MT88.4 R16, [R189+0xe800] ;  /* 0x00e80000bd10783b */ /* 0x000eaa0000004200 */
[C---:B-----5:R-:W-:Y:S06]  /*5530*/  HMMA.16816.F32 R52, R144.reuse, R12, R52 ;  /* 0x0000000c9034723c */ /* 0x060fec0000001834 */
[C---:B------:R-:W-:Y:S01]  /*5540*/  HMMA.16816.F32 R56, R144.reuse, R14, R56 ;  /* 0x0000000e9038723c */ /* 0x040fe20000001838 */
[----:B------:R-:W3:Y:S05]  /*5550*/  LDSM.16.MT88.4 R12, [R188+0xe800] ;  /* 0x00e80000bc0c783b */ /* 0x000eea0000004200 */
[C---:B------:R-:W-:Y:S06]  /*5560*/  HMMA.16816.F32 R60, R144.reuse, R8, R60 ;  /* 0x00000008903c723c */ /* 0x040fec000000183c */
[C---:B------:R-:W-:Y:S01]  /*5570*/  HMMA.16816.F32 R64, R144.reuse, R10, R64 ;  /* 0x0000000a9040723c */ /* 0x040fe20000001840 */
[----:B------:R-:W5:Y:S05]  /*5580*/  LDSM.16.MT88.4 R8, [R192+0x10800] ;  /* 0x01080000c008783b */ /* 0x000f6a0000004200 */
[C---:B----4-:R-:W-:Y:S06]  /*5590*/  HMMA.16816.F32 R68, R144.reuse, R4, R68 ;  /* 0x000000049044723c */ /* 0x050fec0000001844 */
[C---:B------:R-:W-:Y:S01]  /*55a0*/  HMMA.16816.F32 R72, R144.reuse, R6, R72 ;  /* 0x000000069048723c */ /* 0x040fe20000001848 */
[----:B------:R-:W4:Y:S05]  /*55b0*/  LDSM.16.MT88.4 R4, [R190+0x10800] ;  /* 0x01080000be04783b */ /* 0x000f2a0000004200 */
[C---:B--2---:R-:W-:Y:S06]  /*55c0*/  HMMA.16816.F32 R76, R144.reuse, R16, R76 ;  /* 0x00000010904c723c */ /* 0x044fec000000184c */
[----:B------:R-:W-:Y:S01]  /*55d0*/  HMMA.16816.F32 R36, R144, R24, R36 ;  /* 0x000000189024723c */ /* 0x000fe20000001824 */
[----:B------:R-:W-:-:S04]  /*55e0*/  IMAD.WIDE.U32 R16, R171, -0x2daee0ad, RZ ;  /* 0xd2511f53ab107825 */ /* 0x000fc800078e00ff */
[----:B------:R-:W-:Y:S01]  /*55f0*/  FFMA.FTZ R171, R138, UR5, -R227 ;  /* 0x000000058aab7c23 */ /* 0x000fe200080108e3 */
[----:B---3--:R-:W-:Y:S01]  /*5600*/  HMMA.16816.F32 R84, R144, R12, R84 ;  /* 0x0000000c9054723c */ /* 0x008fe20000001854 */
[----:B------:R-:W-:-:S04]  /*5610*/  LOP3.LUT R234, R17, R234, R149, 0x96, !PT ;  /* 0x000000ea11ea7212 */ /* 0x000fc800078e9695 */
[----:B------:R-:W2:Y:S01]  /*5620*/  MUFU.EX2 R171, R171 ;  /* 0x000000ab00ab7308 */ /* 0x000ea20000000800 */
[C---:B-1----:R-:W-:Y:S01]  /*5630*/  F2FP.F16.F32.PACK_AB R17, R173.reuse, R170 ;  /* 0x000000aaad11723e */ /* 0x042fe200000000ff */
[----:B------:R-:W-:Y:S01]  /*5640*/  LDSM.16.MT88.4 R148, [R188+0x10800] ;  /* 0x01080000bc94783b */ /* 0x000fe20000004200 */
[----:B------:R-:W-:Y:S01]  /*5650*/  FADD.FTZ R170, R170, R157 ;  /* 0x0000009daaaa7221 */ /* 0x000fe20000010000 */
[C---:B------:R-:W-:Y:S01]  /*5660*/  HMMA.16816.F32 R88, R144.reuse, R14, R88 ;  /* 0x0000000e9058723c */ /* 0x040fe20000001858 */
[----:B------:R-:W-:Y:S01]  /*5670*/  IMAD.WIDE.U32 R234, R234, -0x326172a9, RZ ;  /* 0xcd9e8d57eaea7825 */ /* 0x000fe200078e00ff */
[----:B------:R-:W1:Y:S03]  /*5680*/  LDSM.16.MT88.4 R12, [R189+0x10800] ;  /* 0x01080000bd0c783b */ /* 0x000e660000004200 */
[----:B------:R-:W-:Y:S01]  /*5690*/  FADD.FTZ R170, R173, R170 ;  /* 0x000000aaadaa7221 */ /* 0x000fe20000010000 */
[----:B------:R-:W-:Y:S01]  /*56a0*/  LOP3.LUT R236, R235, R236, R143, 0x96, !PT ;  /* 0x000000ecebec7212 */ /* 0x000fe200078e968f */
[----:B------:R-:W-:Y:S01]  /*56b0*/  IMAD.WIDE.U32 R142, R142, -0x2daee0ad, RZ ;  /* 0xd2511f538e8e7825 */ /* 0x000fe200078e00ff */
[----:B-----5:R-:W-:Y:S03]  /*56c0*/  HMMA.16816.F32 R92, R144, R8, R92 ;  /* 0x00000008905c723c */ /* 0x020fe6000000185c */
[----:B------:R-:W-:Y:S01]  /*56d0*/  IMAD.WIDE.U32 R236, R236, -0x2daee0ad, RZ ;  /* 0xd2511f53ecec7825 */ /* 0x000fe200078e00ff */
[----:B------:R-:W-:-:S02]  /*56e0*/  LOP3.LUT R238, R143, R16, R136, 0x96, !PT ;  /* 0x000000108fee7212 */ /* 0x000fc400078e9688 */
[----:B------:R-:W-:Y:S01]  /*56f0*/  HMMA.16816.F32 R96, R144, R10, R96 ;  /* 0x0000000a9060723c */ /* 0x000fe20000001860 */
[----:B------:R-:W-:Y:S01]  /*5700*/  LDSM.16.MT88.4 R136, [R189+0xd000] ;  /* 0x00d00000bd88783b */ /* 0x000fe20000004200 */
[----:B------:R-:W-:Y:S01]  /*5710*/  LOP3.LUT R141, R237, R142, R141, 0x96, !PT ;  /* 0x0000008eed8d7212 */ /* 0x000fe200078e968d */
[----:B------:R-:W-:-:S03]  /*5720*/  IMAD.WIDE.U32 R238, R238, -0x326172a9, RZ ;  /* 0xcd9e8d57eeee7825 */ /* 0x000fc600078e00ff */
[C---:B----4-:R-:W-:Y:S01]  /*5730*/  HMMA.16816.F32 R100, R144.reuse, R4, R100 ;  /* 0x000000049064723c */ /* 0x050fe20000001864 */
[----:B------:R-:W-:Y:S02]  /*5740*/  IMAD.WIDE.U32 R8, R141, -0x326172a9, RZ ;  /* 0xcd9e8d578d087825 */ /* 0x000fe400078e00ff */
[----:B------:R-:W-:Y:S03]  /*5750*/  LDSM.16.MT88.4 R140, [R192+0xd000] ;  /* 0x00d00000c08c783b */ /* 0x000fe60000004200 */
[C---:B------:R-:W-:Y:S01]  /*5760*/  HMMA.16816.F32 R104, R144.reuse, R6, R104 ;  /* 0x000000069068723c */ /* 0x040fe20000001868 */
[----:B------:R-:W-:Y:S02]  /*5770*/  LOP3.LUT R4, R9, R238, R32, 0x96, !PT ;  /* 0x000000ee09047212 */ /* 0x000fe400078e9620 */
[----:B------:R-:W-:Y:S01]  /*5780*/  LOP3.LUT R10, R8, 0xffff, RZ, 0xc0, !PT ;  /* 0x0000ffff080a7812 */ /* 0x000fe200078ec0ff */
[----:B------:R-:W-:Y:S01]  /*5790*/  LDSM.16.MT88.4 R32, [R188+0xd000] ;  /* 0x00d00000bc20783b */ /* 0x000fe20000004200 */
[C---:B------:R-:W-:Y:S01]  /*57a0*/  LOP3.LUT R5, R4.reuse, 0xff, RZ, 0xc0, !PT ;  /* 0x000000ff04057812 */ /* 0x040fe200078ec0ff */
[----:B------:R-:W-:Y:S01]  /*57b0*/  HMMA.16816.F32 R40, R144, R26, R40 ;  /* 0x0000001a9028723c */ /* 0x000fe20000001828 */
[----:B------:R-:W-:-:S02]  /*57c0*/  LOP3.LUT R6, R4, 0xffff, RZ, 0xc0, !PT ;  /* 0x0000ffff04067812 */ /* 0x000fc400078ec0ff */
[----:B------:R-:W-:Y:S02]  /*57d0*/  SHF.R.U32.HI R10, RZ, 0x8, R10 ;  /* 0x00000008ff0a7819 */ /* 0x000fe4000001160a */
[----:B------:R-:W-:Y:S01]  /*57e0*/  SHF.R.U32.HI R6, RZ, 0x8, R6 ;  /* 0x00000008ff067819 */ /* 0x000fe20000011606 */
[C---:B------:R-:W-:Y:S01]  /*57f0*/  HMMA.16816.F32 R80, R144.reuse, R18, R80 ;  /* 0x000000129050723c */ /* 0x040fe20000001850 */
[----:B------:R-:W-:Y:S02]  /*5800*/  LOP3.LUT R25, R8, 0xff, RZ, 0xc0, !PT ;  /* 0x000000ff08197812 */ /* 0x000fe400078ec0ff */
[----:B------:R-:W-:Y:S02]  /*5810*/  PRMT R5, R5, 0x5410, R6 ;  /* 0x0000541005057816 */ /* 0x000fe40000000006 */
[--C-:B------:R-:W-:Y:S01]  /*5820*/  SHF.R.U32.HI R16, RZ, 0x10, R8.reuse ;  /* 0x00000010ff107819 */ /* 0x100fe20000011608 */
[----:B-1----:R-:W-:Y:S01]  /*5830*/  HMMA.16816.F32 R120, R144, R12, R120 ;  /* 0x0000000c9078723c */ /* 0x002fe20000001878 */
[----:B------:R-:W-:-:S02]  /*5840*/  SHF.R.U32.HI R27, RZ, 0x18, R8 ;  /* 0x00000018ff1b7819 */ /* 0x000fc40000011608 */
[----:B------:R-:W-:Y:S02]  /*5850*/  PRMT R25, R25, 0x5410, R10 ;  /* 0x0000541019197816 */ /* 0x000fe4000000000a */
[----:B------:R-:W-:Y:S01]  /*5860*/  HSET2.LE.AND R24, R5, R174, PT ;  /* 0x000000ae05187233 */ /* 0x000fe20003803000 */
[----:B------:R-:W1:Y:S01]  /*5870*/  LDSM.16.MT88.4 R8, [R190+0xd000] ;  /* 0x00d00000be08783b */ /* 0x000e620000004200 */
[--C-:B------:R-:W-:Y:S01]  /*5880*/  SHF.R.U32.HI R13, RZ, 0x10, R4.reuse ;  /* 0x00000010ff0d7819 */ /* 0x100fe20000011604 */
[C---:B------:R-:W-:Y:S01]  /*5890*/  HMMA.16816.F32 R116, R144.reuse, R14, R116 ;  /* 0x0000000e9074723c */ /* 0x040fe20000001874 */
[----:B------:R-:W-:Y:S02]  /*58a0*/  SHF.R.U32.HI R4, RZ, 0x18, R4 ;  /* 0x00000018ff047819 */ /* 0x000fe40000011604 */
[----:B------:R-:W-:Y:S02]  /*58b0*/  LOP3.LUT R13, R13, 0xff, RZ, 0xc0, !PT ;  /* 0x000000ff0d0d7812 */ /* 0x000fe400078ec0ff */
[----:B------:R-:W-:Y:S01]  /*58c0*/  LOP3.LUT R16, R16, 0xff, RZ, 0xc0, !PT ;  /* 0x000000ff10107812 */ /* 0x000fe200078ec0ff */
[----:B------:R-:W-:Y:S01]  /*58d0*/  HMMA.16816.F32 R128, R144, R28, R128 ;  /* 0x0000001c9080723c */ /* 0x000fe20000001880 */
[----:B------:R-:W-:-:S02]  /*58e0*/  PRMT R13, R13, 0x5410, R4 ;  /* 0x000054100d0d7816 */ /* 0x000fc40000000004 */
[----:B------:R-:W3:Y:S01]  /*58f0*/  LDSM.16.MT88.4 R4, [R189+0xf000] ;  /* 0x00f00000bd04783b */ /* 0x000ee20000004200 */
[----:B------:R-:W-:Y:S02]  /*5900*/  PRMT R27, R16, 0x5410, R27 ;  /* 0x00005410101b7816 */ /* 0x000fe4000000001b */
[--C-:B------:R-:W-:Y:S01]  /*5910*/  HSET2.LE.AND R26, R25, R174.reuse, PT ;  /* 0x000000ae191a7233 */ /* 0x100fe20003803000 */
[C---:B------:R-:W-:Y:S01]  /*5920*/  HMMA.16816.F32 R124, R144.reuse, R30, R124 ;  /* 0x0000001e907c723c */ /* 0x040fe2000000187c */
[--C-:B------:R-:W-:Y:S01]  /*5930*/  HSET2.LE.AND R25, R13, R174.reuse, PT ;  /* 0x000000ae0d197233 */ /* 0x100fe20003803000 */
[----:B------:R-:W-:Y:S01]  /*5940*/  LDSM.16.MT88.4 R28, [R192+0xf000] ;  /* 0x00f00000c01c783b */ /* 0x000fe20000004200 */
[----:B------:R-:W-:Y:S02]  /*5950*/  HSET2.LE.AND R27, R27, R174, PT ;  /* 0x000000ae1b1b7233 */ /* 0x000fe40003803000 */
[----:B------:R-:W-:Y:S01]  /*5960*/  F2FP.F16.F32.PACK_AB R14, R202, R175 ;  /* 0x000000afca0e723e */ /* 0x000fe200000000ff */
[C---:B------:R-:W-:Y:S01]  /*5970*/  HMMA.16816.F32 R44, R144.reuse, R20, R44 ;  /* 0x00000014902c723c */ /* 0x040fe2000000182c */
[----:B--2---:R-:W-:Y:S01]  /*5980*/  F2FP.F16.F32.PACK_AB R13, R172, R171 ;  /* 0x000000abac0d723e */ /* 0x004fe200000000ff */
[----:B------:R-:W-:Y:S01]  /*5990*/  FADD.FTZ R175, R175, R156 ;  /* 0x0000009cafaf7221 */ /* 0x000fe20000010000 */
[----:B------:R-:W-:Y:S01]  /*59a0*/  F2FP.F16.F32.PACK_AB R12, R201, R200 ;  /* 0x000000c8c90c723e */ /* 0x000fe200000000ff */
[----:B------:R-:W-:Y:S01]  /*59b0*/  FADD.FTZ R171, R171, R170 ;  /* 0x000000aaabab7221 */ /* 0x000fe20000010000 */
[----:B------:R-:W-:Y:S01]  /*59c0*/  LOP3.LUT R25, R25, R14, RZ, 0xc0, !PT ;  /* 0x0000000e19197212 */ /* 0x000fe200078ec0ff */
[C---:B------:R-:W-:Y:S01]  /*59d0*/  HMMA.16816.F32 R48, R144.reuse, R22, R48 ;  /* 0x000000169030723c */ /* 0x040fe20000001830 */
[----:B------:R-:W-:Y:S01]  /*59e0*/  LOP3.LUT R26, R26, R13, RZ, 0xc0, !PT ;  /* 0x0000000d1a1a7212 */ /* 0x000fe200078ec0ff */
[----:B------:R-:W-:Y:S01]  /*59f0*/  LDSM.16.MT88.4 R20, [R190+0xf000] ;  /* 0x00f00000be14783b */ /* 0x000fe20000004200 */
[----:B------:R-:W-:Y:S01]  /*5a00*/  LOP3.LUT R27, R27, R12, RZ, 0xc0, !PT ;  /* 0x0000000c1b1b7212 */ /* 0x000fe200078ec0ff */
[----:B------:R-:W-:Y:S01]  /*5a10*/  FADD.FTZ R175, R202, R175 ;  /* 0x000000afcaaf7221 */ /* 0x000fe20000010000 */
[----:B------:R-:W-:Y:S01]  /*5a20*/  LOP3.LUT R24, R24, R17, RZ, 0xc0, !PT ;  /* 0x0000001118187212 */ /* 0x000fe200078ec0ff */
[----:B------:R-:W2:Y:S01]  /*5a30*/  LDSM.16.MT88.4 R12, [R192+0x11000] ;  /* 0x01100000c00c783b */ /* 0x000ea20000004200 */
[----:B------:R-:W-:Y:S01]  /*5a40*/  HMMA.16816.F32 R108, R144, R148, R108 ;  /* 0x00000094906c723c */ /* 0x000fe2000000186c */
[----:B------:R-:W-:Y:S01]  /*5a50*/  FADD.FTZ R200, R200, R175 ;  /* 0x000000afc8c87221 */ /* 0x000fe20000010000 */
[----:B------:R-:W-:Y:S01]  /*5a60*/  FADD.FTZ R171, R172, R171 ;  /* 0x000000abacab7221 */ /* 0x000fe20000010000 */
[----:B------:R-:W-:Y:S02]  /*5a70*/  LDSM.16.MT88.4 R16, [R188+0xf000] ;  /* 0x00f00000bc10783b */ /* 0x000fe40000004200 */
[----:B------:R-:W-:Y:S01]  /*5a80*/  FADD.FTZ R200, R201, R200 ;  /* 0x000000c8c9c87221 */ /* 0x000fe20000010000 */
[C---:B-1----:R-:W-:Y:S06]  /*5a90*/  HMMA.16816.F32 R36, R24.reuse, R8, R36 ;  /* 0x000000081824723c */ /* 0x042fec0000001824 */
[C---:B------:R-:W-:Y:S01]  /*5aa0*/  HMMA.16816.F32 R40, R24.reuse, R10, R40 ;  /* 0x0000000a1828723c */ /* 0x040fe20000001828 */
[----:B------:R-:W1:Y:S05]  /*5ab0*/  LDSM.16.MT88.4 R8, [R190+0x11000] ;  /* 0x01100000be08783b */ /* 0x000e6a0000004200 */
[C---:B---3--:R-:W-:Y:S06]  /*5ac0*/  HMMA.16816.F32 R76, R24.reuse, R4, R76 ;  /* 0x00000004184c723c */ /* 0x048fec000000184c */
[C---:B------:R-:W-:Y:S01]  /*5ad0*/  HMMA.16816.F32 R80, R24.reuse, R6, R80 ;  /* 0x000000061850723c */ /* 0x040fe20000001850 */
[----:B------:R-:W3:Y:S05]  /*5ae0*/  LDSM.16.MT88.4 R4, [R189+0x11000] ;  /* 0x01100000bd04783b */ /* 0x000eea0000004200 */
[C---:B------:R-:W-:Y:S06]  /*5af0*/  HMMA.16816.F32 R128, R24.reuse, R140, R128 ;  /* 0x0000008c1880723c */ /* 0x040fec0000001880 */
[----:B------:R-:W-:Y:S01]  /*5b00*/  HMMA.16816.F32 R124, R24, R142, R124 ;  /* 0x0000008e187c723c */ /* 0x000fe2000000187c */
[--C-:B------:R-:W-:Y:S01]  /*5b10*/  FFMA.FTZ R140, R232, UR5, -R227.reuse ;  /* 0x00000005e88c7c23 */ /* 0x100fe200080108e3 */
[----:B------:R-:W-:-:S04]  /*5b20*/  FFMA.FTZ R141, R230, UR5, -R227 ;  /* 0x00000005e68d7c23 */ /* 0x000fc800080108e3 */
[----:B--2---:R-:W-:Y:S01]  /*5b30*/  HMMA.16816.F32 R92, R24, R12, R92 ;  /* 0x0000000c185c723c */ /* 0x004fe2000000185c */
[----:B------:R-:W-:Y:S01]  /*5b40*/  FFMA.FTZ R142, R228, UR5, -R227 ;  /* 0x00000005e48e7c23 */ /* 0x000fe200080108e3 */
[--C-:B------:R-:W-:Y:S01]  /*5b50*/  FFMA.FTZ R143, R207, UR5, -R206.reuse ;  /* 0x00000005cf8f7c23 */ /* 0x100fe200080108ce */
[----:B------:R-:W-:Y:S01]  /*5b60*/  FFMA.FTZ R227, R203, UR5, -R206 ;  /* 0x00000005cbe37c23 */ /* 0x000fe200080108ce */
[----:B------:R-:W-:Y:S02]  /*5b70*/  MUFU.EX2 R140, R140 ;  /* 0x0000008c008c7308 */ /* 0x000fe40000000800 */
[----:B------:R-:W-:Y:S01]  /*5b80*/  HMMA.16816.F32 R112, R144, R150, R112 ;  /* 0x000000969070723c */ /* 0x000fe20000001870 */
[----:B------:R-:W-:-:S05]  /*5b90*/  LOP3.LUT R12, R239, R234, R229, 0x96, !PT ;  /* 0x000000eaef0c7212 */ /* 0x000fca00078e96e5 */
[----:B------:R-:W-:-:S04]  /*5ba0*/  IMAD.WIDE.U32 R12, R12, -0x2daee0ad, RZ ;  /* 0xd2511f530c0c7825 */ /* 0x000fc800078e00ff */
[--C-:B------:R-:W-:Y:S01]  /*5bb0*/  FFMA.FTZ R144, R205, UR5, -R206.reuse ;  /* 0x00000005cd907c23 */ /* 0x100fe200080108ce */
[----:B------:R-:W-:Y:S01]  /*5bc0*/  FFMA.FTZ R146, R204, UR5, -R206 ;  /* 0x00000005cc927c23 */ /* 0x000fe200080108ce */
[----:B------:R-:W2:Y:S01]  /*5bd0*/  MUFU.EX2 R141, R141 ;  /* 0x0000008d008d7308 */ /* 0x000ea20000000800 */
[----:B------:R-:W-:Y:S01]  /*5be0*/  HMMA.16816.F32 R52, R24, R32, R52 ;  /* 0x000000201834723c */ /* 0x000fe20000001834 */
[----:B------:R-:W-:-:S05]  /*5bf0*/  LOP3.LUT R217, R13, R236, R217, 0x96, !PT ;  /* 0x000000ec0dd97212 */ /* 0x000fca00078e96d9 */
[----:B-1----:R-:W-:Y:S01]  /*5c00*/  HMMA.16816.F32 R100, R24, R8, R100 ;  /* 0x000000081864723c */ /* 0x002fe20000001864 */
[----:B------:R-:W-:Y:S01]  /*5c10*/  MUFU.EX2 R142, R142 ;  /* 0x0000008e008e7308 */ /* 0x000fe20000000800 */
[----:B------:R-:W-:-:S04]  /*5c20*/  LOP3.LUT R33, R12, 0xff, RZ, 0xc0, !PT ;  /* 0x000000ff0c217812 */ /* 0x000fc800078ec0ff */
[C---:B------:R-:W-:Y:S01]  /*5c30*/  HMMA.16816.F32 R104, R24.reuse, R10, R104 ;  /* 0x0000000a1868723c */ /* 0x040fe20000001868 */
[----:B------:R-:W-:Y:S02]  /*5c40*/  LOP3.LUT R8, R12, 0xffff, RZ, 0xc0, !PT ;  /* 0x0000ffff0c087812 */ /* 0x000fe400078ec0ff */
[----:B------:R-:W-:Y:S01]  /*5c50*/  MUFU.EX2 R229, R226 ;  /* 0x000000e200e57308 */ /* 0x000fe20000000800 */
[--C-:B------:R-:W-:Y:S02]  /*5c60*/  SHF.R.U32.HI R9, RZ, 0x18, R12.reuse ;  /* 0x00000018ff097819 */ /* 0x100fe4000001160c */
[C---:B---3--:R-:W-:Y:S01]  /*5c70*/  HMMA.16816.F32 R120, R24.reuse, R4, R120 ;  /* 0x000000041878723c */ /* 0x048fe20000001878 */
[----:B------:R-:W-:Y:S02]  /*5c80*/  SHF.R.U32.HI R10, RZ, 0x10, R12 ;  /* 0x00000010ff0a7819 */ /* 0x000fe4000001160c */
[----:B------:R-:W-:Y:S02]  /*5c90*/  SHF.R.U32.HI R12, RZ, 0x10, R217 ;  /* 0x00000010ff0c7819 */ /* 0x000fe400000116d9 */
[----:B------:R-:W-:Y:S01]  /*5ca0*/  MUFU.EX2 R143, R143 ;  /* 0x0000008f008f7308 */ /* 0x000fe20000000800 */
[----:B------:R-:W-:Y:S01]  /*5cb0*/  HMMA.16816.F32 R96, R24, R14, R96 ;  /* 0x0000000e1860723c */ /* 0x000fe20000001860 */
[----:B------:R-:W-:-:S02]  /*5cc0*/  LOP3.LUT R4, R217, 0xffff, RZ, 0xc0, !PT ;  /* 0x0000ffffd9047812 */ /* 0x000fc400078ec0ff */
[----:B------:R-:W-:Y:S02]  /*5cd0*/  LOP3.LUT R11, R217, 0xff, RZ, 0xc0, !PT ;  /* 0x000000ffd90b7812 */ /* 0x000fe400078ec0ff */
[----:B------:R-:W-:Y:S01]  /*5ce0*/  LOP3.LUT R10, R10, 0xff, RZ, 0xc0, !PT ;  /* 0x000000ff0a0a7812 */ /* 0x000fe200078ec0ff */
[C---:B------:R-:W-:Y:S01]  /*5cf0*/  HMMA.16816.F32 R116, R24.reuse, R6, R116 ;  /* 0x000000061874723c */ /* 0x040fe20000001874 */
[----:B------:R-:W1:Y:S01]  /*5d00*/  MUFU.EX2 R144, R144 ;  /* 0x0000009000907308 */ /* 0x000e620000000800 */
[----:B------:R-:W-:Y:S02]  /*5d10*/  SHF.R.U32.HI R14, RZ, 0x8, R4 ;  /* 0x00000008ff0e7819 */ /* 0x000fe40000011604 */
[----:B------:R-:W-:Y:S02]  /*5d20*/  SHF.R.U32.HI R5, RZ, 0x18, R217 ;  /* 0x00000018ff057819 */ /* 0x000fe400000116d9 */
[----:B------:R-:W-:Y:S01]  /*5d30*/  SHF.R.U32.HI R8, RZ, 0x8, R8 ;  /* 0x00000008ff087819 */ /* 0x000fe20000011608 */
[----:B------:R-:W-:Y:S01]  /*5d40*/  HMMA.16816.F32 R60, R24, R28, R60 ;  /* 0x0000001c183c723c */ /* 0x000fe2000000183c */
[----:B------:R-:W-:Y:S01]  /*5d50*/  LOP3.LUT R4, R12, 0xff, RZ, 0xc0, !PT ;  /* 0x000000ff0c047812 */ /* 0x000fe200078ec0ff */
[----:B------:R-:W-:Y:S01]  /*5d60*/  MUFU.EX2 R146, R146 ;  /* 0x0000009200927308 */ /* 0x000fe20000000800 */
[----:B------:R-:W-:-:S02]  /*5d70*/  PRMT R9, R10, 0x5410, R9 ;  /* 0x000054100a097816 */ /* 0x000fc40000000009 */
[----:B------:R-:W-:Y:S01]  /*5d80*/  PRMT R11, R11, 0x5410, R14 ;  /* 0x000054100b0b7816 */ /* 0x000fe2000000000e */
[C---:B------:R-:W-:Y:S01]  /*5d90*/  HMMA.16816.F32 R64, R24.reuse, R30, R64 ;  /* 0x0000001e1840723c */ /* 0x040fe20000001840 */
[----:B------:R-:W-:Y:S01]  /*5da0*/  PRMT R33, R33, 0x5410, R8 ;  /* 0x0000541021217816 */ /* 0x000fe20000000008 */
[----:B------:R-:W3:Y:S01]  /*5db0*/  LDSM.16.MT88.4 R28, [R188+0x11000] ;  /* 0x01100000bc1c783b */ /* 0x000ee20000004200 */
[----:B------:R-:W-:Y:S01]  /*5dc0*/  PRMT R5, R4, 0x5410, R5 ;  /* 0x0000541004057816 */ /* 0x000fe20000000005 */
[----:B------:R-:W4:Y:S01]  /*5dd0*/  MUFU.EX2 R227, R227 ;  /* 0x000000e300e37308 */ /* 0x000f220000000800 */
[--C-:B------:R-:W-:Y:S01]  /*5de0*/  HSET2.LE.AND R4, R11, R174.reuse, PT ;  /* 0x000000ae0b047233 */ /* 0x100fe20003803000 */
[----:B------:R-:W-:Y:S01]  /*5df0*/  HMMA.16816.F32 R68, R24, R20, R68 ;  /* 0x000000141844723c */ /* 0x000fe20000001844 */
[--C-:B------:R-:W-:Y:S01]  /*5e00*/  HSET2.LE.AND R7, R9, R174.reuse, PT ;  /* 0x000000ae09077233 */ /* 0x100fe20003803000 */
[----:B------:R-:W-:Y:S01]  /*5e10*/  LDSM.16.MT88.4 R12, [R189+0xd800] ;  /* 0x00d80000bd0c783b */ /* 0x000fe20000004200 */
[----:B------:R-:W-:-:S02]  /*5e20*/  HSET2.LE.AND R6, R33, R174, PT ;  /* 0x000000ae21067233 */ /* 0x000fc40003803000 */
[----:B--2---:R-:W-:Y:S01]  /*5e30*/  F2FP.F16.F32.PACK_AB R11, R141, R140 ;  /* 0x0000008c8d0b723e */ /* 0x004fe200000000ff */
[C---:B------:R-:W-:Y:S01]  /*5e40*/  HMMA.16816.F32 R72, R24.reuse, R22, R72 ;  /* 0x000000161848723c */ /* 0x040fe20000001848 */
[----:B------:R-:W-:Y:S01]  /*5e50*/  HSET2.LE.AND R5, R5, R174, PT ;  /* 0x000000ae05057233 */ /* 0x000fe20003803000 */
[----:B------:R-:W2:Y:S01]  /*5e60*/  LDSM.16.MT88.4 R20, [R192+0xd800] ;  /* 0x00d80000c014783b */ /* 0x000ea20000004200 */
[----:B-1----:R-:W-:Y:S01]  /*5e70*/  F2FP.F16.F32.PACK_AB R10, R144, R143 ;  /* 0x0000008f900a723e */ /* 0x002fe200000000ff */
[----:B------:R-:W-:Y:S01]  /*5e80*/  FADD.FTZ R140, R140, R171 ;  /* 0x000000ab8c8c7221 */ /* 0x000fe20000010000 */
[----:B------:R-:W-:Y:S01]  /*5e90*/  F2FP.F16.F32.PACK_AB R9, R229, R142 ;  /* 0x0000008ee509723e */ /* 0x000fe200000000ff */
[C---:B------:R-:W-:Y:S01]  /*5ea0*/  HMMA.16816.F32 R84, R24.reuse, R16, R84 ;  /* 0x000000101854723c */ /* 0x040fe20000001854 */
[----:B------:R-:W-:Y:S01]  /*5eb0*/  LOP3.LUT R4, R4, R11, RZ, 0xc0, !PT ;  /* 0x0000000b04047212 */ /* 0x000fe200078ec0ff */
[----:B------:R-:W-:Y:S01]  /*5ec0*/  FADD.FTZ R143, R143, R200 ;  /* 0x000000c88f8f7221 */ /* 0x000fe20000010000 */
[----:B----4-:R-:W-:Y:S01]  /*5ed0*/  F2FP.F16.F32.PACK_AB R8, R227, R146 ;  /* 0x00000092e308723e */ /* 0x010fe200000000ff */
[----:B------:R-:W-:Y:S01]  /*5ee0*/  FADD.FTZ R141, R141, R140 ;  /* 0x0000008c8d8d7221 */ /* 0x000fe20000010000 */
[----:B------:R-:W-:Y:S01]  /*5ef0*/  LOP3.LUT R5, R5, R10, RZ, 0xc0, !PT ;  /* 0x0000000a05057212 */ /* 0x000fe200078ec0ff */
[C---:B------:R-:W-:Y:S01]  /*5f00*/  HMMA.16816.F32 R88, R24.reuse, R18, R88 ;  /* 0x000000121858723c */ /* 0x040fe20000001858 */
[----:B------:R-:W-:Y:S01]  /*5f10*/  LOP3.LUT R6, R6, R9, RZ, 0xc0, !PT ;  /* 0x0000000906067212 */ /* 0x000fe200078ec0ff */
[----:B------:R-:W1:Y:S01]  /*5f20*/  LDSM.16.MT88.4 R16, [R190+0xd800] ;  /* 0x00d80000be10783b */ /* 0x000e620000004200 */
[----:B------:R-:W-:Y:S01]  /*5f30*/  LOP3.LUT R7, R7, R8, RZ, 0xc0, !PT ;  /* 0x0000000807077212 */ /* 0x000fe200078ec0ff */
[----:B------:R-:W-:Y:S01]  /*5f40*/  FADD.FTZ R143, R144, R143 ;  /* 0x0000008f908f7221 */ /* 0x000fe20000010000 */
[----:B------:R-:W-:Y:S01]  /*5f50*/  FADD.FTZ R142, R142, R141 ;  /* 0x0000008d8e8e7221 */ /* 0x000fe20000010000 */
[----:B------:R-:W4:Y:S01]  /*5f60*/  LDSM.16.MT88.4 R8, [R190+0xf800] ;  /* 0x00f80000be08783b */ /* 0x000f220000004200 */
[----:B------:R-:W-:Y:S01]  /*5f70*/  HMMA.16816.F32 R44, R24, R136, R44 ;  /* 0x00000088182c723c */ /* 0x000fe2000000182c */
[----:B------:R-:W-:Y:S01]  /*5f80*/  FADD.FTZ R146, R146, R143 ;  /* 0x0000008f92927221 */ /* 0x000fe20000010000 */
[----:B------:R-:W-:-:S03]  /*5f90*/  FADD.FTZ R229, R229, R142 ;  /* 0x0000008ee5e57221 */ /* 0x000fc60000010000 */
[----:B------:R-:W-:Y:S01]  /*5fa0*/  FADD.FTZ R227, R227, R146 ;  /* 0x00000092e3e37221 */ /* 0x000fe20000010000 */
[C---:B------:R-:W-:Y:S01]  /*5fb0*/  HMMA.16816.F32 R48, R24.reuse, R138, R48 ;  /* 0x0000008a1830723c */ /* 0x040fe20000001830 */
[----:B------:R-:W5:Y:S05]  /*5fc0*/  LDSM.16.MT88.4 R136, [R188+0xd800] ;  /* 0x00d80000bc88783b */ /* 0x000f6a0000004200 */
[C---:B------:R-:W-:Y:S01]  /*5fd0*/  HMMA.16816.F32 R56, R24.reuse, R34, R56 ;  /* 0x000000221838723c */ /* 0x040fe20000001838 */
[----:B------:R-:W5:Y:S05]  /*5fe0*/  LDSM.16.MT88.4 R32, [R192+0xf800] ;  /* 0x00f80000c020783b */ /* 0x000f6a0000004200 */
[C---:B---3--:R-:W-:Y:S06]  /*5ff0*/  HMMA.16816.F32 R108, R24.reuse, R28, R108 ;  /* 0x0000001c186c723c */ /* 0x048fec000000186c */
[----:B------:R-:W-:Y:S01]  /*6000*/  HMMA.16816.F32 R112, R24, R30, R112 ;  /* 0x0000001e1870723c */ /* 0x000fe20000001870 */
[----:B------:R-:W3:Y:S04]  /*6010*/  LDSM.16.MT88.4 R28, [R189+0xf800] ;  /* 0x00f80000bd1c783b */ /* 0x000ee80000004200 */
[----:B------:R-:W3:Y:S01]  /*6020*/  LDSM.16.MT88.4 R24, [R188+0xf800] ;  /* 0x00f80000bc18783b */ /* 0x000ee20000004200 */
        /* <DEDUP_REMOVED lines=9> */
[C---:B----4-:R-:W-:Y:S06]  /*60c0*/  HMMA.16816.F32 R68, R4.reuse, R8, R68 ;  /* 0x000000080444723c */ /* 0x050fec0000001844 */
[C---:B------:R-:W-:Y:S01]  /*60d0*/  HMMA.16816.F32 R72, R4.reuse, R10, R72 ;  /* 0x0000000a0448723c */ /* 0x040fe20000001848 */
[----:B------:R-:W4:Y:S05]  /*60e0*/  LDSM.16.MT88.4 R8, [R188+0x11800] ;  /* 0x01180000bc08783b */ /* 0x000f2a0000004200 */
        /* <DEDUP_REMOVED lines=8> */
[C---:B--2---:R-:W-:Y:S06]  /*6170*/  HMMA.16816.F32 R92, R4.reuse, R20, R92 ;  /* 0x00000014045c723c */ /* 0x044fec000000185c */
[C---:B------:R-:W-:Y:S06]  /*6180*/  HMMA.16816.F32 R96, R4.reuse, R22, R96 ;  /* 0x000000160460723c */ /* 0x040fec0000001860 */
[C---:B-1----:R-:W-:Y:S06]  /*6190*/  HMMA.16816.F32 R100, R4.reuse, R16, R100 ;  /* 0x000000100464723c */ /* 0x042fec0000001864 */
[C---:B------:R-:W-:Y:S06]  /*61a0*/  HMMA.16816.F32 R104, R4.reuse, R18, R104 ;  /* 0x000000120468723c */ /* 0x040fec0000001868 */
[C---:B------:R-:W-:Y:S06]  /*61b0*/  HMMA.16816.F32 R120, R4.reuse, R12, R120 ;  /* 0x0000000c0478723c */ /* 0x040fec0000001878 */
[C---:B------:R-:W-:Y:S06]  /*61c0*/  HMMA.16816.F32 R116, R4.reuse, R14, R116 ;  /* 0x0000000e0474723c */ /* 0x040fec0000001874 */
[C---:B----4-:R-:W-:Y:S06]  /*61d0*/  HMMA.16816.F32 R108, R4.reuse, R8, R108 ;  /* 0x00000008046c723c */ /* 0x050fec000000186c */
[----:B------:R-:W-:Y:S01]  /*61e0*/  HMMA.16816.F32 R112, R4, R10, R112 ;  /* 0x0000000a0470723c */ /* 0x000fe20000001870 */
[----:B------:R-:W-:-:S08]  /*61f0*/  NOP ;  /* 0x0000000000007918 */ /* 0x000fd00000000000 */
[----:B------:R-:W-:-:S15]  /*6200*/  @!P5 BRA `(.L_x_630) ;  /* 0x0000003c001cd947 */ /* 0x000fde0003800000 */
[----:B------:R-:W-:Y:S01]  /*6210*/  ULDC UR4, c[0x0][0x2d0] ;  /* 0x0000b40000047ab9 */ /* 0x000fe20000000800 */
[----:B------:R-:W-:Y:S01]  /*6220*/  IMAD.WIDE.U32 R232, R152, -0x326172a9, RZ ;  /* 0xcd9e8d5798e87825 */ /* 0x000fe200078e00ff */
[----:B------:R-:W-:Y:S01]  /*6230*/  ISETP.GE.AND P4, PT, R154, UR4, PT ;  /* 0x000000049a007c0c */ /* 0x000fe2000bf86270 */
[----:B------:R-:W-:Y:S01]  /*6240*/  ULDC.64 UR8, c[0x0][0x250] ;  /* 0x0000940000087ab9 */ /* 0x000fe20000000a00 */
[----:B------:R-:W-:Y:S01]  /*6250*/  LEA.HI.SX32 R226, R133, 0xfffffffe, 0x1a ;  /* 0xfffffffe85e27811 */ /* 0x000fe200078fd2ff */
[----:B------:R-:W-:Y:S01]  /*6260*/  IMAD.MOV.U32 R0, RZ, RZ, R3 ;  /* 0x000000ffff007224 */ /* 0x000fe200078e0003 */
[----:B------:R-:W-:Y:S01]  /*6270*/  LOP3.LUT R230, R233, R135, RZ, 0x3c, !PT ;  /* 0x00000087e9e67212 */ /* 0x000fe200078e3cff */
[----:B------:R-:W-:Y:S01]  /*6280*/  IMAD.WIDE.U32 R234, R134, -0x2daee0ad, RZ ;  /* 0xd2511f5386ea7825 */ /* 0x000fe200078e00ff */
[----:B------:R-:W-:Y:S01]  /*6290*/  MOV R133, R132 ;  /* 0x0000008400857202 */ /* 0x000fe20000000f00 */
[----:B------:R-:W-:Y:S01]  /*62a0*/  USHF.L.U64.HI UR12, UR8, 0x4, UR9 ;  /* 0x00000004080c7899 */ /* 0x000fe20008010209 */
[----:B------:R-:W-:Y:S01]  /*62b0*/  PRMT R217, R2, 0x7054, R2 ;  /* 0x0000705402d97816 */ /* 0x000fe20000000002 */
[----:B------:R-:W-:Y:S01]  /*62c0*/  IMAD.WIDE.U32 R230, R230, -0x2daee0ad, RZ ;  /* 0xd2511f53e6e67825 */ /* 0x000fe200078e00ff */
[----:B------:R-:W-:Y:S01]  /*62d0*/  USHF.L.U32 UR13, UR8, 0x4, URZ ;  /* 0x00000004080d7899 */ /* 0x000fe2000800063f */
[----:B------:R-:W-:-:S02]  /*62e0*/  ULDC UR5, c[0x0][0x2d0] ;  /* 0x0000b40000057ab9 */ /* 0x000fc40000000800 */
[----:B------:R-:W1:Y:S01]  /*62f0*/  @!P4 LDC.64 R206, c[0x0][0x220] ;  /* 0x00008800ffcecb82 */ /* 0x000e620000000a00 */
[----:B------:R-:W-:Y:S01]  /*6300*/  ULDC UR4, c[0x0][0x2ec] ;  /* 0x0000bb0000047ab9 */ /* 0x000fe20000000800 */
[----:B------:R-:W-:-:S06]  /*6310*/  ULDC.64 UR6, c[0x0][0x248] ;  /* 0x0000920000067ab9 */ /* 0x000fcc0000000a00 */
[----:B------:R-:W2:Y:S08]  /*6320*/  @!P4 LDC.64 R204, c[0x0][0x220] ;  /* 0x00008800ffcccb82 */ /* 0x000eb00000000a00 */
[----:B------:R-:W3:Y:S08]  /*6330*/  @!P4 LDC.64 R202, c[0x0][0x220] ;  /* 0x00008800ffcacb82 */ /* 0x000ef00000000a00 */
[----:B------:R-:W4:Y:S01]  /*6340*/  @!P4 LDC.64 R200, c[0x0][0x220] ;  /* 0x00008800ffc8cb82 */ /* 0x000f220000000a00 */
[----:B------:R-:W-:Y:S05]  /*6350*/  BRA `(.L_x_631) ;  /* 0x0000000400c07947 */ /* 0x000fea0003800000 */
.L_x_633:
[----:B------:R1:W-:Y:S01]  /*6360*/  @P4 STS.128 [R213+0x6000], RZ ;  /* 0x006000ffd5004388 */ /* 0x0003e20000000c00 */
[----:B------:R-:W2:Y:S01]  /*6370*/  @!P4 LDC.64 R142, c[0x0][0x218] ;  /* 0x00008600ff8ecb82 */ /* 0x000ea20000000a00 */
[----:B------:R-:W-:Y:S04]  /*6380*/  VIADD R2, R226, 0xffffffff ;  /* 0xffffffffe2027836 */ /* 0x000fe80000000000 */
[----:B------:R-:W-:Y:S01]  /*6390*/  IMAD.WIDE.U32 R146, R2, UR6, RZ ;  /* 0x0000000602927c25 */ /* 0x000fe2000f8e00ff */
[----:B------:R-:W-:Y:S02]  /*63a0*/  SHF.R.S32.HI R145, RZ, 0x1f, R2 ;  /* 0x0000001fff917819 */ /* 0x000fe40000011402 */
[----:B------:R-:W3:Y:S01]  /*63b0*/  @!P3 LDC.64 R140, c[0x0][0x218] ;  /* 0x00008600ff8cbb82 */ /* 0x000ee20000000a00 */
[----:B------:R-:W-:Y:S02]  /*63c0*/  LEA R151, P0, R146, R220, 0x6 ;  /* 0x000000dc92977211 */ /* 0x000fe400078030ff */
[----:B------:R-:W-:Y:S02]  /*63d0*/  IMAD R145, R145, UR6, RZ ;  /* 0x0000000691917c24 */ /* 0x000fe4000f8e02ff */
[----:B------:R-:W-:Y:S02]  /*63e0*/  IADD3 R149, P6, R210, R151, RZ ;  /* 0x00000097d2957210 */ /* 0x000fe40007fde0ff */
[----:B------:R-:W-:Y:S01]  /*63f0*/  IMAD R145, R2, UR7, R145 ;  /* 0x0000000702917c24 */ /* 0x000fe2000f8e0291 */
[----:B------:R-:W4:Y:S03]  /*6400*/  @!P2 LDC.64 R138, c[0x0][0x218] ;  /* 0x00008600ff8aab82 */ /* 0x000f260000000a00 */
[----:B------:R-:W-:Y:S05]  /*6410*/  IMAD.IADD R145, R147, 0x1, R145 ;  /* 0x0000000193917824 */ /* 0x000fea00078e0291 */
[----:B------:R-:W5:Y:S01]  /*6420*/  @!P4 LDC.64 R136, c[0x0][0x218] ;  /* 0x00008600ff88cb82 */ /* 0x000f620000000a00 */
[----:B------:R-:W-:Y:S07]  /*6430*/  LEA.HI.X R2, R146, R223, R145, 0x6, P0 ;  /* 0x000000df92027211 */ /* 0x000fee00000f3491 */
[----:B------:R-:W1:Y:S08]  /*6440*/  @!P3 LDC.64 R134, c[0x0][0x218] ;  /* 0x00008600ff86bb82 */ /* 0x000e700000000a00 */
[----:B------:R-:W1:Y:S08]  /*6450*/  @!P2 LDC.64 R146, c[0x0][0x218] ;  /* 0x00008600ff92ab82 */ /* 0x000e700000000a00 */
[----:B------:R-:W1:Y:S01]  /*6460*/  @!P4 LDC.64 R144, c[0x0][0x218] ;  /* 0x00008600ff90cb82 */ /* 0x000e620000000a00 */
[C---:B--2---:R-:W-:Y:S02]  /*6470*/  @!P4 LEA R160, P1, R151.reuse, R142, 0x1 ;  /* 0x0000008e97a0c211 */ /* 0x044fe400078208ff */
[C---:B---3--:R-:W-:Y:S02]  /*6480*/  @!P3 LEA R158, P0, R151.reuse, R140, 0x1 ;  /* 0x0000008c979eb211 */ /* 0x048fe400078008ff */
[C-C-:B------:R-:W-:Y:S02]  /*6490*/  @!P4 LEA.HI.X R161, R151.reuse, R143, R2.reuse, 0x1, P1 ;  /* 0x0000008f97a1c211 */ /* 0x140fe400008f0c02 */
[C-C-:B------:R-:W-:Y:S01]  /*64a0*/  @!P3 LEA.HI.X R159, R151.reuse, R141, R2.reuse, 0x1, P0 ;  /* 0x0000008d979fb211 */ /* 0x140fe200000f0c02 */
[----:B------:R-:W2:Y:S01]  /*64b0*/  @!P3 LDC.64 R142, c[0x0][0x218] ;  /* 0x00008600ff8ebb82 */ /* 0x000ea20000000a00 */
[----:B----4-:R-:W-:Y:S01]  /*64c0*/  @!P2 LEA R156, P0, R151, R138, 0x1 ;  /* 0x0000008a979ca211 */ /* 0x010fe200078008ff */
[----:B------:R-:W-:Y:S01]  /*64d0*/  @!PT LDS RZ, [RZ] ;  /* 0x00000000fffff984 */ /* 0x000fe20000000800 */
[----:B------:R-:W-:Y:S01]  /*64e0*/  @!PT LDS RZ, [RZ] ;  /* 0x00000000fffff984 */ /* 0x000fe20000000800 */
[----:B------:R-:W-:Y:S01]  /*64f0*/  @!PT LDS RZ, [RZ] ;  /* 0x00000000fffff984 */ /* 0x000fe20000000800 */
[----:B------:R3:W-:Y:S01]  /*6500*/  @!P4 LDGSTS.E.BYPASS.LTC128B.128 [R213+0x6000], desc[UR10][R160.64] ;  /* 0x06000000a0d5cfae */ /* 0x0007e2000b901d4a */
[----:B-----5:R-:W-:Y:S02]  /*6510*/  @!P4 LEA R152, P1, R149, R136, 0x1 ;  /* 0x000000889598c211 */ /* 0x020fe400078208ff */
[--C-:B------:R-:W-:Y:S01]  /*6520*/  @!P2 LEA.HI.X R157, R151, R139, R2.reuse, 0x1, P0 ;  /* 0x0000008b979da211 */ /* 0x100fe200000f0c02 */
[----:B------:R3:W-:Y:S01]  /*6530*/  @P3 STS.128 [R213+0x8000], RZ ;  /* 0x008000ffd5003388 */ /* 0x0007e20000000c00 */
[----:B-1----:R-:W-:Y:S01]  /*6540*/  @!P3 LEA R154, P0, R149, R134, 0x1 ;  /* 0x00000086959ab211 */ /* 0x002fe200078008ff */
[----:B------:R-:W1:Y:S01]  /*6550*/  @!P2 LDC.64 R140, c[0x0][0x218] ;  /* 0x00008600ff8cab82 */ /* 0x000e620000000a00 */
[----:B------:R-:W-:Y:S01]  /*6560*/  IMAD.X R2, R209, 0x1, R2, P6 ;  /* 0x00000001d1027824 */ /* 0x000fe200030e0602 */
[----:B------:R-:W-:Y:S01]  /*6570*/  @!PT LDS RZ, [RZ] ;  /* 0x00000000fffff984 */ /* 0x000fe20000000800 */
[----:B------:R-:W-:Y:S01]  /*6580*/  @!PT LDS RZ, [RZ] ;  /* 0x00000000fffff984 */ /* 0x000fe20000000800 */
[----:B------:R-:W-:Y:S01]  /*6590*/  @!PT LDS RZ, [RZ] ;  /* 0x00000000fffff984 */ /* 0x000fe20000000800 */
[----:B------:R3:W-:Y:S04]  /*65a0*/  @!P3 LDGSTS.E.BYPASS.LTC128B.128 [R213+0x8000], desc[UR10][R158.64+0x80] ;  /* 0x080000809ed5bfae */ /* 0x0007e8000b901d4a */
[----:B------:R3:W-:Y:S01]  /*65b0*/  @P2 STS.128 [R213+0xa000], RZ ;  /* 0x00a000ffd5002388 */ /* 0x0007e20000000c00 */
[C-C-:B------:R-:W-:Y:S01]  /*65c0*/  @!P4 LEA.HI.X R153, R149.reuse, R137, R2.reuse, 0x1, P1 ;  /* 0x000000899599c211 */ /* 0x140fe200008f0c02 */
[----:B------:R-:W4:Y:S01]  /*65d0*/  @!P4 LDC.64 R138, c[0x0][0x218] ;  /* 0x00008600ff8acb82 */ /* 0x000f220000000a00 */
[C-C-:B------:R-:W-:Y:S01]  /*65e0*/  @!P3 LEA.HI.X R155, R149.reuse, R135, R2.reuse, 0x1, P0 ;  /* 0x00000087959bb211 */ /* 0x140fe200000f0c02 */
[----:B------:R-:W-:Y:S01]  /*65f0*/  @!PT LDS RZ, [RZ] ;  /* 0x00000000fffff984 */ /* 0x000fe20000000800 */
[----:B------:R-:W-:Y:S01]  /*6600*/  @!PT LDS RZ, [RZ] ;  /* 0x00000000fffff984 */ /* 0x000fe20000000800 */
[----:B------:R-:W-:Y:S01]  /*6610*/  @!PT LDS RZ, [RZ] ;  /* 0x00000000fffff984 */ /* 0x000fe20000000800 */
[----:B------:R3:W-:Y:S01]  /*6620*/  @!P2 LDGSTS.E.BYPASS.LTC128B.128 [R213+0xa000], desc[UR10][R156.64+0x100] ;  /* 0x0a0001009cd5afae */ /* 0x0007e2000b901d4a */
[C---:B------:R-:W-:Y:S02]  /*6630*/  @!P2 LEA R146, P0, R149.reuse, R146, 0x1 ;  /* 0x000000929592a211 */ /* 0x040fe400078008ff */
[C---:B------:R-:W-:Y:S01]  /*6640*/  IADD3 R151, P1, R210.reuse, R149, RZ ;  /* 0x00000095d2977210 */ /* 0x040fe20007f3e0ff */
[----:B------:R3:W-:Y:S01]  /*6650*/  @P4 STS.128 [R213+0x6800], RZ ;  /* 0x006800ffd5004388 */ /* 0x0007e20000000c00 */
[--C-:B------:R-:W-:Y:S01]  /*6660*/  @!P2 LEA.HI.X R147, R149, R147, R2.reuse, 0x1, P0 ;  /* 0x000000939593a211 */ /* 0x100fe200000f0c02 */
[----:B------:R-:W5:Y:S01]  /*6670*/  @!P3 LDC.64 R136, c[0x0][0x218] ;  /* 0x00008600ff88bb82 */ /* 0x000f620000000a00 */
[C---:B------:R-:W-:Y:S01]  /*6680*/  @!P4 LEA R148, P0, R151.reuse, R144, 0x1 ;  /* 0x000000909794c211 */ /* 0x040fe200078008ff */
[----:B------:R-:W-:Y:S01]  /*6690*/  @!PT LDS RZ, [RZ] ;  /* 0x00000000fffff984 */ /* 0x000fe20000000800 */
[----:B------:R-:W-:Y:S01]  /*66a0*/  @!PT LDS RZ, [RZ] ;  /* 0x00000000fffff984 */ /* 0x000fe20000000800 */
[----:B------:R-:W-:Y:S01]  /*66b0*/  @!PT LDS RZ, [RZ] ;  /* 0x00000000fffff984 */ /* 0x000fe20000000800 */
[----:B------:R3:W-:Y:S01]  /*66c0*/  @!P4 LDGSTS.E.BYPASS.LTC128B.128 [R213+0x6800], desc[UR10][R152.64] ;  /* 0x0680000098d5cfae */ /* 0x0007e2000b901d4a */
[----:B--2---:R-:W-:Y:S01]  /*66d0*/  @!P3 LEA R142, P6, R151, R142, 0x1 ;  /* 0x0000008e978eb211 */ /* 0x004fe200078c08ff */
[----:B------:R-:W-:Y:S02]  /*66e0*/  IMAD.X R2, R209, 0x1, R2, P1 ;  /* 0x00000001d1027824 */ /* 0x000fe400008e0602 */
[----:B------:R3:W-:Y:S02]  /*66f0*/  @P3 STS.128 [R213+0x8800], RZ ;  /* 0x008800ffd5003388 */ /* 0x0007e40000000c00 */
[----:B------:R-:W2:Y:S01]  /*6700*/  @!P2 LDC.64 R134, c[0x0][0x218] ;  /* 0x00008600ff86ab82 */ /* 0x000ea20000000a00 */
[C-C-:B------:R-:W-:Y:S01]  /*6710*/  @!P4 LEA.HI.X R149, R151.reuse, R145, R2.reuse, 0x1, P0 ;  /* 0x000000919795c211 */ /* 0x140fe200000f0c02 */
[----:B------:R-:W-:Y:S01]  /*6720*/  @!PT LDS RZ, [RZ] ;  /* 0x00000000fffff984 */ /* 0x000fe20000000800 */
[----:B------:R-:W-:Y:S01]  /*6730*/  @!PT LDS RZ, [RZ] ;  /* 0x00000000fffff984 */ /* 0x000fe20000000800 */
[----:B------:R-:W-:Y:S01]  /*6740*/  @!PT LDS RZ, [RZ] ;  /* 0x00000000fffff984 */ /* 0x000fe20000000800 */
[----:B------:R3:W-:Y:S01]  /*6750*/  @!P3 LDGSTS.E.BYPASS.LTC128B.128 [R213+0x8800], desc[UR10][R154.64+0x80] ;  /* 0x088000809ad5bfae */ /* 0x0007e2000b901d4a */
[C-C-:B------:R-:W-:Y:S02]  /*6760*/  @!P3 LEA.HI.X R143, R151.reuse, R143, R2.reuse, 0x1, P6 ;  /* 0x0000008f978fb211 */ /* 0x140fe400030f0c02 */
[C---:B-1----:R-:W-:Y:S01]  /*6770*/  @!P2 LEA R140, P1, R151.reuse, R140, 0x1 ;  /* 0x0000008c978ca211 */ /* 0x042fe200078208ff */
[----:B------:R3:W-:Y:S01]  /*6780*/  @P2 STS.128 [R213+0xa800], RZ ;  /* 0x00a800ffd5002388 */ /* 0x0007e20000000c00 */
[----:B------:R-:W-:Y:S02]  /*6790*/  IADD3 R144, P0, R210, R151, RZ ;  /* 0x00000097d2907210 */ /* 0x000fe40007f1e0ff */
[--C-:B------:R-:W-:Y:S01]  /*67a0*/  @!P2 LEA.HI.X R141, R151, R141, R2.reuse, 0x1, P1 ;  /* 0x0000008d978da211 */ /* 0x100fe200008f0c02 */
[----:B------:R-:W-:Y:S01]  /*67b0*/  @!PT LDS RZ, [RZ] ;  /* 0x00000000fffff984 */ /* 0x000fe20000000800 */
[----:B------:R-:W-:Y:S01]  /*67c0*/  @!PT LDS RZ, [RZ] ;  /* 0x00000000fffff984 */ /* 0x000fe20000000800 */
[----:B------:R-:W-:Y:S01]  /*67d0*/  @!PT LDS RZ, [RZ] ;  /* 0x00000000fffff984 */ /* 0x000fe20000000800 */
[----:B------:R3:W-:Y:S01]  /*67e0*/  @!P2 LDGSTS.E.BYPASS.LTC128B.128 [R213+0xa800], desc[UR10][R146.64+0x100] ;  /* 0x0a80010092d5afae */ /* 0x0007e2000b901d4a */
[C---:B----4-:R-:W-:Y:S01]  /*67f0*/  @!P4 LEA R138, P6, R144.reuse, R138, 0x1 ;  /* 0x0000008a908ac211 */ /* 0x050fe200078c08ff */
[----:B------:R-:W-:Y:S02]  /*6800*/  IMAD.X R2, R209, 0x1, R2, P0 ;  /* 0x00000001d1027824 */ /* 0x000fe400000e0602 */
[----:B------:R3:W-:Y:S01]  /*6810*/  @P4 STS.128 [R213+0x7000], RZ ;  /* 0x007000ffd5004388 */ /* 0x0007e20000000c00 */
[C---:B-----5:R-:W-:Y:S03]  /*6820*/  @!P3 LEA R136, P1, R144.reuse, R136, 0x1 ;  /* 0x000000889088b211 */ /* 0x060fe600078208ff */
[----:B------:R-:W-:Y:S01]  /*6830*/  @!PT LDS RZ, [RZ] ;  /* 0x00000000fffff984 */ /* 0x000fe20000000800 */
[----:B------:R-:W-:Y:S01]  /*6840*/  @!PT LDS RZ, [RZ] ;  /* 0x00000000fffff984 */ /* 0x000fe20000000800 */
[----:B------:R-:W-:Y:S01]  /*6850*/  @!PT LDS RZ, [RZ] ;  /* 0x00000000fffff984 */ /* 0x000fe20000000800 */
[----:B------:R3:W-:Y:S01]  /*6860*/  @!P4 LDGSTS.E.BYPASS.LTC128B.128 [R213+0x7000], desc[UR10][R148.64] ;  /* 0x0700000094d5cfae */ /* 0x0007e2000b901d4a */
[C-C-:B------:R-:W-:Y:S02]  /*6870*/  @!P4 LEA.HI.X R139, R144.reuse, R139, R2.reuse, 0x1, P6 ;  /* 0x0000008b908bc211 */ /* 0x140fe400030f0c02 */
[C-C-:B------:R-:W-:Y:S01]  /*6880*/  @!P3 LEA.HI.X R137, R144.reuse, R137, R2.reuse, 0x1, P1 ;  /* 0x000000899089b211 */ /* 0x140fe200008f0c02 */
[----:B------:R3:W-:Y:S01]  /*6890*/  @P3 STS.128 [R213+0x9000], RZ ;  /* 0x009000ffd5003388 */ /* 0x0007e20000000c00 */
[C---:B--2---:R-:W-:Y:S03]  /*68a0*/  @!P2 LEA R134, P0, R144.reuse, R134, 0x1 ;  /* 0x000000869086a211 */ /* 0x044fe600078008ff */
[----:B------:R-:W-:Y:S01]  /*68b0*/  @!PT LDS RZ, [RZ] ;  /* 0x00000000fffff984 */ /* 0x000fe20000000800 */
[----:B------:R-:W-:Y:S01]  /*68c0*/  @!PT LDS RZ, [RZ] ;  /* 0x00000000fffff984 */ /* 0x000fe20000000800 */
[----:B------:R-:W-:Y:S01]  /*68d0*/  @!PT LDS RZ, [RZ] ;  /* 0x00000000fffff984 */ /* 0x000fe20000000800 */
[----:B------:R3:W-:Y:S01]  /*68e0*/  @!P3 LDGSTS.E.BYPASS.LTC128B.128 [R213+0x9000], desc[UR10][R142.64+0x80] ;  /* 0x090000808ed5bfae */ /* 0x0007e2000b901d4a */
[----:B------:R-:W-:Y:S03]  /*68f0*/  @!P2 LEA.HI.X R135, R144, R135, R2, 0x1, P0 ;  /* 0x000000879087a211 */ /* 0x000fe600000f0c02 */
        /* <DEDUP_REMOVED lines=22> */
.L_x_631:
[----:B------:R-:W-:Y:S01]  /*6a60*/  ISETP.GE.AND P3, PT, R215, UR5, PT ;  /* 0x00000005d7007c0c */ /* 0x000fe2000bf66270 */
[----:B------:R-:W-:Y:S04]  /*6a70*/  DEPBAR.LE SB0, 0x0 ;  /* 0x000080000000791a */ /* 0x000fe80000000000 */
[----:B------:R-:W-:Y:S01]  /*6a80*/  BAR.SYNC.DEFER_BLOCKING 0x0 ;  /* 0x0000000000007b1d */ /* 0x000fe20000010000 */
[----:B------:R-:W-:Y:S01]  /*6a90*/  ISETP.GE.AND P2, PT, R214, UR5, PT ;  /* 0x00000005d6007c0c */ /* 0x000fe2000bf46270 */
[----:B------:R-:W-:Y:S01]  /*6aa0*/  IMAD.WIDE.U32 R240, R226, UR8, RZ ;  /* 0x00000008e2f07c25 */ /* 0x000fe2000f8e00ff */
[----:B------:R-:W-:Y:S02]  /*6ab0*/  SHF.R.S32.HI R2, RZ, 0x1f, R226 ;  /* 0x0000001fff027819 */ /* 0x000fe400000114e2 */
[----:B------:R-:W-:Y:S03]  /*6ac0*/  LEA R239, P0, R240, R218, 0x6 ;  /* 0x000000daf0ef7211 */ /* 0x000fe600078030ff */
[----:B------:R-:W-:Y:S01]  /*6ad0*/  IMAD R2, R2, UR8, RZ ;  /* 0x0000000802027c24 */ /* 0x000fe2000f8e02ff */
[C---:B-1----:R-:W-:Y:S03]  /*6ae0*/  @!P4 LEA R250, P1, R239.reuse, R206, 0x1 ;  /* 0x000000ceeffac211 */ /* 0x042fe600078208ff */
[----:B------:R-:W-:Y:S01]  /*6af0*/  IMAD R2, R226, UR9, R2 ;  /* 0x00000009e2027c24 */ /* 0x000fe2000f8e0202 */
[----:B------:R-:W-:Y:S03]  /*6b00*/  IADD3 R132, P5, R239, UR13, RZ ;  /* 0x0000000def847c10 */ /* 0x000fe6000ffbe0ff */
[----:B------:R-:W-:Y:S05]  /*6b10*/  IMAD.IADD R3, R241, 0x1, R2 ;  /* 0x00000001f1037824 */ /* 0x000fea00078e0202 */
[----:B------:R-:W-:Y:S01]  /*6b20*/  LEA.HI.X R228, R240, R208, R3, 0x6, P0 ;  /* 0x000000d0f0e47211 */ /* 0x000fe200000f3403 */
[----:B------:R-:W-:Y:S01]  /*6b30*/  @P4 STS.128 [R213+0xc000], RZ ;  /* 0x00c000ffd5004388 */ /* 0x000fe20000000c00 */
[----:B------:R-:W1:Y:S02]  /*6b40*/  @!P3 LDC.64 R236, c[0x0][0x220] ;  /* 0x00008800ffecbb82 */ /* 0x000e640000000a00 */
[C-C-:B------:R-:W-:Y:S02]  /*6b50*/  @!P4 LEA.HI.X R251, R239.reuse, R207, R228.reuse, 0x1, P1 ;  /* 0x000000cfeffbc211 */ /* 0x140fe400008f0ce4 */
[----:B--2---:R-:W-:Y:S03]  /*6b60*/  @!P4 LEA R246, P1, R132, R204, 0x1 ;  /* 0x000000cc84f6c211 */ /* 0x004fe600078208ff */
[----:B------:R-:W-:Y:S01]  /*6b70*/  @!PT LDS RZ, [RZ] ;  /* 0x00000000fffff984 */ /* 0x000fe20000000800 */
[----:B------:R-:W-:Y:S01]  /*6b80*/  @!PT LDS RZ, [RZ] ;  /* 0x00000000fffff984 */ /* 0x000fe20000000800 */
[----:B------:R-:W-:Y:S01]  /*6b90*/  @!PT LDS RZ, [RZ] ;  /* 0x00000000fffff984 */ /* 0x000fe20000000800 */
[----:B------:R-:W-:Y:S01]  /*6ba0*/  @!P4 LDGSTS.E.BYPASS.LTC128B.128 [R213+0xc000], desc[UR10][R250.64] ;  /* 0x0c000000fad5cfae */ /* 0x000fe2000b901d4a */
[----:B------:R-:W2:Y:S03]  /*6bb0*/  @!P2 LDC.64 R134, c[0x0][0x220] ;  /* 0x00008800ff86ab82 */ /* 0x000ea60000000a00 */
[----:B------:R-:W-:Y:S05]  /*6bc0*/  @P3 STS.128 [R213+0xe000], RZ ;  /* 0x00e000ffd5003388 */ /* 0x000fea0000000c00 */
[----:B------:R-:W5:Y:S08]  /*6bd0*/  @!P3 LDC.64 R2, c[0x0][0x220] ;  /* 0x00008800ff02bb82 */ /* 0x000f700000000a00 */
[----:B------:R-:W3:Y:S01]  /*6be0*/  @!P2 LDC.64 R240, c[0x0][0x220] ;  /* 0x00008800fff0ab82 */ /* 0x000ee20000000a00 */
[C---:B-1----:R-:W-:Y:S04]  /*6bf0*/  @!P3 LEA R242, P0, R239.reuse, R236, 0x1 ;  /* 0x000000eceff2b211 */ /* 0x042fe800078008ff */
[C-C-:B------:R-:W-:Y:S02]  /*6c00*/  @!P3 LEA.HI.X R243, R239.reuse, R237, R228.reuse, 0x1, P0 ;  /* 0x000000edeff3b211 */ /* 0x140fe400000f0ce4 */
[C---:B--2---:R-:W-:Y:S01]  /*6c10*/  @!P2 LEA R248, P0, R239.reuse, R134, 0x1 ;  /* 0x00000086eff8a211 */ /* 0x044fe200078008ff */
[----:B------:R-:W1:Y:S02]  /*6c20*/  @!P2 LDC.64 R236, c[0x0][0x220] ;  /* 0x00008800ffecab82 */ /* 0x000e640000000a00 */
[----:B------:R-:W-:Y:S01]  /*6c30*/  @!PT LDS RZ, [RZ] ;  /* 0x00000000fffff984 */ /* 0x000fe20000000800 */
[----:B------:R-:W-:Y:S01]  /*6c40*/  @!PT LDS RZ, [RZ] ;  /* 0x00000000fffff984 */ /* 0x000fe20000000800 */
[----:B------:R-:W-:Y:S01]  /*6c50*/  @!PT LDS RZ, [RZ] ;  /* 0x00000000fffff984 */ /* 0x000fe20000000800 */
[----:B------:R2:W-:Y:S01]  /*6c60*/  @!P3 LDGSTS.E.BYPASS.LTC128B.128 [R213+0xe000], desc[UR10][R242.64+0x80] ;  /* 0x0e000080f2d5bfae */ /* 0x0005e2000b901d4a */
[----:B------:R-:W-:Y:S03]  /*6c70*/  @!P2 LEA.HI.X R249, R239, R135, R228, 0x1, P0 ;  /* 0x00000087eff9a211 */ /* 0x000fe600000f0ce4 */
[----:B------:R-:W-:Y:S01]  /*6c80*/  @P2 STS.128 [R213+0x10000], RZ ;  /* 0x010000ffd5002388 */ /* 0x000fe20000000c00 */
[----:B------:R-:W-:Y:S01]  /*6c90*/  IADD3.X R228, R228, UR12, RZ, P5, !PT ;  /* 0x0000000ce4e47c10 */ /* 0x000fe2000affe4ff */
[----:B------:R-:W4:Y:S02]  /*6ca0*/  @!P3 LDC.64 R238, c[0x0][0x220] ;  /* 0x00008800ffeebb82 */ /* 0x000f240000000a00 */
[----:B------:R-:W-:Y:S01]  /*6cb0*/  @!PT LDS RZ, [RZ] ;  /* 0x00000000fffff984 */ /* 0x000fe20000000800 */
[----:B------:R-:W-:Y:S01]  /*6cc0*/  @!PT LDS RZ, [RZ] ;  /* 0x00000000fffff984 */ /* 0x000fe20000000800 */
[----:B------:R-:W-:Y:S01]  /*6cd0*/  @!PT LDS RZ, [RZ] ;  /* 0x00000000fffff984 */ /* 0x000fe20000000800 */
[----:B------:R-:W-:Y:S01]  /*6ce0*/  @!P2 LDGSTS.E.BYPASS.LTC128B.128 [R213+0x10000], desc[UR10][R248.64+0x100] ;  /* 0x10000100f8d5afae */ /* 0x000fe2000b901d4a */
[C-C-:B------:R-:W-:Y:S02]  /*6cf0*/  @!P4 LEA.HI.X R247, R132.reuse, R205, R228.reuse, 0x1, P1 ;  /* 0x000000cd84f7c211 */ /* 0x140fe400008f0ce4 */
[C---:B-----5:R-:W-:Y:S01]  /*6d00*/  @!P3 LEA R244, P0, R132.reuse, R2, 0x1 ;  /* 0x0000000284f4b211 */ /* 0x060fe200078008ff */
[----:B------:R-:W-:Y:S03]  /*6d10*/  @P4 STS.128 [R213+0xc800], RZ ;  /* 0x00c800ffd5004388 */ /* 0x000fe60000000c00 */
[C-C-:B------:R-:W-:Y:S01]  /*6d20*/  @!P3 LEA.HI.X R245, R132.reuse, R3, R228.reuse, 0x1, P0 ;  /* 0x0000000384f5b211 */ /* 0x140fe200000f0ce4 */
[----:B------:R-:W-:Y:S01]  /*6d30*/  @!PT LDS RZ, [RZ] ;  /* 0x00000000fffff984 */ /* 0x000fe20000000800 */
[----:B------:R-:W-:Y:S01]  /*6d40*/  @!PT LDS RZ, [RZ] ;  /* 0x00000000fffff984 */ /* 0x000fe20000000800 */
[----:B------:R-:W-:Y:S01]  /*6d50*/  @!PT LDS RZ, [RZ] ;  /* 0x00000000fffff984 */ /* 0x000fe20000000800 */
[----:B------:R-:W-:Y:S01]  /*6d60*/  @!P4 LDGSTS.E.BYPASS.LTC128B.128 [R213+0xc800], desc[UR10][R246.64] ;  /* 0x0c800000f6d5cfae */ /* 0x000fe2000b901d4a */
[C---:B---3--:R-:W-:Y:S01]  /*6d70*/  @!P2 LEA R240, P0, R132.reuse, R240, 0x1 ;  /* 0x000000f084f0a211 */ /* 0x048fe200078008ff */
[----:B------:R-:W3:Y:S02]  /*6d80*/  @!P3 LDC.64 R134, c[0x0][0x220] ;  /* 0x00008800ff86bb82 */ /* 0x000ee40000000a00 */
[----:B------:R-:W-:Y:S01]  /*6d90*/  @P3 STS.128 [R213+0xe800], RZ ;  /* 0x00e800ffd5003388 */ /* 0x000fe20000000c00 */
[C---:B------:R-:W-:Y:S03]  /*6da0*/  @!P2 LEA.HI.X R241, R132.reuse, R241, R228, 0x1, P0 ;  /* 0x000000f184f1a211 */ /* 0x040fe600000f0ce4 */
[----:B------:R-:W-:Y:S01]  /*6db0*/  @!PT LDS RZ, [RZ] ;  /* 0x00000000fffff984 */ /* 0x000fe20000000800 */
[----:B------:R-:W-:Y:S01]  /*6dc0*/  @!PT LDS RZ, [RZ] ;  /* 0x00000000fffff984 */ /* 0x000fe20000000800 */
[----:B------:R-:W-:Y:S01]  /*6dd0*/  @!PT LDS RZ, [RZ] ;  /* 0x00000000fffff984 */ /* 0x000fe20000000800 */
[----:B------:R-:W-:Y:S02]  /*6de0*/  @!P3 LDGSTS.E.BYPASS.LTC128B.128 [R213+0xe800], desc[UR10][R244.64+0x80] ;  /* 0x0e800080f4d5bfae */ /* 0x000fe4000b901d4a */
[----:B------:R-:W5:Y:S01]  /*6df0*/  @!P2 LDC.64 R2, c[0x0][0x220] ;  /* 0x00008800ff02ab82 */ /* 0x000f620000000a00 */
[----:B--2---:R-:W-:Y:S01]  /*6e00*/  IADD3 R242, P1, R132, UR13, RZ ;  /* 0x0000000d84f27c10 */ /* 0x004fe2000ff3e0ff */
[----:B------:R-:W-:Y:S03]  /*6e10*/  @P2 STS.128 [R213+0x10800], RZ ;  /* 0x010800ffd5002388 */ /* 0x000fe60000000c00 */
[----:B------:R-:W-:Y:S01]  /*6e20*/  @!P4 LEA R250, P0, R242, R202, 0x1 ;  /* 0x000000caf2fac211 */ /* 0x000fe200078008ff */
[----:B------:R-:W-:Y:S01]  /*6e30*/  @!PT LDS RZ, [RZ] ;  /* 0x00000000fffff984 */ /* 0x000fe20000000800 */
[----:B------:R-:W-:Y:S01]  /*6e40*/  @!PT LDS RZ, [RZ] ;  /* 0x00000000fffff984 */ /* 0x000fe20000000800 */
[----:B------:R-:W-:Y:S01]  /*6e50*/  @!PT LDS RZ, [RZ] ;  /* 0x00000000fffff984 */ /* 0x000fe20000000800 */
[----:B------:R-:W-:Y:S01]  /*6e60*/  @!P2 LDGSTS.E.BYPASS.LTC128B.128 [R213+0x10800], desc[UR10][R240.64+0x100] ;  /* 0x10800100f0d5afae */ /* 0x000fe2000b901d4a */
[----:B------:R-:W-:Y:S02]  /*6e70*/  IADD3.X R228, R228, UR12, RZ, P1, !PT ;  /* 0x0000000ce4e47c10 */ /* 0x000fe40008ffe4ff */
[C---:B----4-:R-:W-:Y:S01]  /*6e80*/  @!P3 LEA R238, P1, R242.reuse, R238, 0x1 ;  /* 0x000000eef2eeb211 */ /* 0x050fe200078208ff */
[----:B------:R-:W-:Y:S01]  /*6e90*/  @P4 STS.128 [R213+0xd000], RZ ;  /* 0x00d000ffd5004388 */ /* 0x000fe20000000c00 */
[C-C-:B------:R-:W-:Y:S02]  /*6ea0*/  @!P4 LEA.HI.X R251, R242.reuse, R203, R228.reuse, 0x1, P0 ;  /* 0x000000cbf2fbc211 */ /* 0x140fe400000f0ce4 */
[C-C-:B------:R-:W-:Y:S02]  /*6eb0*/  @!P3 LEA.HI.X R239, R242.reuse, R239, R228.reuse, 0x1, P1 ;  /* 0x000000eff2efb211 */ /* 0x140fe400008f0ce4 */
[C---:B-1----:R-:W-:Y:S01]  /*6ec0*/  @!P2 LEA R236, P0, R242.reuse, R236, 0x1 ;  /* 0x000000ecf2eca211 */ /* 0x042fe200078008ff */
[----:B------:R-:W-:Y:S01]  /*6ed0*/  @!PT LDS RZ, [RZ] ;  /* 0x00000000fffff984 */ /* 0x000fe20000000800 */
[----:B------:R-:W-:Y:S01]  /*6ee0*/  @!PT LDS RZ, [RZ] ;  /* 0x00000000fffff984 */ /* 0x000fe20000000800 */
[----:B------:R-:W-:Y:S01]  /*6ef0*/  @!PT LDS RZ, [RZ] ;  /* 0x00000000fffff984 */ /* 0x000fe20000000800 */
[----:B------:R-:W-:Y:S01]  /*6f00*/  @!P4 LDGSTS.E.BYPASS.LTC128B.128 [R213+0xd000], desc[UR10][R250.64] ;  /* 0x0d000000fad5cfae */ /* 0x000fe2000b901d4a */
[C---:B------:R-:W-:Y:S02]  /*6f10*/  IADD3 R132, P6, R242.reuse, UR13, RZ ;  /* 0x0000000df2847c10 */ /* 0x040fe4000ffde0ff */
[----:B------:R-:W-:Y:S01]  /*6f20*/  @!P2 LEA.HI.X R237, R242, R237, R228, 0x1, P0 ;  /* 0x000000edf2eda211 */ /* 0x000fe200000f0ce4 */
[----:B------:R-:W-:Y:S01]  /*6f30*/  @P3 STS.128 [R213+0xf000], RZ ;  /* 0x00f000ffd5003388 */ /* 0x000fe20000000c00 */
[----:B------:R-:W-:Y:S02]  /*6f40*/  @!P4 LEA R242, P5, R132, R200, 0x1 ;  /* 0x000000c884f2c211 */ /* 0x000fe400078a08ff */
[----:B------:R-:W-:Y:S01]  /*6f50*/  IADD3.X R228, R228, UR12, RZ, P6, !PT ;  /* 0x0000000ce4e47c10 */ /* 0x000fe2000b7fe4ff */
[----:B------:R-:W-:Y:S01]  /*6f60*/  @!PT LDS RZ, [RZ] ;  /* 0x00000000fffff984 */ /* 0x000fe20000000800 */
[----:B------:R-:W-:Y:S01]  /*6f70*/  @!PT LDS RZ, [RZ] ;  /* 0x00000000fffff984 */ /* 0x000fe20000000800 */
[----:B------:R-:W-:Y:S01]  /*6f80*/  @!PT LDS RZ, [RZ] ;  /* 0x00000000fffff984 */ /* 0x000fe20000000800 */
[----:B------:R-:W-:Y:S01]  /*6f90*/  @!P3 LDGSTS.E.BYPASS.LTC128B.128 [R213+0xf000], desc[UR10][R238.64+0x80] ;  /* 0x0f000080eed5bfae */ /* 0x000fe2000b901d4a */
[C---:B---3--:R-:W-:Y:S02]  /*6fa0*/  @!P3 LEA R134, P1, R132.reuse, R134, 0x1 ;  /* 0x000000868486b211 */ /* 0x048fe400078208ff */
[C-C-:B------:R-:W-:Y:S01]  /*6fb0*/  @!P4 LEA.HI.X R243, R132.reuse, R201, R228.reuse, 0x1, P5 ;  /* 0x000000c984f3c211 */ /* 0x140fe200028f0ce4 */
[----:B------:R-:W-:Y:S01]  /*6fc0*/  @P2 STS.128 [R213+0x11000], RZ ;  /* 0x011000ffd5002388 */ /* 0x000fe20000000c00 */
[C-C-:B------:R-:W-:Y:S02]  /*6fd0*/  @!P3 LEA.HI.X R135, R132.reuse, R135, R228.reuse, 0x1, P1 ;  /* 0x000000878487b211 */ /* 0x140fe400008f0ce4 */
[----:B-----5:R-:W-:Y:S01]  /*6fe0*/  @!P2 LEA R2, P0, R132, R2, 0x1 ;  /* 0x000000028402a211 */ /* 0x020fe200078008ff */
[----:B------:R-:W-:Y:S01]  /*6ff0*/  @!PT LDS RZ, [RZ] ;  /* 0x00000000fffff984 */ /* 0x000fe20000000800 */
[----:B------:R-:W-:Y:S01]  /*7000*/  @!PT LDS RZ, [RZ] ;  /* 0x00000000fffff984 */ /* 0x000fe20000000800 */
[----:B------:R-:W-:Y:S01]  /*7010*/  @!PT LDS RZ, [RZ] ;  /* 0x00000000fffff984 */ /* 0x000fe20000000800 */
[----:B------:R-:W-:Y:S01]  /*7020*/  @!P2 LDGSTS.E.BYPASS.LTC128B.128 [R213+0x11000], desc[UR10][R236.64+0x100] ;  /* 0x11000100ecd5afae */ /* 0x000fe2000b901d4a */
[----:B------:R-:W-:Y:S02]  /*7030*/  ISETP.GT.AND P5, PT, R226, RZ, PT ;  /* 0x000000ffe200720c */ /* 0x000fe40003fa4270 */
        /* <DEDUP_REMOVED lines=25> */
[----:B------:R-:W-:Y:S04]  /*71d0*/  LDSM.16.M88.4 R168, [R185] ;  /* 0x00000000b9a8783b */ /* 0x000fe80000000200 */
[----:B------:R-:W-:Y:S01]  /*71e0*/  LDSM.16.M88.4 R172, [R191+0x6800] ;  /* 0x00680000bfac783b */ /* 0x000fe20000000200 */
[C---:B--2---:R-:W-:Y:S06]  /*71f0*/  HMMA.16816.F32 R4, R136.reuse, R140, RZ ;  /* 0x0000008c8804723c */ /* 0x044fec00000018ff */
[C---:B------:R-:W-:Y:S01]  /*7200*/  HMMA.16816.F32 R8, R136.reuse, R142, RZ ;  /* 0x0000008e8808723c */ /* 0x040fe200000018ff */
[----:B------:R-:W2:Y:S05]  /*7210*/  LDSM.16.M88.4 R140, [R186] ;  /* 0x00000000ba8c783b */ /* 0x000eaa0000000200 */
[C---:B---3--:R-:W-:Y:S06]  /*7220*/  HMMA.16816.F32 R12, R136.reuse, R144, RZ ;  /* 0x00000090880c723c */ /* 0x048fec00000018ff */
[C---:B------:R-:W-:Y:S01]  /*7230*/  HMMA.16816.F32 R16, R136.reuse, R146, RZ ;  /* 0x000000928810723c */ /* 0x040fe200000018ff */
[----:B------:R-:W-:Y:S05]  /*7240*/  LDSM.16.M88.4 R144, [R194] ;  /* 0x00000000c290783b */ /* 0x000fea0000000200 */
[C---:B----4-:R-:W-:Y:S06]  /*7250*/  HMMA.16816.F32 R20, R136.reuse, R148, RZ ;  /* 0x000000948814723c */ /* 0x050fec00000018ff */
[C---:B------:R-:W-:Y:S01]  /*7260*/  HMMA.16816.F32 R24, R136.reuse, R150, RZ ;  /* 0x000000968818723c */ /* 0x040fe200000018ff */
[----:B------:R-:W3:Y:S05]  /*7270*/  LDSM.16.M88.4 R148, [R191+0x6000] ;  /* 0x00600000bf94783b */ /* 0x000eea0000000200 */
[C---:B-----5:R-:W-:Y:S06]  /*7280*/  HMMA.16816.F32 R28, R136.reuse, R152, RZ ;  /* 0x00000098881c723c */ /* 0x060fec00000018ff */
[----:B------:R-:W-:Y:S01]  /*7290*/  HMMA.16816.F32 R32, R136, R154, RZ ;  /* 0x0000009a8820723c */ /* 0x000fe200000018ff */
[----:B------:R-:W4:Y:S04]  /*72a0*/  LDSM.16.M88.4 R136, [R191+0x7000] ;  /* 0x00700000bf88783b */ /* 0x000f280000000200 */
[----:B------:R-:W5:Y:S01]  /*72b0*/  LDSM.16.M88.4 R152, [R191+0x7800] ;  /* 0x00780000bf98783b */ /* 0x000f620000000200 */
[C---:B-1----:R-:W-:Y:S06]  /*72c0*/  HMMA.16816.F32 R4, R156.reuse, R160, R4 ;  /* 0x000000a09c04723c */ /* 0x042fec0000001804 */
[C---:B------:R-:W-:Y:S01]  /*72d0*/  HMMA.16816.F32 R8, R156.reuse, R162, R8 ;  /* 0x000000a29c08723c */ /* 0x040fe20000001808 */
[----:B------:R-:W-:Y:S05]  /*72e0*/  LDSM.16.M88.4 R160, [R184] ;  /* 0x00000000b8a0783b */ /* 0x000fea0000000200 */
[C---:B------:R-:W-:Y:S06]  /*72f0*/  HMMA.16816.F32 R12, R156.reuse, R164, R12 ;  /* 0x000000a49c0c723c */ /* 0x040fec000000180c */
[C---:B------:R-:W-:Y:S01]  /*7300*/  HMMA.16816.F32 R16, R156.reuse, R166, R16 ;  /* 0x000000a69c10723c */ /* 0x040fe20000001810 */
[----:B------:R-:W-:Y:S05]  /*7310*/  LDSM.16.M88.4 R164, [R184+0x800] ;  /* 0x00080000b8a4783b */ /* 0x000fea0000000200 */
[C---:B--2---:R-:W-:Y:S06]  /*7320*/  HMMA.16816.F32 R20, R156.reuse, R140, R20 ;  /* 0x0000008c9c14723c */ /* 0x044fec0000001814 */
[C---:B------:R-:W-:Y:S01]  /*7330*/  HMMA.16816.F32 R24, R156.reuse, R142, R24 ;  /* 0x0000008e9c18723c */ /* 0x040fe20000001818 */
[----:B------:R-:W1:Y:S05]  /*7340*/  LDSM.16.M88.4 R140, [R193] ;  /* 0x00000000c18c783b */ /* 0x000e6a0000000200 */
[C---:B------:R-:W-:Y:S06]  /*7350*/  HMMA.16816.F32 R28, R156.reuse, R168, R28 ;  /* 0x000000a89c1c723c */ /* 0x040fec000000181c */
        /* <DEDUP_REMOVED lines=18> */
[----:B------:R-:W-:Y:S05]  /*7480*/  LDSM.16.M88.4 R160, [R196+0x2000] ;  /* 0x00200000c4a0783b */ /* 0x000fea0000000200 */
[C---:B------:R-:W-:Y:S06]  /*7490*/  HMMA.16816.F32 R12, R140.reuse, R164, R12 ;  /* 0x000000a48c0c723c */ /* 0x040fec000000180c */
[C---:B------:R-:W-:Y:S01]  /*74a0*/  HMMA.16816.F32 R16, R140.reuse, R166, R16 ;  /* 0x000000a68c10723c */ /* 0x040fe20000001810 */
[----:B------:R-:W1:Y:S05]  /*74b0*/  LDSM.16.M88.4 R164, [R183] ;  /* 0x00000000b7a4783b */ /* 0x000e6a0000000200 */
[C---:B--2---:R-:W-:Y:S06]  /*74c0*/  HMMA.16816.F32 R20, R140.reuse, R156, R20 ;  /* 0x0000009c8c14723c */ /* 0x044fec0000001814 */
[C---:B------:R-:W-:Y:S01]  /*74d0*/  HMMA.16816.F32 R24, R140.reuse, R158, R24 ;  /* 0x0000009e8c18723c */ /* 0x040fe20000001818 */
[----:B------:R-:W2:Y:S05]  /*74e0*/  LDSM.16.M88.4 R156, [R182] ;  /* 0x00000000b69c783b */ /* 0x000eaa0000000200 */
[C---:B---3--:R-:W-:Y:S06]  /*74f0*/  HMMA.16816.F32 R28, R140.reuse, R148, R28 ;  /* 0x000000948c1c723c */ /* 0x048fec000000181c */
[----:B------:R-:W-:Y:S01]  /*7500*/  HMMA.16816.F32 R32, R140, R150, R32 ;  /* 0x000000968c20723c */ /* 0x000fe20000001820 */
[----:B------:R-:W3:Y:S04]  /*7510*/  LDSM.16.M88.4 R140, [R181] ;  /* 0x00000000b58c783b */ /* 0x000ee80000000200 */
[----:B------:R-:W-:Y:S01]  /*7520*/  LDSM.16.M88.4 R148, [R194+0x2000] ;  /* 0x00200000c294783b */ /* 0x000fe20000000200 */
[C---:B------:R-:W-:Y:S06]  /*7530*/  HMMA.16816.F32 R4, R168.reuse, R172, R4 ;  /* 0x000000aca804723c */ /* 0x040fec0000001804 */
[C---:B------:R-:W-:Y:S01]  /*7540*/  HMMA.16816.F32 R8, R168.reuse, R174, R8 ;  /* 0x000000aea808723c */ /* 0x040fe20000001808 */
[----:B------:R-:W-:Y:S05]  /*7550*/  LDSM.16.M88.4 R172, [R191+0x8000] ;  /* 0x00800000bfac783b */ /* 0x000fea0000000200 */
[C---:B----4-:R-:W-:Y:S06]  /*7560*/  HMMA.16816.F32 R12, R168.reuse, R136, R12 ;  /* 0x00000088a80c723c */ /* 0x050fec000000180c */
[C---:B------:R-:W-:Y:S01]  /*7570*/  HMMA.16816.F32 R16, R168.reuse, R138, R16 ;  /* 0x0000008aa810723c */ /* 0x040fe20000001810 */
[----:B------:R-:W4:Y:S05]  /*7580*/  LDSM.16.M88.4 R136, [R180] ;  /* 0x00000000b488783b */ /* 0x000f2a0000000200 */
[C---:B-----5:R-:W-:Y:S06]  /*7590*/  HMMA.16816.F32 R20, R168.reuse, R144, R20 ;  /* 0x00000090a814723c */ /* 0x060fec0000001814 */
[C---:B------:R-:W-:Y:S01]  /*75a0*/  HMMA.16816.F32 R24, R168.reuse, R146, R24 ;  /* 0x00000092a818723c */ /* 0x040fe20000001818 */
[----:B------:R-:W5:Y:S05]  /*75b0*/  LDSM.16.M88.4 R144, [R191+0x8800] ;  /* 0x00880000bf90783b */ /* 0x000f6a0000000200 */
[C---:B------:R-:W-:Y:S06]  /*75c0*/  HMMA.16816.F32 R28, R168.reuse, R152, R28 ;  /* 0x00000098a81c723c */ /* 0x040fec000000181c */
[----:B------:R-:W-:Y:S01]  /*75d0*/  HMMA.16816.F32 R32, R168, R154, R32 ;  /* 0x0000009aa820723c */ /* 0x000fe20000001820 */
[----:B------:R-:W5:Y:S04]  /*75e0*/  LDSM.16.M88.4 R152, [R191+0x9000] ;  /* 0x00900000bf98783b */ /* 0x000f680000000200 */
[----:B------:R-:W-:Y:S01]  /*75f0*/  LDSM.16.M88.4 R168, [R184+0x2000] ;  /* 0x00200000b8a8783b */ /* 0x000fe20000000200 */
[C---:B-1----:R-:W-:Y:S06]  /*7600*/  HMMA.16816.F32 R4, R160.reuse, R164, R4 ;  /* 0x000000a4a004723c */ /* 0x042fec0000001804 */
[C---:B------:R-:W-:Y:S01]  /*7610*/  HMMA.16816.F32 R8, R160.reuse, R166, R8 ;  /* 0x000000a6a008723c */ /* 0x040fe20000001808 */
[----:B------:R-:W-:Y:S05]  /*7620*/  LDSM.16.M88.4 R164, [R193+0x2000] ;  /* 0x00200000c1a4783b */ /* 0x000fea0000000200 */
[C---:B--2---:R-:W-:Y:S06]  /*7630*/  HMMA.16816.F32 R12, R160.reuse, R156, R12 ;  /* 0x0000009ca00c723c */ /* 0x044fec000000180c */
[C---:B------:R-:W-:Y:S01]  /*7640*/  HMMA.16816.F32 R16, R160.reuse, R158, R16 ;  /* 0x0000009ea010723c */ /* 0x040fe20000001810 */
[----:B------:R-:W1:Y:S05]  /*7650*/  LDSM.16.M88.4 R156, [R191+0x9800] ;  /* 0x00980000bf9c783b */ /* 0x000e6a0000000200 */
[C---:B---3--:R-:W-:Y:S06]  /*7660*/  HMMA.16816.F32 R20, R160.reuse, R140, R20 ;  /* 0x0000008ca014723c */ /* 0x048fec0000001814 */
[C---:B------:R-:W-:Y:S01]  /*7670*/  HMMA.16816.F32 R24, R160.reuse, R142, R24 ;  /* 0x0000008ea018723c */ /* 0x040fe20000001818 */
[----:B------:R-:W2:Y:S05]  /*7680*/  LDSM.16.M88.4 R140, [R184+0x2800] ;  /* 0x00280000b88c783b */ /* 0x000eaa0000000200 */
[C---:B----4-:R-:W-:Y:S06]  /*7690*/  HMMA.16816.F32 R28, R160.reuse, R136, R28 ;  /* 0x00000088a01c723c */ /* 0x050fec000000181c */
[----:B------:R-:W-:Y:S01]  /*76a0*/  HMMA.16816.F32 R32, R160, R138, R32 ;  /* 0x0000008aa020723c */ /* 0x000fe20000001820 */
[----:B------:R-:W3:Y:S04]  /*76b0*/  LDSM.16.M88.4 R136, [R184+0x3000] ;  /* 0x00300000b888783b */ /* 0x000ee80000000200 */
[----:B------:R-:W-:Y:S01]  /*76c0*/  LDSM.16.M88.4 R160, [R198+0x4000] ;  /* 0x00400000c6a0783b */ /* 0x000fe20000000200 */
[C---:B------:R-:W-:Y:S06]  /*76d0*/  HMMA.16816.F32 R4, R148.reuse, R172, R4 ;  /* 0x000000ac9404723c */ /* 0x040fec0000001804 */
[C---:B------:R-:W-:Y:S01]  /*76e0*/  HMMA.16816.F32 R8, R148.reuse, R174, R8 ;  /* 0x000000ae9408723c */ /* 0x040fe20000001808 */
[----:B------:R-:W-:Y:S05]  /*76f0*/  LDSM.16.M88.4 R172, [R197+0xa000] ;  /* 0x00a00000c5ac783b */ /* 0x000fea0000000200 */
[C---:B-----5:R-:W-:Y:S06]  /*7700*/  HMMA.16816.F32 R12, R148.reuse, R144, R12 ;  /* 0x00000090940c723c */ /* 0x060fec000000180c */
[C---:B------:R-:W-:Y:S01]  /*7710*/  HMMA.16816.F32 R16, R148.reuse, R146, R16 ;  /* 0x000000929410723c */ /* 0x040fe20000001810 */
[----:B------:R-:W4:Y:S05]  /*7720*/  LDSM.16.M88.4 R144, [R184+0x3800] ;  /* 0x00380000b890783b */ /* 0x000f2a0000000200 */
[C---:B------:R-:W-:Y:S06]  /*7730*/  HMMA.16816.F32 R20, R148.reuse, R152, R20 ;  /* 0x000000989414723c */ /* 0x040fec0000001814 */
[C---:B------:R-:W-:Y:S01]  /*7740*/  HMMA.16816.F32 R24, R148.reuse, R154, R24 ;  /* 0x0000009a9418723c */ /* 0x040fe20000001818 */
[----:B------:R-:W5:Y:S05]  /*7750*/  LDSM.16.M88.4 R152, [R197+0xa800] ;  /* 0x00a80000c598783b */ /* 0x000f6a0000000200 */
[C---:B-1----:R-:W-:Y:S06]  /*7760*/  HMMA.16816.F32 R28, R148.reuse, R156, R28 ;  /* 0x0000009c941c723c */ /* 0x042fec000000181c */
[----:B------:R-:W-:Y:S01]  /*7770*/  HMMA.16816.F32 R32, R148, R158, R32 ;  /* 0x0000009e9420723c */ /* 0x000fe20000001820 */
[----:B------:R-:W1:Y:S04]  /*7780*/  LDSM.16.M88.4 R148, [R197+0xb000] ;  /* 0x00b00000c594783b */ /* 0x000e680000000200 */
[----:B------:R-:W-:Y:S01]  /*7790*/  LDSM.16.M88.4 R156, [R196+0x4000] ;  /* 0x00400000c49c783b */ /* 0x000fe20000000200 */
[C---:B------:R-:W-:Y:S06]  /*77a0*/  HMMA.16816.F32 R4, R164.reuse, R168, R4 ;  /* 0x000000a8a404723c */ /* 0x040fec0000001804 */
[C---:B------:R-:W-:Y:S01]  /*77b0*/  HMMA.16816.F32 R8, R164.reuse, R170, R8 ;  /* 0x000000aaa408723c */ /* 0x040fe20000001808 */
[----:B------:R-:W-:Y:S05]  /*77c0*/  LDSM.16.M88.4 R168, [R179] ;  /* 0x00000000b3a8783b */ /* 0x000fea0000000200 */
[C---:B--2---:R-:W-:Y:S06]  /*77d0*/  HMMA.16816.F32 R12, R164.reuse, R140, R12 ;  /* 0x0000008ca40c723c */ /* 0x044fec000000180c */
[C---:B------:R-:W-:Y:S01]  /*77e0*/  HMMA.16816.F32 R16, R164.reuse, R142, R16 ;  /* 0x0000008ea410723c */ /* 0x040fe20000001810 */
[----:B------:R-:W2:Y:S05]  /*77f0*/  LDSM.16.M88.4 R140, [R197+0xb800] ;  /* 0x00b80000c58c783b */ /* 0x000eaa0000000200 */
[C---:B---3--:R-:W-:Y:S06]  /*7800*/  HMMA.16816.F32 R20, R164.reuse, R136, R20 ;  /* 0x00000088a414723c */ /* 0x048fec0000001814 */
[C---:B------:R-:W-:Y:S01]  /*7810*/  HMMA.16816.F32 R24, R164.reuse, R138, R24 ;  /* 0x0000008aa418723c */ /* 0x040fe20000001818 */
[----:B------:R-:W3:Y:S05]  /*7820*/  LDSM.16.M88.4 R136, [R178] ;  /* 0x00000000b288783b */ /* 0x000eea0000000200 */
[C---:B----4-:R-:W-:Y:S06]  /*7830*/  HMMA.16816.F32 R28, R164.reuse, R144, R28 ;  /* 0x00000090a41c723c */ /* 0x050fec000000181c */
[----:B------:R-:W-:Y:S01]  /*7840*/  HMMA.16816.F32 R32, R164, R146, R32 ;  /* 0x00000092a420723c */ /* 0x000fe20000001820 */
[----:B------:R-:W4:Y:S04]  /*7850*/  LDSM.16.M88.4 R144, [R177] ;  /* 0x00000000b190783b */ /* 0x000f280000000200 */
[----:B------:R-:W-:Y:S01]  /*7860*/  LDSM.16.M88.4 R164, [R194+0x4000] ;  /* 0x00400000c2a4783b */ /* 0x000fe20000000200 */
[C---:B------:R-:W-:Y:S06]  /*7870*/  HMMA.16816.F32 R4, R160.reuse, R172, R4 ;  /* 0x000000aca004723c */ /* 0x040fec0000001804 */
[C---:B------:R-:W-:Y:S01]  /*7880*/  HMMA.16816.F32 R8, R160.reuse, R174, R8 ;  /* 0x000000aea008723c */ /* 0x040fe20000001808 */
[----:B------:R-:W-:Y:S05]  /*7890*/  LDSM.16.M88.4 R172, [R191+0xa000] ;  /* 0x00a00000bfac783b */ /* 0x000fea0000000200 */
[C---:B-----5:R-:W-:Y:S06]  /*78a0*/  HMMA.16816.F32 R12, R160.reuse, R152, R12 ;  /* 0x00000098a00c723c */ /* 0x060fec000000180c */
[C---:B------:R-:W-:Y:S01]  /*78b0*/  HMMA.16816.F32 R16, R160.reuse, R154, R16 ;  /* 0x0000009aa010723c */ /* 0x040fe20000001810 */
[----:B------:R-:W5:Y:S05]  /*78c0*/  LDSM.16.M88.4 R152, [R176] ;  /* 0x00000000b098783b */ /* 0x000f6a0000000200 */
[C---:B-1----:R-:W-:Y:S06]  /*78d0*/  HMMA.16816.F32 R20, R160.reuse, R148, R20 ;  /* 0x00000094a014723c */ /* 0x042fec0000001814 */
[C---:B------:R-:W-:Y:S01]  /*78e0*/  HMMA.16816.F32 R24, R160.reuse, R150, R24 ;  /* 0x00000096a018723c */ /* 0x040fe20000001818 */
[----:B------:R-:W-:Y:S05]  /*78f0*/  LDSM.16.M88.4 R148, [R191+0xb000] ;  /* 0x00b00000bf94783b */ /* 0x000fea0000000200 */
[C---:B--2---:R-:W-:Y:S06]  /*7900*/  HMMA.16816.F32 R28, R160.reuse, R140, R28 ;  /* 0x0000008ca01c723c */ /* 0x044fec000000181c */
[----:B------:R-:W-:Y:S01]  /*7910*/  HMMA.16816.F32 R32, R160, R142, R32 ;  /* 0x0000008ea020723c */ /* 0x000fe20000001820 */
[----:B------:R-:W1:Y:S04]  /*7920*/  LDSM.16.M88.4 R140, [R191+0xa800] ;  /* 0x00a80000bf8c783b */ /* 0x000e680000000200 */
[----:B------:R-:W-:Y:S01]  /*7930*/  LDSM.16.M88.4 R160, [R193+0x4000] ;  /* 0x00400000c1a0783b */ /* 0x000fe20000000200 */
[C---:B------:R-:W-:Y:S06]  /*7940*/  HMMA.16816.F32 R4, R156.reuse, R168, R4 ;  /* 0x000000a89c04723c */ /* 0x040fec0000001804 */
[C---:B------:R-:W-:Y:S01]  /*7950*/  HMMA.16816.F32 R8, R156.reuse, R170, R8 ;  /* 0x000000aa9c08723c */ /* 0x040fe20000001808 */
[----:B------:R-:W-:Y:S05]  /*7960*/  LDSM.16.M88.4 R168, [R184+0x4000] ;  /* 0x00400000b8a8783b */ /* 0x000fea0000000200 */
[C---:B---3--:R-:W-:Y:S06]  /*7970*/  HMMA.16816.F32 R12, R156.reuse, R136, R12 ;  /* 0x000000889c0c723c */ /* 0x048fec000000180c */
[C---:B------:R-:W-:Y:S01]  /*7980*/  HMMA.16816.F32 R16, R156.reuse, R138, R16 ;  /* 0x0000008a9c10723c */ /* 0x040fe20000001810 */
[----:B------:R-:W2:Y:S05]  /*7990*/  LDSM.16.M88.4 R136, [R191+0xb800] ;  /* 0x00b80000bf88783b */ /* 0x000eaa0000000200 */
[C---:B----4-:R-:W-:Y:S06]  /*79a0*/  HMMA.16816.F32 R20, R156.reuse, R144, R20 ;  /* 0x000000909c14723c */ /* 0x050fec0000001814 */
[C---:B------:R-:W-:Y:S01]  /*79b0*/  HMMA.16816.F32 R24, R156.reuse, R146, R24 ;  /* 0x000000929c18723c */ /* 0x040fe20000001818 */
[----:B------:R-:W3:Y:S05]  /*79c0*/  LDSM.16.M88.4 R144, [R184+0x4800] ;  /* 0x00480000b890783b */ /* 0x000eea0000000200 */
[C---:B-----5:R-:W-:Y:S06]  /*79d0*/  HMMA.16816.F32 R28, R156.reuse, R152, R28 ;  /* 0x000000989c1c723c */ /* 0x060fec000000181c */
[----:B------:R-:W-:Y:S06]  /*79e0*/  HMMA.16816.F32 R32, R156, R154, R32 ;  /* 0x0000009a9c20723c */ /* 0x000fec0000001820 */
[C---:B------:R-:W-:Y:S06]  /*79f0*/  HMMA.16816.F32 R4, R164.reuse, R172, R4 ;  /* 0x000000aca404723c */ /* 0x040fec0000001804 */
[C---:B------:R-:W-:Y:S06]  /*7a00*/  HMMA.16816.F32 R8, R164.reuse, R174, R8 ;  /* 0x000000aea408723c */ /* 0x040fec0000001808 */
[C---:B-1----:R-:W-:Y:S06]  /*7a10*/  HMMA.16816.F32 R12, R164.reuse, R140, R12 ;  /* 0x0000008ca40c723c */ /* 0x042fec000000180c */
[C---:B------:R-:W-:Y:S01]  /*7a20*/  HMMA.16816.F32 R16, R164.reuse, R142, R16 ;  /* 0x0000008ea410723c */ /* 0x040fe20000001810 */
[----:B------:R-:W1:Y:S05]  /*7a30*/  LDSM.16.M88.4 R140, [R184+0x5000] ;  /* 0x00500000b88c783b */ /* 0x000e6a0000000200 */
[C---:B------:R-:W-:Y:S06]  /*7a40*/  HMMA.16816.F32 R20, R164.reuse, R148, R20 ;  /* 0x00000094a414723c */ /* 0x040fec0000001814 */
[C---:B------:R-:W-:Y:S06]  /*7a50*/  HMMA.16816.F32 R24, R164.reuse, R150, R24 ;  /* 0x00000096a418723c */ /* 0x040fec0000001818 */
[C---:B--2---:R-:W-:Y:S06]  /*7a60*/  HMMA.16816.F32 R28, R164.reuse, R136, R28 ;  /* 0x00000088a41c723c */ /* 0x044fec000000181c */
[----:B------:R-:W-:Y:S01]  /*7a70*/  HMMA.16816.F32 R32, R164, R138, R32 ;  /* 0x0000008aa420723c */ /* 0x000fe20000001820 */
[----:B------:R-:W2:Y:S01]  /*7a80*/  LDSM.16.M88.4 R136, [R184+0x5800] ;  /* 0x00580000b888783b */ /* 0x000ea20000000200 */
[----:B------:R-:W-:Y:S04]  /*7a90*/  DEPBAR.LE SB0, 0x0 ;  /* 0x000080000000791a */ /* 0x000fe80000000000 */
[C---:B------:R-:W-:Y:S01]  /*7aa0*/  HMMA.16816.F32 R4, R160.reuse, R168, R4 ;  /* 0x000000a8a004723c */ /* 0x040fe20000001804 */
[----:B------:R-:W-:Y:S05]  /*7ab0*/  BAR.SYNC.DEFER_BLOCKING 0x0 ;  /* 0x0000000000007b1d */ /* 0x000fea0000010000 */
[C---:B------:R-:W-:Y:S06]  /*7ac0*/  HMMA.16816.F32 R8, R160.reuse, R170, R8 ;  /* 0x000000aaa008723c */ /* 0x040fec0000001808 */
[C---:B---3--:R-:W-:Y:S06]  /*7ad0*/  HMMA.16816.F32 R12, R160.reuse, R144, R12 ;  /* 0x00000090a00c723c */ /* 0x048fec000000180c */
[C---:B------:R-:W-:Y:S06]  /*7ae0*/  HMMA.16816.F32 R16, R160.reuse, R146, R16 ;  /* 0x00000092a010723c */ /* 0x040fec0000001810 */
[----:B------:R-:W-:Y:S01]  /*7af0*/  FMNMX.FTZ R2, R4, R133, !PT ;  /* 0x0000008504027209 */ /* 0x000fe20007810000 */
[C---:B-1----:R-:W-:Y:S04]  /*7b00*/  HMMA.16816.F32 R20, R160.reuse, R140, R20 ;  /* 0x0000008ca014723c */ /* 0x042fe80000001814 */
[----:B------:R-:W-:Y:S02]  /*7b10*/  FMNMX.FTZ R3, R5, R2, !PT ;  /* 0x0000000205037209 */ /* 0x000fe40007810000 */
[----:B------:R-:W-:Y:S01]  /*7b20*/  FMNMX.FTZ R2, R6, R0, !PT ;  /* 0x0000000006027209 */ /* 0x000fe20007810000 */
[C---:B------:R-:W-:Y:S04]  /*7b30*/  HMMA.16816.F32 R24, R160.reuse, R142, R24 ;  /* 0x0000008ea018723c */ /* 0x040fe80000001818 */
[----:B------:R-:W-:Y:S02]  /*7b40*/  FMNMX.FTZ R132, R8, R3, !PT ;  /* 0x0000000308847209 */ /* 0x000fe40007810000 */
[----:B------:R-:W-:Y:S01]  /*7b50*/  FMNMX.FTZ R135, R7, R2, !PT ;  /* 0x0000000207877209 */ /* 0x000fe20007810000 */
[C---:B--2---:R-:W-:Y:S04]  /*7b60*/  HMMA.16816.F32 R28, R160.reuse, R136, R28 ;  /* 0x00000088a01c723c */ /* 0x044fe8000000181c */
        /* <DEDUP_REMOVED lines=27> */
.L_x_632:
[----:B---3--:R-:W1:Y:S01]  /*7d20*/  SHFL.BFLY PT, R139, R132, 0x2, 0x1f ;  /* 0x0c401f00848b7f89 */ /* 0x008e6200000e0000 */
[----:B------:R-:W-:Y:S02]  /*7d30*/  FMNMX.FTZ R2, R34, R3, !PT ;  /* 0x0000000322027209 */ /* 0x000fe40007810000 */
[----:B------:R-:W-:Y:S05]  /*7d40*/  SHF.L.U32 R247, R226, 0x1, RZ ;  /* 0x00000001e2f77819 */ /* 0x000fea00000006ff */
[----:B------:R-:W-:Y:S01]  /*7d50*/  LDSM.16.MT88.4 R140, [R192+0xc000] ;  /* 0x00c00000c08c783b */ /* 0x000fe20000004200 */
[----:B------:R-:W-:Y:S02]  /*7d60*/  FMNMX.FTZ R135, R35, R2, !PT ;  /* 0x0000000223877209 */ /* 0x000fe40007810000 */
[C---:B------:R-:W-:Y:S02]  /*7d70*/  IADD3 R243, R224.reuse, 0x3c6ef372, RZ ;  /* 0x3c6ef372e0f37810 */ /* 0x040fe40007ffe0ff */
[C---:B------:R-:W-:Y:S02]  /*7d80*/  IADD3 R245, R224.reuse, -0x61c88647, RZ ;  /* 0x9e3779b9e0f57810 */ /* 0x040fe40007ffe0ff */
[C---:B------:R-:W-:Y:S01]  /*7d90*/  IADD3 R239, R225.reuse, 0x76cf5d0a, RZ ;  /* 0x76cf5d0ae1ef7810 */ /* 0x040fe20007ffe0ff */
[----:B------:R-:W2:Y:S01]  /*7da0*/  SHFL.BFLY PT, R2, R135, 0x2, 0x1f ;  /* 0x0c401f0087027f89 */ /* 0x000ea200000e0000 */
[C---:B------:R-:W-:Y:S02]  /*7db0*/  IADD3 R242, R225.reuse, 0x32370b8f, RZ ;  /* 0x32370b8fe1f27810 */ /* 0x040fe40007ffe0ff */
[C---:B------:R-:W-:Y:S05]  /*7dc0*/  IADD3 R159, R224.reuse, 0x78dde6e4, RZ ;  /* 0x78dde6e4e09f7810 */ /* 0x040fea0007ffe0ff */
[----:B------:R-:W-:Y:S01]  /*7dd0*/  LDSM.16.MT88.4 R144, [R190+0xc000] ;  /* 0x00c00000be90783b */ /* 0x000fe20000004200 */
[C---:B------:R-:W-:Y:S02]  /*7de0*/  IADD3 R238, R224.reuse, -0x255992d5, RZ ;  /* 0xdaa66d2be0ee7810 */ /* 0x040fe40007ffe0ff */
[C---:B------:R-:W-:Y:S02]  /*7df0*/  IADD3 R158, R225.reuse, -0x56f99767, RZ ;  /* 0xa9066899e19e7810 */ /* 0x040fe40007ffe0ff */
[C---:B------:R-:W-:Y:S02]  /*7e00*/  IADD3 R157, R225.reuse, -0x126145ec, RZ ;  /* 0xed9eba14e19d7810 */ /* 0x040fe40007ffe0ff */
[----:B------:R-:W-:Y:S01]  /*7e10*/  IADD3 R156, R224, -0x4ab325aa, RZ ;  /* 0xb54cda56e09c7810 */ /* 0x000fe20007ffe0ff */
[----:B------:R-:W-:Y:S01]  /*7e20*/  LDSM.16.MT88.4 R148, [R189+0xc000] ;  /* 0x00c00000bd94783b */ /* 0x000fe20000004200 */
[----:B------:R-:W-:Y:S02]  /*7e30*/  IADD3 R226, R226, -0x1, RZ ;  /* 0xffffffffe2e27810 */ /* 0x000fe40007ffe0ff */
[----:B-1----:R-:W-:Y:S02]  /*7e40*/  FMNMX.FTZ R137, R132, R139, !PT ;  /* 0x0000008b84897209 */ /* 0x002fe40007810000 */
[----:B------:R-:W-:Y:S03]  /*7e50*/  IADD3 R139, R225, -0x4498517b, RZ ;  /* 0xbb67ae85e18b7810 */ /* 0x000fe60007ffe0ff */
[----:B------:R-:W1:Y:S01]  /*7e60*/  SHFL.BFLY PT, R136, R137, 0x1, 0x1f ;  /* 0x0c201f0089887f89 */ /* 0x000e6200000e0000 */
[----:B------:R-:W-:Y:S02]  /*7e70*/  LOP3.LUT R240, R231, R234, R139, 0x96, !PT ;  /* 0x000000eae7f07212 */ /* 0x000fe400078e968b */
[----:B--2---:R-:W-:Y:S02]  /*7e80*/  FMNMX.FTZ R134, R135, R2, !PT ;  /* 0x0000000287867209 */ /* 0x004fe40007810000 */
[--C-:B------:R-:W-:Y:S01]  /*7e90*/  LOP3.LUT R2, R235, R247, R225.reuse, 0x96, !PT ;  /* 0x000000f7eb027212 */ /* 0x100fe200078e96e1 */
[----:B------:R-:W-:Y:S01]  /*7ea0*/  IMAD.WIDE.U32 R240, R240, -0x326172a9, RZ ;  /* 0xcd9e8d57f0f07825 */ /* 0x000fe200078e00ff */
[----:B------:R-:W-:Y:S01]  /*7eb0*/  IADD3 R247, R247, 0x1, RZ ;  /* 0x00000001f7f77810 */ /* 0x000fe20007ffe0ff */
[----:B------:R-:W2:Y:S02]  /*7ec0*/  SHFL.BFLY PT, R3, R134, 0x1, 0x1f ;  /* 0x0c201f0086037f89 */ /* 0x000ea400000e0000 */
[----:B------:R-:W-:Y:S01]  /*7ed0*/  IMAD.WIDE.U32 R236, R2, -0x326172a9, RZ ;  /* 0xcd9e8d5702ec7825 */ /* 0x000fe200078e00ff */
[----:B------:R-:W-:Y:S04]  /*7ee0*/  LOP3.LUT R247, R235, R247, R225, 0x96, !PT ;  /* 0x000000f7ebf77212 */ /* 0x000fe800078e96e1 */
[----:B------:R-:W-:Y:S02]  /*7ef0*/  LOP3.LUT R135, R237, R232, R245, 0x96, !PT ;  /* 0x000000e8ed877212 */ /* 0x000fe400078e96f5 */
[----:B------:R-:W-:Y:S03]  /*7f00*/  LOP3.LUT R236, R241, R236, R243, 0x96, !PT ;  /* 0x000000ecf1ec7212 */ /* 0x000fe600078e96f3 */
[----:B------:R-:W-:Y:S01]  /*7f10*/  IMAD.WIDE.U32 R154, R135, -0x2daee0ad, RZ ;  /* 0xd2511f53879a7825 */ /* 0x000fe200078e00ff */
[----:B-1----:R-:W-:Y:S03]  /*7f20*/  FMNMX.FTZ R132, R137, R136, !PT ;  /* 0x0000008889847209 */ /* 0x002fe60007810000 */
[----:B------:R-:W-:Y:S01]  /*7f30*/  IMAD.WIDE.U32 R236, R236, -0x2daee0ad, RZ ;  /* 0xd2511f53ecec7825 */ /* 0x000fe200078e00ff */
[C---:B------:R-:W-:Y:S03]  /*7f40*/  FSETP.NEU.FTZ.AND P0, PT, R132.reuse, -INF , PT ;  /* 0xff8000008400780b */ /* 0x040fe60003f1d000 */
[C---:B------:R-:W-:Y:S01]  /*7f50*/  FMUL.FTZ R168, R132.reuse, UR4 ;  /* 0x0000000484a87c20 */ /* 0x040fe20008410000 */
[----:B------:R-:W-:Y:S01]  /*7f60*/  LOP3.LUT R154, R237, R154, R242, 0x96, !PT ;  /* 0x0000009aed9a7212 */ /* 0x000fe200078e96f2 */
[----:B------:R-:W-:Y:S01]  /*7f70*/  FADD.FTZ R133, -R132, R133 ;  /* 0x0000008584857221 */ /* 0x000fe20000010100 */
[----:B--2---:R-:W-:Y:S02]  /*7f80*/  FMNMX.FTZ R3, R134, R3, !PT ;  /* 0x0000000386037209 */ /* 0x004fe40007810000 */
[----:B------:R-:W-:Y:S01]  /*7f90*/  FSEL R168, R168, RZ, P0 ;  /* 0x000000ffa8a87208 */ /* 0x000fe20000000000 */
[----:B------:R-:W-:Y:S01]  /*7fa0*/  FMUL.FTZ R2, R133, UR4 ;  /* 0x0000000485027c20 */ /* 0x000fe20008410000 */
[C---:B------:R-:W-:Y:S01]  /*7fb0*/  FSETP.NEU.FTZ.AND P0, PT, R3.reuse, -INF , PT ;  /* 0xff8000000300780b */ /* 0x040fe20003f1d000 */
[----:B------:R-:W-:Y:S02]  /*7fc0*/  FMUL.FTZ R166, R3, UR4 ;  /* 0x0000000403a67c20 */ /* 0x000fe40008410000 */
[--C-:B------:R-:W-:Y:S01]  /*7fd0*/  FFMA.FTZ R135, R8, UR4, -R168.reuse ;  /* 0x0000000408877c23 */ /* 0x100fe200080108a8 */
[----:B------:R-:W-:Y:S01]  /*7fe0*/  LOP3.LUT R8, R155, R230, R239, 0x96, !PT ;  /* 0x000000e69b087212 */ /* 0x000fe200078e96ef */
[----:B------:R-:W-:Y:S04]  /*7ff0*/  IMAD.WIDE.U32 R154, R154, -0x326172a9, RZ ;  /* 0xcd9e8d579a9a7825 */ /* 0x000fe800078e00ff */
[--C-:B------:R-:W-:Y:S01]  /*8000*/  FFMA.FTZ R160, R9, UR4, -R168.reuse ;  /* 0x0000000409a07c23 */ /* 0x100fe200080108a8 */
[----:B------:R-:W1:Y:S01]  /*8010*/  MUFU.EX2 R2, R2 ;  /* 0x0000000200027308 */ /* 0x000e620000000800 */
[----:B------:R-:W-:Y:S01]  /*8020*/  FSEL R166, R166, RZ, P0 ;  /* 0x000000ffa6a67208 */ /* 0x000fe20000000000 */
[----:B------:R-:W-:Y:S04]  /*8030*/  IMAD.WIDE.U32 R152, R8, -0x326172a9, RZ ;  /* 0xcd9e8d5708987825 */ /* 0x000fe800078e00ff */
[--C-:B------:R-:W-:Y:S01]  /*8040*/  FFMA.FTZ R165, R4, UR4, -R168.reuse ;  /* 0x0000000404a57c23 */ /* 0x100fe200080108a8 */
[----:B------:R-:W-:Y:S01]  /*8050*/  FFMA.FTZ R163, R5, UR4, -R168 ;  /* 0x0000000405a37c23 */ /* 0x000fe200080108a8 */
[--C-:B------:R-:W-:Y:S01]  /*8060*/  FFMA.FTZ R164, R7, UR4, -R166.reuse ;  /* 0x0000000407a47c23 */ /* 0x100fe200080108a6 */
[----:B------:R-:W-:Y:S01]  /*8070*/  LOP3.LUT R152, R155, R152, R159, 0x96, !PT ;  /* 0x000000989b987212 */ /* 0x000fe200078e969f */
[----:B------:R-:W-:Y:S01]  /*8080*/  FFMA.FTZ R161, R10, UR4, -R166 ;  /* 0x000000040aa17c23 */ /* 0x000fe200080108a6 */
[----:B------:R-:W-:Y:S01]  /*8090*/  LOP3.LUT R8, R153, R240, R238, 0x96, !PT ;  /* 0x000000f099087212 */ /* 0x000fe200078e96ee */
[--C-:B------:R-:W-:Y:S01]  /*80a0*/  FFMA.FTZ R162, R11, UR4, -R166.reuse ;  /* 0x000000040ba27c23 */ /* 0x100fe200080108a6 */
[----:B------:R-:W-:Y:S01]  /*80b0*/  FFMA.FTZ R167, R6, UR4, -R166 ;  /* 0x0000000406a77c23 */ /* 0x000fe200080108a6 */
[----:B------:R-:W-:Y:S01]  /*80c0*/  IMAD.WIDE.U32 R152, R152, -0x2daee0ad, RZ ;  /* 0xd2511f5398987825 */ /* 0x000fe200078e00ff */
[----:B------:R-:W-:Y:S03]  /*80d0*/  MUFU.EX2 R135, R135 ;  /* 0x0000008700877308 */ /* 0x000fe60000000800 */
[----:B------:R-:W-:Y:S01]  /*80e0*/  FFMA.FTZ R169, R16, UR4, -R168 ;  /* 0x0000000410a97c23 */ /* 0x000fe200080108a8 */
[----:B------:R-:W-:Y:S04]  /*80f0*/  IMAD.WIDE.U32 R8, R8, -0x2daee0ad, RZ ;  /* 0xd2511f5308087825 */ /* 0x000fe800078e00ff */
[C---:B-1----:R-:W-:Y:S01]  /*8100*/  FMUL.FTZ R36, R2.reuse, R36 ;  /* 0x0000002402247220 */ /* 0x042fe20000410000 */
[C---:B------:R-:W-:Y:S01]  /*8110*/  FMUL.FTZ R37, R2.reuse, R37 ;  /* 0x0000002502257220 */ /* 0x040fe20000410000 */
[C---:B------:R-:W-:Y:S01]  /*8120*/  FMUL.FTZ R40, R2.reuse, R40 ;  /* 0x0000002802287220 */ /* 0x040fe20000410000 */
[----:B------:R-:W-:Y:S01]  /*8130*/  LOP3.LUT R8, R153, R8, R158, 0x96, !PT ;  /* 0x0000000899087212 */ /* 0x000fe200078e969e */
[----:B------:R-:W1:Y:S01]  /*8140*/  MUFU.EX2 R160, R160 ;  /* 0x000000a000a07308 */ /* 0x000e620000000800 */
[----:B------:R-:W-:Y:S01]  /*8150*/  LOP3.LUT R236, R9, R236, R157, 0x96, !PT ;  /* 0x000000ec09ec7212 */ /* 0x000fe200078e969d */
[C---:B------:R-:W-:Y:S01]  /*8160*/  FMUL.FTZ R41, R2.reuse, R41 ;  /* 0x0000002902297220 */ /* 0x040fe20000410000 */
[----:B------:R-:W-:Y:S01]  /*8170*/  FMUL.FTZ R44, R2, R44 ;  /* 0x0000002c022c7220 */ /* 0x000fe20000410000 */
[----:B------:R-:W-:Y:S04]  /*8180*/  IMAD.WIDE.U32 R8, R8, -0x326172a9, RZ ;  /* 0xcd9e8d5708087825 */ /* 0x000fe800078e00ff */
[C---:B------:R-:W-:Y:S01]  /*8190*/  FMUL.FTZ R45, R2.reuse, R45 ;  /* 0x0000002d022d7220 */ /* 0x040fe20000410000 */
[----:B------:R-:W-:Y:S01]  /*81a0*/  FMUL.FTZ R48, R2, R48 ;  /* 0x0000003002307220 */ /* 0x000fe20000410000 */
[----:B------:R-:W-:Y:S01]  /*81b0*/  IMAD.WIDE.U32 R236, R236, -0x326172a9, RZ ;  /* 0xcd9e8d57ecec7825 */ /* 0x000fe200078e00ff */
[----:B------:R-:W-:Y:S01]  /*81c0*/  SHF.R.U32.HI R4, RZ, 0x10, R8 ;  /* 0x00000010ff047819 */ /* 0x000fe20000011608 */
[----:B------:R-:W-:Y:S01]  /*81d0*/  MUFU.EX2 R161, R161 ;  /* 0x000000a100a17308 */ /* 0x000fe20000000800 */
[----:B------:R-:W-:Y:S01]  /*81e0*/  LOP3.LUT R11, R8, 0xffff, RZ, 0xc0, !PT ;  /* 0x0000ffff080b7812 */ /* 0x000fe200078ec0ff */
[----:B------:R-:W-:Y:S01]  /*81f0*/  FMUL.FTZ R49, R2, R49 ;  /* 0x0000003102317220 */ /* 0x000fe20000410000 */
[----:B------:R-:W-:Y:S01]  /*8200*/  LOP3.LUT R7, R4, 0xff, RZ, 0xc0, !PT ;  /* 0x000000ff04077812 */ /* 0x000fe200078ec0ff */
[----:B------:R-:W-:Y:S01]  /*8210*/  FADD.FTZ R4, -R3, R0 ;  /* 0x0000000003047221 */ /* 0x000fe20000010100 */
[----:B------:R-:W-:Y:S01]  /*8220*/  LOP3.LUT R5, R9, R236, R156, 0x96, !PT ;  /* 0x000000ec09057212 */ /* 0x000fe200078e969c */
[----:B------:R-:W-:Y:S01]  /*8230*/  FMUL.FTZ R52, R2, R52 ;  /* 0x0000003402347220 */ /* 0x000fe20000410000 */
[----:B------:R-:W-:Y:S01]  /*8240*/  LOP3.LUT R138, R8, 0xff, RZ, 0xc0, !PT ;  /* 0x000000ff088a7812 */ /* 0x000fe200078ec0ff */
[----:B------:R-:W-:Y:S02]  /*8250*/  FMUL.FTZ R0, R4, UR4 ;  /* 0x0000000404007c20 */ /* 0x000fe40008410000 */
[----:B------:R-:W2:Y:S01]  /*8260*/  MUFU.EX2 R162, R162 ;  /* 0x000000a200a27308 */ /* 0x000ea20000000800 */
[----:B------:R-:W-:Y:S01]  /*8270*/  SHF.R.U32.HI R6, RZ, 0x18, R8 ;  /* 0x00000018ff067819 */ /* 0x000fe20000011608 */
[C---:B------:R-:W-:Y:S01]  /*8280*/  FMUL.FTZ R53, R2.reuse, R53 ;  /* 0x0000003502357220 */ /* 0x040fe20000410000 */
[C---:B------:R-:W-:Y:S01]  /*8290*/  LOP3.LUT R9, R5.reuse, 0xffff, RZ, 0xc0, !PT ;  /* 0x0000ffff05097812 */ /* 0x040fe200078ec0ff */
[C---:B------:R-:W-:Y:S01]  /*82a0*/  FMUL.FTZ R56, R2.reuse, R56 ;  /* 0x0000003802387220 */ /* 0x040fe20000410000 */
[----:B------:R-:W-:Y:S01]  /*82b0*/  SHF.R.U32.HI R8, RZ, 0x10, R5 ;  /* 0x00000010ff087819 */ /* 0x000fe20000011605 */
[C---:B------:R-:W-:Y:S01]  /*82c0*/  FMUL.FTZ R57, R2.reuse, R57 ;  /* 0x0000003902397220 */ /* 0x040fe20000410000 */
[----:B------:R-:W-:Y:S03]  /*82d0*/  LOP3.LUT R136, R5, 0xff, RZ, 0xc0, !PT ;  /* 0x000000ff05887812 */ /* 0x000fe600078ec0ff */
[----:B------:R-:W-:Y:S01]  /*82e0*/  MUFU.EX2 R165, R165 ;  /* 0x000000a500a57308 */ /* 0x000fe20000000800 */
[----:B------:R-:W-:Y:S01]  /*82f0*/  SHF.R.U32.HI R11, RZ, 0x8, R11 ;  /* 0x00000008ff0b7819 */ /* 0x000fe2000001160b */
[C---:B------:R-:W-:Y:S01]  /*8300*/  FMUL.FTZ R60, R2.reuse, R60 ;  /* 0x0000003c023c7220 */ /* 0x040fe20000410000 */
[----:B------:R-:W-:Y:S01]  /*8310*/  SHF.R.U32.HI R9, RZ, 0x8, R9 ;  /* 0x00000008ff097819 */ /* 0x000fe20000011609 */
[----:B------:R-:W-:Y:S01]  /*8320*/  FMUL.FTZ R61, R2, R61 ;  /* 0x0000003d023d7220 */ /* 0x000fe20000410000 */
[----:B------:R-:W-:Y:S01]  /*8330*/  LOP3.LUT R8, R8, 0xff, RZ, 0xc0, !PT ;  /* 0x000000ff08087812 */ /* 0x000fe200078ec0ff */
[----:B------:R-:W-:Y:S01]  /*8340*/  FMUL.FTZ R64, R2, R64 ;  /* 0x0000004002407220 */ /* 0x000fe20000410000 */
[----:B------:R-:W-:Y:S03]  /*8350*/  SHF.R.U32.HI R5, RZ, 0x18, R5 ;  /* 0x00000018ff057819 */ /* 0x000fe60000011605 */
[----:B------:R-:W3:Y:S01]  /*8360*/  MUFU.EX2 R163, R163 ;  /* 0x000000a300a37308 */ /* 0x000ee20000000800 */
[----:B------:R-:W-:Y:S01]  /*8370*/  PRMT R138, R138, 0x5410, R11 ;  /* 0x000054108a8a7816 */ /* 0x000fe2000000000b */
[----:B------:R-:W-:Y:S01]  /*8380*/  FMUL.FTZ R65, R2, R65 ;  /* 0x0000004102417220 */ /* 0x000fe20000410000 */
[----:B------:R-:W-:Y:S01]  /*8390*/  PRMT R136, R136, 0x5410, R9 ;  /* 0x0000541088887816 */ /* 0x000fe20000000009 */
[----:B------:R-:W-:Y:S01]  /*83a0*/  FMUL.FTZ R9, R2, R125 ;  /* 0x0000007d02097220 */ /* 0x000fe20000410000 */
[----:B------:R-:W-:Y:S01]  /*83b0*/  PRMT R4, R8, 0x5410, R5 ;  /* 0x0000541008047816 */ /* 0x000fe20000000005 */
[C---:B------:R-:W-:Y:S01]  /*83c0*/  FMUL.FTZ R8, R2.reuse, R124 ;  /* 0x0000007c02087220 */ /* 0x040fe20000410000 */
[----:B------:R-:W-:Y:S03]  /*83d0*/  PRMT R6, R7, 0x5410, R6 ;  /* 0x0000541007067816 */ /* 0x000fe60000000006 */
[----:B------:R-:W-:Y:S01]  /*83e0*/  MUFU.EX2 R167, R167 ;  /* 0x000000a700a77308 */ /* 0x000fe20000000800 */
[--C-:B------:R-:W-:Y:S01]  /*83f0*/  HSET2.LE.AND R138, R138, R217.reuse, PT ;  /* 0x000000d98a8a7233 */ /* 0x100fe20003803000 */
[C---:B------:R-:W-:Y:S01]  /*8400*/  FMUL.FTZ R68, R2.reuse, R68 ;  /* 0x0000004402447220 */ /* 0x040fe20000410000 */
[--C-:B------:R-:W-:Y:S01]  /*8410*/  HSET2.LE.AND R136, R136, R217.reuse, PT ;  /* 0x000000d988887233 */ /* 0x100fe20003803000 */
[C---:B------:R-:W-:Y:S01]  /*8420*/  FMUL.FTZ R69, R2.reuse, R69 ;  /* 0x0000004502457220 */ /* 0x040fe20000410000 */
[--C-:B------:R-:W-:Y:S01]  /*8430*/  HSET2.LE.AND R139, R6, R217.reuse, PT ;  /* 0x000000d9068b7233 */ /* 0x100fe20003803000 */
[----:B------:R-:W-:Y:S01]  /*8440*/  FMUL.FTZ R72, R2, R72 ;  /* 0x0000004802487220 */ /* 0x000fe20000410000 */
[--C-:B------:R-:W-:Y:S03]  /*8450*/  HSET2.LE.AND R137, R4, R217.reuse, PT ;  /* 0x000000d904897233 */ /* 0x100fe60003803000 */
[----:B------:R-:W4:Y:S01]  /*8460*/  MUFU.EX2 R164, R164 ;  /* 0x000000a400a47308 */ /* 0x000f220000000800 */
[----:B-1----:R-:W-:Y:S01]  /*8470*/  F2FP.F16.F32.PACK_AB R7, R160, R135 ;  /* 0x00000087a007723e */ /* 0x002fe200000000ff */
[----:B------:R-:W-:Y:S01]  /*8480*/  FMUL.FTZ R73, R2, R73 ;  /* 0x0000004902497220 */ /* 0x000fe20000410000 */
[----:B--2---:R-:W-:Y:S01]  /*8490*/  F2FP.F16.F32.PACK_AB R6, R162, R161 ;  /* 0x000000a1a206723e */ /* 0x004fe200000000ff */
[C---:B------:R-:W-:Y:S01]  /*84a0*/  FMUL.FTZ R76, R2.reuse, R76 ;  /* 0x0000004c024c7220 */ /* 0x040fe20000410000 */
[----:B---3--:R-:W-:Y:S01]  /*84b0*/  F2FP.F16.F32.PACK_AB R5, R163, R165 ;  /* 0x000000a5a305723e */ /* 0x008fe200000000ff */
[----:B------:R-:W-:Y:S01]  /*84c0*/  FMUL.FTZ R77, R2, R77 ;  /* 0x0000004d024d7220 */ /* 0x000fe20000410000 */
[----:B------:R-:W-:Y:S03]  /*84d0*/  LOP3.LUT R138, R138, R7, RZ, 0xc0, !PT ;  /* 0x000000078a8a7212 */ /* 0x000fe600078ec0ff */
[----:B------:R-:W1:Y:S01]  /*84e0*/  MUFU.EX2 R0, R0 ;  /* 0x0000000000007308 */ /* 0x000e620000000800 */
[----:B------:R-:W-:Y:S01]  /*84f0*/  LOP3.LUT R139, R139, R6, RZ, 0xc0, !PT ;  /* 0x000000068b8b7212 */ /* 0x000fe200078ec0ff */
[----:B------:R-:W-:Y:S01]  /*8500*/  FMUL.FTZ R80, R2, R80 ;  /* 0x0000005002507220 */ /* 0x000fe20000410000 */
[----:B------:R-:W-:Y:S01]  /*8510*/  LOP3.LUT R136, R136, R5, RZ, 0xc0, !PT ;  /* 0x0000000588887212 */ /* 0x000fe200078ec0ff */
[C---:B------:R-:W-:Y:S01]  /*8520*/  FMUL.FTZ R5, R2.reuse, R129 ;  /* 0x0000008102057220 */ /* 0x040fe20000410000 */
[C---:B------:R-:W-:Y:S01]  /*8530*/  FMUL.FTZ R81, R2.reuse, R81 ;  /* 0x0000005102517220 */ /* 0x040fe20000410000 */
[C---:B------:R-:W-:Y:S01]  /*8540*/  FMUL.FTZ R84, R2.reuse, R84 ;  /* 0x0000005402547220 */ /* 0x040fe20000410000 */
[C---:B------:R-:W-:Y:S01]  /*8550*/  FMUL.FTZ R85, R2.reuse, R85 ;  /* 0x0000005502557220 */ /* 0x040fe20000410000 */
[----:B------:R-:W-:Y:S01]  /*8560*/  FMUL.FTZ R88, R2, R88 ;  /* 0x0000005802587220 */ /* 0x000fe20000410000 */
[----:B----4-:R-:W-:Y:S01]  /*8570*/  F2FP.F16.F32.PACK_AB R4, R164, R167 ;  /* 0x000000a7a404723e */ /* 0x010fe200000000ff */
[C---:B------:R-:W-:Y:S01]  /*8580*/  FMUL.FTZ R89, R2.reuse, R89 ;  /* 0x0000005902597220 */ /* 0x040fe20000410000 */
[C---:B------:R-:W-:Y:S01]  /*8590*/  FMUL.FTZ R92, R2.reuse, R92 ;  /* 0x0000005c025c7220 */ /* 0x040fe20000410000 */
[C---:B------:R-:W-:Y:S01]  /*85a0*/  FMUL.FTZ R93, R2.reuse, R93 ;  /* 0x0000005d025d7220 */ /* 0x040fe20000410000 */
[----:B------:R-:W-:Y:S01]  /*85b0*/  LOP3.LUT R137, R137, R4, RZ, 0xc0, !PT ;  /* 0x0000000489897212 */ /* 0x000fe200078ec0ff */
[----:B------:R-:W-:Y:S01]  /*85c0*/  FMUL.FTZ R4, R2, R128 ;  /* 0x0000008002047220 */ /* 0x000fe20000410000 */
[----:B------:R-:W-:Y:S01]  /*85d0*/  IADD3 R236, R224, 0x1715609d, RZ ;  /* 0x1715609de0ec7810 */ /* 0x000fe20007ffe0ff */
[----:B------:R-:W-:Y:S01]  /*85e0*/  FMUL.FTZ R96, R2, R96 ;  /* 0x0000006002607220 */ /* 0x000fe20000410000 */
[C---:B-1----:R-:W-:Y:S01]  /*85f0*/  FMUL.FTZ R6, R0.reuse, R130 ;  /* 0x0000008200067220 */ /* 0x042fe20000410000 */
[C---:B------:R-:W-:Y:S01]  /*8600*/  FMUL.FTZ R7, R0.reuse, R131 ;  /* 0x0000008300077220 */ /* 0x040fe20000410000 */
[C---:B------:R-:W-:Y:S01]  /*8610*/  FMUL.FTZ R10, R0.reuse, R126 ;  /* 0x0000007e000a7220 */ /* 0x040fe20000410000 */
[----:B------:R-:W1:Y:S01]  /*8620*/  LDSM.16.MT88.4 R128, [R188+0xc000] ;  /* 0x00c00000bc80783b */ /* 0x000e620000004200 */
[C---:B------:R-:W-:Y:S01]  /*8630*/  FMUL.FTZ R11, R0.reuse, R127 ;  /* 0x0000007f000b7220 */ /* 0x040fe20000410000 */
[C---:B------:R-:W-:Y:S01]  /*8640*/  FMUL.FTZ R38, R0.reuse, R38 ;  /* 0x0000002600267220 */ /* 0x040fe20000410000 */
[C---:B------:R-:W-:Y:S01]  /*8650*/  FMUL.FTZ R39, R0.reuse, R39 ;  /* 0x0000002700277220 */ /* 0x040fe20000410000 */
[C---:B------:R-:W-:Y:S01]  /*8660*/  FMUL.FTZ R42, R0.reuse, R42 ;  /* 0x0000002a002a7220 */ /* 0x040fe20000410000 */
[C---:B------:R-:W-:Y:S01]  /*8670*/  HMMA.16816.F32 R4, R136.reuse, R140, R4 ;  /* 0x0000008c8804723c */ /* 0x040fe20000001804 */
[----:B------:R-:W-:Y:S02]  /*8680*/  MUFU.EX2 R169, R169 ;  /* 0x000000a900a97308 */ /* 0x000fe40000000800 */
[----:B------:R-:W2:Y:S02]  /*8690*/  LDSM.16.MT88.4 R124, [R192+0xe000] ;  /* 0x00e00000c07c783b */ /* 0x000ea40000004200 */
[C---:B------:R-:W-:Y:S01]  /*86a0*/  FMUL.FTZ R43, R0.reuse, R43 ;  /* 0x0000002b002b7220 */ /* 0x040fe20000410000 */
[C---:B------:R-:W-:Y:S05]  /*86b0*/  HMMA.16816.F32 R8, R136.reuse, R142, R8 ;  /* 0x0000008e8808723c */ /* 0x040fea0000001808 */
[----:B------:R-:W3:Y:S01]  /*86c0*/  LDSM.16.MT88.4 R140, [R190+0xe000] ;  /* 0x00e00000be8c783b */ /* 0x000ee20000004200 */
[C---:B------:R-:W-:Y:S05]  /*86d0*/  HMMA.16816.F32 R36, R136.reuse, R144, R36 ;  /* 0x000000908824723c */ /* 0x040fea0000001824 */
[C---:B------:R-:W-:Y:S01]  /*86e0*/  FMUL.FTZ R46, R0.reuse, R46 ;  /* 0x0000002e002e7220 */ /* 0x040fe20000410000 */
[C---:B------:R-:W-:Y:S01]  /*86f0*/  HMMA.16816.F32 R40, R136.reuse, R146, R40 ;  /* 0x000000928828723c */ /* 0x040fe20000001828 */
[----:B------:R-:W4:Y:S04]  /*8700*/  LDSM.16.MT88.4 R144, [R189+0xe000] ;  /* 0x00e00000bd90783b */ /* 0x000f280000004200 */
[C---:B------:R-:W-:Y:S01]  /*8710*/  FMUL.FTZ R47, R0.reuse, R47 ;  /* 0x0000002f002f7220 */ /* 0x040fe20000410000 */
[C---:B------:R-:W-:Y:S01]  /*8720*/  FMUL.FTZ R50, R0.reuse, R50 ;  /* 0x0000003200327220 */ /* 0x040fe20000410000 */
[C---:B------:R-:W-:Y:S01]  /*8730*/  FMUL.FTZ R51, R0.reuse, R51 ;  /* 0x0000003300337220 */ /* 0x040fe20000410000 */
[C---:B------:R-:W-:Y:S03]  /*8740*/  FMUL.FTZ R54, R0.reuse, R54 ;  /* 0x0000003600367220 */ /* 0x040fe60000410000 */
[C---:B------:R-:W-:Y:S01]  /*8750*/  FMUL.FTZ R55, R0.reuse, R55 ;  /* 0x0000003700377220 */ /* 0x040fe20000410000 */
[C---:B------:R-:W-:Y:S03]  /*8760*/  HMMA.16816.F32 R44, R136.reuse, R148, R44 ;  /* 0x00000094882c723c */ /* 0x040fe6000000182c */
[C---:B------:R-:W-:Y:S01]  /*8770*/  FMUL.FTZ R58, R0.reuse, R58 ;  /* 0x0000003a003a7220 */ /* 0x040fe20000410000 */
[C---:B------:R-:W-:Y:S01]  /*8780*/  FMUL.FTZ R59, R0.reuse, R59 ;  /* 0x0000003b003b7220 */ /* 0x040fe20000410000 */
[C---:B------:R-:W-:Y:S01]  /*8790*/  FMUL.FTZ R62, R0.reuse, R62 ;  /* 0x0000003e003e7220 */ /* 0x040fe20000410000 */
[C---:B------:R-:W-:Y:S01]  /*87a0*/  HMMA.16816.F32 R48, R136.reuse, R150, R48 ;  /* 0x000000968830723c */ /* 0x040fe20000001830 */
[----:B------:R-:W-:Y:S04]  /*87b0*/  LDSM.16.MT88.4 R148, [R188+0xc800] ;  /* 0x00c80000bc94783b */ /* 0x000fe80000004200 */
[C---:B------:R-:W-:Y:S01]  /*87c0*/  FMUL.FTZ R63, R0.reuse, R63 ;  /* 0x0000003f003f7220 */ /* 0x040fe20000410000 */
[C---:B-1----:R-:W-:Y:S05]  /*87d0*/  HMMA.16816.F32 R52, R136.reuse, R128, R52 ;  /* 0x000000808834723c */ /* 0x042fea0000001834 */
[C---:B------:R-:W-:Y:S01]  /*87e0*/  FMUL.FTZ R66, R0.reuse, R66 ;  /* 0x0000004200427220 */ /* 0x040fe20000410000 */
[C---:B------:R-:W-:Y:S01]  /*87f0*/  HMMA.16816.F32 R56, R136.reuse, R130, R56 ;  /* 0x000000828838723c */ /* 0x040fe20000001838 */
[----:B------:R-:W1:Y:S04]  /*8800*/  LDSM.16.MT88.4 R128, [R188+0xe000] ;  /* 0x00e00000bc80783b */ /* 0x000e680000004200 */
[C---:B------:R-:W-:Y:S01]  /*8810*/  FMUL.FTZ R67, R0.reuse, R67 ;  /* 0x0000004300437220 */ /* 0x040fe20000410000 */
[C---:B--2---:R-:W-:Y:S05]  /*8820*/  HMMA.16816.F32 R60, R136.reuse, R124, R60 ;  /* 0x0000007c883c723c */ /* 0x044fea000000183c */
[C---:B------:R-:W-:Y:S01]  /*8830*/  FMUL.FTZ R70, R0.reuse, R70 ;  /* 0x0000004600467220 */ /* 0x040fe20000410000 */
[C---:B------:R-:W-:Y:S01]  /*8840*/  HMMA.16816.F32 R64, R136.reuse, R126, R64 ;  /* 0x0000007e8840723c */ /* 0x040fe20000001840 */
[----:B------:R-:W2:Y:S04]  /*8850*/  LDSM.16.MT88.4 R124, [R192+0x10000] ;  /* 0x01000000c07c783b */ /* 0x000ea80000004200 */
[C---:B------:R-:W-:Y:S01]  /*8860*/  FMUL.FTZ R71, R0.reuse, R71 ;  /* 0x0000004700477220 */ /* 0x040fe20000410000 */
[C---:B------:R-:W-:Y:S01]  /*8870*/  FMUL.FTZ R74, R0.reuse, R74 ;  /* 0x0000004a004a7220 */ /* 0x040fe20000410000 */
[C---:B------:R-:W-:Y:S01]  /*8880*/  FMUL.FTZ R75, R0.reuse, R75 ;  /* 0x0000004b004b7220 */ /* 0x040fe20000410000 */
[C---:B------:R-:W-:Y:S03]  /*8890*/  FMUL.FTZ R78, R0.reuse, R78 ;  /* 0x0000004e004e7220 */ /* 0x040fe60000410000 */
[C---:B------:R-:W-:Y:S01]  /*88a0*/  FMUL.FTZ R79, R0.reuse, R79 ;  /* 0x0000004f004f7220 */ /* 0x040fe20000410000 */
[C---:B---3--:R-:W-:Y:S03]  /*88b0*/  HMMA.16816.F32 R68, R136.reuse, R140, R68 ;  /* 0x0000008c8844723c */ /* 0x048fe60000001844 */
[C---:B------:R-:W-:Y:S01]  /*88c0*/  FMUL.FTZ R82, R0.reuse, R82 ;  /* 0x0000005200527220 */ /* 0x040fe20000410000 */
[C---:B------:R-:W-:Y:S01]  /*88d0*/  FMUL.FTZ R83, R0.reuse, R83 ;  /* 0x0000005300537220 */ /* 0x040fe20000410000 */
[C---:B------:R-:W-:Y:S01]  /*88e0*/  FMUL.FTZ R86, R0.reuse, R86 ;  /* 0x0000005600567220 */ /* 0x040fe20000410000 */
[C---:B------:R-:W-:Y:S01]  /*88f0*/  HMMA.16816.F32 R72, R136.reuse, R142, R72 ;  /* 0x0000008e8848723c */ /* 0x040fe20000001848 */
[----:B------:R-:W3:Y:S04]  /*8900*/  LDSM.16.MT88.4 R140, [R190+0x10000] ;  /* 0x01000000be8c783b */ /* 0x000ee80000004200 */
[C---:B------:R-:W-:Y:S01]  /*8910*/  FMUL.FTZ R87, R0.reuse, R87 ;  /* 0x0000005700577220 */ /* 0x040fe20000410000 */
[C---:B----4-:R-:W-:Y:S05]  /*8920*/  HMMA.16816.F32 R76, R136.reuse, R144, R76 ;  /* 0x00000090884c723c */ /* 0x050fea000000184c */
[C---:B------:R-:W-:Y:S01]  /*8930*/  FMUL.FTZ R90, R0.reuse, R90 ;  /* 0x0000005a005a7220 */ /* 0x040fe20000410000 */
[C---:B------:R-:W-:Y:S05]  /*8940*/  HMMA.16816.F32 R80, R136.reuse, R146, R80 ;  /* 0x000000928850723c */ /* 0x040fea0000001850 */
[C---:B------:R-:W-:Y:S01]  /*8950*/  FMUL.FTZ R91, R0.reuse, R91 ;  /* 0x0000005b005b7220 */ /* 0x040fe20000410000 */
[C---:B-1----:R-:W-:Y:S05]  /*8960*/  HMMA.16816.F32 R84, R136.reuse, R128, R84 ;  /* 0x000000808854723c */ /* 0x042fea0000001854 */
[C---:B------:R-:W-:Y:S01]  /*8970*/  FMUL.FTZ R94, R0.reuse, R94 ;  /* 0x0000005e005e7220 */ /* 0x040fe20000410000 */
[C---:B------:R-:W-:Y:S01]  /*8980*/  HMMA.16816.F32 R88, R136.reuse, R130, R88 ;  /* 0x000000828858723c */ /* 0x040fe20000001858 */
[----:B------:R-:W1:Y:S04]  /*8990*/  LDSM.16.MT88.4 R128, [R189+0x10000] ;  /* 0x01000000bd80783b */ /* 0x000e680000004200 */
[----:B------:R-:W-:Y:S01]  /*89a0*/  FMUL.FTZ R95, R0, R95 ;  /* 0x0000005f005f7220 */ /* 0x000fe20000410000 */
[----:B------:R-:W-:Y:S01]  /*89b0*/  FMUL.FTZ R97, R2, R97 ;  /* 0x0000006102617220 */ /* 0x000fe20000410000 */
[C---:B------:R-:W-:Y:S01]  /*89c0*/  FMUL.FTZ R98, R0.reuse, R98 ;  /* 0x0000006200627220 */ /* 0x040fe20000410000 */
[----:B------:R-:W-:Y:S03]  /*89d0*/  FMUL.FTZ R99, R0, R99 ;  /* 0x0000006300637220 */ /* 0x000fe60000410000 */
[----:B------:R-:W-:Y:S01]  /*89e0*/  LOP3.LUT R144, R237, R154, R236, 0x96, !PT ;  /* 0x0000009aed907212 */ /* 0x000fe200078e96ec */
[C---:B--2---:R-:W-:Y:S03]  /*89f0*/  HMMA.16816.F32 R92, R136.reuse, R124, R92 ;  /* 0x0000007c885c723c */ /* 0x044fe6000000185c */
[C---:B------:R-:W-:Y:S01]  /*8a00*/  FMUL.FTZ R100, R2.reuse, R100 ;  /* 0x0000006402647220 */ /* 0x040fe20000410000 */
[----:B------:R-:W-:Y:S01]  /*8a10*/  FMUL.FTZ R101, R2, R101 ;  /* 0x0000006502657220 */ /* 0x000fe20000410000 */
[C---:B------:R-:W-:Y:S01]  /*8a20*/  FMUL.FTZ R102, R0.reuse, R102 ;  /* 0x0000006600667220 */ /* 0x040fe20000410000 */
[C---:B------:R-:W-:Y:S05]  /*8a30*/  HMMA.16816.F32 R96, R136.reuse, R126, R96 ;  /* 0x0000007e8860723c */ /* 0x040fea0000001860 */
[----:B------:R-:W-:Y:S01]  /*8a40*/  FMUL.FTZ R103, R0, R103 ;  /* 0x0000006700677220 */ /* 0x000fe20000410000 */
[----:B------:R-:W-:Y:S05]  /*8a50*/  IMAD.WIDE.U32 R144, R144, -0x2daee0ad, RZ ;  /* 0xd2511f5390907825 */ /* 0x000fea00078e00ff */
[----:B------:R-:W-:Y:S01]  /*8a60*/  FFMA.FTZ R170, R17, UR4, -R168 ;  /* 0x0000000411aa7c23 */ /* 0x000fe200080108a8 */
[----:B------:R-:W-:Y:S01]  /*8a70*/  LOP3.LUT R124, R144, 0xffff, RZ, 0xc0, !PT ;  /* 0x0000ffff907c7812 */ /* 0x000fe200078ec0ff */
[C---:B---3--:R-:W-:Y:S04]  /*8a80*/  HMMA.16816.F32 R100, R136.reuse, R140, R100 ;  /* 0x0000008c8864723c */ /* 0x048fe80000001864 */
[----:B------:R-:W-:Y:S01]  /*8a90*/  MUFU.EX2 R170, R170 ;  /* 0x000000aa00aa7308 */ /* 0x000fe20000000800 */
[----:B------:R-:W-:Y:S01]  /*8aa0*/  FFMA.FTZ R171, R18, UR4, -R166 ;  /* 0x0000000412ab7c23 */ /* 0x000fe200080108a6 */
[----:B------:R-:W-:Y:S01]  /*8ab0*/  LOP3.LUT R16, R144, 0xff, RZ, 0xc0, !PT ;  /* 0x000000ff90107812 */ /* 0x000fe200078ec0ff */
[C---:B------:R-:W-:Y:S01]  /*8ac0*/  FMUL.FTZ R104, R2.reuse, R104 ;  /* 0x0000006802687220 */ /* 0x040fe20000410000 */
[----:B------:R-:W-:Y:S03]  /*8ad0*/  SHF.R.U32.HI R17, RZ, 0x8, R124 ;  /* 0x00000008ff117819 */ /* 0x000fe6000001167c */
[----:B------:R-:W-:Y:S01]  /*8ae0*/  FMUL.FTZ R105, R2, R105 ;  /* 0x0000006902697220 */ /* 0x000fe20000410000 */
[----:B------:R-:W-:Y:S02]  /*8af0*/  SHF.R.U32.HI R18, RZ, 0x10, R144 ;  /* 0x00000010ff127819 */ /* 0x000fe40000011690 */
[----:B------:R-:W-:Y:S01]  /*8b00*/  MUFU.EX2 R171, R171 ;  /* 0x000000ab00ab7308 */ /* 0x000fe20000000800 */
[----:B------:R-:W-:Y:S01]  /*8b10*/  IADD3 R237, R225, 0x646e171e, RZ ;  /* 0x646e171ee1ed7810 */ /* 0x000fe20007ffe0ff */
[C---:B------:R-:W-:Y:S01]  /*8b20*/  FMUL.FTZ R106, R0.reuse, R106 ;  /* 0x0000006a006a7220 */ /* 0x040fe20000410000 */
[----:B------:R-:W-:Y:S01]  /*8b30*/  FMUL.FTZ R107, R0, R107 ;  /* 0x0000006b006b7220 */ /* 0x000fe20000410000 */
[----:B------:R-:W-:Y:S01]  /*8b40*/  PRMT R140, R16, 0x5410, R17 ;  /* 0x00005410108c7816 */ /* 0x000fe20000000011 */
[----:B------:R-:W-:Y:S01]  /*8b50*/  FFMA.FTZ R172, R19, UR4, -R166 ;  /* 0x0000000413ac7c23 */ /* 0x000fe200080108a6 */
[----:B------:R-:W-:Y:S01]  /*8b60*/  LOP3.LUT R127, R18, 0xff, RZ, 0xc0, !PT ;  /* 0x000000ff127f7812 */ /* 0x000fe200078ec0ff */
[C---:B------:R-:W-:Y:S01]  /*8b70*/  FMUL.FTZ R16, R2.reuse, R120 ;  /* 0x0000007802107220 */ /* 0x040fe20000410000 */
[----:B------:R-:W-:Y:S01]  /*8b80*/  LOP3.LUT R152, R145, R152, R237, 0x96, !PT ;  /* 0x0000009891987212 */ /* 0x000fe200078e96ed */
[----:B------:R-:W-:Y:S01]  /*8b90*/  FMUL.FTZ R17, R2, R121 ;  /* 0x0000007902117220 */ /* 0x000fe20000410000 */
[C---:B------:R-:W-:Y:S01]  /*8ba0*/  HMMA.16816.F32 R104, R136.reuse, R142, R104 ;  /* 0x0000008e8868723c */ /* 0x040fe20000001868 */
[----:B------:R-:W2:Y:S02]  /*8bb0*/  MUFU.EX2 R172, R172 ;  /* 0x000000ac00ac7308 */ /* 0x000ea40000000800 */
[C---:B------:R-:W-:Y:S01]  /*8bc0*/  FMUL.FTZ R18, R0.reuse, R122 ;  /* 0x0000007a00127220 */ /* 0x040fe20000410000 */
[----:B------:R-:W-:Y:S01]  /*8bd0*/  FMUL.FTZ R19, R0, R123 ;  /* 0x0000007b00137220 */ /* 0x000fe20000410000 */
[----:B------:R-:W-:Y:S01]  /*8be0*/  LOP3.LUT R125, R152, 0xffff, RZ, 0xc0, !PT ;  /* 0x0000ffff987d7812 */ /* 0x000fe200078ec0ff */
[----:B------:R-:W3:Y:S01]  /*8bf0*/  LDSM.16.MT88.4 R120, [R188+0x10000] ;  /* 0x01000000bc78783b */ /* 0x000ee20000004200 */
[----:B------:R-:W-:Y:S01]  /*8c00*/  SHF.R.U32.HI R144, RZ, 0x18, R144 ;  /* 0x00000018ff907819 */ /* 0x000fe20000011690 */
[--C-:B------:R-:W-:Y:S03]  /*8c10*/  FFMA.FTZ R173, R12, UR4, -R168.reuse ;  /* 0x000000040cad7c23 */ /* 0x100fe600080108a8 */
[C---:B-1----:R-:W-:Y:S03]  /*8c20*/  HMMA.16816.F32 R16, R136.reuse, R128, R16 ;  /* 0x000000808810723c */ /* 0x042fe60000001810 */
[----:B------:R-:W-:Y:S01]  /*8c30*/  LOP3.LUT R124, R152, 0xff, RZ, 0xc0, !PT ;  /* 0x000000ff987c7812 */ /* 0x000fe200078ec0ff */
[----:B------:R-:W-:Y:S01]  /*8c40*/  FFMA.FTZ R174, R13, UR4, -R168 ;  /* 0x000000040dae7c23 */ /* 0x000fe200080108a8 */
[----:B------:R-:W-:Y:S01]  /*8c50*/  SHF.R.U32.HI R125, RZ, 0x8, R125 ;  /* 0x00000008ff7d7819 */ /* 0x000fe2000001167d */
[----:B------:R-:W-:Y:S01]  /*8c60*/  FFMA.FTZ R228, R14, UR4, -R166 ;  /* 0x000000040ee47c23 */ /* 0x000fe200080108a6 */
[----:B------:R-:W-:Y:S01]  /*8c70*/  PRMT R142, R127, 0x5410, R144 ;  /* 0x000054107f8e7816 */ /* 0x000fe20000000090 */
[----:B------:R-:W-:Y:S01]  /*8c80*/  FFMA.FTZ R175, R15, UR4, -R166 ;  /* 0x000000040faf7c23 */ /* 0x000fe200080108a6 */
[----:B------:R-:W-:Y:S01]  /*8c90*/  MUFU.EX2 R173, R173 ;  /* 0x000000ad00ad7308 */ /* 0x000fe20000000800 */
[----:B------:R-:W-:Y:S01]  /*8ca0*/  LDSM.16.MT88.4 R144, [R189+0xc800] ;  /* 0x00c80000bd90783b */ /* 0x000fe20000004200 */
[----:B------:R-:W-:Y:S01]  /*8cb0*/  PRMT R12, R124, 0x5410, R125 ;  /* 0x000054107c0c7816 */ /* 0x000fe2000000007d */
[----:B------:R-:W-:Y:S01]  /*8cc0*/  FMUL.FTZ R13, R2, R117 ;  /* 0x00000075020d7220 */ /* 0x000fe20000410000 */
[--C-:B------:R-:W-:Y:S01]  /*8cd0*/  HSET2.LE.AND R133, R140, R217.reuse, PT ;  /* 0x000000d98c857233 */ /* 0x100fe20003803000 */
[C---:B------:R-:W-:Y:S01]  /*8ce0*/  FMUL.FTZ R14, R0.reuse, R118 ;  /* 0x00000076000e7220 */ /* 0x040fe20000410000 */
[--C-:B------:R-:W-:Y:S01]  /*8cf0*/  HSET2.LE.AND R129, R142, R217.reuse, PT ;  /* 0x000000d98e817233 */ /* 0x100fe20003803000 */
[----:B------:R-:W-:Y:S03]  /*8d00*/  FMUL.FTZ R15, R0, R119 ;  /* 0x00000077000f7220 */ /* 0x000fe60000410000 */
[----:B------:R-:W1:Y:S01]  /*8d10*/  MUFU.EX2 R174, R174 ;  /* 0x000000ae00ae7308 */ /* 0x000e620000000800 */
[----:B------:R-:W4:Y:S01]  /*8d20*/  LDSM.16.MT88.4 R124, [R192+0xc800] ;  /* 0x00c80000c07c783b */ /* 0x000f220000004200 */
[--C-:B------:R-:W-:Y:S01]  /*8d30*/  HSET2.LE.AND R128, R12, R217.reuse, PT ;  /* 0x000000d90c807233 */ /* 0x100fe20003803000 */
[C---:B------:R-:W-:Y:S01]  /*8d40*/  FMUL.FTZ R12, R2.reuse, R116 ;  /* 0x00000074020c7220 */ /* 0x040fe20000410000 */
[--C-:B------:R-:W-:Y:S01]  /*8d50*/  SHF.R.U32.HI R134, RZ, 0x10, R152.reuse ;  /* 0x00000010ff867819 */ /* 0x100fe20000011698 */
[C---:B------:R-:W-:Y:S01]  /*8d60*/  FMUL.FTZ R108, R2.reuse, R108 ;  /* 0x0000006c026c7220 */ /* 0x040fe20000410000 */
[----:B------:R-:W-:Y:S01]  /*8d70*/  SHF.R.U32.HI R153, RZ, 0x18, R152 ;  /* 0x00000018ff997819 */ /* 0x000fe20000011698 */
[----:B------:R-:W-:Y:S03]  /*8d80*/  FMUL.FTZ R109, R2, R109 ;  /* 0x0000006d026d7220 */ /* 0x000fe60000410000 */
[----:B------:R-:W-:Y:S01]  /*8d90*/  MUFU.EX2 R228, R228 ;  /* 0x000000e400e47308 */ /* 0x000fe20000000800 */
[----:B------:R-:W5:Y:S01]  /*8da0*/  LDSM.16.MT88.4 R140, [R190+0xc800] ;  /* 0x00c80000be8c783b */ /* 0x000f620000004200 */
[C---:B------:R-:W-:Y:S03]  /*8db0*/  HMMA.16816.F32 R12, R136.reuse, R130, R12 ;  /* 0x00000082880c723c */ /* 0x040fe6000000180c */
[----:B------:R-:W-:Y:S01]  /*8dc0*/  LOP3.LUT R134, R134, 0xff, RZ, 0xc0, !PT ;  /* 0x000000ff86867812 */ /* 0x000fe200078ec0ff */
[C---:B------:R-:W-:Y:S01]  /*8dd0*/  FMUL.FTZ R110, R0.reuse, R110 ;  /* 0x0000006e006e7220 */ /* 0x040fe20000410000 */
[----:B------:R-:W-:Y:S03]  /*8de0*/  FMUL.FTZ R111, R0, R111 ;  /* 0x0000006f006f7220 */ /* 0x000fe60000410000 */
[----:B------:R-:W4:Y:S03]  /*8df0*/  MUFU.EX2 R175, R175 ;  /* 0x000000af00af7308 */ /* 0x000f260000000800 */
[----:B--2---:R-:W-:Y:S01]  /*8e00*/  F2FP.F16.F32.PACK_AB R116, R172, R171 ;  /* 0x000000abac74723e */ /* 0x004fe200000000ff */
[----:B------:R-:W-:Y:S01]  /*8e10*/  FMUL.FTZ R112, R2, R112 ;  /* 0x0000007002707220 */ /* 0x000fe20000410000 */
[----:B------:R-:W-:Y:S01]  /*8e20*/  PRMT R134, R134, 0x5410, R153 ;  /* 0x0000541086867816 */ /* 0x000fe20000000099 */
[C---:B---3--:R-:W-:Y:S01]  /*8e30*/  HMMA.16816.F32 R108, R136.reuse, R120, R108 ;  /* 0x00000078886c723c */ /* 0x048fe2000000186c */
[----:B------:R-:W-:Y:S02]  /*8e40*/  LDSM.16.MT88.4 R152, [R190+0xe800] ;  /* 0x00e80000be98783b */ /* 0x000fe40000004200 */
[----:B-1----:R-:W-:Y:S01]  /*8e50*/  F2FP.F16.F32.PACK_AB R117, R174, R173 ;  /* 0x000000adae75723e */ /* 0x002fe200000000ff */
[----:B------:R-:W-:Y:S01]  /*8e60*/  FMUL.FTZ R113, R2, R113 ;  /* 0x0000007102717220 */ /* 0x000fe20000410000 */
[----:B------:R-:W-:Y:S01]  /*8e70*/  LOP3.LUT R119, R129, R116, RZ, 0xc0, !PT ;  /* 0x0000007481777212 */ /* 0x000fe200078ec0ff */
[----:B------:R-:W-:Y:S01]  /*8e80*/  FMUL.FTZ R114, R0, R114 ;  /* 0x0000007200727220 */ /* 0x000fe20000410000 */
[----:B------:R-:W-:Y:S01]  /*8e90*/  LOP3.LUT R116, R128, R117, RZ, 0xc0, !PT ;  /* 0x0000007580747212 */ /* 0x000fe200078ec0ff */
[----:B------:R-:W-:Y:S01]  /*8ea0*/  FMUL.FTZ R115, R0, R115 ;  /* 0x0000007300737220 */ /* 0x000fe20000410000 */
[----:B------:R-:W1:Y:S02]  /*8eb0*/  LDSM.16.MT88.4 R128, [R192+0xe800] ;  /* 0x00e80000c080783b */ /* 0x000e640000004200 */
[--C-:B------:R-:W-:Y:S01]  /*8ec0*/  HSET2.LE.AND R117, R134, R217.reuse, PT ;  /* 0x000000d986757233 */ /* 0x100fe20003803000 */
[----:B------:R-:W-:Y:S01]  /*8ed0*/  FFMA.FTZ R165, R2, R229, R165 ;  /* 0x000000e502a57223 */ /* 0x000fe200000100a5 */
[----:B------:R-:W-:Y:S01]  /*8ee0*/  F2FP.F16.F32.PACK_AB R118, R170, R169 ;  /* 0x000000a9aa76723e */ /* 0x000fe200000000ff */
[----:B------:R-:W-:Y:S01]  /*8ef0*/  FFMA.FTZ R167, R0, R227, R167 ;  /* 0x000000e300a77223 */ /* 0x000fe200000100a7 */
[----:B------:R-:W-:Y:S02]  /*8f00*/  HMMA.16816.F32 R112, R136, R122, R112 ;  /* 0x0000007a8870723c */ /* 0x000fe40000001870 */
[----:B------:R-:W2:Y:S01]  /*8f10*/  LDSM.16.MT88.4 R120, [R189+0xe800] ;  /* 0x00e80000bd78783b */ /* 0x000ea20000004200 */
[----:B----4-:R-:W-:Y:S01]  /*8f20*/  F2FP.F16.F32.PACK_AB R134, R175, R228 ;  /* 0x000000e4af86723e */ /* 0x010fe200000000ff */
[----:B------:R-:W-:Y:S01]  /*8f30*/  FADD.FTZ R0, R163, R165 ;  /* 0x000000a5a3007221 */ /* 0x000fe20000010000 */
[----:B------:R-:W-:Y:S01]  /*8f40*/  LOP3.LUT R118, R133, R118, RZ, 0xc0, !PT ;  /* 0x0000007685767212 */ /* 0x000fe200078ec0ff */
[--C-:B------:R-:W-:Y:S01]  /*8f50*/  FFMA.FTZ R133, R20, UR4, -R168.reuse ;  /* 0x0000000414857c23 */ /* 0x100fe200080108a8 */
[----:B------:R-:W-:Y:S01]  /*8f60*/  LOP3.LUT R117, R117, R134, RZ, 0xc0, !PT ;  /* 0x0000008675757212 */ /* 0x000fe200078ec0ff */
[--C-:B------:R-:W-:Y:S03]  /*8f70*/  FFMA.FTZ R134, R21, UR4, -R168.reuse ;  /* 0x0000000415867c23 */ /* 0x100fe600080108a8 */
[----:B------:R-:W-:Y:S01]  /*8f80*/  IMAD.WIDE.U32 R136, R247, -0x326172a9, RZ ;  /* 0xcd9e8d57f7887825 */ /* 0x000fe200078e00ff */
[----:B------:R-:W-:Y:S02]  /*8f90*/  MUFU.EX2 R133, R133 ;  /* 0x0000008500857308 */ /* 0x000fe40000000800 */
[C---:B------:R-:W-:Y:S05]  /*8fa0*/  HMMA.16816.F32 R4, R116.reuse, R124, R4 ;  /* 0x0000007c7404723c */ /* 0x040fea0000001804 */
[----:B------:R-:W-:Y:S01]  /*8fb0*/  LOP3.LUT R245, R137, R232, R245, 0x96, !PT ;  /* 0x000000e889f57212 */ /* 0x000fe200078e96f5 */
[C---:B------:R-:W-:Y:S01]  /*8fc0*/  HMMA.16816.F32 R8, R116.reuse, R126, R8 ;  /* 0x0000007e7408723c */ /* 0x040fe20000001808 */
[----:B------:R-:W3:Y:S01]  /*8fd0*/  LDSM.16.MT88.4 R124, [R188+0xe800] ;  /* 0x00e80000bc7c783b */ /* 0x000ee20000004200 */
[----:B------:R-:W4:Y:S03]  /*8fe0*/  MUFU.EX2 R134, R134 ;  /* 0x0000008600867308 */ /* 0x000f260000000800 */
[----:B------:R-:W-:Y:S01]  /*8ff0*/  LOP3.LUT R136, R241, R136, R243, 0x96, !PT ;  /* 0x00000088f1887212 */ /* 0x000fe200078e96f3 */
[C---:B-----5:R-:W-:Y:S05]  /*9000*/  HMMA.16816.F32 R36, R116.reuse, R140, R36 ;  /* 0x0000008c7424723c */ /* 0x060fea0000001824 */
[----:B------:R-:W-:Y:S01]  /*9010*/  IMAD.WIDE.U32 R136, R136, -0x2daee0ad, RZ ;  /* 0xd2511f5388887825 */ /* 0x000fe200078e00ff */
[C---:B------:R-:W-:Y:S01]  /*9020*/  HMMA.16816.F32 R40, R116.reuse, R142, R40 ;  /* 0x0000008e7428723c */ /* 0x040fe20000001828 */
[----:B------:R-:W-:Y:S04]  /*9030*/  LDSM.16.MT88.4 R140, [R189+0xd000] ;  /* 0x00d00000bd8c783b */ /* 0x000fe80000004200 */
[----:B------:R-:W-:Y:S01]  /*9040*/  FFMA.FTZ R241, R25, UR4, -R168 ;  /* 0x0000000419f17c23 */ /* 0x000fe200080108a8 */
[C---:B------:R-:W-:Y:S05]  /*9050*/  HMMA.16816.F32 R44, R116.reuse, R144, R44 ;  /* 0x00000090742c723c */ /* 0x040fea000000182c */
[----:B------:R-:W-:Y:S01]  /*9060*/  FFMA.FTZ R243, R26, UR4, -R166 ;  /* 0x000000041af37c23 */ /* 0x000fe200080108a6 */
[C---:B------:R-:W-:Y:S01]  /*9070*/  HMMA.16816.F32 R48, R116.reuse, R146, R48 ;  /* 0x000000927430723c */ /* 0x040fe20000001830 */
[----:B------:R-:W-:Y:S01]  /*9080*/  LDSM.16.MT88.4 R144, [R188+0xd000] ;  /* 0x00d00000bc90783b */ /* 0x000fe20000004200 */
[----:B------:R-:W-:Y:S03]  /*9090*/  MUFU.EX2 R241, R241 ;  /* 0x000000f100f17308 */ /* 0x000fe60000000800 */
[----:B------:R-:W-:Y:S01]  /*90a0*/  IMAD.WIDE.U32 R244, R245, -0x2daee0ad, RZ ;  /* 0xd2511f53f5f47825 */ /* 0x000fe200078e00ff */
[C---:B------:R-:W-:Y:S06]  /*90b0*/  HMMA.16816.F32 R52, R116.reuse, R148, R52 ;  /* 0x000000947434723c */ /* 0x040fec0000001834 */
[----:B------:R-:W-:Y:S01]  /*90c0*/  MUFU.EX2 R243, R243 ;  /* 0x000000f300f37308 */ /* 0x000fe20000000800 */
[----:B------:R-:W-:Y:S01]  /*90d0*/  LOP3.LUT R239, R245, R230, R239, 0x96, !PT ;  /* 0x000000e6f5ef7212 */ /* 0x000fe200078e96ef */
[C---:B------:R-:W-:Y:S01]  /*90e0*/  HMMA.16816.F32 R56, R116.reuse, R150, R56 ;  /* 0x000000967438723c */ /* 0x040fe20000001838 */
[----:B------:R-:W-:Y:S02]  /*90f0*/  LDSM.16.MT88.4 R148, [R190+0xf000] ;  /* 0x00f00000be94783b */ /* 0x000fe40000004200 */
[----:B------:R-:W-:Y:S03]  /*9100*/  LOP3.LUT R244, R137, R244, R242, 0x96, !PT ;  /* 0x000000f489f47212 */ /* 0x000fe600078e96f2 */
[C---:B-1----:R-:W-:Y:S05]  /*9110*/  HMMA.16816.F32 R60, R116.reuse, R128, R60 ;  /* 0x00000080743c723c */ /* 0x042fea000000183c */
[----:B------:R-:W-:Y:S01]  /*9120*/  IMAD.WIDE.U32 R246, R239, -0x326172a9, RZ ;  /* 0xcd9e8d57eff67825 */ /* 0x000fe200078e00ff */
[C---:B------:R-:W-:Y:S01]  /*9130*/  HMMA.16816.F32 R64, R116.reuse, R130, R64 ;  /* 0x000000827440723c */ /* 0x040fe20000001840 */
[----:B------:R-:W1:Y:S04]  /*9140*/  LDSM.16.MT88.4 R128, [R192+0x10800] ;  /* 0x01080000c080783b */ /* 0x000e680000004200 */
[----:B------:R-:W-:Y:S01]  /*9150*/  FFMA.FTZ R239, R23, UR4, -R166 ;  /* 0x0000000417ef7c23 */ /* 0x000fe200080108a6 */
[C---:B------:R-:W-:Y:S05]  /*9160*/  HMMA.16816.F32 R68, R116.reuse, R152, R68 ;  /* 0x000000987444723c */ /* 0x040fea0000001844 */
[----:B------:R-:W-:Y:S01]  /*9170*/  IMAD.WIDE.U32 R244, R244, -0x326172a9, RZ ;  /* 0xcd9e8d57f4f47825 */ /* 0x000fe200078e00ff */
[C---:B------:R-:W-:Y:S01]  /*9180*/  HMMA.16816.F32 R72, R116.reuse, R154, R72 ;  /* 0x0000009a7448723c */ /* 0x040fe20000001848 */
[----:B------:R-:W-:Y:S01]  /*9190*/  LDSM.16.MT88.4 R152, [R189+0xf000] ;  /* 0x00f00000bd98783b */ /* 0x000fe20000004200 */
[----:B------:R-:W-:Y:S03]  /*91a0*/  MUFU.EX2 R239, R239 ;  /* 0x000000ef00ef7308 */ /* 0x000fe60000000800 */
[----:B------:R-:W-:Y:S01]  /*91b0*/  LOP3.LUT R246, R245, R246, R159, 0x96, !PT ;  /* 0x000000f6f5f67212 */ /* 0x000fe200078e969f */
[C---:B--2---:R-:W-:Y:S05]  /*91c0*/  HMMA.16816.F32 R76, R116.reuse, R120, R76 ;  /* 0x00000078744c723c */ /* 0x044fea000000184c */
[----:B------:R-:W-:Y:S01]  /*91d0*/  LOP3.LUT R238, R247, R240, R238, 0x96, !PT ;  /* 0x000000f0f7ee7212 */ /* 0x000fe200078e96ee */
[C---:B------:R-:W-:Y:S01]  /*91e0*/  HMMA.16816.F32 R80, R116.reuse, R122, R80 ;  /* 0x0000007a7450723c */ /* 0x040fe20000001850 */
[----:B------:R-:W2:Y:S04]  /*91f0*/  LDSM.16.MT88.4 R120, [R190+0x10800] ;  /* 0x01080000be78783b */ /* 0x000ea80000004200 */
[----:B------:R-:W-:Y:S01]  /*9200*/  IMAD.WIDE.U32 R248, R238, -0x2daee0ad, RZ ;  /* 0xd2511f53eef87825 */ /* 0x000fe200078e00ff */
[C---:B---3--:R-:W-:Y:S05]  /*9210*/  HMMA.16816.F32 R84, R116.reuse, R124, R84 ;  /* 0x0000007c7454723c */ /* 0x048fea0000001854 */
[----:B------:R-:W-:Y:S01]  /*9220*/  IMAD.WIDE.U32 R246, R246, -0x2daee0ad, RZ ;  /* 0xd2511f53f6f67825 */ /* 0x000fe200078e00ff */
[C---:B------:R-:W-:Y:S05]  /*9230*/  HMMA.16816.F32 R88, R116.reuse, R126, R88 ;  /* 0x0000007e7458723c */ /* 0x040fea0000001858 */
[----:B------:R-:W-:Y:S01]  /*9240*/  LOP3.LUT R158, R247, R248, R158, 0x96, !PT ;  /* 0x000000f8f79e7212 */ /* 0x000fe200078e969e */
[C---:B-1----:R-:W-:Y:S05]  /*9250*/  HMMA.16816.F32 R92, R116.reuse, R128, R92 ;  /* 0x00000080745c723c */ /* 0x042fea000000185c */
[----:B------:R-:W-:Y:S01]  /*9260*/  LOP3.LUT R248, R249, R136, R157, 0x96, !PT ;  /* 0x00000088f9f87212 */ /* 0x000fe200078e969d */
[C---:B------:R-:W-:Y:S01]  /*9270*/  HMMA.16816.F32 R96, R116.reuse, R130, R96 ;  /* 0x000000827460723c */ /* 0x040fe20000001860 */
[----:B------:R-:W-:Y:S04]  /*9280*/  LDSM.16.MT88.4 R128, [R192+0xd000] ;  /* 0x00d00000c080783b */ /* 0x000fe80000004200 */
[----:B------:R-:W-:Y:S06]  /*9290*/  IMAD.WIDE.U32 R136, R158, -0x326172a9, RZ ;  /* 0xcd9e8d579e887825 */ /* 0x000fec00078e00ff */
[----:B------:R-:W-:Y:S01]  /*92a0*/  FFMA.FTZ R238, R22, UR4, -R166 ;  /* 0x0000000416ee7c23 */ /* 0x000fe200080108a6 */
[----:B------:R-:W-:Y:S01]  /*92b0*/  FFMA.FTZ R240, R24, UR4, -R168 ;  /* 0x0000000418f07c23 */ /* 0x000fe200080108a8 */
[----:B------:R-:W1:Y:S01]  /*92c0*/  LDSM.16.MT88.4 R20, [R189+0x10800] ;  /* 0x01080000bd14783b */ /* 0x000e620000004200 */
[----:B------:R-:W-:Y:S01]  /*92d0*/  LOP3.LUT R127, R136, 0xffff, RZ, 0xc0, !PT ;  /* 0x0000ffff887f7812 */ /* 0x000fe200078ec0ff */
[----:B------:R-:W-:Y:S01]  /*92e0*/  IMAD.WIDE.U32 R248, R248, -0x326172a9, RZ ;  /* 0xcd9e8d57f8f87825 */ /* 0x000fe200078e00ff */
[--C-:B------:R-:W-:Y:S02]  /*92f0*/  SHF.R.U32.HI R124, RZ, 0x10, R136.reuse ;  /* 0x00000010ff7c7819 */ /* 0x100fe40000011688 */
[----:B------:R-:W-:Y:S01]  /*9300*/  MUFU.EX2 R240, R240 ;  /* 0x000000f000f07308 */ /* 0x000fe20000000800 */
[----:B------:R-:W-:Y:S01]  /*9310*/  SHF.R.U32.HI R125, RZ, 0x18, R136 ;  /* 0x00000018ff7d7819 */ /* 0x000fe20000011688 */
[----:B------:R-:W-:Y:S01]  /*9320*/  FFMA.FTZ R242, R27, UR4, -R166 ;  /* 0x000000041bf27c23 */ /* 0x000fe200080108a6 */
[C---:B--2---:R-:W-:Y:S03]  /*9330*/  HMMA.16816.F32 R100, R116.reuse, R120, R100 ;  /* 0x000000787464723c */ /* 0x044fe60000001864 */
[----:B------:R-:W-:Y:S01]  /*9340*/  SHF.R.U32.HI R127, RZ, 0x8, R127 ;  /* 0x00000008ff7f7819 */ /* 0x000fe2000001167f */
[----:B------:R-:W-:Y:S01]  /*9350*/  FADD.FTZ R164, R164, R167 ;  /* 0x000000a7a4a47221 */ /* 0x000fe20000010000 */
[----:B------:R-:W-:Y:S01]  /*9360*/  LOP3.LUT R24, R124, 0xff, RZ, 0xc0, !PT ;  /* 0x000000ff7c187812 */ /* 0x000fe200078ec0ff */
[C---:B------:R-:W-:Y:S01]  /*9370*/  HMMA.16816.F32 R104, R116.reuse, R122, R104 ;  /* 0x0000007a7468723c */ /* 0x040fe20000001868 */
[----:B------:R-:W2:Y:S01]  /*9380*/  MUFU.EX2 R238, R238 ;  /* 0x000000ee00ee7308 */ /* 0x000ea20000000800 */
[----:B------:R-:W-:Y:S03]  /*9390*/  LDSM.16.MT88.4 R120, [R192+0xf000] ;  /* 0x00f00000c078783b */ /* 0x000fe60000004200 */
[----:B------:R-:W-:Y:S01]  /*93a0*/  LOP3.LUT R158, R136, 0xff, RZ, 0xc0, !PT ;  /* 0x000000ff889e7812 */ /* 0x000fe200078ec0ff */
[----:B------:R-:W-:Y:S01]  /*93b0*/  FADD.FTZ R135, R135, R0 ;  /* 0x0000000087877221 */ /* 0x000fe20000010000 */
[----:B------:R-:W-:Y:S01]  /*93c0*/  LOP3.LUT R136, R137, R248, R156, 0x96, !PT ;  /* 0x000000f889887212 */ /* 0x000fe200078e969c */
[----:B------:R-:W-:Y:S03]  /*93d0*/  FADD.FTZ R161, R161, R164 ;  /* 0x000000a4a1a17221 */ /* 0x000fe60000010000 */
[----:B------:R-:W3:Y:S01]  /*93e0*/  MUFU.EX2 R242, R242 ;  /* 0x000000f200f27308 */ /* 0x000ee20000000800 */
[----:B------:R-:W-:Y:S01]  /*93f0*/  PRMT R158, R158, 0x5410, R127 ;  /* 0x000054109e9e7816 */ /* 0x000fe2000000007f */
[----:B------:R-:W-:Y:S01]  /*9400*/  FADD.FTZ R160, R160, R135 ;  /* 0x00000087a0a07221 */ /* 0x000fe20000010000 */
[----:B------:R-:W-:Y:S01]  /*9410*/  PRMT R156, R24, 0x5410, R125 ;  /* 0x00005410189c7816 */ /* 0x000fe2000000007d */
[----:B------:R-:W-:Y:S01]  /*9420*/  FADD.FTZ R161, R162, R161 ;  /* 0x000000a1a2a17221 */ /* 0x000fe20000010000 */
[----:B------:R-:W5:Y:S01]  /*9430*/  LDSM.16.MT88.4 R124, [R188+0x10800] ;  /* 0x01080000bc7c783b */ /* 0x000f620000004200 */
[----:B------:R-:W-:Y:S01]  /*9440*/  LOP3.LUT R27, R136, 0xffff, RZ, 0xc0, !PT ;  /* 0x0000ffff881b7812 */ /* 0x000fe200078ec0ff */
[----:B------:R-:W-:Y:S01]  /*9450*/  FADD.FTZ R173, R173, R160 ;  /* 0x000000a0adad7221 */ /* 0x000fe20000010000 */
[--C-:B------:R-:W-:Y:S01]  /*9460*/  SHF.R.U32.HI R26, RZ, 0x10, R136.reuse ;  /* 0x00000010ff1a7819 */ /* 0x100fe20000011688 */
[----:B------:R-:W-:Y:S01]  /*9470*/  FADD.FTZ R228, R228, R161 ;  /* 0x000000a1e4e47221 */ /* 0x000fe20000010000 */
[----:B------:R-:W-:Y:S01]  /*9480*/  LOP3.LUT R24, R136, 0xff, RZ, 0xc0, !PT ;  /* 0x000000ff88187812 */ /* 0x000fe200078ec0ff */
[----:B------:R-:W-:Y:S01]  /*9490*/  FADD.FTZ R174, R174, R173 ;  /* 0x000000adaeae7221 */ /* 0x000fe20000010000 */
[----:B------:R-:W-:Y:S01]  /*94a0*/  SHF.R.U32.HI R25, RZ, 0x18, R136 ;  /* 0x00000018ff197819 */ /* 0x000fe20000011688 */
[----:B------:R-:W-:Y:S01]  /*94b0*/  FADD.FTZ R228, R175, R228 ;  /* 0x000000e4afe47221 */ /* 0x000fe20000010000 */
[----:B------:R-:W3:Y:S01]  /*94c0*/  LDSM.16.MT88.4 R136, [R190+0xd000] ;  /* 0x00d00000be88783b */ /* 0x000ee20000004200 */
[----:B------:R-:W-:Y:S01]  /*94d0*/  SHF.R.U32.HI R27, RZ, 0x8, R27 ;  /* 0x00000008ff1b7819 */ /* 0x000fe2000001161b */
[C---:B-1----:R-:W-:Y:S03]  /*94e0*/  HMMA.16816.F32 R16, R116.reuse, R20, R16 ;  /* 0x000000147410723c */ /* 0x042fe60000001810 */
[----:B------:R-:W-:Y:S01]  /*94f0*/  LOP3.LUT R26, R26, 0xff, RZ, 0xc0, !PT ;  /* 0x000000ff1a1a7812 */ /* 0x000fe200078ec0ff */
[----:B------:R-:W-:Y:S01]  /*9500*/  FADD.FTZ R169, R169, R174 ;  /* 0x000000aea9a97221 */ /* 0x000fe20000010000 */
[----:B------:R-:W-:Y:S01]  /*9510*/  PRMT R24, R24, 0x5410, R27 ;  /* 0x0000541018187816 */ /* 0x000fe2000000001b */
[C---:B------:R-:W-:Y:S05]  /*9520*/  HMMA.16816.F32 R12, R116.reuse, R22, R12 ;  /* 0x00000016740c723c */ /* 0x040fea000000180c */
[----:B------:R-:W-:Y:S01]  /*9530*/  PRMT R26, R26, 0x5410, R25 ;  /* 0x000054101a1a7816 */ /* 0x000fe20000000019 */
[----:B------:R-:W-:Y:S01]  /*9540*/  FADD.FTZ R170, R170, R169 ;  /* 0x000000a9aaaa7221 */ /* 0x000fe20000010000 */
[--C-:B------:R-:W-:Y:S04]  /*9550*/  HSET2.LE.AND R24, R24, R217.reuse, PT ;  /* 0x000000d918187233 */ /* 0x100fe80003803000 */
[--C-:B------:R-:W-:Y:S02]  /*9560*/  HSET2.LE.AND R25, R26, R217.reuse, PT ;  /* 0x000000d91a197233 */ /* 0x100fe40003803000 */
[----:B----4-:R-:W-:Y:S01]  /*9570*/  F2FP.F16.F32.PACK_AB R27, R134, R133 ;  /* 0x00000085861b723e */ /* 0x010fe200000000ff */
[----:B------:R-:W-:Y:S01]  /*9580*/  FADD.FTZ R133, R133, R170 ;  /* 0x000000aa85857221 */ /* 0x000fe20000010000 */
[----:B--2---:R-:W-:Y:S02]  /*9590*/  F2FP.F16.F32.PACK_AB R26, R239, R238 ;  /* 0x000000eeef1a723e */ /* 0x004fe400000000ff */
[----:B------:R-:W-:Y:S02]  /*95a0*/  LOP3.LUT R24, R24, R27, RZ, 0xc0, !PT ;  /* 0x0000001b18187212 */ /* 0x000fe400078ec0ff */
[----:B------:R-:W-:Y:S02]  /*95b0*/  LOP3.LUT R25, R25, R26, RZ, 0xc0, !PT ;  /* 0x0000001a19197212 */ /* 0x000fe400078ec0ff */
[--C-:B------:R-:W-:Y:S01]  /*95c0*/  HSET2.LE.AND R26, R158, R217.reuse, PT ;  /* 0x000000d99e1a7233 */ /* 0x100fe20003803000 */
[C---:B-----5:R-:W-:Y:S03]  /*95d0*/  HMMA.16816.F32 R108, R116.reuse, R124, R108 ;  /* 0x0000007c746c723c */ /* 0x060fe6000000186c */
[--C-:B------:R-:W-:Y:S02]  /*95e0*/  HSET2.LE.AND R27, R156, R217.reuse, PT ;  /* 0x000000d99c1b7233 */ /* 0x100fe40003803000 */
[----:B------:R-:W-:Y:S01]  /*95f0*/  F2FP.F16.F32.PACK_AB R21, R241, R240 ;  /* 0x000000f0f115723e */ /* 0x000fe200000000ff */
[----:B------:R-:W-:Y:S01]  /*9600*/  HMMA.16816.F32 R112, R116, R126, R112 ;  /* 0x0000007e7470723c */ /* 0x000fe20000001870 */
[----:B------:R-:W1:Y:S04]  /*9610*/  LDSM.16.MT88.4 R156, [R188+0xf000] ;  /* 0x00f00000bc9c783b */ /* 0x000e680000004200 */
[----:B---3--:R-:W-:Y:S02]  /*9620*/  F2FP.F16.F32.PACK_AB R20, R242, R243 ;  /* 0x000000f3f214723e */ /* 0x008fe400000000ff */
[----:B------:R-:W-:Y:S02]  /*9630*/  LOP3.LUT R26, R26, R21, RZ, 0xc0, !PT ;  /* 0x000000151a1a7212 */ /* 0x000fe400078ec0ff */
[----:B------:R-:W-:Y:S02]  /*9640*/  LDSM.16.MT88.4 R116, [R190+0x11000] ;  /* 0x01100000be74783b */ /* 0x000fe40000004200 */
[----:B------:R-:W-:Y:S02]  /*9650*/  LOP3.LUT R27, R27, R20, RZ, 0xc0, !PT ;  /* 0x000000141b1b7212 */ /* 0x000fe400078ec0ff */
[----:B------:R-:W-:Y:S02]  /*9660*/  LOP3.LUT R236, R249, R244, R236, 0x96, !PT ;  /* 0x000000f4f9ec7212 */ /* 0x000fe400078e96ec */
[----:B------:R-:W-:Y:S02]  /*9670*/  MOV R0, R3 ;  /* 0x0000000300007202 */ /* 0x000fe40000000f00 */
[----:B------:R-:W2:Y:S01]  /*9680*/  LDSM.16.MT88.4 R20, [R192+0x11000] ;  /* 0x01100000c014783b */ /* 0x000ea20000004200 */
[C---:B------:R-:W-:Y:S06]  /*9690*/  HMMA.16816.F32 R4, R24.reuse, R128, R4 ;  /* 0x000000801804723c */ /* 0x040fec0000001804 */
[C---:B------:R-:W-:Y:S01]  /*96a0*/  HMMA.16816.F32 R8, R24.reuse, R130, R8 ;  /* 0x000000821808723c */ /* 0x040fe20000001808 */
[----:B------:R-:W-:Y:S05]  /*96b0*/  LDSM.16.MT88.4 R124, [R192+0xd800] ;  /* 0x00d80000c07c783b */ /* 0x000fea0000004200 */
[C---:B------:R-:W-:Y:S05]  /*96c0*/  HMMA.16816.F32 R36, R24.reuse, R136, R36 ;  /* 0x000000881824723c */ /* 0x040fea0000001824 */
[----:B------:R-:W-:Y:S01]  /*96d0*/  IMAD.WIDE.U32 R130, R236, -0x2daee0ad, RZ ;  /* 0xd2511f53ec827825 */ /* 0x000fe200078e00ff */
[C---:B------:R-:W-:Y:S01]  /*96e0*/  HMMA.16816.F32 R40, R24.reuse, R138, R40 ;  /* 0x0000008a1828723c */ /* 0x040fe20000001828 */
[----:B------:R-:W-:Y:S04]  /*96f0*/  LDSM.16.MT88.4 R136, [R192+0xf800] ;  /* 0x00f80000c088783b */ /* 0x000fe80000004200 */
[----:B------:R-:W-:Y:S01]  /*9700*/  LOP3.LUT R237, R131, R246, R237, 0x96, !PT ;  /* 0x000000f683ed7212 */ /* 0x000fe200078e96ed */
[C---:B------:R-:W-:Y:S05]  /*9710*/  HMMA.16816.F32 R44, R24.reuse, R140, R44 ;  /* 0x0000008c182c723c */ /* 0x040fea000000182c */
[----:B------:R-:W-:Y:S01]  /*9720*/  SHF.R.U32.HI R128, RZ, 0x10, R237 ;  /* 0x00000010ff807819 */ /* 0x000fe200000116ed */
[C---:B------:R-:W-:Y:S01]  /*9730*/  HMMA.16816.F32 R48, R24.reuse, R142, R48 ;  /* 0x0000008e1830723c */ /* 0x040fe20000001830 */
[----:B------:R-:W-:Y:S04]  /*9740*/  LDSM.16.MT88.4 R140, [R190+0xf800] ;  /* 0x00f80000be8c783b */ /* 0x000fe80000004200 */
[----:B------:R-:W-:Y:S01]  /*9750*/  LOP3.LUT R128, R128, 0xff, RZ, 0xc0, !PT ;  /* 0x000000ff80807812 */ /* 0x000fe200078ec0ff */
[C---:B------:R-:W-:Y:S06]  /*9760*/  HMMA.16816.F32 R52, R24.reuse, R144, R52 ;  /* 0x000000901834723c */ /* 0x040fec0000001834 */
[C---:B------:R-:W-:Y:S01]  /*9770*/  HMMA.16816.F32 R56, R24.reuse, R146, R56 ;  /* 0x000000921838723c */ /* 0x040fe20000001838 */
[----:B------:R-:W-:Y:S05]  /*9780*/  LDSM.16.MT88.4 R144, [R189+0xf800] ;  /* 0x00f80000bd90783b */ /* 0x000fea0000004200 */
[C---:B------:R-:W-:Y:S06]  /*9790*/  HMMA.16816.F32 R60, R24.reuse, R120, R60 ;  /* 0x00000078183c723c */ /* 0x040fec000000183c */
[C---:B------:R-:W-:Y:S01]  /*97a0*/  HMMA.16816.F32 R64, R24.reuse, R122, R64 ;  /* 0x0000007a1840723c */ /* 0x040fe20000001840 */
[----:B------:R-:W3:Y:S05]  /*97b0*/  LDSM.16.MT88.4 R120, [R189+0x11000] ;  /* 0x01100000bd78783b */ /* 0x000eea0000004200 */
[C---:B------:R-:W-:Y:S06]  /*97c0*/  HMMA.16816.F32 R68, R24.reuse, R148, R68 ;  /* 0x000000941844723c */ /* 0x040fec0000001844 */
[C---:B------:R-:W-:Y:S01]  /*97d0*/  HMMA.16816.F32 R72, R24.reuse, R150, R72 ;  /* 0x000000961848723c */ /* 0x040fe20000001848 */
[----:B------:R-:W-:Y:S05]  /*97e0*/  LDSM.16.MT88.4 R148, [R188+0xf800] ;  /* 0x00f80000bc94783b */ /* 0x000fea0000004200 */
[C---:B------:R-:W-:Y:S06]  /*97f0*/  HMMA.16816.F32 R76, R24.reuse, R152, R76 ;  /* 0x00000098184c723c */ /* 0x040fec000000184c */
[C---:B------:R-:W-:Y:S05]  /*9800*/  HMMA.16816.F32 R80, R24.reuse, R154, R80 ;  /* 0x0000009a1850723c */ /* 0x040fea0000001850 */
[----:B------:R-:W-:Y:S01]  /*9810*/  FFMA.FTZ R153, R29, UR4, -R168 ;  /* 0x000000041d997c23 */ /* 0x000fe200080108a8 */
[C---:B-1----:R-:W-:Y:S05]  /*9820*/  HMMA.16816.F32 R84, R24.reuse, R156, R84 ;  /* 0x0000009c1854723c */ /* 0x042fea0000001854 */
[----:B------:R-:W-:Y:S01]  /*9830*/  FFMA.FTZ R154, R30, UR4, -R166 ;  /* 0x000000041e9a7c23 */ /* 0x000fe200080108a6 */
[C---:B------:R-:W-:Y:S01]  /*9840*/  HMMA.16816.F32 R88, R24.reuse, R158, R88 ;  /* 0x0000009e1858723c */ /* 0x040fe20000001858 */
[----:B------:R-:W-:Y:S04]  /*9850*/  MUFU.EX2 R153, R153 ;  /* 0x0000009900997308 */ /* 0x000fe80000000800 */
[----:B------:R-:W-:Y:S01]  /*9860*/  FFMA.FTZ R156, R32, UR4, -R168 ;  /* 0x00000004209c7c23 */ /* 0x000fe200080108a8 */
[C---:B--2---:R-:W-:Y:S05]  /*9870*/  HMMA.16816.F32 R92, R24.reuse, R20, R92 ;  /* 0x00000014185c723c */ /* 0x044fea000000185c */
[----:B------:R-:W-:Y:S01]  /*9880*/  MUFU.EX2 R154, R154 ;  /* 0x0000009a009a7308 */ /* 0x000fe20000000800 */
[--C-:B------:R-:W-:Y:S01]  /*9890*/  FFMA.FTZ R159, R34, UR4, -R166.reuse ;  /* 0x00000004229f7c23 */ /* 0x100fe200080108a6 */
[C---:B------:R-:W-:Y:S01]  /*98a0*/  HMMA.16816.F32 R96, R24.reuse, R22, R96 ;  /* 0x000000161860723c */ /* 0x040fe20000001860 */
[----:B------:R-:W1:Y:S03]  /*98b0*/  LDSM.16.MT88.4 R20, [R188+0x11000] ;  /* 0x01100000bc14783b */ /* 0x000e660000004200 */
[--C-:B------:R-:W-:Y:S02]  /*98c0*/  FFMA.FTZ R155, R31, UR4, -R166.reuse ;  /* 0x000000041f9b7c23 */ /* 0x100fe400080108a6 */
[C---:B------:R-:W-:Y:S02]  /*98d0*/  HMMA.16816.F32 R100, R24.reuse, R116, R100 ;  /* 0x000000741864723c */ /* 0x040fe40000001864 */
[----:B------:R-:W-:Y:S03]  /*98e0*/  MUFU.EX2 R156, R156 ;  /* 0x0000009c009c7308 */ /* 0x000fe60000000800 */
[----:B------:R-:W-:Y:S01]  /*98f0*/  FFMA.FTZ R166, R35, UR4, -R166 ;  /* 0x0000000423a67c23 */ /* 0x000fe200080108a6 */
[C---:B------:R-:W-:Y:S01]  /*9900*/  HMMA.16816.F32 R104, R24.reuse, R118, R104 ;  /* 0x000000761868723c */ /* 0x040fe20000001868 */
[----:B------:R-:W-:Y:S05]  /*9910*/  LDSM.16.MT88.4 R116, [R189+0xd800] ;  /* 0x00d80000bd74783b */ /* 0x000fea0000004200 */
[----:B------:R-:W-:Y:S01]  /*9920*/  MUFU.EX2 R159, R159 ;  /* 0x0000009f009f7308 */ /* 0x000fe20000000800 */
[--C-:B------:R-:W-:Y:S01]  /*9930*/  FFMA.FTZ R152, R28, UR4, -R168.reuse ;  /* 0x000000041c987c23 */ /* 0x100fe200080108a8 */
[C---:B---3--:R-:W-:Y:S03]  /*9940*/  HMMA.16816.F32 R16, R24.reuse, R120, R16 ;  /* 0x000000781810723c */ /* 0x048fe60000001810 */
[C---:B------:R-:W-:Y:S03]  /*9950*/  LOP3.LUT R29, R130.reuse, 0xffff, RZ, 0xc0, !PT ;  /* 0x0000ffff821d7812 */ /* 0x040fe600078ec0ff */
[C---:B------:R-:W-:Y:S02]  /*9960*/  HMMA.16816.F32 R12, R24.reuse, R122, R12 ;  /* 0x0000007a180c723c */ /* 0x040fe4000000180c */
[----:B------:R-:W-:Y:S01]  /*9970*/  MUFU.EX2 R166, R166 ;  /* 0x000000a600a67308 */ /* 0x000fe20000000800 */
[----:B------:R-:W-:Y:S02]  /*9980*/  LDSM.16.MT88.4 R120, [R188+0xd800] ;  /* 0x00d80000bc78783b */ /* 0x000fe40000004200 */
[----:B------:R-:W-:Y:S01]  /*9990*/  FFMA.FTZ R168, R33, UR4, -R168 ;  /* 0x0000000421a87c23 */ /* 0x000fe200080108a8 */
[----:B------:R-:W-:Y:S02]  /*99a0*/  LOP3.LUT R30, R130, 0xff, RZ, 0xc0, !PT ;  /* 0x000000ff821e7812 */ /* 0x000fe400078ec0ff */
[----:B------:R-:W-:Y:S04]  /*99b0*/  SHF.R.U32.HI R29, RZ, 0x8, R29 ;  /* 0x00000008ff1d7819 */ /* 0x000fe8000001161d */
[----:B------:R-:W2:Y:S01]  /*99c0*/  MUFU.EX2 R157, R168 ;  /* 0x000000a8009d7308 */ /* 0x000ea20000000800 */
[----:B------:R-:W3:Y:S01]  /*99d0*/  LDSM.16.MT88.4 R32, [R190+0xd800] ;  /* 0x00d80000be20783b */ /* 0x000ee20000004200 */
[--C-:B------:R-:W-:Y:S02]  /*99e0*/  SHF.R.U32.HI R31, RZ, 0x10, R130.reuse ;  /* 0x00000010ff1f7819 */ /* 0x100fe40000011682 */
[----:B------:R-:W-:Y:S02]  /*99f0*/  PRMT R30, R30, 0x5410, R29 ;  /* 0x000054101e1e7816 */ /* 0x000fe4000000001d */
[C---:B------:R-:W-:Y:S01]  /*9a00*/  LOP3.LUT R29, R237.reuse, 0xffff, RZ, 0xc0, !PT ;  /* 0x0000ffffed1d7812 */ /* 0x040fe200078ec0ff */
[C---:B-1----:R-:W-:Y:S03]  /*9a10*/  HMMA.16816.F32 R108, R24.reuse, R20, R108 ;  /* 0x00000014186c723c */ /* 0x042fe6000000186c */
[----:B------:R-:W1:Y:S01]  /*9a20*/  MUFU.EX2 R152, R152 ;  /* 0x0000009800987308 */ /* 0x000e620000000800 */
[----:B------:R-:W-:Y:S02]  /*9a30*/  LOP3.LUT R28, R237, 0xff, RZ, 0xc0, !PT ;  /* 0x000000ffed1c7812 */ /* 0x000fe400078ec0ff */
[----:B------:R-:W-:Y:S01]  /*9a40*/  SHF.R.U32.HI R130, RZ, 0x18, R130 ;  /* 0x00000018ff827819 */ /* 0x000fe20000011682 */
[----:B------:R-:W-:Y:S06]  /*9a50*/  HMMA.16816.F32 R112, R24, R22, R112 ;  /* 0x000000161870723c */ /* 0x000fec0000001870 */
[----:B------:R-:W4:Y:S01]  /*9a60*/  MUFU.EX2 R155, R155 ;  /* 0x0000009b009b7308 */ /* 0x000f220000000800 */
[----:B------:R-:W-:Y:S04]  /*9a70*/  LOP3.LUT R31, R31, 0xff, RZ, 0xc0, !PT ;  /* 0x000000ff1f1f7812 */ /* 0x000fe800078ec0ff */
[----:B------:R-:W-:Y:S02]  /*9a80*/  SHF.R.U32.HI R237, RZ, 0x18, R237 ;  /* 0x00000018ffed7819 */ /* 0x000fe400000116ed */
[----:B------:R-:W-:Y:S02]  /*9a90*/  SHF.R.U32.HI R29, RZ, 0x8, R29 ;  /* 0x00000008ff1d7819 */ /* 0x000fe4000001161d */
[----:B------:R-:W-:Y:S02]  /*9aa0*/  PRMT R130, R31, 0x5410, R130 ;  /* 0x000054101f827816 */ /* 0x000fe40000000082 */
[----:B------:R-:W-:Y:S02]  /*9ab0*/  PRMT R128, R128, 0x5410, R237 ;  /* 0x0000541080807816 */ /* 0x000fe400000000ed */
[----:B------:R-:W-:Y:S02]  /*9ac0*/  PRMT R28, R28, 0x5410, R29 ;  /* 0x000054101c1c7816 */ /* 0x000fe4000000001d */
[--C-:B------:R-:W-:Y:S02]  /*9ad0*/  HSET2.LE.AND R30, R30, R217.reuse, PT ;  /* 0x000000d91e1e7233 */ /* 0x100fe40003803000 */
[--C-:B------:R-:W-:Y:S02]  /*9ae0*/  HSET2.LE.AND R31, R130, R217.reuse, PT ;  /* 0x000000d9821f7233 */ /* 0x100fe40003803000 */
[--C-:B------:R-:W-:Y:S02]  /*9af0*/  HSET2.LE.AND R28, R28, R217.reuse, PT ;  /* 0x000000d91c1c7233 */ /* 0x100fe40003803000 */
[----:B------:R-:W-:Y:S02]  /*9b00*/  HSET2.LE.AND R29, R128, R217, PT ;  /* 0x000000d9801d7233 */ /* 0x000fe40003803000 */
[----:B--2---:R-:W-:Y:S02]  /*9b10*/  F2FP.F16.F32.PACK_AB R21, R157, R156 ;  /* 0x0000009c9d15723e */ /* 0x004fe400000000ff */
[----:B------:R-:W-:Y:S02]  /*9b20*/  F2FP.F16.F32.PACK_AB R20, R166, R159 ;  /* 0x0000009fa614723e */ /* 0x000fe400000000ff */
[----:B-1----:R-:W-:Y:S02]  /*9b30*/  F2FP.F16.F32.PACK_AB R129, R153, R152 ;  /* 0x000000989981723e */ /* 0x002fe400000000ff */
[----:B----4-:R-:W-:Y:S02]  /*9b40*/  F2FP.F16.F32.PACK_AB R128, R155, R154 ;  /* 0x0000009a9b80723e */ /* 0x010fe400000000ff */
[----:B------:R-:W-:Y:S02]  /*9b50*/  LOP3.LUT R30, R30, R21, RZ, 0xc0, !PT ;  /* 0x000000151e1e7212 */ /* 0x000fe400078ec0ff */
[----:B------:R-:W-:Y:S02]  /*9b60*/  LOP3.LUT R31, R31, R20, RZ, 0xc0, !PT ;  /* 0x000000141f1f7212 */ /* 0x000fe400078ec0ff */
[----:B------:R-:W-:Y:S01]  /*9b70*/  LOP3.LUT R28, R28, R129, RZ, 0xc0, !PT ;  /* 0x000000811c1c7212 */ /* 0x000fe200078ec0ff */
[----:B------:R-:W1:Y:S01]  /*9b80*/  LDSM.16.MT88.4 R20, [R192+0x11800] ;  /* 0x01180000c014783b */ /* 0x000e620000004200 */
[----:B------:R-:W-:Y:S07]  /*9b90*/  LOP3.LUT R29, R29, R128, RZ, 0xc0, !PT ;  /* 0x000000801d1d7212 */ /* 0x000fee00078ec0ff */
[C---:B------:R-:W-:Y:S01]  /*9ba0*/  HMMA.16816.F32 R128, R28.reuse, R124, R4 ;  /* 0x0000007c1c80723c */ /* 0x040fe20000001804 */
[----:B------:R-:W2:Y:S05]  /*9bb0*/  LDSM.16.MT88.4 R4, [R190+0x11800] ;  /* 0x01180000be04783b */ /* 0x000eaa0000004200 */
[C---:B------:R-:W-:Y:S03]  /*9bc0*/  HMMA.16816.F32 R124, R28.reuse, R126, R8 ;  /* 0x0000007e1c7c723c */ /* 0x040fe60000001808 */
[----:B------:R-:W-:Y:S03]  /*9bd0*/  LDSM.16.MT88.4 R8, [R188+0x11800] ;  /* 0x01180000bc08783b */ /* 0x000fe60000004200 */
[C---:B---3--:R-:W-:Y:S06]  /*9be0*/  HMMA.16816.F32 R36, R28.reuse, R32, R36 ;  /* 0x000000201c24723c */ /* 0x048fec0000001824 */
[C---:B------:R-:W-:Y:S06]  /*9bf0*/  HMMA.16816.F32 R40, R28.reuse, R34, R40 ;  /* 0x000000221c28723c */ /* 0x040fec0000001828 */
[C---:B------:R-:W-:Y:S06]  /*9c00*/  HMMA.16816.F32 R44, R28.reuse, R116, R44 ;  /* 0x000000741c2c723c */ /* 0x040fec000000182c */
[C---:B------:R-:W-:Y:S01]  /*9c10*/  HMMA.16816.F32 R48, R28.reuse, R118, R48 ;  /* 0x000000761c30723c */ /* 0x040fe20000001830 */
[----:B------:R-:W3:Y:S05]  /*9c20*/  LDSM.16.MT88.4 R116, [R189+0x11800] ;  /* 0x01180000bd74783b */ /* 0x000eea0000004200 */
        /* <DEDUP_REMOVED lines=13> */
[C---:B------:R-:W-:Y:S05]  /*9d00*/  HMMA.16816.F32 R104, R28.reuse, R6, R104 ;  /* 0x000000061c68723c */ /* 0x040fea0000001868 */
[----:B------:R-:W-:Y:S01]  /*9d10*/  FADD.FTZ R5, R171, R228 ;  /* 0x000000e4ab057221 */ /* 0x000fe20000010000 */
[C---:B---3--:R-:W-:Y:S05]  /*9d20*/  HMMA.16816.F32 R120, R28.reuse, R116, R16 ;  /* 0x000000741c78723c */ /* 0x048fea0000001810 */
[----:B------:R-:W-:Y:S01]  /*9d30*/  FADD.FTZ R5, R172, R5 ;  /* 0x00000005ac057221 */ /* 0x000fe20000010000 */
[C---:B------:R-:W-:Y:S05]  /*9d40*/  HMMA.16816.F32 R116, R28.reuse, R118, R12 ;  /* 0x000000761c74723c */ /* 0x040fea000000180c */
[----:B------:R-:W-:Y:S01]  /*9d50*/  FADD.FTZ R238, R238, R5 ;  /* 0x00000005eeee7221 */ /* 0x000fe20000010000 */
[----:B------:R-:W-:Y:S01]  /*9d60*/  FADD.FTZ R5, R134, R133 ;  /* 0x0000008586057221 */ /* 0x000fe20000010000 */
[----:B------:R-:W-:Y:S01]  /*9d70*/  MOV R133, R132 ;  /* 0x0000008400857202 */ /* 0x000fe20000000f00 */
[C---:B------:R-:W-:Y:S03]  /*9d80*/  HMMA.16816.F32 R108, R28.reuse, R8, R108 ;  /* 0x000000081c6c723c */ /* 0x040fe6000000186c */
[----:B------:R-:W-:Y:S01]  /*9d90*/  FADD.FTZ R238, R239, R238 ;  /* 0x000000eeefee7221 */ /* 0x000fe20000010000 */
[----:B------:R-:W-:Y:S02]  /*9da0*/  FADD.FTZ R240, R240, R5 ;  /* 0x00000005f0f07221 */ /* 0x000fe40000010000 */
[----:B------:R-:W-:Y:S05]  /*9db0*/  HMMA.16816.F32 R112, R28, R10, R112 ;  /* 0x0000000a1c70723c */ /* 0x000fea0000001870 */
[----:B------:R-:W-:Y:S01]  /*9dc0*/  FADD.FTZ R243, R243, R238 ;  /* 0x000000eef3f37221 */ /* 0x000fe20000010000 */
[----:B------:R-:W-:Y:S05]  /*9dd0*/  FADD.FTZ R241, R241, R240 ;  /* 0x000000f0f1f17221 */ /* 0x000fea0000010000 */
[----:B------:R-:W-:Y:S01]  /*9de0*/  FADD.FTZ R243, R242, R243 ;  /* 0x000000f3f2f37221 */ /* 0x000fe20000010000 */
[----:B------:R-:W-:Y:S03]  /*9df0*/  FADD.FTZ R152, R152, R241 ;  /* 0x000000f198987221 */ /* 0x000fe60000010000 */
[----:B------:R-:W-:Y:S01]  /*9e00*/  FADD.FTZ R154, R154, R243 ;  /* 0x000000f39a9a7221 */ /* 0x000fe20000010000 */
[----:B------:R-:W-:Y:S03]  /*9e10*/  FADD.FTZ R153, R153, R152 ;  /* 0x0000009899997221 */ /* 0x000fe60000010000 */
[----:B------:R-:W-:Y:S01]  /*9e20*/  FADD.FTZ R154, R155, R154 ;  /* 0x0000009a9b9a7221 */ /* 0x000fe20000010000 */
[----:B------:R-:W-:Y:S03]  /*9e30*/  FADD.FTZ R156, R156, R153 ;  /* 0x000000999c9c7221 */ /* 0x000fe60000010000 */
[----:B------:R-:W-:Y:S01]  /*9e40*/  FADD.FTZ R159, R159, R154 ;  /* 0x0000009a9f9f7221 */ /* 0x000fe20000010000 */
[----:B------:R-:W-:Y:S03]  /*9e50*/  FADD.FTZ R229, R157, R156 ;  /* 0x0000009c9de57221 */ /* 0x000fe60000010000 */
[----:B------:R-:W-:Y:S01]  /*9e60*/  FADD.FTZ R227, R166, R159 ;  /* 0x0000009fa6e37221 */ /* 0x000fe20000010000 */
[----:B------:R-:W-:Y:S06]  /*9e70*/  @P5 BRA `(.L_x_631) ;  /* 0xffffffc800f85947 */ /* 0x000fec000383ffff */
.L_x_630:
[----:B------:R-:W1:Y:S01]  /*9e80*/  SHFL.BFLY PT, R6, R229, 0x2, 0x1f ;  /* 0x0c401f00e5067f89 */ /* 0x000e6200000e0000 */
[----:B------:R-:W-:Y:S01]  /*9e90*/  MOV R10, 0x3f800000 ;  /* 0x3f800000000a7802 */ /* 0x000fe20000000f00 */
[----:B------:R-:W-:Y:S01]  /*9ea0*/  ULDC UR4, c[0x0][0x38c] ;  /* 0x0000e30000047ab9 */ /* 0x000fe20000000800 */
[----:B------:R-:W-:Y:S01]  /*9eb0*/  UMOV UR5, 0x400 ;  /* 0x0000040000057882 */ /* 0x000fe20000000000 */
[----:B------:R-:W2:Y:S01]  /*9ec0*/  SHFL.BFLY PT, R0, R227, 0x2, 0x1f ;  /* 0x0c401f00e3007f89 */ /* 0x000ea200000e0000 */
[----:B------:R-:W3:Y:S01]  /*9ed0*/  S2R R5, SR_TID.X ;  /* 0x0000000000057919 */ /* 0x000ee20000002100 */
[----:B-1----:R-:W-:Y:S01]  /*9ee0*/  FADD.FTZ R6, R6, R229 ;  /* 0x000000e506067221 */ /* 0x002fe20000010000 */
[----:B--2---:R-:W-:-:S04]  /*9ef0*/  FADD.FTZ R7, R0, R227 ;  /* 0x000000e300077221 */ /* 0x004fc80000010000 */
[----:B------:R-:W1:Y:S04]  /*9f00*/  SHFL.BFLY PT, R9, R6, 0x1, 0x1f ;  /* 0x0c201f0006097f89 */ /* 0x000e6800000e0000 */
[----:B------:R-:W2:Y:S01]  /*9f10*/  SHFL.BFLY PT, R2, R7, 0x1, 0x1f ;  /* 0x0c201f0007027f89 */ /* 0x000ea200000e0000 */
[----:B---3--:R-:W-:-:S04]  /*9f20*/  SHF.R.S32.HI R0, RZ, 0x1f, R5 ;  /* 0x0000001fff007819 */ /* 0x008fc80000011405 */
[----:B------:R-:W-:Y:S01]  /*9f30*/  LEA.HI R8, R0, R5, RZ, 0x2 ;  /* 0x0000000500087211 */ /* 0x000fe200078f10ff */
[----:B-1----:R-:W-:Y:S01]  /*9f40*/  FADD.FTZ R4, R6, R9 ;  /* 0x0000000906047221 */ /* 0x002fe20000010000 */
[----:B------:R-:W-:Y:S02]  /*9f50*/  MOV R9, 0x3f800000 ;  /* 0x3f80000000097802 */ /* 0x000fe40000000f00 */
[----:B------:R-:W-:Y:S01]  /*9f60*/  SHF.R.S32.HI R6, RZ, 0x1f, R8 ;  /* 0x0000001fff067819 */ /* 0x000fe20000011408 */
[----:B--2---:R-:W-:Y:S01]  /*9f70*/  FADD.FTZ R2, R7, R2 ;  /* 0x0000000207027221 */ /* 0x004fe20000010000 */
[----:B------:R-:W-:Y:S02]  /*9f80*/  FSETP.NE.FTZ.AND P4, PT, R4, RZ, PT ;  /* 0x000000ff0400720b */ /* 0x000fe40003f95000 */
[----:B------:R-:W-:Y:S02]  /*9f90*/  SHF.R.S32.HI R7, RZ, 0x2, R8 ;  /* 0x00000002ff077819 */ /* 0x000fe40000011408 */
[----:B------:R-:W-:-:S02]  /*9fa0*/  FSETP.NE.FTZ.AND P0, PT, R2, RZ, PT ;  /* 0x000000ff0200720b */ /* 0x000fc40003f15000 */
[----:B------:R-:W-:Y:S02]  /*9fb0*/  LEA.HI R6, R6, R7, RZ, 0x3 ;  /* 0x0000000706067211 */ /* 0x000fe400078f18ff */
[----:B------:R-:W-:Y:S02]  /*9fc0*/  LOP3.LUT R8, R8, 0x3ffffffc, RZ, 0xc0, !PT ;  /* 0x3ffffffc08087812 */ /* 0x000fe400078ec0ff */
[----:B------:R-:W-:Y:S02]  /*9fd0*/  LOP3.LUT R6, R6, 0xfffffff8, RZ, 0xc0, !PT ;  /* 0xfffffff806067812 */ /* 0x000fe400078ec0ff */
[-C--:B------:R-:W-:Y:S01]  /*9fe0*/  IADD3 R8, -R8, R5.reuse, RZ ;  /* 0x0000000508087210 */ /* 0x080fe20007ffe1ff */
[----:B------:R-:W1:Y:S01]  /*9ff0*/  @P4 MUFU.RCP R9, R4 ;  /* 0x0000000400094308 */ /* 0x000e620000001000 */
[----:B------:R-:W-:Y:S02]  /*a000*/  IADD3 R6, R7, -R6, RZ ;  /* 0x8000000607067210 */ /* 0x000fe40007ffe0ff */
[----:B------:R-:W-:-:S02]  /*a010*/  LEA.HI R7, R0, R5, RZ, 0x5 ;  /* 0x0000000500077211 */ /* 0x000fc400078f28ff */
[C---:B------:R-:W-:Y:S02]  /*a020*/  SHF.L.U32 R12, R6.reuse, 0x6, RZ ;  /* 0x00000006060c7819 */ /* 0x040fe400000006ff */
[----:B------:R-:W-:Y:S01]  /*a030*/  R2P PR, R6, 0x6 ;  /* 0x0000000606007804 */ /* 0x000fe20000000000 */
[----:B------:R-:W2:Y:S01]  /*a040*/  @P0 MUFU.RCP R10, R2 ;  /* 0x00000002000a0308 */ /* 0x000ea20000001000 */
[----:B------:R-:W-:Y:S02]  /*a050*/  SHF.R.S32.HI R11, RZ, 0x5, R7 ;  /* 0x00000005ff0b7819 */ /* 0x000fe40000011407 */
[----:B------:R-:W-:Y:S02]  /*a060*/  LOP3.LUT R12, R12, 0x1c0, RZ, 0xc0, !PT ;  /* 0x000001c00c0c7812 */ /* 0x000fe400078ec0ff */
[----:B------:R-:W-:Y:S02]  /*a070*/  LOP3.LUT R6, R6, 0x1, RZ, 0xc0, !PT ;  /* 0x0000000106067812 */ /* 0x000fe400078ec0ff */
[----:B------:R-:W-:Y:S01]  /*a080*/  LEA R8, R11, R8, 0x9 ;  /* 0x000000080b087211 */ /* 0x000fe200078e48ff */
[----:B-1----:R-:W-:Y:S01]  /*a090*/  FMUL.FTZ R9, R9, UR4 ;  /* 0x0000000409097c20 */ /* 0x002fe20008410000 */
[----:B------:R-:W-:-:S02]  /*a0a0*/  LEA.HI R13, R12, R12, RZ, 0x1d ;  /* 0x0000000c0c0d7211 */ /* 0x000fc400078fe8ff */
[----:B------:R-:W-:Y:S01]  /*a0b0*/  ISETP.NE.U32.AND P3, PT, R6, 0x1, PT ;  /* 0x000000010600780c */ /* 0x000fe20003f65070 */
[C---:B------:R-:W-:Y:S01]  /*a0c0*/  FMUL.FTZ R128, R9.reuse, R128 ;  /* 0x0000008009807220 */ /* 0x040fe20000410000 */
[----:B------:R-:W-:Y:S01]  /*a0d0*/  LEA R8, R8, R13, 0x1 ;  /* 0x0000000d08087211 */ /* 0x000fe200078e08ff */
[C---:B------:R-:W-:Y:S01]  /*a0e0*/  FMUL.FTZ R129, R9.reuse, R129 ;  /* 0x0000008109817220 */ /* 0x040fe20000410000 */
[----:B------:R-:W-:Y:S01]  /*a0f0*/  MOV R6, 0x20 ;  /* 0x0000002000067802 */ /* 0x000fe20000000f00 */
[----:B--2---:R-:W-:Y:S01]  /*a100*/  FMUL.FTZ R10, R10, UR4 ;  /* 0x000000040a0a7c20 */ /* 0x004fe20008410000 */
[----:B------:R-:W1:Y:S01]  /*a110*/  S2UR UR4, SR_CgaCtaId ;  /* 0x00000000000479c3 */ /* 0x000e620000008800 */
        /* <DEDUP_REMOVED lines=14> */
[----:B------:R-:W-:Y:S01]  /*a200*/  SEL R6, R6, 0xffffffe0, !P1 ;  /* 0xffffffe006067807 */ /* 0x000fe20004800000 */
        /* <DEDUP_REMOVED lines=8> */
[----:B-1----:R-:W-:Y:S01]  /*a290*/  ULEA UR4, UR4, UR5, 0x18 ;  /* 0x0000000504047291 */ /* 0x002fe2000f8ec03f */
[----:B------:R-:W-:Y:S01]  /*a2a0*/  F2FP.F16.F32.PACK_AB R128, R129, R128 ;  /* 0x000000808180723e */ /* 0x000fe200000000ff */
[----:B------:R-:W-:Y:S01]  /*a2b0*/  FMUL.FTZ R52, R9, R52 ;  /* 0x0000003409347220 */ /* 0x000fe20000410000 */
[----:B------:R-:W-:Y:S01]  /*a2c0*/  F2FP.F16.F32.PACK_AB R130, R131, R130 ;  /* 0x000000828382723e */ /* 0x000fe200000000ff */
[C---:B------:R-:W-:Y:S01]  /*a2d0*/  FMUL.FTZ R53, R9.reuse, R53 ;  /* 0x0000003509357220 */ /* 0x040fe20000410000 */
        /* <DEDUP_REMOVED lines=9> */
[----:B------:R-:W-:Y:S01]  /*a370*/  SEL R8, R8, 0xffffffc0, !P2 ;  /* 0xffffffc008087807 */ /* 0x000fe20005000000 */
[C---:B------:R-:W-:Y:S01]  /*a380*/  FMUL.FTZ R59, R10.reuse, R59 ;  /* 0x0000003b0a3b7220 */ /* 0x040fe20000410000 */
[----:B------:R-:W-:Y:S01]  /*a390*/  F2FP.F16.F32.PACK_AB R124, R125, R124 ;  /* 0x0000007c7d7c723e */ /* 0x000fe200000000ff */
[----:B------:R-:W-:Y:S01]  /*a3a0*/  FMUL.FTZ R60, R9, R60 ;  /* 0x0000003c093c7220 */ /* 0x000fe20000410000 */
[----:B------:R-:W-:Y:S01]  /*a3b0*/  F2FP.F16.F32.PACK_AB R126, R127, R126 ;  /* 0x0000007e7f7e723e */ /* 0x000fe200000000ff */
[----:B------:R-:W-:Y:S01]  /*a3c0*/  FMUL.FTZ R61, R9, R61 ;  /* 0x0000003d093d7220 */ /* 0x000fe20000410000 */
[----:B------:R-:W-:Y:S01]  /*a3d0*/  F2FP.F16.F32.PACK_AB R36, R37, R36 ;  /* 0x000000242524723e */ /* 0x000fe200000000ff */
[C---:B------:R-:W-:Y:S01]  /*a3e0*/  FMUL.FTZ R62, R10.reuse, R62 ;  /* 0x0000003e0a3e7220 */ /* 0x040fe20000410000 */
[----:B------:R-:W-:Y:S01]  /*a3f0*/  F2FP.F16.F32.PACK_AB R38, R39, R38 ;  /* 0x000000262726723e */ /* 0x000fe200000000ff */
[C---:B------:R-:W-:Y:S01]  /*a400*/  FMUL.FTZ R63, R10.reuse, R63 ;  /* 0x0000003f0a3f7220 */ /* 0x040fe20000410000 */
[----:B------:R-:W-:Y:S01]  /*a410*/  IADD3 R19, R13, R6, RZ ;  /* 0x000000060d137210 */ /* 0x000fe20007ffe0ff */
[----:B------:R-:W-:Y:S01]  /*a420*/  FMUL.FTZ R64, R9, R64 ;  /* 0x0000004009407220 */ /* 0x000fe20000410000 */
[----:B------:R-:W-:Y:S01]  /*a430*/  F2FP.F16.F32.PACK_AB R40, R41, R40 ;  /* 0x000000282928723e */ /* 0x000fe200000000ff */
[----:B------:R-:W-:Y:S01]  /*a440*/  FMUL.FTZ R65, R9, R65 ;  /* 0x0000004109417220 */ /* 0x000fe20000410000 */
[----:B------:R-:W-:Y:S01]  /*a450*/  F2FP.F16.F32.PACK_AB R42, R43, R42 ;  /* 0x0000002a2b2a723e */ /* 0x000fe200000000ff */
[----:B------:R-:W-:Y:S01]  /*a460*/  FMUL.FTZ R66, R10, R66 ;  /* 0x000000420a427220 */ /* 0x000fe20000410000 */
[----:B------:R-:W-:Y:S01]  /*a470*/  IADD3 R21, R6, R15, RZ ;  /* 0x0000000f06157210 */ /* 0x000fe20007ffe0ff */
[C---:B------:R-:W-:Y:S01]  /*a480*/  FMUL.FTZ R67, R10.reuse, R67 ;  /* 0x000000430a437220 */ /* 0x040fe20000410000 */
[----:B------:R-:W-:Y:S01]  /*a490*/  ISETP.NE.AND P2, PT, R211, -0x1, PT ;  /* 0xffffffffd300780c */ /* 0x000fe20003f45270 */
[----:B------:R-:W-:Y:S01]  /*a4a0*/  FMUL.FTZ R68, R9, R68 ;  /* 0x0000004409447220 */ /* 0x000fe20000410000 */
[----:B------:R-:W-:Y:S01]  /*a4b0*/  F2FP.F16.F32.PACK_AB R44, R45, R44 ;  /* 0x0000002c2d2c723e */ /* 0x000fe200000000ff */
[----:B------:R-:W-:Y:S01]  /*a4c0*/  FMUL.FTZ R69, R9, R69 ;  /* 0x0000004509457220 */ /* 0x000fe20000410000 */
[----:B------:R-:W-:Y:S01]  /*a4d0*/  F2FP.F16.F32.PACK_AB R46, R47, R46 ;  /* 0x0000002e2f2e723e */ /* 0x000fe200000000ff */
[C---:B------:R-:W-:Y:S01]  /*a4e0*/  FMUL.FTZ R70, R10.reuse, R70 ;  /* 0x000000460a467220 */ /* 0x040fe20000410000 */
[----:B------:R-:W-:Y:S01]  /*a4f0*/  IADD3 R23, R13, R8, RZ ;  /* 0x000000080d177210 */ /* 0x000fe20007ffe0ff */
[----:B------:R-:W-:Y:S01]  /*a500*/  FMUL.FTZ R71, R10, R71 ;  /* 0x000000470a477220 */ /* 0x000fe20000410000 */
[----:B------:R-:W-:Y:S01]  /*a510*/  F2FP.F16.F32.PACK_AB R48, R49, R48 ;  /* 0x000000303130723e */ /* 0x000fe200000000ff */
[----:B------:R-:W-:Y:S01]  /*a520*/  STS [R13], R128 ;  /* 0x000000800d007388 */ /* 0x000fe20000000800 */
[----:B------:R-:W-:Y:S01]  /*a530*/  F2FP.F16.F32.PACK_AB R50, R51, R50 ;  /* 0x000000323332723e */ /* 0x000fe200000000ff */
[C---:B------:R-:W-:Y:S01]  /*a540*/  FMUL.FTZ R72, R9.reuse, R72 ;  /* 0x0000004809487220 */ /* 0x040fe20000410000 */
[----:B------:R-:W-:Y:S01]  /*a550*/  IADD3 R25, R8, R15, RZ ;  /* 0x0000000f08197210 */ /* 0x000fe20007ffe0ff */
[----:B------:R-:W-:Y:S01]  /*a560*/  STS [R13+0x400], R130 ;  /* 0x000400820d007388 */ /* 0x000fe20000000800 */
[----:B------:R-:W-:Y:S01]  /*a570*/  FMUL.FTZ R73, R9, R73 ;  /* 0x0000004909497220 */ /* 0x000fe20000410000 */
[C---:B------:R-:W-:Y:S01]  /*a580*/  FMUL.FTZ R74, R10.reuse, R74 ;  /* 0x0000004a0a4a7220 */ /* 0x040fe20000410000 */
[C---:B------:R-:W-:Y:S01]  /*a590*/  FMUL.FTZ R75, R10.reuse, R75 ;  /* 0x0000004b0a4b7220 */ /* 0x040fe20000410000 */
[----:B------:R-:W-:Y:S01]  /*a5a0*/  F2FP.F16.F32.PACK_AB R52, R53, R52 ;  /* 0x000000343534723e */ /* 0x000fe200000000ff */
[----:B------:R-:W-:Y:S01]  /*a5b0*/  STS [R15], R124 ;  /* 0x0000007c0f007388 */ /* 0x000fe20000000800 */
[----:B------:R-:W-:Y:S01]  /*a5c0*/  F2FP.F16.F32.PACK_AB R54, R55, R54 ;  /* 0x000000363736723e */ /* 0x000fe200000000ff */
[----:B------:R-:W-:Y:S01]  /*a5d0*/  FMUL.FTZ R76, R9, R76 ;  /* 0x0000004c094c7220 */ /* 0x000fe20000410000 */
        /* <DEDUP_REMOVED lines=17> */
[C---:B------:R-:W-:Y:S01]  /*a6f0*/  FMUL.FTZ R84, R9.reuse, R84 ;  /* 0x0000005409547220 */ /* 0x040fe20000410000 */
[----:B------:R-:W-:Y:S01]  /*a700*/  FMUL.FTZ R85, R9, R85 ;  /* 0x0000005509557220 */ /* 0x000fe20000410000 */
[----:B------:R-:W-:Y:S01]  /*a710*/  STS [R21+0x400], R42 ;  /* 0x0004002a15007388 */ /* 0x000fe20000000800 */
        /* <DEDUP_REMOVED lines=35> */
[----:B------:R-:W-:Y:S01]  /*a950*/  STS [R13+0x2000], R60 ;  /* 0x0020003c0d007388 */ /* 0x000fe20000000800 */
        /* <DEDUP_REMOVED lines=17> */
[----:B------:R-:W1:Y:S01]  /*aa70*/  @P2 LDC.64 R16, c[0x0][0x298] ;  /* 0x0000a600ff102b82 */ /* 0x000e620000000a00 */
[----:B------:R-:W-:Y:S01]  /*aa80*/  F2FP.F16.F32.PACK_AB R92, R93, R92 ;  /* 0x0000005c5d5c723e */ /* 0x000fe200000000ff */
[----:B------:R-:W-:Y:S01]  /*aa90*/  STS [R19+0x2400], R70 ;  /* 0x0024004613007388 */ /* 0x000fe20000000800 */
[----:B------:R-:W-:Y:S01]  /*aaa0*/  F2FP.F16.F32.PACK_AB R94, R95, R94 ;  /* 0x0000005e5f5e723e */ /* 0x000fe200000000ff */
[----:B------:R-:W-:Y:S01]  /*aab0*/  FMUL.FTZ R116, R9, R116 ;  /* 0x0000007409747220 */ /* 0x000fe20000410000 */
        /* <DEDUP_REMOVED lines=20> */
[C---:B------:R-:W-:Y:S01]  /*ac00*/  FMUL.FTZ R110, R10.reuse, R110 ;  /* 0x0000006e0a6e7220 */ /* 0x040fe20000410000 */
[----:B------:R-:W-:Y:S01]  /*ac10*/  STS [R25+0x2400], R82 ;  /* 0x0024005219007388 */ /* 0x000fe20000000800 */
[C---:B------:R-:W-:Y:S01]  /*ac20*/  FMUL.FTZ R111, R10.reuse, R111 ;  /* 0x0000006f0a6f7220 */ /* 0x040fe20000410000 */
[C---:B------:R-:W-:Y:S01]  /*ac30*/  FMUL.FTZ R114, R10.reuse, R114 ;  /* 0x000000720a727220 */ /* 0x040fe20000410000 */
[----:B------:R-:W-:Y:S01]  /*ac40*/  FMUL.FTZ R115, R10, R115 ;  /* 0x000000730a737220 */ /* 0x000fe20000410000 */
[----:B------:R-:W-:Y:S01]  /*ac50*/  STS [R27+0x2000], R84 ;  /* 0x002000541b007388 */ /* 0x000fe20000000800 */
[----:B------:R-:W-:-:S02]  /*ac60*/  F2FP.F16.F32.PACK_AB R116, R117, R116 ;  /* 0x000000747574723e */ /* 0x000fc400000000ff */
[----:B------:R-:W-:Y:S01]  /*ac70*/  F2FP.F16.F32.PACK_AB R118, R119, R118 ;  /* 0x000000767776723e */ /* 0x000fe200000000ff */
[----:B------:R-:W-:Y:S01]  /*ac80*/  STS [R27+0x2400], R86 ;  /* 0x002400561b007388 */ /* 0x000fe20000000800 */
[----:B------:R-:W-:Y:S02]  /*ac90*/  F2FP.F16.F32.PACK_AB R108, R109, R108 ;  /* 0x0000006c6d6c723e */ /* 0x000fe400000000ff */
[----:B------:R-:W-:Y:S01]  /*aca0*/  F2FP.F16.F32.PACK_AB R110, R111, R110 ;  /* 0x0000006e6f6e723e */ /* 0x000fe200000000ff */
[----:B------:R-:W-:Y:S01]  /*acb0*/  STS [R29+0x2000], R88 ;  /* 0x002000581d007388 */ /* 0x000fe20000000800 */
[----:B------:R-:W-:Y:S02]  /*acc0*/  F2FP.F16.F32.PACK_AB R112, R9, R112 ;  /* 0x000000700970723e */ /* 0x000fe400000000ff */
[----:B------:R-:W-:Y:S01]  /*acd0*/  F2FP.F16.F32.PACK_AB R114, R115, R114 ;  /* 0x000000727372723e */ /* 0x000fe200000000ff */
[----:B------:R-:W-:Y:S04]  /*ace0*/  STS [R29+0x2400], R90 ;  /* 0x0024005a1d007388 */ /* 0x000fe80000000800 */
[----:B------:R-:W-:Y:S04]  /*acf0*/  STS [R13+0x4000], R92 ;  /* 0x0040005c0d007388 */ /* 0x000fe80000000800 */
[----:B------:R1:W-:Y:S04]  /*ad00*/  STS [R13+0x4400], R94 ;  /* 0x0044005e0d007388 */ /* 0x0003e80000000800 */
[----:B------:R2:W-:Y:S04]  /*ad10*/  STS [R15+0x4000], R96 ;  /* 0x004000600f007388 */ /* 0x0005e80000000800 */
[----:B------:R2:W-:Y:S04]  /*ad20*/  STS [R15+0x4400], R98 ;  /* 0x004400620f007388 */ /* 0x0005e80000000800 */
[----:B------:R2:W-:Y:S04]  /*ad30*/  STS [R19+0x4000], R100 ;  /* 0x0040006413007388 */ /* 0x0005e80000000800 */
[----:B------:R2:W-:Y:S04]  /*ad40*/  STS [R19+0x4400], R102 ;  /* 0x0044006613007388 */ /* 0x0005e80000000800 */
[----:B------:R2:W-:Y:S04]  /*ad50*/  STS [R21+0x4000], R104 ;  /* 0x0040006815007388 */ /* 0x0005e80000000800 */
[----:B------:R2:W-:Y:S01]  /*ad60*/  STS [R21+0x4400], R106 ;  /* 0x0044006a15007388 */ /* 0x0005e20000000800 */
[----:B-1----:R-:W-:-:S03]  /*ad70*/  @P2 IMAD.WIDE.U32 R12, R211, R16, RZ ;  /* 0x00000010d30c2225 */ /* 0x002fc600078e00ff */
[----:B------:R2:W-:Y:S01]  /*ad80*/  STS [R23+0x4000], R120 ;  /* 0x0040007817007388 */ /* 0x0005e20000000800 */
[----:B------:R-:W-:Y:S01]  /*ad90*/  @P2 IMAD R6, R211, R17, R13 ;  /* 0x00000011d3062224 */ /* 0x000fe200078e020d */
[----:B------:R-:W-:Y:S02]  /*ada0*/  @P2 MOV R10, R12 ;  /* 0x0000000c000a2202 */ /* 0x000fe40000000f00 */
[----:B------:R2:W-:Y:S01]  /*adb0*/  STS [R23+0x4400], R122 ;  /* 0x0044007a17007388 */ /* 0x0005e20000000800 */
[----:B------:R-:W-:Y:S05]  /*adc0*/  @P2 BRA `(.L_x_634) ;  /* 0x0000000000202947 */ /* 0x000fea0003800000 */
[----:B------:R-:W1:Y:S01]  /*add0*/  S2R R6, SR_CTAID.Y ;  /* 0x0000000000067919 */ /* 0x000e620000002600 */
[----:B------:R-:W3:Y:S01]  /*ade0*/  LDC.64 R8, c[0x0][0x290] ;  /* 0x0000a400ff087b82 */ /* 0x000ee20000000a00 */
[----:B-1----:R-:W-:-:S05]  /*adf0*/  SHF.R.S32.HI R13, RZ, 0x1f, R6 ;  /* 0x0000001fff0d7819 */ /* 0x002fca0000011406 */
[-C--:B---3--:R-:W-:Y:S02]  /*ae00*/  IMAD R10, R13, R8.reuse, RZ ;  /* 0x000000080d0a7224 */ /* 0x088fe400078e02ff */
[----:B------:R-:W-:-:S04]  /*ae10*/  IMAD.WIDE.U32 R12, R6, R8, RZ ;  /* 0x00000008060c7225 */ /* 0x000fc800078e00ff */
[----:B------:R-:W-:Y:S01]  /*ae20*/  IMAD R9, R6, R9, R10 ;  /* 0x0000000906097224 */ /* 0x000fe200078e020a */
[----:B------:R-:W-:-:S04]  /*ae30*/  MOV R10, R12 ;  /* 0x0000000c000a7202 */ /* 0x000fc80000000f00 */
[----:B------:R-:W-:-:S07]  /*ae40*/  IADD3 R6, R13, R9, RZ ;  /* 0x000000090d067210 */ /* 0x000fce0007ffe0ff */
.L_x_634:
[----:B------:R-:W-:Y:S01]  /*ae50*/  ULDC.U8 UR4, c[0x0][0x3d9] ;  /* 0x0000f64000047ab9 */ /* 0x000fe20000000000 */
[----:B------:R1:W-:Y:S01]  /*ae60*/  STS [R25+0x4000], R116 ;  /* 0x0040007419007388 */ /* 0x0003e20000000800 */
[----:B------:R-:W-:Y:S01]  /*ae70*/  ISETP.NE.AND P3, PT, RZ, UR4, PT ;  /* 0x00000004ff007c0c */ /* 0x000fe2000bf65270 */
[----:B------:R-:W-:Y:S01]  /*ae80*/  ULDC.U8 UR5, c[0x0][0x3d8] ;  /* 0x0000f60000057ab9 */ /* 0x000fe20000000000 */
[----:B------:R-:W3:Y:S01]  /*ae90*/  @P4 LDC R31, c[0x0][0x2e8] ;  /* 0x0000ba00ff1f4b82 */ /* 0x000ee20000000800 */
[----:B------:R1:W-:Y:S01]  /*aea0*/  STS [R25+0x4400], R118 ;  /* 0x0044007619007388 */ /* 0x0003e20000000800 */
[----:B------:R-:W-:Y:S01]  /*aeb0*/  ISETP.NE.AND P5, PT, RZ, UR5, PT ;  /* 0x00000005ff007c0c */ /* 0x000fe2000bfa5270 */
[----:B------:R-:W4:Y:S02]  /*aec0*/  @P4 MUFU.LG2 R4, R4 ;  /* 0x0000000400044308 */ /* 0x000f240000000c00 */
[----:B------:R1:W-:Y:S01]  /*aed0*/  STS [R27+0x4000], R108 ;  /* 0x0040006c1b007388 */ /* 0x0003e20000000800 */
[----:B------:R-:W-:-:S03]  /*aee0*/  ISETP.EQ.AND P5, PT, RZ, UR4, P5 ;  /* 0x00000004ff007c0c */ /* 0x000fc6000afa2270 */
[----:B------:R1:W-:Y:S02]  /*aef0*/  STS [R27+0x4400], R110 ;  /* 0x0044006e1b007388 */ /* 0x0003e40000000800 */
[----:B------:R-:W1:Y:S01]  /*af00*/  @P3 LDC.64 R8, c[0x0][0x2c0] ;  /* 0x0000b000ff083b82 */ /* 0x000e620000000a00 */
[----:B------:R-:W1:Y:S01]  /*af10*/  S2R R22, SR_CTAID.Y ;  /* 0x0000000000167919 */ /* 0x000e620000002600 */
[----:B------:R-:W1:Y:S06]  /*af20*/  S2R R20, SR_CTAID.Z ;  /* 0x0000000000147919 */ /* 0x000e6c0000002700 */
[----:B------:R-:W-:-:S02]  /*af30*/  @!P5 PLOP3.LUT P1, PT, PT, PT, PT, 0x8, 0x0 ;  /* 0x000000000000d81c */ /* 0x000fc40003f2e170 */
[----:B------:R-:W-:Y:S01]  /*af40*/  @!P5 CS2R R32, SRZ ;  /* 0x000000000020d805 */ /* 0x000fe2000001ff00 */
[----:B--2---:R-:W2:Y:S01]  /*af50*/  S2R R23, SR_CTAID.X ;  /* 0x0000000000177919 */ /* 0x004ea20000002500 */
[----:B------:R-:W1:Y:S01]  /*af60*/  S2R R21, SR_TID.X ;  /* 0x0000000000157919 */ /* 0x000e620000002100 */
[----:B------:R1:W-:Y:S04]  /*af70*/  STS [R29+0x4000], R112 ;  /* 0x004000701d007388 */ /* 0x0003e80000000800 */
[----:B------:R1:W-:Y:S01]  /*af80*/  STS [R29+0x4400], R114 ;  /* 0x004400721d007388 */ /* 0x0003e20000000800 */
[----:B----4-:R-:W-:Y:S05]  /*af90*/  @!P5 BRA `(.L_x_635) ;  /* 0x000000000018d947 */ /* 0x010fea0003800000 */
[----:B------:R-:W4:Y:S01]  /*afa0*/  S2R R12, SR_CTAID.Y ;  /* 0x00000000000c7919 */ /* 0x000f220000002600 */
[----:B------:R-:W4:Y:S01]  /*afb0*/  LDC R13, c[0x0][0x2c4] ;  /* 0x0000b100ff0d7b82 */ /* 0x000f220000000800 */
[----:B------:R-:W-:Y:S01]  /*afc0*/  PLOP3.LUT P1, PT, PT, PT, PT, 0x80, 0x0 ;  /* 0x000000000000781c */ /* 0x000fe20003f2f070 */
[----:B----4-:R-:W-:-:S05]  /*afd0*/  IMAD R12, R12, R13, RZ ;  /* 0x0000000d0c0c7224 */ /* 0x010fca00078e02ff */
[----:B------:R-:W-:-:S04]  /*afe0*/  SEL R32, R12, R211, !P2 ;  /* 0x000000d30c207207 */ /* 0x000fc80005000000 */
[----:B------:R-:W-:Y:S02]  /*aff0*/  SHF.R.S32.HI R33, RZ, 0x1f, R32 ;  /* 0x0000001fff217819 */ /* 0x000fe40000011420 */
.L_x_635:
[----:B------:R-:W-:Y:S01]  /*b000*/  LEA.HI R0, R0, R5, RZ, 0x3 ;  /* 0x0000000500007211 */ /* 0x000fe200078f18ff */
[----:B-1----:R-:W-:Y:S01]  /*b010*/  @P3 IMAD R9, R9, R8, RZ ;  /* 0x0000000809093224 */ /* 0x002fe200078e02ff */
[----:B------:R-:W-:Y:S01]  /*b020*/  LOP3.LUT R26, R7, 0xffffffe0, RZ, 0xc0, !PT ;  /* 0xffffffe0071a7812 */ /* 0x000fe200078ec0ff */
[----:B--2---:R-:W-:Y:S01]  /*b030*/  IMAD R24, R23, -0x40, R216 ;  /* 0xffffffc017187824 */ /* 0x004fe200078e02d8 */
[----:B------:R-:W-:Y:S01]  /*b040*/  SHF.R.S32.HI R7, RZ, 0x3, R0 ;  /* 0x00000003ff077819 */ /* 0x000fe20000011400 */
[----:B------:R-:W-:Y:S01]  /*b050*/  @P3 IMAD.MOV.U32 R25, RZ, RZ, 0x1 ;  /* 0x00000001ff193424 */ /* 0x000fe200078e00ff */
[----:B------:R-:W1:Y:S01]  /*b060*/  @P3 LDC R0, c[0x0][0x2c0] ;  /* 0x0000b000ff003b82 */ /* 0x000e620000000800 */
[----:B------:R-:W-:Y:S01]  /*b070*/  SHF.R.S32.HI R8, RZ, 0x1f, R21 ;  /* 0x0000001fff087819 */ /* 0x000fe20000011415 */
[----:B------:R-:W-:Y:S06]  /*b080*/  @P3 BRA `(.L_x_636) ;  /* 0x0000000000183947 */ /* 0x000fec0003800000 */
[----:B------:R-:W2:Y:S01]  /*b090*/  LDC R9, c[0x0][0x2c4] ;  /* 0x0000b100ff097b82 */ /* 0x000ea20000000800 */
[----:B------:R-:W-:Y:S02]  /*b0a0*/  ISETP.NE.AND P2, PT, RZ, UR5, PT ;  /* 0x00000005ff007c0c */ /* 0x000fe4000bf45270 */
[----:B-1----:R-:W-:-:S05]  /*b0b0*/  MOV R0, 0x1 ;  /* 0x0000000100007802 */ /* 0x002fca0000000f00 */
[----:B------:R-:W1:Y:S08]  /*b0c0*/  LDC R12, c[0x0][0x270] ;  /* 0x00009c00ff0c7b82 */ /* 0x000e700000000800 */
[----:B--2---:R-:W1:Y:S02]  /*b0d0*/  @P2 LDC R9, c[0x0][0x2e4] ;  /* 0x0000b900ff092b82 */ /* 0x004e640000000800 */
[----:B-1----:R-:W-:-:S07]  /*b0e0*/  IMAD R25, R9, R12, RZ ;  /* 0x0000000c09197224 */ /* 0x002fce00078e02ff */
.L_x_636:
[----:B------:R-:W-:Y:S01]  /*b0f0*/  BAR.SYNC.DEFER_BLOCKING 0x0 ;  /* 0x0000000000007b1d */ /* 0x000fe20000010000 */
[----:B------:R-:W-:Y:S01]  /*b100*/  SHF.R.S32.HI R28, RZ, 0x1f, R11 ;  /* 0x0000001fff1c7819 */ /* 0x000fe2000001140b */
[----:B------:R-:W-:Y:S01]  /*b110*/  IMAD.IADD R26, R5, 0x1, -R26 ;  /* 0x00000001051a7824 */ /* 0x000fe200078e0a1a */
[----:B------:R-:W-:Y:S01]  /*b120*/  LEA.HI R8, R8, R21, RZ, 0x3 ;  /* 0x0000001508087211 */ /* 0x000fe200078f18ff */
[----:B------:R-:W-:Y:S01]  /*b130*/  IMAD R22, R22, R25, RZ ;  /* 0x0000001916167224 */ /* 0x000fe200078e02ff */
[----:B------:R-:W-:Y:S01]  /*b140*/  ISETP.GE.AND P3, PT, R7, R24, PT ;  /* 0x000000180700720c */ /* 0x000fe20003f66270 */
[----:B------:R-:W2:Y:S01]  /*b150*/  @P0 MUFU.LG2 R2, R2 ;  /* 0x0000000200020308 */ /* 0x000ea20000000c00 */
[----:B------:R-:W-:Y:S01]  /*b160*/  LEA.HI R5, R28, R11, RZ, 0x2 ;  /* 0x0000000b1c057211 */ /* 0x000fe200078f10ff */
[----:B------:R-:W-:Y:S01]  /*b170*/  BSSY B0, `(.L_x_637) ;  /* 0x0000031000007945 */ /* 0x000fe20003800000 */
[----:B------:R-:W4:Y:S01]  /*b180*/  @P0 LDC R28, c[0x0][0x2e8] ;  /* 0x0000ba00ff1c0b82 */ /* 0x000f220000000800 */
[----:B------:R-:W-:-:S02]  /*b190*/  SHF.R.S32.HI R7, RZ, 0x1f, R26 ;  /* 0x0000001fff077819 */ /* 0x000fc4000001141a */
[----:B------:R-:W-:Y:S02]  /*b1a0*/  LOP3.LUT R24, R8, 0xfffffff8, RZ, 0xc0, !PT ;  /* 0xfffffff808187812 */ /* 0x000fe400078ec0ff */
[----:B------:R-:W-:Y:S02]  /*b1b0*/  LOP3.LUT R30, R5, 0xffffffc, RZ, 0xc0, !PT ;  /* 0x0ffffffc051e7812 */ /* 0x000fe400078ec0ff */
[----:B------:R-:W-:Y:S01]  /*b1c0*/  LEA.HI R5, R7, R26, RZ, 0x2 ;  /* 0x0000001a07057211 */ /* 0x000fe200078f10ff */
[----:B------:R-:W-:Y:S02]  /*b1d0*/  IMAD.IADD R24, R21, 0x1, -R24 ;  /* 0x0000000115187824 */ /* 0x000fe400078e0a18 */
[----:B------:R-:W-:Y:S01]  /*b1e0*/  @P4 FMUL.FTZ R21, R4, 0.69314718246459960938 ;  /* 0x3f31721804154820 */ /* 0x000fe20000410000 */
[----:B------:R-:W-:Y:S01]  /*b1f0*/  SEL R22, R22, RZ, !P1 ;  /* 0x000000ff16167207 */ /* 0x000fe20004800000 */
[----:B------:R-:W-:Y:S01]  /*b200*/  IMAD.IADD R11, R11, 0x1, -R30 ;  /* 0x000000010b0b7824 */ /* 0x000fe200078e0a1e */
[----:B------:R-:W-:Y:S01]  /*b210*/  SHF.R.S32.HI R4, RZ, 0x2, R5 ;  /* 0x00000002ff047819 */ /* 0x000fe20000011405 */
[----:B-1----:R-:W-:Y:S01]  /*b220*/  IMAD R5, R23, R0, RZ ;  /* 0x0000000017057224 */ /* 0x002fe200078e02ff */
[----:B------:R-:W-:Y:S01]  /*b230*/  LOP3.LUT P1, RZ, R26, 0x3, RZ, 0xc0, !PT ;  /* 0x000000031aff7812 */ /* 0x000fe2000782c0ff */
[----:B------:R1:W1:Y:S01]  /*b240*/  LDS.128 R16, [R213+0x1800] ;  /* 0x00180000d5107984 */ /* 0x0002620000000c00 */
[----:B------:R-:W-:-:S02]  /*b250*/  IMAD.MOV.U32 R7, RZ, RZ, 0x7f800000 ;  /* 0x7f800000ff077424 */ /* 0x000fc400078e00ff */
[----:B---3--:R-:W-:Y:S01]  /*b260*/  @P4 FFMA.FTZ R7, R132, R31, R21 ;  /* 0x0000001f84074223 */ /* 0x008fe20000010015 */
[----:B------:R-:W-:Y:S01]  /*b270*/  IMAD R11, R11, 0x10, R4 ;  /* 0x000000100b0b7824 */ /* 0x000fe200078e0204 */
[----:B------:R3:W1:Y:S01]  /*b280*/  LDS.128 R12, [R213+0x3800] ;  /* 0x00380000d50c7984 */ /* 0x0006620000000c00 */
[----:B------:R-:W-:Y:S01]  /*b290*/  IMAD R21, R20, R9, R22 ;  /* 0x0000000914157224 */ /* 0x000fe200078e0216 */
[----:B------:R-:W-:Y:S01]  /*b2a0*/  SHF.R.S32.HI R26, RZ, 0x3, R8 ;  /* 0x00000003ff1a7819 */ /* 0x000fe20000011408 */
[----:B------:R-:W-:Y:S02]  /*b2b0*/  IMAD.SHL.U32 R4, R5, 0x40, RZ ;  /* 0x0000004005047824 */ /* 0x000fe400078e00ff */
[----:B--2---:R-:W-:Y:S01]  /*b2c0*/  @P0 FMUL.FTZ R2, R2, 0.69314718246459960938 ;  /* 0x3f31721802020820 */ /* 0x004fe20000410000 */
[----:B------:R-:W-:Y:S02]  /*b2d0*/  IMAD.MOV.U32 R9, RZ, RZ, 0x7f800000 ;  /* 0x7f800000ff097424 */ /* 0x000fe400078e00ff */
[----:B------:R-:W-:Y:S01]  /*b2e0*/  VIADD R22, R26, 0x10 ;  /* 0x000000101a167836 */ /* 0x000fe20000000000 */
[----:B------:R-:W-:Y:S01]  /*b2f0*/  IADD3 R8, P4, P2, R4, R32, R21 ;  /* 0x0000002004087210 */ /* 0x000fe20007a9e015 */
[----:B----4-:R-:W-:Y:S01]  /*b300*/  @P0 FFMA.FTZ R9, R3, R28, R2 ;  /* 0x0000001c03090223 */ /* 0x010fe20000010002 */
[----:B------:R-:W-:-:S02]  /*b310*/  SHF.R.S32.HI R5, RZ, 0x1f, R4 ;  /* 0x0000001fff057819 */ /* 0x000fc40000011404 */
[----:B------:R-:W-:Y:S01]  /*b320*/  SHF.R.S32.HI R32, RZ, 0x1f, R21 ;  /* 0x0000001fff207819 */ /* 0x000fe20000011415 */
[----:B------:R-:W-:-:S03]  /*b330*/  IMAD.SHL.U32 R21, R24, 0x8, RZ ;  /* 0x0000000818157824 */ /* 0x000fc600078e00ff */
[----:B------:R-:W-:Y:S01]  /*b340*/  IADD3.X R32, R5, R33, R32, P4, P2 ;  /* 0x0000002105207210 */ /* 0x000fe200027e4420 */
[----:B---3--:R-:W-:Y:S06]  /*b350*/  @P1 BRA `(.L_x_638) ;  /* 0x0000000000481947 */ /* 0x008fec0003800000 */
        /* <DEDUP_REMOVED lines=18> */
.L_x_638:
[----:B------:R-:W-:Y:S05]  /*b480*/  BSYNC B0 ;  /* 0x0000000000007941 */ /* 0x000fea0003800000 */
.L_x_637:
[----:B--2---:R-:W-:Y:S01]  /*b490*/  SHF.R.S32.HI R3, RZ, 0x1f, R21 ;  /* 0x0000001fff037819 */ /* 0x004fe20000011415 */
[C---:B------:R-:W-:Y:S01]  /*b4a0*/  VIADD R0, R26.reuse, 0x20 ;  /* 0x000000201a007836 */ /* 0x040fe20000000000 */
[----:B------:R-:W-:Y:S01]  /*b4b0*/  IADD3 R10, P0, R21, R10, RZ ;  /* 0x0000000a150a7210 */ /* 0x000fe20007f1e0ff */
[----:B------:R-:W-:Y:S01]  /*b4c0*/  ULDC.64 UR4, c[0x0][0x2a0] ;  /* 0x0000a80000047ab9 */ /* 0x000fe20000000a00 */
[----:B------:R-:W-:Y:S01]  /*b4d0*/  SHF.R.S32.HI R2, RZ, 0x1f, R20 ;  /* 0x0000001fff027819 */ /* 0x000fe20000011414 */
[----:B------:R-:W-:Y:S01]  /*b4e0*/  BSSY B0, `(.L_x_639) ;  /* 0x0000020000007945 */ /* 0x000fe20003800000 */
[----:B------:R-:W-:Y:S01]  /*b4f0*/  IADD3 R4, R26, 0x30, RZ ;  /* 0x000000301a047810 */ /* 0x000fe20007ffe0ff */
[----:B------:R-:W-:Y:S01]  /*b500*/  IMAD.X R11, R3, 0x1, R6, P0 ;  /* 0x00000001030b7824 */ /* 0x000fe200000e0606 */
[----:B------:R-:W-:Y:S01]  /*b510*/  SHF.R.S32.HI R27, RZ, 0x1f, R26 ;  /* 0x0000001fff1b7819 */ /* 0x000fe2000001141a */
[----:B------:R-:W-:Y:S01]  /*b520*/  IMAD R3, R2, UR4, RZ ;  /* 0x0000000402037c24 */ /* 0x000fe2000f8e02ff */
[----:B------:R-:W-:-:S02]  /*b530*/  ISETP.GE.AND P1, PT, R0, R199, PT ;  /* 0x000000c70000720c */ /* 0x000fc40003f26270 */
[-C--:B------:R-:W-:Y:S01]  /*b540*/  ISETP.GE.AND P2, PT, R22, R199.reuse, PT ;  /* 0x000000c71600720c */ /* 0x080fe20003f46270 */
[----:B------:R-:W-:Y:S01]  /*b550*/  IMAD R0, R20, UR5, R3 ;  /* 0x0000000514007c24 */ /* 0x000fe2000f8e0203 */
[----:B------:R-:W-:Y:S01]  /*b560*/  ISETP.GE.AND P0, PT, R4, R199, PT ;  /* 0x000000c70400720c */ /* 0x000fe20003f06270 */
[----:B------:R-:W-:Y:S01]  /*b570*/  IMAD.WIDE.U32 R2, R20, UR4, R10 ;  /* 0x0000000414027c25 */ /* 0x000fe2000f8e000a */
[----:B------:R2:W3:Y:S03]  /*b580*/  LDS.128 R4, [R213+0x4000] ;  /* 0x00400000d5047984 */ /* 0x0004e60000000c00 */
[----:B------:R-:W-:Y:S01]  /*b590*/  IMAD.WIDE R22, R212, 0x40, R26 ;  /* 0x00000040d4167825 */ /* 0x000fe200078e021a */
[----:B------:R2:W4:Y:S03]  /*b5a0*/  LDS.128 R8, [R213+0x2000] ;  /* 0x00200000d5087984 */ /* 0x0005260000000c00 */
[----:B------:R-:W-:Y:S01]  /*b5b0*/  IMAD.IADD R29, R3, 0x1, R0 ;  /* 0x00000001031d7824 */ /* 0x000fe200078e0200 */
[----:B------:R2:W1:Y:S01]  /*b5c0*/  LDS.128 R24, [R213] ;  /* 0x00000000d5187984 */ /* 0x0004620000000c00 */
        /* <DEDUP_REMOVED lines=14> */
[----:B-1----:R1:W-:Y:S04]  /*b6b0*/  @!P6 STG.E.128 desc[UR10][R30.64], R24 ;  /* 0x000000181e00e986 */ /* 0x0023e8000c101d0a */
[----:B----4-:R1:W-:Y:S04]  /*b6c0*/  @!P5 STG.E.128 desc[UR10][R30.64+0x80], R8 ;  /* 0x000080081e00d986 */ /* 0x0103e8000c101d0a */
[----:B---3--:R1:W-:Y:S02]  /*b6d0*/  @!P4 STG.E.128 desc[UR10][R30.64+0x100], R4 ;  /* 0x000100041e00c986 */ /* 0x0083e4000c101d0a */
.L_x_640:
[----:B------:R-:W-:Y:S05]  /*b6e0*/  BSYNC B0 ;  /* 0x0000000000007941 */ /* 0x000fea0003800000 */
.L_x_639:
[----:B-1----:R1:W1:Y:S01]  /*b6f0*/  LDS.128 R24, [R213+0x800] ;  /* 0x00080000d5187984 */ /* 0x0022620000000c00 */
[----:B------:R-:W-:Y:S03]  /*b700*/  BSSY B0, `(.L_x_641) ;  /* 0x0000017000007945 */ /* 0x000fe60003800000 */
[----:B----4-:R4:W1:Y:S04]  /*b710*/  LDS.128 R8, [R213+0x2800] ;  /* 0x00280000d5087984 */ /* 0x0108680000000c00 */
[----:B---3--:R4:W3:Y:S01]  /*b720*/  LDS.128 R4, [R213+0x4800] ;  /* 0x00480000d5047984 */ /* 0x0088e20000000c00 */
        /* <DEDUP_REMOVED lines=19> */
[----:B---3--:R1:W-:Y:S02]  /*b860*/  @!P2 STG.E.128 desc[UR10][R30.64+0x100], R4 ;  /* 0x000100041e00a986 */ /* 0x0083e4000c101d0a */
.L_x_642:
[----:B------:R-:W-:Y:S05]  /*b870*/  BSYNC B0 ;  /* 0x0000000000007941 */ /* 0x000fea0003800000 */
.L_x_641:
[----:B-1----:R1:W1:Y:S01]  /*b880*/  LDS.128 R24, [R213+0x1000] ;  /* 0x00100000d5187984 */ /* 0x0022620000000c00 */
[----:B------:R-:W-:Y:S03]  /*b890*/  BSSY B0, `(.L_x_643) ;  /* 0x0000017000007945 */ /* 0x000fe60003800000 */
[----:B------:R1:W1:Y:S04]  /*b8a0*/  LDS.128 R8, [R213+0x3000] ;  /* 0x00300000d5087984 */ /* 0x0002680000000c00 */
[----:B---3--:R3:W1:Y:S01]  /*b8b0*/  LDS.128 R4, [R213+0x5000] ;  /* 0x00500000d5047984 */ /* 0x0086620000000c00 */
        /* <DEDUP_REMOVED lines=19> */
[----:B------:R1:W-:Y:S02]  /*b9f0*/  @!P1 STG.E.128 desc[UR10][R30.64+0x100], R4 ;  /* 0x000100041e009986 */ /* 0x0003e4000c101d0a */
.L_x_644:
[----:B------:R-:W-:Y:S05]  /*ba00*/  BSYNC B0 ;  /* 0x0000000000007941 */ /* 0x000fea0003800000 */
.L_x_643:
[----:B-1----:R1:W1:Y:S01]  /*ba10*/  LDS.128 R4, [R213+0x5800] ;  /* 0x00580000d5047984 */ /* 0x0022620000000c00 */
        /* <DEDUP_REMOVED lines=20> */
[----:B-1----:R-:W-:Y:S01]  /*bb60*/  STG.E.128 desc[UR10][R2.64+0x100], R4 ;  /* 0x0001000402007986 */ /* 0x002fe2000c101d0a */
[----:B------:R-:W-:Y:S05]  /*bb70*/  EXIT ;  /* 0x000000000000794d */ /* 0x000fea0003800000 */
.L_x_600:
[----:B------:R-:W1:Y:S01]  /*bb80*/  LDC.U8 R9, c[0x0][0x3d9] ;  /* 0x0000f640ff097b82 */ /* 0x000e620000000000 */
[----:B------:R-:W-:Y:S01]  /*bb90*/  ISETP.NE.AND P3, PT, R211, -0x1, PT ;  /* 0xffffffffd300780c */ /* 0x000fe20003f65270 */
[----:B------:R-:W-:Y:S01]  /*bba0*/  IMAD.IADD R216, R216, 0x1, -R199 ;  /* 0x00000001d8d87824 */ /* 0x000fe200078e0ac7 */
[----:B------:R-:W-:Y:S01]  /*bbb0*/  ULDC.64 UR4, c[0x0][0x2a0] ;  /* 0x0000a80000047ab9 */ /* 0x000fe20000000a00 */
[----:B------:R-:W-:Y:S04]  /*bbc0*/  BSSY B0, `(.L_x_645) ;  /* 0x000003a000007945 */ /* 0x000fe80003800000 */
[----:B------:R-:W2:Y:S06]  /*bbd0*/  LDC.U8 R8, c[0x0][0x3d8] ;  /* 0x0000f600ff087b82 */ /* 0x000eac0000000000 */
[----:B------:R-:W-:-:S02]  /*bbe0*/  @!P3 SHF.R.S32.HI R11, RZ, 0x1f, R12 ;  /* 0x0000001fff0bb819 */ /* 0x000fc4000001140c */
[----:B------:R-:W3:Y:S08]  /*bbf0*/  @!P3 LDC.64 R2, c[0x0][0x290] ;  /* 0x0000a400ff02bb82 */ /* 0x000ef00000000a00 */
[----:B------:R-:W4:Y:S01]  /*bc00*/  @P3 LDC.64 R4, c[0x0][0x298] ;  /* 0x0000a600ff043b82 */ /* 0x000f220000000a00 */
[----:B-1----:R-:W-:Y:S02]  /*bc10*/  ISETP.NE.AND P0, PT, R9, RZ, PT ;  /* 0x000000ff0900720c */ /* 0x002fe40003f05270 */
[----:B--2---:R-:W-:-:S02]  /*bc20*/  ISETP.NE.AND P2, PT, R8, RZ, PT ;  /* 0x000000ff0800720c */ /* 0x004fc40003f45270 */
[----:B------:R-:W-:Y:S02]  /*bc30*/  ISETP.NE.AND P1, PT, R8, RZ, !P0 ;  /* 0x000000ff0800720c */ /* 0x000fe40004725270 */
[----:B------:R-:W-:-:S07]  /*bc40*/  ISETP.EQ.AND P2, PT, R9, RZ, P2 ;  /* 0x000000ff0900720c */ /* 0x000fce0001742270 */
[----:B------:R-:W1:Y:S01]  /*bc50*/  @!P0 LDC R7, c[0x0][0x2c4] ;  /* 0x0000b100ff078b82 */ /* 0x000e620000000800 */
[-C--:B---3--:R-:W-:Y:S02]  /*bc60*/  @!P3 IMAD R10, R11, R2.reuse, RZ ;  /* 0x000000020b0ab224 */ /* 0x088fe400078e02ff */
[----:B------:R-:W-:-:S04]  /*bc70*/  @!P3 IMAD.WIDE.U32 R8, R12, R2, RZ ;  /* 0x000000020c08b225 */ /* 0x000fc800078e00ff */
[----:B------:R-:W-:Y:S01]  /*bc80*/  @!P3 IMAD R3, R12, R3, R10 ;  /* 0x000000030c03b224 */ /* 0x000fe200078e020a */
[----:B------:R-:W-:Y:S01]  /*bc90*/  LEA.HI R10, R21, R6, RZ, 0x3 ;  /* 0x00000006150a7211 */ /* 0x000fe200078f18ff */
[----:B----4-:R-:W-:-:S04]  /*bca0*/  @P3 IMAD.WIDE.U32 R14, R211, R4, RZ ;  /* 0x00000004d30e3225 */ /* 0x010fc800078e00ff */
[----:B------:R-:W-:Y:S01]  /*bcb0*/  @P3 IMAD R11, R211, R5, R15 ;  /* 0x00000005d30b3224 */ /* 0x000fe200078e020f */
[----:B------:R-:W-:Y:S01]  /*bcc0*/  LOP3.LUT R5, R10, 0xfffffff8, RZ, 0xc0, !PT ;  /* 0xfffffff80a057812 */ /* 0x000fe200078ec0ff */
[----:B------:R-:W-:Y:S01]  /*bcd0*/  @P3 IMAD.MOV.U32 R20, RZ, RZ, R14 ;  /* 0x000000ffff143224 */ /* 0x000fe200078e000e */
[----:B------:R-:W-:Y:S01]  /*bce0*/  @!P3 MOV R20, R8 ;  /* 0x000000080014b202 */ /* 0x000fe20000000f00 */
[----:B------:R-:W-:Y:S01]  /*bcf0*/  @!P3 IMAD.IADD R11, R9, 0x1, R3 ;  /* 0x00000001090bb824 */ /* 0x000fe200078e0203 */
[----:B------:R-:W2:Y:S01]  /*bd00*/  @P0 LDC R8, c[0x0][0x2c0] ;  /* 0x0000b000ff080b82 */ /* 0x000ea20000000800 */
[----:B------:R-:W-:Y:S01]  /*bd10*/  IMAD.IADD R6, R6, 0x1, -R5 ;  /* 0x0000000106067824 */ /* 0x000fe200078e0a05 */
[----:B------:R-:W-:Y:S02]  /*bd20*/  SHF.R.S32.HI R10, RZ, 0x3, R10 ;  /* 0x00000003ff0a7819 */ /* 0x000fe4000001140a */
[----:B------:R-:W-:Y:S01]  /*bd30*/  SHF.R.S32.HI R14, RZ, 0x1f, R25 ;  /* 0x0000001fff0e7819 */ /* 0x000fe20000011419 */
[----:B------:R-:W-:Y:S01]  /*bd40*/  IMAD.SHL.U32 R4, R6, 0x8, RZ ;  /* 0x0000000806047824 */ /* 0x000fe200078e00ff */
[----:B------:R-:W-:-:S02]  /*bd50*/  IADD3 R9, R10, 0x10, RZ ;  /* 0x000000100a097810 */ /* 0x000fc40007ffe0ff */
[----:B-1----:R-:W1:Y:S01]  /*bd60*/  @P1 LDC R7, c[0x0][0x2e4] ;  /* 0x0000b900ff071b82 */ /* 0x002e620000000800 */
[----:B------:R-:W-:Y:S01]  /*bd70*/  IMAD R14, R14, UR4, RZ ;  /* 0x000000040e0e7c24 */ /* 0x000fe2000f8e02ff */
[C---:B------:R-:W-:Y:S01]  /*bd80*/  IADD3 R20, P1, R4.reuse, R20, RZ ;  /* 0x0000001404147210 */ /* 0x040fe20007f3e0ff */
[C---:B------:R-:W-:Y:S01]  /*bd90*/  VIADD R15, R4.reuse, 0x40 ;  /* 0x00000040040f7836 */ /* 0x040fe20000000000 */
[-C--:B------:R-:W-:Y:S01]  /*bda0*/  ISETP.GE.AND P3, PT, R9, R216.reuse, PT ;  /* 0x000000d80900720c */ /* 0x080fe20003f66270 */
[C---:B------:R-:W-:Y:S01]  /*bdb0*/  IMAD R23, R25.reuse, UR5, R14 ;  /* 0x0000000519177c24 */ /* 0x040fe2000f8e020e */
[C---:B------:R-:W-:Y:S01]  /*bdc0*/  LEA.HI.X.SX32 R21, R4.reuse, R11, 0x1, P1 ;  /* 0x0000000b04157211 */ /* 0x040fe200008f0eff */
[----:B------:R-:W-:Y:S01]  /*bdd0*/  VIADD R14, R4, 0x80 ;  /* 0x00000080040e7836 */ /* 0x000fe20000000000 */
[----:B------:R-:W3:Y:S01]  /*bde0*/  @P0 LDC.64 R2, c[0x0][0x2c0] ;  /* 0x0000b000ff020b82 */ /* 0x000ee20000000a00 */
[----:B------:R-:W-:Y:S02]  /*bdf0*/  ISETP.GE.AND P1, PT, R10, R216, PT ;  /* 0x000000d80a00720c */ /* 0x000fe40003f26270 */
[----:B------:R-:W-:Y:S01]  /*be00*/  SHF.R.S32.HI R11, RZ, 0x1f, R10 ;  /* 0x0000001fff0b7819 */ /* 0x000fe2000001140a */
[----:B------:R-:W-:-:S04]  /*be10*/  IMAD.WIDE.U32 R20, R25, UR4, R20 ;  /* 0x0000000419147c25 */ /* 0x000fc8000f8e0014 */
[----:B------:R-:W4:Y:S01]  /*be20*/  @P2 LDC R5, c[0x0][0x2c4] ;  /* 0x0000b100ff052b82 */ /* 0x000f220000000800 */
[----:B------:R-:W-:Y:S01]  /*be30*/  IMAD.WIDE R212, R212, 0x40, R10 ;  /* 0x00000040d4d47825 */ /* 0x000fe200078e020a */
[----:B------:R-:W-:-:S04]  /*be40*/  IADD3 R23, R23, R21, RZ ;  /* 0x0000001517177210 */ /* 0x000fc80007ffe0ff */
        /* <DEDUP_REMOVED lines=17> */
.L_x_646:
[----:B------:R-:W-:Y:S05]  /*bf60*/  BSYNC B0 ;  /* 0x0000000000007941 */ /* 0x000fea0003800000 */
.L_x_645:
[----:B------:R-:W-:Y:S01]  /*bf70*/  BSSY B0, `(.L_x_647) ;  /* 0x0000018000007945 */ /* 0x000fe20003800000 */
[----:B------:R-:W-:Y:S01]  /*bf80*/  ISETP.NE.OR P1, PT, R211, -0x1, !P2 ;  /* 0xffffffffd300780c */ /* 0x000fe20005725670 */
[----:B------:R-:W-:Y:S01]  /*bf90*/  VIADD R13, R10, 0x20 ;  /* 0x000000200a0d7836 */ /* 0x000fe20000000000 */
[----:B--2---:R-:W-:Y:S01]  /*bfa0*/  @P0 MOV R19, 0x1 ;  /* 0x0000000100130802 */ /* 0x004fe20000000f00 */
        /* <DEDUP_REMOVED lines=20> */
.L_x_648:
[----:B------:R-:W-:Y:S05]  /*c0f0*/  BSYNC B0 ;  /* 0x0000000000007941 */ /* 0x000fea0003800000 */
.L_x_647:
[----:B------:R-:W-:Y:S01]  /*c100*/  ISETP.GE.AND P4, PT, R13, R216, PT ;  /* 0x000000d80d00720c */ /* 0x000fe20003f86270 */
[----:B-1----:R-:W-:Y:S01]  /*c110*/  @!P0 IMAD R19, R7, R0, RZ ;  /* 0x0000000007138224 */ /* 0x002fe200078e02ff */
[----:B------:R-:W-:Y:S01]  /*c120*/  BSSY B0, `(.L_x_649) ;  /* 0x000001b000007945 */ /* 0x000fe20003800000 */
[----:B---3--:R-:W-:Y:S01]  /*c130*/  @P0 IMAD R2, R3, R2, RZ ;  /* 0x0000000203020224 */ /* 0x008fe200078e02ff */
[----:B------:R-:W-:Y:S01]  /*c140*/  ISETP.NE.AND P3, PT, R6, RZ, PT ;  /* 0x000000ff0600720c */ /* 0x000fe20003f65270 */
[C---:B----4-:R-:W-:Y:S01]  /*c150*/  @!P1 IMAD R211, R12.reuse, R5, RZ ;  /* 0x000000050cd39224 */ /* 0x050fe200078e02ff */
        /* <DEDUP_REMOVED lines=23> */
.L_x_650:
[----:B------:R-:W-:Y:S05]  /*c2d0*/  BSYNC B0 ;  /* 0x0000000000007941 */ /* 0x000fea0003800000 */
.L_x_649:
[-C--:B------:R-:W-:Y:S01]  /*c2e0*/  ISETP.GE.AND P1, PT, R3, R216.reuse, PT ;  /* 0x000000d80300720c */ /* 0x080fe20003f26270 */
[----:B------:R-:W-:Y:S01]  /*c2f0*/  @!P0 IMAD.MOV.U32 R8, RZ, RZ, 0x1 ;  /* 0x00000001ff088424 */ /* 0x000fe200078e00ff */
[----:B------:R-:W-:Y:S01]  /*c300*/  SEL R19, R19, RZ, !P2 ;  /* 0x000000ff13137207 */ /* 0x000fe20005000000 */
[----:B------:R-:W-:Y:S01]  /*c310*/  BSSY B0, `(.L_x_651) ;  /* 0x000001d000007945 */ /* 0x000fe20003800000 */
[-C--:B------:R-:W-:Y:S02]  /*c320*/  ISETP.GE.OR P6, PT, R10, R216.reuse, P3 ;  /* 0x000000d80a00720c */ /* 0x080fe40001fc6670 */
[----:B-1----:R-:W-:Y:S02]  /*c330*/  @!P2 CS2R R16, SRZ ;  /* 0x000000000010a805 */ /* 0x002fe4000001ff00 */
[----:B------:R-:W-:Y:S01]  /*c340*/  ISETP.GE.OR P5, PT, R9, R216, P3 ;  /* 0x000000d80900720c */ /* 0x000fe20001fa6670 */
[----:B------:R-:W-:Y:S01]  /*c350*/  IMAD R2, R25, R2, R19 ;  /* 0x0000000219027224 */ /* 0x000fe200078e0213 */
[----:B------:R-:W-:Y:S01]  /*c360*/  ISETP.GE.OR P4, PT, R13, R216, P3 ;  /* 0x000000d80d00720c */ /* 0x000fe20001f86670 */
[----:B------:R-:W-:Y:S01]  /*c370*/  IMAD R199, R199, R8, RZ ;  /* 0x00000008c7c77224 */ /* 0x000fe200078e02ff */
[----:B------:R-:W-:-:S02]  /*c380*/  ISETP.GE.OR P3, PT, R3, R216, P3 ;  /* 0x000000d80300720c */ /* 0x000fc40001f66670 */
[----:B------:R-:W-:Y:S01]  /*c390*/  @P2 SHF.R.S32.HI R6, RZ, 0x1f, R211 ;  /* 0x0000001fff062819 */ /* 0x000fe200000114d3 */
        /* <DEDUP_REMOVED lines=20> */
.L_x_652:
[----:B------:R-:W-:Y:S05]  /*c4e0*/  BSYNC B0 ;  /* 0x0000000000007941 */ /* 0x000fea0003800000 */
.L_x_651:
[----:B------:R-:W-:Y:S01]  /*c4f0*/  @P2 IMAD.MOV.U32 R16, RZ, RZ, R211 ;  /* 0x000000ffff102224 */ /* 0x000fe200078e00d3 */
[----:B-1----:R-:W-:Y:S01]  /*c500*/  SHF.R.S32.HI R5, RZ, 0x1f, R199 ;  /* 0x0000001fff057819 */ /* 0x002fe200000114c7 */
[----:B------:R-:W-:Y:S01]  /*c510*/  @P2 IMAD.MOV.U32 R17, RZ, RZ, R6 ;  /* 0x000000ffff112224 */ /* 0x000fe200078e0006 */
        /* <DEDUP_REMOVED lines=13> */
.L_x_654:
[----:B------:R-:W-:Y:S05]  /*c5f0*/  BSYNC B0 ;  /* 0x0000000000007941 */ /* 0x000fea0003800000 */
.L_x_653:
[----:B------:R-:W-:Y:S04]  /*c600*/  BSSY B0, `(.L_x_655) ;  /* 0x000000a000007945 */ /* 0x000fe80003800000 */
[----:B------:R-:W-:Y:S05]  /*c610*/  @P5 BRA `(.L_x_656) ;  /* 0x0000000000205947 */ /* 0x000fea0003800000 */
[----:B------:R-:W-:Y:S01]  /*c620*/  IMAD R0, R9, R8, RZ ;  /* 0x0000000809007224 */ /* 0x000fe200078e02ff */
[----:B------:R-:W-:Y:S01]  /*c630*/  ULDC.64 UR4, c[0x0][0x2b0] ;  /* 0x0000ac0000047ab9 */ /* 0x000fe20000000a00 */
[----:B-1----:R-:W-:-:S03]  /*c640*/  IMAD.MOV.U32 R7, RZ, RZ, 0x7f800000 ;  /* 0x7f800000ff077424 */ /* 0x002fc600078e00ff */
[----:B------:R-:W-:-:S04]  /*c650*/  IADD3 R5, P0, R0, R199, RZ ;  /* 0x000000c700057210 */ /* 0x000fc80007f1e0ff */
[----:B------:R-:W-:Y:S02]  /*c660*/  LEA.HI.X.SX32 R0, R0, R16, 0x1, P0 ;  /* 0x0000001000007211 */ /* 0x000fe400000f0eff */
[----:B------:R-:W-:-:S04]  /*c670*/  LEA R4, P0, R5, UR4, 0x2 ;  /* 0x0000000405047c11 */ /* 0x000fc8000f8010ff */
[----:B------:R-:W-:-:S05]  /*c680*/  LEA.HI.X R5, R5, UR5, R0, 0x2, P0 ;  /* 0x0000000505057c11 */ /* 0x000fca00080f1400 */
[----:B------:R3:W-:Y:S04]  /*c690*/  STG.E desc[UR10][R4.64], R7 ;  /* 0x0000000704007986 */ /* 0x0007e8000c10190a */
.L_x_656:
[----:B------:R-:W-:Y:S05]  /*c6a0*/  BSYNC B0 ;  /* 0x0000000000007941 */ /* 0x000fea0003800000 */
.L_x_655:
[----:B------:R-:W-:Y:S04]  /*c6b0*/  BSSY B0, `(.L_x_657) ;  /* 0x000000a000007945 */ /* 0x000fe80003800000 */
[----:B------:R-:W-:Y:S05]  /*c6c0*/  @P4 BRA `(.L_x_658) ;  /* 0x0000000000204947 */ /* 0x000fea0003800000 */
[----:B------:R-:W-:Y:S01]  /*c6d0*/  IMAD R0, R13, R8, RZ ;  /* 0x000000080d007224 */ /* 0x000fe200078e02ff */
[----:B------:R-:W-:Y:S01]  /*c6e0*/  ULDC.64 UR4, c[0x0][0x2b0] ;  /* 0x0000ac0000047ab9 */ /* 0x000fe20000000a00 */
[----:B-1-3--:R-:W-:-:S03]  /*c6f0*/  IMAD.MOV.U32 R7, RZ, RZ, 0x7f800000 ;  /* 0x7f800000ff077424 */ /* 0x00afc600078e00ff */
[----:B------:R-:W-:-:S04]  /*c700*/  IADD3 R5, P0, R0, R199, RZ ;  /* 0x000000c700057210 */ /* 0x000fc80007f1e0ff */
[----:B------:R-:W-:Y:S02]  /*c710*/  LEA.HI.X.SX32 R0, R0, R16, 0x1, P0 ;  /* 0x0000001000007211 */ /* 0x000fe400000f0eff */
[----:B------:R-:W-:-:S04]  /*c720*/  LEA R4, P0, R5, UR4, 0x2 ;  /* 0x0000000405047c11 */ /* 0x000fc8000f8010ff */
[----:B------:R-:W-:-:S05]  /*c730*/  LEA.HI.X R5, R5, UR5, R0, 0x2, P0 ;  /* 0x0000000505057c11 */ /* 0x000fca00080f1400 */
[----:B------:R4:W-:Y:S04]  /*c740*/  STG.E desc[UR10][R4.64], R7 ;  /* 0x0000000704007986 */ /* 0x0009e8000c10190a */
.L_x_658:
[----:B------:R-:W-:Y:S05]  /*c750*/  BSYNC B0 ;  /* 0x0000000000007941 */ /* 0x000fea0003800000 */
.L_x_657:
[----:B------:R-:W-:Y:S05]  /*c760*/  @P3 EXIT ;  /* 0x000000000000394d */ /* 0x000fea0003800000 */
[----:B------:R-:W-:Y:S01]  /*c770*/  IMAD R3, R3, R8, RZ ;  /* 0x0000000803037224 */ /* 0x000fe200078e02ff */
[----:B------:R-:W-:Y:S01]  /*c780*/  ULDC.64 UR4, c[0x0][0x2b0] ;  /* 0x0000ac0000047ab9 */ /* 0x000fe20000000a00 */
[----:B-1-34-:R-:W-:-:S03]  /*c790*/  IMAD.MOV.U32 R5, RZ, RZ, 0x7f800000 ;  /* 0x7f800000ff057424 */ /* 0x01afc600078e00ff */
[----:B------:R-:W-:-:S04]  /*c7a0*/  IADD3 R199, P0, R3, R199, RZ ;  /* 0x000000c703c77210 */ /* 0x000fc80007f1e0ff */
[----:B------:R-:W-:Y:S02]  /*c7b0*/  LEA.HI.X.SX32 R16, R3, R16, 0x1, P0 ;  /* 0x0000001003107211 */ /* 0x000fe400000f0eff */
[----:B------:R-:W-:-:S04]  /*c7c0*/  LEA R2, P0, R199, UR4, 0x2 ;  /* 0x00000004c7027c11 */ /* 0x000fc8000f8010ff */
[----:B------:R-:W-:-:S05]  /*c7d0*/  LEA.HI.X R3, R199, UR5, R16, 0x2, P0 ;  /* 0x00000005c7037c11 */ /* 0x000fca00080f1410 */
[----:B------:R-:W-:Y:S01]  /*c7e0*/  STG.E desc[UR10][R2.64], R5 ;  /* 0x0000000502007986 */ /* 0x000fe2000c10190a */
[----:B------:R-:W-:Y:S05]  /*c7f0*/  EXIT ;  /* 0x000000000000794d */ /* 0x000fea0003800000 */
.L_x_659:
        /* <DEDUP_REMOVED lines=16> */
.L_x_1520:


//--------------------- .text._ZN5flash16flash_fwd_kernelI23Flash_fwd_kernel_traitsILi192ELi64ELi64ELi4ELb0ELb0EN7cutlass6half_tE19Flash_kernel_traitsILi192ELi64ELi64ELi4ES3_EELb1ELb0ELb1ELb0ELb0ELb0ELb0ELb0EEEvNS_16Flash_fwd_paramsE --------------------------
	.section	.text._ZN5flash16flash_fwd_kernelI23Flash_fwd_kernel_traitsILi192ELi64ELi64ELi4ELb0ELb0EN7cutlass6half_tE19Flash_kernel_traitsILi192ELi64ELi64ELi4ES3_EELb1ELb0ELb1ELb0ELb0ELb0ELb0ELb0EEEvNS_16Flash_fwd_paramsE,"ax",@progbits
	.align	128
        .global         _ZN5flash16flash_fwd_kernelI23Flash_fwd_kernel_traitsILi192ELi64ELi64ELi4ELb0ELb0EN7cutlass6half_tE19Flash_kernel_traitsILi192ELi64ELi64ELi4ES3_EELb1ELb0ELb1ELb0ELb0ELb0ELb0ELb0EEEvNS_16Flash_fwd_paramsE
        .type           _ZN5flash16flash_fwd_kernelI23Flash_fwd_kernel_traitsILi192ELi64ELi64ELi4ELb0ELb0EN7cutlass6half_tE19Flash_kernel_traitsILi192ELi64ELi64ELi4ES3_EELb1ELb0ELb1ELb0ELb0ELb0ELb0ELb0EEEvNS_16Flash_fwd_paramsE,@function
        .size           _ZN5flash16flash_fwd_kernelI23Flash_fwd_kernel_traitsILi192ELi64ELi64ELi4ELb0ELb0EN7cutlass6half_tE19Flash_kernel_traitsILi192ELi64ELi64ELi4ES3_EELb1ELb0ELb1ELb0ELb0ELb0ELb0ELb0EEEvNS_16Flash_fwd_paramsE,(.L_x_1521 - _ZN5flash16flash_fwd_kernelI23Flash_fwd_kernel_traitsILi192ELi64ELi64ELi4ELb0ELb0EN7cutlass6half_tE19Flash_kernel_traitsILi192ELi64ELi64ELi4ES3_EELb1ELb0ELb1ELb0ELb0ELb0ELb0ELb0EEEvNS_16Flash_fwd_paramsE)
        .other          _ZN5flash16flash_fwd_kernelI23Flash_fwd_kernel_traitsILi192ELi64ELi64ELi4ELb0ELb0EN7cutlass6half_tE19Flash_kernel_traitsILi192ELi64ELi64ELi4ES3_EELb1ELb0ELb1ELb0ELb0ELb0ELb0ELb0EEEvNS_16Flash_fwd_paramsE,@"STO_CUDA_ENTRY STV_DEFAULT"
_ZN5flash16flash_fwd_kernelI23Flash_fwd_kernel_traitsILi192ELi64ELi64ELi4ELb0ELb0EN7cutlass6half_tE19Flash_kernel_traitsILi192ELi64ELi64ELi4ES3_EELb1ELb0ELb1ELb0ELb0ELb0ELb0ELb0EEEvNS_16Flash_fwd_paramsE:
.text._ZN5flash16flash_fwd_kernelI23Flash_fwd_kernel_traitsILi192ELi64ELi64ELi4ELb0ELb0EN7cutlass6half_tE19Flash_kernel_traitsILi192ELi64ELi64ELi4ES3_EELb1ELb0ELb1ELb0ELb0ELb0ELb0ELb0EEEvNS_16Flash_fwd_paramsE:
[----:B------:R-:W-:Y:S08]  /*0000*/  LDC R1, c[0x0][0x28] ;  /* 0x00000a00ff017b82 */ /* 0x000ff00000000800 */
[----:B------:R-:W1:Y:S01]  /*0010*/  LDC R84, c[0x0][0x3a8] ;  /* 0x0000ea00ff547b82 */ /* 0x000e620000000800 */
[----:B------:R-:W-:Y:S01]  /*0020*/  ULDC.U8 UR4, c[0x0][0x3b4] ;  /* 0x0000ed0000047ab9 */ /* 0x000fe20000000000 */
[----:B------:R-:W-:Y:S01]  /*0030*/  ULDC.64 UR22, c[0x0][0x208] ;  /* 0x0000820000167ab9 */ /* 0x000fe20000000a00 */
[----:B------:R-:W-:-:S05]  /*0040*/  ISETP.NE.AND P2, PT, RZ, UR4, PT ;  /* 0x00000004ff007c0c */ /* 0x000fca000bf45270 */
[----:B------:R-:W1:Y:S01]  /*0050*/  LDC R85, c[0x0][0x3ac] ;  /* 0x0000eb00ff557b82 */ /* 0x000e620000000800 */
[----:B------:R-:W-:Y:S01]  /*0060*/  ULDC.64 UR4, c[0x0][0x3a0] ;  /* 0x0000e80000047ab9 */ /* 0x000fe20000000a00 */
[----:B------:R-:W2:Y:S01]  /*0070*/  S2R R4, SR_TID.X ;  /* 0x0000000000047919 */ /* 0x000ea20000002100 */
[----:B------:R-:W-:Y:S01]  /*0080*/  IMAD.U32 R220, RZ, RZ, UR4 ;  /* 0x00000004ffdc7e24 */ /* 0x000fe2000f8e00ff */
[----:B------:R-:W-:Y:S01]  /*0090*/  ULDC.64 UR6, c[0x0][0x2f0] ;  /* 0x0000bc0000067ab9 */ /* 0x000fe20000000a00 */
[----:B------:R-:W-:Y:S01]  /*00a0*/  IMAD.U32 R221, RZ, RZ, UR5 ;  /* 0x00000005ffdd7e24 */ /* 0x000fe2000f8e00ff */
[----:B------:R-:W-:Y:S02]  /*00b0*/  ULDC.64 UR8, c[0x0][0x2f0] ;  /* 0x0000bc0000087ab9 */ /* 0x000fe40000000a00 */
[----:B------:R-:W-:Y:S03]  /*00c0*/  S2UR UR14, SR_CTAID.X ;  /* 0x00000000000e79c3 */ /* 0x000fe60000002500 */
[----:B------:R-:W3:Y:S05]  /*00d0*/  @P2 LDG.E.64 R220, desc[UR22][R220.64] ;  /* 0x00000016dcdc2981 */ /* 0x000eea000c1e1b00 */
[----:B------:R-:W-:Y:S01]  /*00e0*/  S2UR UR10, SR_CTAID.Y ;  /* 0x00000000000a79c3 */ /* 0x000fe20000002600 */
[----:B-1----:R-:W4:Y:S07]  /*00f0*/  @P2 LDG.E.64 R2, desc[UR22][R84.64] ;  /* 0x0000001654022981 */ /* 0x002f2e000c1e1b00 */
[----:B------:R-:W1:Y:S08]  /*0100*/  S2UR UR27, SR_CTAID.Z ;  /* 0x00000000001b79c3 */ /* 0x000e700000002700 */
[----:B------:R-:W4:Y:S01]  /*0110*/  @P2 LDC R0, c[0x0][0x3b0] ;  /* 0x0000ec00ff002b82 */ /* 0x000f220000000800 */
[----:B-1----:R-:W-:-:S06]  /*0120*/  ULOP3.LUT UR4, UR27, UR14, UR10, 0xfe, !UPT ;  /* 0x0000000e1b047292 */ /* 0x002fcc000f8efe0a */
[----:B--2---:R-:W-:Y:S01]  /*0130*/  LOP3.LUT P3, RZ, R4, UR4, RZ, 0xfc, !PT ;  /* 0x0000000404ff7c12 */ /* 0x004fe2000f86fcff */
[----:B------:R-:W-:Y:S01]  /*0140*/  ULDC.64 UR4, c[0x0][0x300] ;  /* 0x0000c00000047ab9 */ /* 0x000fe20000000a00 */
[----:B------:R-:W-:Y:S02]  /*0150*/  UISETP.NE.U32.AND UP2, UPT, UR6, URZ, UPT ;  /* 0x0000003f0600728c */ /* 0x000fe4000bf45070 */
[----:B------:R-:W-:Y:S02]  /*0160*/  UISETP.NE.U32.AND UP1, UPT, UR4, URZ, UPT ;  /* 0x0000003f0400728c */ /* 0x000fe4000bf25070 */
[----:B------:R-:W-:-:S07]  /*0170*/  UISETP.NE.AND.EX UP2, UPT, UR7, URZ, UPT, UP2 ;  /* 0x0000003f0700728c */ /* 0x000fce000bf45320 */
[----:B------:R-:W3:Y:S01]  /*0180*/  @!P3 LDC.64 R12, c[0x0][0x3b8] ;  /* 0x0000ee00ff0cbb82 */ /* 0x000ee20000000a00 */
[----:B------:R-:W-:Y:S01]  /*0190*/  UISETP.NE.AND.EX UP1, UPT, UR5, URZ, UPT, UP1 ;  /* 0x0000003f0500728c */ /* 0x000fe2000bf25310 */
[----:B------:R-:W-:Y:S02]  /*01a0*/  ULDC.U8 UR6, c[0x0][0x3c2] ;  /* 0x0000f08000067ab9 */ /* 0x000fe40000000000 */
[----:B------:R-:W-:Y:S01]  /*01b0*/  ULDC.64 UR4, c[0x0][0x2f8] ;  /* 0x0000be0000047ab9 */ /* 0x000fe20000000a00 */
[----:B------:R-:W-:Y:S02]  /*01c0*/  UISETP.NE.AND UP3, UPT, UR6, URZ, UPT ;  /* 0x0000003f0600728c */ /* 0x000fe4000bf65270 */
[----:B------:R-:W-:Y:S02]  /*01d0*/  UISETP.EQ.U32.AND UP0, UPT, UR4, URZ, UPT ;  /* 0x0000003f0400728c */ /* 0x000fe4000bf02070 */
[----:B------:R-:W-:Y:S01]  /*01e0*/  UIMAD.WIDE UR8, UR10, 0x4, UR8 ;  /* 0x000000040a0878a5 */ /* 0x000fe2000f8e0208 */
[----:B------:R-:W-:Y:S01]  /*01f0*/  PLOP3.LUT P0, PT, PT, PT, UP2, 0x80, 0x0 ;  /* 0x000000000000781c */ /* 0x000fe20003f0f028 */
[----:B------:R-:W-:Y:S01]  /*0200*/  UISETP.EQ.OR.EX UP0, UPT, UR5, URZ, !UP3, UP0 ;  /* 0x0000003f0500728c */ /* 0x000fe2000df02700 */
[----:B------:R-:W-:-:S03]  /*0210*/  ULDC.64 UR6, c[0x0][0x2f8] ;  /* 0x0000be0000067ab9 */ /* 0x000fc60000000a00 */
[----:B------:R-:W-:Y:S02]  /*0220*/  IMAD.U32 R10, RZ, RZ, UR8 ;  /* 0x00000008ff0a7e24 */ /* 0x000fe4000f8e00ff */
[----:B------:R-:W-:Y:S01]  /*0230*/  IMAD.U32 R11, RZ, RZ, UR9 ;  /* 0x00000009ff0b7e24 */ /* 0x000fe2000f8e00ff */
[----:B------:R-:W-:Y:S02]  /*0240*/  @UP1 ULDC.64 UR8, c[0x0][0x300] ;  /* 0x0000c00000081ab9 */ /* 0x000fe40000000a00 */
[----:B------:R-:W-:Y:S02]  /*0250*/  @UP1 UIMAD.WIDE UR8, UR10, 0x4, UR8 ;  /* 0x000000040a0818a5 */ /* 0x000fe4000f8e0208 */
[----:B------:R-:W-:-:S04]  /*0260*/  UIMAD.WIDE UR6, UR10, 0x4, UR6 ;  /* 0x000000040a0678a5 */ /* 0x000fc8000f8e0206 */
[----:B------:R-:W-:Y:S01]  /*0270*/  IMAD.U32 R8, RZ, RZ, UR8 ;  /* 0x00000008ff087e24 */ /* 0x000fe2000f8e00ff */
[----:B------:R-:W-:Y:S01]  /*0280*/  SHF.R.S32.HI R15, RZ, 0x1f, R4 ;  /* 0x0000001fff0f7819 */ /* 0x000fe20000011404 */
[----:B------:R-:W-:Y:S01]  /*0290*/  IMAD.U32 R9, RZ, RZ, UR9 ;  /* 0x00000009ff097e24 */ /* 0x000fe2000f8e00ff */
[----:B------:R-:W-:Y:S01]  /*02a0*/  UMOV UR13, 0xffffffff ;  /* 0xffffffff000d7882 */ /* 0x000fe20000000000 */
[----:B------:R-:W-:Y:S01]  /*02b0*/  ULDC UR8, c[0x0][0x270] ;  /* 0x00009c0000087ab9 */ /* 0x000fe20000000800 */
[----:B---3--:R-:W-:Y:S01]  /*02c0*/  @!P3 STG.E.64 desc[UR22][R12.64], R220 ;  /* 0x000000dc0c00b986 */ /* 0x008fe2000c101b16 */
[----:B----4-:R-:W-:-:S05]  /*02d0*/  @P2 IADD3 R84, P1, R2, R0, RZ ;  /* 0x0000000002542210 */ /* 0x010fca0007f3e0ff */
[----:B------:R-:W-:Y:S01]  /*02e0*/  @P2 IMAD.X R85, RZ, RZ, R3, P1 ;  /* 0x000000ffff552224 */ /* 0x000fe200008e0603 */
[----:B------:R-:W-:Y:S02]  /*02f0*/  PLOP3.LUT P1, PT, PT, PT, UP1, 0x80, 0x0 ;  /* 0x000000000000781c */ /* 0x000fe40003f2f018 */
[----:B------:R-:W-:Y:S02]  /*0300*/  PLOP3.LUT P2, PT, PT, PT, UP0, 0x80, 0x0 ;  /* 0x000000000000781c */ /* 0x000fe40003f4f008 */
[----:B------:R1:W-:Y:S01]  /*0310*/  @!P3 STG.E.64 desc[UR22][R12.64+0x8], R84 ;  /* 0x000008540c00b986 */ /* 0x0003e2000c101b16 */
[----:B------:R-:W-:-:S03]  /*0320*/  IMAD.U32 R2, RZ, RZ, UR6 ;  /* 0x00000006ff027e24 */ /* 0x000fc6000f8e00ff */
[----:B------:R-:W2:Y:S01]  /*0330*/  @P0 LDG.E R7, desc[UR22][R10.64] ;  /* 0x000000160a070981 */ /* 0x000ea2000c1e1900 */
[----:B------:R-:W-:-:S03]  /*0340*/  IMAD.U32 R3, RZ, RZ, UR7 ;  /* 0x00000007ff037e24 */ /* 0x000fc6000f8e00ff */
[----:B------:R-:W3:Y:S04]  /*0350*/  @P0 LDG.E R6, desc[UR22][R10.64+0x4] ;  /* 0x000004160a060981 */ /* 0x000ee8000c1e1900 */
[----:B------:R-:W4:Y:S04]  /*0360*/  @P1 LDG.E R5, desc[UR22][R8.64] ;  /* 0x0000001608051981 */ /* 0x000f28000c1e1900 */
[----:B------:R-:W5:Y:S01]  /*0370*/  @!P2 LDG.E R0, desc[UR22][R2.64] ;  /* 0x000000160200a981 */ /* 0x000f62000c1e1900 */
[----:B------:R-:W-:Y:S01]  /*0380*/  LEA.HI R87, R15, R4, RZ, 0x5 ;  /* 0x000000040f577211 */ /* 0x000fe200078f28ff */
[----:B------:R-:W-:Y:S01]  /*0390*/  UMOV UR11, URZ ;  /* 0x0000003f000b7c82 */ /* 0x000fe20008000000 */
[----:B------:R-:W-:Y:S01]  /*03a0*/  UIMAD UR7, UR10, UR8, UR27 ;  /* 0x000000080a0772a4 */ /* 0x000fe2000f8e021b */
[----:B------:R-:W-:Y:S01]  /*03b0*/  UMOV UR6, 0xffffffff ;  /* 0xffffffff00067882 */ /* 0x000fe20000000000 */
[----:B--2---:R-:W-:-:S02]  /*03c0*/  @P0 R2UR UR13, R7 ;  /* 0x00000000070d02ca */ /* 0x004fc400000e0000 */
[----:B---3--:R-:W-:Y:S02]  /*03d0*/  @P0 R2UR UR15, R6 ;  /* 0x00000000060f02ca */ /* 0x008fe400000e0000 */
[----:B------:R-:W-:Y:S02]  /*03e0*/  ISETP.NE.U32.AND P0, PT, RZ, UR4, PT ;  /* 0x00000004ff007c0c */ /* 0x000fe4000bf05070 */
[----:B----4-:R-:W-:Y:S02]  /*03f0*/  @P1 R2UR UR11, R5 ;  /* 0x00000000050b12ca */ /* 0x010fe400000e0000 */
[----:B------:R-:W-:Y:S02]  /*0400*/  LOP3.LUT R5, R87, 0xffffffe0, RZ, 0xc0, !PT ;  /* 0xffffffe057057812 */ /* 0x000fe400078ec0ff */
[----:B-----5:R-:W-:Y:S02]  /*0410*/  @!P2 R2UR UR6, R0 ;  /* 0x000000000006a2ca */ /* 0x020fe400000e0000 */
[----:B------:R-:W-:Y:S01]  /*0420*/  ISETP.NE.AND.EX P2, PT, RZ, UR5, PT, P0 ;  /* 0x00000005ff007c0c */ /* 0x000fe2000bf45300 */
[----:B------:R-:W-:Y:S01]  /*0430*/  USHF.L.U32 UR4, UR7, 0x5, URZ ;  /* 0x0000000507047899 */ /* 0x000fe2000800063f */
[----:B------:R-:W-:Y:S01]  /*0440*/  IMAD.IADD R6, R4, 0x1, -R5 ;  /* 0x0000000104067824 */ /* 0x000fe200078e0a05 */
[----:B------:R-:W-:-:S02]  /*0450*/  @UP2 UIADD3 UR15, UR15, -UR13, URZ ;  /* 0x8000000d0f0f2290 */ /* 0x000fc4000fffe03f */
[----:B------:R-:W-:Y:S02]  /*0460*/  USHF.R.S32.HI UR5, URZ, 0x1f, UR4 ;  /* 0x0000001f3f057899 */ /* 0x000fe40008011404 */
[--C-:B------:R-:W-:Y:S02]  /*0470*/  IADD3 R222, P1, P0, R84, UR4, R6.reuse ;  /* 0x0000000454de7c10 */ /* 0x100fe4000f83e006 */
[----:B------:R-:W-:Y:S01]  /*0480*/  SHF.R.S32.HI R0, RZ, 0x1f, R6 ;  /* 0x0000001fff007819 */ /* 0x000fe20000011406 */
[----:B------:R-:W-:-:S03]  /*0490*/  @!UP2 ULDC UR15, c[0x0][0x2c4] ;  /* 0x0000b100000faab9 */ /* 0x000fc60000000800 */
[----:B-1----:R-:W-:Y:S01]  /*04a0*/  IADD3.X R85, R85, UR5, R0, P1, P0 ;  /* 0x0000000555557c10 */ /* 0x002fe20008fe0400 */
[----:B------:R-:W-:Y:S06]  /*04b0*/  @!P2 BRA `(.L_x_660) ;  /* 0x00000000001ca947 */ /* 0x000fec0003800000 */
[----:B------:R-:W-:-:S13]  /*04c0*/  PLOP3.LUT P0, PT, PT, PT, UP3, 0x80, 0x0 ;  /* 0x000000000000781c */ /* 0x000fda0003f0f038 */
[----:B------:R-:W2:Y:S04]  /*04d0*/  @P0 LDG.E R0, desc[UR22][R2.64+0x4] ;  /* 0x0000041602000981 */ /* 0x000ea8000c1e1900 */
[----:B------:R-:W3:Y:S01]  /*04e0*/  @!P0 LDG.E R5, desc[UR22][R2.64] ;  /* 0x0000001602058981 */ /* 0x000ee2000c1e1900 */
[----:B--2---:R-:W-:-:S13]  /*04f0*/  @P0 R2UR UR7, R0 ;  /* 0x00000000000702ca */ /* 0x004fda00000e0000 */
[----:B------:R-:W-:-:S07]  /*0500*/  @UP3 UIADD3 UR7, UR7, -UR6, URZ ;  /* 0x8000000607073290 */ /* 0x000fce000fffe03f */
[----:B---3--:R-:W-:Y:S01]  /*0510*/  @!P0 R2UR UR7, R5 ;  /* 0x00000000050782ca */ /* 0x008fe200000e0000 */
[----:B------:R-:W-:-:S14]  /*0520*/  BRA `(.L_x_661) ;  /* 0x0000000000047947 */ /* 0x000fdc0003800000 */
.L_x_660:
[----:B------:R-:W-:Y:S01]  /*0530*/  ULDC UR7, c[0x0][0x2c8] ;  /* 0x0000b20000077ab9 */ /* 0x000fe20000000800 */
.L_x_661:
        /* <DEDUP_REMOVED lines=45> */
[----:B------:R-:W-:Y:S01]  /*0810*/  LEA.HI R15, R15, R4, RZ, 0x3 ;  /* 0x000000040f0f7211 */ /* 0x000fe200078f18ff */
[----:B------:R-:W-:Y:S01]  /*0820*/  ULDC.U8 UR9, c[0x0][0x3d9] ;  /* 0x0000f64000097ab9 */ /* 0x000fe20000000000 */
[----:B------:R-:W-:Y:S01]  /*0830*/  USHF.R.S32.HI UR12, URZ, 0x1f, UR27 ;  /* 0x0000001f3f0c7899 */ /* 0x000fe2000801141b */
[----:B------:R-:W-:Y:S01]  /*0840*/  BSSY B0, `(.L_x_663) ;  /* 0x0000052000007945 */ /* 0x000fe20003800000 */
[----:B------:R-:W-:Y:S01]  /*0850*/  UISETP.NE.AND UP2, UPT, UR9, URZ, UPT ;  /* 0x0000003f0900728c */ /* 0x000fe2000bf45270 */
[----:B------:R-:W-:Y:S01]  /*0860*/  LOP3.LUT R3, R15, 0xfffffff8, RZ, 0xc0, !PT ;  /* 0xfffffff80f037812 */ /* 0x000fe200078ec0ff */
[----:B------:R-:W-:Y:S01]  /*0870*/  UIADD3 UR15, -UR21, UR15, URZ ;  /* 0x0000000f150f7290 */ /* 0x000fe2000fffe13f */
[----:B------:R-:W-:Y:S01]  /*0880*/  SHF.R.S32.HI R16, RZ, 0x3, R15 ;  /* 0x00000003ff107819 */ /* 0x000fe2000001140f */
[----:B------:R-:W-:Y:S02]  /*0890*/  IMAD.U32 R15, RZ, RZ, UR14 ;  /* 0x0000000eff0f7e24 */ /* 0x000fe4000f8e00ff */
[----:B------:R-:W-:Y:S01]  /*08a0*/  @!UP1 USHF.R.S32.HI UR11, URZ, 0x1f, UR10 ;  /* 0x0000001f3f0b9899 */ /* 0x000fe2000801140a */
[----:B------:R-:W-:Y:S01]  /*08b0*/  IMAD.IADD R4, R4, 0x1, -R3 ;  /* 0x0000000104047824 */ /* 0x000fe200078e0a03 */
[----:B------:R-:W-:Y:S01]  /*08c0*/  @UP1 ULDC.64 UR6, c[0x0][0x298] ;  /* 0x0000a60000061ab9 */ /* 0x000fe20000000a00 */
[----:B------:R-:W-:Y:S01]  /*08d0*/  @!UP1 ULDC.64 UR4, c[0x0][0x290] ;  /* 0x0000a40000049ab9 */ /* 0x000fe20000000a00 */
[----:B------:R-:W-:Y:S01]  /*08e0*/  @UP1 UIMAD.WIDE.U32 UR16, UR13, UR6, URZ ;  /* 0x000000060d1012a5 */ /* 0x000fe2000f8e003f */
[C---:B------:R-:W-:Y:S01]  /*08f0*/  IMAD.SHL.U32 R8, R4.reuse, 0x8, RZ ;  /* 0x0000000804087824 */ /* 0x040fe200078e00ff */
[----:B------:R-:W-:Y:S01]  /*0900*/  @!UP1 UIMAD UR6, UR11, UR4, URZ ;  /* 0x000000040b0692a4 */ /* 0x000fe2000f8e023f */
[----:B------:R-:W-:Y:S01]  /*0910*/  ISETP.NE.AND P3, PT, R4, RZ, PT ;  /* 0x000000ff0400720c */ /* 0x000fe20003f65270 */
[----:B------:R-:W-:Y:S01]  /*0920*/  @!UP1 UIMAD.WIDE.U32 UR18, UR10, UR4, URZ ;  /* 0x000000040a1292a5 */ /* 0x000fe2000f8e003f */
[--C-:B------:R-:W-:Y:S01]  /*0930*/  SHF.R.S32.HI R17, RZ, 0x1f, R16.reuse ;  /* 0x0000001fff117819 */ /* 0x100fe20000011410 */
[----:B------:R-:W-:Y:S01]  /*0940*/  ULDC.U8 UR11, c[0x0][0x3d8] ;  /* 0x0000f600000b7ab9 */ /* 0x000fe20000000000 */
[----:B------:R-:W-:Y:S01]  /*0950*/  @!UP1 UIMAD UR6, UR10, UR5, UR6 ;  /* 0x000000050a0692a4 */ /* 0x000fe2000f8e0206 */
[C---:B------:R-:W-:Y:S01]  /*0960*/  VIADD R5, R16.reuse, 0x10 ;  /* 0x0000001010057836 */ /* 0x040fe20000000000 */
[----:B------:R-:W-:Y:S01]  /*0970*/  UISETP.NE.AND UP3, UPT, UR11, URZ, UPT ;  /* 0x0000003f0b00728c */ /* 0x000fe2000bf65270 */
[----:B------:R-:W-:Y:S01]  /*0980*/  IADD3 R4, R16, 0x20, RZ ;  /* 0x0000002010047810 */ /* 0x000fe20007ffe0ff */
[----:B------:R-:W-:Y:S01]  /*0990*/  UISETP.NE.AND UP0, UPT, UR11, URZ, !UP2 ;  /* 0x0000003f0b00728c */ /* 0x000fe2000d705270 */
[----:B------:R-:W-:Y:S01]  /*09a0*/  IMAD.WIDE R14, R15, 0x40, R16 ;  /* 0x000000400f0e7825 */ /* 0x000fe200078e0210 */
[----:B------:R-:W-:Y:S01]  /*09b0*/  @UP2 ULDC.64 UR4, c[0x0][0x2c0] ;  /* 0x0000b00000042ab9 */ /* 0x000fe20000000a00 */
[----:B------:R-:W-:Y:S01]  /*09c0*/  @UP1 UIMAD UR7, UR13, UR7, UR17 ;  /* 0x000000070d0712a4 */ /* 0x000fe2000f8e0211 */
[----:B------:R-:W-:Y:S01]  /*09d0*/  ISETP.GE.AND P2, PT, R5, UR15, PT ;  /* 0x0000000f05007c0c */ /* 0x000fe2000bf46270 */
[----:B------:R-:W-:Y:S01]  /*09e0*/  UISETP.EQ.AND UP3, UPT, UR9, URZ, UP3 ;  /* 0x0000003f0900728c */ /* 0x000fe20009f62270 */
[----:B------:R-:W-:Y:S01]  /*09f0*/  ISETP.GE.AND P1, PT, R4, UR15, PT ;  /* 0x0000000f04007c0c */ /* 0x000fe2000bf26270 */
[----:B------:R-:W-:Y:S01]  /*0a00*/  @UP2 UIMAD UR17, UR5, UR4, URZ ;  /* 0x00000004051122a4 */ /* 0x000fe2000f8e023f */
[C---:B------:R-:W-:Y:S01]  /*0a10*/  VIADD R7, R8.reuse, 0x40 ;  /* 0x0000004008077836 */ /* 0x040fe20000000000 */
[----:B------:R-:W-:Y:S01]  /*0a20*/  @UP2 UMOV UR9, 0x1 ;  /* 0x0000000100092882 */ /* 0x000fe20000000000 */
[----:B------:R-:W-:Y:S01]  /*0a30*/  ULDC.64 UR4, c[0x0][0x2a0] ;  /* 0x0000a80000047ab9 */ /* 0x000fe20000000a00 */
[----:B------:R-:W-:Y:S01]  /*0a40*/  @!UP1 UIADD3 UR7, UR19, UR6, URZ ;  /* 0x0000000613079290 */ /* 0x000fe2000fffe03f */
[----:B------:R-:W-:Y:S01]  /*0a50*/  IMAD.U32 R10, RZ, RZ, UR4 ;  /* 0x00000004ff0a7e24 */ /* 0x000fe2000f8e00ff */
[----:B------:R-:W-:Y:S01]  /*0a60*/  UIMAD UR12, UR12, UR4, URZ ;  /* 0x000000040c0c72a4 */ /* 0x000fe2000f8e023f */
[C---:B------:R-:W-:Y:S01]  /*0a70*/  IADD3 R6, R8.reuse, 0x80, RZ ;  /* 0x0000008008067810 */ /* 0x040fe20007ffe0ff */
[----:B------:R-:W-:Y:S01]  /*0a80*/  @!UP1 UMOV UR16, UR18 ;  /* 0x0000001200109c82 */ /* 0x000fe20008000000 */
[----:B------:R-:W-:Y:S01]  /*0a90*/  @!UP2 ULDC UR4, c[0x0][0x2c4] ;  /* 0x0000b1000004aab9 */ /* 0x000fe20000000800 */
[----:B------:R-:W-:Y:S01]  /*0aa0*/  @UP0 ULDC UR4, c[0x0][0x2e4] ;  /* 0x0000b90000040ab9 */ /* 0x000fe20000000800 */
[----:B------:R-:W-:Y:S01]  /*0ab0*/  UIMAD UR5, UR27, UR5, UR12 ;  /* 0x000000051b0572a4 */ /* 0x000fe2000f8e020c */
[----:B------:R-:W-:Y:S01]  /*0ac0*/  IADD3 R2, P0, R8, UR16, RZ ;  /* 0x0000001008027c10 */ /* 0x000fe2000ff1e0ff */
[----:B------:R-:W-:Y:S01]  /*0ad0*/  @!UP2 UIMAD UR9, UR4, UR8, URZ ;  /* 0x000000080409a2a4 */ /* 0x000fe2000f8e023f */
[----:B------:R-:W-:-:S02]  /*0ae0*/  @UP3 ULDC UR12, c[0x0][0x2c4] ;  /* 0x0000b100000c3ab9 */ /* 0x000fc40000000800 */
[----:B------:R-:W-:Y:S01]  /*0af0*/  LEA.HI.X.SX32 R3, R8, UR7, 0x1, P0 ;  /* 0x0000000708037c11 */ /* 0x000fe200080f0eff */
[----:B------:R-:W-:Y:S01]  /*0b00*/  @UP3 UIMAD UR12, UR10, UR12, URZ ;  /* 0x0000000c0a0c32a4 */ /* 0x000fe2000f8e023f */
[----:B------:R-:W-:Y:S01]  /*0b10*/  ISETP.GE.AND P0, PT, R16, UR15, PT ;  /* 0x0000000f10007c0c */ /* 0x000fe2000bf06270 */
[----:B------:R-:W-:Y:S02]  /*0b20*/  UIMAD UR9, UR10, UR9, URZ ;  /* 0x000000090a0972a4 */ /* 0x000fe4000f8e023f */
[----:B------:R-:W-:Y:S01]  /*0b30*/  @UP3 USEL UR12, UR12, UR13, !UP1 ;  /* 0x0000000d0c0c3287 */ /* 0x000fe2000c800000 */
[----:B------:R-:W-:Y:S01]  /*0b40*/  IMAD.WIDE.U32 R10, R10, UR27, R2 ;  /* 0x0000001b0a0a7c25 */ /* 0x000fe2000f8e0002 */
[----:B------:R-:W-:Y:S01]  /*0b50*/  @UP2 ULDC UR11, c[0x0][0x2c0] ;  /* 0x0000b000000b2ab9 */ /* 0x000fe20000000800 */
[----:B------:R-:W-:Y:S01]  /*0b60*/  USEL UR9, UR9, URZ, !UP3 ;  /* 0x0000003f09097287 */ /* 0x000fe2000d800000 */
[----:B------:R-:W-:Y:S01]  /*0b70*/  @!UP2 UMOV UR11, 0x1 ;  /* 0x00000001000ba882 */ /* 0x000fe20000000000 */
[----:B------:R-:W-:Y:S01]  /*0b80*/  @!UP2 UMOV UR17, UR4 ;  /* 0x000000040011ac82 */ /* 0x000fe20008000000 */
[----:B------:R-:W-:Y:S01]  /*0b90*/  UIMAD UR6, UR21, UR11, URZ ;  /* 0x0000000b150672a4 */ /* 0x000fe2000f8e023f */
[----:B------:R-:W-:Y:S01]  /*0ba0*/  VIADD R13, R11, UR5 ;  /* 0x000000050b0d7c36 */ /* 0x000fe20008000000 */
[----:B------:R-:W-:Y:S01]  /*0bb0*/  UIMAD UR17, UR27, UR17, UR9 ;  /* 0x000000111b1172a4 */ /* 0x000fe2000f8e0209 */
[----:B------:R-:W-:Y:S01]  /*0bc0*/  VIADD R2, R16, 0x30 ;  /* 0x0000003010027836 */ /* 0x000fe20000000000 */
[----:B------:R-:W-:Y:S01]  /*0bd0*/  @!UP3 UMOV UR24, URZ ;  /* 0x0000003f0018bc82 */ /* 0x000fe20008000000 */
[----:B------:R-:W-:Y:S01]  /*0be0*/  @UP3 UMOV UR24, UR12 ;  /* 0x0000000c00183c82 */ /* 0x000fe20008000000 */
[----:B------:R-:W-:Y:S01]  /*0bf0*/  @!UP3 UMOV UR25, URZ ;  /* 0x0000003f0019bc82 */ /* 0x000fe20008000000 */
[----:B------:R-:W-:-:S02]  /*0c00*/  USHF.R.S32.HI UR4, URZ, 0x1f, UR6 ;  /* 0x0000001f3f047899 */ /* 0x000fc40008011406 */
[----:B------:R-:W-:Y:S02]  /*0c10*/  @UP3 USHF.R.S32.HI UR25, URZ, 0x1f, UR12 ;  /* 0x0000001f3f193899 */ /* 0x000fe4000801140c */
        /* <DEDUP_REMOVED lines=20> */
.L_x_664:
[----:B------:R-:W-:Y:S05]  /*0d60*/  BSYNC B0 ;  /* 0x0000000000007941 */ /* 0x000fea0003800000 */
.L_x_663:
        /* <DEDUP_REMOVED lines=22> */
.L_x_666:
[----:B------:R-:W-:Y:S05]  /*0ed0*/  BSYNC B0 ;  /* 0x0000000000007941 */ /* 0x000fea0003800000 */
.L_x_665:
        /* <DEDUP_REMOVED lines=22> */
.L_x_668:
[----:B------:R-:W-:Y:S05]  /*1040*/  BSYNC B0 ;  /* 0x0000000000007941 */ /* 0x000fea0003800000 */
.L_x_667:
        /* <DEDUP_REMOVED lines=23> */
.L_x_670:
[----:B------:R-:W-:Y:S05]  /*11c0*/  BSYNC B0 ;  /* 0x0000000000007941 */ /* 0x000fea0003800000 */
.L_x_669:
        /* <DEDUP_REMOVED lines=10> */
.L_x_672:
[----:B------:R-:W-:Y:S05]  /*1270*/  BSYNC B0 ;  /* 0x0000000000007941 */ /* 0x000fea0003800000 */
.L_x_671:
        /* <DEDUP_REMOVED lines=10> */
.L_x_674:
[----:B------:R-:W-:Y:S05]  /*1320*/  BSYNC B0 ;  /* 0x0000000000007941 */ /* 0x000fea0003800000 */
.L_x_673:
        /* <DEDUP_REMOVED lines=10> */
.L_x_676:
[----:B------:R-:W-:Y:S05]  /*13d0*/  BSYNC B0 ;  /* 0x0000000000007941 */ /* 0x000fea0003800000 */
.L_x_675:
        /* <DEDUP_REMOVED lines=10> */
.L_x_662:
[----:B------:R-:W1:Y:S01]  /*1480*/  LDC R0, c[0x0][0x278] ;  /* 0x00009e00ff007b82 */ /* 0x000e620000000800 */
[----:B------:R-:W2:Y:S01]  /*1490*/  S2R R3, SR_CTAID.Z ;  /* 0x0000000000037919 */ /* 0x000ea20000002700 */
[----:B------:R-:W-:Y:S01]  /*14a0*/  UISETP.NE.AND UP0, UPT, UR13, -0x1, UPT ;  /* 0xffffffff0d00788c */ /* 0x000fe2000bf05270 */
[----:B------:R-:W-:Y:S01]  /*14b0*/  IMAD.MOV.U32 R8, RZ, RZ, RZ ;  /* 0x000000ffff087224 */ /* 0x000fe200078e00ff */
[----:B------:R-:W-:Y:S02]  /*14c0*/  UISETP.NE.AND UP1, UPT, UR6, -0x1, UPT ;  /* 0xffffffff0600788c */ /* 0x000fe4000bf25270 */
[----:B------:R-:W-:Y:S02]  /*14d0*/  UIADD3 UR17, UR18, -0x1, URZ ;  /* 0xffffffff12117890 */ /* 0x000fe4000fffe03f */
[----:B------:R-:W-:Y:S02]  /*14e0*/  UIADD3 UR25, -UR21, UR15, URZ ;  /* 0x0000000f15197290 */ /* 0x000fe4000fffe13f */
[----:B------:R-:W-:Y:S01]  /*14f0*/  PLOP3.LUT P0, PT, PT, PT, UP1, 0x80, 0x0 ;  /* 0x000000000000781c */ /* 0x000fe20003f0f018 */
[----:B------:R-:W-:-:S02]  /*1500*/  UIMAD UR16, UR17, -0x40, UR24 ;  /* 0xffffffc0111078a4 */ /* 0x000fc4000f8e0218 */
[----:B------:R-:W-:Y:S01]  /*1510*/  @UP0 ULDC.64 UR4, c[0x0][0x240] ;  /* 0x0000900000040ab9 */ /* 0x000fe20000000a00 */
[----:B------:R-:W-:Y:S02]  /*1520*/  @!UP0 USHF.R.S32.HI UR7, URZ, 0x1f, UR10 ;  /* 0x0000001f3f078899 */ /* 0x000fe4000801140a */
[----:B------:R-:W-:Y:S01]  /*1530*/  @UP0 UIMAD.WIDE.U32 UR30, UR13, UR4, URZ ;  /* 0x000000040d1e02a5 */ /* 0x000fe2000f8e003f */
[----:B------:R-:W-:-:S03]  /*1540*/  @UP1 ULDC.64 UR8, c[0x0][0x248] ;  /* 0x0000920000081ab9 */ /* 0x000fc60000000a00 */
[----:B------:R-:W-:Y:S02]  /*1550*/  @UP0 UIMAD UR26, UR13, UR5, UR31 ;  /* 0x000000050d1a02a4 */ /* 0x000fe4000f8e021f */
[----:B------:R-:W-:Y:S01]  /*1560*/  @UP1 UIADD3 UR31, UR11, UR6, URZ ;  /* 0x000000060b1f1290 */ /* 0x000fe2000fffe03f */
[----:B-1----:R-:W-:Y:S01]  /*1570*/  IABS R2, R0 ;  /* 0x0000000000027213 */ /* 0x002fe20000000000 */
[----:B------:R-:W-:Y:S02]  /*1580*/  @!UP0 ULDC.64 UR4, c[0x0][0x228] ;  /* 0x00008a0000048ab9 */ /* 0x000fe40000000a00 */
[----:B------:R-:W-:Y:S01]  /*1590*/  @UP1 UIMAD.WIDE.U32 UR34, UR31, UR8, URZ ;  /* 0x000000081f2212a5 */ /* 0x000fe2000f8e003f */
[----:B------:R-:W1:Y:S01]  /*15a0*/  I2F.RP R7, R2 ;  /* 0x0000000200077306 */ /* 0x000e620000209400 */
[----:B------:R-:W-:Y:S02]  /*15b0*/  @!UP0 UIMAD UR7, UR7, UR4, URZ ;  /* 0x00000004070782a4 */ /* 0x000fe4000f8e023f */
[----:B------:R-:W-:Y:S01]  /*15c0*/  @!UP0 UIMAD.WIDE.U32 UR28, UR10, UR4, URZ ;  /* 0x000000040a1c82a5 */ /* 0x000fe2000f8e003f */
[----:B--2---:R-:W-:Y:S01]  /*15d0*/  IABS R3, R3 ;  /* 0x0000000300037213 */ /* 0x004fe20000000000 */
[----:B------:R-:W-:-:S02]  /*15e0*/  @!UP0 UIMAD UR5, UR10, UR5, UR7 ;  /* 0x000000050a0582a4 */ /* 0x000fc4000f8e0207 */
[----:B------:R-:W-:Y:S02]  /*15f0*/  @UP1 UIMAD UR31, UR31, UR9, URZ ;  /* 0x000000091f1f12a4 */ /* 0x000fe4000f8e023f */
[----:B------:R-:W-:Y:S02]  /*1600*/  @!UP0 UIADD3 UR26, UR29, UR5, URZ ;  /* 0x000000051d1a8290 */ /* 0x000fe4000fffe03f */
[----:B------:R-:W-:Y:S01]  /*1610*/  @UP1 UIADD3 UR31, UR35, UR31, URZ ;  /* 0x0000001f231f1290 */ /* 0x000fe2000fffe03f */
[----:B------:R-:W-:Y:S01]  /*1620*/  @!UP0 UMOV UR30, UR28 ;  /* 0x0000001c001e8c82 */ /* 0x000fe20008000000 */
[----:B-1----:R-:W1:Y:S02]  /*1630*/  MUFU.RCP R9, R7 ;  /* 0x0000000700097308 */ /* 0x002e640000001000 */
[----:B-1----:R-:W-:-:S06]  /*1640*/  VIADD R9, R9, 0xffffffe ;  /* 0x0ffffffe09097836 */ /* 0x002fcc0000000000 */
[----:B------:R-:W1:Y:S02]  /*1650*/  F2I.FTZ.U32.TRUNC.NTZ R9, R9 ;  /* 0x0000000900097305 */ /* 0x000e64000021f000 */
[----:B-1----:R-:W-:-:S04]  /*1660*/  IMAD.MOV R5, RZ, RZ, -R9 ;  /* 0x000000ffff057224 */ /* 0x002fc800078e0a09 */
[----:B------:R-:W-:-:S04]  /*1670*/  IMAD R5, R5, R2, RZ ;  /* 0x0000000205057224 */ /* 0x000fc800078e02ff */
[----:B------:R-:W-:Y:S01]  /*1680*/  IMAD.HI.U32 R8, R9, R5, R8 ;  /* 0x0000000509087227 */ /* 0x000fe200078e0008 */
[----:B------:R-:W-:-:S04]  /*1690*/  LEA.HI R5, R15, R4, RZ, 0x3 ;  /* 0x000000040f057211 */ /* 0x000fc800078f18ff */
[----:B------:R-:W-:Y:S01]  /*16a0*/  SHF.R.S32.HI R10, RZ, 0x3, R5 ;  /* 0x00000003ff0a7819 */ /* 0x000fe20000011405 */
[----:B------:R-:W-:Y:S01]  /*16b0*/  IMAD.HI.U32 R235, R8, R3, RZ ;  /* 0x0000000308eb7227 */ /* 0x000fe200078e00ff */
[----:B------:R-:W-:-:S03]  /*16c0*/  LOP3.LUT R5, R5, 0xfffffff8, RZ, 0xc0, !PT ;  /* 0xfffffff805057812 */ /* 0x000fc600078ec0ff */
[----:B------:R-:W-:Y:S02]  /*16d0*/  IMAD.SHL.U32 R209, R10, 0x40, RZ ;  /* 0x000000400ad17824 */ /* 0x000fe400078e00ff */
[----:B------:R-:W-:Y:S02]  /*16e0*/  IMAD.IADD R5, R4, 0x1, -R5 ;  /* 0x0000000104057824 */ /* 0x000fe400078e0a05 */
[----:B------:R-:W-:Y:S01]  /*16f0*/  IMAD.MOV R7, RZ, RZ, -R235 ;  /* 0x000000ffff077224 */ /* 0x000fe200078e0aeb */
[----:B------:R-:W-:Y:S01]  /*1700*/  LOP3.LUT R209, R209, 0x1c0, RZ, 0xc0, !PT ;  /* 0x000001c0d1d17812 */ /* 0x000fe200078ec0ff */
[----:B------:R-:W-:Y:S02]  /*1710*/  IMAD.SHL.U32 R200, R5, 0x8, RZ ;  /* 0x0000000805c87824 */ /* 0x000fe400078e00ff */
[----:B------:R-:W-:Y:S02]  /*1720*/  IMAD R7, R2, R7, R3 ;  /* 0x0000000702077224 */ /* 0x000fe400078e0203 */
[----:B------:R-:W-:Y:S01]  /*1730*/  VIADD R8, R10, 0x10 ;  /* 0x000000100a087836 */ /* 0x000fe20000000000 */
[----:B------:R-:W-:-:S02]  /*1740*/  LOP3.LUT R12, R209, 0x38, R200, 0xf8, !PT ;  /* 0x00000038d10c7812 */ /* 0x000fc400078ef8c8 */
[----:B------:R-:W-:Y:S02]  /*1750*/  ISETP.GT.U32.AND P3, PT, R2, R7, PT ;  /* 0x000000070200720c */ /* 0x000fe40003f64070 */
[C---:B------:R-:W-:Y:S02]  /*1760*/  ISETP.GE.AND P1, PT, R8.reuse, UR25, PT ;  /* 0x0000001908007c0c */ /* 0x040fe4000bf26270 */
[----:B------:R-:W-:Y:S02]  /*1770*/  ISETP.GE.AND P5, PT, R8, UR16, PT ;  /* 0x0000001008007c0c */ /* 0x000fe4000bfa6270 */
[----:B------:R-:W-:Y:S01]  /*1780*/  SHF.R.U32.HI R209, RZ, 0x3, R209 ;  /* 0x00000003ffd17819 */ /* 0x000fe200000116d1 */
[----:B------:R-:W-:Y:S10]  /*1790*/  @P0 BRA `(.L_x_677) ;  /* 0x0000000000340947 */ /* 0x000ff40003800000 */
        /* <DEDUP_REMOVED lines=13> */
.L_x_677:
[----:B------:R-:W-:Y:S01]  /*1870*/  @UP1 UIADD3 UR29, UR11, UR6, URZ ;  /* 0x000000060b1d1290 */ /* 0x000fe2000fffe03f */
[----:B------:R-:W-:Y:S01]  /*1880*/  @!P3 IMAD.IADD R7, R7, 0x1, -R2 ;  /* 0x000000010707b824 */ /* 0x000fe200078e0a02 */
[----:B------:R-:W-:Y:S01]  /*1890*/  LOP3.LUT R3, R0, UR27, RZ, 0x3c, !PT ;  /* 0x0000001b00037c12 */ /* 0x000fe2000f8e3cff */
[----:B------:R-:W-:Y:S01]  /*18a0*/  @UP1 ULDC.64 UR6, c[0x0][0x250] ;  /* 0x0000940000061ab9 */ /* 0x000fe20000000a00 */
[----:B------:R-:W-:Y:S01]  /*18b0*/  USHF.R.S32.HI UR28, URZ, 0x1f, UR27 ;  /* 0x0000001f3f1c7899 */ /* 0x000fe2000801141b */
[----:B------:R-:W-:Y:S01]  /*18c0*/  ISETP.GE.AND P6, PT, R8, UR16, PT ;  /* 0x0000001008007c0c */ /* 0x000fe2000bfc6270 */
[----:B------:R-:W-:Y:S01]  /*18d0*/  @UP1 UIMAD.WIDE.U32 UR32, UR29, UR6, URZ ;  /* 0x000000061d2012a5 */ /* 0x000fe2000f8e003f */
[----:B------:R-:W-:Y:S01]  /*18e0*/  @!P3 VIADD R235, R235, 0x1 ;  /* 0x00000001ebebb836 */ /* 0x000fe20000000000 */
[----:B------:R-:W-:Y:S01]  /*18f0*/  @UP1 UIMAD UR29, UR29, UR7, URZ ;  /* 0x000000071d1d12a4 */ /* 0x000fe2000f8e023f */
[----:B------:R-:W-:Y:S01]  /*1900*/  LOP3.LUT R209, R12, R209, RZ, 0x3c, !PT ;  /* 0x000000d10cd17212 */ /* 0x000fe200078e3cff */
[----:B------:R-:W-:Y:S01]  /*1910*/  IMAD.U32 R21, RZ, RZ, UR14 ;  /* 0x0000000eff157e24 */ /* 0x000fe2000f8e00ff */
[----:B------:R-:W-:Y:S01]  /*1920*/  ISETP.GE.AND P2, PT, R3, RZ, PT ;  /* 0x000000ff0300720c */ /* 0x000fe20003f46270 */
[----:B------:R-:W-:Y:S01]  /*1930*/  @UP1 UIADD3 UR29, UR33, UR29, URZ ;  /* 0x0000001d211d1290 */ /* 0x000fe2000fffe03f */
[----:B------:R-:W-:-:S02]  /*1940*/  ISETP.GE.U32.AND P4, PT, R7, R2, PT ;  /* 0x000000020700720c */ /* 0x000fc40003f86070 */
[----:B------:R-:W-:Y:S02]  /*1950*/  LEA.HI R8, R15, R4, RZ, 0x6 ;  /* 0x000000040f087211 */ /* 0x000fe400078f30ff */
[----:B------:R-:W-:Y:S02]  /*1960*/  ISETP.NE.AND P3, PT, R0, RZ, PT ;  /* 0x000000ff0000720c */ /* 0x000fe40003f65270 */
[----:B------:R-:W-:Y:S02]  /*1970*/  SHF.R.S32.HI R201, RZ, 0x1f, R200 ;  /* 0x0000001fffc97819 */ /* 0x000fe400000114c8 */
[----:B------:R-:W-:Y:S01]  /*1980*/  SHF.R.S32.HI R11, RZ, 0x1f, R10 ;  /* 0x0000001fff0b7819 */ /* 0x000fe2000001140a */
[----:B------:R-:W-:Y:S08]  /*1990*/  @P0 BRA `(.L_x_678) ;  /* 0x0000000000300947 */ /* 0x000ff00003800000 */
        /* <DEDUP_REMOVED lines=12> */
.L_x_678:
[----:B------:R-:W-:Y:S01]  /*1a60*/  IMAD R3, R11, UR8, RZ ;  /* 0x000000080b037c24 */ /* 0x000fe2000f8e02ff */
[----:B------:R-:W-:Y:S01]  /*1a70*/  @P4 IADD3 R235, R235, 0x1, RZ ;  /* 0x00000001ebeb4810 */ /* 0x000fe20007ffe0ff */
[----:B------:R-:W-:Y:S01]  /*1a80*/  IMAD.WIDE.U32 R12, R10, UR8, R200 ;  /* 0x000000080a0c7c25 */ /* 0x000fe2000f8e00c8 */
[----:B------:R-:W-:Y:S01]  /*1a90*/  SHF.L.U32 R8, R8, 0x3, RZ ;  /* 0x0000000308087819 */ /* 0x000fe200000006ff */
[----:B------:R-:W-:Y:S01]  /*1aa0*/  ULDC.64 UR10, c[0x0][0x260] ;  /* 0x00009800000a7ab9 */ /* 0x000fe20000000a00 */
[----:B------:R-:W-:Y:S01]  /*1ab0*/  @!P2 IADD3 R235, -R235, RZ, RZ ;  /* 0x000000ffebeba210 */ /* 0x000fe20007ffe1ff */
[----:B------:R-:W-:Y:S01]  /*1ac0*/  IMAD R2, R10, UR9, R3 ;  /* 0x000000090a027c24 */ /* 0x000fe2000f8e0203 */
[----:B------:R-:W-:Y:S01]  /*1ad0*/  IADD3 R210, P0, R12, UR34, RZ ;  /* 0x000000220cd27c10 */ /* 0x000fe2000ff1e0ff */
[----:B------:R-:W-:Y:S01]  /*1ae0*/  IMAD R3, R11, UR6, RZ ;  /* 0x000000060b037c24 */ /* 0x000fe2000f8e02ff */
[----:B------:R-:W-:Y:S01]  /*1af0*/  @!P3 LOP3.LUT R235, RZ, R0, RZ, 0x33, !PT ;  /* 0x00000000ffebb212 */ /* 0x000fe200078e33ff */
[----:B------:R-:W-:Y:S01]  /*1b00*/  ULDC.64 UR4, c[0x0][0x258] ;  /* 0x0000960000047ab9 */ /* 0x000fe20000000a00 */
[----:B------:R-:W-:Y:S01]  /*1b10*/  IADD3.X R211, R13, UR31, R2, P0, !PT ;  /* 0x0000001f0dd37c10 */ /* 0x000fe200087fe402 */
[----:B------:R-:W1:Y:S01]  /*1b20*/  S2UR UR31, SR_CgaCtaId ;  /* 0x00000000001f79c3 */ /* 0x000e620000008800 */
[----:B------:R-:W-:Y:S01]  /*1b30*/  IMAD.WIDE.U32 R12, R10, UR6, R200 ;  /* 0x000000060a0c7c25 */ /* 0x000fe2000f8e00c8 */
[----:B------:R-:W-:Y:S01]  /*1b40*/  LOP3.LUT R209, R209, 0xfffffe00, R8, 0xf8, !PT ;  /* 0xfffffe00d1d17812 */ /* 0x000fe200078ef808 */
[----:B------:R-:W-:Y:S01]  /*1b50*/  UIMAD UR28, UR28, UR4, URZ ;  /* 0x000000041c1c72a4 */ /* 0x000fe2000f8e023f */
[----:B------:R-:W-:Y:S01]  /*1b60*/  IADD3 R8, P0, R200, UR30, RZ ;  /* 0x0000001ec8087c10 */ /* 0x000fe2000ff1e0ff */
[----:B------:R-:W-:Y:S01]  /*1b70*/  IMAD R2, R10, UR7, R3 ;  /* 0x000000070a027c24 */ /* 0x000fe2000f8e0203 */
[----:B------:R-:W-:Y:S01]  /*1b80*/  IADD3 R232, P2, R12, UR32, RZ ;  /* 0x000000200ce87c10 */ /* 0x000fe2000ff5e0ff */
[----:B------:R-:W-:Y:S01]  /*1b90*/  IMAD.U32 R16, RZ, RZ, UR4 ;  /* 0x00000004ff107e24 */ /* 0x000fe2000f8e00ff */
[----:B------:R-:W-:Y:S01]  /*1ba0*/  SHF.R.S32.HI R0, RZ, 0x1f, R235 ;  /* 0x0000001fff007819 */ /* 0x000fe200000114eb */
[----:B------:R-:W-:Y:S01]  /*1bb0*/  IMAD.WIDE.U32 R210, R235, UR10, R210 ;  /* 0x0000000aebd27c25 */ /* 0x000fe2000f8e00d2 */
[----:B------:R-:W-:Y:S01]  /*1bc0*/  IADD3.X R9, R201, UR26, RZ, P0, !PT ;  /* 0x0000001ac9097c10 */ /* 0x000fe200087fe4ff */
[----:B------:R-:W-:Y:S01]  /*1bd0*/  UIMAD UR5, UR27, UR5, UR28 ;  /* 0x000000051b0572a4 */ /* 0x000fe2000f8e021c */
[----:B------:R-:W-:Y:S01]  /*1be0*/  IADD3.X R233, R13, UR29, R2, P2, !PT ;  /* 0x0000001d0de97c10 */ /* 0x000fe200097fe402 */
[----:B------:R-:W-:Y:S01]  /*1bf0*/  IMAD R2, R0, UR10, RZ ;  /* 0x0000000a00027c24 */ /* 0x000fe2000f8e02ff */
[----:B------:R-:W-:Y:S01]  /*1c00*/  ISETP.GE.AND P0, PT, R10, UR25, PT ;  /* 0x000000190a007c0c */ /* 0x000fe2000bf06270 */
[----:B------:R-:W-:Y:S01]  /*1c10*/  IMAD.WIDE.U32 R16, R16, UR27, R8 ;  /* 0x0000001b10107c25 */ /* 0x000fe2000f8e0008 */
[----:B------:R-:W-:Y:S01]  /*1c20*/  UMOV UR4, 0x400 ;  /* 0x0000040000047882 */ /* 0x000fe20000000000 */
[----:B------:R-:W-:Y:S01]  /*1c30*/  BSSY B0, `(.L_x_679) ;  /* 0x0000031000007945 */ /* 0x000fe20003800000 */
[----:B------:R-:W-:Y:S01]  /*1c40*/  IADD3 R7, R10, 0x20, RZ ;  /* 0x000000200a077810 */ /* 0x000fe20007ffe0ff */
[----:B------:R-:W-:Y:S01]  /*1c50*/  IMAD R213, R235, UR11, R2 ;  /* 0x0000000bebd57c24 */ /* 0x000fe2000f8e0202 */
[----:B------:R-:W-:Y:S01]  /*1c60*/  ULDC.64 UR10, c[0x0][0x268] ;  /* 0x00009a00000a7ab9 */ /* 0x000fe20000000a00 */
[----:B------:R-:W-:Y:S01]  /*1c70*/  IADD3 R19, R17, UR5, RZ ;  /* 0x0000000511137c10 */ /* 0x000fe2000fffe0ff */
[----:B------:R-:W-:Y:S01]  /*1c80*/  IMAD R0, R0, UR10, RZ ;  /* 0x0000000a00007c24 */ /* 0x000fe2000f8e02ff */
[----:B------:R-:W-:Y:S01]  /*1c90*/  IADD3 R199, R200, 0x80, RZ ;  /* 0x00000080c8c77810 */ /* 0x000fe20007ffe0ff */
[----:B-1----:R-:W-:Y:S01]  /*1ca0*/  ULEA UR4, UR31, UR4, 0x18 ;  /* 0x000000041f047291 */ /* 0x002fe2000f8ec03f */
[----:B------:R-:W-:-:S04]  /*1cb0*/  IMAD.WIDE.U32 R232, R235, UR10, R232 ;  /* 0x0000000aebe87c25 */ /* 0x000fc8000f8e00e8 */
[----:B------:R-:W-:Y:S01]  /*1cc0*/  IMAD R235, R235, UR11, R0 ;  /* 0x0000000bebeb7c24 */ /* 0x000fe2000f8e0200 */
[----:B------:R-:W-:Y:S01]  /*1cd0*/  LEA R209, R209, UR4, 0x1 ;  /* 0x00000004d1d17c11 */ /* 0x000fe2000f8e08ff */
        /* <DEDUP_REMOVED lines=38> */
.L_x_680:
[----:B------:R-:W-:Y:S05]  /*1f40*/  BSYNC B0 ;  /* 0x0000000000007941 */ /* 0x000fea0003800000 */
.L_x_679:
[----:B------:R-:W-:Y:S01]  /*1f50*/  BSSY B0, `(.L_x_681) ;  /* 0x000002b000007945 */ /* 0x000fe20003800000 */
[----:B------:R-:W-:Y:S01]  /*1f60*/  ISETP.GE.AND P0, PT, R7, UR25, PT ;  /* 0x0000001907007c0c */ /* 0x000fe2000bf06270 */
[----:B------:R-:W-:Y:S01]  /*1f70*/  VIADD R0, R10, 0x30 ;  /* 0x000000300a007836 */ /* 0x000fe20000000000 */
[----:B------:R-:W-:Y:S01]  /*1f80*/  LEA.HI R15, R15, R4, RZ, 0x4 ;  /* 0x000000040f0f7211 */ /* 0x000fe200078f20ff */
        /* <DEDUP_REMOVED lines=39> */
.L_x_682:
[----:B------:R-:W-:Y:S05]  /*2200*/  BSYNC B0 ;  /* 0x0000000000007941 */ /* 0x000fea0003800000 */
.L_x_681:
[----:B------:R-:W-:Y:S01]  /*2210*/  LOP3.LUT R13, R15, 0xfffffff0, RZ, 0xc0, !PT ;  /* 0xfffffff00f0d7812 */ /* 0x000fe200078ec0ff */
[----:B------:R-:W-:Y:S01]  /*2220*/  BSSY B0, `(.L_x_683) ;  /* 0x000002a000007945 */ /* 0x000fe20003800000 */
[----:B------:R-:W-:-:S03]  /*2230*/  ISETP.GE.AND P4, PT, R0, UR25, PT ;  /* 0x0000001900007c0c */ /* 0x000fc6000bf86270 */
[----:B------:R-:W-:Y:S01]  /*2240*/  IMAD.IADD R13, R4, 0x1, -R13 ;  /* 0x00000001040d7824 */ /* 0x000fe200078e0a0d */
        /* <DEDUP_REMOVED lines=39> */
.L_x_684:
[----:B------:R-:W-:Y:S05]  /*24c0*/  BSYNC B0 ;  /* 0x0000000000007941 */ /* 0x000fea0003800000 */
.L_x_683:
        /* <DEDUP_REMOVED lines=39> */
.L_x_686:
[----:B------:R-:W-:Y:S05]  /*2740*/  BSYNC B0 ;  /* 0x0000000000007941 */ /* 0x000fea0003800000 */
.L_x_685:
[----:B------:R-:W-:Y:S01]  /*2750*/  USHF.L.U32 UR25, UR8, 0x6, URZ ;  /* 0x0000000608197899 */ /* 0x000fe2000800063f */
[----:B------:R-:W-:Y:S01]  /*2760*/  ISETP.GE.AND P1, PT, R10, UR16, PT ;  /* 0x000000100a007c0c */ /* 0x000fe2000bf26270 */
[----:B------:R-:W-:Y:S01]  /*2770*/  USHF.L.U64.HI UR5, UR8, 0x6, UR9 ;  /* 0x0000000608057899 */ /* 0x000fe20008010209 */
[----:B------:R-:W-:Y:S01]  /*2780*/  SHF.R.S32.HI R12, RZ, 0x1f, R13 ;  /* 0x0000001fff0c7819 */ /* 0x000fe2000001140d */
[----:B------:R-:W-:Y:S01]  /*2790*/  USHF.R.S32.HI UR30, URZ, 0x1f, UR17 ;  /* 0x0000001f3f1e7899 */ /* 0x000fe20008011411 */
[----:B------:R-:W-:Y:S01]  /*27a0*/  SHF.R.S32.HI R20, RZ, 0x4, R15 ;  /* 0x00000004ff147819 */ /* 0x000fe2000001140f */
[----:B------:R-:W-:Y:S01]  /*27b0*/  UIMAD UR10, UR5, UR17, URZ ;  /* 0x00000011050a72a4 */ /* 0x000fe2000f8e023f */
[----:B------:R-:W-:Y:S01]  /*27c0*/  IMAD.IADD R213, R211, 0x1, R213 ;  /* 0x00000001d3d57824 */ /* 0x000fe200078e02d5 */
[----:B------:R-:W-:Y:S01]  /*27d0*/  LEA.HI R12, R12, R13, RZ, 0x3 ;  /* 0x0000000d0c0c7211 */ /* 0x000fe200078f18ff */
[----:B-1234-:R-:W-:Y:S01]  /*27e0*/  IMAD.U32 R3, RZ, RZ, UR25 ;  /* 0x00000019ff037e24 */ /* 0x01efe2000f8e00ff */
[----:B------:R-:W-:Y:S01]  /*27f0*/  UIMAD UR10, UR30, UR25, UR10 ;  /* 0x000000191e0a72a4 */ /* 0x000fe2000f8e020a */
[----:B------:R-:W-:Y:S01]  /*2800*/  IMAD.MOV.U32 R212, RZ, RZ, R210 ;  /* 0x000000ffffd47224 */ /* 0x000fe200078e00d2 */
[----:B------:R-:W-:Y:S01]  /*2810*/  LEA.HI R19, R15, R20, RZ, 0x1 ;  /* 0x000000140f137211 */ /* 0x000fe200078f08ff */
[----:B------:R-:W-:Y:S01]  /*2820*/  BSSY B0, `(.L_x_687) ;  /* 0x0000027000007945 */ /* 0x000fe20003800000 */
[----:B------:R-:W-:Y:S01]  /*2830*/  LOP3.LUT R2, R12, 0xfffffff8, RZ, 0xc0, !PT ;  /* 0xfffffff80c027812 */ /* 0x000fe200078ec0ff */
[----:B------:R-:W-:Y:S01]  /*2840*/  IMAD.WIDE.U32 R14, R3, UR17, R212 ;  /* 0x00000011030e7c25 */ /* 0x000fe2000f8e00d4 */
[----:B------:R-:W-:-:S02]  /*2850*/  ISETP.GE.AND P0, PT, R10, UR16, PT ;  /* 0x000000100a007c0c */ /* 0x000fc4000bf06270 */
[----:B------:R-:W-:Y:S01]  /*2860*/  LOP3.LUT R19, R19, 0xfffffffe, RZ, 0xc0, !PT ;  /* 0xfffffffe13137812 */ /* 0x000fe200078ec0ff */
[----:B------:R-:W-:Y:S02]  /*2870*/  VIADD R17, R15, UR10 ;  /* 0x0000000a0f117c36 */ /* 0x000fe40008000000 */
[----:B------:R-:W-:Y:S02]  /*2880*/  IMAD.IADD R2, R13, 0x1, -R2 ;  /* 0x000000010d027824 */ /* 0x000fe400078e0a02 */
[----:B------:R-:W-:Y:S02]  /*2890*/  IMAD.SHL.U32 R13, R10, 0x8, RZ ;  /* 0x000000080a0d7824 */ /* 0x000fe400078e00ff */
[----:B------:R-:W-:Y:S01]  /*28a0*/  IMAD.SHL.U32 R22, R5, 0x40, RZ ;  /* 0x0000004005167824 */ /* 0x000fe200078e00ff */
        /* <DEDUP_REMOVED lines=30> */
.L_x_688:
[----:B------:R-:W-:Y:S05]  /*2a90*/  BSYNC B0 ;  /* 0x0000000000007941 */ /* 0x000fea0003800000 */
.L_x_687:
        /* <DEDUP_REMOVED lines=9> */
[----:B------:R-:W-:Y:S02]  /*2b30*/  ISETP.GE.AND P1, PT, R199, UR10, PT ;  /* 0x0000000ac7007c0c */ /* 0x000fe4000bf26270 */
[----:B------:R-:W-:-:S07]  /*2b40*/  IADD3.X R18, R17, UR26, RZ, P2, !PT ;  /* 0x0000001a11127c10 */ /* 0x000fce00097fe4ff */
        /* <DEDUP_REMOVED lines=25> */
.L_x_690:
[----:B------:R-:W-:Y:S05]  /*2ce0*/  BSYNC B0 ;  /* 0x0000000000007941 */ /* 0x000fea0003800000 */
.L_x_689:
[----:B------:R-:W-:Y:S01]  /*2cf0*/  ISETP.GE.AND P1, PT, R7, UR16, PT ;  /* 0x0000001007007c0c */ /* 0x000fe2000bf26270 */
[----:B------:R-:W-:Y:S01]  /*2d00*/  IMAD.SHL.U32 R18, R2, 0x40, RZ ;  /* 0x0000004002127824 */ /* 0x000fe200078e00ff */
[----:B------:R-:W-:Y:S01]  /*2d10*/  LOP3.LUT R13, R22, 0x8, R13, 0xf8, !PT ;  /* 0x00000008160d7812 */ /* 0x000fe200078ef80d */
[----:B------:R-:W-:Y:S01]  /*2d20*/  IMAD.IADD R20, R20, 0x1, -R19 ;  /* 0x0000000114147824 */ /* 0x000fe200078e0a13 */
[----:B------:R-:W-:Y:S01]  /*2d30*/  SHF.R.U32.HI R22, RZ, 0x3, R22 ;  /* 0x00000003ff167819 */ /* 0x000fe20000011616 */
[----:B------:R-:W-:Y:S01]  /*2d40*/  BSSY B0, `(.L_x_691) ;  /* 0x0000028000007945 */ /* 0x000fe20003800000 */
[----:B------:R-:W-:Y:S02]  /*2d50*/  ISETP.GE.AND P5, PT, R0, UR16, PT ;  /* 0x0000001000007c0c */ /* 0x000fe4000bfa6270 */
[----:B------:R-:W-:Y:S01]  /*2d60*/  LOP3.LUT R197, R13, R22, RZ, 0x3c, !PT ;  /* 0x000000160dc57212 */ /* 0x000fe200078e3cff */
[----:B------:R-:W-:Y:S01]  /*2d70*/  IMAD.SHL.U32 R13, R20, 0x8, RZ ;  /* 0x00000008140d7824 */ /* 0x000fe200078e00ff */
[----:B------:R-:W-:-:S03]  /*2d80*/  LOP3.LUT R18, R18, 0x1c0, RZ, 0xc0, !PT ;  /* 0x000001c012127812 */ /* 0x000fc600078ec0ff */
[----:B------:R-:W-:Y:S06]  /*2d90*/  @P1 BRA `(.L_x_692) ;  /* 0x0000000000881947 */ /* 0x000fec0003800000 */
[----:B------:R-:W-:Y:S01]  /*2da0*/  ULDC UR10, c[0x0][0x2d0] ;  /* 0x0000b400000a7ab9 */ /* 0x000fe20000000800 */
[----:B------:R-:W-:Y:S01]  /*2db0*/  IMAD.U32 R23, RZ, RZ, UR8 ;  /* 0x00000008ff177e24 */ /* 0x000fe2000f8e00ff */
[----:B------:R-:W-:Y:S01]  /*2dc0*/  ISETP.GE.AND P4, PT, R200, UR10, PT ;  /* 0x0000000ac8007c0c */ /* 0x000fe2000bf86270 */
[----:B------:R-:W-:Y:S01]  /*2dd0*/  IMAD.U32 R21, RZ, RZ, UR8 ;  /* 0x00000008ff157e24 */ /* 0x000fe2000f8e00ff */
[----:B------:R-:W-:Y:S01]  /*2de0*/  ISETP.GE.AND P3, PT, R208, UR10, PT ;  /* 0x0000000ad0007c0c */ /* 0x000fe2000bf66270 */
[----:B------:R-:W-:Y:S01]  /*2df0*/  IMAD.U32 R19, RZ, RZ, UR9 ;  /* 0x00000009ff137e24 */ /* 0x000fe2000f8e00ff */
[----:B------:R-:W-:-:S04]  /*2e00*/  LEA R23, P1, R23, R14, 0x5 ;  /* 0x0000000e17177211 */ /* 0x000fc800078228ff */
[----:B------:R-:W-:Y:S02]  /*2e10*/  LEA.HI.X R22, R21, R17, R19, 0x5, P1 ;  /* 0x0000001115167211 */ /* 0x000fe400008f2c13 */
[----:B------:R-:W-:-:S03]  /*2e20*/  ISETP.GE.AND P1, PT, R199, UR10, PT ;  /* 0x0000000ac7007c0c */ /* 0x000fc6000bf26270 */
[----:B--23--:R-:W2:Y:S01]  /*2e30*/  @!P4 LDC.64 R10, c[0x0][0x218] ;  /* 0x00008600ff0acb82 */ /* 0x00cea20000000a00 */
[----:B------:R3:W-:Y:S07]  /*2e40*/  @P4 STS.128 [R209+0x7000], RZ ;  /* 0x007000ffd1004388 */ /* 0x0007ee0000000c00 */
        /* <DEDUP_REMOVED lines=23> */
.L_x_692:
[----:B------:R-:W-:Y:S05]  /*2fc0*/  BSYNC B0 ;  /* 0x0000000000007941 */ /* 0x000fea0003800000 */
.L_x_691:
[----:B------:R-:W-:Y:S04]  /*2fd0*/  BSSY B0, `(.L_x_693) ;  /* 0x0000024000007945 */ /* 0x000fe80003800000 */
[----:B------:R-:W-:Y:S05]  /*2fe0*/  @P5 BRA `(.L_x_694) ;  /* 0x0000000000885947 */ /* 0x000fea0003800000 */
[----:B------:R-:W-:Y:S01]  /*2ff0*/  ULDC UR10, c[0x0][0x2d0] ;  /* 0x0000b400000a7ab9 */ /* 0x000fe20000000800 */
[----:B------:R-:W-:Y:S01]  /*3000*/  IMAD.U32 R15, RZ, RZ, UR8 ;  /* 0x00000008ff0f7e24 */ /* 0x000fe2000f8e00ff */
[----:B------:R-:W-:Y:S01]  /*3010*/  ISETP.GE.AND P4, PT, R200, UR10, PT ;  /* 0x0000000ac8007c0c */ /* 0x000fe2000bf86270 */
[----:B------:R-:W-:Y:S01]  /*3020*/  IMAD.MOV.U32 R16, RZ, RZ, R14 ;  /* 0x000000ffff107224 */ /* 0x000fe200078e000e */
[----:B------:R-:W-:Y:S01]  /*3030*/  ISETP.GE.AND P3, PT, R208, UR10, PT ;  /* 0x0000000ad0007c0c */ /* 0x000fe2000bf66270 */
[----:B------:R-:W-:Y:S01]  /*3040*/  UIMAD UR11, UR9, 0x30, URZ ;  /* 0x00000030090b78a4 */ /* 0x000fe2000f8e023f */
[----:B------:R-:W-:Y:S01]  /*3050*/  ISETP.GE.AND P1, PT, R199, UR10, PT ;  /* 0x0000000ac7007c0c */ /* 0x000fe2000bf26270 */
[----:B------:R-:W-:-:S04]  /*3060*/  IMAD.WIDE.U32 R16, R15, 0x30, R16 ;  /* 0x000000300f107825 */ /* 0x000fc800078e0010 */
[----:B------:R-:W-:-:S04]  /*3070*/  VIADD R14, R17, UR11 ;  /* 0x0000000b110e7c36 */ /* 0x000fc80008000000 */
        /* <DEDUP_REMOVED lines=25> */
.L_x_694:
[----:B------:R-:W-:Y:S05]  /*3210*/  BSYNC B0 ;  /* 0x0000000000007941 */ /* 0x000fea0003800000 */
.L_x_693:
[----:B------:R-:W0:Y:S01]  /*3220*/  LDGDEPBAR ;  /* 0x00000000000079af */ /* 0x000e220000000000 */
[----:B------:R-:W-:Y:S01]  /*3230*/  LOP3.LUT R13, R18, 0x8, R13, 0xf8, !PT ;  /* 0x00000008120d7812 */ /* 0x000fe200078ef80d */
[----:B------:R-:W-:Y:S01]  /*3240*/  USHF.L.U64.HI UR28, UR6, 0x6, UR7 ;  /* 0x00000006061c7899 */ /* 0x000fe20008010207 */
[----:B------:R-:W-:Y:S01]  /*3250*/  SHF.R.U32.HI R18, RZ, 0x3, R18 ;  /* 0x00000003ff127819 */ /* 0x000fe20000011612 */
[----:B------:R-:W-:Y:S01]  /*3260*/  USHF.L.U32 UR29, UR6, 0x6, URZ ;  /* 0x00000006061d7899 */ /* 0x000fe2000800063f */
[----:B------:R-:W-:Y:S01]  /*3270*/  ISETP.GE.AND P4, PT, R0, UR16, PT ;  /* 0x0000001000007c0c */ /* 0x000fe2000bf86270 */
[----:B------:R-:W-:Y:S01]  /*3280*/  UIMAD UR10, UR28, UR17, URZ ;  /* 0x000000111c0a72a4 */ /* 0x000fe2000f8e023f */
[----:B------:R-:W-:Y:S01]  /*3290*/  LOP3.LUT R0, R13, R18, RZ, 0x3c, !PT ;  /* 0x000000120d007212 */ /* 0x000fe200078e3cff */
[----:B------:R-:W-:Y:S01]  /*32a0*/  IMAD.IADD R235, R233, 0x1, R235 ;  /* 0x00000001e9eb7824 */ /* 0x000fe200078e02eb */
[----:B------:R-:W-:Y:S01]  /*32b0*/  ISETP.GE.AND P5, PT, R7, UR16, PT ;  /* 0x0000001007007c0c */ /* 0x000fe2000bfa6270 */
[----:B------:R-:W-:Y:S01]  /*32c0*/  IMAD.U32 R13, RZ, RZ, UR17 ;  /* 0x00000011ff0d7e24 */ /* 0x000fe2000f8e00ff */
[----:B------:R-:W-:Y:S01]  /*32d0*/  UIMAD UR10, UR30, UR29, UR10 ;  /* 0x0000001d1e0a72a4 */ /* 0x000fe2000f8e020a */
[----:B------:R-:W-:Y:S01]  /*32e0*/  IMAD.MOV.U32 R234, RZ, RZ, R232 ;  /* 0x000000ffffea7224 */ /* 0x000fe200078e00e8 */
[----:B------:R-:W-:Y:S01]  /*32f0*/  SHF.R.S32.HI R87, RZ, 0x5, R87 ;  /* 0x00000005ff577819 */ /* 0x000fe20000011457 */
[----:B------:R-:W-:Y:S01]  /*3300*/  IMAD.SHL.U32 R7, R12, 0x40, RZ ;  /* 0x000000400c077824 */ /* 0x000fe200078e00ff */
[----:B------:R-:W-:Y:S01]  /*3310*/  UIADD3 UR32, UR24, -UR20, -UR15 ;  /* 0x8000001418207290 */ /* 0x000fe2000fffe80f */
[----:B------:R-:W-:Y:S01]  /*3320*/  IMAD.WIDE.U32 R12, R13, UR29, R234 ;  /* 0x0000001d0d0c7c25 */ /* 0x000fe2000f8e00ea */
[----:B------:R-:W-:Y:S02]  /*3330*/  BSSY B0, `(.L_x_695) ;  /* 0x0000029000007945 */ /* 0x000fe40003800000 */
[----:B------:R-:W-:Y:S01]  /*3340*/  LOP3.LUT R0, R0, 0xfffffe00, R7, 0xf8, !PT ;  /* 0xfffffe0000007812 */ /* 0x000fe200078ef807 */
[----:B------:R-:W-:-:S02]  /*3350*/  IMAD R197, R20, 0x200, R197 ;  /* 0x0000020014c57824 */ /* 0x000fc400078e02c5 */
[----:B------:R-:W-:Y:S01]  /*3360*/  VIADD R15, R13, UR10 ;  /* 0x0000000a0d0f7c36 */ /* 0x000fe20008000000 */
[----:B------:R-:W-:-:S04]  /*3370*/  DEPBAR.LE SB0, 0x0 ;  /* 0x000080000000791a */ /* 0x000fc80000000000 */
[----:B------:R-:W-:Y:S01]  /*3380*/  BAR.SYNC.DEFER_BLOCKING 0x0 ;  /* 0x0000000000007b1d */ /* 0x000fe20000010000 */
[----:B------:R-:W-:Y:S01]  /*3390*/  IMAD R198, R87, 0x400, R0 ;  /* 0x0000040057c67824 */ /* 0x000fe200078e0200 */
[----:B------:R-:W-:-:S04]  /*33a0*/  LEA R197, R197, UR4, 0x1 ;  /* 0x00000004c5c57c11 */ /* 0x000fc8000f8e08ff */
        /* <DEDUP_REMOVED lines=33> */
.L_x_696:
[----:B------:R-:W-:Y:S05]  /*35c0*/  BSYNC B0 ;  /* 0x0000000000007941 */ /* 0x000fea0003800000 */
.L_x_695:
        /* <DEDUP_REMOVED lines=12> */
[----:B------:R-:W-:Y:S02]  /*3690*/  ISETP.GE.AND P0, PT, R199, UR10, PT ;  /* 0x0000000ac7007c0c */ /* 0x000fe4000bf06270 */
[----:B------:R-:W-:-:S07]  /*36a0*/  IADD3.X R16, R15, UR30, RZ, P1, !PT ;  /* 0x0000001e0f107c10 */ /* 0x000fce0008ffe4ff */
        /* <DEDUP_REMOVED lines=25> */
.L_x_698:
[----:B------:R-:W-:Y:S05]  /*3840*/  BSYNC B0 ;  /* 0x0000000000007941 */ /* 0x000fea0003800000 */
.L_x_697:
[----:B------:R1:W-:Y:S01]  /*3850*/  @P5 STS.128 [R209+0xd000], RZ ;  /* 0x00d000ffd1005388 */ /* 0x0003e20000000c00 */
[----:B------:R-:W-:Y:S03]  /*3860*/  BSSY B0, `(.L_x_699) ;  /* 0x0000025000007945 */ /* 0x000fe60003800000 */
[----:B------:R1:W-:Y:S04]  /*3870*/  @P5 STS.128 [R209+0xf000], RZ ;  /* 0x00f000ffd1005388 */ /* 0x0003e80000000c00 */
[----:B------:R1:W-:Y:S01]  /*3880*/  @P5 STS.128 [R209+0x11000], RZ ;  /* 0x011000ffd1005388 */ /* 0x0003e20000000c00 */
[----:B------:R-:W-:Y:S05]  /*3890*/  @P5 BRA `(.L_x_700) ;  /* 0x0000000000845947 */ /* 0x000fea0003800000 */
[----:B------:R-:W-:Y:S01]  /*38a0*/  ULDC UR10, c[0x0][0x2d0] ;  /* 0x0000b400000a7ab9 */ /* 0x000fe20000000800 */
[----:B------:R-:W-:Y:S01]  /*38b0*/  IMAD.U32 R17, RZ, RZ, UR6 ;  /* 0x00000006ff117e24 */ /* 0x000fe2000f8e00ff */
[----:B------:R-:W-:Y:S01]  /*38c0*/  ISETP.GE.AND P3, PT, R200, UR10, PT ;  /* 0x0000000ac8007c0c */ /* 0x000fe2000bf66270 */
[----:B------:R-:W-:Y:S01]  /*38d0*/  IMAD.U32 R7, RZ, RZ, UR7 ;  /* 0x00000007ff077e24 */ /* 0x000fe2000f8e00ff */
[----:B------:R-:W-:Y:S02]  /*38e0*/  ISETP.GE.AND P2, PT, R208, UR10, PT ;  /* 0x0000000ad0007c0c */ /* 0x000fe4000bf46270 */
        /* <DEDUP_REMOVED lines=28> */
.L_x_700:
[----:B------:R-:W-:Y:S05]  /*3ab0*/  BSYNC B0 ;  /* 0x0000000000007941 */ /* 0x000fea0003800000 */
.L_x_699:
[----:B------:R1:W-:Y:S01]  /*3ac0*/  @P4 STS.128 [R209+0xd800], RZ ;  /* 0x00d800ffd1004388 */ /* 0x0003e20000000c00 */
[----:B------:R-:W-:Y:S01]  /*3ad0*/  UIADD3 UR10, UR24, 0x1, -UR15 ;  /* 0x00000001180a7890 */ /* 0x000fe2000fffe80f */
[----:B------:R-:W-:Y:S02]  /*3ae0*/  BSSY B0, `(.L_x_701) ;  /* 0x0000027000007945 */ /* 0x000fe40003800000 */
[----:B------:R1:W-:Y:S01]  /*3af0*/  @P4 STS.128 [R209+0xf800], RZ ;  /* 0x00f800ffd1004388 */ /* 0x0003e20000000c00 */
[----:B------:R-:W-:-:S03]  /*3b00*/  UIADD3 UR19, UR10, UR19, URZ ;  /* 0x000000130a137290 */ /* 0x000fc6000fffe03f */
[----:B------:R1:W-:Y:S01]  /*3b10*/  @P4 STS.128 [R209+0x11800], RZ ;  /* 0x011800ffd1004388 */ /* 0x0003e20000000c00 */
[----:B------:R-:W-:Y:S08]  /*3b20*/  @P4 BRA `(.L_x_702) ;  /* 0x0000000000884947 */ /* 0x000ff00003800000 */
        /* <DEDUP_REMOVED lines=34> */
.L_x_702:
[----:B------:R-:W-:Y:S05]  /*3d50*/  BSYNC B0 ;  /* 0x0000000000007941 */ /* 0x000fea0003800000 */
.L_x_701:
        /* <DEDUP_REMOVED lines=8> */
[----:B------:R-:W5:Y:S01]  /*3de0*/  LDSM.16.M88.4 R36, [R197+0x6800] ;  /* 0x00680000c524783b */ /* 0x000f620000000200 */
[----:B------:R-:W-:Y:S01]  /*3df0*/  SEL R7, R7, 0xfffffff0, !P0 ;  /* 0xfffffff007077807 */ /* 0x000fe20004000000 */
[----:B------:R-:W-:Y:S01]  /*3e00*/  IMAD.SHL.U32 R218, R4, 0x2, RZ ;  /* 0x0000000204da7824 */ /* 0x000fe200078e00ff */
[----:B------:R-:W-:Y:S01]  /*3e10*/  LOP3.LUT P0, RZ, R2, 0x4, RZ, 0xc0, !PT ;  /* 0x0000000402ff7812 */ /* 0x000fe2000780c0ff */
[----:B------:R-:W5:Y:S01]  /*3e20*/  LDSM.16.M88.4 R28, [R197+0x7000] ;  /* 0x00700000c51c783b */ /* 0x000f620000000200 */
[----:B------:R-:W-:Y:S01]  /*3e30*/  IMAD.MOV.U32 R2, RZ, RZ, 0x40 ;  /* 0x00000040ff027424 */ /* 0x000fe200078e00ff */
[----:B------:R-:W-:Y:S01]  /*3e40*/  UISETP.GT.AND UP0, UPT, UR17, UR12, UPT ;  /* 0x0000000c1100728c */ /* 0x000fe2000bf04270 */
[----:B------:R-:W-:Y:S01]  /*3e50*/  IMAD R196, R7, 0x2, R198 ;  /* 0x0000000207c47824 */ /* 0x000fe200078e02c6 */
[----:B------:R-:W5:Y:S01]  /*3e60*/  LDSM.16.M88.4 R64, [R197+0x7800] ;  /* 0x00780000c540783b */ /* 0x000f620000000200 */
[----:B------:R-:W-:Y:S01]  /*3e70*/  @P1 VIADD R195, R5, 0xffffffe0 ;  /* 0xffffffe005c31836 */ /* 0x000fe20000000000 */
[----:B------:R-:W-:Y:S01]  /*3e80*/  SEL R2, R2, 0xffffffc0, !P2 ;  /* 0xffffffc002027807 */ /* 0x000fe20005000000 */
[----:B------:R-:W-:Y:S01]  /*3e90*/  IMAD.MOV.U32 R5, RZ, RZ, 0x20 ;  /* 0x00000020ff057424 */ /* 0x000fe200078e00ff */
[----:B------:R-:W-:Y:S01]  /*3ea0*/  LDSM.16.M88.4 R60, [R196] ;  /* 0x00000000c43c783b */ /* 0x000fe20000000200 */
[----:B------:R-:W-:Y:S01]  /*3eb0*/  LOP3.LUT R218, R218, 0x6, RZ, 0xc0, !PT ;  /* 0x00000006dada7812 */ /* 0x000fe200078ec0ff */
[----:B------:R-:W-:-:S02]  /*3ec0*/  IMAD.U32 R214, RZ, RZ, UR24 ;  /* 0x00000018ffd67e24 */ /* 0x000fc4000f8e00ff */
[----:B------:R-:W5:Y:S01]  /*3ed0*/  LDSM.16.M88.4 R16, [R195] ;  /* 0x00000000c310783b */ /* 0x000f620000000200 */
[----:B------:R-:W-:Y:S01]  /*3ee0*/  SEL R5, R5, 0xffffffe0, !P0 ;  /* 0xffffffe005057807 */ /* 0x000fe20004000000 */
[----:B------:R-:W-:Y:S02]  /*3ef0*/  IMAD.IADD R191, R197, 0x1, R2 ;  /* 0x00000001c5bf7824 */ /* 0x000fe400078e0202 */
[----:B------:R-:W5:Y:S01]  /*3f00*/  LDSM.16.M88.4 R12, [R195+0x800] ;  /* 0x00080000c30c783b */ /* 0x000f620000000200 */
[----:B------:R-:W-:Y:S02]  /*3f10*/  IMAD.IADD R184, R2, 0x1, R195 ;  /* 0x0000000102b87824 */ /* 0x000fe400078e02c3 */
[C---:B------:R-:W-:Y:S01]  /*3f20*/  IMAD R194, R5.reuse, 0x2, R198 ;  /* 0x0000000205c27824 */ /* 0x040fe200078e02c6 */
[----:B-1234-:R-:W1:Y:S01]  /*3f30*/  LDSM.16.M88.4 R8, [R195+0x1000] ;  /* 0x00100000c308783b */ /* 0x01ee620000000200 */
[----:B------:R-:W-:Y:S02]  /*3f40*/  IMAD R193, R5, 0x2, R196 ;  /* 0x0000000205c17824 */ /* 0x000fe400078e02c4 */
[----:B------:R-:W-:Y:S01]  /*3f50*/  VIADD R205, R221, 0x646e171e ;  /* 0x646e171eddcd7836 */ /* 0x000fe20000000000 */
[----:B------:R-:W2:Y:S01]  /*3f60*/  LDSM.16.M88.4 R80, [R195+0x1800] ;  /* 0x00180000c350783b */ /* 0x000ea20000000200 */
[----:B------:R-:W-:-:S02]  /*3f70*/  VIADD R187, R195, 0x800 ;  /* 0x00000800c3bb7836 */ /* 0x000fc40000000000 */
[C---:B------:R-:W-:Y:S01]  /*3f80*/  VIADD R186, R195.reuse, 0x1000 ;  /* 0x00001000c3ba7836 */ /* 0x040fe20000000000 */
[----:B------:R-:W-:Y:S01]  /*3f90*/  LDSM.16.M88.4 R72, [R194] ;  /* 0x00000000c248783b */ /* 0x000fe20000000200 */
[C---:B------:R-:W-:Y:S02]  /*3fa0*/  VIADD R185, R195.reuse, 0x1800 ;  /* 0x00001800c3b97836 */ /* 0x040fe40000000000 */
[C---:B------:R-:W-:Y:S01]  /*3fb0*/  VIADD R183, R195.reuse, 0x2000 ;  /* 0x00002000c3b77836 */ /* 0x040fe20000000000 */
[C---:B-----5:R-:W-:Y:S01]  /*3fc0*/  HMMA.16816.F32 R48, R68.reuse, R44, RZ ;  /* 0x0000002c4430723c */ /* 0x060fe200000018ff */
[----:B------:R-:W3:Y:S01]  /*3fd0*/  LDSM.16.M88.4 R56, [R191+0x6000] ;  /* 0x00600000bf38783b */ /* 0x000ee20000000200 */
[C---:B------:R-:W-:Y:S02]  /*3fe0*/  VIADD R182, R195.reuse, 0x2800 ;  /* 0x00002800c3b67836 */ /* 0x040fe40000000000 */
[C---:B------:R-:W-:Y:S01]  /*3ff0*/  VIADD R181, R195.reuse, 0x3000 ;  /* 0x00003000c3b57836 */ /* 0x040fe20000000000 */
[----:B------:R-:W4:Y:S01]  /*4000*/  LDSM.16.M88.4 R52, [R191+0x6800] ;  /* 0x00680000bf34783b */ /* 0x000f220000000200 */
[----:B------:R-:W-:Y:S01]  /*4010*/  HMMA.16816.F32 R44, R68, R46, RZ ;  /* 0x0000002e442c723c */ /* 0x000fe200000018ff */
[----:B------:R-:W-:-:S02]  /*4020*/  VIADD R180, R195, 0x3800 ;  /* 0x00003800c3b47836 */ /* 0x000fc40000000000 */
[----:B------:R-:W5:Y:S01]  /*4030*/  LDSM.16.M88.4 R20, [R191+0x7000] ;  /* 0x00700000bf14783b */ /* 0x000f620000000200 */
[C---:B------:R-:W-:Y:S02]  /*4040*/  VIADD R179, R195.reuse, 0x4000 ;  /* 0x00004000c3b37836 */ /* 0x040fe40000000000 */
[C---:B------:R-:W-:Y:S01]  /*4050*/  HMMA.16816.F32 R40, R68.reuse, R36, RZ ;  /* 0x000000244428723c */ /* 0x040fe200000018ff */
[----:B------:R-:W5:Y:S01]  /*4060*/  LDSM.16.M88.4 R76, [R191+0x7800] ;  /* 0x00780000bf4c783b */ /* 0x000f620000000200 */
[C---:B------:R-:W-:Y:S02]  /*4070*/  VIADD R178, R195.reuse, 0x4800 ;  /* 0x00004800c3b27836 */ /* 0x040fe40000000000 */
[C---:B------:R-:W-:Y:S01]  /*4080*/  VIADD R177, R195.reuse, 0x5000 ;  /* 0x00005000c3b17836 */ /* 0x040fe20000000000 */
[----:B------:R-:W0:Y:S01]  /*4090*/  LDGDEPBAR ;  /* 0x00000000000079af */ /* 0x000e220000000000 */
[----:B------:R-:W-:Y:S01]  /*40a0*/  HMMA.16816.F32 R32, R68, R28, RZ ;  /* 0x0000001c4420723c */ /* 0x000fe200000018ff */
[----:B------:R-:W-:-:S05]  /*40b0*/  VIADD R176, R195, 0x5800 ;  /* 0x00005800c3b07836 */ /* 0x000fca0000000000 */
[C---:B------:R-:W-:Y:S06]  /*40c0*/  HMMA.16816.F32 R36, R68.reuse, R38, RZ ;  /* 0x000000264424723c */ /* 0x040fec00000018ff */
[C---:B------:R-:W-:Y:S06]  /*40d0*/  HMMA.16816.F32 R28, R68.reuse, R30, RZ ;  /* 0x0000001e441c723c */ /* 0x040fec00000018ff */
[C---:B------:R-:W-:Y:S06]  /*40e0*/  HMMA.16816.F32 R24, R68.reuse, R64, RZ ;  /* 0x000000404418723c */ /* 0x040fec00000018ff */
[----:B------:R-:W-:Y:S01]  /*40f0*/  HMMA.16816.F32 R68, R68, R66, RZ ;  /* 0x000000424444723c */ /* 0x000fe200000018ff */
[----:B------:R-:W-:Y:S05]  /*4100*/  LDSM.16.M88.4 R64, [R193] ;  /* 0x00000000c140783b */ /* 0x000fea0000000200 */
[C---:B------:R-:W-:Y:S06]  /*4110*/  HMMA.16816.F32 R48, R60.reuse, R16, R48 ;  /* 0x000000103c30723c */ /* 0x040fec0000001830 */
[C---:B------:R-:W-:Y:S01]  /*4120*/  HMMA.16816.F32 R44, R60.reuse, R18, R44 ;  /* 0x000000123c2c723c */ /* 0x040fe2000000182c */
[----:B------:R-:W5:Y:S05]  /*4130*/  LDSM.16.M88.4 R16, [R184] ;  /* 0x00000000b810783b */ /* 0x000f6a0000000200 */
[C---:B------:R-:W-:Y:S06]  /*4140*/  HMMA.16816.F32 R40, R60.reuse, R12, R40 ;  /* 0x0000000c3c28723c */ /* 0x040fec0000001828 */
[C---:B------:R-:W-:Y:S01]  /*4150*/  HMMA.16816.F32 R36, R60.reuse, R14, R36 ;  /* 0x0000000e3c24723c */ /* 0x040fe20000001824 */
[----:B------:R-:W5:Y:S05]  /*4160*/  LDSM.16.M88.4 R12, [R184+0x800] ;  /* 0x00080000b80c783b */ /* 0x000f6a0000000200 */
[C---:B-1----:R-:W-:Y:S06]  /*4170*/  HMMA.16816.F32 R32, R60.reuse, R8, R32 ;  /* 0x000000083c20723c */ /* 0x042fec0000001820 */
        /* <DEDUP_REMOVED lines=9> */
[C---:B----4-:R-:W-:Y:S06]  /*4210*/  HMMA.16816.F32 R40, R72.reuse, R52, R40 ;  /* 0x000000344828723c */ /* 0x050fec0000001828 */
[C---:B------:R-:W-:Y:S01]  /*4220*/  HMMA.16816.F32 R36, R72.reuse, R54, R36 ;  /* 0x000000364824723c */ /* 0x040fe20000001824 */
[----:B------:R-:W3:Y:S05]  /*4230*/  LDSM.16.M88.4 R52, [R198+0x2000] ;  /* 0x00200000c634783b */ /* 0x000eea0000000200 */
[C---:B-----5:R-:W-:Y:S06]  /*4240*/  HMMA.16816.F32 R32, R72.reuse, R20, R32 ;  /* 0x000000144820723c */ /* 0x060fec0000001820 */
[C---:B------:R-:W-:Y:S01]  /*4250*/  HMMA.16816.F32 R28, R72.reuse, R22, R28 ;  /* 0x00000016481c723c */ /* 0x040fe2000000181c */
[----:B------:R-:W4:Y:S05]  /*4260*/  LDSM.16.M88.4 R20, [R197+0x9000] ;  /* 0x00900000c514783b */ /* 0x000f2a0000000200 */
[C---:B------:R-:W-:Y:S06]  /*4270*/  HMMA.16816.F32 R24, R72.reuse, R76, R24 ;  /* 0x0000004c4818723c */ /* 0x040fec0000001818 */
[----:B------:R-:W-:Y:S01]  /*4280*/  HMMA.16816.F32 R72, R72, R78, R68 ;  /* 0x0000004e4848723c */ /* 0x000fe20000001844 */
[----:B------:R-:W5:Y:S04]  /*4290*/  LDSM.16.M88.4 R76, [R197+0x9800] ;  /* 0x00980000c54c783b */ /* 0x000f680000000200 */
[----:B------:R-:W-:Y:S01]  /*42a0*/  LDSM.16.M88.4 R68, [R196+0x2000] ;  /* 0x00200000c444783b */ /* 0x000fe20000000200 */
[C---:B------:R-:W-:Y:S06]  /*42b0*/  HMMA.16816.F32 R48, R64.reuse, R16, R48 ;  /* 0x000000104030723c */ /* 0x040fec0000001830 */
[C---:B------:R-:W-:Y:S01]  /*42c0*/  HMMA.16816.F32 R44, R64.reuse, R18, R44 ;  /* 0x00000012402c723c */ /* 0x040fe2000000182c */
[----:B------:R-:W5:Y:S05]  /*42d0*/  LDSM.16.M88.4 R16, [R195+0x2000] ;  /* 0x00200000c310783b */ /* 0x000f6a0000000200 */
        /* <DEDUP_REMOVED lines=42> */
[C---:B------:R-:W-:Y:S06]  /*4580*/  HMMA.16816.F32 R32, R20.reuse, R56, R32 ;  /* 0x000000381420723c */ /* 0x040fec0000001820 */
[C---:B------:R-:W-:Y:S01]  /*4590*/  HMMA.16816.F32 R28, R20.reuse, R58, R28 ;  /* 0x0000003a141c723c */ /* 0x040fe2000000181c */
[----:B------:R-:W3:Y:S05]  /*45a0*/  LDSM.16.M88.4 R56, [R197+0xb000] ;  /* 0x00b00000c538783b */ /* 0x000eea0000000200 */
[C---:B----4-:R-:W-:Y:S06]  /*45b0*/  HMMA.16816.F32 R24, R20.reuse, R52, R24 ;  /* 0x000000341418723c */ /* 0x050fec0000001818 */
[----:B------:R-:W-:Y:S01]  /*45c0*/  HMMA.16816.F32 R72, R20, R54, R72 ;  /* 0x000000361448723c */ /* 0x000fe20000001848 */
[----:B------:R-:W4:Y:S04]  /*45d0*/  LDSM.16.M88.4 R52, [R197+0xb800] ;  /* 0x00b80000c534783b */ /* 0x000f280000000200 */
[----:B------:R-:W-:Y:S01]  /*45e0*/  LDSM.16.M88.4 R20, [R196+0x4000] ;  /* 0x00400000c414783b */ /* 0x000fe20000000200 */
[C---:B-----5:R-:W-:Y:S06]  /*45f0*/  HMMA.16816.F32 R48, R76.reuse, R16, R48 ;  /* 0x000000104c30723c */ /* 0x060fec0000001830 */
        /* <DEDUP_REMOVED lines=8> */
[----:B--2---:R-:W-:Y:S06]  /*4680*/  HMMA.16816.F32 R24, R76, R80, R24 ;  /* 0x000000504c18723c */ /* 0x004fec0000001818 */
[C---:B---3--:R-:W-:Y:S06]  /*4690*/  HMMA.16816.F32 R48, R68.reuse, R64, R48 ;  /* 0x000000404430723c */ /* 0x048fec0000001830 */
[C---:B------:R-:W-:Y:S06]  /*46a0*/  HMMA.16816.F32 R44, R68.reuse, R66, R44 ;  /* 0x00000042442c723c */ /* 0x040fec000000182c */
[C---:B------:R-:W-:Y:S06]  /*46b0*/  HMMA.16816.F32 R40, R68.reuse, R60, R40 ;  /* 0x0000003c4428723c */ /* 0x040fec0000001828 */
[C---:B------:R-:W-:Y:S01]  /*46c0*/  HMMA.16816.F32 R36, R68.reuse, R62, R36 ;  /* 0x0000003e4424723c */ /* 0x040fe20000001824 */
[----:B------:R-:W-:Y:S05]  /*46d0*/  LDSM.16.M88.4 R60, [R194+0x4000] ;  /* 0x00400000c23c783b */ /* 0x000fea0000000200 */
[C---:B------:R-:W-:Y:S06]  /*46e0*/  HMMA.16816.F32 R32, R68.reuse, R56, R32 ;  /* 0x000000384420723c */ /* 0x040fec0000001820 */
[C---:B------:R-:W-:Y:S01]  /*46f0*/  HMMA.16816.F32 R28, R68.reuse, R58, R28 ;  /* 0x0000003a441c723c */ /* 0x040fe2000000181c */
[----:B------:R-:W2:Y:S05]  /*4700*/  LDSM.16.M88.4 R56, [R191+0xa000] ;  /* 0x00a00000bf38783b */ /* 0x000eaa0000000200 */
[----:B----4-:R-:W-:Y:S01]  /*4710*/  HMMA.16816.F32 R64, R68, R52, R24 ;  /* 0x000000344440723c */ /* 0x010fe20000001818 */
[----:B------:R-:W3:Y:S05]  /*4720*/  LDSM.16.M88.4 R24, [R191+0xa800] ;  /* 0x00a80000bf18783b */ /* 0x000eea0000000200 */
[----:B------:R-:W-:Y:S01]  /*4730*/  HMMA.16816.F32 R76, R76, R82, R72 ;  /* 0x000000524c4c723c */ /* 0x000fe20000001848 */
[----:B------:R-:W4:Y:S05]  /*4740*/  LDSM.16.M88.4 R72, [R195+0x5800] ;  /* 0x00580000c348783b */ /* 0x000f2a0000000200 */
[C---:B-----5:R-:W-:Y:S06]  /*4750*/  HMMA.16816.F32 R48, R20.reuse, R16, R48 ;  /* 0x000000101430723c */ /* 0x060fec0000001830 */
[----:B------:R-:W-:Y:S01]  /*4760*/  HMMA.16816.F32 R44, R20, R18, R44 ;  /* 0x00000012142c723c */ /* 0x000fe2000000182c */
[----:B------:R-:W-:-:S04]  /*4770*/  SHF.R.S32.HI R17, RZ, 0x1f, R6 ;  /* 0x0000001fff117819 */ /* 0x000fc80000011406 */
[----:B------:R-:W-:Y:S01]  /*4780*/  LEA.HI R6, R17, R6, RZ, 0x2 ;  /* 0x0000000611067211 */ /* 0x000fe200078f10ff */
[----:B------:R-:W-:Y:S01]  /*4790*/  HMMA.16816.F32 R40, R20, R12, R40 ;  /* 0x0000000c1428723c */ /* 0x000fe20000001828 */
[----:B------:R-:W-:Y:S02]  /*47a0*/  LDSM.16.M88.4 R16, [R184+0x4800] ;  /* 0x00480000b810783b */ /* 0x000fe40000000200 */
[----:B------:R-:W-:-:S03]  /*47b0*/  SHF.R.S32.HI R6, RZ, 0x2, R6 ;  /* 0x00000002ff067819 */ /* 0x000fc60000011406 */
[C---:B------:R-:W-:Y:S01]  /*47c0*/  HMMA.16816.F32 R36, R20.reuse, R14, R36 ;  /* 0x0000000e1424723c */ /* 0x040fe20000001824 */
[----:B------:R-:W-:Y:S01]  /*47d0*/  LDSM.16.M88.4 R12, [R184+0x4000] ;  /* 0x00400000b80c783b */ /* 0x000fe20000000200 */
[----:B------:R-:W-:Y:S02]  /*47e0*/  IMAD.IADD R217, R6, 0x1, R217 ;  /* 0x0000000106d97824 */ /* 0x000fe400078e02d9 */
[----:B------:R-:W-:Y:S02]  /*47f0*/  IMAD.U32 R6, RZ, RZ, UR14 ;  /* 0x0000000eff067e24 */ /* 0x000fe4000f8e00ff */
[----:B-1----:R-:W-:Y:S01]  /*4800*/  HMMA.16816.F32 R32, R20, R8, R32 ;  /* 0x000000081420723c */ /* 0x002fe20000001820 */
[C---:B------:R-:W-:Y:S01]  /*4810*/  VIADD R215, R217.reuse, 0x8 ;  /* 0x00000008d9d77836 */ /* 0x040fe20000000000 */
[C---:B------:R-:W-:Y:S01]  /*4820*/  VIADDMNMX R216, R217.reuse, UR19, R214, PT ;  /* 0x00000013d9d87c46 */ /* 0x040fe2000b8001d6 */
[----:B------:R-:W-:Y:S01]  /*4830*/  IMAD R219, R6, 0x4, R87 ;  /* 0x0000000406db7824 */ /* 0x000fe200078e0257 */
[----:B------:R-:W-:-:S02]  /*4840*/  VIADDMNMX R217, R217, UR32, RZ, !PT ;  /* 0x00000020d9d97c46 */ /* 0x000fc4000f8001ff */
[----:B------:R-:W-:Y:S01]  /*4850*/  HMMA.16816.F32 R28, R20, R10, R28 ;  /* 0x0000000a141c723c */ /* 0x000fe2000000181c */
[----:B------:R-:W1:Y:S01]  /*4860*/  LDSM.16.M88.4 R8, [R193+0x4000] ;  /* 0x00400000c108783b */ /* 0x000e620000000200 */
[C---:B------:R-:W-:Y:S02]  /*4870*/  VIADDMNMX R214, R215.reuse, UR19, R214, PT ;  /* 0x00000013d7d67c46 */ /* 0x040fe4000b8001d6 */
[----:B------:R-:W-:Y:S02]  /*4880*/  VIADDMNMX R215, R215, UR32, RZ, !PT ;  /* 0x00000020d7d77c46 */ /* 0x000fe4000f8001ff */
[----:B------:R-:W-:Y:S01]  /*4890*/  HMMA.16816.F32 R76, R68, R54, R76 ;  /* 0x00000036444c723c */ /* 0x000fe2000000184c */
[----:B------:R-:W5:Y:S04]  /*48a0*/  LDSM.16.M88.4 R68, [R191+0xb000] ;  /* 0x00b00000bf44783b */ /* 0x000f680000000200 */
[----:B------:R-:W5:Y:S01]  /*48b0*/  LDSM.16.M88.4 R52, [R191+0xb800] ;  /* 0x00b80000bf34783b */ /* 0x000f620000000200 */
[C---:B--2---:R-:W-:Y:S06]  /*48c0*/  HMMA.16816.F32 R48, R60.reuse, R56, R48 ;  /* 0x000000383c30723c */ /* 0x044fec0000001830 */
[C---:B------:R-:W-:Y:S06]  /*48d0*/  HMMA.16816.F32 R44, R60.reuse, R58, R44 ;  /* 0x0000003a3c2c723c */ /* 0x040fec000000182c */
[C---:B---3--:R-:W-:Y:S06]  /*48e0*/  HMMA.16816.F32 R40, R60.reuse, R24, R40 ;  /* 0x000000183c28723c */ /* 0x048fec0000001828 */
[----:B------:R-:W-:Y:S06]  /*48f0*/  HMMA.16816.F32 R36, R60, R26, R36 ;  /* 0x0000001a3c24723c */ /* 0x000fec0000001824 */
[----:B----4-:R-:W-:Y:S06]  /*4900*/  HMMA.16816.F32 R64, R20, R72, R64 ;  /* 0x000000481440723c */ /* 0x010fec0000001840 */
[C---:B-1----:R-:W-:Y:S06]  /*4910*/  HMMA.16816.F32 R48, R8.reuse, R12, R48 ;  /* 0x0000000c0830723c */ /* 0x042fec0000001830 */
[----:B------:R-:W-:Y:S01]  /*4920*/  HMMA.16816.F32 R44, R8, R14, R44 ;  /* 0x0000000e082c723c */ /* 0x000fe2000000182c */
[----:B------:R-:W1:Y:S05]  /*4930*/  LDSM.16.M88.4 R12, [R184+0x5000] ;  /* 0x00500000b80c783b */ /* 0x000e6a0000000200 */
[----:B------:R-:W-:Y:S06]  /*4940*/  HMMA.16816.F32 R76, R20, R74, R76 ;  /* 0x0000004a144c723c */ /* 0x000fec000000184c */
[----:B------:R-:W-:Y:S01]  /*4950*/  HMMA.16816.F32 R40, R8, R16, R40 ;  /* 0x000000100828723c */ /* 0x000fe20000001828 */
[----:B------:R-:W-:-:S04]  /*4960*/  IMAD.U32 R21, RZ, RZ, UR17 ;  /* 0x00000011ff157e24 */ /* 0x000fc8000f8e00ff */
[----:B------:R-:W-:Y:S01]  /*4970*/  IMAD R2, R21, 0x40, R218 ;  /* 0x0000004015027824 */ /* 0x000fe200078e02da */
[----:B------:R-:W-:Y:S01]  /*4980*/  HMMA.16816.F32 R36, R8, R18, R36 ;  /* 0x000000120824723c */ /* 0x000fe20000001824 */
[----:B------:R-:W2:Y:S01]  /*4990*/  LDSM.16.M88.4 R16, [R184+0x5800] ;  /* 0x00580000b810783b */ /* 0x000ea20000000200 */
[----:B------:R-:W-:-:S04]  /*49a0*/  DEPBAR.LE SB0, 0x0 ;  /* 0x000080000000791a */ /* 0x000fc80000000000 */
[C---:B------:R-:W-:Y:S01]  /*49b0*/  VIADD R4, R2.reuse, 0x1 ;  /* 0x0000000102047836 */ /* 0x040fe20000000000 */
[C---:B-----5:R-:W-:Y:S01]  /*49c0*/  HMMA.16816.F32 R32, R60.reuse, R68, R32 ;  /* 0x000000443c20723c */ /* 0x060fe20000001820 */
[C---:B------:R-:W-:Y:S01]  /*49d0*/  ISETP.GE.AND P0, PT, R2.reuse, R216, PT ;  /* 0x000000d80200720c */ /* 0x040fe20003f06270 */
[C---:B------:R-:W-:Y:S01]  /*49e0*/  VIADD R6, R2.reuse, 0x8 ;  /* 0x0000000802067836 */ /* 0x040fe20000000000 */
[C---:B------:R-:W-:Y:S01]  /*49f0*/  ISETP.GE.AND P3, PT, R2.reuse, R214, PT ;  /* 0x000000d60200720c */ /* 0x040fe20003f66270 */
[----:B------:R-:W-:Y:S01]  /*4a00*/  VIADD R23, R2, 0x20 ;  /* 0x0000002002177836 */ /* 0x000fe20000000000 */
[C---:B------:R-:W-:Y:S01]  /*4a10*/  ISETP.GE.AND P6, PT, R4.reuse, R216, PT ;  /* 0x000000d80400720c */ /* 0x040fe20003fc6270 */
[----:B------:R-:W-:Y:S01]  /*4a20*/  HMMA.16816.F32 R64, R60, R52, R64 ;  /* 0x000000343c40723c */ /* 0x000fe20000001840 */
[----:B------:R-:W-:Y:S01]  /*4a30*/  ISETP.GE.AND P2, PT, R4, R214, PT ;  /* 0x000000d60400720c */ /* 0x000fe20003f46270 */
[----:B------:R-:W-:Y:S01]  /*4a40*/  VIADD R26, R2, 0x28 ;  /* 0x00000028021a7836 */ /* 0x000fe20000000000 */
[----:B------:R-:W-:-:S02]  /*4a50*/  ISETP.LT.OR P6, PT, R4, R217, P6 ;  /* 0x000000d90400720c */ /* 0x000fc400037c1670 */
[----:B------:R-:W-:Y:S01]  /*4a60*/  ISETP.LT.OR P2, PT, R4, R215, P2 ;  /* 0x000000d70400720c */ /* 0x000fe20001741670 */
[C---:B------:R-:W-:Y:S01]  /*4a70*/  VIADD R4, R2.reuse, 0x9 ;  /* 0x0000000902047836 */ /* 0x040fe20000000000 */
[----:B------:R-:W-:Y:S01]  /*4a80*/  ISETP.LT.OR P0, PT, R2, R217, P0 ;  /* 0x000000d90200720c */ /* 0x000fe20000701670 */
[C---:B------:R-:W-:Y:S01]  /*4a90*/  HMMA.16816.F32 R76, R60.reuse, R54, R76 ;  /* 0x000000363c4c723c */ /* 0x040fe2000000184c */
[-C--:B------:R-:W-:Y:S02]  /*4aa0*/  ISETP.GE.AND P1, PT, R6, R216.reuse, PT ;  /* 0x000000d80600720c */ /* 0x080fe40003f26270 */
[----:B------:R-:W-:Y:S02]  /*4ab0*/  FSEL R48, R48, -INF , !P0 ;  /* 0xff80000030307808 */ /* 0x000fe40004000000 */
[C---:B------:R-:W-:Y:S01]  /*4ac0*/  ISETP.GE.AND P5, PT, R4.reuse, R216, PT ;  /* 0x000000d80400720c */ /* 0x040fe20003fa6270 */
[----:B------:R-:W-:Y:S01]  /*4ad0*/  HMMA.16816.F32 R28, R60, R70, R28 ;  /* 0x000000463c1c723c */ /* 0x000fe2000000181c */
[----:B------:R-:W-:-:S02]  /*4ae0*/  ISETP.GE.AND P0, PT, R4, R214, PT ;  /* 0x000000d60400720c */ /* 0x000fc40003f06270 */
[----:B------:R-:W-:Y:S02]  /*4af0*/  ISETP.GE.AND P4, PT, R6, R214, PT ;  /* 0x000000d60600720c */ /* 0x000fe40003f86270 */
[C---:B------:R-:W-:Y:S01]  /*4b00*/  ISETP.LT.OR P5, PT, R4.reuse, R217, P5 ;  /* 0x000000d90400720c */ /* 0x040fe20002fa1670 */
[C---:B-1----:R-:W-:Y:S01]  /*4b10*/  HMMA.16816.F32 R32, R8.reuse, R12, R32 ;  /* 0x0000000c0820723c */ /* 0x042fe20000001820 */
[----:B------:R-:W-:Y:S01]  /*4b20*/  ISETP.LT.OR P0, PT, R4, R215, P0 ;  /* 0x000000d70400720c */ /* 0x000fe20000701670 */
[----:B------:R-:W-:Y:S01]  /*4b30*/  VIADD R4, R2, 0x11 ;  /* 0x0000001102047836 */ /* 0x000fe20000000000 */
[C---:B------:R-:W-:Y:S02]  /*4b40*/  ISETP.LT.OR P1, PT, R6.reuse, R217, P1 ;  /* 0x000000d90600720c */ /* 0x040fe40000f21670 */
[-C--:B------:R-:W-:Y:S01]  /*4b50*/  ISETP.LT.OR P4, PT, R6, R215.reuse, P4 ;  /* 0x000000d70600720c */ /* 0x080fe20002781670 */
[C---:B------:R-:W-:Y:S01]  /*4b60*/  VIADD R6, R2.reuse, 0x10 ;  /* 0x0000001002067836 */ /* 0x040fe20000000000 */
[----:B------:R-:W-:Y:S01]  /*4b70*/  ISETP.LT.OR P3, PT, R2, R215, P3 ;  /* 0x000000d70200720c */ /* 0x000fe20001f61670 */
[----:B--2---:R-:W-:Y:S01]  /*4b80*/  HMMA.16816.F32 R64, R8, R16, R64 ;  /* 0x000000100840723c */ /* 0x004fe20000001840 */
[----:B------:R-:W-:-:S02]  /*4b90*/  FSEL R22, R49, -INF , !P6 ;  /* 0xff80000031167808 */ /* 0x000fc40007000000 */
[----:B------:R-:W-:Y:S02]  /*4ba0*/  FSEL R44, R44, -INF , !P1 ;  /* 0xff8000002c2c7808 */ /* 0x000fe40004800000 */
[C---:B------:R-:W-:Y:S01]  /*4bb0*/  ISETP.GE.AND P6, PT, R4.reuse, R216, PT ;  /* 0x000000d80400720c */ /* 0x040fe20003fc6270 */
[C---:B------:R-:W-:Y:S01]  /*4bc0*/  HMMA.16816.F32 R76, R8.reuse, R18, R76 ;  /* 0x00000012084c723c */ /* 0x040fe2000000184c */
[----:B------:R-:W-:Y:S01]  /*4bd0*/  ISETP.GE.AND P1, PT, R4, R214, PT ;  /* 0x000000d60400720c */ /* 0x000fe20003f26270 */
[----:B------:R-:W-:Y:S01]  /*4be0*/  VIADD R16, R2, 0x30 ;  /* 0x0000003002107836 */ /* 0x000fe20000000000 */
        /* <DEDUP_REMOVED lines=12> */
[----:B------:R-:W-:Y:S01]  /*4cb0*/  FSEL R49, R46, -INF , !P4 ;  /* 0xff8000002e317808 */ /* 0x000fe20006000000 */
[C---:B------:R-:W-:Y:S01]  /*4cc0*/  VIADD R9, R2.reuse, 0x39 ;  /* 0x0000003902097836 */ /* 0x040fe20000000000 */
[----:B------:R-:W-:Y:S01]  /*4cd0*/  FSEL R47, R47, -INF , !P0 ;  /* 0xff8000002f2f7808 */ /* 0x000fe20004000000 */
[----:B------:R-:W-:Y:S01]  /*4ce0*/  VIADD R8, R2, 0x38 ;  /* 0x0000003802087836 */ /* 0x000fe20000000000 */
[----:B------:R-:W-:Y:S01]  /*4cf0*/  BAR.SYNC.DEFER_BLOCKING 0x0 ;  /* 0x0000000000007b1d */ /* 0x000fe20000010000 */
[----:B------:R-:W-:-:S02]  /*4d00*/  ISETP.GE.AND P0, PT, R4, R216, PT ;  /* 0x000000d80400720c */ /* 0x000fc40003f06270 */
[----:B------:R-:W-:Y:S02]  /*4d10*/  ISETP.GE.AND P4, PT, R4, R214, PT ;  /* 0x000000d60400720c */ /* 0x000fe40003f86270 */
[----:B------:R-:W-:Y:S02]  /*4d20*/  FSEL R24, R45, -INF , !P5 ;  /* 0xff8000002d187808 */ /* 0x000fe40006800000 */
[----:B------:R-:W-:Y:S02]  /*4d30*/  FSEL R20, R40, -INF , !P2 ;  /* 0xff80000028147808 */ /* 0x000fe40005000000 */
[C---:B------:R-:W-:Y:S02]  /*4d40*/  ISETP.GE.AND P5, PT, R6.reuse, R216, PT ;  /* 0x000000d80600720c */ /* 0x040fe40003fa6270 */
[----:B------:R-:W-:Y:S02]  /*4d50*/  ISETP.GE.AND P2, PT, R6, R214, PT ;  /* 0x000000d60600720c */ /* 0x000fe40003f46270 */
[----:B------:R-:W-:-:S02]  /*4d60*/  ISETP.LT.OR P0, PT, R4, R217, P0 ;  /* 0x000000d90400720c */ /* 0x000fc40000701670 */
[----:B------:R-:W-:Y:S01]  /*4d70*/  ISETP.LT.OR P4, PT, R4, R215, P4 ;  /* 0x000000d70400720c */ /* 0x000fe20002781670 */
[----:B------:R-:W-:Y:S01]  /*4d80*/  VIADD R4, R2, 0x21 ;  /* 0x0000002102047836 */ /* 0x000fe20000000000 */
[C---:B------:R-:W-:Y:S02]  /*4d90*/  ISETP.LT.OR P5, PT, R6.reuse, R217, P5 ;  /* 0x000000d90600720c */ /* 0x040fe40002fa1670 */
[----:B------:R-:W-:Y:S02]  /*4da0*/  ISETP.LT.OR P2, PT, R6, R215, P2 ;  /* 0x000000d70600720c */ /* 0x000fe40001741670 */
[----:B------:R-:W-:Y:S02]  /*4db0*/  FSEL R6, R36, -INF , !P0 ;  /* 0xff80000024067808 */ /* 0x000fe40004000000 */
[----:B------:R-:W-:Y:S02]  /*4dc0*/  ISETP.GE.AND P0, PT, R4, R214, PT ;  /* 0x000000d60400720c */ /* 0x000fe40003f06270 */
[----:B------:R-:W-:-:S02]  /*4dd0*/  FSEL R21, R43, -INF , !P1 ;  /* 0xff8000002b157808 */ /* 0x000fc40004800000 */
[-C--:B------:R-:W-:Y:S02]  /*4de0*/  ISETP.GE.AND P1, PT, R23, R216.reuse, PT ;  /* 0x000000d81700720c */ /* 0x080fe40003f26270 */
[C---:B------:R-:W-:Y:S02]  /*4df0*/  ISETP.LT.OR P0, PT, R4.reuse, R215, P0 ;  /* 0x000000d70400720c */ /* 0x040fe40000701670 */
[----:B------:R-:W-:Y:S02]  /*4e00*/  FSEL R12, R41, -INF , !P6 ;  /* 0xff800000290c7808 */ /* 0x000fe40007000000 */
[----:B------:R-:W-:Y:S02]  /*4e10*/  ISETP.GE.AND P6, PT, R4, R216, PT ;  /* 0x000000d80400720c */ /* 0x000fe40003fc6270 */
[----:B------:R-:W-:Y:S02]  /*4e20*/  ISETP.LT.OR P1, PT, R23, R217, P1 ;  /* 0x000000d91700720c */ /* 0x000fe40000f21670 */
[----:B------:R-:W-:-:S02]  /*4e30*/  FSEL R137, R35, -INF , !P0 ;  /* 0xff80000023897808 */ /* 0x000fc40004000000 */
[-C--:B------:R-:W-:Y:S02]  /*4e40*/  ISETP.GE.AND P0, PT, R16, R216.reuse, PT ;  /* 0x000000d81000720c */ /* 0x080fe40003f06270 */
[----:B------:R-:W-:Y:S02]  /*4e50*/  ISETP.LT.OR P6, PT, R4, R217, P6 ;  /* 0x000000d90400720c */ /* 0x000fe400037c1670 */
[----:B------:R-:W-:Y:S02]  /*4e60*/  FSEL R4, R37, -INF , !P5 ;  /* 0xff80000025047808 */ /* 0x000fe40006800000 */
[----:B------:R-:W-:Y:S01]  /*4e70*/  FSEL R148, R32, -INF , !P1 ;  /* 0xff80000020947808 */ /* 0x000fe20004800000 */
[----:B------:R-:W-:Y:S01]  /*4e80*/  VIADD R32, R220, 0xb54cda56 ;  /* 0xb54cda56dc207836 */ /* 0x000fe20000000000 */
[C---:B------:R-:W-:Y:S02]  /*4e90*/  ISETP.GE.AND P5, PT, R14.reuse, R216, PT ;  /* 0x000000d80e00720c */ /* 0x040fe40003fa6270 */
[----:B------:R-:W-:-:S02]  /*4ea0*/  ISETP.GE.AND P1, PT, R14, R214, PT ;  /* 0x000000d60e00720c */ /* 0x000fc40003f26270 */
[-C--:B------:R-:W-:Y:S02]  /*4eb0*/  ISETP.LT.OR P0, PT, R16, R217.reuse, P0 ;  /* 0x000000d91000720c */ /* 0x080fe40000701670 */
[C---:B------:R-:W-:Y:S02]  /*4ec0*/  ISETP.LT.OR P5, PT, R14.reuse, R217, P5 ;  /* 0x000000d90e00720c */ /* 0x040fe40002fa1670 */
[----:B------:R-:W-:Y:S01]  /*4ed0*/  ISETP.LT.OR P1, PT, R14, R215, P1 ;  /* 0x000000d70e00720c */ /* 0x000fe20000f21670 */
[----:B------:R-:W-:Y:S01]  /*4ee0*/  VIADD R14, R2, 0x31 ;  /* 0x00000031020e7836 */ /* 0x000fe20000000000 */
[----:B------:R-:W-:Y:S01]  /*4ef0*/  FSEL R228, R64, -INF , !P0 ;  /* 0xff80000040e47808 */ /* 0x000fe20004000000 */
[----:B------:R-:W1:Y:S01]  /*4f00*/  LDC.U8 R2, c[0x0][0x388] ;  /* 0x0000e200ff027b82 */ /* 0x000e620000000000 */
[----:B------:R-:W-:Y:S02]  /*4f10*/  FSEL R13, R42, -INF , !P3 ;  /* 0xff8000002a0d7808 */ /* 0x000fe40005800000 */
[----:B------:R-:W-:-:S02]  /*4f20*/  ISETP.GE.AND P0, PT, R9, R214, PT ;  /* 0x000000d60900720c */ /* 0x000fc40003f06270 */
[----:B------:R-:W-:Y:S02]  /*4f30*/  ISETP.GE.AND P3, PT, R23, R214, PT ;  /* 0x000000d61700720c */ /* 0x000fe40003f66270 */
[-C--:B------:R-:W-:Y:S02]  /*4f40*/  ISETP.LT.OR P0, PT, R9, R215.reuse, P0 ;  /* 0x000000d70900720c */ /* 0x080fe40000701670 */
[----:B------:R-:W-:Y:S02]  /*4f50*/  ISETP.LT.OR P3, PT, R23, R215, P3 ;  /* 0x000000d71700720c */ /* 0x000fe40001f61670 */
[----:B------:R-:W-:Y:S02]  /*4f60*/  FSEL R15, R38, -INF , !P4 ;  /* 0xff800000260f7808 */ /* 0x000fe40006000000 */
[----:B------:R-:W-:Y:S02]  /*4f70*/  FSEL R23, R39, -INF , !P2 ;  /* 0xff80000027177808 */ /* 0x000fe40005000000 */
[----:B------:R-:W-:-:S02]  /*4f80*/  ISETP.GE.AND P2, PT, R26, R216, PT ;  /* 0x000000d81a00720c */ /* 0x000fc40003f46270 */
[C---:B------:R-:W-:Y:S02]  /*4f90*/  ISETP.GE.AND P4, PT, R26.reuse, R214, PT ;  /* 0x000000d61a00720c */ /* 0x040fe40003f86270 */
[----:B------:R-:W-:Y:S02]  /*4fa0*/  FSEL R175, R79, -INF , !P0 ;  /* 0xff8000004faf7808 */ /* 0x000fe40004000000 */
[----:B------:R-:W-:Y:S02]  /*4fb0*/  PLOP3.LUT P0, PT, PT, PT, UP0, 0x80, 0x0 ;  /* 0x000000000000781c */ /* 0x000fe40003f0f008 */
[----:B------:R-:W-:Y:S01]  /*4fc0*/  ISETP.LT.OR P2, PT, R26, R217, P2 ;  /* 0x000000d91a00720c */ /* 0x000fe20001741670 */
[----:B-1----:R-:W-:Y:S01]  /*4fd0*/  IMAD R170, R2, 0x10000, R2 ;  /* 0x0001000002aa7824 */ /* 0x002fe200078e0202 */
[----:B------:R-:W-:Y:S02]  /*4fe0*/  ISETP.LT.OR P4, PT, R26, R215, P4 ;  /* 0x000000d71a00720c */ /* 0x000fe40002781670 */
[----:B------:R-:W-:-:S02]  /*4ff0*/  FSEL R140, R33, -INF , !P6 ;  /* 0xff800000218c7808 */ /* 0x000fc40007000000 */
[----:B------:R-:W-:Y:S02]  /*5000*/  FSEL R139, R34, -INF , !P3 ;  /* 0xff800000228b7808 */ /* 0x000fe40005800000 */
[----:B------:R-:W-:Y:S02]  /*5010*/  FSEL R138, R28, -INF , !P2 ;  /* 0xff8000001c8a7808 */ /* 0x000fe40005000000 */
[----:B------:R-:W-:Y:S02]  /*5020*/  FSEL R35, R30, -INF , !P4 ;  /* 0xff8000001e237808 */ /* 0x000fe40006000000 */
[----:B------:R-:W-:Y:S02]  /*5030*/  FSEL R136, R29, -INF , !P5 ;  /* 0xff8000001d887808 */ /* 0x000fe40006800000 */
[----:B------:R-:W-:Y:S02]  /*5040*/  FSEL R33, R31, -INF , !P1 ;  /* 0xff8000001f217808 */ /* 0x000fe40004800000 */
[----:B------:R-:W-:-:S02]  /*5050*/  ISETP.GE.AND P3, PT, R16, R214, PT ;  /* 0x000000d61000720c */ /* 0x000fc40003f66270 */
[C---:B------:R-:W-:Y:S02]  /*5060*/  ISETP.GE.AND P6, PT, R14.reuse, R216, PT ;  /* 0x000000d80e00720c */ /* 0x040fe40003fc6270 */
[----:B------:R-:W-:Y:S02]  /*5070*/  ISETP.GE.AND P2, PT, R14, R214, PT ;  /* 0x000000d60e00720c */ /* 0x000fe40003f46270 */
[C---:B------:R-:W-:Y:S02]  /*5080*/  ISETP.GE.AND P5, PT, R8.reuse, R216, PT ;  /* 0x000000d80800720c */ /* 0x040fe40003fa6270 */
[----:B------:R-:W-:Y:S02]  /*5090*/  ISETP.GE.AND P1, PT, R8, R214, PT ;  /* 0x000000d60800720c */ /* 0x000fe40003f26270 */
[----:B------:R-:W-:Y:S02]  /*50a0*/  ISETP.GE.AND P4, PT, R9, R216, PT ;  /* 0x000000d80900720c */ /* 0x000fe40003f86270 */
[----:B------:R-:W-:-:S02]  /*50b0*/  ISETP.LT.OR P3, PT, R16, R215, P3 ;  /* 0x000000d71000720c */ /* 0x000fc40001f61670 */
[C---:B------:R-:W-:Y:S02]  /*50c0*/  ISETP.LT.OR P6, PT, R14.reuse, R217, P6 ;  /* 0x000000d90e00720c */ /* 0x040fe400037c1670 */
[----:B------:R-:W-:Y:S02]  /*50d0*/  ISETP.LT.OR P2, PT, R14, R215, P2 ;  /* 0x000000d70e00720c */ /* 0x000fe40001741670 */
[C---:B------:R-:W-:Y:S02]  /*50e0*/  ISETP.LT.OR P5, PT, R8.reuse, R217, P5 ;  /* 0x000000d90800720c */ /* 0x040fe40002fa1670 */
[----:B------:R-:W-:Y:S02]  /*50f0*/  ISETP.LT.OR P1, PT, R8, R215, P1 ;  /* 0x000000d70800720c */ /* 0x000fe40000f21670 */
[----:B------:R-:W-:Y:S02]  /*5100*/  ISETP.LT.OR P4, PT, R9, R217, P4 ;  /* 0x000000d90900720c */ /* 0x000fe40002781670 */
        /* <DEDUP_REMOVED lines=16> */
[----:B------:R-:W-:Y:S01]  /*5210*/  UIMAD UR5, UR6, UR25, UR5 ;  /* 0x00000019060572a4 */ /* 0x000fe2000f8e0205 */
[----:B------:R-:W-:-:S03]  /*5220*/  IADD3 R3, P6, R36, UR27, RZ ;  /* 0x0000001b24037c10 */ /* 0x000fc6000ffde0ff */
[----:B------:R-:W1:Y:S01]  /*5230*/  @!P5 LDC.64 R18, c[0x0][0x218] ;  /* 0x00008600ff12db82 */ /* 0x000e620000000a00 */
[----:B------:R2:W-:Y:S01]  /*5240*/  @P5 STS.128 [R209+0x6000], RZ ;  /* 0x006000ffd1005388 */ /* 0x0005e20000000c00 */
[----:B------:R-:W-:-:S05]  /*5250*/  VIADD R14, R37, UR5 ;  /* 0x00000005250e7c36 */ /* 0x000fca0008000000 */
[----:B------:R-:W-:Y:S01]  /*5260*/  IADD3.X R34, R14, UR26, RZ, P6, !PT ;  /* 0x0000001a0e227c10 */ /* 0x000fe2000b7fe4ff */
        /* <DEDUP_REMOVED lines=20> */
[----:B------:R2:W-:Y:S01]  /*53b0*/  @P3 STS.128 [R209+0xa000], RZ ;  /* 0x00a000ffd1003388 */ /* 0x0005e20000000c00 */
[C---:B------:R-:W-:Y:S01]  /*53c0*/  IADD3 R14, P6, R3.reuse, UR27, RZ ;  /* 0x0000001b030e7c10 */ /* 0x040fe2000ffde0ff */
[----:B------:R-:W4:Y:S01]  /*53d0*/  @!P3 LDC.64 R28, c[0x0][0x218] ;  /* 0x00008600ff1cbb82 */ /* 0x000f220000000a00 */
[C---:B-----5:R-:W-:Y:S01]  /*53e0*/  @!P5 LEA R40, P2, R3.reuse, R8, 0x1 ;  /* 0x000000080328d211 */ /* 0x060fe200078408ff */
[----:B------:R-:W-:Y:S01]  /*53f0*/  @!PT LDS RZ, [RZ] ;  /* 0x00000000fffff984 */ /* 0x000fe20000000800 */
[----:B------:R-:W-:Y:S01]  /*5400*/  @!PT LDS RZ, [RZ] ;  /* 0x00000000fffff984 */ /* 0x000fe20000000800 */
[----:B------:R-:W-:Y:S01]  /*5410*/  @!PT LDS RZ, [RZ] ;  /* 0x00000000fffff984 */ /* 0x000fe20000000800 */
[----:B------:R2:W-:Y:S03]  /*5420*/  @!P3 LDGSTS.E.BYPASS.LTC128B.128 [R209+0xa000], desc[UR22][R38.64+0x100] ;  /* 0x0a00010026d1bfae */ /* 0x0005e6000b901d56 */
[C-C-:B------:R-:W-:Y:S01]  /*5430*/  @!P5 LEA.HI.X R41, R3.reuse, R9, R34.reuse, 0x1, P2 ;  /* 0x000000090329d211 */ /* 0x140fe200010f0c22 */
[----:B------:R2:W-:Y:S02]  /*5440*/  @P5 STS.128 [R209+0x6800], RZ ;  /* 0x006800ffd1005388 */ /* 0x0005e40000000c00 */
[----:B------:R-:W5:Y:S01]  /*5450*/  @!P4 LDC.64 R18, c[0x0][0x218] ;  /* 0x00008600ff12cb82 */ /* 0x000f620000000a00 */
[C---:B-1----:R-:W-:Y:S01]  /*5460*/  @!P4 LEA R30, P1, R3.reuse, R30, 0x1 ;  /* 0x0000001e031ec211 */ /* 0x042fe200078208ff */
[----:B------:R-:W-:Y:S01]  /*5470*/  @!PT LDS RZ, [RZ] ;  /* 0x00000000fffff984 */ /* 0x000fe20000000800 */
[----:B------:R-:W-:Y:S01]  /*5480*/  @!PT LDS RZ, [RZ] ;  /* 0x00000000fffff984 */ /* 0x000fe20000000800 */
[----:B------:R-:W-:Y:S01]  /*5490*/  @!PT LDS RZ, [RZ] ;  /* 0x00000000fffff984 */ /* 0x000fe20000000800 */
[----:B------:R2:W-:Y:S03]  /*54a0*/  @!P5 LDGSTS.E.BYPASS.LTC128B.128 [R209+0x6800], desc[UR22][R40.64] ;  /* 0x0680000028d1dfae */ /* 0x0005e6000b901d56 */
[----:B------:R-:W-:Y:S01]  /*54b0*/  @!P4 LEA.HI.X R31, R3, R31, R34, 0x1, P1 ;  /* 0x0000001f031fc211 */ /* 0x000fe200008f0c22 */
[----:B------:R2:W-:Y:S02]  /*54c0*/  @P4 STS.128 [R209+0x8800], RZ ;  /* 0x008800ffd1004388 */ /* 0x0005e40000000c00 */
[----:B------:R-:W1:Y:S01]  /*54d0*/  @!P3 LDC.64 R16, c[0x0][0x218] ;  /* 0x00008600ff10bb82 */ /* 0x000e620000000a00 */
[----:B---3--:R-:W-:Y:S01]  /*54e0*/  @!P5 LEA R36, P2, R14, R26, 0x1 ;  /* 0x0000001a0e24d211 */ /* 0x008fe200078408ff */
[----:B------:R-:W-:Y:S01]  /*54f0*/  @!PT LDS RZ, [RZ] ;  /* 0x00000000fffff984 */ /* 0x000fe20000000800 */
[----:B------:R-:W-:Y:S01]  /*5500*/  @!PT LDS RZ, [RZ] ;  /* 0x00000000fffff984 */ /* 0x000fe20000000800 */
[----:B------:R-:W-:Y:S01]  /*5510*/  @!PT LDS RZ, [RZ] ;  /* 0x00000000fffff984 */ /* 0x000fe20000000800 */
[----:B------:R2:W-:Y:S01]  /*5520*/  @!P4 LDGSTS.E.BYPASS.LTC128B.128 [R209+0x8800], desc[UR22][R30.64+0x80] ;  /* 0x088000801ed1cfae */ /* 0x0005e2000b901d56 */
[----:B------:R-:W-:-:S03]  /*5530*/  IADD3.X R26, R34, UR26, RZ, P6, !PT ;  /* 0x0000001a221a7c10 */ /* 0x000fc6000b7fe4ff */
[----:B------:R2:W-:Y:S01]  /*5540*/  @P3 STS.128 [R209+0xa800], RZ ;  /* 0x00a800ffd1003388 */ /* 0x0005e20000000c00 */
[----:B------:R-:W-:Y:S01]  /*5550*/  @!P5 LEA.HI.X R37, R14, R27, R26, 0x1, P2 ;  /* 0x0000001b0e25d211 */ /* 0x000fe200010f0c1a */
[----:B------:R-:W3:Y:S01]  /*5560*/  @!P5 LDC.64 R10, c[0x0][0x218] ;  /* 0x00008600ff0adb82 */ /* 0x000ee20000000a00 */
[----:B----4-:R-:W-:-:S04]  /*5570*/  @!P3 LEA R28, P1, R3, R28, 0x1 ;  /* 0x0000001c031cb211 */ /* 0x010fc800078208ff */
[----:B------:R-:W-:Y:S02]  /*5580*/  @!P3 LEA.HI.X R29, R3, R29, R34, 0x1, P1 ;  /* 0x0000001d031db211 */ /* 0x000fe400008f0c22 */
[C---:B------:R-:W-:Y:S01]  /*5590*/  IADD3 R3, P6, R14.reuse, UR27, RZ ;  /* 0x0000001b0e037c10 */ /* 0x040fe2000ffde0ff */
[----:B------:R-:W4:Y:S01]  /*55a0*/  @!P4 LDC.64 R8, c[0x0][0x218] ;  /* 0x00008600ff08cb82 */ /* 0x000f220000000a00 */
[C---:B-----5:R-:W-:Y:S01]  /*55b0*/  @!P4 LEA R18, P2, R14.reuse, R18, 0x1 ;  /* 0x000000120e12c211 */ /* 0x060fe200078408ff */
[----:B------:R-:W-:Y:S01]  /*55c0*/  @!PT LDS RZ, [RZ] ;  /* 0x00000000fffff984 */ /* 0x000fe20000000800 */
[----:B------:R-:W-:Y:S01]  /*55d0*/  @!PT LDS RZ, [RZ] ;  /* 0x00000000fffff984 */ /* 0x000fe20000000800 */
[----:B------:R-:W-:Y:S01]  /*55e0*/  @!PT LDS RZ, [RZ] ;  /* 0x00000000fffff984 */ /* 0x000fe20000000800 */
[----:B------:R2:W-:Y:S03]  /*55f0*/  @!P3 LDGSTS.E.BYPASS.LTC128B.128 [R209+0xa800], desc[UR22][R28.64+0x100] ;  /* 0x0a8001001cd1bfae */ /* 0x0005e6000b901d56 */
[C---:B------:R-:W-:Y:S01]  /*5600*/  @!P4 LEA.HI.X R19, R14.reuse, R19, R26, 0x1, P2 ;  /* 0x000000130e13c211 */ /* 0x040fe200010f0c1a */
[----:B------:R2:W-:Y:S01]  /*5610*/  @P5 STS.128 [R209+0x7000], RZ ;  /* 0x007000ffd1005388 */ /* 0x0005e20000000c00 */
[----:B-1----:R-:W-:-:S03]  /*5620*/  @!P3 LEA R16, P1, R14, R16, 0x1 ;  /* 0x000000100e10b211 */ /* 0x002fc600078208ff */
[----:B------:R-:W-:Y:S01]  /*5630*/  @!PT LDS RZ, [RZ] ;  /* 0x00000000fffff984 */ /* 0x000fe20000000800 */
[----:B------:R-:W-:Y:S01]  /*5640*/  @!PT LDS RZ, [RZ] ;  /* 0x00000000fffff984 */ /* 0x000fe20000000800 */
[----:B------:R-:W-:Y:S01]  /*5650*/  @!PT LDS RZ, [RZ] ;  /* 0x00000000fffff984 */ /* 0x000fe20000000800 */
[----:B------:R2:W-:Y:S01]  /*5660*/  @!P5 LDGSTS.E.BYPASS.LTC128B.128 [R209+0x7000], desc[UR22][R36.64] ;  /* 0x0700000024d1dfae */ /* 0x0005e2000b901d56 */
[----:B------:R-:W-:Y:S02]  /*5670*/  @!P3 LEA.HI.X R17, R14, R17, R26, 0x1, P1 ;  /* 0x000000110e11b211 */ /* 0x000fe400008f0c1a */
[----:B------:R-:W-:Y:S01]  /*5680*/  IADD3.X R26, R26, UR26, RZ, P6, !PT ;  /* 0x0000001a1a1a7c10 */ /* 0x000fe2000b7fe4ff */
[----:B------:R2:W-:Y:S01]  /*5690*/  @P4 STS.128 [R209+0x9000], RZ ;  /* 0x009000ffd1004388 */ /* 0x0005e20000000c00 */
[----:B---3--:R-:W-:-:S03]  /*56a0*/  @!P5 LEA R10, P2, R3, R10, 0x1 ;  /* 0x0000000a030ad211 */ /* 0x008fc600078408ff */
[----:B------:R-:W-:Y:S01]  /*56b0*/  @!PT LDS RZ, [RZ] ;  /* 0x00000000fffff984 */ /* 0x000fe20000000800 */
[----:B------:R-:W-:Y:S01]  /*56c0*/  @!PT LDS RZ, [RZ] ;  /* 0x00000000fffff984 */ /* 0x000fe20000000800 */
[----:B------:R-:W-:Y:S01]  /*56d0*/  @!PT LDS RZ, [RZ] ;  /* 0x00000000fffff984 */ /* 0x000fe20000000800 */
[----:B------:R2:W-:Y:S01]  /*56e0*/  @!P4 LDGSTS.E.BYPASS.LTC128B.128 [R209+0x9000], desc[UR22][R18.64+0x80] ;  /* 0x0900008012d1cfae */ /* 0x0005e2000b901d56 */
[----:B------:R-:W-:-:S03]  /*56f0*/  @!P5 LEA.HI.X R11, R3, R11, R26, 0x1, P2 ;  /* 0x0000000b030bd211 */ /* 0x000fc600010f0c1a */
[----:B------:R2:W-:Y:S01]  /*5700*/  @P3 STS.128 [R209+0xb000], RZ ;  /* 0x00b000ffd1003388 */ /* 0x0005e20000000c00 */
        /* <DEDUP_REMOVED lines=25> */
.L_x_705:
[----:B------:R-:W-:Y:S05]  /*58a0*/  BSYNC B0 ;  /* 0x0000000000007941 */ /* 0x000fea0003800000 */
.L_x_704:
[----:B------:R-:W0:Y:S02]  /*58b0*/  LDGDEPBAR ;  /* 0x00000000000079af */ /* 0x000e240000000000 */
.L_x_703:
[----:B------:R-:W-:Y:S01]  /*58c0*/  FMNMX.FTZ R3, R48, R22, !PT ;  /* 0x0000001630037209 */ /* 0x000fe20007810000 */
[----:B------:R-:W-:Y:S01]  /*58d0*/  IMAD.WIDE.U32 R172, R219, -0x326172a9, RZ ;  /* 0xcd9e8d57dbac7825 */ /* 0x000fe200078e00ff */
[----:B--2---:R-:W-:Y:S01]  /*58e0*/  FMNMX.FTZ R10, R25, R51, !PT ;  /* 0x00000033190a7209 */ /* 0x004fe20007810000 */
[----:B------:R-:W-:Y:S01]  /*58f0*/  USHF.L.U32 UR5, UR17, 0x1, URZ ;  /* 0x0000000111057899 */ /* 0x000fe2000800063f */
[----:B------:R-:W-:Y:S01]  /*5900*/  FMNMX.FTZ R3, R44, R3, !PT ;  /* 0x000000032c037209 */ /* 0x000fe20007810000 */
[----:B------:R-:W-:Y:S01]  /*5910*/  IMAD.WIDE.U32 R168, R222, -0x2daee0ad, RZ ;  /* 0xd2511f53dea87825 */ /* 0x000fe200078e00ff */
[----:B------:R-:W-:Y:S01]  /*5920*/  FMNMX.FTZ R10, R49, R10, !PT ;  /* 0x0000000a310a7209 */ /* 0x000fe20007810000 */
[----:B------:R-:W-:Y:S01]  /*5930*/  ULDC UR6, c[0x0][0x2ec] ;  /* 0x0000bb0000067ab9 */ /* 0x000fe20000000800 */
        /* <DEDUP_REMOVED lines=27> */
[----:B------:R-:W-:Y:S02]  /*5af0*/  LOP3.LUT R223, R85, R220, RZ, 0x3c, !PT ;  /* 0x000000dc55df7212 */ /* 0x000fe400078e3cff */
[----:B------:R-:W-:Y:S02]  /*5b00*/  FMNMX.FTZ R3, R224, R3, !PT ;  /* 0x00000003e0037209 */ /* 0x000fe40007810000 */
[----:B------:R-:W-:Y:S02]  /*5b10*/  LOP3.LUT R166, R173, R223, RZ, 0x3c, !PT ;  /* 0x000000dfada67212 */ /* 0x000fe400078e3cff */
[----:B-1----:R-:W-:-:S02]  /*5b20*/  FMNMX.FTZ R8, R206, R3, !PT ;  /* 0x00000003ce087209 */ /* 0x002fc40007810000 */
[----:B------:R-:W-:Y:S01]  /*5b30*/  FMNMX.FTZ R3, R203, R10, !PT ;  /* 0x0000000acb037209 */ /* 0x000fe20007810000 */
[----:B------:R-:W-:Y:S01]  /*5b40*/  IMAD.WIDE.U32 R166, R166, -0x2daee0ad, RZ ;  /* 0xd2511f53a6a67825 */ /* 0x000fe200078e00ff */
[----:B------:R-:W-:Y:S01]  /*5b50*/  LEA R192, R0, UR4, 0x1 ;  /* 0x0000000400c07c11 */ /* 0x000fe2000f8e08ff */
[----:B------:R-:W1:Y:S01]  /*5b60*/  SHFL.BFLY PT, R9, R8, 0x2, 0x1f ;  /* 0x0c401f0008097f89 */ /* 0x000e6200000e0000 */
[----:B------:R-:W-:Y:S01]  /*5b70*/  FMNMX.FTZ R10, R202, R3, !PT ;  /* 0x00000003ca0a7209 */ /* 0x000fe20007810000 */
[----:B------:R-:W-:Y:S02]  /*5b80*/  VIADD R3, R221, 0xbb67ae85 ;  /* 0xbb67ae85dd037836 */ /* 0x000fe40000000000 */
[--C-:B------:R-:W-:Y:S01]  /*5b90*/  IMAD R190, R7, 0x2, R192.reuse ;  /* 0x0000000207be7824 */ /* 0x100fe200078e02c0 */
[----:B------:R-:W-:Y:S01]  /*5ba0*/  FMNMX.FTZ R11, R175, R10, !PT ;  /* 0x0000000aaf0b7209 */ /* 0x000fe20007810000 */
[----:B------:R-:W-:Y:S01]  /*5bb0*/  IMAD R189, R5, 0x2, R192 ;  /* 0x0000000205bd7824 */ /* 0x000fe200078e02c0 */
[----:B------:R-:W-:Y:S01]  /*5bc0*/  LOP3.LUT R3, R167, R168, R3, 0x96, !PT ;  /* 0x000000a8a7037212 */ /* 0x000fe200078e9603 */
[C---:B------:R-:W-:Y:S01]  /*5bd0*/  VIADD R168, R220.reuse, 0x9e3779b9 ;  /* 0x9e3779b9dca87836 */ /* 0x040fe20000000000 */
[----:B------:R-:W-:Y:S01]  /*5be0*/  LDSM.16.MT88.4 R124, [R192+0xc000] ;  /* 0x00c00000c07c783b */ /* 0x000fe20000004200 */
[----:B------:R-:W-:-:S02]  /*5bf0*/  VIADD R167, R220, 0x3c6ef372 ;  /* 0x3c6ef372dca77836 */ /* 0x000fc40000000000 */
[----:B------:R-:W-:Y:S01]  /*5c00*/  IMAD.WIDE.U32 R150, R3, -0x326172a9, RZ ;  /* 0xcd9e8d5703967825 */ /* 0x000fe200078e00ff */
[----:B------:R-:W2:Y:S03]  /*5c10*/  SHFL.BFLY PT, R10, R11, 0x2, 0x1f ;  /* 0x0c401f000b0a7f89 */ /* 0x000ea600000e0000 */
[----:B------:R-:W-:Y:S01]  /*5c20*/  IMAD R188, R5, 0x2, R190 ;  /* 0x0000000205bc7824 */ /* 0x000fe200078e02be */
[----:B------:R-:W-:Y:S04]  /*5c30*/  LDSM.16.MT88.4 R108, [R189+0xc000] ;  /* 0x00c00000bd6c783b */ /* 0x000fe80000004200 */
[----:B------:R-:W-:Y:S01]  /*5c40*/  LDSM.16.MT88.4 R100, [R188+0xc000] ;  /* 0x00c00000bc64783b */ /* 0x000fe20000004200 */
[----:B-1----:R-:W-:-:S03]  /*5c50*/  FMNMX.FTZ R9, R8, R9, !PT ;  /* 0x0000000908097209 */ /* 0x002fc60007810000 */
[----:B------:R-:W-:Y:S01]  /*5c60*/  LDSM.16.MT88.4 R116, [R190+0xc000] ;  /* 0x00c00000be74783b */ /* 0x000fe20000004200 */
[C-C-:B------:R-:W-:Y:S01]  /*5c70*/  LOP3.LUT R8, R169.reuse, UR5, R221.reuse, 0x96, !PT ;  /* 0x00000005a9087c12 */ /* 0x140fe2000f8e96dd */
[----:B------:R-:W-:Y:S02]  /*5c80*/  UIADD3 UR5, UR5, 0x1, URZ ;  /* 0x0000000105057890 */ /* 0x000fe4000fffe03f */
[----:B------:R-:W1:Y:S02]  /*5c90*/  SHFL.BFLY PT, R132, R9, 0x1, 0x1f ;  /* 0x0c201f0009847f89 */ /* 0x000e6400000e0000 */
[----:B------:R-:W-:Y:S02]  /*5ca0*/  IMAD.WIDE.U32 R18, R8, -0x326172a9, RZ ;  /* 0xcd9e8d5708127825 */ /* 0x000fe400078e00ff */
[----:B------:R-:W-:Y:S01]  /*5cb0*/  LDSM.16.MT88.4 R40, [R192+0xe000] ;  /* 0x00e00000c028783b */ /* 0x000fe20000004200 */
[----:B------:R-:W-:Y:S02]  /*5cc0*/  LOP3.LUT R169, R169, UR5, R221, 0x96, !PT ;  /* 0x00000005a9a97c12 */ /* 0x000fe4000f8e96dd */
[----:B------:R-:W-:Y:S01]  /*5cd0*/  LOP3.LUT R8, R19, R172, R168, 0x96, !PT ;  /* 0x000000ac13087212 */ /* 0x000fe200078e96a8 */
[----:B------:R-:W-:Y:S01]  /*5ce0*/  LDSM.16.MT88.4 R64, [R188+0xe000] ;  /* 0x00e00000bc40783b */ /* 0x000fe20000004200 */
[----:B--2---:R-:W-:-:S02]  /*5cf0*/  FMNMX.FTZ R10, R11, R10, !PT ;  /* 0x0000000a0b0a7209 */ /* 0x004fc40007810000 */
[----:B------:R-:W-:Y:S01]  /*5d00*/  LOP3.LUT R18, R151, R18, R167, 0x96, !PT ;  /* 0x0000001297127212 */ /* 0x000fe200078e96a7 */
[----:B------:R-:W-:Y:S01]  /*5d10*/  IMAD.WIDE.U32 R16, R8, -0x2daee0ad, RZ ;  /* 0xd2511f5308107825 */ /* 0x000fe200078e00ff */
[----:B------:R-:W-:Y:S03]  /*5d20*/  LDSM.16.MT88.4 R72, [R192+0x10000] ;  /* 0x01000000c048783b */ /* 0x000fe60000004200 */
[----:B------:R-:W-:Y:S01]  /*5d30*/  IMAD.WIDE.U32 R18, R18, -0x2daee0ad, RZ ;  /* 0xd2511f5312127825 */ /* 0x000fe200078e00ff */
[----:B------:R-:W2:Y:S01]  /*5d40*/  SHFL.BFLY PT, R3, R10, 0x1, 0x1f ;  /* 0x0c201f000a037f89 */ /* 0x000ea200000e0000 */
[----:B------:R-:W-:-:S03]  /*5d50*/  LOP3.LUT R8, R17, R166, R149, 0x96, !PT ;  /* 0x000000a611087212 */ /* 0x000fc600078e9695 */
[----:B------:R-:W-:Y:S01]  /*5d60*/  LOP3.LUT R16, R19, R16, R143, 0x96, !PT ;  /* 0x0000001013107212 */ /* 0x000fe200078e968f */
[----:B------:R-:W-:Y:S01]  /*5d70*/  LDSM.16.MT88.4 R56, [R189+0xe000] ;  /* 0x00e00000bd38783b */ /* 0x000fe20000004200 */
[----:B-1----:R-:W-:Y:S01]  /*5d80*/  FMNMX.FTZ R132, R9, R132, !PT ;  /* 0x0000008409847209 */ /* 0x002fe20007810000 */
[----:B------:R-:W-:Y:S02]  /*5d90*/  IMAD.WIDE.U32 R8, R8, -0x326172a9, RZ ;  /* 0xcd9e8d5708087825 */ /* 0x000fe400078e00ff */
[----:B------:R-:W-:Y:S01]  /*5da0*/  LDSM.16.MT88.4 R80, [R190+0x10000] ;  /* 0x01000000be50783b */ /* 0x000fe20000004200 */
[----:B------:R-:W-:Y:S01]  /*5db0*/  FSETP.NEU.FTZ.AND P1, PT, R132, -INF , PT ;  /* 0xff8000008400780b */ /* 0x000fe20003f3d000 */
[----:B------:R-:W-:Y:S01]  /*5dc0*/  IMAD.WIDE.U32 R16, R16, -0x326172a9, RZ ;  /* 0xcd9e8d5710107825 */ /* 0x000fe200078e00ff */
[----:B------:R-:W-:-:S03]  /*5dd0*/  LOP3.LUT R9, R9, R150, R142, 0x96, !PT ;  /* 0x0000009609097212 */ /* 0x000fc600078e968e */
[----:B------:R-:W-:Y:S01]  /*5de0*/  FMUL.FTZ R225, R132, UR6 ;  /* 0x0000000684e17c20 */ /* 0x000fe20008410000 */
[----:B------:R-:W-:Y:S01]  /*5df0*/  LDSM.16.MT88.4 R88, [R189+0x10000] ;  /* 0x01000000bd58783b */ /* 0x000fe20000004200 */
[----:B------:R-:W-:Y:S01]  /*5e00*/  LOP3.LUT R8, R17, R8, R141, 0x96, !PT ;  /* 0x0000000811087212 */ /* 0x000fe200078e968d */
[----:B------:R-:W-:Y:S02]  /*5e10*/  IMAD.WIDE.U32 R26, R9, -0x2daee0ad, RZ ;  /* 0xd2511f53091a7825 */ /* 0x000fe400078e00ff */
[----:B------:R-:W-:Y:S01]  /*5e20*/  FSEL R225, R225, RZ, P1 ;  /* 0x000000ffe1e17208 */ /* 0x000fe20000800000 */
[----:B------:R-:W-:Y:S01]  /*5e30*/  LDSM.16.MT88.4 R28, [R188+0x10000] ;  /* 0x01000000bc1c783b */ /* 0x000fe20000004200 */
[----:B------:R-:W-:Y:S01]  /*5e40*/  IMAD.WIDE.U32 R8, R8, -0x2daee0ad, RZ ;  /* 0xd2511f5308087825 */ /* 0x000fe200078e00ff */
[----:B--2---:R-:W-:-:S03]  /*5e50*/  FMNMX.FTZ R3, R10, R3, !PT ;  /* 0x000000030a037209 */ /* 0x004fc60007810000 */
[--C-:B------:R-:W-:Y:S01]  /*5e60*/  FFMA.FTZ R161, R44, UR6, -R225.reuse ;  /* 0x000000062ca17c23 */ /* 0x100fe200080108e1 */
[----:B------:R-:W-:Y:S01]  /*5e70*/  LOP3.LUT R10, R27, R18, R34, 0x96, !PT ;  /* 0x000000121b0a7212 */ /* 0x000fe200078e9622 */
[----:B------:R-:W-:Y:S01]  /*5e80*/  FFMA.FTZ R158, R24, UR6, -R225 ;  /* 0x00000006189e7c23 */ /* 0x000fe200080108e1 */
[C---:B------:R-:W-:Y:S01]  /*5e90*/  FSETP.NEU.FTZ.AND P1, PT, R3.reuse, -INF , PT ;  /* 0xff8000000300780b */ /* 0x040fe20003f3d000 */
[----:B------:R-:W-:Y:S01]  /*5ea0*/  FMUL.FTZ R204, R3, UR6 ;  /* 0x0000000603cc7c20 */ /* 0x000fe20008410000 */
[----:B------:R-:W-:Y:S01]  /*5eb0*/  LOP3.LUT R9, R9, R26, R133, 0x96, !PT ;  /* 0x0000001a09097212 */ /* 0x000fe200078e9685 */
[----:B------:R-:W-:Y:S01]  /*5ec0*/  IMAD.WIDE.U32 R10, R10, -0x326172a9, RZ ;  /* 0xcd9e8d570a0a7825 */ /* 0x000fe200078e00ff */
[----:B------:R-:W-:Y:S03]  /*5ed0*/  MUFU.EX2 R161, R161 ;  /* 0x000000a100a17308 */ /* 0x000fe60000000800 */
[----:B------:R-:W-:Y:S01]  /*5ee0*/  FFMA.FTZ R163, R48, UR6, -R225 ;  /* 0x0000000630a37c23 */ /* 0x000fe200080108e1 */
[----:B------:R-:W-:Y:S01]  /*5ef0*/  FSEL R204, R204, RZ, P1 ;  /* 0x000000ffcccc7208 */ /* 0x000fe20000800000 */
[----:B------:R-:W-:-:S04]  /*5f00*/  IMAD.WIDE.U32 R18, R9, -0x326172a9, RZ ;  /* 0xcd9e8d5709127825 */ /* 0x000fc800078e00ff */
[--C-:B------:R-:W-:Y:S01]  /*5f10*/  FFMA.FTZ R162, R22, UR6, -R225.reuse ;  /* 0x0000000616a27c23 */ /* 0x100fe200080108e1 */
[--C-:B------:R-:W-:Y:S01]  /*5f20*/  FFMA.FTZ R153, R6, UR6, -R225.reuse ;  /* 0x0000000606997c23 */ /* 0x100fe200080108e1 */
[----:B------:R-:W-:Y:S01]  /*5f30*/  FFMA.FTZ R134, R4, UR6, -R225 ;  /* 0x0000000604867c23 */ /* 0x000fe200080108e1 */
[--C-:B------:R-:W-:Y:S01]  /*5f40*/  FFMA.FTZ R164, R25, UR6, -R204.reuse ;  /* 0x0000000619a47c23 */ /* 0x100fe200080108cc */
[----:B------:R-:W-:Y:S01]  /*5f50*/  FFMA.FTZ R165, R51, UR6, -R204 ;  /* 0x0000000633a57c23 */ /* 0x000fe200080108cc */
[----:B------:R-:W-:Y:S01]  /*5f60*/  LOP3.LUT R9, R19, R10, R32, 0x96, !PT ;  /* 0x0000000a13097212 */ /* 0x000fe200078e9620 */
[----:B------:R-:W1:Y:S01]  /*5f70*/  MUFU.EX2 R158, R158 ;  /* 0x0000009e009e7308 */ /* 0x000e620000000800 */
[----:B------:R-:W-:Y:S01]  /*5f80*/  LOP3.LUT R10, R18, 0xffff, RZ, 0xc0, !PT ;  /* 0x0000ffff120a7812 */ /* 0x000fe200078ec0ff */
[----:B------:R-:W-:Y:S01]  /*5f90*/  FFMA.FTZ R160, R49, UR6, -R204 ;  /* 0x0000000631a07c23 */ /* 0x000fe200080108cc */
[----:B------:R-:W-:Y:S01]  /*5fa0*/  SHF.R.U32.HI R14, RZ, 0x10, R18 ;  /* 0x00000010ff0e7819 */ /* 0x000fe20000011612 */
[----:B------:R-:W-:Y:S01]  /*5fb0*/  FFMA.FTZ R159, R47, UR6, -R204 ;  /* 0x000000062f9f7c23 */ /* 0x000fe200080108cc */
[----:B------:R-:W-:Y:S01]  /*5fc0*/  SHF.R.U32.HI R97, RZ, 0x10, R9 ;  /* 0x00000010ff617819 */ /* 0x000fe20000011609 */
[--C-:B------:R-:W-:Y:S01]  /*5fd0*/  FFMA.FTZ R157, R20, UR6, -R225.reuse ;  /* 0x00000006149d7c23 */ /* 0x100fe200080108e1 */
[----:B------:R-:W-:Y:S01]  /*5fe0*/  SHF.R.U32.HI R7, RZ, 0x8, R10 ;  /* 0x00000008ff077819 */ /* 0x000fe2000001160a */
[----:B------:R-:W-:Y:S01]  /*5ff0*/  MUFU.EX2 R164, R164 ;  /* 0x000000a400a47308 */ /* 0x000fe20000000800 */
[----:B------:R-:W-:Y:S01]  /*6000*/  LOP3.LUT R10, R14, 0xff, RZ, 0xc0, !PT ;  /* 0x000000ff0e0a7812 */ /* 0x000fe200078ec0ff */
[----:B------:R-:W-:Y:S01]  /*6010*/  FFMA.FTZ R154, R12, UR6, -R225 ;  /* 0x000000060c9a7c23 */ /* 0x000fe200080108e1 */
[----:B------:R-:W-:Y:S01]  /*6020*/  SHF.R.U32.HI R14, RZ, 0x18, R9 ;  /* 0x00000018ff0e7819 */ /* 0x000fe20000011609 */
[--C-:B------:R-:W-:Y:S01]  /*6030*/  FFMA.FTZ R152, R15, UR6, -R204.reuse ;  /* 0x000000060f987c23 */ /* 0x100fe200080108cc */
[----:B------:R-:W-:Y:S01]  /*6040*/  LOP3.LUT R97, R97, 0xff, RZ, 0xc0, !PT ;  /* 0x000000ff61617812 */ /* 0x000fe200078ec0ff */
[----:B------:R-:W-:Y:S01]  /*6050*/  FFMA.FTZ R135, R23, UR6, -R204 ;  /* 0x0000000617877c23 */ /* 0x000fe200080108cc */
[----:B------:R-:W-:Y:S01]  /*6060*/  LOP3.LUT R0, R18, 0xff, RZ, 0xc0, !PT ;  /* 0x000000ff12007812 */ /* 0x000fe200078ec0ff */
[----:B------:R-:W2:Y:S01]  /*6070*/  MUFU.EX2 R165, R165 ;  /* 0x000000a500a57308 */ /* 0x000ea20000000800 */
[----:B------:R-:W-:Y:S01]  /*6080*/  PRMT R97, R97, 0x5410, R14 ;  /* 0x0000541061617816 */ /* 0x000fe2000000000e */
[--C-:B------:R-:W-:Y:S01]  /*6090*/  FFMA.FTZ R156, R13, UR6, -R204.reuse ;  /* 0x000000060d9c7c23 */ /* 0x100fe200080108cc */
[----:B------:R-:W-:Y:S01]  /*60a0*/  PRMT R7, R0, 0x5410, R7 ;  /* 0x0000541000077816 */ /* 0x000fe20000000007 */
[----:B------:R-:W-:Y:S01]  /*60b0*/  FFMA.FTZ R155, R21, UR6, -R204 ;  /* 0x00000006159b7c23 */ /* 0x000fe200080108cc */
[----:B------:R-:W-:Y:S01]  /*60c0*/  SHF.R.U32.HI R99, RZ, 0x18, R18 ;  /* 0x00000018ff637819 */ /* 0x000fe20000011612 */
[----:B------:R-:W3:Y:S01]  /*60d0*/  LDSM.16.MT88.4 R48, [R190+0xe000] ;  /* 0x00e00000be30783b */ /* 0x000ee20000004200 */
[--C-:B------:R-:W-:Y:S01]  /*60e0*/  HSET2.LE.AND R97, R97, R170.reuse, PT ;  /* 0x000000aa61617233 */ /* 0x100fe20003803000 */
[----:B------:R-:W-:Y:S01]  /*60f0*/  MUFU.EX2 R163, R163 ;  /* 0x000000a300a37308 */ /* 0x000fe20000000800 */
[--C-:B------:R-:W-:Y:S01]  /*6100*/  HSET2.LE.AND R98, R7, R170.reuse, PT ;  /* 0x000000aa07627233 */ /* 0x100fe20003803000 */
[----:B------:R-:W-:Y:S01]  /*6110*/  LDSM.16.MT88.4 R12, [R188+0xc800] ;  /* 0x00c80000bc0c783b */ /* 0x000fe20000004200 */
[----:B------:R-:W-:Y:S01]  /*6120*/  LOP3.LUT R18, R9, 0xffff, RZ, 0xc0, !PT ;  /* 0x0000ffff09127812 */ /* 0x000fe200078ec0ff */
[--C-:B------:R-:W-:Y:S01]  /*6130*/  FFMA.FTZ R174, R139, UR6, -R204.reuse ;  /* 0x000000068bae7c23 */ /* 0x100fe200080108cc */
[----:B-1----:R-:W-:Y:S01]  /*6140*/  F2FP.F16.F32.PACK_AB R7, R158, R161 ;  /* 0x000000a19e07723e */ /* 0x002fe200000000ff */
[----:B------:R-:W-:Y:S01]  /*6150*/  LDSM.16.MT88.4 R24, [R190+0xc800] ;  /* 0x00c80000be18783b */ /* 0x000fe20000004200 */
[----:B------:R-:W-:Y:S01]  /*6160*/  LOP3.LUT R5, R9, 0xff, RZ, 0xc0, !PT ;  /* 0x000000ff09057812 */ /* 0x000fe200078ec0ff */
[----:B------:R-:W1:Y:S01]  /*6170*/  MUFU.EX2 R162, R162 ;  /* 0x000000a200a27308 */ /* 0x000e620000000800 */
[----:B--2---:R-:W-:Y:S01]  /*6180*/  F2FP.F16.F32.PACK_AB R0, R165, R164 ;  /* 0x000000a4a500723e */ /* 0x004fe200000000ff */
[----:B------:R-:W-:Y:S01]  /*6190*/  FFMA.FTZ R171, R137, UR6, -R204 ;  /* 0x0000000689ab7c23 */ /* 0x000fe200080108cc */
[----:B------:R-:W-:Y:S01]  /*61a0*/  SHF.R.U32.HI R18, RZ, 0x8, R18 ;  /* 0x00000008ff127819 */ /* 0x000fe20000011612 */
[----:B------:R-:W-:Y:S01]  /*61b0*/  FFMA.FTZ R173, R35, UR6, -R204 ;  /* 0x0000000623ad7c23 */ /* 0x000fe200080108cc */
[----:B------:R-:W-:Y:S01]  /*61c0*/  LOP3.LUT R97, R97, R0, RZ, 0xc0, !PT ;  /* 0x0000000061617212 */ /* 0x000fe200078ec0ff */
[----:B------:R-:W-:Y:S01]  /*61d0*/  VIADD R0, R220, 0x1715609d ;  /* 0x1715609ddc007836 */ /* 0x000fe20000000000 */
[----:B------:R-:W-:Y:S01]  /*61e0*/  LOP3.LUT R98, R98, R7, RZ, 0xc0, !PT ;  /* 0x0000000762627212 */ /* 0x000fe200078ec0ff */
[----:B------:R-:W-:Y:S01]  /*61f0*/  MUFU.EX2 R160, R160 ;  /* 0x000000a000a07308 */ /* 0x000fe20000000800 */
[----:B------:R-:W-:Y:S01]  /*6200*/  PRMT R5, R5, 0x5410, R18 ;  /* 0x0000541005057816 */ /* 0x000fe20000000012 */
[----:B------:R-:W-:Y:S01]  /*6210*/  FFMA.FTZ R227, R206, UR6, -R225 ;  /* 0x00000006cee37c23 */ /* 0x000fe200080108e1 */
[----:B------:R-:W-:Y:S01]  /*6220*/  LOP3.LUT R6, R11, R16, R0, 0x96, !PT ;  /* 0x000000100b067212 */ /* 0x000fe200078e9600 */
[----:B------:R-:W-:Y:S01]  /*6230*/  FADD.FTZ R165, R164, R165 ;  /* 0x000000a5a4a57221 */ /* 0x000fe20000010000 */
[----:B------:R-:W-:Y:S01]  /*6240*/  PRMT R99, R10, 0x5410, R99 ;  /* 0x000054100a637816 */ /* 0x000fe20000000063 */
[----:B------:R-:W-:Y:S01]  /*6250*/  LDSM.16.MT88.4 R16, [R192+0xc800] ;  /* 0x00c80000c010783b */ /* 0x000fe20000004200 */
[----:B------:R-:W-:Y:S01]  /*6260*/  HSET2.LE.AND R96, R5, R170, PT ;  /* 0x000000aa05607233 */ /* 0x000fe20003803000 */
[----:B------:R-:W-:Y:S01]  /*6270*/  IMAD.WIDE.U32 R6, R6, -0x2daee0ad, RZ ;  /* 0xd2511f5306067825 */ /* 0x000fe200078e00ff */
[----:B------:R-:W2:Y:S01]  /*6280*/  MUFU.EX2 R159, R159 ;  /* 0x0000009f009f7308 */ /* 0x000ea20000000800 */
[----:B-1----:R-:W-:-:S02]  /*6290*/  F2FP.F16.F32.PACK_AB R5, R162, R163 ;  /* 0x000000a3a205723e */ /* 0x002fc400000000ff */
[----:B------:R-:W-:Y:S01]  /*62a0*/  FADD.FTZ R162, R163, R162 ;  /* 0x000000a2a3a27221 */ /* 0x000fe20000010000 */
[----:B------:R-:W-:Y:S02]  /*62b0*/  HSET2.LE.AND R99, R99, R170, PT ;  /* 0x000000aa63637233 */ /* 0x000fe40003803000 */
[C---:B------:R-:W-:Y:S01]  /*62c0*/  LOP3.LUT R4, R6.reuse, 0xffff, RZ, 0xc0, !PT ;  /* 0x0000ffff06047812 */ /* 0x040fe200078ec0ff */
[----:B------:R-:W-:Y:S01]  /*62d0*/  FADD.FTZ R161, R161, R162 ;  /* 0x000000a2a1a17221 */ /* 0x000fe20000010000 */
[----:B------:R-:W-:Y:S01]  /*62e0*/  LOP3.LUT R11, R6, 0xff, RZ, 0xc0, !PT ;  /* 0x000000ff060b7812 */ /* 0x000fe200078ec0ff */
[----:B------:R-:W-:Y:S01]  /*62f0*/  MUFU.EX2 R157, R157 ;  /* 0x0000009d009d7308 */ /* 0x000fe20000000800 */
[----:B------:R-:W-:Y:S01]  /*6300*/  SHF.R.U32.HI R4, RZ, 0x8, R4 ;  /* 0x00000008ff047819 */ /* 0x000fe20000011604 */
[----:B------:R-:W-:Y:S01]  /*6310*/  FADD.FTZ R158, R158, R161 ;  /* 0x000000a19e9e7221 */ /* 0x000fe20000010000 */
[----:B------:R-:W-:Y:S02]  /*6320*/  LOP3.LUT R9, R7, R8, R205, 0x96, !PT ;  /* 0x0000000807097212 */ /* 0x000fe400078e96cd */
[----:B------:R-:W-:-:S02]  /*6330*/  LOP3.LUT R96, R96, R5, RZ, 0xc0, !PT ;  /* 0x0000000560607212 */ /* 0x000fc400078ec0ff */
[--C-:B------:R-:W-:Y:S01]  /*6340*/  SHF.R.U32.HI R147, RZ, 0x10, R6.reuse ;  /* 0x00000010ff937819 */ /* 0x100fe20000011606 */
[----:B------:R-:W-:Y:S01]  /*6350*/  MUFU.EX2 R154, R154 ;  /* 0x0000009a009a7308 */ /* 0x000fe20000000800 */
[----:B------:R-:W-:Y:S02]  /*6360*/  SHF.R.U32.HI R8, RZ, 0x18, R6 ;  /* 0x00000018ff087819 */ /* 0x000fe40000011606 */
[----:B------:R-:W-:Y:S02]  /*6370*/  PRMT R11, R11, 0x5410, R4 ;  /* 0x000054100b0b7816 */ /* 0x000fe40000000004 */
[----:B------:R-:W1:Y:S01]  /*6380*/  LDSM.16.MT88.4 R4, [R189+0xc800] ;  /* 0x00c80000bd04783b */ /* 0x000e620000004200 */
[----:B--2---:R-:W-:Y:S01]  /*6390*/  F2FP.F16.F32.PACK_AB R10, R159, R160 ;  /* 0x000000a09f0a723e */ /* 0x004fe200000000ff */
[----:B------:R-:W-:Y:S01]  /*63a0*/  FADD.FTZ R160, R160, R165 ;  /* 0x000000a5a0a07221 */ /* 0x000fe20000010000 */
[----:B------:R-:W-:Y:S01]  /*63b0*/  MUFU.EX2 R153, R153 ;  /* 0x0000009900997308 */ /* 0x000fe20000000800 */
[----:B------:R-:W-:-:S02]  /*63c0*/  LOP3.LUT R22, R9, 0xffff, RZ, 0xc0, !PT ;  /* 0x0000ffff09167812 */ /* 0x000fc400078ec0ff */
[----:B------:R-:W-:Y:S01]  /*63d0*/  LOP3.LUT R99, R99, R10, RZ, 0xc0, !PT ;  /* 0x0000000a63637212 */ /* 0x000fe200078ec0ff */
[----:B------:R-:W-:Y:S01]  /*63e0*/  FADD.FTZ R159, R159, R160 ;  /* 0x000000a09f9f7221 */ /* 0x000fe20000010000 */
[--C-:B------:R-:W-:Y:S02]  /*63f0*/  SHF.R.U32.HI R145, RZ, 0x10, R9.reuse ;  /* 0x00000010ff917819 */ /* 0x100fe40000011609 */
[----:B------:R-:W-:Y:S01]  /*6400*/  LOP3.LUT R10, R9, 0xff, RZ, 0xc0, !PT ;  /* 0x000000ff090a7812 */ /* 0x000fe200078ec0ff */
[----:B------:R-:W2:Y:S01]  /*6410*/  MUFU.EX2 R134, R134 ;  /* 0x0000008600867308 */ /* 0x000ea20000000800 */
[----:B------:R-:W-:Y:S01]  /*6420*/  SHF.R.U32.HI R21, RZ, 0x8, R22 ;  /* 0x00000008ff157819 */ /* 0x000fe20000011616 */
[----:B------:R-:W-:Y:S01]  /*6430*/  HMMA.16816.F32 R112, R96, R108, RZ ;  /* 0x0000006c6070723c */ /* 0x000fe200000018ff */
[----:B------:R-:W-:Y:S02]  /*6440*/  LOP3.LUT R147, R147, 0xff, RZ, 0xc0, !PT ;  /* 0x000000ff93937812 */ /* 0x000fe400078ec0ff */
[----:B------:R-:W-:-:S02]  /*6450*/  SHF.R.U32.HI R20, RZ, 0x18, R9 ;  /* 0x00000018ff147819 */ /* 0x000fc40000011609 */
[----:B------:R-:W-:Y:S01]  /*6460*/  LOP3.LUT R145, R145, 0xff, RZ, 0xc0, !PT ;  /* 0x000000ff91917812 */ /* 0x000fe200078ec0ff */
[----:B------:R-:W-:Y:S01]  /*6470*/  MUFU.EX2 R152, R152 ;  /* 0x0000009800987308 */ /* 0x000fe20000000800 */
[C---:B------:R-:W-:Y:S01]  /*6480*/  HMMA.16816.F32 R108, R96.reuse, R110, RZ ;  /* 0x0000006e606c723c */ /* 0x040fe200000018ff */
[----:B------:R-:W-:Y:S02]  /*6490*/  PRMT R21, R10, 0x5410, R21 ;  /* 0x000054100a157816 */ /* 0x000fe40000000015 */
[----:B------:R-:W-:Y:S02]  /*64a0*/  PRMT R147, R147, 0x5410, R8 ;  /* 0x0000541093937816 */ /* 0x000fe40000000008 */
[----:B------:R-:W-:Y:S01]  /*64b0*/  PRMT R145, R145, 0x5410, R20 ;  /* 0x0000541091917816 */ /* 0x000fe20000000014 */
[----:B------:R-:W-:Y:S01]  /*64c0*/  HMMA.16816.F32 R104, R96, R100, RZ ;  /* 0x000000646068723c */ /* 0x000fe200000018ff */
[----:B------:R-:W4:Y:S01]  /*64d0*/  MUFU.EX2 R135, R135 ;  /* 0x0000008700877308 */ /* 0x000f220000000800 */
[----:B------:R-:W-:-:S02]  /*64e0*/  HSET2.LE.AND R11, R11, R170, PT ;  /* 0x000000aa0b0b7233 */ /* 0x000fc40003803000 */
[--C-:B------:R-:W-:Y:S02]  /*64f0*/  HSET2.LE.AND R144, R21, R170.reuse, PT ;  /* 0x000000aa15907233 */ /* 0x100fe40003803000 */
[----:B--2---:R-:W-:Y:S01]  /*6500*/  F2FP.F16.F32.PACK_AB R146, R134, R153 ;  /* 0x000000998692723e */ /* 0x004fe200000000ff */
[C---:B------:R-:W-:Y:S01]  /*6510*/  HMMA.16816.F32 R100, R96.reuse, R102, RZ ;  /* 0x000000666064723c */ /* 0x040fe200000018ff */
[--C-:B------:R-:W-:Y:S01]  /*6520*/  HSET2.LE.AND R147, R147, R170.reuse, PT ;  /* 0x000000aa93937233 */ /* 0x100fe20003803000 */
[----:B------:R-:W-:Y:S01]  /*6530*/  MUFU.EX2 R156, R156 ;  /* 0x0000009c009c7308 */ /* 0x000fe20000000800 */
[C---:B------:R-:W-:Y:S01]  /*6540*/  F2FP.F16.F32.PACK_AB R21, R154.reuse, R157 ;  /* 0x0000009d9a15723e */ /* 0x040fe200000000ff */
[----:B------:R-:W-:Y:S01]  /*6550*/  FADD.FTZ R157, R157, R158 ;  /* 0x0000009e9d9d7221 */ /* 0x000fe20000010000 */
[----:B------:R-:W-:Y:S01]  /*6560*/  HSET2.LE.AND R145, R145, R170, PT ;  /* 0x000000aa91917233 */ /* 0x000fe20003803000 */
[C---:B------:R-:W-:Y:S01]  /*6570*/  HMMA.16816.F32 R128, R96.reuse, R124, RZ ;  /* 0x0000007c6080723c */ /* 0x040fe200000018ff */
[----:B------:R-:W-:Y:S01]  /*6580*/  LOP3.LUT R146, R11, R146, RZ, 0xc0, !PT ;  /* 0x000000920b927212 */ /* 0x000fe200078ec0ff */
[----:B------:R-:W-:Y:S01]  /*6590*/  FADD.FTZ R154, R154, R157 ;  /* 0x0000009d9a9a7221 */ /* 0x000fe20000010000 */
[----:B------:R-:W2:Y:S01]  /*65a0*/  LDSM.16.MT88.4 R8, [R192+0xe800] ;  /* 0x00e80000c008783b */ /* 0x000ea20000004200 */
[----:B------:R-:W5:Y:S01]  /*65b0*/  MUFU.EX2 R155, R155 ;  /* 0x0000009b009b7308 */ /* 0x000f620000000800 */
[----:B----4-:R-:W-:Y:S01]  /*65c0*/  F2FP.F16.F32.PACK_AB R20, R135, R152 ;  /* 0x000000988714723e */ /* 0x010fe200000000ff */
[----:B------:R-:W-:Y:S01]  /*65d0*/  HMMA.16816.F32 R124, R96, R126, RZ ;  /* 0x0000007e607c723c */ /* 0x000fe200000018ff */
[----:B------:R-:W-:Y:S01]  /*65e0*/  LOP3.LUT R144, R144, R21, RZ, 0xc0, !PT ;  /* 0x0000001590907212 */ /* 0x000fe200078ec0ff */
[----:B------:R-:W-:Y:S01]  /*65f0*/  FADD.FTZ R153, R153, R154 ;  /* 0x0000009a99997221 */ /* 0x000fe20000010000 */
[----:B------:R-:W-:-:S02]  /*6600*/  LOP3.LUT R147, R147, R20, RZ, 0xc0, !PT ;  /* 0x0000001493937212 */ /* 0x000fc400078ec0ff */
[----:B------:R-:W4:Y:S01]  /*6610*/  LDSM.16.MT88.4 R20, [R190+0xe800] ;  /* 0x00e80000be14783b */ /* 0x000f220000004200 */
[----:B------:R-:W-:Y:S01]  /*6620*/  HMMA.16816.F32 R120, R96, R116, RZ ;  /* 0x000000746078723c */ /* 0x000fe200000018ff */
[----:B------:R-:W-:Y:S01]  /*6630*/  MUFU.EX2 R174, R174 ;  /* 0x000000ae00ae7308 */ /* 0x000fe20000000800 */
[----:B------:R-:W-:-:S04]  /*6640*/  FADD.FTZ R153, R134, R153 ;  /* 0x0000009986997221 */ /* 0x000fc80000010000 */
[C---:B------:R-:W-:Y:S01]  /*6650*/  HMMA.16816.F32 R36, R96.reuse, R40, RZ ;  /* 0x000000286024723c */ /* 0x040fe200000018ff */
[----:B-----5:R-:W-:Y:S02]  /*6660*/  F2FP.F16.F32.PACK_AB R92, R155, R156 ;  /* 0x0000009c9b5c723e */ /* 0x020fe400000000ff */
[----:B------:R-:W5:Y:S01]  /*6670*/  MUFU.EX2 R171, R171 ;  /* 0x000000ab00ab7308 */ /* 0x000f620000000800 */
[----:B------:R-:W-:Y:S02]  /*6680*/  FADD.FTZ R156, R156, R159 ;  /* 0x0000009f9c9c7221 */ /* 0x000fe40000010000 */
[----:B------:R-:W-:Y:S01]  /*6690*/  HMMA.16816.F32 R40, R96, R42, RZ ;  /* 0x0000002a6028723c */ /* 0x000fe200000018ff */
[----:B------:R-:W-:Y:S01]  /*66a0*/  LOP3.LUT R145, R145, R92, RZ, 0xc0, !PT ;  /* 0x0000005c91917212 */ /* 0x000fe200078ec0ff */
[----:B------:R-:W-:-:S04]  /*66b0*/  FADD.FTZ R155, R155, R156 ;  /* 0x0000009c9b9b7221 */ /* 0x000fc80000010000 */
[----:B---3--:R-:W-:Y:S01]  /*66c0*/  HMMA.16816.F32 R44, R96, R48, RZ ;  /* 0x00000030602c723c */ /* 0x008fe200000018ff */
[----:B------:R-:W-:Y:S01]  /*66d0*/  MUFU.EX2 R173, R173 ;  /* 0x000000ad00ad7308 */ /* 0x000fe20000000800 */
[----:B------:R-:W-:-:S04]  /*66e0*/  FADD.FTZ R152, R152, R155 ;  /* 0x0000009b98987221 */ /* 0x000fc80000010000 */
[C---:B-1----:R-:W-:Y:S01]  /*66f0*/  HMMA.16816.F32 R112, R144.reuse, R4, R112 ;  /* 0x000000049070723c */ /* 0x042fe20000001870 */
[----:B------:R-:W-:Y:S02]  /*6700*/  FADD.FTZ R135, R135, R152 ;  /* 0x0000009887877221 */ /* 0x000fe40000010000 */
[----:B------:R-:W-:Y:S03]  /*6710*/  MUFU.EX2 R227, R227 ;  /* 0x000000e300e37308 */ /* 0x000fe60000000800 */
[----:B------:R-:W-:Y:S01]  /*6720*/  HMMA.16816.F32 R108, R144, R6, R108 ;  /* 0x00000006906c723c */ /* 0x000fe2000000186c */
[----:B------:R-:W1:Y:S05]  /*6730*/  LDSM.16.MT88.4 R4, [R188+0xe800] ;  /* 0x00e80000bc04783b */ /* 0x000e6a0000004200 */
[C---:B------:R-:W-:Y:S06]  /*6740*/  HMMA.16816.F32 R60, R96.reuse, R64, RZ ;  /* 0x00000040603c723c */ /* 0x040fec00000018ff */
[----:B------:R-:W-:Y:S06]  /*6750*/  HMMA.16816.F32 R64, R96, R66, RZ ;  /* 0x000000426040723c */ /* 0x000fec00000018ff */
[C---:B------:R-:W-:Y:S06]  /*6760*/  HMMA.16816.F32 R104, R144.reuse, R12, R104 ;  /* 0x0000000c9068723c */ /* 0x040fec0000001868 */
[C---:B------:R-:W-:Y:S01]  /*6770*/  HMMA.16816.F32 R100, R144.reuse, R14, R100 ;  /* 0x0000000e9064723c */ /* 0x040fe20000001864 */
[----:B------:R-:W3:Y:S05]  /*6780*/  LDSM.16.MT88.4 R12, [R192+0x10800] ;  /* 0x01080000c00c783b */ /* 0x000eea0000004200 */
[C---:B------:R-:W-:Y:S06]  /*6790*/  HMMA.16816.F32 R128, R144.reuse, R16, R128 ;  /* 0x000000109080723c */ /* 0x040fec0000001880 */
[C---:B------:R-:W-:Y:S01]  /*67a0*/  HMMA.16816.F32 R124, R144.reuse, R18, R124 ;  /* 0x00000012907c723c */ /* 0x040fe2000000187c */
[----:B------:R-:W5:Y:S05]  /*67b0*/  LDSM.16.MT88.4 R16, [R189+0xe800] ;  /* 0x00e80000bd10783b */ /* 0x000f6a0000004200 */
[C---:B------:R-:W-:Y:S06]  /*67c0*/  HMMA.16816.F32 R120, R144.reuse, R24, R120 ;  /* 0x000000189078723c */ /* 0x040fec0000001878 */
[----:B--2---:R-:W-:Y:S01]  /*67d0*/  HMMA.16816.F32 R36, R144, R8, R36 ;  /* 0x000000089024723c */ /* 0x004fe20000001824 */
[----:B------:R-:W-:-:S05]  /*67e0*/  IMAD.WIDE.U32 R24, R169, -0x326172a9, RZ ;  /* 0xcd9e8d57a9187825 */ /* 0x000fca00078e00ff */
[----:B------:R-:W-:Y:S01]  /*67f0*/  HMMA.16816.F32 R40, R144, R10, R40 ;  /* 0x0000000a9028723c */ /* 0x000fe20000001828 */
[----:B------:R-:W2:Y:S01]  /*6800*/  LDSM.16.MT88.4 R8, [R190+0x10800] ;  /* 0x01080000be08783b */ /* 0x000ea20000004200 */
[----:B------:R-:W-:Y:S01]  /*6810*/  LOP3.LUT R168, R25, R172, R168, 0x96, !PT ;  /* 0x000000ac19a87212 */ /* 0x000fe200078e96a8 */
[----:B------:R-:W-:-:S03]  /*6820*/  FFMA.FTZ R172, R33, UR6, -R204 ;  /* 0x0000000621ac7c23 */ /* 0x000fc600080108cc */
[----:B----4-:R-:W-:Y:S01]  /*6830*/  HMMA.16816.F32 R44, R144, R20, R44 ;  /* 0x00000014902c723c */ /* 0x010fe2000000182c */
[----:B------:R-:W-:Y:S02]  /*6840*/  IMAD.WIDE.U32 R168, R168, -0x2daee0ad, RZ ;  /* 0xd2511f53a8a87825 */ /* 0x000fe400078e00ff */
[----:B------:R-:W-:Y:S03]  /*6850*/  MUFU.EX2 R172, R172 ;  /* 0x000000ac00ac7308 */ /* 0x000fe60000000800 */
[----:B------:R-:W-:Y:S01]  /*6860*/  HMMA.16816.F32 R68, R96, R72, RZ ;  /* 0x000000486044723c */ /* 0x000fe200000018ff */
[----:B------:R-:W-:Y:S01]  /*6870*/  LOP3.LUT R20, R151, R24, R167, 0x96, !PT ;  /* 0x0000001897147212 */ /* 0x000fe200078e96a7 */
[----:B------:R-:W-:Y:S01]  /*6880*/  FFMA.FTZ R167, R140, UR6, -R225 ;  /* 0x000000068ca77c23 */ /* 0x000fe200080108e1 */
[----:B------:R-:W-:Y:S01]  /*6890*/  LOP3.LUT R149, R169, R166, R149, 0x96, !PT ;  /* 0x000000a6a9957212 */ /* 0x000fe200078e9695 */
[--C-:B------:R-:W-:Y:S01]  /*68a0*/  FFMA.FTZ R166, R148, UR6, -R225.reuse ;  /* 0x0000000694a67c23 */ /* 0x100fe200080108e1 */
[----:B------:R-:W-:Y:S01]  /*68b0*/  FFMA.FTZ R169, R136, UR6, -R225 ;  /* 0x0000000688a97c23 */ /* 0x000fe200080108e1 */
[----:B------:R-:W-:Y:S01]  /*68c0*/  IMAD.WIDE.U32 R20, R20, -0x2daee0ad, RZ ;  /* 0xd2511f5314147825 */ /* 0x000fe200078e00ff */
[----:B-1----:R-:W-:Y:S01]  /*68d0*/  HMMA.16816.F32 R60, R144, R4, R60 ;  /* 0x00000004903c723c */ /* 0x002fe2000000183c */
[----:B------:R-:W-:Y:S02]  /*68e0*/  MUFU.EX2 R167, R167 ;  /* 0x000000a700a77308 */ /* 0x000fe40000000800 */
[----:B------:R-:W-:Y:S01]  /*68f0*/  IMAD.WIDE.U32 R236, R149, -0x326172a9, RZ ;  /* 0xcd9e8d5795ec7825 */ /* 0x000fe200078e00ff */
[----:B------:R-:W-:-:S03]  /*6900*/  LOP3.LUT R230, R21, R168, R143, 0x96, !PT ;  /* 0x000000a815e67212 */ /* 0x000fc600078e968f */
[----:B------:R-:W-:Y:S01]  /*6910*/  FFMA.FTZ R168, R138, UR6, -R225 ;  /* 0x000000068aa87c23 */ /* 0x000fe200080108e1 */
[----:B------:R-:W-:Y:S01]  /*6920*/  HMMA.16816.F32 R64, R144, R6, R64 ;  /* 0x000000069040723c */ /* 0x000fe20000001840 */
[----:B------:R-:W1:Y:S01]  /*6930*/  LDSM.16.MT88.4 R4, [R189+0x10800] ;  /* 0x01080000bd04783b */ /* 0x000e620000004200 */
[----:B------:R-:W-:Y:S01]  /*6940*/  LOP3.LUT R142, R237, R150, R142, 0x96, !PT ;  /* 0x00000096ed8e7212 */ /* 0x000fe200078e968e */
[----:B------:R-:W-:Y:S01]  /*6950*/  IMAD.WIDE.U32 R230, R230, -0x326172a9, RZ ;  /* 0xcd9e8d57e6e67825 */ /* 0x000fe200078e00ff */
[----:B------:R-:W4:Y:S01]  /*6960*/  MUFU.EX2 R166, R166 ;  /* 0x000000a600a67308 */ /* 0x000f220000000800 */
[----:B------:R-:W-:Y:S01]  /*6970*/  LDSM.16.MT88.4 R148, [R188+0x10800] ;  /* 0x01080000bc94783b */ /* 0x000fe20000004200 */
[C---:B------:R-:W-:Y:S01]  /*6980*/  HMMA.16816.F32 R52, R96.reuse, R56, RZ ;  /* 0x000000386034723c */ /* 0x040fe200000018ff */
[----:B------:R-:W-:Y:S01]  /*6990*/  IMAD.WIDE.U32 R142, R142, -0x2daee0ad, RZ ;  /* 0xd2511f538e8e7825 */ /* 0x000fe200078e00ff */
[----:B------:R-:W-:Y:S01]  /*69a0*/  LOP3.LUT R236, R231, R236, R141, 0x96, !PT ;  /* 0x000000ece7ec7212 */ /* 0x000fe200078e968d */
[----:B------:R-:W-:Y:S03]  /*69b0*/  LDSM.16.MT88.4 R136, [R189+0xd000] ;  /* 0x00d00000bd88783b */ /* 0x000fe60000004200 */
[C---:B------:R-:W-:Y:S01]  /*69c0*/  HMMA.16816.F32 R76, R96.reuse, R80, RZ ;  /* 0x00000050604c723c */ /* 0x040fe200000018ff */
[----:B------:R-:W-:Y:S01]  /*69d0*/  IMAD.WIDE.U32 R236, R236, -0x2daee0ad, RZ ;  /* 0xd2511f53ecec7825 */ /* 0x000fe200078e00ff */
[----:B------:R-:W-:Y:S01]  /*69e0*/  LOP3.LUT R238, R143, R20, R34, 0x96, !PT ;  /* 0x000000148fee7212 */ /* 0x000fe200078e9622 */
[----:B------:R-:W-:Y:S03]  /*69f0*/  MUFU.EX2 R168, R168 ;  /* 0x000000a800a87308 */ /* 0x000fe60000000800 */
[----:B------:R-:W-:Y:S01]  /*6a00*/  HMMA.16816.F32 R72, R96, R74, RZ ;  /* 0x0000004a6048723c */ /* 0x000fe200000018ff */
[----:B------:R-:W-:-:S04]  /*6a10*/  IMAD.WIDE.U32 R238, R238, -0x326172a9, RZ ;  /* 0xcd9e8d57eeee7825 */ /* 0x000fc800078e00ff */
[----:B------:R-:W4:Y:S01]  /*6a20*/  MUFU.EX2 R169, R169 ;  /* 0x000000a900a97308 */ /* 0x000f220000000800 */
[C---:B------:R-:W-:Y:S06]  /*6a30*/  HMMA.16816.F32 R84, R96.reuse, R88, RZ ;  /* 0x000000586054723c */ /* 0x040fec00000018ff */
[C---:B------:R-:W-:Y:S06]  /*6a40*/  HMMA.16816.F32 R80, R96.reuse, R82, RZ ;  /* 0x000000526050723c */ /* 0x040fec00000018ff */
[----:B------:R-:W-:Y:S06]  /*6a50*/  HMMA.16816.F32 R88, R96, R90, RZ ;  /* 0x0000005a6058723c */ /* 0x000fec00000018ff */
[C---:B---3--:R-:W-:Y:S06]  /*6a60*/  HMMA.16816.F32 R68, R144.reuse, R12, R68 ;  /* 0x0000000c9044723c */ /* 0x048fec0000001844 */
[----:B-----5:R-:W-:Y:S01]  /*6a70*/  HMMA.16816.F32 R52, R144, R16, R52 ;  /* 0x000000109034723c */ /* 0x020fe20000001834 */
[----:B------:R-:W-:-:S02]  /*6a80*/  LOP3.LUT R12, R237, R142, R133, 0x96, !PT ;  /* 0x0000008eed0c7212 */ /* 0x000fc400078e9685 */
[----:B------:R-:W-:Y:S03]  /*6a90*/  LDSM.16.MT88.4 R140, [R192+0xd000] ;  /* 0x00d00000c08c783b */ /* 0x000fe60000004200 */
[----:B------:R-:W-:Y:S01]  /*6aa0*/  HMMA.16816.F32 R116, R96, R118, RZ ;  /* 0x000000766074723c */ /* 0x000fe200000018ff */
[----:B------:R-:W-:-:S05]  /*6ab0*/  IMAD.WIDE.U32 R16, R12, -0x326172a9, RZ ;  /* 0xcd9e8d570c107825 */ /* 0x000fca00078e00ff */
[----:B--2---:R-:W-:Y:S01]  /*6ac0*/  HMMA.16816.F32 R76, R144, R8, R76 ;  /* 0x00000008904c723c */ /* 0x004fe2000000184c */
[----:B------:R-:W-:Y:S02]  /*6ad0*/  SHF.R.U32.HI R13, RZ, 0x18, R16 ;  /* 0x00000018ff0d7819 */ /* 0x000fe40000011610 */
[----:B------:R-:W-:Y:S02]  /*6ae0*/  LOP3.LUT R12, R17, R238, R32, 0x96, !PT ;  /* 0x000000ee110c7212 */ /* 0x000fe400078e9620 */
[----:B------:R-:W-:Y:S01]  /*6af0*/  LDSM.16.MT88.4 R32, [R188+0xd000] ;  /* 0x00d00000bc20783b */ /* 0x000fe20000004200 */
[----:B------:R-:W-:Y:S01]  /*6b00*/  HMMA.16816.F32 R56, R96, R58, RZ ;  /* 0x0000003a6038723c */ /* 0x000fe200000018ff */
[----:B------:R-:W-:Y:S02]  /*6b10*/  SHF.R.U32.HI R8, RZ, 0x10, R16 ;  /* 0x00000010ff087819 */ /* 0x000fe40000011610 */
[----:B------:R-:W-:Y:S02]  /*6b20*/  SHF.R.U32.HI R25, RZ, 0x10, R12 ;  /* 0x00000010ff197819 */ /* 0x000fe4000001160c */
[----:B------:R-:W-:Y:S01]  /*6b30*/  LOP3.LUT R8, R8, 0xff, RZ, 0xc0, !PT ;  /* 0x000000ff08087812 */ /* 0x000fe200078ec0ff */
[----:B------:R-:W-:Y:S01]  /*6b40*/  HMMA.16816.F32 R72, R144, R14, R72 ;  /* 0x0000000e9048723c */ /* 0x000fe20000001848 */
[----:B------:R-:W-:-:S02]  /*6b50*/  LOP3.LUT R25, R25, 0xff, RZ, 0xc0, !PT ;  /* 0x000000ff19197812 */ /* 0x000fc400078ec0ff */
[----:B------:R-:W-:-:S03]  /*6b60*/  PRMT R13, R8, 0x5410, R13 ;  /* 0x00005410080d7816 */ /* 0x000fc6000000000d */
[C---:B------:R-:W-:Y:S01]  /*6b70*/  HMMA.16816.F32 R80, R144.reuse, R10, R80 ;  /* 0x0000000a9050723c */ /* 0x040fe20000001850 */
[C---:B------:R-:W-:Y:S01]  /*6b80*/  LOP3.LUT R14, R16.reuse, 0xffff, RZ, 0xc0, !PT ;  /* 0x0000ffff100e7812 */ /* 0x040fe200078ec0ff */
[----:B------:R-:W2:Y:S01]  /*6b90*/  LDSM.16.MT88.4 R8, [R190+0xd000] ;  /* 0x00d00000be08783b */ /* 0x000ea20000004200 */
[----:B------:R-:W-:Y:S02]  /*6ba0*/  LOP3.LUT R15, R16, 0xff, RZ, 0xc0, !PT ;  /* 0x000000ff100f7812 */ /* 0x000fe400078ec0ff */
[----:B------:R-:W-:Y:S01]  /*6bb0*/  SHF.R.U32.HI R14, RZ, 0x8, R14 ;  /* 0x00000008ff0e7819 */ /* 0x000fe2000001160e */
[C---:B-1----:R-:W-:Y:S01]  /*6bc0*/  HMMA.16816.F32 R84, R144.reuse, R4, R84 ;  /* 0x000000049054723c */ /* 0x042fe20000001854 */
[--C-:B------:R-:W-:Y:S02]  /*6bd0*/  HSET2.LE.AND R13, R13, R170.reuse, PT ;  /* 0x000000aa0d0d7233 */ /* 0x100fe40003803000 */
[----:B------:R-:W-:Y:S02]  /*6be0*/  PRMT R15, R15, 0x5410, R14 ;  /* 0x000054100f0f7816 */ /* 0x000fe4000000000e */
[----:B------:R-:W-:Y:S01]  /*6bf0*/  LOP3.LUT R14, R12, 0xffff, RZ, 0xc0, !PT ;  /* 0x0000ffff0c0e7812 */ /* 0x000fe200078ec0ff */
[----:B------:R-:W-:Y:S01]  /*6c00*/  HMMA.16816.F32 R88, R144, R6, R88 ;  /* 0x000000069058723c */ /* 0x000fe20000001858 */
[----:B------:R-:W1:Y:S01]  /*6c10*/  LDSM.16.MT88.4 R4, [R189+0xf000] ;  /* 0x00f00000bd04783b */ /* 0x000e620000004200 */
[----:B------:R-:W-:-:S02]  /*6c20*/  HSET2.LE.AND R15, R15, R170, PT ;  /* 0x000000aa0f0f7233 */ /* 0x000fc40003803000 */
[----:B------:R-:W-:Y:S02]  /*6c30*/  SHF.R.U32.HI R14, RZ, 0x8, R14 ;  /* 0x00000008ff0e7819 */ /* 0x000fe4000001160e */
[C---:B------:R-:W-:Y:S06]  /*6c40*/  HMMA.16816.F32 R116, R144.reuse, R26, R116 ;  /* 0x0000001a9074723c */ /* 0x040fec0000001874 */
[----:B------:R-:W-:Y:S01]  /*6c50*/  HMMA.16816.F32 R56, R144, R18, R56 ;  /* 0x000000129038723c */ /* 0x000fe20000001838 */
[----:B------:R-:W-:Y:S01]  /*6c60*/  LOP3.LUT R27, R12, 0xff, RZ, 0xc0, !PT ;  /* 0x000000ff0c1b7812 */ /* 0x000fe200078ec0ff */
[----:B------:R-:W-:Y:S01]  /*6c70*/  LDSM.16.MT88.4 R16, [R188+0xf000] ;  /* 0x00f00000bc10783b */ /* 0x000fe20000004200 */
[----:B------:R-:W-:-:S02]  /*6c80*/  SHF.R.U32.HI R12, RZ, 0x18, R12 ;  /* 0x00000018ff0c7819 */ /* 0x000fc4000001160c */
[----:B------:R-:W-:Y:S01]  /*6c90*/  PRMT R27, R27, 0x5410, R14 ;  /* 0x000054101b1b7816 */ /* 0x000fe2000000000e */
[C---:B------:R-:W-:Y:S01]  /*6ca0*/  HMMA.16816.F32 R48, R96.reuse, R50, RZ ;  /* 0x000000326030723c */ /* 0x040fe200000018ff */
[----:B------:R-:W-:Y:S02]  /*6cb0*/  PRMT R25, R25, 0x5410, R12 ;  /* 0x0000541019197816 */ /* 0x000fe4000000000c */
[C---:B------:R-:W-:Y:S01]  /*6cc0*/  F2FP.F16.F32.PACK_AB R14, R171.reuse, R174 ;  /* 0x000000aeab0e723e */ /* 0x040fe200000000ff */
[----:B------:R-:W-:Y:S01]  /*6cd0*/  FADD.FTZ R174, R174, R135 ;  /* 0x00000087aeae7221 */ /* 0x000fe20000010000 */
[--C-:B------:R-:W-:Y:S01]  /*6ce0*/  HSET2.LE.AND R24, R27, R170.reuse, PT ;  /* 0x000000aa1b187233 */ /* 0x100fe20003803000 */
[C---:B------:R-:W-:Y:S01]  /*6cf0*/  HMMA.16816.F32 R92, R96.reuse, R28, RZ ;  /* 0x0000001c605c723c */ /* 0x040fe200000018ff */
[----:B------:R-:W-:Y:S01]  /*6d00*/  HSET2.LE.AND R25, R25, R170, PT ;  /* 0x000000aa19197233 */ /* 0x000fe20003803000 */
[----:B------:R-:W-:Y:S01]  /*6d10*/  FADD.FTZ R174, R171, R174 ;  /* 0x000000aeabae7221 */ /* 0x000fe20000010000 */
[----:B----4-:R-:W-:Y:S01]  /*6d20*/  F2FP.F16.F32.PACK_AB R27, R167, R166 ;  /* 0x000000a6a71b723e */ /* 0x010fe200000000ff */
[----:B------:R-:W-:Y:S01]  /*6d30*/  FADD.FTZ R166, R166, R153 ;  /* 0x00000099a6a67221 */ /* 0x000fe20000010000 */
[----:B------:R-:W-:Y:S01]  /*6d40*/  F2FP.F16.F32.PACK_AB R12, R172, R173 ;  /* 0x000000adac0c723e */ /* 0x000fe200000000ff */
[----:B------:R-:W-:Y:S01]  /*6d50*/  HMMA.16816.F32 R96, R96, R30, RZ ;  /* 0x0000001e6060723c */ /* 0x000fe200000018ff */
[----:B------:R-:W-:Y:S01]  /*6d60*/  F2FP.F16.F32.PACK_AB R26, R169, R168 ;  /* 0x000000a8a91a723e */ /* 0x000fe200000000ff */
[----:B------:R-:W-:Y:S01]  /*6d70*/  LDSM.16.MT88.4 R28, [R192+0xf000] ;  /* 0x00f00000c01c783b */ /* 0x000fe20000004200 */
[----:B------:R-:W-:Y:S01]  /*6d80*/  LOP3.LUT R24, R24, R27, RZ, 0xc0, !PT ;  /* 0x0000001b18187212 */ /* 0x000fe200078ec0ff */
[----:B------:R-:W-:Y:S01]  /*6d90*/  FADD.FTZ R167, R167, R166 ;  /* 0x000000a6a7a77221 */ /* 0x000fe20000010000 */
[----:B------:R-:W-:Y:S01]  /*6da0*/  LOP3.LUT R25, R25, R14, RZ, 0xc0, !PT ;  /* 0x0000000e19197212 */ /* 0x000fe200078ec0ff */
[----:B------:R-:W-:Y:S01]  /*6db0*/  FADD.FTZ R173, R173, R174 ;  /* 0x000000aeadad7221 */ /* 0x000fe20000010000 */
[----:B------:R-:W-:Y:S01]  /*6dc0*/  LOP3.LUT R26, R15, R26, RZ, 0xc0, !PT ;  /* 0x0000001a0f1a7212 */ /* 0x000fe200078ec0ff */
[----:B------:R-:W-:Y:S01]  /*6dd0*/  FADD.FTZ R168, R168, R167 ;  /* 0x000000a7a8a87221 */ /* 0x000fe20000010000 */
[----:B------:R-:W-:Y:S01]  /*6de0*/  LOP3.LUT R27, R13, R12, RZ, 0xc0, !PT ;  /* 0x0000000c0d1b7212 */ /* 0x000fe200078ec0ff */
[----:B------:R-:W-:Y:S01]  /*6df0*/  FADD.FTZ R172, R172, R173 ;  /* 0x000000adacac7221 */ /* 0x000fe20000010000 */
[----:B------:R-:W3:Y:S01]  /*6e00*/  LDSM.16.MT88.4 R12, [R192+0x11000] ;  /* 0x01100000c00c783b */ /* 0x000ee20000004200 */
[----:B------:R-:W-:Y:S01]  /*6e10*/  HMMA.16816.F32 R48, R144, R22, R48 ;  /* 0x000000169030723c */ /* 0x000fe20000001830 */
[----:B------:R-:W-:-:S02]  /*6e20*/  FADD.FTZ R169, R169, R168 ;  /* 0x000000a8a9a97221 */ /* 0x000fc40000010000 */
[----:B------:R-:W-:Y:S03]  /*6e30*/  LDSM.16.MT88.4 R20, [R190+0xf000] ;  /* 0x00f00000be14783b */ /* 0x000fe60000004200 */
[C---:B--2---:R-:W-:Y:S06]  /*6e40*/  HMMA.16816.F32 R120, R24.reuse, R8, R120 ;  /* 0x000000081878723c */ /* 0x044fec0000001878 */
[C---:B------:R-:W-:Y:S01]  /*6e50*/  HMMA.16816.F32 R116, R24.reuse, R10, R116 ;  /* 0x0000000a1874723c */ /* 0x040fe20000001874 */
[----:B------:R-:W2:Y:S05]  /*6e60*/  LDSM.16.MT88.4 R8, [R190+0x11000] ;  /* 0x01100000be08783b */ /* 0x000eaa0000004200 */
[C---:B-1----:R-:W-:Y:S06]  /*6e70*/  HMMA.16816.F32 R52, R24.reuse, R4, R52 ;  /* 0x000000041834723c */ /* 0x042fec0000001834 */
[C---:B------:R-:W-:Y:S01]  /*6e80*/  HMMA.16816.F32 R56, R24.reuse, R6, R56 ;  /* 0x000000061838723c */ /* 0x040fe20000001838 */
[----:B------:R-:W1:Y:S05]  /*6e90*/  LDSM.16.MT88.4 R4, [R189+0x11000] ;  /* 0x01100000bd04783b */ /* 0x000e6a0000004200 */
[C---:B------:R-:W-:Y:S06]  /*6ea0*/  HMMA.16816.F32 R128, R24.reuse, R140, R128 ;  /* 0x0000008c1880723c */ /* 0x040fec0000001880 */
[----:B------:R-:W-:Y:S01]  /*6eb0*/  HMMA.16816.F32 R124, R24, R142, R124 ;  /* 0x0000008e187c723c */ /* 0x000fe2000000187c */
[--C-:B------:R-:W-:Y:S01]  /*6ec0*/  FFMA.FTZ R140, R228, UR6, -R225.reuse ;  /* 0x00000006e48c7c23 */ /* 0x100fe200080108e1 */
[----:B------:R-:W-:-:S04]  /*6ed0*/  FFMA.FTZ R141, R226, UR6, -R225 ;  /* 0x00000006e28d7c23 */ /* 0x000fc800080108e1 */
[----:B---3--:R-:W-:Y:S01]  /*6ee0*/  HMMA.16816.F32 R68, R24, R12, R68 ;  /* 0x0000000c1844723c */ /* 0x008fe20000001844 */
[----:B------:R-:W-:Y:S01]  /*6ef0*/  FFMA.FTZ R142, R224, UR6, -R225 ;  /* 0x00000006e08e7c23 */ /* 0x000fe200080108e1 */
[--C-:B------:R-:W-:Y:S01]  /*6f00*/  FFMA.FTZ R143, R207, UR6, -R204.reuse ;  /* 0x00000006cf8f7c23 */ /* 0x100fe200080108cc */
[----:B------:R-:W-:Y:S01]  /*6f10*/  FFMA.FTZ R225, R175, UR6, -R204 ;  /* 0x00000006afe17c23 */ /* 0x000fe200080108cc */
[----:B------:R-:W-:Y:S02]  /*6f20*/  MUFU.EX2 R140, R140 ;  /* 0x0000008c008c7308 */ /* 0x000fe40000000800 */
[----:B------:R-:W-:Y:S01]  /*6f30*/  HMMA.16816.F32 R92, R144, R148, R92 ;  /* 0x00000094905c723c */ /* 0x000fe2000000185c */
[----:B------:R-:W-:-:S05]  /*6f40*/  LOP3.LUT R12, R239, R230, R0, 0x96, !PT ;  /* 0x000000e6ef0c7212 */ /* 0x000fca00078e9600 */
[----:B------:R-:W-:Y:S01]  /*6f50*/  HMMA.16816.F32 R96, R144, R150, R96 ;  /* 0x000000969060723c */ /* 0x000fe20000001860 */
[----:B------:R-:W-:Y:S01]  /*6f60*/  IMAD.WIDE.U32 R12, R12, -0x2daee0ad, RZ ;  /* 0xd2511f530c0c7825 */ /* 0x000fe200078e00ff */
[----:B------:R-:W3:Y:S04]  /*6f70*/  MUFU.EX2 R141, R141 ;  /* 0x0000008d008d7308 */ /* 0x000ee80000000800 */
[----:B------:R-:W-:Y:S01]  /*6f80*/  LOP3.LUT R205, R13, R236, R205, 0x96, !PT ;  /* 0x000000ec0dcd7212 */ /* 0x000fe200078e96cd */
[--C-:B------:R-:W-:Y:S01]  /*6f90*/  FFMA.FTZ R144, R203, UR6, -R204.reuse ;  /* 0x00000006cb907c23 */ /* 0x100fe200080108cc */
[----:B------:R-:W-:Y:S01]  /*6fa0*/  FFMA.FTZ R146, R202, UR6, -R204 ;  /* 0x00000006ca927c23 */ /* 0x000fe200080108cc */
[C---:B------:R-:W-:Y:S01]  /*6fb0*/  HMMA.16816.F32 R104, R24.reuse, R32, R104 ;  /* 0x000000201868723c */ /* 0x040fe20000001868 */
[----:B------:R-:W-:Y:S05]  /*6fc0*/  MUFU.EX2 R142, R142 ;  /* 0x0000008e008e7308 */ /* 0x000fea0000000800 */
[----:B--2---:R-:W-:Y:S01]  /*6fd0*/  HMMA.16816.F32 R76, R24, R8, R76 ;  /* 0x00000008184c723c */ /* 0x004fe2000000184c */
[----:B------:R-:W-:-:S02]  /*6fe0*/  LOP3.LUT R33, R12, 0xff, RZ, 0xc0, !PT ;  /* 0x000000ff0c217812 */ /* 0x000fc400078ec0ff */
[----:B------:R-:W-:Y:S03]  /*6ff0*/  MUFU.EX2 R143, R143 ;  /* 0x0000008f008f7308 */ /* 0x000fe60000000800 */
[C---:B------:R-:W-:Y:S01]  /*7000*/  HMMA.16816.F32 R80, R24.reuse, R10, R80 ;  /* 0x0000000a1850723c */ /* 0x040fe20000001850 */
[----:B------:R-:W-:Y:S02]  /*7010*/  LOP3.LUT R8, R12, 0xffff, RZ, 0xc0, !PT ;  /* 0x0000ffff0c087812 */ /* 0x000fe400078ec0ff */
[--C-:B------:R-:W-:Y:S02]  /*7020*/  SHF.R.U32.HI R9, RZ, 0x18, R12.reuse ;  /* 0x00000018ff097819 */ /* 0x100fe4000001160c */
[----:B------:R-:W2:Y:S01]  /*7030*/  MUFU.EX2 R144, R144 ;  /* 0x0000009000907308 */ /* 0x000ea20000000800 */
[----:B-1----:R-:W-:Y:S01]  /*7040*/  HMMA.16816.F32 R84, R24, R4, R84 ;  /* 0x000000041854723c */ /* 0x002fe20000001854 */
[----:B------:R-:W-:-:S02]  /*7050*/  SHF.R.U32.HI R10, RZ, 0x10, R12 ;  /* 0x00000010ff0a7819 */ /* 0x000fc4000001160c */
[--C-:B------:R-:W-:Y:S02]  /*7060*/  SHF.R.U32.HI R12, RZ, 0x10, R205.reuse ;  /* 0x00000010ff0c7819 */ /* 0x100fe400000116cd */
[C---:B------:R-:W-:Y:S01]  /*7070*/  LOP3.LUT R11, R205.reuse, 0xff, RZ, 0xc0, !PT ;  /* 0x000000ffcd0b7812 */ /* 0x040fe200078ec0ff */
[C---:B------:R-:W-:Y:S01]  /*7080*/  HMMA.16816.F32 R72, R24.reuse, R14, R72 ;  /* 0x0000000e1848723c */ /* 0x040fe20000001848 */
[----:B------:R-:W-:Y:S01]  /*7090*/  MUFU.EX2 R146, R146 ;  /* 0x0000009200927308 */ /* 0x000fe20000000800 */
[----:B------:R-:W-:Y:S02]  /*70a0*/  LOP3.LUT R4, R205, 0xffff, RZ, 0xc0, !PT ;  /* 0x0000ffffcd047812 */ /* 0x000fe400078ec0ff */
[----:B------:R-:W-:Y:S02]  /*70b0*/  LOP3.LUT R10, R10, 0xff, RZ, 0xc0, !PT ;  /* 0x000000ff0a0a7812 */ /* 0x000fe400078ec0ff */
[----:B------:R-:W-:Y:S01]  /*70c0*/  SHF.R.U32.HI R5, RZ, 0x18, R205 ;  /* 0x00000018ff057819 */ /* 0x000fe200000116cd */
[----:B------:R-:W-:Y:S01]  /*70d0*/  HMMA.16816.F32 R88, R24, R6, R88 ;  /* 0x000000061858723c */ /* 0x000fe20000001858 */
[----:B------:R-:W-:Y:S01]  /*70e0*/  SHF.R.U32.HI R14, RZ, 0x8, R4 ;  /* 0x00000008ff0e7819 */ /* 0x000fe20000011604 */
[----:B------:R-:W1:Y:S01]  /*70f0*/  MUFU.EX2 R225, R225 ;  /* 0x000000e100e17308 */ /* 0x000e620000000800 */
[----:B------:R-:W-:-:S02]  /*7100*/  SHF.R.U32.HI R8, RZ, 0x8, R8 ;  /* 0x00000008ff087819 */ /* 0x000fc40000011608 */
[----:B------:R-:W-:Y:S01]  /*7110*/  LOP3.LUT R4, R12, 0xff, RZ, 0xc0, !PT ;  /* 0x000000ff0c047812 */ /* 0x000fe200078ec0ff */
[C---:B------:R-:W-:Y:S01]  /*7120*/  HMMA.16816.F32 R36, R24.reuse, R28, R36 ;  /* 0x0000001c1824723c */ /* 0x040fe20000001824 */
[----:B------:R-:W-:Y:S02]  /*7130*/  PRMT R9, R10, 0x5410, R9 ;  /* 0x000054100a097816 */ /* 0x000fe40000000009 */
[----:B------:R-:W-:Y:S02]  /*7140*/  PRMT R11, R11, 0x5410, R14 ;  /* 0x000054100b0b7816 */ /* 0x000fe4000000000e */
[----:B------:R-:W-:Y:S01]  /*7150*/  PRMT R33, R33, 0x5410, R8 ;  /* 0x0000541021217816 */ /* 0x000fe20000000008 */
[----:B------:R-:W-:Y:S01]  /*7160*/  HMMA.16816.F32 R40, R24, R30, R40 ;  /* 0x0000001e1828723c */ /* 0x000fe20000001828 */
[----:B------:R-:W-:Y:S01]  /*7170*/  PRMT R5, R4, 0x5410, R5 ;  /* 0x0000541004057816 */ /* 0x000fe20000000005 */
[----:B------:R-:W4:Y:S01]  /*7180*/  LDSM.16.MT88.4 R28, [R188+0x11000] ;  /* 0x01100000bc1c783b */ /* 0x000f220000004200 */
[----:B------:R-:W-:-:S02]  /*7190*/  HSET2.LE.AND R4, R11, R170, PT ;  /* 0x000000aa0b047233 */ /* 0x000fc40003803000 */
[--C-:B------:R-:W-:Y:S01]  /*71a0*/  HSET2.LE.AND R7, R9, R170.reuse, PT ;  /* 0x000000aa09077233 */ /* 0x100fe20003803000 */
[C---:B------:R-:W-:Y:S01]  /*71b0*/  HMMA.16816.F32 R44, R24.reuse, R20, R44 ;  /* 0x00000014182c723c */ /* 0x040fe2000000182c */
[--C-:B------:R-:W-:Y:S01]  /*71c0*/  HSET2.LE.AND R6, R33, R170.reuse, PT ;  /* 0x000000aa21067233 */ /* 0x100fe20003803000 */
[----:B------:R-:W-:Y:S01]  /*71d0*/  LDSM.16.MT88.4 R12, [R189+0xd800] ;  /* 0x00d80000bd0c783b */ /* 0x000fe20000004200 */
[----:B---3--:R-:W-:Y:S01]  /*71e0*/  F2FP.F16.F32.PACK_AB R11, R141, R140 ;  /* 0x0000008c8d0b723e */ /* 0x008fe200000000ff */
[----:B------:R-:W-:Y:S01]  /*71f0*/  FADD.FTZ R140, R140, R169 ;  /* 0x000000a98c8c7221 */ /* 0x000fe20000010000 */
[----:B------:R-:W-:Y:S01]  /*7200*/  HSET2.LE.AND R5, R5, R170, PT ;  /* 0x000000aa05057233 */ /* 0x000fe20003803000 */
[C---:B------:R-:W-:Y:S01]  /*7210*/  HMMA.16816.F32 R48, R24.reuse, R22, R48 ;  /* 0x000000161830723c */ /* 0x040fe20000001830 */
[----:B--2---:R-:W-:Y:S01]  /*7220*/  F2FP.F16.F32.PACK_AB R10, R144, R143 ;  /* 0x0000008f900a723e */ /* 0x004fe200000000ff */
[----:B------:R-:W2:Y:S01]  /*7230*/  LDSM.16.MT88.4 R20, [R192+0xd800] ;  /* 0x00d80000c014783b */ /* 0x000ea20000004200 */
[----:B------:R-:W-:Y:S01]  /*7240*/  F2FP.F16.F32.PACK_AB R9, R227, R142 ;  /* 0x0000008ee309723e */ /* 0x000fe200000000ff */
[----:B------:R-:W-:Y:S01]  /*7250*/  FADD.FTZ R143, R143, R172 ;  /* 0x000000ac8f8f7221 */ /* 0x000fe20000010000 */
[----:B-1----:R-:W-:Y:S01]  /*7260*/  F2FP.F16.F32.PACK_AB R8, R225, R146 ;  /* 0x00000092e108723e */ /* 0x002fe200000000ff */
[C---:B------:R-:W-:Y:S01]  /*7270*/  HMMA.16816.F32 R60, R24.reuse, R16, R60 ;  /* 0x00000010183c723c */ /* 0x040fe2000000183c */
[----:B------:R-:W-:Y:S01]  /*7280*/  LOP3.LUT R4, R4, R11, RZ, 0xc0, !PT ;  /* 0x0000000b04047212 */ /* 0x000fe200078ec0ff */
[----:B------:R-:W-:Y:S01]  /*7290*/  FADD.FTZ R141, R141, R140 ;  /* 0x0000008c8d8d7221 */ /* 0x000fe20000010000 */
[----:B------:R-:W-:Y:S01]  /*72a0*/  LOP3.LUT R5, R5, R10, RZ, 0xc0, !PT ;  /* 0x0000000a05057212 */ /* 0x000fe200078ec0ff */
[----:B------:R-:W-:Y:S01]  /*72b0*/  FADD.FTZ R143, R144, R143 ;  /* 0x0000008f908f7221 */ /* 0x000fe20000010000 */
[----:B------:R-:W-:Y:S01]  /*72c0*/  LOP3.LUT R6, R6, R9, RZ, 0xc0, !PT ;  /* 0x0000000906067212 */ /* 0x000fe200078ec0ff */
[----:B------:R-:W-:Y:S01]  /*72d0*/  HMMA.16816.F32 R64, R24, R18, R64 ;  /* 0x000000121840723c */ /* 0x000fe20000001840 */
[----:B------:R-:W-:Y:S01]  /*72e0*/  LOP3.LUT R7, R7, R8, RZ, 0xc0, !PT ;  /* 0x0000000807077212 */ /* 0x000fe200078ec0ff */
[----:B------:R-:W1:Y:S01]  /*72f0*/  LDSM.16.MT88.4 R16, [R190+0xd800] ;  /* 0x00d80000be10783b */ /* 0x000e620000004200 */
[----:B------:R-:W-:Y:S01]  /*7300*/  FADD.FTZ R142, R142, R141 ;  /* 0x0000008d8e8e7221 */ /* 0x000fe20000010000 */
[----:B------:R-:W-:-:S02]  /*7310*/  FADD.FTZ R146, R146, R143 ;  /* 0x0000008f92927221 */ /* 0x000fc40000010000 */
[----:B------:R-:W3:Y:S01]  /*7320*/  LDSM.16.MT88.4 R8, [R190+0xf800] ;  /* 0x00f80000be08783b */ /* 0x000ee20000004200 */
[----:B------:R-:W-:Y:S01]  /*7330*/  HMMA.16816.F32 R112, R24, R136, R112 ;  /* 0x000000881870723c */ /* 0x000fe20000001870 */
[----:B------:R-:W-:Y:S01]  /*7340*/  FADD.FTZ R227, R227, R142 ;  /* 0x0000008ee3e37221 */ /* 0x000fe20000010000 */
[----:B------:R-:W-:-:S04]  /*7350*/  FADD.FTZ R225, R225, R146 ;  /* 0x00000092e1e17221 */ /* 0x000fc80000010000 */
[C---:B------:R-:W-:Y:S01]  /*7360*/  HMMA.16816.F32 R108, R24.reuse, R138, R108 ;  /* 0x0000008a186c723c */ /* 0x040fe2000000186c */
[----:B------:R-:W5:Y:S05]  /*7370*/  LDSM.16.MT88.4 R136, [R188+0xd800] ;  /* 0x00d80000bc88783b */ /* 0x000f6a0000004200 */
[C---:B------:R-:W-:Y:S01]  /*7380*/  HMMA.16816.F32 R100, R24.reuse, R34, R100 ;  /* 0x000000221864723c */ /* 0x040fe20000001864 */
[----:B------:R-:W5:Y:S05]  /*7390*/  LDSM.16.MT88.4 R32, [R192+0xf800] ;  /* 0x00f80000c020783b */ /* 0x000f6a0000004200 */
[C---:B----4-:R-:W-:Y:S06]  /*73a0*/  HMMA.16816.F32 R92, R24.reuse, R28, R92 ;  /* 0x0000001c185c723c */ /* 0x050fec000000185c */
[----:B------:R-:W-:Y:S01]  /*73b0*/  HMMA.16816.F32 R96, R24, R30, R96 ;  /* 0x0000001e1860723c */ /* 0x000fe20000001860 */
[----:B------:R-:W4:Y:S04]  /*73c0*/  LDSM.16.MT88.4 R28, [R189+0xf800] ;  /* 0x00f80000bd1c783b */ /* 0x000f280000004200 */
[----:B------:R-:W4:Y:S01]  /*73d0*/  LDSM.16.MT88.4 R24, [R188+0xf800] ;  /* 0x00f80000bc18783b */ /* 0x000f220000004200 */
        /* <DEDUP_REMOVED lines=16> */
[C---:B----4-:R-:W-:Y:S06]  /*74e0*/  HMMA.16816.F32 R52, R4.reuse, R28, R52 ;  /* 0x0000001c0434723c */ /* 0x050fec0000001834 */
        /* <DEDUP_REMOVED lines=21> */
[----:B------:R-:W-:Y:S01]  /*7640*/  USHF.R.S32.HI UR5, URZ, 0x1f, UR17 ;  /* 0x0000001f3f057899 */ /* 0x000fe20008011411 */
[----:B------:R-:W-:-:S04]  /*7650*/  DEPBAR.LE SB0, 0x0 ;  /* 0x000080000000791a */ /* 0x000fc80000000000 */
[----:B------:R-:W-:Y:S01]  /*7660*/  IMAD.WIDE.U32 R22, R22, UR29, R4 ;  /* 0x0000001d16167c25 */ /* 0x000fe2000f8e0004 */
[----:B------:R-:W-:Y:S01]  /*7670*/  UIMAD UR4, UR28, UR17, URZ ;  /* 0x000000111c0472a4 */ /* 0x000fe2000f8e023f */
[----:B------:R-:W1:Y:S08]  /*7680*/  @!P4 LDC.64 R12, c[0x0][0x220] ;  /* 0x00008800ff0ccb82 */ /* 0x000e700000000a00 */
[----:B------:R-:W-:Y:S01]  /*7690*/  BAR.SYNC.DEFER_BLOCKING 0x0 ;  /* 0x0000000000007b1d */ /* 0x000fe20000010000 */
[----:B------:R-:W-:-:S02]  /*76a0*/  UISETP.GT.AND UP0, UPT, UR17, UR12, UPT ;  /* 0x0000000c1100728c */ /* 0x000fc4000bf04270 */
[----:B------:R-:W-:-:S05]  /*76b0*/  UIMAD UR4, UR5, UR29, UR4 ;  /* 0x0000001d050472a4 */ /* 0x000fca000f8e0204 */
[----:B------:R-:W2:Y:S01]  /*76c0*/  @!P3 LDC.64 R10, c[0x0][0x220] ;  /* 0x00008800ff0abb82 */ /* 0x000ea20000000a00 */
[----:B------:R-:W-:-:S07]  /*76d0*/  VIADD R20, R23, UR4 ;  /* 0x0000000417147c36 */ /* 0x000fce0008000000 */
[----:B------:R-:W3:Y:S08]  /*76e0*/  @!P2 LDC.64 R8, c[0x0][0x220] ;  /* 0x00008800ff08ab82 */ /* 0x000ef00000000a00 */
[----:B------:R-:W4:Y:S01]  /*76f0*/  @!P4 LDC.64 R6, c[0x0][0x220] ;  /* 0x00008800ff06cb82 */ /* 0x000f220000000a00 */
[C---:B-1----:R-:W-:Y:S01]  /*7700*/  @!P4 LEA R30, P1, R22.reuse, R12, 0x1 ;  /* 0x0000000c161ec211 */ /* 0x042fe200078208ff */
[----:B------:R-:W-:Y:S03]  /*7710*/  @P4 STS.128 [R209+0xc000], RZ ;  /* 0x00c000ffd1004388 */ /* 0x000fe60000000c00 */
[----:B------:R-:W-:-:S02]  /*7720*/  @!P4 LEA.HI.X R31, R22, R13, R20, 0x1, P1 ;  /* 0x0000000d161fc211 */ /* 0x000fc400008f0c14 */
[C---:B------:R-:W-:Y:S01]  /*7730*/  IADD3 R18, P1, R22.reuse, UR31, RZ ;  /* 0x0000001f16127c10 */ /* 0x040fe2000ff3e0ff */
[----:B------:R-:W1:Y:S01]  /*7740*/  @!P3 LDC.64 R4, c[0x0][0x220] ;  /* 0x00008800ff04bb82 */ /* 0x000e620000000a00 */
[----:B--2---:R-:W-:Y:S01]  /*7750*/  @!P3 LEA R28, P0, R22, R10, 0x1 ;  /* 0x0000000a161cb211 */ /* 0x004fe200078008ff */
[----:B------:R-:W-:Y:S01]  /*7760*/  @!PT LDS RZ, [RZ] ;  /* 0x00000000fffff984 */ /* 0x000fe20000000800 */
[----:B------:R-:W-:Y:S01]  /*7770*/  @!PT LDS RZ, [RZ] ;  /* 0x00000000fffff984 */ /* 0x000fe20000000800 */
[----:B------:R-:W-:Y:S01]  /*7780*/  @!PT LDS RZ, [RZ] ;  /* 0x00000000fffff984 */ /* 0x000fe20000000800 */
[----:B------:R-:W-:Y:S01]  /*7790*/  @!P4 LDGSTS.E.BYPASS.LTC128B.128 [R209+0xc000], desc[UR22][R30.64] ;  /* 0x0c0000001ed1cfae */ /* 0x000fe2000b901d56 */
[----:B------:R-:W-:Y:S02]  /*77a0*/  IADD3.X R19, R20, UR30, RZ, P1, !PT ;  /* 0x0000001e14137c10 */ /* 0x000fe40008ffe4ff */
        /* <DEDUP_REMOVED lines=9> */
[----:B------:R-:W-:Y:S02]  /*7840*/  @P2 STS.128 [R209+0x10000], RZ ;  /* 0x010000ffd1002388 */ /* 0x000fe40000000c00 */
[----:B------:R-:W3:Y:S01]  /*7850*/  @!P4 LDC.64 R14, c[0x0][0x220] ;  /* 0x00008800ff0ecb82 */ /* 0x000ee20000000a00 */
[C---:B----4-:R-:W-:Y:S01]  /*7860*/  @!P4 LEA R24, P1, R18.reuse, R6, 0x1 ;  /* 0x000000061218c211 */ /* 0x050fe200078208ff */
[----:B------:R-:W-:Y:S01]  /*7870*/  @!PT LDS RZ, [RZ] ;  /* 0x00000000fffff984 */ /* 0x000fe20000000800 */
[----:B------:R-:W-:Y:S01]  /*7880*/  @!PT LDS RZ, [RZ] ;  /* 0x00000000fffff984 */ /* 0x000fe20000000800 */
[----:B------:R-:W-:Y:S01]  /*7890*/  @!PT LDS RZ, [RZ] ;  /* 0x00000000fffff984 */ /* 0x000fe20000000800 */
[----:B------:R3:W-:Y:S03]  /*78a0*/  @!P2 LDGSTS.E.BYPASS.LTC128B.128 [R209+0x10000], desc[UR22][R26.64+0x100] ;  /* 0x100001001ad1afae */ /* 0x0007e6000b901d56 */
[C-C-:B------:R-:W-:Y:S01]  /*78b0*/  @!P4 LEA.HI.X R25, R18.reuse, R7, R19.reuse, 0x1, P1 ;  /* 0x000000071219c211 */ /* 0x140fe200008f0c13 */
[----:B------:R-:W-:Y:S01]  /*78c0*/  @P4 STS.128 [R209+0xc800], RZ ;  /* 0x00c800ffd1004388 */ /* 0x000fe20000000c00 */
[C---:B------:R-:W-:Y:S01]  /*78d0*/  IADD3 R20, P1, R18.reuse, UR31, RZ ;  /* 0x0000001f12147c10 */ /* 0x040fe2000ff3e0ff */
[----:B------:R-:W4:Y:S01]  /*78e0*/  @!P3 LDC.64 R12, c[0x0][0x220] ;  /* 0x00008800ff0cbb82 */ /* 0x000f220000000a00 */
[C---:B-1----:R-:W-:Y:S01]  /*78f0*/  @!P3 LEA R22, P0, R18.reuse, R4, 0x1 ;  /* 0x000000041216b211 */ /* 0x042fe200078008ff */
[----:B------:R-:W-:Y:S01]  /*7900*/  @!PT LDS RZ, [RZ] ;  /* 0x00000000fffff984 */ /* 0x000fe20000000800 */
[----:B------:R-:W-:Y:S01]  /*7910*/  @!PT LDS RZ, [RZ] ;  /* 0x00000000fffff984 */ /* 0x000fe20000000800 */
[----:B------:R-:W-:Y:S01]  /*7920*/  @!PT LDS RZ, [RZ] ;  /* 0x00000000fffff984 */ /* 0x000fe20000000800 */
[----:B------:R-:W-:Y:S03]  /*7930*/  @!P4 LDGSTS.E.BYPASS.LTC128B.128 [R209+0xc800], desc[UR22][R24.64] ;  /* 0x0c80000018d1cfae */ /* 0x000fe6000b901d56 */
[C-C-:B------:R-:W-:Y:S01]  /*7940*/  @!P3 LEA.HI.X R23, R18.reuse, R5, R19.reuse, 0x1, P0 ;  /* 0x000000051217b211 */ /* 0x140fe200000f0c13 */
[----:B------:R-:W-:Y:S02]  /*7950*/  @P3 STS.128 [R209+0xe800], RZ ;  /* 0x00e800ffd1003388 */ /* 0x000fe40000000c00 */
[----:B------:R-:W1:Y:S01]  /*7960*/  @!P2 LDC.64 R10, c[0x0][0x220] ;  /* 0x00008800ff0aab82 */ /* 0x000e620000000a00 */
[C---:B--2---:R-:W-:Y:S01]  /*7970*/  @!P2 LEA R16, P0, R18.reuse, R16, 0x1 ;  /* 0x000000101210a211 */ /* 0x044fe200078008ff */
[----:B------:R-:W-:Y:S01]  /*7980*/  @!PT LDS RZ, [RZ] ;  /* 0x00000000fffff984 */ /* 0x000fe20000000800 */
[----:B------:R-:W-:Y:S01]  /*7990*/  @!PT LDS RZ, [RZ] ;  /* 0x00000000fffff984 */ /* 0x000fe20000000800 */
[----:B------:R-:W-:Y:S01]  /*79a0*/  @!PT LDS RZ, [RZ] ;  /* 0x00000000fffff984 */ /* 0x000fe20000000800 */
[----:B------:R-:W-:Y:S03]  /*79b0*/  @!P3 LDGSTS.E.BYPASS.LTC128B.128 [R209+0xe800], desc[UR22][R22.64+0x80] ;  /* 0x0e80008016d1bfae */ /* 0x000fe6000b901d56 */
[----:B------:R-:W-:Y:S01]  /*79c0*/  @!P2 LEA.HI.X R17, R18, R17, R19, 0x1, P0 ;  /* 0x000000111211a211 */ /* 0x000fe200000f0c13 */
[----:B------:R-:W-:Y:S01]  /*79d0*/  @P2 STS.128 [R209+0x10800], RZ ;  /* 0x010800ffd1002388 */ /* 0x000fe20000000c00 */
[----:B------:R-:W-:Y:S01]  /*79e0*/  IADD3.X R19, R19, UR30, RZ, P1, !PT ;  /* 0x0000001e13137c10 */ /* 0x000fe20008ffe4ff */
[----:B------:R-:W2:Y:S02]  /*79f0*/  @!P4 LDC.64 R8, c[0x0][0x220] ;  /* 0x00008800ff08cb82 */ /* 0x000ea40000000a00 */
[----:B------:R-:W-:Y:S01]  /*7a00*/  @!PT LDS RZ, [RZ] ;  /* 0x00000000fffff984 */ /* 0x000fe20000000800 */
[----:B------:R-:W-:Y:S01]  /*7a10*/  @!PT LDS RZ, [RZ] ;  /* 0x00000000fffff984 */ /* 0x000fe20000000800 */
[----:B------:R-:W-:Y:S01]  /*7a20*/  @!PT LDS RZ, [RZ] ;  /* 0x00000000fffff984 */ /* 0x000fe20000000800 */
[----:B------:R-:W-:Y:S01]  /*7a30*/  @!P2 LDGSTS.E.BYPASS.LTC128B.128 [R209+0x10800], desc[UR22][R16.64+0x100] ;  /* 0x1080010010d1afae */ /* 0x000fe2000b901d56 */
[----:B---3--:R-:W-:-:S03]  /*7a40*/  @!P4 LEA R26, P0, R20, R14, 0x1 ;  /* 0x0000000e141ac211 */ /* 0x008fc600078008ff */
[----:B------:R-:W-:Y:S01]  /*7a50*/  @P4 STS.128 [R209+0xd000], RZ ;  /* 0x00d000ffd1004388 */ /* 0x000fe20000000c00 */
[C---:B------:R-:W-:Y:S01]  /*7a60*/  IADD3 R14, P5, R20.reuse, UR31, RZ ;  /* 0x0000001f140e7c10 */ /* 0x040fe2000ffbe0ff */
[----:B------:R-:W3:Y:S01]  /*7a70*/  @!P3 LDC.64 R6, c[0x0][0x220] ;  /* 0x00008800ff06bb82 */ /* 0x000ee20000000a00 */
[C---:B------:R-:W-:Y:S02]  /*7a80*/  @!P4 LEA.HI.X R27, R20.reuse, R15, R19, 0x1, P0 ;  /* 0x0000000f141bc211 */ /* 0x040fe400000f0c13 */
[----:B----4-:R-:W-:-:S03]  /*7a90*/  @!P3 LEA R12, P1, R20, R12, 0x1 ;  /* 0x0000000c140cb211 */ /* 0x010fc600078208ff */
[----:B------:R-:W-:Y:S01]  /*7aa0*/  @!PT LDS RZ, [RZ] ;  /* 0x00000000fffff984 */ /* 0x000fe20000000800 */
[----:B------:R-:W-:Y:S01]  /*7ab0*/  @!PT LDS RZ, [RZ] ;  /* 0x00000000fffff984 */ /* 0x000fe20000000800 */
[----:B------:R-:W-:Y:S01]  /*7ac0*/  @!PT LDS RZ, [RZ] ;  /* 0x00000000fffff984 */ /* 0x000fe20000000800 */
[----:B------:R4:W-:Y:S01]  /*7ad0*/  @!P4 LDGSTS.E.BYPASS.LTC128B.128 [R209+0xd000], desc[UR22][R26.64] ;  /* 0x0d0000001ad1cfae */ /* 0x0009e2000b901d56 */
[C-C-:B------:R-:W-:Y:S01]  /*7ae0*/  @!P3 LEA.HI.X R13, R20.reuse, R13, R19.reuse, 0x1, P1 ;  /* 0x0000000d140db211 */ /* 0x140fe200008f0c13 */
[----:B------:R-:W5:Y:S01]  /*7af0*/  @!P2 LDC.64 R4, c[0x0][0x220] ;  /* 0x00008800ff04ab82 */ /* 0x000f620000000a00 */
[C---:B-1----:R-:W-:Y:S01]  /*7b00*/  @!P2 LEA R10, P0, R20.reuse, R10, 0x1 ;  /* 0x0000000a140aa211 */ /* 0x042fe200078008ff */
[----:B------:R-:W-:Y:S03]  /*7b10*/  @P3 STS.128 [R209+0xf000], RZ ;  /* 0x00f000ffd1003388 */ /* 0x000fe60000000c00 */
[----:B------:R-:W-:Y:S01]  /*7b20*/  @!P2 LEA.HI.X R11, R20, R11, R19, 0x1, P0 ;  /* 0x0000000b140ba211 */ /* 0x000fe200000f0c13 */
[----:B------:R-:W-:Y:S01]  /*7b30*/  @!PT LDS RZ, [RZ] ;  /* 0x00000000fffff984 */ /* 0x000fe20000000800 */
[----:B------:R-:W-:Y:S01]  /*7b40*/  @!PT LDS RZ, [RZ] ;  /* 0x00000000fffff984 */ /* 0x000fe20000000800 */
[----:B------:R-:W-:Y:S01]  /*7b50*/  @!PT LDS RZ, [RZ] ;  /* 0x00000000fffff984 */ /* 0x000fe20000000800 */
[----:B------:R1:W-:Y:S01]  /*7b60*/  @!P3 LDGSTS.E.BYPASS.LTC128B.128 [R209+0xf000], desc[UR22][R12.64+0x80] ;  /* 0x0f0000800cd1bfae */ /* 0x0003e2000b901d56 */
[----:B------:R-:W-:Y:S02]  /*7b70*/  IADD3.X R19, R19, UR30, RZ, P5, !PT ;  /* 0x0000001e13137c10 */ /* 0x000fe4000affe4ff */
[C---:B--2---:R-:W-:Y:S01]  /*7b80*/  @!P4 LEA R8, P5, R14.reuse, R8, 0x1 ;  /* 0x000000080e08c211 */ /* 0x044fe200078a08ff */
[----:B------:R-:W-:Y:S03]  /*7b90*/  @P2 STS.128 [R209+0x11000], RZ ;  /* 0x011000ffd1002388 */ /* 0x000fe60000000c00 */
[C---:B------:R-:W-:Y:S01]  /*7ba0*/  @!P4 LEA.HI.X R9, R14.reuse, R9, R19, 0x1, P5 ;  /* 0x000000090e09c211 */ /* 0x040fe200028f0c13 */
[----:B------:R-:W-:Y:S01]  /*7bb0*/  @!PT LDS RZ, [RZ] ;  /* 0x00000000fffff984 */ /* 0x000fe20000000800 */
[----:B------:R-:W-:Y:S01]  /*7bc0*/  @!PT LDS RZ, [RZ] ;  /* 0x00000000fffff984 */ /* 0x000fe20000000800 */
[----:B------:R-:W-:Y:S01]  /*7bd0*/  @!PT LDS RZ, [RZ] ;  /* 0x00000000fffff984 */ /* 0x000fe20000000800 */
[----:B------:R-:W-:Y:S01]  /*7be0*/  @!P2 LDGSTS.E.BYPASS.LTC128B.128 [R209+0x11000], desc[UR22][R10.64+0x100] ;  /* 0x110001000ad1afae */ /* 0x000fe2000b901d56 */
[----:B---3--:R-:W-:-:S03]  /*7bf0*/  @!P3 LEA R28, P1, R14, R6, 0x1 ;  /* 0x000000060e1cb211 */ /* 0x008fc600078208ff */
        /* <DEDUP_REMOVED lines=19> */
[----:B----4-:R-:W-:Y:S04]  /*7d30*/  LDSM.16.M88.4 R24, [R198] ;  /* 0x00000000c618783b */ /* 0x010fe80000000200 */
[----:B------:R-:W4:Y:S04]  /*7d40*/  LDSM.16.M88.4 R148, [R197+0x6000] ;  /* 0x00600000c594783b */ /* 0x000f280000000200 */
[----:B------:R-:W5:Y:S04]  /*7d50*/  LDSM.16.M88.4 R140, [R197+0x6800] ;  /* 0x00680000c58c783b */ /* 0x000f680000000200 */
[----:B------:R-:W3:Y:S04]  /*7d60*/  LDSM.16.M88.4 R32, [R197+0x7000] ;  /* 0x00700000c520783b */ /* 0x000ee80000000200 */
[----:B------:R-:W3:Y:S04]  /*7d70*/  LDSM.16.M88.4 R156, [R197+0x7800] ;  /* 0x00780000c59c783b */ /* 0x000ee80000000200 */
[----:B------:R-:W-:Y:S04]  /*7d80*/  LDSM.16.M88.4 R4, [R196] ;  /* 0x00000000c404783b */ /* 0x000fe80000000200 */
[----:B------:R-:W3:Y:S04]  /*7d90*/  LDSM.16.M88.4 R20, [R195] ;  /* 0x00000000c314783b */ /* 0x000ee80000000200 */
[----:B------:R-:W3:Y:S04]  /*7da0*/  LDSM.16.M88.4 R16, [R187] ;  /* 0x00000000bb10783b */ /* 0x000ee80000000200 */
[----:B-1----:R-:W1:Y:S04]  /*7db0*/  LDSM.16.M88.4 R12, [R186] ;  /* 0x00000000ba0c783b */ /* 0x002e680000000200 */
[----:B--2---:R-:W2:Y:S04]  /*7dc0*/  LDSM.16.M88.4 R8, [R185] ;  /* 0x00000000b908783b */ /* 0x004ea80000000200 */
[----:B------:R-:W-:Y:S01]  /*7dd0*/  LDSM.16.M88.4 R172, [R191+0x6000] ;  /* 0x00600000bfac783b */ /* 0x000fe20000000200 */
[C---:B----4-:R-:W-:Y:S03]  /*7de0*/  HMMA.16816.F32 R152, R24.reuse, R148, RZ ;  /* 0x000000941898723c */ /* 0x050fe600000018ff */
[----:B------:R-:W-:Y:S04]  /*7df0*/  LDSM.16.M88.4 R168, [R191+0x6800] ;  /* 0x00680000bfa8783b */ /* 0x000fe80000000200 */
[----:B------:R-:W-:Y:S01]  /*7e00*/  LDSM.16.M88.4 R164, [R191+0x7000] ;  /* 0x00700000bfa4783b */ /* 0x000fe20000000200 */
[C---:B-----5:R-:W-:Y:S03]  /*7e10*/  HMMA.16816.F32 R144, R24.reuse, R140, RZ ;  /* 0x0000008c1890723c */ /* 0x060fe600000018ff */
[----:B------:R-:W-:Y:S03]  /*7e20*/  LDSM.16.M88.4 R160, [R191+0x7800] ;  /* 0x00780000bfa0783b */ /* 0x000fe60000000200 */
[C---:B---3--:R-:W-:Y:S01]  /*7e30*/  HMMA.16816.F32 R136, R24.reuse, R32, RZ ;  /* 0x000000201888723c */ /* 0x048fe200000018ff */
[----:B------:R-:W0:Y:S05]  /*7e40*/  LDGDEPBAR ;  /* 0x00000000000079af */ /* 0x000e2a0000000000 */
[C---:B------:R-:W-:Y:S06]  /*7e50*/  HMMA.16816.F32 R148, R24.reuse, R150, RZ ;  /* 0x000000961894723c */ /* 0x040fec00000018ff */
[C---:B------:R-:W-:Y:S06]  /*7e60*/  HMMA.16816.F32 R140, R24.reuse, R142, RZ ;  /* 0x0000008e188c723c */ /* 0x040fec00000018ff */
[C---:B------:R-:W-:Y:S06]  /*7e70*/  HMMA.16816.F32 R32, R24.reuse, R34, RZ ;  /* 0x000000221820723c */ /* 0x040fec00000018ff */
[C---:B------:R-:W-:Y:S06]  /*7e80*/  HMMA.16816.F32 R28, R24.reuse, R156, RZ ;  /* 0x0000009c181c723c */ /* 0x040fec00000018ff */
[----:B------:R-:W-:Y:S01]  /*7e90*/  HMMA.16816.F32 R24, R24, R158, RZ ;  /* 0x0000009e1818723c */ /* 0x000fe200000018ff */
[----:B------:R-:W3:Y:S05]  /*7ea0*/  LDSM.16.M88.4 R156, [R194] ;  /* 0x00000000c29c783b */ /* 0x000eea0000000200 */
[C---:B------:R-:W-:Y:S06]  /*7eb0*/  HMMA.16816.F32 R152, R4.reuse, R20, R152 ;  /* 0x000000140498723c */ /* 0x040fec0000001898 */
[C---:B------:R-:W-:Y:S01]  /*7ec0*/  HMMA.16816.F32 R148, R4.reuse, R22, R148 ;  /* 0x000000160494723c */ /* 0x040fe20000001894 */
[----:B------:R-:W-:Y:S05]  /*7ed0*/  LDSM.16.M88.4 R20, [R184] ;  /* 0x00000000b814783b */ /* 0x000fea0000000200 */
[C---:B------:R-:W-:Y:S06]  /*7ee0*/  HMMA.16816.F32 R144, R4.reuse, R16, R144 ;  /* 0x000000100490723c */ /* 0x040fec0000001890 */
[C---:B------:R-:W-:Y:S01]  /*7ef0*/  HMMA.16816.F32 R140, R4.reuse, R18, R140 ;  /* 0x00000012048c723c */ /* 0x040fe2000000188c */
[----:B------:R-:W-:Y:S05]  /*7f00*/  LDSM.16.M88.4 R16, [R184+0x800] ;  /* 0x00080000b810783b */ /* 0x000fea0000000200 */
[C---:B-1----:R-:W-:Y:S06]  /*7f10*/  HMMA.16816.F32 R136, R4.reuse, R12, R136 ;  /* 0x0000000c0488723c */ /* 0x042fec0000001888 */
[C---:B------:R-:W-:Y:S01]  /*7f20*/  HMMA.16816.F32 R32, R4.reuse, R14, R32 ;  /* 0x0000000e0420723c */ /* 0x040fe20000001820 */
[----:B------:R-:W-:Y:S05]  /*7f30*/  LDSM.16.M88.4 R12, [R184+0x1000] ;  /* 0x00100000b80c783b */ /* 0x000fea0000000200 */
[C---:B--2---:R-:W-:Y:S06]  /*7f40*/  HMMA.16816.F32 R28, R4.reuse, R8, R28 ;  /* 0x00000008041c723c */ /* 0x044fec000000181c */
[----:B------:R-:W-:Y:S01]  /*7f50*/  HMMA.16816.F32 R24, R4, R10, R24 ;  /* 0x0000000a0418723c */ /* 0x000fe20000001818 */
[----:B------:R-:W1:Y:S04]  /*7f60*/  LDSM.16.M88.4 R4, [R193] ;  /* 0x00000000c104783b */ /* 0x000e680000000200 */
        /* <DEDUP_REMOVED lines=139> */
[----:B------:R-:W-:Y:S01]  /*8820*/  IMAD.U32 R13, RZ, RZ, UR4 ;  /* 0x00000004ff0d7e24 */ /* 0x000fe2000f8e00ff */
[C---:B------:R-:W-:Y:S02]  /*8830*/  IADD3 R18, P5, R21.reuse, UR27, RZ ;  /* 0x0000001b15127c10 */ /* 0x040fe4000ffbe0ff */
[----:B------:R-:W5:Y:S02]  /*8840*/  @!P4 LDC.64 R4, c[0x0][0x218] ;  /* 0x00008600ff04cb82 */ /* 0x000f640000000a00 */
[----:B------:R-:W-:Y:S02]  /*8850*/  LEA.HI.X R20, R20, R213, R13, 0x6, P0 ;  /* 0x000000d514147211 */ /* 0x000fe400000f340d */
[C---:B-1----:R-:W-:Y:S02]  /*8860*/  @!P4 LEA R158, P0, R21.reuse, R10, 0x1 ;  /* 0x0000000a159ec211 */ /* 0x042fe400078008ff */
[----:B------:R-:W-:Y:S02]  /*8870*/  IADD3.X R19, R20, UR26, RZ, P5, !PT ;  /* 0x0000001a14137c10 */ /* 0x000fe4000affe4ff */
[----:B------:R-:W1:Y:S01]  /*8880*/  @!P3 LDC.64 R16, c[0x0][0x218] ;  /* 0x00008600ff10bb82 */ /* 0x000e620000000a00 */
[----:B------:R-:W-:-:S02]  /*8890*/  @!P4 LEA.HI.X R159, R21, R11, R20, 0x1, P0 ;  /* 0x0000000b159fc211 */ /* 0x000fc400000f0c14 */
[----:B---3--:R-:W-:-:S03]  /*88a0*/  @!P3 LEA R156, P0, R21, R8, 0x1 ;  /* 0x00000008159cb211 */ /* 0x008fc600078008ff */
[----:B------:R-:W-:Y:S01]  /*88b0*/  @!PT LDS RZ, [RZ] ;  /* 0x00000000fffff984 */ /* 0x000fe20000000800 */
[----:B------:R-:W-:Y:S01]  /*88c0*/  @!PT LDS RZ, [RZ] ;  /* 0x00000000fffff984 */ /* 0x000fe20000000800 */
[----:B------:R-:W-:Y:S01]  /*88d0*/  @!PT LDS RZ, [RZ] ;  /* 0x00000000fffff984 */ /* 0x000fe20000000800 */
[----:B------:R2:W-:Y:S01]  /*88e0*/  @!P4 LDGSTS.E.BYPASS.LTC128B.128 [R209+0x6000], desc[UR22][R158.64] ;  /* 0x060000009ed1cfae */ /* 0x0005e2000b901d56 */
[C-C-:B------:R-:W-:Y:S01]  /*88f0*/  @!P3 LEA.HI.X R157, R21.reuse, R9, R20.reuse, 0x1, P0 ;  /* 0x00000009159db211 */ /* 0x140fe200000f0c14 */
[----:B------:R-:W3:Y:S01]  /*8900*/  @!P2 LDC.64 R14, c[0x0][0x218] ;  /* 0x00008600ff0eab82 */ /* 0x000ee20000000a00 */
[C---:B----4-:R-:W-:Y:S01]  /*8910*/  @!P2 LEA R22, P0, R21.reuse, R6, 0x1 ;  /* 0x000000061516a211 */ /* 0x050fe200078008ff */
[----:B------:R2:W-:Y:S03]  /*8920*/  @P3 STS.128 [R209+0x8000], RZ ;  /* 0x008000ffd1003388 */ /* 0x0005e60000000c00 */
[----:B------:R-:W-:Y:S01]  /*8930*/  @!P2 LEA.HI.X R23, R21, R7, R20, 0x1, P0 ;  /* 0x000000071517a211 */ /* 0x000fe200000f0c14 */
[----:B------:R-:W-:Y:S01]  /*8940*/  @!PT LDS RZ, [RZ] ;  /* 0x00000000fffff984 */ /* 0x000fe20000000800 */
[----:B------:R-:W-:Y:S01]  /*8950*/  @!PT LDS RZ, [RZ] ;  /* 0x00000000fffff984 */ /* 0x000fe20000000800 */
[----:B------:R-:W-:Y:S01]  /*8960*/  @!PT LDS RZ, [RZ] ;  /* 0x00000000fffff984 */ /* 0x000fe20000000800 */
[----:B------:R2:W-:Y:S02]  /*8970*/  @!P3 LDGSTS.E.BYPASS.LTC128B.128 [R209+0x8000], desc[UR22][R156.64+0x80] ;  /* 0x080000809cd1bfae */ /* 0x0005e4000b901d56 */
[----:B------:R-:W4:Y:S01]  /*8980*/  @!P4 LDC.64 R12, c[0x0][0x218] ;  /* 0x00008600ff0ccb82 */ /* 0x000f220000000a00 */
[C---:B-----5:R-:W-:Y:S01]  /*8990*/  @!P4 LEA R134, P1, R18.reuse, R4, 0x1 ;  /* 0x000000041286c211 */ /* 0x060fe200078208ff */
[----:B------:R2:W-:Y:S03]  /*89a0*/  @P2 STS.128 [R209+0xa000], RZ ;  /* 0x00a000ffd1002388 */ /* 0x0005e60000000c00 */
[C-C-:B------:R-:W-:Y:S01]  /*89b0*/  @!P4 LEA.HI.X R135, R18.reuse, R5, R19.reuse, 0x1, P1 ;  /* 0x000000051287c211 */ /* 0x140fe200008f0c13 */
[----:B------:R-:W-:Y:S01]  /*89c0*/  @!PT LDS RZ, [RZ] ;  /* 0x00000000fffff984 */ /* 0x000fe20000000800 */
[----:B------:R-:W-:Y:S01]  /*89d0*/  @!PT LDS RZ, [RZ] ;  /* 0x00000000fffff984 */ /* 0x000fe20000000800 */
[----:B------:R-:W-:Y:S01]  /*89e0*/  @!PT LDS RZ, [RZ] ;  /* 0x00000000fffff984 */ /* 0x000fe20000000800 */
[----:B------:R2:W-:Y:S02]  /*89f0*/  @!P2 LDGSTS.E.BYPASS.LTC128B.128 [R209+0xa000], desc[UR22][R22.64+0x100] ;  /* 0x0a00010016d1afae */ /* 0x0005e4000b901d56 */
[----:B------:R-:W5:Y:S01]  /*8a00*/  @!P3 LDC.64 R10, c[0x0][0x218] ;  /* 0x00008600ff0abb82 */ /* 0x000f620000000a00 */
[C---:B-1----:R-:W-:Y:S01]  /*8a10*/  @!P3 LEA R16, P0, R18.reuse, R16, 0x1 ;  /* 0x000000101210b211 */ /* 0x042fe200078008ff */
[----:B------:R2:W-:Y:S03]  /*8a20*/  @P4 STS.128 [R209+0x6800], RZ ;  /* 0x006800ffd1004388 */ /* 0x0005e60000000c00 */
[C-C-:B------:R-:W-:Y:S01]  /*8a30*/  @!P3 LEA.HI.X R17, R18.reuse, R17, R19.reuse, 0x1, P0 ;  /* 0x000000111211b211 */ /* 0x140fe200000f0c13 */
[----:B------:R-:W-:Y:S01]  /*8a40*/  @!PT LDS RZ, [RZ] ;  /* 0x00000000fffff984 */ /* 0x000fe20000000800 */
[----:B------:R-:W-:Y:S01]  /*8a50*/  @!PT LDS RZ, [RZ] ;  /* 0x00000000fffff984 */ /* 0x000fe20000000800 */
[----:B------:R-:W-:Y:S01]  /*8a60*/  @!PT LDS RZ, [RZ] ;  /* 0x00000000fffff984 */ /* 0x000fe20000000800 */
[----:B------:R2:W-:Y:S02]  /*8a70*/  @!P4 LDGSTS.E.BYPASS.LTC128B.128 [R209+0x6800], desc[UR22][R134.64] ;  /* 0x0680000086d1cfae */ /* 0x0005e4000b901d56 */
[----:B------:R-:W1:Y:S01]  /*8a80*/  @!P2 LDC.64 R8, c[0x0][0x218] ;  /* 0x00008600ff08ab82 */ /* 0x000e620000000a00 */
[C---:B---3--:R-:W-:Y:S01]  /*8a90*/  @!P2 LEA R14, P0, R18.reuse, R14, 0x1 ;  /* 0x0000000e120ea211 */ /* 0x048fe200078008ff */
[----:B------:R2:W-:Y:S03]  /*8aa0*/  @P3 STS.128 [R209+0x8800], RZ ;  /* 0x008800ffd1003388 */ /* 0x0005e60000000c00 */
[C---:B------:R-:W-:Y:S01]  /*8ab0*/  @!P2 LEA.HI.X R15, R18.reuse, R15, R19, 0x1, P0 ;  /* 0x0000000f120fa211 */ /* 0x040fe200000f0c13 */
[----:B------:R-:W-:Y:S01]  /*8ac0*/  @!PT LDS RZ, [RZ] ;  /* 0x00000000fffff984 */ /* 0x000fe20000000800 */
[----:B------:R-:W-:Y:S01]  /*8ad0*/  @!PT LDS RZ, [RZ] ;  /* 0x00000000fffff984 */ /* 0x000fe20000000800 */
[----:B------:R-:W-:Y:S01]  /*8ae0*/  @!PT LDS RZ, [RZ] ;  /* 0x00000000fffff984 */ /* 0x000fe20000000800 */
[----:B------:R2:W-:Y:S01]  /*8af0*/  @!P3 LDGSTS.E.BYPASS.LTC128B.128 [R209+0x8800], desc[UR22][R16.64+0x80] ;  /* 0x0880008010d1bfae */ /* 0x0005e2000b901d56 */
[----:B------:R-:W-:Y:S01]  /*8b00*/  IADD3 R18, P5, R18, UR27, RZ ;  /* 0x0000001b12127c10 */ /* 0x000fe2000ffbe0ff */
[----:B------:R-:W3:Y:S02]  /*8b10*/  @!P4 LDC.64 R6, c[0x0][0x218] ;  /* 0x00008600ff06cb82 */ /* 0x000ee40000000a00 */
[----:B------:R2:W-:Y:S01]  /*8b20*/  @P2 STS.128 [R209+0xa800], RZ ;  /* 0x00a800ffd1002388 */ /* 0x0005e20000000c00 */
[----:B----4-:R-:W-:-:S02]  /*8b30*/  @!P4 LEA R12, P1, R18, R12, 0x1 ;  /* 0x0000000c120cc211 */ /* 0x010fc400078208ff */
[----:B------:R-:W-:Y:S01]  /*8b40*/  IADD3.X R19, R19, UR26, RZ, P5, !PT ;  /* 0x0000001a13137c10 */ /* 0x000fe2000affe4ff */
[----:B------:R-:W-:Y:S01]  /*8b50*/  @!PT LDS RZ, [RZ] ;  /* 0x00000000fffff984 */ /* 0x000fe20000000800 */
[----:B------:R-:W-:Y:S01]  /*8b60*/  @!PT LDS RZ, [RZ] ;  /* 0x00000000fffff984 */ /* 0x000fe20000000800 */
[----:B------:R-:W-:Y:S01]  /*8b70*/  @!PT LDS RZ, [RZ] ;  /* 0x00000000fffff984 */ /* 0x000fe20000000800 */
[----:B------:R2:W-:Y:S02]  /*8b80*/  @!P2 LDGSTS.E.BYPASS.LTC128B.128 [R209+0xa800], desc[UR22][R14.64+0x100] ;  /* 0x0a8001000ed1afae */ /* 0x0005e4000b901d56 */
[----:B------:R-:W4:Y:S01]  /*8b90*/  @!P3 LDC.64 R4, c[0x0][0x218] ;  /* 0x00008600ff04bb82 */ /* 0x000f220000000a00 */
[C---:B-----5:R-:W-:Y:S01]  /*8ba0*/  @!P3 LEA R20, P0, R18.reuse, R10, 0x1 ;  /* 0x0000000a1214b211 */ /* 0x060fe200078008ff */
[----:B------:R2:W-:Y:S01]  /*8bb0*/  @P4 STS.128 [R209+0x7000], RZ ;  /* 0x007000ffd1004388 */ /* 0x0005e20000000c00 */
[C---:B------:R-:W-:Y:S02]  /*8bc0*/  IADD3 R10, P6, R18.reuse, UR27, RZ ;  /* 0x0000001b120a7c10 */ /* 0x040fe4000ffde0ff */
[C-C-:B------:R-:W-:Y:S02]  /*8bd0*/  @!P4 LEA.HI.X R13, R18.reuse, R13, R19.reuse, 0x1, P1 ;  /* 0x0000000d120dc211 */ /* 0x140fe400008f0c13 */
[----:B------:R-:W-:-:S02]  /*8be0*/  @!P3 LEA.HI.X R21, R18, R11, R19, 0x1, P0 ;  /* 0x0000000b1215b211 */ /* 0x000fc400000f0c13 */
[C---:B-1----:R-:W-:Y:S01]  /*8bf0*/  @!P2 LEA R8, P1, R18.reuse, R8, 0x1 ;  /* 0x000000081208a211 */ /* 0x042fe200078208ff */
[----:B------:R-:W-:Y:S01]  /*8c00*/  @!PT LDS RZ, [RZ] ;  /* 0x00000000fffff984 */ /* 0x000fe20000000800 */
[----:B------:R-:W-:Y:S01]  /*8c10*/  @!PT LDS RZ, [RZ] ;  /* 0x00000000fffff984 */ /* 0x000fe20000000800 */
[----:B------:R-:W-:Y:S01]  /*8c20*/  @!PT LDS RZ, [RZ] ;  /* 0x00000000fffff984 */ /* 0x000fe20000000800 */
[----:B------:R2:W-:Y:S01]  /*8c30*/  @!P4 LDGSTS.E.BYPASS.LTC128B.128 [R209+0x7000], desc[UR22][R12.64] ;  /* 0x070000000cd1cfae */ /* 0x0005e2000b901d56 */
[----:B------:R-:W-:Y:S02]  /*8c40*/  IADD3.X R11, R19, UR26, RZ, P6, !PT ;  /* 0x0000001a130b7c10 */ /* 0x000fe4000b7fe4ff */
[----:B------:R-:W-:Y:S01]  /*8c50*/  @!P2 LEA.HI.X R9, R18, R9, R19, 0x1, P1 ;  /* 0x000000091209a211 */ /* 0x000fe200008f0c13 */
        /* <DEDUP_REMOVED lines=33> */
.L_x_709:
[----:B------:R-:W-:Y:S05]  /*8e70*/  BSYNC B0 ;  /* 0x0000000000007941 */ /* 0x000fea0003800000 */
.L_x_708:
[----:B------:R-:W0:Y:S02]  /*8e80*/  LDGDEPBAR ;  /* 0x00000000000079af */ /* 0x000e240000000000 */
.L_x_707:
[----:B-12---:R-:W-:Y:S01]  /*8e90*/  IMAD.U32 R5, RZ, RZ, UR17 ;  /* 0x00000011ff057e24 */ /* 0x006fe2000f8e00ff */
[----:B------:R-:W-:Y:S01]  /*8ea0*/  USHF.L.U32 UR4, UR17, 0x1, URZ ;  /* 0x0000000111047899 */ /* 0x000fe2000800063f */
[----:B------:R-:W-:Y:S01]  /*8eb0*/  IMAD.WIDE.U32 R206, R219, -0x326172a9, RZ ;  /* 0xcd9e8d57dbce7825 */ /* 0x000fe200078e00ff */
[----:B------:R-:W-:-:S03]  /*8ec0*/  PRMT R159, R2, 0x7054, R2 ;  /* 0x00007054029f7816 */ /* 0x000fc60000000002 */
[----:B------:R-:W-:Y:S01]  /*8ed0*/  IMAD R8, R5, 0x40, R218 ;  /* 0x0000004005087824 */ /* 0x000fe200078e02da */
[----:B------:R-:W-:Y:S01]  /*8ee0*/  LOP3.LUT R204, R207, R223, RZ, 0x3c, !PT ;  /* 0x000000dfcfcc7212 */ /* 0x000fe200078e3cff */
[----:B------:R-:W-:-:S03]  /*8ef0*/  IMAD.WIDE.U32 R228, R222, -0x2daee0ad, RZ ;  /* 0xd2511f53dee47825 */ /* 0x000fc600078e00ff */
[C---:B------:R-:W-:Y:S01]  /*8f00*/  ISETP.GE.AND P3, PT, R8.reuse, R216, PT ;  /* 0x000000d80800720c */ /* 0x040fe20003f66270 */
[C---:B------:R-:W-:Y:S01]  /*8f10*/  VIADD R5, R8.reuse, 0x1 ;  /* 0x0000000108057836 */ /* 0x040fe20000000000 */
[C---:B------:R-:W-:Y:S01]  /*8f20*/  ISETP.GE.AND P6, PT, R8.reuse, R214, PT ;  /* 0x000000d60800720c */ /* 0x040fe20003fc6270 */
[C---:B------:R-:W-:Y:S01]  /*8f30*/  VIADD R4, R8.reuse, 0x8 ;  /* 0x0000000808047836 */ /* 0x040fe20000000000 */
[C---:B------:R-:W-:Y:S01]  /*8f40*/  ISETP.LT.OR P3, PT, R8.reuse, R217, P3 ;  /* 0x000000d90800720c */ /* 0x040fe20001f61670 */
[C---:B------:R-:W-:Y:S01]  /*8f50*/  VIADD R10, R8.reuse, 0x11 ;  /* 0x00000011080a7836 */ /* 0x040fe20000000000 */
[C---:B------:R-:W-:Y:S01]  /*8f60*/  ISETP.GE.AND P2, PT, R5.reuse, R216, PT ;  /* 0x000000d80500720c */ /* 0x040fe20003f46270 */
[C---:B------:R-:W-:Y:S01]  /*8f70*/  VIADD R9, R8.reuse, 0x18 ;  /* 0x0000001808097836 */ /* 0x040fe20000000000 */
[----:B------:R-:W-:Y:S01]  /*8f80*/  ISETP.GE.AND P5, PT, R5, R214, PT ;  /* 0x000000d60500720c */ /* 0x000fe20003fa6270 */
[----:B------:R-:W-:Y:S01]  /*8f90*/  VIADD R12, R8, 0x20 ;  /* 0x00000020080c7836 */ /* 0x000fe20000000000 */
[----:B------:R-:W-:Y:S01]  /*8fa0*/  ISETP.GE.AND P1, PT, R4, R216, PT ;  /* 0x000000d80400720c */ /* 0x000fe20003f26270 */
[----:B------:R-:W-:Y:S01]  /*8fb0*/  IMAD.WIDE.U32 R204, R204, -0x2daee0ad, RZ ;  /* 0xd2511f53cccc7825 */ /* 0x000fe200078e00ff */
[----:B------:R-:W-:-:S02]  /*8fc0*/  ISETP.GE.AND P4, PT, R4, R214, PT ;  /* 0x000000d60400720c */ /* 0x000fc40003f86270 */
[----:B------:R-:W-:Y:S01]  /*8fd0*/  ISETP.LT.OR P2, PT, R5, R217, P2 ;  /* 0x000000d90500720c */ /* 0x000fe20001741670 */
[----:B------:R-:W-:Y:S01]  /*8fe0*/  VIADD R15, R221, 0xbb67ae85 ;  /* 0xbb67ae85dd0f7836 */ /* 0x000fe20000000000 */
[----:B------:R-:W-:Y:S01]  /*8ff0*/  ISETP.LT.OR P5, PT, R5, R215, P5 ;  /* 0x000000d70500720c */ /* 0x000fe20002fa1670 */
[----:B------:R-:W-:Y:S01]  /*9000*/  VIADD R5, R8, 0x9 ;  /* 0x0000000908057836 */ /* 0x000fe20000000000 */
[----:B------:R-:W-:Y:S01]  /*9010*/  ISETP.LT.OR P1, PT, R4, R217, P1 ;  /* 0x000000d90400720c */ /* 0x000fe20000f21670 */
[----:B------:R-:W-:Y:S01]  /*9020*/  VIADD R202, R220, 0x9e3779b9 ;  /* 0x9e3779b9dcca7836 */ /* 0x000fe20000000000 */
[-C--:B------:R-:W-:Y:S01]  /*9030*/  ISETP.LT.OR P4, PT, R4, R215.reuse, P4 ;  /* 0x000000d70400720c */ /* 0x080fe20002781670 */
[C---:B------:R-:W-:Y:S01]  /*9040*/  VIADD R4, R8.reuse, 0x10 ;  /* 0x0000001008047836 */ /* 0x040fe20000000000 */
[----:B------:R-:W-:Y:S01]  /*9050*/  ISETP.LT.OR P6, PT, R8, R215, P6 ;  /* 0x000000d70800720c */ /* 0x000fe200037c1670 */
[----:B------:R-:W-:Y:S01]  /*9060*/  VIADD R203, R220, 0x3c6ef372 ;  /* 0x3c6ef372dccb7836 */ /* 0x000fe20000000000 */
[----:B------:R-:W-:Y:S01]  /*9070*/  FSEL R152, R152, -INF , !P3 ;  /* 0xff80000098987808 */ /* 0x000fe20005800000 */
[----:B------:R-:W-:Y:S01]  /*9080*/  VIADD R174, R221, 0x76cf5d0a ;  /* 0x76cf5d0addae7836 */ /* 0x000fe20000000000 */
[----:B------:R-:W-:Y:S01]  /*9090*/  ISETP.GE.AND P0, PT, R5, R216, PT ;  /* 0x000000d80500720c */ /* 0x000fe20003f06270 */
[----:B------:R-:W-:Y:S01]  /*90a0*/  VIADD R207, R221, 0x646e171e ;  /* 0x646e171eddcf7836 */ /* 0x000fe20000000000 */
[----:B------:R-:W-:-:S02]  /*90b0*/  ISETP.GE.AND P3, PT, R5, R214, PT ;  /* 0x000000d60500720c */ /* 0x000fc40003f66270 */
[----:B------:R-:W-:Y:S02]  /*90c0*/  FSEL R11, R154, -INF , !P6 ;  /* 0xff8000009a0b7808 */ /* 0x000fe40007000000 */
[----:B------:R-:W-:Y:S02]  /*90d0*/  FSEL R6, R153, -INF , !P2 ;  /* 0xff80000099067808 */ /* 0x000fe40005000000 */
[C---:B------:R-:W-:Y:S02]  /*90e0*/  ISETP.GE.AND P6, PT, R4.reuse, R216, PT ;  /* 0x000000d80400720c */ /* 0x040fe40003fc6270 */
[----:B------:R-:W-:Y:S02]  /*90f0*/  ISETP.GE.AND P2, PT, R4, R214, PT ;  /* 0x000000d60400720c */ /* 0x000fe40003f46270 */
[C---:B------:R-:W-:Y:S02]  /*9100*/  ISETP.LT.OR P0, PT, R5.reuse, R217, P0 ;  /* 0x000000d90500720c */ /* 0x040fe40000701670 */
[----:B------:R-:W-:-:S02]  /*9110*/  ISETP.LT.OR P3, PT, R5, R215, P3 ;  /* 0x000000d70500720c */ /* 0x000fc40001f61670 */
        /* <DEDUP_REMOVED lines=9> */
[C---:B------:R-:W-:Y:S02]  /*91b0*/  ISETP.GE.AND P0, PT, R9.reuse, R214, PT ;  /* 0x000000d60900720c */ /* 0x040fe40003f06270 */
[C---:B------:R-:W-:Y:S02]  /*91c0*/  ISETP.LT.OR P5, PT, R10.reuse, R217, P5 ;  /* 0x000000d90a00720c */ /* 0x040fe40002fa1670 */
[----:B------:R-:W-:Y:S01]  /*91d0*/  ISETP.LT.OR P1, PT, R10, R215, P1 ;  /* 0x000000d70a00720c */ /* 0x000fe20000f21670 */
[----:B------:R-:W-:Y:S01]  /*91e0*/  VIADD R10, R8, 0x19 ;  /* 0x00000019080a7836 */ /* 0x000fe20000000000 */
[----:B------:R-:W-:-:S02]  /*91f0*/  ISETP.LT.OR P4, PT, R9, R217, P4 ;  /* 0x000000d90900720c */ /* 0x000fc40002781670 */
[----:B------:R-:W-:Y:S02]  /*9200*/  ISETP.LT.OR P0, PT, R9, R215, P0 ;  /* 0x000000d70900720c */ /* 0x000fe40000701670 */
[----:B------:R-:W-:Y:S02]  /*9210*/  FSEL R173, R146, -INF , !P2 ;  /* 0xff80000092ad7808 */ /* 0x000fe40005000000 */
[----:B------:R-:W-:Y:S02]  /*9220*/  FSEL R166, R145, -INF , !P5 ;  /* 0xff80000091a67808 */ /* 0x000fe40006800000 */
[----:B------:R-:W-:Y:S02]  /*9230*/  FSEL R9, R151, -INF , !P3 ;  /* 0xff80000097097808 */ /* 0x000fe40005800000 */
[----:B------:R-:W-:Y:S02]  /*9240*/  FSEL R168, R144, -INF , !P6 ;  /* 0xff80000090a87808 */ /* 0x000fe40007000000 */
[----:B------:R-:W-:-:S02]  /*9250*/  ISETP.GE.AND P2, PT, R12, R216, PT ;  /* 0x000000d80c00720c */ /* 0x000fc40003f46270 */
[----:B------:R-:W-:Y:S02]  /*9260*/  ISETP.GE.AND P5, PT, R12, R214, PT ;  /* 0x000000d60c00720c */ /* 0x000fe40003fa6270 */
[C---:B------:R-:W-:Y:S02]  /*9270*/  ISETP.GE.AND P3, PT, R10.reuse, R216, PT ;  /* 0x000000d80a00720c */ /* 0x040fe40003f66270 */
[----:B------:R-:W-:Y:S02]  /*9280*/  ISETP.GE.AND P6, PT, R10, R214, PT ;  /* 0x000000d60a00720c */ /* 0x000fe40003fc6270 */
[C---:B------:R-:W-:Y:S02]  /*9290*/  ISETP.LT.OR P2, PT, R12.reuse, R217, P2 ;  /* 0x000000d90c00720c */ /* 0x040fe40001741670 */
[----:B------:R-:W-:Y:S01]  /*92a0*/  ISETP.LT.OR P5, PT, R12, R215, P5 ;  /* 0x000000d70c00720c */ /* 0x000fe20002fa1670 */
[----:B------:R-:W-:Y:S01]  /*92b0*/  VIADD R12, R8, 0x28 ;  /* 0x00000028080c7836 */ /* 0x000fe20000000000 */
[----:B------:R-:W-:-:S02]  /*92c0*/  ISETP.LT.OR P3, PT, R10, R217, P3 ;  /* 0x000000d90a00720c */ /* 0x000fc40001f61670 */
[----:B------:R-:W-:Y:S01]  /*92d0*/  ISETP.LT.OR P6, PT, R10, R215, P6 ;  /* 0x000000d70a00720c */ /* 0x000fe200037c1670 */
[----:B------:R-:W-:Y:S01]  /*92e0*/  VIADD R10, R8, 0x21 ;  /* 0x00000021080a7836 */ /* 0x000fe20000000000 */
[----:B------:R-:W-:Y:S02]  /*92f0*/  FSEL R21, R142, -INF , !P0 ;  /* 0xff8000008e157808 */ /* 0x000fe40004000000 */
[----:B------:R-:W-:Y:S01]  /*9300*/  FSEL R20, R141, -INF , !P3 ;  /* 0xff8000008d147808 */ /* 0x000fe20005800000 */
[----:B------:R-:W-:Y:S01]  /*9310*/  VIADD R141, R220, 0xdaa66d2b ;  /* 0xdaa66d2bdc8d7836 */ /* 0x000fe20000000000 */
[----:B------:R-:W-:Y:S01]  /*9320*/  FSEL R23, R147, -INF , !P1 ;  /* 0xff80000093177808 */ /* 0x000fe20004800000 */
[----:B------:R-:W-:Y:S01]  /*9330*/  VIADD R147, R221, 0x32370b8f ;  /* 0x32370b8fdd937836 */ /* 0x000fe20000000000 */
[C---:B------:R-:W-:Y:S02]  /*9340*/  ISETP.GE.AND P0, PT, R12.reuse, R216, PT ;  /* 0x000000d80c00720c */ /* 0x040fe40003f06270 */
[----:B------:R-:W-:-:S02]  /*9350*/  ISETP.GE.AND P3, PT, R12, R214, PT ;  /* 0x000000d60c00720c */ /* 0x000fc40003f66270 */
[----:B------:R-:W-:Y:S02]  /*9360*/  FMNMX.FTZ R13, R132, R152, !PT ;  /* 0x00000098840d7209 */ /* 0x000fe40007810000 */
[----:B------:R-:W-:Y:S02]  /*9370*/  ISETP.GE.AND P1, PT, R10, R216, PT ;  /* 0x000000d80a00720c */ /* 0x000fe40003f26270 */
[C---:B------:R-:W-:Y:S02]  /*9380*/  ISETP.LT.OR P0, PT, R12.reuse, R217, P0 ;  /* 0x000000d90c00720c */ /* 0x040fe40000701670 */
[----:B------:R-:W-:Y:S01]  /*9390*/  ISETP.LT.OR P3, PT, R12, R215, P3 ;  /* 0x000000d70c00720c */ /* 0x000fe20001f61670 */
[----:B------:R-:W-:Y:S01]  /*93a0*/  VIADD R12, R8, 0x30 ;  /* 0x00000030080c7836 */ /* 0x000fe20000000000 */
[----:B------:R-:W-:Y:S02]  /*93b0*/  FMNMX.FTZ R13, R6, R13, !PT ;  /* 0x0000000d060d7209 */ /* 0x000fe40007810000 */
[----:B------:R-:W-:-:S02]  /*93c0*/  ISETP.LT.OR P1, PT, R10, R217, P1 ;  /* 0x000000d90a00720c */ /* 0x000fc40000f21670 */
[----:B------:R-:W-:Y:S02]  /*93d0*/  FSEL R22, R140, -INF , !P4 ;  /* 0xff8000008c167808 */ /* 0x000fe40006000000 */
[----:B------:R-:W-:Y:S02]  /*93e0*/  FSEL R140, R136, -INF , !P2 ;  /* 0xff800000888c7808 */ /* 0x000fe40005000000 */
[----:B------:R-:W-:Y:S02]  /*93f0*/  FMNMX.FTZ R13, R148, R13, !PT ;  /* 0x0000000d940d7209 */ /* 0x000fe40007810000 */
[----:B------:R-:W-:Y:S01]  /*9400*/  FSEL R135, R138, -INF , !P5 ;  /* 0xff8000008a877808 */ /* 0x000fe20006800000 */
[----:B------:R-:W-:Y:S01]  /*9410*/  VIADD R138, R220, 0x78dde6e4 ;  /* 0x78dde6e4dc8a7836 */ /* 0x000fe20000000000 */
[----:B------:R-:W-:Y:S01]  /*9420*/  FSEL R136, R137, -INF , !P1 ;  /* 0xff80000089887808 */ /* 0x000fe20004800000 */
[----:B------:R-:W-:Y:S01]  /*9430*/  VIADD R137, R221, 0xed9eba14 ;  /* 0xed9eba14dd897836 */ /* 0x000fe20000000000 */
[----:B------:R-:W-:-:S02]  /*9440*/  ISETP.GE.AND P5, PT, R12, R216, PT ;  /* 0x000000d80c00720c */ /* 0x000fc40003fa6270 */
[-C--:B------:R-:W-:Y:S02]  /*9450*/  ISETP.GE.AND P1, PT, R12, R214.reuse, PT ;  /* 0x000000d60c00720c */ /* 0x080fe40003f26270 */
[----:B------:R-:W-:Y:S02]  /*9460*/  FMNMX.FTZ R13, R4, R13, !PT ;  /* 0x0000000d040d7209 */ /* 0x000fe40007810000 */
[----:B------:R-:W-:Y:S02]  /*9470*/  ISETP.GE.AND P4, PT, R10, R214, PT ;  /* 0x000000d60a00720c */ /* 0x000fe40003f86270 */
[C---:B------:R-:W-:Y:S02]  /*9480*/  ISETP.LT.OR P5, PT, R12.reuse, R217, P5 ;  /* 0x000000d90c00720c */ /* 0x040fe40002fa1670 */
[----:B------:R-:W-:Y:S02]  /*9490*/  ISETP.LT.OR P1, PT, R12, R215, P1 ;  /* 0x000000d70c00720c */ /* 0x000fe40000f21670 */
[----:B------:R-:W-:-:S02]  /*94a0*/  FMNMX.FTZ R12, R3, R11, !PT ;  /* 0x0000000b030c7209 */ /* 0x000fc40007810000 */
[----:B------:R-:W-:Y:S02]  /*94b0*/  FMNMX.FTZ R13, R168, R13, !PT ;  /* 0x0000000da80d7209 */ /* 0x000fe40007810000 */
[----:B------:R-:W-:Y:S01]  /*94c0*/  ISETP.LT.OR P4, PT, R10, R215, P4 ;  /* 0x000000d70a00720c */ /* 0x000fe20002781670 */
[----:B------:R-:W-:Y:S01]  /*94d0*/  VIADD R10, R8, 0x29 ;  /* 0x00000029080a7836 */ /* 0x000fe20000000000 */
[----:B------:R-:W-:Y:S02]  /*94e0*/  FMNMX.FTZ R12, R5, R12, !PT ;  /* 0x0000000c050c7209 */ /* 0x000fe40007810000 */
[----:B------:R-:W-:Y:S02]  /*94f0*/  FMNMX.FTZ R13, R166, R13, !PT ;  /* 0x0000000da60d7209 */ /* 0x000fe40007810000 */
[----:B------:R-:W-:Y:S02]  /*9500*/  FSEL R231, R143, -INF , !P6 ;  /* 0xff8000008fe77808 */ /* 0x000fe40007000000 */
[----:B------:R-:W-:-:S02]  /*9510*/  FMNMX.FTZ R12, R7, R12, !PT ;  /* 0x0000000c070c7209 */ /* 0x000fc40007810000 */
[C---:B------:R-:W-:Y:S02]  /*9520*/  ISETP.GE.AND P6, PT, R10.reuse, R216, PT ;  /* 0x000000d80a00720c */ /* 0x040fe40003fc6270 */
[----:B------:R-:W-:Y:S02]  /*9530*/  ISETP.GE.AND P2, PT, R10, R214, PT ;  /* 0x000000d60a00720c */ /* 0x000fe40003f46270 */
[----:B------:R-:W-:Y:S02]  /*9540*/  FMNMX.FTZ R13, R22, R13, !PT ;  /* 0x0000000d160d7209 */ /* 0x000fe40007810000 */
[----:B------:R-:W-:Y:S02]  /*9550*/  FMNMX.FTZ R12, R9, R12, !PT ;  /* 0x0000000c090c7209 */ /* 0x000fe40007810000 */
[C---:B------:R-:W-:Y:S02]  /*9560*/  ISETP.LT.OR P6, PT, R10.reuse, R217, P6 ;  /* 0x000000d90a00720c */ /* 0x040fe400037c1670 */
[----:B------:R-:W-:Y:S01]  /*9570*/  ISETP.LT.OR P2, PT, R10, R215, P2 ;  /* 0x000000d70a00720c */ /* 0x000fe20001741670 */
[----:B------:R-:W-:Y:S01]  /*9580*/  VIADD R10, R8, 0x31 ;  /* 0x00000031080a7836 */ /* 0x000fe20000000000 */
[----:B------:R-:W-:-:S02]  /*9590*/  FMNMX.FTZ R13, R20, R13, !PT ;  /* 0x0000000d140d7209 */ /* 0x000fc40007810000 */
[----:B------:R-:W-:Y:S02]  /*95a0*/  FMNMX.FTZ R12, R173, R12, !PT ;  /* 0x0000000cad0c7209 */ /* 0x000fe40007810000 */
[----:B------:R-:W-:Y:S02]  /*95b0*/  FMNMX.FTZ R13, R140, R13, !PT ;  /* 0x0000000d8c0d7209 */ /* 0x000fe40007810000 */
[----:B------:R-:W-:Y:S02]  /*95c0*/  FSEL R139, R139, -INF , !P4 ;  /* 0xff8000008b8b7808 */ /* 0x000fe40006000000 */
[----:B------:R-:W-:Y:S02]  /*95d0*/  FSEL R134, R32, -INF , !P0 ;  /* 0xff80000020867808 */ /* 0x000fe40004000000 */
[C---:B------:R-:W-:Y:S02]  /*95e0*/  ISETP.GE.AND P4, PT, R10.reuse, R216, PT ;  /* 0x000000d80a00720c */ /* 0x040fe40003f86270 */
[----:B------:R-:W-:-:S02]  /*95f0*/  ISETP.GE.AND P0, PT, R10, R214, PT ;  /* 0x000000d60a00720c */ /* 0x000fc40003f06270 */
[----:B------:R-:W-:Y:S02]  /*9600*/  FMNMX.FTZ R12, R23, R12, !PT ;  /* 0x0000000c170c7209 */ /* 0x000fe40007810000 */
[----:B------:R-:W-:Y:S02]  /*9610*/  FMNMX.FTZ R13, R136, R13, !PT ;  /* 0x0000000d880d7209 */ /* 0x000fe40007810000 */
[C---:B------:R-:W-:Y:S02]  /*9620*/  ISETP.LT.OR P4, PT, R10.reuse, R217, P4 ;  /* 0x000000d90a00720c */ /* 0x040fe40002781670 */
[----:B------:R-:W-:Y:S01]  /*9630*/  ISETP.LT.OR P0, PT, R10, R215, P0 ;  /* 0x000000d70a00720c */ /* 0x000fe20000701670 */
[C---:B------:R-:W-:Y:S01]  /*9640*/  VIADD R10, R8.reuse, 0x38 ;  /* 0x00000038080a7836 */ /* 0x040fe20000000000 */
[----:B------:R-:W-:Y:S01]  /*9650*/  FMNMX.FTZ R12, R21, R12, !PT ;  /* 0x0000000c150c7209 */ /* 0x000fe20007810000 */
[----:B------:R-:W-:Y:S01]  /*9660*/  VIADD R8, R8, 0x39 ;  /* 0x0000003908087836 */ /* 0x000fe20000000000 */
[----:B------:R-:W-:-:S02]  /*9670*/  FSEL R32, R33, -INF , !P6 ;  /* 0xff80000021207808 */ /* 0x000fc40007000000 */
[----:B------:R-:W-:Y:S02]  /*9680*/  FMNMX.FTZ R13, R134, R13, !PT ;  /* 0x0000000d860d7209 */ /* 0x000fe40007810000 */
[----:B------:R-:W-:Y:S02]  /*9690*/  FMNMX.FTZ R12, R231, R12, !PT ;  /* 0x0000000ce70c7209 */ /* 0x000fe40007810000 */
[----:B------:R-:W-:Y:S02]  /*96a0*/  ISETP.GE.AND P6, PT, R10, R216, PT ;  /* 0x000000d80a00720c */ /* 0x000fe40003fc6270 */
[----:B------:R-:W-:Y:S02]  /*96b0*/  FSEL R164, R28, -INF , !P5 ;  /* 0xff8000001ca47808 */ /* 0x000fe40006800000 */
[----:B------:R-:W-:Y:S02]  /*96c0*/  FMNMX.FTZ R13, R32, R13, !PT ;  /* 0x0000000d200d7209 */ /* 0x000fe40007810000 */
[----:B------:R-:W-:-:S02]  /*96d0*/  FMNMX.FTZ R12, R135, R12, !PT ;  /* 0x0000000c870c7209 */ /* 0x000fc40007810000 */
[----:B------:R-:W-:Y:S02]  /*96e0*/  ISETP.GE.AND P5, PT, R8, R216, PT ;  /* 0x000000d80800720c */ /* 0x000fe40003fa6270 */
[----:B------:R-:W-:Y:S02]  /*96f0*/  ISETP.LT.OR P6, PT, R10, R217, P6 ;  /* 0x000000d90a00720c */ /* 0x000fe400037c1670 */
[----:B------:R-:W-:Y:S02]  /*9700*/  FSEL R146, R29, -INF , !P4 ;  /* 0xff8000001d927808 */ /* 0x000fe40006000000 */
[----:B------:R-:W-:Y:S02]  /*9710*/  FMNMX.FTZ R13, R164, R13, !PT ;  /* 0x0000000da40d7209 */ /* 0x000fe40007810000 */
[----:B------:R-:W-:Y:S01]  /*9720*/  FSEL R33, R34, -INF , !P3 ;  /* 0xff80000022217808 */ /* 0x000fe20005800000 */
[----:B------:R-:W-:Y:S01]  /*9730*/  VIADD R34, R220, 0xb54cda56 ;  /* 0xb54cda56dc227836 */ /* 0x000fe20000000000 */
[----:B------:R-:W-:-:S02]  /*9740*/  FMNMX.FTZ R12, R139, R12, !PT ;  /* 0x0000000c8b0c7209 */ /* 0x000fc40007810000 */
[----:B------:R-:W-:Y:S02]  /*9750*/  ISETP.LT.OR P5, PT, R8, R217, P5 ;  /* 0x000000d90800720c */ /* 0x000fe40002fa1670 */
[----:B------:R-:W-:Y:S02]  /*9760*/  FSEL R162, R24, -INF , !P6 ;  /* 0xff80000018a27808 */ /* 0x000fe40007000000 */
[----:B------:R-:W-:Y:S02]  /*9770*/  FMNMX.FTZ R13, R146, R13, !PT ;  /* 0x0000000d920d7209 */ /* 0x000fe40007810000 */
[----:B------:R-:W-:Y:S02]  /*9780*/  ISETP.GE.AND P3, PT, R10, R214, PT ;  /* 0x000000d60a00720c */ /* 0x000fe40003f66270 */
[----:B------:R-:W-:Y:S02]  /*9790*/  FSEL R35, R35, -INF , !P2 ;  /* 0xff80000023237808 */ /* 0x000fe40005000000 */
[----:B------:R-:W-:-:S02]  /*97a0*/  FMNMX.FTZ R14, R33, R12, !PT ;  /* 0x0000000c210e7209 */ /* 0x000fc40007810000 */
[----:B------:R-:W-:Y:S02]  /*97b0*/  FSEL R144, R25, -INF , !P5 ;  /* 0xff80000019907808 */ /* 0x000fe40006800000 */
[----:B------:R-:W-:Y:S02]  /*97c0*/  FMNMX.FTZ R13, R162, R13, !PT ;  /* 0x0000000da20d7209 */ /* 0x000fe40007810000 */
[----:B------:R-:W-:Y:S02]  /*97d0*/  ISETP.LT.OR P3, PT, R10, R215, P3 ;  /* 0x000000d70a00720c */ /* 0x000fe40001f61670 */
[----:B------:R-:W-:Y:S02]  /*97e0*/  FSEL R167, R30, -INF , !P1 ;  /* 0xff8000001ea77808 */ /* 0x000fe40004800000 */
[----:B------:R-:W-:Y:S02]  /*97f0*/  FMNMX.FTZ R10, R35, R14, !PT ;  /* 0x0000000e230a7209 */ /* 0x000fe40007810000 */
[----:B------:R-:W-:-:S02]  /*9800*/  FMNMX.FTZ R12, R144, R13, !PT ;  /* 0x0000000d900c7209 */ /* 0x000fc40007810000 */
[C---:B------:R-:W-:Y:S02]  /*9810*/  ISETP.GE.AND P1, PT, R8.reuse, R214, PT ;  /* 0x000000d60800720c */ /* 0x040fe40003f26270 */
[----:B------:R-:W-:Y:S01]  /*9820*/  FSEL R165, R31, -INF , !P0 ;  /* 0xff8000001fa57808 */ /* 0x000fe20004000000 */
[----:B------:R-:W1:Y:S01]  /*9830*/  SHFL.BFLY PT, R13, R12, 0x2, 0x1f ;  /* 0x0c401f000c0d7f89 */ /* 0x000e6200000e0000 */
[----:B------:R-:W-:Y:S02]  /*9840*/  FMNMX.FTZ R10, R167, R10, !PT ;  /* 0x0000000aa70a7209 */ /* 0x000fe40007810000 */
[----:B------:R-:W-:Y:S02]  /*9850*/  ISETP.LT.OR P1, PT, R8, R215, P1 ;  /* 0x000000d70800720c */ /* 0x000fe40000f21670 */
[----:B------:R-:W-:Y:S02]  /*9860*/  FSEL R163, R26, -INF , !P3 ;  /* 0xff8000001aa37808 */ /* 0x000fe40005800000 */
[----:B------:R-:W-:-:S02]  /*9870*/  FMNMX.FTZ R10, R165, R10, !PT ;  /* 0x0000000aa50a7209 */ /* 0x000fc40007810000 */
[----:B------:R-:W-:Y:S02]  /*9880*/  FSEL R161, R27, -INF , !P1 ;  /* 0xff8000001ba17808 */ /* 0x000fe40004800000 */
[----:B------:R-:W-:Y:S02]  /*9890*/  FMNMX.FTZ R10, R163, R10, !PT ;  /* 0x0000000aa30a7209 */ /* 0x000fe40007810000 */
[----:B------:R-:W-:Y:S01]  /*98a0*/  LOP3.LUT R8, R229, UR4, R221, 0x96, !PT ;  /* 0x00000004e5087c12 */ /* 0x000fe2000f8e96dd */
[----:B------:R-:W-:Y:S01]  /*98b0*/  UIADD3 UR4, UR4, 0x1, URZ ;  /* 0x0000000104047890 */ /* 0x000fe2000fffe03f */
[----:B------:R-:W-:Y:S02]  /*98c0*/  FMNMX.FTZ R17, R161, R10, !PT ;  /* 0x0000000aa1117209 */ /* 0x000fe40007810000 */
[----:B------:R-:W-:Y:S01]  /*98d0*/  LOP3.LUT R142, R205, R228, R15, 0x96, !PT ;  /* 0x000000e4cd8e7212 */ /* 0x000fe200078e960f */
[----:B------:R-:W-:Y:S02]  /*98e0*/  IMAD.WIDE.U32 R26, R8, -0x326172a9, RZ ;  /* 0xcd9e8d57081a7825 */ /* 0x000fe400078e00ff */
[----:B------:R-:W2:Y:S02]  /*98f0*/  SHFL.BFLY PT, R10, R17, 0x2, 0x1f ;  /* 0x0c401f00110a7f89 */ /* 0x000ea400000e0000 */
[----:B------:R-:W-:Y:S01]  /*9900*/  IMAD.WIDE.U32 R142, R142, -0x326172a9, RZ ;  /* 0xcd9e8d578e8e7825 */ /* 0x000fe200078e00ff */
[----:B------:R-:W-:-:S02]  /*9910*/  LOP3.LUT R8, R27, R206, R202, 0x96, !PT ;  /* 0x000000ce1b087212 */ /* 0x000fc400078e96ca */
[----:B-1----:R-:W-:Y:S02]  /*9920*/  FMNMX.FTZ R13, R12, R13, !PT ;  /* 0x0000000d0c0d7209 */ /* 0x002fe40007810000 */
[----:B------:R-:W-:Y:S01]  /*9930*/  LOP3.LUT R26, R143, R26, R203, 0x96, !PT ;  /* 0x0000001a8f1a7212 */ /* 0x000fe200078e96cb */
[----:B------:R-:W-:Y:S02]  /*9940*/  IMAD.WIDE.U32 R28, R8, -0x2daee0ad, RZ ;  /* 0xd2511f53081c7825 */ /* 0x000fe400078e00ff */
[----:B------:R-:W1:Y:S02]  /*9950*/  SHFL.BFLY PT, R156, R13, 0x1, 0x1f ;  /* 0x0c201f000d9c7f89 */ /* 0x000e6400000e0000 */
[----:B------:R-:W-:Y:S01]  /*9960*/  IMAD.WIDE.U32 R26, R26, -0x2daee0ad, RZ ;  /* 0xd2511f531a1a7825 */ /* 0x000fe200078e00ff */
[----:B------:R-:W-:-:S04]  /*9970*/  LOP3.LUT R8, R29, R204, R174, 0x96, !PT ;  /* 0x000000cc1d087212 */ /* 0x000fc800078e96ae */
[----:B------:R-:W-:Y:S01]  /*9980*/  LOP3.LUT R28, R27, R28, R147, 0x96, !PT ;  /* 0x0000001c1b1c7212 */ /* 0x000fe200078e9693 */
[----:B------:R-:W-:-:S04]  /*9990*/  IMAD.WIDE.U32 R24, R8, -0x326172a9, RZ ;  /* 0xcd9e8d5708187825 */ /* 0x000fc800078e00ff */
[----:B------:R-:W-:Y:S01]  /*99a0*/  IMAD.WIDE.U32 R28, R28, -0x326172a9, RZ ;  /* 0xcd9e8d571c1c7825 */ /* 0x000fe200078e00ff */
[----:B--2---:R-:W-:Y:S02]  /*99b0*/  FMNMX.FTZ R10, R17, R10, !PT ;  /* 0x0000000a110a7209 */ /* 0x004fe40007810000 */
[----:B------:R-:W-:Y:S02]  /*99c0*/  LDSM.16.MT88.4 R16, [R190+0xc000] ;  /* 0x00c00000be10783b */ /* 0x000fe40000004200 */
[----:B------:R-:W-:Y:S02]  /*99d0*/  LOP3.LUT R24, R29, R24, R138, 0x96, !PT ;  /* 0x000000181d187212 */ /* 0x000fe400078e968a */
[----:B------:R-:W2:Y:S01]  /*99e0*/  SHFL.BFLY PT, R155, R10, 0x1, 0x1f ;  /* 0x0c201f000a9b7f89 */ /* 0x000ea200000e0000 */
[----:B-1----:R-:W-:-:S04]  /*99f0*/  FMNMX.FTZ R156, R13, R156, !PT ;  /* 0x0000009c0d9c7209 */ /* 0x002fc80007810000 */
[C---:B------:R-:W-:Y:S01]  /*9a00*/  FSETP.NEU.FTZ.AND P1, PT, R156.reuse, -INF , PT ;  /* 0xff8000009c00780b */ /* 0x040fe20003f3d000 */
[----:B------:R-:W-:-:S05]  /*9a10*/  FMUL.FTZ R145, R156, UR6 ;  /* 0x000000069c917c20 */ /* 0x000fca0008410000 */
[----:B------:R-:W-:-:S05]  /*9a20*/  FSEL R145, R145, RZ, P1 ;  /* 0x000000ff91917208 */ /* 0x000fca0000800000 */
[----:B------:R-:W-:Y:S01]  /*9a30*/  FFMA.FTZ R153, R6, UR6, -R145 ;  /* 0x0000000606997c23 */ /* 0x000fe20008010891 */
[----:B------:R-:W-:Y:S01]  /*9a40*/  LOP3.LUT R6, R25, R142, R141, 0x96, !PT ;  /* 0x0000008e19067212 */ /* 0x000fe200078e968d */
[----:B------:R-:W-:-:S04]  /*9a50*/  IMAD.WIDE.U32 R24, R24, -0x2daee0ad, RZ ;  /* 0xd2511f5318187825 */ /* 0x000fc800078e00ff */
[--C-:B------:R-:W-:Y:S01]  /*9a60*/  FFMA.FTZ R151, R4, UR6, -R145.reuse ;  /* 0x0000000604977c23 */ /* 0x100fe20008010891 */
[----:B------:R-:W-:Y:S01]  /*9a70*/  FFMA.FTZ R154, R152, UR6, -R145 ;  /* 0x00000006989a7c23 */ /* 0x000fe20008010891 */
[----:B--2---:R-:W-:Y:S01]  /*9a80*/  FMNMX.FTZ R155, R10, R155, !PT ;  /* 0x0000009b0a9b7209 */ /* 0x004fe20007810000 */
[----:B------:R-:W-:-:S04]  /*9a90*/  IMAD.WIDE.U32 R12, R6, -0x2daee0ad, RZ ;  /* 0xd2511f53060c7825 */ /* 0x000fc800078e00ff */
[----:B------:R-:W-:Y:S01]  /*9aa0*/  FFMA.FTZ R152, R148, UR6, -R145 ;  /* 0x0000000694987c23 */ /* 0x000fe20008010891 */
[----:B------:R-:W-:Y:S01]  /*9ab0*/  MUFU.EX2 R153, R153 ;  /* 0x0000009900997308 */ /* 0x000fe20000000800 */
[C---:B------:R-:W-:Y:S01]  /*9ac0*/  FSETP.NEU.FTZ.AND P0, PT, R155.reuse, -INF , PT ;  /* 0xff8000009b00780b */ /* 0x040fe20003f1d000 */
[----:B------:R-:W-:Y:S01]  /*9ad0*/  FMUL.FTZ R160, R155, UR6 ;  /* 0x000000069ba07c20 */ /* 0x000fe20008410000 */
[----:B------:R-:W-:Y:S01]  /*9ae0*/  LOP3.LUT R26, R13, R26, R137, 0x96, !PT ;  /* 0x0000001a0d1a7212 */ /* 0x000fe200078e9689 */
[----:B------:R-:W-:Y:S01]  /*9af0*/  FFMA.FTZ R168, R168, UR6, -R145 ;  /* 0x00000006a8a87c23 */ /* 0x000fe20008010891 */
[----:B------:R-:W-:Y:S01]  /*9b00*/  LOP3.LUT R4, R25, R12, R133, 0x96, !PT ;  /* 0x0000000c19047212 */ /* 0x000fe200078e9685 */
[----:B------:R-:W-:Y:S01]  /*9b10*/  FFMA.FTZ R169, R166, UR6, -R145 ;  /* 0x00000006a6a97c23 */ /* 0x000fe20008010891 */
[----:B------:R-:W-:Y:S01]  /*9b20*/  FSEL R160, R160, RZ, P0 ;  /* 0x000000ffa0a07208 */ /* 0x000fe20000000000 */
[----:B------:R-:W-:Y:S01]  /*9b30*/  IMAD.WIDE.U32 R26, R26, -0x326172a9, RZ ;  /* 0xcd9e8d571a1a7825 */ /* 0x000fe200078e00ff */
[----:B------:R-:W-:Y:S01]  /*9b40*/  FSEL R8, R155, RZ, P0 ;  /* 0x000000ff9b087208 */ /* 0x000fe20000000000 */
[----:B------:R-:W1:Y:S01]  /*9b50*/  MUFU.EX2 R154, R154 ;  /* 0x0000009a009a7308 */ /* 0x000e620000000800 */
[----:B------:R-:W2:Y:S01]  /*9b60*/  LDSM.16.MT88.4 R12, [R192+0xc000] ;  /* 0x00c00000c00c783b */ /* 0x000ea20000004200 */
[----:B------:R-:W-:Y:S01]  /*9b70*/  FFMA.FTZ R150, R11, UR6, -R160 ;  /* 0x000000060b967c23 */ /* 0x000fe200080108a0 */
[----:B------:R-:W-:-:S04]  /*9b80*/  IMAD.WIDE.U32 R10, R4, -0x326172a9, RZ ;  /* 0xcd9e8d57040a7825 */ /* 0x000fc800078e00ff */
[--C-:B------:R-:W-:Y:S01]  /*9b90*/  FFMA.FTZ R149, R5, UR6, -R160.reuse ;  /* 0x0000000605957c23 */ /* 0x100fe200080108a0 */
[----:B------:R-:W-:Y:S01]  /*9ba0*/  FFMA.FTZ R148, R7, UR6, -R160 ;  /* 0x0000000607947c23 */ /* 0x000fe200080108a0 */
[----:B------:R-:W-:Y:S01]  /*9bb0*/  FSEL R7, R156, RZ, P1 ;  /* 0x000000ff9c077208 */ /* 0x000fe20000800000 */
[----:B------:R-:W-:Y:S01]  /*9bc0*/  FADD.FTZ R157, R3, -R8 ;  /* 0x80000008039d7221 */ /* 0x000fe20000010000 */
[----:B------:R-:W-:Y:S01]  /*9bd0*/  LOP3.LUT R5, R11, R26, R34, 0x96, !PT ;  /* 0x0000001a0b057212 */ /* 0x000fe200078e9622 */
[----:B------:R-:W-:Y:S01]  /*9be0*/  MUFU.EX2 R152, R152 ;  /* 0x0000009800987308 */ /* 0x000fe20000000800 */
[----:B------:R-:W-:Y:S01]  /*9bf0*/  LOP3.LUT R11, R10, 0xffff, RZ, 0xc0, !PT ;  /* 0x0000ffff0a0b7812 */ /* 0x000fe200078ec0ff */
[----:B------:R-:W-:Y:S01]  /*9c00*/  FADD.FTZ R158, R132, -R7 ;  /* 0x80000007849e7221 */ /* 0x000fe20000010000 */
[----:B------:R-:W-:Y:S01]  /*9c10*/  LOP3.LUT R6, R10, 0xff, RZ, 0xc0, !PT ;  /* 0x000000ff0a067812 */ /* 0x000fe200078ec0ff */
[----:B------:R-:W-:Y:S01]  /*9c20*/  FMUL.FTZ R157, R157, UR6 ;  /* 0x000000069d9d7c20 */ /* 0x000fe20008410000 */
[----:B------:R-:W-:Y:S01]  /*9c30*/  SHF.R.U32.HI R11, RZ, 0x8, R11 ;  /* 0x00000008ff0b7819 */ /* 0x000fe2000001160b */
[----:B------:R-:W-:Y:S01]  /*9c40*/  FMUL.FTZ R158, R158, UR6 ;  /* 0x000000069e9e7c20 */ /* 0x000fe20008410000 */
[----:B------:R-:W-:Y:S01]  /*9c50*/  SHF.R.U32.HI R4, RZ, 0x10, R10 ;  /* 0x00000010ff047819 */ /* 0x000fe2000001160a */
[----:B------:R-:W-:Y:S01]  /*9c60*/  MUFU.EX2 R151, R151 ;  /* 0x0000009700977308 */ /* 0x000fe20000000800 */
[----:B------:R-:W-:Y:S01]  /*9c70*/  PRMT R6, R6, 0x5410, R11 ;  /* 0x0000541006067816 */ /* 0x000fe2000000000b */
[--C-:B------:R-:W-:Y:S01]  /*9c80*/  FFMA.FTZ R11, R9, UR6, -R160.reuse ;  /* 0x00000006090b7c23 */ /* 0x100fe200080108a0 */
[----:B------:R-:W-:Y:S01]  /*9c90*/  SHF.R.U32.HI R8, RZ, 0x10, R5 ;  /* 0x00000010ff087819 */ /* 0x000fe20000011605 */
[--C-:B------:R-:W-:Y:S01]  /*9ca0*/  FFMA.FTZ R170, R173, UR6, -R160.reuse ;  /* 0x00000006adaa7c23 */ /* 0x100fe200080108a0 */
[C---:B------:R-:W-:Y:S01]  /*9cb0*/  LOP3.LUT R7, R5.reuse, 0xffff, RZ, 0xc0, !PT ;  /* 0x0000ffff05077812 */ /* 0x040fe200078ec0ff */
[----:B------:R-:W-:Y:S01]  /*9cc0*/  FFMA.FTZ R171, R20, UR6, -R145 ;  /* 0x0000000614ab7c23 */ /* 0x000fe20008010891 */
[----:B------:R-:W-:Y:S01]  /*9cd0*/  LOP3.LUT R9, R4, 0xff, RZ, 0xc0, !PT ;  /* 0x000000ff04097812 */ /* 0x000fe200078ec0ff */
[----:B------:R-:W-:Y:S01]  /*9ce0*/  MUFU.EX2 R150, R150 ;  /* 0x0000009600967308 */ /* 0x000fe20000000800 */
[----:B------:R-:W-:Y:S01]  /*9cf0*/  LOP3.LUT R4, R5, 0xff, RZ, 0xc0, !PT ;  /* 0x000000ff05047812 */ /* 0x000fe200078ec0ff */
[----:B------:R-:W-:Y:S01]  /*9d00*/  FFMA.FTZ R173, R23, UR6, -R160 ;  /* 0x0000000617ad7c23 */ /* 0x000fe200080108a0 */
[----:B------:R-:W-:Y:S01]  /*9d10*/  SHF.R.U32.HI R10, RZ, 0x18, R10 ;  /* 0x00000018ff0a7819 */ /* 0x000fe2000001160a */
[--C-:B------:R-:W-:Y:S01]  /*9d20*/  FFMA.FTZ R175, R21, UR6, -R160.reuse ;  /* 0x0000000615af7c23 */ /* 0x100fe200080108a0 */
[----:B------:R-:W-:Y:S01]  /*9d30*/  SHF.R.U32.HI R5, RZ, 0x18, R5 ;  /* 0x00000018ff057819 */ /* 0x000fe20000011605 */
[----:B------:R-:W-:Y:S01]  /*9d40*/  FFMA.FTZ R172, R231, UR6, -R160 ;  /* 0x00000006e7ac7c23 */ /* 0x000fe200080108a0 */
[----:B------:R-:W-:Y:S01]  /*9d50*/  LOP3.LUT R8, R8, 0xff, RZ, 0xc0, !PT ;  /* 0x000000ff08087812 */ /* 0x000fe200078ec0ff */
[----:B------:R-:W3:Y:S01]  /*9d60*/  MUFU.EX2 R149, R149 ;  /* 0x0000009500957308 */ /* 0x000ee20000000800 */
[----:B------:R-:W-:Y:S01]  /*9d70*/  SHF.R.U32.HI R7, RZ, 0x8, R7 ;  /* 0x00000008ff077819 */ /* 0x000fe20000011607 */
[--C-:B------:R-:W-:Y:S01]  /*9d80*/  FFMA.FTZ R164, R164, UR6, -R145.reuse ;  /* 0x00000006a4a47c23 */ /* 0x100fe20008010891 */
[----:B------:R-:W-:Y:S01]  /*9d90*/  PRMT R10, R9, 0x5410, R10 ;  /* 0x00005410090a7816 */ /* 0x000fe2000000000a */
[----:B------:R-:W-:Y:S01]  /*9da0*/  FFMA.FTZ R237, R146, UR6, -R145 ;  /* 0x0000000692ed7c23 */ /* 0x000fe20008010891 */
[----:B------:R-:W-:Y:S01]  /*9db0*/  PRMT R8, R8, 0x5410, R5 ;  /* 0x0000541008087816 */ /* 0x000fe20000000005 */
[----:B------:R-:W-:Y:S01]  /*9dc0*/  FFMA.FTZ R162, R162, UR6, -R145 ;  /* 0x00000006a2a27c23 */ /* 0x000fe20008010891 */
[----:B------:R-:W-:Y:S01]  /*9dd0*/  PRMT R4, R4, 0x5410, R7 ;  /* 0x0000541004047816 */ /* 0x000fe20000000007 */
[----:B------:R-:W-:Y:S01]  /*9de0*/  MUFU.EX2 R148, R148 ;  /* 0x0000009400947308 */ /* 0x000fe20000000800 */
[--C-:B------:R-:W-:Y:S01]  /*9df0*/  HSET2.LE.AND R7, R10, R159.reuse, PT ;  /* 0x0000009f0a077233 */ /* 0x100fe20003803000 */
[--C-:B------:R-:W-:Y:S01]  /*9e00*/  FFMA.FTZ R165, R165, UR6, -R160.reuse ;  /* 0x00000006a5a57c23 */ /* 0x100fe200080108a0 */
[--C-:B------:R-:W-:Y:S01]  /*9e10*/  HSET2.LE.AND R5, R8, R159.reuse, PT ;  /* 0x0000009f08057233 */ /* 0x100fe20003803000 */
[----:B------:R-:W-:Y:S01]  /*9e20*/  FFMA.FTZ R163, R163, UR6, -R160 ;  /* 0x00000006a3a37c23 */ /* 0x000fe200080108a0 */
[----:B------:R-:W-:-:S02]  /*9e30*/  HSET2.LE.AND R6, R6, R159, PT ;  /* 0x0000009f06067233 */ /* 0x000fc40003803000 */
[----:B------:R-:W-:Y:S01]  /*9e40*/  HSET2.LE.AND R4, R4, R159, PT ;  /* 0x0000009f04047233 */ /* 0x000fe20003803000 */
[----:B------:R4:W5:Y:S01]  /*9e50*/  MUFU.EX2 R3, R11 ;  /* 0x0000000b00037308 */ /* 0x0009620000000800 */
[----:B-1----:R-:W-:Y:S02]  /*9e60*/  F2FP.F16.F32.PACK_AB R9, R153, R154 ;  /* 0x0000009a9909723e */ /* 0x002fe400000000ff */
[----:B---3--:R-:W-:Y:S02]  /*9e70*/  F2FP.F16.F32.PACK_AB R8, R149, R150 ;  /* 0x000000969508723e */ /* 0x008fe400000000ff */
[----:B------:R-:W-:Y:S02]  /*9e80*/  LOP3.LUT R4, R4, R9, RZ, 0xc0, !PT ;  /* 0x0000000904047212 */ /* 0x000fe400078ec0ff */
[----:B------:R-:W-:Y:S01]  /*9e90*/  LOP3.LUT R5, R5, R8, RZ, 0xc0, !PT ;  /* 0x0000000805057212 */ /* 0x000fe200078ec0ff */
[----:B------:R-:W1:Y:S01]  /*9ea0*/  MUFU.EX2 R158, R158 ;  /* 0x0000009e009e7308 */ /* 0x000e620000000800 */
[----:B------:R-:W-:-:S02]  /*9eb0*/  LOP3.LUT R26, R27, R28, R0, 0x96, !PT ;  /* 0x0000001c1b1a7212 */ /* 0x000fc400078e9600 */
[----:B------:R-:W-:Y:S03]  /*9ec0*/  LDSM.16.MT88.4 R28, [R190+0xc800] ;  /* 0x00c80000be1c783b */ /* 0x000fe60000004200 */
[----:B------:R-:W-:Y:S02]  /*9ed0*/  IMAD.WIDE.U32 R26, R26, -0x2daee0ad, RZ ;  /* 0xd2511f531a1a7825 */ /* 0x000fe400078e00ff */
[----:B------:R-:W3:Y:S01]  /*9ee0*/  MUFU.EX2 R157, R157 ;  /* 0x0000009d009d7308 */ /* 0x000ee20000000800 */
[----:B----4-:R-:W-:Y:S02]  /*9ef0*/  F2FP.F16.F32.PACK_AB R11, R151, R152 ;  /* 0x00000098970b723e */ /* 0x010fe400000000ff */
[----:B-----5:R-:W-:Y:S02]  /*9f00*/  F2FP.F16.F32.PACK_AB R10, R3, R148 ;  /* 0x00000094030a723e */ /* 0x020fe400000000ff */
[----:B------:R-:W-:-:S02]  /*9f10*/  LOP3.LUT R6, R6, R11, RZ, 0xc0, !PT ;  /* 0x0000000b06067212 */ /* 0x000fc400078ec0ff */
[----:B------:R-:W-:Y:S01]  /*9f20*/  LOP3.LUT R7, R7, R10, RZ, 0xc0, !PT ;  /* 0x0000000a07077212 */ /* 0x000fe200078ec0ff */
[----:B------:R4:W-:Y:S01]  /*9f30*/  MUFU.EX2 R166, R168 ;  /* 0x000000a800a67308 */ /* 0x0009e20000000800 */
[----:B------:R-:W5:Y:S01]  /*9f40*/  LDSM.16.MT88.4 R8, [R189+0xc000] ;  /* 0x00c00000bd08783b */ /* 0x000f620000004200 */
[-C--:B-1----:R-:W-:Y:S01]  /*9f50*/  FMUL.FTZ R128, R128, R158.reuse ;  /* 0x0000009e80807220 */ /* 0x082fe20000410000 */
[-C--:B------:R-:W-:Y:S01]  /*9f60*/  FMUL.FTZ R129, R129, R158.reuse ;  /* 0x0000009e81817220 */ /* 0x080fe20000410000 */
[-C--:B------:R-:W-:Y:S01]  /*9f70*/  FMUL.FTZ R124, R124, R158.reuse ;  /* 0x0000009e7c7c7220 */ /* 0x080fe20000410000 */
[-C--:B------:R-:W-:Y:S01]  /*9f80*/  FMUL.FTZ R125, R125, R158.reuse ;  /* 0x0000009e7d7d7220 */ /* 0x080fe20000410000 */
[-C--:B------:R-:W-:Y:S01]  /*9f90*/  FMUL.FTZ R120, R120, R158.reuse ;  /* 0x0000009e78787220 */ /* 0x080fe20000410000 */
[-C--:B------:R-:W-:Y:S01]  /*9fa0*/  FMUL.FTZ R121, R121, R158.reuse ;  /* 0x0000009e79797220 */ /* 0x080fe20000410000 */
[-C--:B------:R-:W-:Y:S01]  /*9fb0*/  FMUL.FTZ R116, R116, R158.reuse ;  /* 0x0000009e74747220 */ /* 0x080fe20000410000 */
        /* <DEDUP_REMOVED lines=99> */
[----:B----4-:R-:W-:Y:S01]  /*a5f0*/  FFMA.FTZ R168, R22, UR6, -R145 ;  /* 0x0000000616a87c23 */ /* 0x010fe20008010891 */
[-C--:B------:R-:W-:Y:S01]  /*a600*/  FMUL.FTZ R92, R92, R158.reuse ;  /* 0x0000009e5c5c7220 */ /* 0x080fe20000410000 */
[-C--:B------:R-:W-:Y:S01]  /*a610*/  FMUL.FTZ R93, R93, R158.reuse ;  /* 0x0000009e5d5d7220 */ /* 0x080fe20000410000 */
[-C--:B------:R-:W-:Y:S01]  /*a620*/  FMUL.FTZ R94, R94, R157.reuse ;  /* 0x0000009d5e5e7220 */ /* 0x080fe20000410000 */
[C---:B-1----:R-:W-:Y:S01]  /*a630*/  HMMA.16816.F32 R52, R4.reuse, R12, R52 ;  /* 0x0000000c0434723c */ /* 0x042fe20000001834 */
[-C--:B------:R-:W-:Y:S01]  /*a640*/  FMUL.FTZ R95, R95, R157.reuse ;  /* 0x0000009d5f5f7220 */ /* 0x080fe20000410000 */
[----:B------:R-:W-:Y:S01]  /*a650*/  LDSM.16.MT88.4 R20, [R188+0xc800] ;  /* 0x00c80000bc14783b */ /* 0x000fe20000004200 */
[----:B------:R-:W-:Y:S01]  /*a660*/  MUFU.EX2 R169, R169 ;  /* 0x000000a900a97308 */ /* 0x000fe20000000800 */
[----:B------:R-:W-:Y:S01]  /*a670*/  LOP3.LUT R224, R26, 0xff, RZ, 0xc0, !PT ;  /* 0x000000ff1ae07812 */ /* 0x000fe200078ec0ff */
[-C--:B------:R-:W-:Y:S01]  /*a680*/  FMUL.FTZ R96, R96, R158.reuse ;  /* 0x0000009e60607220 */ /* 0x080fe20000410000 */
[C---:B------:R-:W-:Y:S01]  /*a690*/  HMMA.16816.F32 R56, R4.reuse, R14, R56 ;  /* 0x0000000e0438723c */ /* 0x040fe20000001838 */
[----:B------:R-:W1:Y:S01]  /*a6a0*/  LDSM.16.MT88.4 R12, [R190+0x10000] ;  /* 0x01000000be0c783b */ /* 0x000e620000004200 */
[----:B------:R-:W-:Y:S01]  /*a6b0*/  SHF.R.U32.HI R132, RZ, 0x18, R26 ;  /* 0x00000018ff847819 */ /* 0x000fe2000001161a */
[-C--:B------:R-:W-:Y:S01]  /*a6c0*/  FMUL.FTZ R97, R97, R158.reuse ;  /* 0x0000009e61617220 */ /* 0x080fe20000410000 */
[-C--:B------:R-:W-:Y:S01]  /*a6d0*/  FMUL.FTZ R98, R98, R157.reuse ;  /* 0x0000009d62627220 */ /* 0x080fe20000410000 */
[----:B------:R-:W-:Y:S01]  /*a6e0*/  MUFU.EX2 R168, R168 ;  /* 0x000000a800a87308 */ /* 0x000fe20000000800 */
[----:B--2---:R-:W-:Y:S01]  /*a6f0*/  HMMA.16816.F32 R60, R4, R16, R60 ;  /* 0x00000010043c723c */ /* 0x004fe2000000183c */
[-C--:B------:R-:W-:Y:S01]  /*a700*/  FMUL.FTZ R99, R99, R157.reuse ;  /* 0x0000009d63637220 */ /* 0x080fe20000410000 */
[----:B------:R-:W-:Y:S01]  /*a710*/  FFMA.FTZ R154, R227, R158, R154 ;  /* 0x0000009ee39a7223 */ /* 0x000fe2000001009a */
[----:B------:R-:W-:-:S03]  /*a720*/  FFMA.FTZ R150, R225, R157, R150 ;  /* 0x0000009de1967223 */ /* 0x000fc60000010096 */
[C---:B------:R-:W-:Y:S01]  /*a730*/  HMMA.16816.F32 R64, R4.reuse, R18, R64 ;  /* 0x000000120440723c */ /* 0x040fe20000001840 */
[----:B------:R-:W2:Y:S01]  /*a740*/  LDSM.16.MT88.4 R16, [R189+0x10000] ;  /* 0x01000000bd10783b */ /* 0x000ea20000004200 */
[----:B------:R-:W4:Y:S01]  /*a750*/  MUFU.EX2 R171, R171 ;  /* 0x000000ab00ab7308 */ /* 0x000f220000000800 */
[----:B------:R-:W-:Y:S01]  /*a760*/  FADD.FTZ R153, R153, R154 ;  /* 0x0000009a99997221 */ /* 0x000fe20000010000 */
[----:B------:R-:W-:Y:S02]  /*a770*/  FADD.FTZ R149, R149, R150 ;  /* 0x0000009695957221 */ /* 0x000fe40000010000 */
[C---:B---3--:R-:W-:Y:S01]  /*a780*/  HMMA.16816.F32 R68, R4.reuse, R8, R68 ;  /* 0x000000080444723c */ /* 0x048fe20000001844 */
[----:B------:R-:W-:Y:S01]  /*a790*/  FADD.FTZ R152, R152, R153 ;  /* 0x0000009998987221 */ /* 0x000fe20000010000 */
[----:B------:R-:W-:Y:S02]  /*a7a0*/  FADD.FTZ R148, R148, R149 ;  /* 0x0000009594947221 */ /* 0x000fe40000010000 */
[----:B------:R-:W-:Y:S01]  /*a7b0*/  MUFU.EX2 R170, R170 ;  /* 0x000000aa00aa7308 */ /* 0x000fe20000000800 */
[----:B------:R-:W-:Y:S01]  /*a7c0*/  FADD.FTZ R151, R151, R152 ;  /* 0x0000009897977221 */ /* 0x000fe20000010000 */
[----:B------:R-:W-:Y:S01]  /*a7d0*/  HMMA.16816.F32 R72, R4, R10, R72 ;  /* 0x0000000a0448723c */ /* 0x000fe20000001848 */
[----:B------:R-:W3:Y:S01]  /*a7e0*/  LDSM.16.MT88.4 R8, [R188+0x10000] ;  /* 0x01000000bc08783b */ /* 0x000ee20000004200 */
[----:B------:R-:W-:-:S04]  /*a7f0*/  FADD.FTZ R3, R3, R148 ;  /* 0x0000009403037221 */ /* 0x000fc80000010000 */
[----:B------:R-:W-:Y:S01]  /*a800*/  MUFU.EX2 R173, R173 ;  /* 0x000000ad00ad7308 */ /* 0x000fe20000000800 */
[----:B----4-:R-:W-:-:S07]  /*a810*/  F2FP.F16.F32.PACK_AB R231, R171, R168 ;  /* 0x000000a8abe7723e */ /* 0x010fce00000000ff */
[----:B------:R-:W-:Y:S01]  /*a820*/  MUFU.EX2 R175, R175 ;  /* 0x000000af00af7308 */ /* 0x000fe20000000800 */
[C---:B-1----:R-:W-:Y:S07]  /*a830*/  HMMA.16816.F32 R76, R4.reuse, R12, R76 ;  /* 0x0000000c044c723c */ /* 0x042fee000000184c */
[----:B------:R-:W1:Y:S01]  /*a840*/  MUFU.EX2 R172, R172 ;  /* 0x000000ac00ac7308 */ /* 0x000e620000000800 */
[C---:B------:R-:W-:Y:S01]  /*a850*/  HMMA.16816.F32 R80, R4.reuse, R14, R80 ;  /* 0x0000000e0450723c */ /* 0x040fe20000001850 */
[----:B------:R-:W4:Y:S05]  /*a860*/  LDSM.16.MT88.4 R12, [R192+0xc800] ;  /* 0x00c80000c00c783b */ /* 0x000f2a0000004200 */
[C---:B--2---:R-:W-:Y:S01]  /*a870*/  HMMA.16816.F32 R84, R4.reuse, R16, R84 ;  /* 0x000000100454723c */ /* 0x044fe20000001854 */
[----:B------:R-:W-:Y:S05]  /*a880*/  MUFU.EX2 R164, R164 ;  /* 0x000000a400a47308 */ /* 0x000fea0000000800 */
[----:B------:R-:W-:Y:S01]  /*a890*/  HMMA.16816.F32 R88, R4, R18, R88 ;  /* 0x000000120458723c */ /* 0x000fe20000001858 */
[----:B------:R-:W-:-:S02]  /*a8a0*/  LOP3.LUT R16, R27, R24, R207, 0x96, !PT ;  /* 0x000000181b107212 */ /* 0x000fc400078e96cf */
[----:B------:R-:W-:Y:S01]  /*a8b0*/  LOP3.LUT R17, R26, 0xffff, RZ, 0xc0, !PT ;  /* 0x0000ffff1a117812 */ /* 0x000fe200078ec0ff */
[----:B------:R-:W-:Y:S01]  /*a8c0*/  MUFU.EX2 R237, R237 ;  /* 0x000000ed00ed7308 */ /* 0x000fe20000000800 */
[C---:B------:R-:W-:Y:S01]  /*a8d0*/  LOP3.LUT R228, R16.reuse, 0xff, RZ, 0xc0, !PT ;  /* 0x000000ff10e47812 */ /* 0x040fe200078ec0ff */
[C---:B---3--:R-:W-:Y:S01]  /*a8e0*/  HMMA.16816.F32 R92, R4.reuse, R8, R92 ;  /* 0x00000008045c723c */ /* 0x048fe2000000185c */
[----:B------:R-:W-:Y:S02]  /*a8f0*/  LOP3.LUT R19, R16, 0xffff, RZ, 0xc0, !PT ;  /* 0x0000ffff10137812 */ /* 0x000fe400078ec0ff */
[----:B------:R-:W-:Y:S02]  /*a900*/  SHF.R.U32.HI R18, RZ, 0x10, R26 ;  /* 0x00000010ff127819 */ /* 0x000fe4000001161a */
[----:B------:R-:W-:Y:S01]  /*a910*/  SHF.R.U32.HI R17, RZ, 0x8, R17 ;  /* 0x00000008ff117819 */ /* 0x000fe20000011611 */
[----:B------:R-:W-:Y:S01]  /*a920*/  LDSM.16.MT88.4 R24, [R189+0xc800] ;  /* 0x00c80000bd18783b */ /* 0x000fe20000004200 */
[----:B------:R-:W-:Y:S01]  /*a930*/  SHF.R.U32.HI R19, RZ, 0x8, R19 ;  /* 0x00000008ff137819 */ /* 0x000fe20000011613 */
[----:B------:R-:W-:Y:S01]  /*a940*/  HMMA.16816.F32 R96, R4, R10, R96 ;  /* 0x0000000a0460723c */ /* 0x000fe20000001860 */
[----:B------:R-:W-:Y:S01]  /*a950*/  SHF.R.U32.HI R8, RZ, 0x10, R16 ;  /* 0x00000010ff087819 */ /* 0x000fe20000011610 */
[----:B------:R-:W-:Y:S01]  /*a960*/  MUFU.EX2 R162, R162 ;  /* 0x000000a200a27308 */ /* 0x000fe20000000800 */
[----:B------:R-:W-:-:S02]  /*a970*/  LOP3.LUT R9, R18, 0xff, RZ, 0xc0, !PT ;  /* 0x000000ff12097812 */ /* 0x000fc400078ec0ff */
[----:B------:R-:W-:Y:S02]  /*a980*/  SHF.R.U32.HI R226, RZ, 0x18, R16 ;  /* 0x00000018ffe27819 */ /* 0x000fe40000011610 */
[----:B------:R-:W-:Y:S02]  /*a990*/  PRMT R224, R224, 0x5410, R17 ;  /* 0x00005410e0e07816 */ /* 0x000fe40000000011 */
[----:B------:R-:W-:Y:S01]  /*a9a0*/  PRMT R228, R228, 0x5410, R19 ;  /* 0x00005410e4e47816 */ /* 0x000fe20000000013 */
[----:B------:R-:W-:Y:S01]  /*a9b0*/  MUFU.EX2 R165, R165 ;  /* 0x000000a500a57308 */ /* 0x000fe20000000800 */
[----:B------:R-:W-:Y:S01]  /*a9c0*/  LOP3.LUT R205, R8, 0xff, RZ, 0xc0, !PT ;  /* 0x000000ff08cd7812 */ /* 0x000fe200078ec0ff */
[----:B------:R-:W2:Y:S01]  /*a9d0*/  LDSM.16.MT88.4 R16, [R192+0xe800] ;  /* 0x00e80000c010783b */ /* 0x000ea20000004200 */
[----:B------:R-:W-:Y:S02]  /*a9e0*/  PRMT R132, R9, 0x5410, R132 ;  /* 0x0000541009847816 */ /* 0x000fe40000000084 */
[----:B------:R-:W-:Y:S01]  /*a9f0*/  PRMT R226, R205, 0x5410, R226 ;  /* 0x00005410cde27816 */ /* 0x000fe200000000e2 */
[----:B------:R-:W3:Y:S01]  /*aa00*/  LDSM.16.MT88.4 R8, [R190+0xe800] ;  /* 0x00e80000be08783b */ /* 0x000ee20000004200 */
[--C-:B------:R-:W-:Y:S01]  /*aa10*/  HSET2.LE.AND R6, R224, R159.reuse, PT ;  /* 0x0000009fe0067233 */ /* 0x100fe20003803000 */
[----:B------:R-:W-:Y:S01]  /*aa20*/  MUFU.EX2 R163, R163 ;  /* 0x000000a300a37308 */ /* 0x000fe20000000800 */
[----:B------:R-:W-:-:S02]  /*aa30*/  HSET2.LE.AND R7, R132, R159, PT ;  /* 0x0000009f84077233 */ /* 0x000fc40003803000 */
[--C-:B------:R-:W-:Y:S02]  /*aa40*/  HSET2.LE.AND R4, R228, R159.reuse, PT ;  /* 0x0000009fe4047233 */ /* 0x100fe40003803000 */
[----:B------:R-:W-:Y:S02]  /*aa50*/  HSET2.LE.AND R5, R226, R159, PT ;  /* 0x0000009fe2057233 */ /* 0x000fe40003803000 */
[----:B-1----:R-:W-:Y:S02]  /*aa60*/  F2FP.F16.F32.PACK_AB R224, R172, R175 ;  /* 0x000000aface0723e */ /* 0x002fe400000000ff */
[----:B------:R-:W-:Y:S01]  /*aa70*/  F2FP.F16.F32.PACK_AB R205, R169, R166 ;  /* 0x000000a6a9cd723e */ /* 0x000fe200000000ff */
[----:B------:R-:W-:Y:S01]  /*aa80*/  FADD.FTZ R166, R166, R151 ;  /* 0x00000097a6a67221 */ /* 0x000fe20000010000 */
[----:B------:R-:W-:Y:S02]  /*aa90*/  F2FP.F16.F32.PACK_AB R132, R173, R170 ;  /* 0x000000aaad84723e */ /* 0x000fe400000000ff */
[----:B------:R-:W-:Y:S01]  /*aaa0*/  LOP3.LUT R6, R6, R231, RZ, 0xc0, !PT ;  /* 0x000000e706067212 */ /* 0x000fe200078ec0ff */
[----:B------:R-:W-:Y:S01]  /*aab0*/  FADD.FTZ R169, R169, R166 ;  /* 0x000000a6a9a97221 */ /* 0x000fe20000010000 */
[----:B------:R-:W-:-:S02]  /*aac0*/  LOP3.LUT R7, R7, R224, RZ, 0xc0, !PT ;  /* 0x000000e007077212 */ /* 0x000fc400078ec0ff */
[----:B------:R-:W-:Y:S01]  /*aad0*/  LOP3.LUT R4, R4, R205, RZ, 0xc0, !PT ;  /* 0x000000cd04047212 */ /* 0x000fe200078ec0ff */
[----:B------:R-:W-:Y:S01]  /*aae0*/  FFMA.FTZ R205, R32, UR6, -R145 ;  /* 0x0000000620cd7c23 */ /* 0x000fe20008010891 */
[----:B------:R-:W-:Y:S01]  /*aaf0*/  LOP3.LUT R5, R5, R132, RZ, 0xc0, !PT ;  /* 0x0000008405057212 */ /* 0x000fe200078ec0ff */
[----:B------:R-:W-:Y:S01]  /*ab00*/  FADD.FTZ R168, R168, R169 ;  /* 0x000000a9a8a87221 */ /* 0x000fe20000010000 */
[----:B------:R-:W-:-:S03]  /*ab10*/  LOP3.LUT R228, R229, UR4, R221, 0x96, !PT ;  /* 0x00000004e5e47c12 */ /* 0x000fc6000f8e96dd */
[----:B------:R-:W-:Y:S01]  /*ab20*/  MUFU.EX2 R205, R205 ;  /* 0x000000cd00cd7308 */ /* 0x000fe20000000800 */
[----:B------:R-:W-:Y:S01]  /*ab30*/  FADD.FTZ R171, R171, R168 ;  /* 0x000000a8abab7221 */ /* 0x000fe20000010000 */
[----:B----4-:R-:W-:Y:S01]  /*ab40*/  HMMA.16816.F32 R128, R4, R12, R128 ;  /* 0x0000000c0480723c */ /* 0x010fe20000001880 */
[----:B------:R-:W-:-:S05]  /*ab50*/  IMAD.WIDE.U32 R228, R228, -0x326172a9, RZ ;  /* 0xcd9e8d57e4e47825 */ /* 0x000fca00078e00ff */
[----:B------:R-:W-:Y:S01]  /*ab60*/  HMMA.16816.F32 R124, R4, R14, R124 ;  /* 0x0000000e047c723c */ /* 0x000fe2000000187c */
[----:B------:R-:W1:Y:S01]  /*ab70*/  LDSM.16.MT88.4 R12, [R189+0xe800] ;  /* 0x00e80000bd0c783b */ /* 0x000e620000004200 */
[----:B------:R-:W-:Y:S01]  /*ab80*/  LOP3.LUT R202, R229, R206, R202, 0x96, !PT ;  /* 0x000000cee5ca7212 */ /* 0x000fe200078e96ca */
[----:B------:R-:W-:-:S03]  /*ab90*/  FFMA.FTZ R206, R33, UR6, -R160 ;  /* 0x0000000621ce7c23 */ /* 0x000fc600080108a0 */
[C---:B------:R-:W-:Y:S03]  /*aba0*/  HMMA.16816.F32 R104, R4.reuse, R20, R104 ;  /* 0x000000140468723c */ /* 0x040fe60000001868 */
[----:B------:R-:W-:Y:S03]  /*abb0*/  MUFU.EX2 R206, R206 ;  /* 0x000000ce00ce7308 */ /* 0x000fe60000000800 */
[C---:B------:R-:W-:Y:S01]  /*abc0*/  HMMA.16816.F32 R100, R4.reuse, R22, R100 ;  /* 0x000000160464723c */ /* 0x040fe20000001864 */
[----:B------:R-:W4:Y:S05]  /*abd0*/  LDSM.16.MT88.4 R20, [R188+0xe800] ;  /* 0x00e80000bc14783b */ /* 0x000f2a0000004200 */
[C---:B--2---:R-:W-:Y:S06]  /*abe0*/  HMMA.16816.F32 R36, R4.reuse, R16, R36 ;  /* 0x000000100424723c */ /* 0x044fec0000001824 */
[C---:B------:R-:W-:Y:S01]  /*abf0*/  HMMA.16816.F32 R40, R4.reuse, R18, R40 ;  /* 0x000000120428723c */ /* 0x040fe20000001828 */
[----:B------:R-:W2:Y:S05]  /*ac00*/  LDSM.16.MT88.4 R16, [R192+0x10800] ;  /* 0x01080000c010783b */ /* 0x000eaa0000004200 */
[C---:B------:R-:W-:Y:S06]  /*ac10*/  HMMA.16816.F32 R112, R4.reuse, R24, R112 ;  /* 0x000000180470723c */ /* 0x040fec0000001870 */
[----:B---3--:R-:W-:Y:S01]  /*ac20*/  HMMA.16816.F32 R44, R4, R8, R44 ;  /* 0x00000008042c723c */ /* 0x008fe2000000182c */
[----:B------:R-:W-:Y:S01]  /*ac30*/  LOP3.LUT R24, R143, R228, R203, 0x96, !PT ;  /* 0x000000e48f187212 */ /* 0x000fe200078e96cb */
[----:B------:R-:W-:-:S04]  /*ac40*/  IMAD.WIDE.U32 R202, R202, -0x2daee0ad, RZ ;  /* 0xd2511f53caca7825 */ /* 0x000fc800078e00ff */
[----:B------:R-:W-:Y:S01]  /*ac50*/  IMAD.WIDE.U32 R24, R24, -0x2daee0ad, RZ ;  /* 0xd2511f5318187825 */ /* 0x000fe200078e00ff */
[----:B------:R-:W-:Y:S01]  /*ac60*/  LOP3.LUT R174, R203, R204, R174, 0x96, !PT ;  /* 0x000000cccbae7212 */ /* 0x000fe200078e96ae */
[----:B------:R-:W-:Y:S01]  /*ac70*/  HMMA.16816.F32 R48, R4, R10, R48 ;  /* 0x0000000a0430723c */ /* 0x000fe20000001830 */
[----:B------:R-:W3:Y:S01]  /*ac80*/  LDSM.16.MT88.4 R8, [R190+0x10800] ;  /* 0x01080000be08783b */ /* 0x000ee20000004200 */
[----:B------:R-:W-:Y:S01]  /*ac90*/  FFMA.FTZ R203, R136, UR6, -R145 ;  /* 0x0000000688cb7c23 */ /* 0x000fe20008010891 */
[----:B------:R-:W-:Y:S01]  /*aca0*/  LOP3.LUT R228, R25, R202, R147, 0x96, !PT ;  /* 0x000000ca19e47212 */ /* 0x000fe200078e9693 */
[----:B------:R-:W-:-:S04]  /*acb0*/  IMAD.WIDE.U32 R230, R174, -0x326172a9, RZ ;  /* 0xcd9e8d57aee67825 */ /* 0x000fc800078e00ff */
[----:B------:R-:W-:Y:S01]  /*acc0*/  FFMA.FTZ R174, R140, UR6, -R145 ;  /* 0x000000068cae7c23 */ /* 0x000fe20008010891 */
[C---:B-1----:R-:W-:Y:S01]  /*acd0*/  HMMA.16816.F32 R52, R4.reuse, R12, R52 ;  /* 0x0000000c0434723c */ /* 0x042fe20000001834 */
[----:B------:R-:W-:Y:S01]  /*ace0*/  FFMA.FTZ R204, R135, UR6, -R160 ;  /* 0x0000000687cc7c23 */ /* 0x000fe200080108a0 */
[----:B------:R-:W-:Y:S01]  /*acf0*/  IMAD.WIDE.U32 R228, R228, -0x326172a9, RZ ;  /* 0xcd9e8d57e4e47825 */ /* 0x000fe200078e00ff */
[----:B------:R-:W-:Y:S01]  /*ad00*/  LOP3.LUT R141, R231, R142, R141, 0x96, !PT ;  /* 0x0000008ee78d7212 */ /* 0x000fe200078e968d */
[----:B------:R-:W-:Y:S02]  /*ad10*/  MUFU.EX2 R203, R203 ;  /* 0x000000cb00cb7308 */ /* 0x000fe40000000800 */
[----:B------:R-:W-:Y:S01]  /*ad20*/  FFMA.FTZ R202, R134, UR6, -R145 ;  /* 0x0000000686ca7c23 */ /* 0x000fe20008010891 */
[----:B------:R-:W-:Y:S01]  /*ad30*/  HMMA.16816.F32 R56, R4, R14, R56 ;  /* 0x0000000e0438723c */ /* 0x000fe20000001838 */
[----:B------:R-:W-:Y:S01]  /*ad40*/  LOP3.LUT R230, R229, R230, R138, 0x96, !PT ;  /* 0x000000e6e5e67212 */ /* 0x000fe200078e968a */
[----:B------:R-:W1:Y:S01]  /*ad50*/  LDSM.16.MT88.4 R12, [R189+0x10800] ;  /* 0x01080000bd0c783b */ /* 0x000e620000004200 */
[----:B------:R-:W-:-:S04]  /*ad60*/  IMAD.WIDE.U32 R238, R141, -0x2daee0ad, RZ ;  /* 0xd2511f538dee7825 */ /* 0x000fc800078e00ff */
[--C-:B------:R-:W-:Y:S01]  /*ad70*/  FFMA.FTZ R229, R139, UR6, -R160.reuse ;  /* 0x000000068be57c23 */ /* 0x100fe200080108a0 */
[C---:B----4-:R-:W-:Y:S01]  /*ad80*/  HMMA.16816.F32 R60, R4.reuse, R20, R60 ;  /* 0x00000014043c723c */ /* 0x050fe2000000183c */
[----:B------:R-:W-:Y:S01]  /*ad90*/  IMAD.WIDE.U32 R230, R230, -0x2daee0ad, RZ ;  /* 0xd2511f53e6e67825 */ /* 0x000fe200078e00ff */
[----:B------:R-:W4:Y:S01]  /*ada0*/  MUFU.EX2 R174, R174 ;  /* 0x000000ae00ae7308 */ /* 0x000f220000000800 */
[----:B------:R-:W5:Y:S03]  /*adb0*/  LDSM.16.MT88.4 R140, [R188+0x10800] ;  /* 0x01080000bc8c783b */ /* 0x000f660000004200 */
[C---:B--2---:R-:W-:Y:S01]  /*adc0*/  HMMA.16816.F32 R68, R4.reuse, R16, R68 ;  /* 0x000000100444723c */ /* 0x044fe20000001844 */
[----:B------:R-:W-:Y:S01]  /*add0*/  LOP3.LUT R20, R231, R238, R133, 0x96, !PT ;  /* 0x000000eee7147212 */ /* 0x000fe200078e9685 */
[----:B------:R-:W-:Y:S01]  /*ade0*/  FFMA.FTZ R231, R35, UR6, -R160 ;  /* 0x0000000623e77c23 */ /* 0x000fe200080108a0 */
[----:B------:R-:W-:Y:S01]  /*adf0*/  LOP3.LUT R238, R239, R24, R137, 0x96, !PT ;  /* 0x00000018efee7212 */ /* 0x000fe200078e9689 */
[----:B------:R-:W-:Y:S01]  /*ae00*/  MUFU.EX2 R204, R204 ;  /* 0x000000cc00cc7308 */ /* 0x000fe20000000800 */
[----:B------:R-:W2:Y:S01]  /*ae10*/  LDSM.16.MT88.4 R136, [R192+0xd000] ;  /* 0x00d00000c088783b */ /* 0x000ea20000004200 */
[----:B------:R-:W-:Y:S01]  /*ae20*/  IMAD.WIDE.U32 R20, R20, -0x326172a9, RZ ;  /* 0xcd9e8d5714147825 */ /* 0x000fe200078e00ff */
[C---:B------:R-:W-:Y:S02]  /*ae30*/  HMMA.16816.F32 R72, R4.reuse, R18, R72 ;  /* 0x000000120448723c */ /* 0x040fe40000001848 */
[----:B------:R-:W-:Y:S01]  /*ae40*/  LDSM.16.MT88.4 R132, [R190+0xd000] ;  /* 0x00d00000be84783b */ /* 0x000fe20000004200 */
[----:B------:R-:W-:Y:S01]  /*ae50*/  IMAD.WIDE.U32 R238, R238, -0x326172a9, RZ ;  /* 0xcd9e8d57eeee7825 */ /* 0x000fe200078e00ff */
[C---:B------:R-:W-:Y:S01]  /*ae60*/  LOP3.LUT R16, R20.reuse, 0xffff, RZ, 0xc0, !PT ;  /* 0x0000ffff14107812 */ /* 0x040fe200078ec0ff */
[----:B------:R-:W5:Y:S01]  /*ae70*/  MUFU.EX2 R229, R229 ;  /* 0x000000e500e57308 */ /* 0x000f620000000800 */
[----:B------:R-:W-:Y:S01]  /*ae80*/  LOP3.LUT R224, R20, 0xff, RZ, 0xc0, !PT ;  /* 0x000000ff14e07812 */ /* 0x000fe200078ec0ff */
[----:B------:R-:W-:Y:S01]  /*ae90*/  HMMA.16816.F32 R64, R4, R22, R64 ;  /* 0x000000160440723c */ /* 0x000fe20000001840 */
[----:B------:R-:W-:-:S02]  /*aea0*/  SHF.R.U32.HI R19, RZ, 0x8, R16 ;  /* 0x00000008ff137819 */ /* 0x000fc40000011610 */
[----:B------:R-:W-:Y:S02]  /*aeb0*/  LOP3.LUT R16, R21, R238, R34, 0x96, !PT ;  /* 0x000000ee15107212 */ /* 0x000fe400078e9622 */
[----:B------:R-:W-:Y:S01]  /*aec0*/  PRMT R224, R224, 0x5410, R19 ;  /* 0x00005410e0e07816 */ /* 0x000fe20000000013 */
[C---:B---3--:R-:W-:Y:S01]  /*aed0*/  HMMA.16816.F32 R76, R4.reuse, R8, R76 ;  /* 0x00000008044c723c */ /* 0x048fe2000000184c */
[C---:B------:R-:W-:Y:S01]  /*aee0*/  LOP3.LUT R19, R16.reuse, 0xffff, RZ, 0xc0, !PT ;  /* 0x0000ffff10137812 */ /* 0x040fe200078ec0ff */
[----:B------:R-:W3:Y:S01]  /*aef0*/  MUFU.EX2 R202, R202 ;  /* 0x000000ca00ca7308 */ /* 0x000ee20000000800 */
[----:B------:R-:W-:Y:S01]  /*af00*/  SHF.R.U32.HI R17, RZ, 0x10, R20 ;  /* 0x00000010ff117819 */ /* 0x000fe20000011614 */
[----:B------:R-:W-:Y:S01]  /*af10*/  LDSM.16.MT88.4 R32, [R189+0xd000] ;  /* 0x00d00000bd20783b */ /* 0x000fe20000004200 */
[----:B------:R-:W-:Y:S01]  /*af20*/  SHF.R.U32.HI R19, RZ, 0x8, R19 ;  /* 0x00000008ff137819 */ /* 0x000fe20000011613 */
[----:B------:R-:W-:Y:S01]  /*af30*/  HMMA.16816.F32 R80, R4, R10, R80 ;  /* 0x0000000a0450723c */ /* 0x000fe20000001850 */
[----:B------:R-:W-:-:S02]  /*af40*/  LOP3.LUT R8, R16, 0xff, RZ, 0xc0, !PT ;  /* 0x000000ff10087812 */ /* 0x000fc400078ec0ff */
[--C-:B------:R-:W-:Y:S01]  /*af50*/  SHF.R.U32.HI R9, RZ, 0x10, R16.reuse ;  /* 0x00000010ff097819 */ /* 0x100fe20000011610 */
[----:B------:R-:W2:Y:S01]  /*af60*/  MUFU.EX2 R231, R231 ;  /* 0x000000e700e77308 */ /* 0x000ea20000000800 */
[----:B------:R-:W-:Y:S01]  /*af70*/  PRMT R8, R8, 0x5410, R19 ;  /* 0x0000541008087816 */ /* 0x000fe20000000013 */
[C---:B-1----:R-:W-:Y:S01]  /*af80*/  HMMA.16816.F32 R84, R4.reuse, R12, R84 ;  /* 0x0000000c0454723c */ /* 0x042fe20000001854 */
[----:B------:R-:W-:Y:S02]  /*af90*/  LOP3.LUT R17, R17, 0xff, RZ, 0xc0, !PT ;  /* 0x000000ff11117812 */ /* 0x000fe400078ec0ff */
[----:B------:R-:W-:Y:S02]  /*afa0*/  SHF.R.U32.HI R16, RZ, 0x18, R16 ;  /* 0x00000018ff107819 */ /* 0x000fe40000011610 */
[----:B------:R-:W-:Y:S01]  /*afb0*/  HSET2.LE.AND R8, R8, R159, PT ;  /* 0x0000009f08087233 */ /* 0x000fe20003803000 */
[----:B------:R-:W-:Y:S01]  /*afc0*/  HMMA.16816.F32 R88, R4, R14, R88 ;  /* 0x0000000e0458723c */ /* 0x000fe20000001858 */
[----:B----4-:R-:W-:Y:S01]  /*afd0*/  F2FP.F16.F32.PACK_AB R13, R203, R174 ;  /* 0x000000aecb0d723e */ /* 0x010fe200000000ff */
[----:B------:R-:W-:Y:S01]  /*afe0*/  FADD.FTZ R174, R174, R171 ;  /* 0x000000abaeae7221 */ /* 0x000fe20000010000 */
[----:B------:R-:W-:-:S02]  /*aff0*/  SHF.R.U32.HI R226, RZ, 0x18, R20 ;  /* 0x00000018ffe27819 */ /* 0x000fc40000011614 */
[----:B------:R-:W-:Y:S01]  /*b000*/  LOP3.LUT R8, R8, R13, RZ, 0xc0, !PT ;  /* 0x0000000d08087212 */ /* 0x000fe200078ec0ff */
[----:B------:R-:W-:Y:S01]  /*b010*/  LDSM.16.MT88.4 R20, [R190+0xf000] ;  /* 0x00f00000be14783b */ /* 0x000fe20000004200 */
[----:B------:R-:W-:Y:S01]  /*b020*/  LOP3.LUT R9, R9, 0xff, RZ, 0xc0, !PT ;  /* 0x000000ff09097812 */ /* 0x000fe200078ec0ff */
[C---:B------:R-:W-:Y:S01]  /*b030*/  HMMA.16816.F32 R120, R4.reuse, R28, R120 ;  /* 0x0000001c0478723c */ /* 0x040fe20000001878 */
[----:B------:R-:W-:Y:S01]  /*b040*/  PRMT R226, R17, 0x5410, R226 ;  /* 0x0000541011e27816 */ /* 0x000fe200000000e2 */
[----:B------:R-:W1:Y:S01]  /*b050*/  LDSM.16.MT88.4 R12, [R188+0xf000] ;  /* 0x00f00000bc0c783b */ /* 0x000e620000004200 */
[----:B------:R-:W-:Y:S01]  /*b060*/  PRMT R10, R9, 0x5410, R16 ;  /* 0x00005410090a7816 */ /* 0x000fe20000000010 */
[----:B------:R-:W-:Y:S01]  /*b070*/  FADD.FTZ R203, R203, R174 ;  /* 0x000000aecbcb7221 */ /* 0x000fe20000010000 */
[--C-:B------:R-:W-:Y:S01]  /*b080*/  HSET2.LE.AND R224, R224, R159.reuse, PT ;  /* 0x0000009fe0e07233 */ /* 0x100fe20003803000 */
[----:B------:R-:W4:Y:S01]  /*b090*/  LDSM.16.MT88.4 R16, [R189+0xf000] ;  /* 0x00f00000bd10783b */ /* 0x000f220000004200 */
[----:B------:R-:W-:Y:S01]  /*b0a0*/  HMMA.16816.F32 R116, R4, R30, R116 ;  /* 0x0000001e0474723c */ /* 0x000fe20000001874 */
[----:B------:R-:W-:-:S02]  /*b0b0*/  HSET2.LE.AND R9, R10, R159, PT ;  /* 0x0000009f0a097233 */ /* 0x000fc40003803000 */
[----:B-----5:R-:W-:Y:S01]  /*b0c0*/  F2FP.F16.F32.PACK_AB R10, R229, R204 ;  /* 0x000000cce50a723e */ /* 0x020fe200000000ff */
[----:B------:R-:W-:Y:S01]  /*b0d0*/  LDSM.16.MT88.4 R28, [R188+0xd000] ;  /* 0x00d00000bc1c783b */ /* 0x000fe20000004200 */
[----:B---3--:R-:W-:Y:S01]  /*b0e0*/  F2FP.F16.F32.PACK_AB R11, R205, R202 ;  /* 0x000000cacd0b723e */ /* 0x008fe200000000ff */
[C---:B------:R-:W-:Y:S01]  /*b0f0*/  HMMA.16816.F32 R108, R4.reuse, R26, R108 ;  /* 0x0000001a046c723c */ /* 0x040fe2000000186c */
[----:B------:R-:W-:Y:S01]  /*b100*/  LOP3.LUT R9, R9, R10, RZ, 0xc0, !PT ;  /* 0x0000000a09097212 */ /* 0x000fe200078ec0ff */
[----:B------:R-:W-:Y:S01]  /*b110*/  LDSM.16.MT88.4 R24, [R192+0xf000] ;  /* 0x00f00000c018783b */ /* 0x000fe20000004200 */
[----:B------:R-:W-:Y:S01]  /*b120*/  LOP3.LUT R10, R224, R11, RZ, 0xc0, !PT ;  /* 0x0000000be00a7212 */ /* 0x000fe200078ec0ff */
[----:B------:R-:W-:Y:S01]  /*b130*/  FADD.FTZ R202, R202, R203 ;  /* 0x000000cbcaca7221 */ /* 0x000fe20000010000 */
[----:B------:R-:W-:Y:S01]  /*b140*/  HSET2.LE.AND R11, R226, R159, PT ;  /* 0x0000009fe20b7233 */ /* 0x000fe20003803000 */
[----:B------:R-:W-:Y:S01]  /*b150*/  HMMA.16816.F32 R92, R4, R140, R92 ;  /* 0x0000008c045c723c */ /* 0x000fe2000000185c */
[----:B--2---:R-:W-:Y:S01]  /*b160*/  F2FP.F16.F32.PACK_AB R224, R231, R206 ;  /* 0x000000cee7e0723e */ /* 0x004fe200000000ff */
[----:B------:R-:W-:-:S03]  /*b170*/  FADD.FTZ R205, R205, R202 ;  /* 0x000000cacdcd7221 */ /* 0x000fc60000010000 */
[----:B------:R-:W-:Y:S01]  /*b180*/  LOP3.LUT R11, R11, R224, RZ, 0xc0, !PT ;  /* 0x000000e00b0b7212 */ /* 0x000fe200078ec0ff */
[----:B------:R-:W-:Y:S01]  /*b190*/  HMMA.16816.F32 R96, R4, R142, R96 ;  /* 0x0000008e0460723c */ /* 0x000fe20000001860 */
[----:B------:R-:W2:Y:S04]  /*b1a0*/  LDSM.16.MT88.4 R4, [R192+0x11000] ;  /* 0x01100000c004783b */ /* 0x000ea80000004200 */
[----:B------:R-:W-:Y:S01]  /*b1b0*/  LDSM.16.MT88.4 R140, [R192+0xd800] ;  /* 0x00d80000c08c783b */ /* 0x000fe20000004200 */
[C---:B------:R-:W-:Y:S06]  /*b1c0*/  HMMA.16816.F32 R128, R8.reuse, R136, R128 ;  /* 0x000000880880723c */ /* 0x040fec0000001880 */
[C---:B------:R-:W-:Y:S01]  /*b1d0*/  HMMA.16816.F32 R124, R8.reuse, R138, R124 ;  /* 0x0000008a087c723c */ /* 0x040fe2000000187c */
[----:B------:R-:W-:Y:S05]  /*b1e0*/  LDSM.16.MT88.4 R136, [R190+0xd800] ;  /* 0x00d80000be88783b */ /* 0x000fea0000004200 */
[C---:B-1----:R-:W-:Y:S06]  /*b1f0*/  HMMA.16816.F32 R60, R8.reuse, R12, R60 ;  /* 0x0000000c083c723c */ /* 0x042fec000000183c */
[C---:B------:R-:W-:Y:S01]  /*b200*/  HMMA.16816.F32 R64, R8.reuse, R14, R64 ;  /* 0x0000000e0840723c */ /* 0x040fe20000001840 */
[----:B------:R-:W1:Y:S05]  /*b210*/  LDSM.16.MT88.4 R12, [R189+0x11000] ;  /* 0x01100000bd0c783b */ /* 0x000e6a0000004200 */
[C---:B----4-:R-:W-:Y:S06]  /*b220*/  HMMA.16816.F32 R52, R8.reuse, R16, R52 ;  /* 0x000000100834723c */ /* 0x050fec0000001834 */
[C---:B------:R-:W-:Y:S01]  /*b230*/  HMMA.16816.F32 R44, R8.reuse, R20, R44 ;  /* 0x00000014082c723c */ /* 0x040fe2000000182c */
[----:B------:R-:W-:Y:S01]  /*b240*/  LOP3.LUT R16, R239, R228, R0, 0x96, !PT ;  /* 0x000000e4ef107212 */ /* 0x000fe200078e9600 */
[----:B------:R-:W-:Y:S01]  /*b250*/  FFMA.FTZ R239, R144, UR6, -R145 ;  /* 0x0000000690ef7c23 */ /* 0x000fe20008010891 */
[--C-:B------:R-:W-:Y:S01]  /*b260*/  FFMA.FTZ R0, R167, UR6, -R160.reuse ;  /* 0x00000006a7007c23 */ /* 0x100fe200080108a0 */
[----:B------:R-:W-:Y:S01]  /*b270*/  LDSM.16.MT88.4 R144, [R188+0x11000] ;  /* 0x01100000bc90783b */ /* 0x000fe20000004200 */
[----:B------:R-:W-:Y:S01]  /*b280*/  FFMA.FTZ R160, R161, UR6, -R160 ;  /* 0x00000006a1a07c23 */ /* 0x000fe200080108a0 */
[C---:B------:R-:W-:Y:S01]  /*b290*/  HMMA.16816.F32 R48, R8.reuse, R22, R48 ;  /* 0x000000160830723c */ /* 0x040fe20000001830 */
[----:B------:R-:W-:Y:S01]  /*b2a0*/  IMAD.WIDE.U32 R16, R16, -0x2daee0ad, RZ ;  /* 0xd2511f5310107825 */ /* 0x000fe200078e00ff */
[----:B------:R-:W3:Y:S01]  /*b2b0*/  LDSM.16.MT88.4 R20, [R190+0x11000] ;  /* 0x01100000be14783b */ /* 0x000ee20000004200 */
[----:B------:R-:W-:Y:S03]  /*b2c0*/  MUFU.EX2 R239, R239 ;  /* 0x000000ef00ef7308 */ /* 0x000fe60000000800 */
[C---:B--2---:R-:W-:Y:S05]  /*b2d0*/  HMMA.16816.F32 R68, R8.reuse, R4, R68 ;  /* 0x000000040844723c */ /* 0x044fea0000001844 */
[----:B------:R-:W2:Y:S01]  /*b2e0*/  MUFU.EX2 R0, R0 ;  /* 0x0000000000007308 */ /* 0x000ea20000000800 */
[----:B------:R-:W-:Y:S01]  /*b2f0*/  HMMA.16816.F32 R72, R8, R6, R72 ;  /* 0x000000060848723c */ /* 0x000fe20000001848 */
[----:B------:R-:W-:-:S02]  /*b300*/  SHF.R.U32.HI R4, RZ, 0x10, R16 ;  /* 0x00000010ff047819 */ /* 0x000fc40000011610 */
[----:B------:R-:W-:Y:S02]  /*b310*/  SHF.R.U32.HI R5, RZ, 0x18, R16 ;  /* 0x00000018ff057819 */ /* 0x000fe40000011610 */
[----:B------:R-:W-:Y:S01]  /*b320*/  LOP3.LUT R4, R4, 0xff, RZ, 0xc0, !PT ;  /* 0x000000ff04047812 */ /* 0x000fe200078ec0ff */
[C---:B------:R-:W-:Y:S01]  /*b330*/  HMMA.16816.F32 R36, R8.reuse, R24, R36 ;  /* 0x000000180824723c */ /* 0x040fe20000001824 */
[C---:B------:R-:W-:Y:S01]  /*b340*/  LOP3.LUT R7, R16.reuse, 0xffff, RZ, 0xc0, !PT ;  /* 0x0000ffff10077812 */ /* 0x040fe200078ec0ff */
[----:B------:R-:W4:Y:S01]  /*b350*/  MUFU.EX2 R160, R160 ;  /* 0x000000a000a07308 */ /* 0x000f220000000800 */
[----:B------:R-:W-:Y:S02]  /*b360*/  LOP3.LUT R6, R16, 0xff, RZ, 0xc0, !PT ;  /* 0x000000ff10067812 */ /* 0x000fe400078ec0ff */
[----:B------:R-:W-:Y:S01]  /*b370*/  LOP3.LUT R16, R17, R230, R207, 0x96, !PT ;  /* 0x000000e611107212 */ /* 0x000fe200078e96cf */
[----:B-1----:R-:W-:Y:S01]  /*b380*/  HMMA.16816.F32 R84, R8, R12, R84 ;  /* 0x0000000c0854723c */ /* 0x002fe20000001854 */
[----:B------:R-:W-:-:S02]  /*b390*/  SHF.R.U32.HI R7, RZ, 0x8, R7 ;  /* 0x00000008ff077819 */ /* 0x000fc40000011607 */
[----:B------:R-:W-:Y:S02]  /*b3a0*/  PRMT R4, R4, 0x5410, R5 ;  /* 0x0000541004047816 */ /* 0x000fe40000000005 */
[--C-:B------:R-:W-:Y:S01]  /*b3b0*/  SHF.R.U32.HI R5, RZ, 0x10, R16.reuse ;  /* 0x00000010ff057819 */ /* 0x100fe20000011610 */
[C---:B------:R-:W-:Y:S01]  /*b3c0*/  HMMA.16816.F32 R40, R8.reuse, R26, R40 ;  /* 0x0000001a0828723c */ /* 0x040fe20000001828 */
[----:B------:R-:W-:Y:S01]  /*b3d0*/  PRMT R6, R6, 0x5410, R7 ;  /* 0x0000541006067816 */ /* 0x000fe20000000007 */
[----:B------:R-:W1:Y:S01]  /*b3e0*/  LDSM.16.MT88.4 R24, [R189+0xd800] ;  /* 0x00d80000bd18783b */ /* 0x000e620000004200 */
[C---:B------:R-:W-:Y:S02]  /*b3f0*/  LOP3.LUT R7, R16.reuse, 0xffff, RZ, 0xc0, !PT ;  /* 0x0000ffff10077812 */ /* 0x040fe400078ec0ff */
[----:B------:R-:W-:Y:S01]  /*b400*/  LOP3.LUT R224, R16, 0xff, RZ, 0xc0, !PT ;  /* 0x000000ff10e07812 */ /* 0x000fe200078ec0ff */
[----:B------:R-:W-:Y:S01]  /*b410*/  HMMA.16816.F32 R56, R8, R18, R56 ;  /* 0x000000120838723c */ /* 0x000fe20000001838 */
[----:B------:R-:W-:-:S02]  /*b420*/  SHF.R.U32.HI R16, RZ, 0x18, R16 ;  /* 0x00000018ff107819 */ /* 0x000fc40000011610 */
[----:B------:R-:W-:Y:S02]  /*b430*/  LOP3.LUT R5, R5, 0xff, RZ, 0xc0, !PT ;  /* 0x000000ff05057812 */ /* 0x000fe400078ec0ff */
[----:B------:R-:W-:Y:S01]  /*b440*/  SHF.R.U32.HI R7, RZ, 0x8, R7 ;  /* 0x00000008ff077819 */ /* 0x000fe20000011607 */
[C---:B------:R-:W-:Y:S01]  /*b450*/  HMMA.16816.F32 R120, R8.reuse, R132, R120 ;  /* 0x000000840878723c */ /* 0x040fe20000001878 */
[----:B------:R-:W-:Y:S02]  /*b460*/  PRMT R12, R5, 0x5410, R16 ;  /* 0x00005410050c7816 */ /* 0x000fe40000000010 */
[----:B------:R-:W5:Y:S01]  /*b470*/  LDSM.16.MT88.4 R16, [R188+0xf800] ;  /* 0x00f80000bc10783b */ /* 0x000f620000004200 */
[----:B------:R-:W-:Y:S02]  /*b480*/  PRMT R224, R224, 0x5410, R7 ;  /* 0x00005410e0e07816 */ /* 0x000fe40000000007 */
[----:B------:R-:W-:Y:S01]  /*b490*/  HMMA.16816.F32 R116, R8, R134, R116 ;  /* 0x000000860874723c */ /* 0x000fe20000001874 */
[--C-:B------:R-:W-:Y:S01]  /*b4a0*/  HSET2.LE.AND R7, R4, R159.reuse, PT ;  /* 0x0000009f04077233 */ /* 0x100fe20003803000 */
[----:B------:R-:W-:Y:S01]  /*b4b0*/  LDSM.16.MT88.4 R132, [R188+0xd800] ;  /* 0x00d80000bc84783b */ /* 0x000fe20000004200 */
[----:B------:R-:W-:-:S02]  /*b4c0*/  HSET2.LE.AND R6, R6, R159, PT ;  /* 0x0000009f06067233 */ /* 0x000fc40003803000 */
[--C-:B------:R-:W-:Y:S01]  /*b4d0*/  HSET2.LE.AND R4, R224, R159.reuse, PT ;  /* 0x0000009fe0047233 */ /* 0x100fe20003803000 */
[C---:B------:R-:W-:Y:S01]  /*b4e0*/  HMMA.16816.F32 R112, R8.reuse, R32, R112 ;  /* 0x000000200870723c */ /* 0x040fe20000001870 */
[----:B------:R-:W-:Y:S02]  /*b4f0*/  HSET2.LE.AND R5, R12, R159, PT ;  /* 0x0000009f0c057233 */ /* 0x000fe40003803000 */
[----:B------:R-:W-:Y:S01]  /*b500*/  F2FP.F16.F32.PACK_AB R159, R237, R164 ;  /* 0x000000a4ed9f723e */ /* 0x000fe200000000ff */
[----:B------:R-:W-:Y:S01]  /*b510*/  FADD.FTZ R164, R164, R205 ;  /* 0x000000cda4a47221 */ /* 0x000fe20000010000 */
[----:B--2---:R-:W-:Y:S01]  /*b520*/  F2FP.F16.F32.PACK_AB R224, R165, R0 ;  /* 0x00000000a5e0723e */ /* 0x004fe200000000ff */
[----:B------:R-:W-:Y:S01]  /*b530*/  HMMA.16816.F32 R108, R8, R34, R108 ;  /* 0x00000022086c723c */ /* 0x000fe2000000186c */
[----:B------:R-:W-:Y:S01]  /*b540*/  LOP3.LUT R4, R4, R159, RZ, 0xc0, !PT ;  /* 0x0000009f04047212 */ /* 0x000fe200078ec0ff */
[----:B------:R-:W-:Y:S01]  /*b550*/  LDSM.16.MT88.4 R32, [R192+0xf800] ;  /* 0x00f80000c020783b */ /* 0x000fe20000004200 */
[----:B------:R-:W-:Y:S01]  /*b560*/  LOP3.LUT R5, R5, R224, RZ, 0xc0, !PT ;  /* 0x000000e005057212 */ /* 0x000fe200078ec0ff */
[----:B------:R-:W-:-:S02]  /*b570*/  FADD.FTZ R237, R237, R164 ;  /* 0x000000a4eded7221 */ /* 0x000fc40000010000 */
[C---:B------:R-:W-:Y:S06]  /*b580*/  HMMA.16816.F32 R104, R8.reuse, R28, R104 ;  /* 0x0000001c0868723c */ /* 0x040fec0000001868 */
[C---:B------:R-:W-:Y:S01]  /*b590*/  HMMA.16816.F32 R100, R8.reuse, R30, R100 ;  /* 0x0000001e0864723c */ /* 0x040fe20000001864 */
[----:B------:R-:W-:Y:S05]  /*b5a0*/  LDSM.16.MT88.4 R28, [R190+0xf800] ;  /* 0x00f80000be1c783b */ /* 0x000fea0000004200 */
[C---:B---3--:R-:W-:Y:S06]  /*b5b0*/  HMMA.16816.F32 R76, R8.reuse, R20, R76 ;  /* 0x00000014084c723c */ /* 0x048fec000000184c */
[C---:B------:R-:W-:Y:S01]  /*b5c0*/  HMMA.16816.F32 R80, R8.reuse, R22, R80 ;  /* 0x000000160850723c */ /* 0x040fe20000001850 */
[----:B------:R-:W-:Y:S05]  /*b5d0*/  LDSM.16.MT88.4 R20, [R189+0xf800] ;  /* 0x00f80000bd14783b */ /* 0x000fea0000004200 */
[C---:B------:R-:W-:Y:S01]  /*b5e0*/  HMMA.16816.F32 R88, R8.reuse, R14, R88 ;  /* 0x0000000e0858723c */ /* 0x040fe20000001858 */
[----:B------:R-:W-:Y:S05]  /*b5f0*/  LDSM.16.MT88.4 R12, [R192+0x11800] ;  /* 0x01180000c00c783b */ /* 0x000fea0000004200 */
[C---:B------:R-:W-:Y:S06]  /*b600*/  HMMA.16816.F32 R92, R8.reuse, R144, R92 ;  /* 0x00000090085c723c */ /* 0x040fec000000185c */
[----:B------:R-:W-:Y:S01]  /*b610*/  HMMA.16816.F32 R96, R8, R146, R96 ;  /* 0x000000920860723c */ /* 0x000fe20000001860 */
[----:B------:R-:W2:Y:S01]  /*b620*/  LDSM.16.MT88.4 R8, [R190+0x11800] ;  /* 0x01180000be08783b */ /* 0x000ea20000004200 */
[----:B------:R-:W-:Y:S01]  /*b630*/  F2FP.F16.F32.PACK_AB R145, R239, R162 ;  /* 0x000000a2ef91723e */ /* 0x000fe200000000ff */
[----:B------:R-:W-:Y:S01]  /*b640*/  FADD.FTZ R162, R162, R237 ;  /* 0x000000eda2a27221 */ /* 0x000fe20000010000 */
[----:B----4-:R-:W-:-:S02]  /*b650*/  F2FP.F16.F32.PACK_AB R144, R160, R163 ;  /* 0x000000a3a090723e */ /* 0x010fc400000000ff */
[----:B------:R-:W-:Y:S01]  /*b660*/  LOP3.LUT R6, R6, R145, RZ, 0xc0, !PT ;  /* 0x0000009106067212 */ /* 0x000fe200078ec0ff */
[----:B------:R-:W-:Y:S01]  /*b670*/  FADD.FTZ R227, R239, R162 ;  /* 0x000000a2efe37221 */ /* 0x000fe20000010000 */
[----:B------:R-:W-:-:S07]  /*b680*/  LOP3.LUT R7, R7, R144, RZ, 0xc0, !PT ;  /* 0x0000009007077212 */ /* 0x000fce00078ec0ff */
[C---:B-1----:R-:W-:Y:S06]  /*b690*/  HMMA.16816.F32 R112, R4.reuse, R24, R112 ;  /* 0x000000180470723c */ /* 0x042fec0000001870 */
[C---:B------:R-:W-:Y:S01]  /*b6a0*/  HMMA.16816.F32 R108, R4.reuse, R26, R108 ;  /* 0x0000001a046c723c */ /* 0x040fe2000000186c */
[----:B------:R-:W1:Y:S05]  /*b6b0*/  LDSM.16.MT88.4 R24, [R189+0x11800] ;  /* 0x01180000bd18783b */ /* 0x000e6a0000004200 */
[C---:B-----5:R-:W-:Y:S06]  /*b6c0*/  HMMA.16816.F32 R60, R4.reuse, R16, R60 ;  /* 0x00000010043c723c */ /* 0x060fec000000183c */
[C---:B------:R-:W-:Y:S01]  /*b6d0*/  HMMA.16816.F32 R64, R4.reuse, R18, R64 ;  /* 0x000000120440723c */ /* 0x040fe20000001840 */
[----:B------:R-:W3:Y:S05]  /*b6e0*/  LDSM.16.MT88.4 R16, [R188+0x11800] ;  /* 0x01180000bc10783b */ /* 0x000eea0000004200 */
[C---:B------:R-:W-:Y:S06]  /*b6f0*/  HMMA.16816.F32 R128, R4.reuse, R140, R128 ;  /* 0x0000008c0480723c */ /* 0x040fec0000001880 */
[C---:B--2---:R-:W-:Y:S06]  /*b700*/  HMMA.16816.F32 R76, R4.reuse, R8, R76 ;  /* 0x00000008044c723c */ /* 0x044fec000000184c */
        /* <DEDUP_REMOVED lines=8> */
[----:B------:R-:W-:Y:S01]  /*b790*/  HMMA.16816.F32 R100, R4, R134, R100 ;  /* 0x000000860464723c */ /* 0x000fe20000001864 */
[----:B------:R-:W-:Y:S02]  /*b7a0*/  IMAD.MOV.U32 R3, RZ, RZ, R155 ;  /* 0x000000ffff037224 */ /* 0x000fe400078e009b */
[----:B------:R-:W-:-:S03]  /*b7b0*/  FADD.FTZ R229, R229, R204 ;  /* 0x000000cce5e57221 */ /* 0x000fc60000010000 */
        /* <DEDUP_REMOVED lines=8> */
[----:B------:R-:W-:Y:S03]  /*b840*/  HMMA.16816.F32 R48, R4, R30, R48 ;  /* 0x0000001e0430723c */ /* 0x000fe60000001830 */
[----:B------:R-:W-:-:S03]  /*b850*/  FADD.FTZ R225, R160, R163 ;  /* 0x000000a3a0e17221 */ /* 0x000fc60000010000 */
[C---:B------:R-:W-:Y:S06]  /*b860*/  HMMA.16816.F32 R52, R4.reuse, R20, R52 ;  /* 0x000000140434723c */ /* 0x040fec0000001834 */
[C---:B------:R-:W-:Y:S06]  /*b870*/  HMMA.16816.F32 R56, R4.reuse, R22, R56 ;  /* 0x000000160438723c */ /* 0x040fec0000001838 */
[C---:B------:R-:W-:Y:S06]  /*b880*/  HMMA.16816.F32 R68, R4.reuse, R12, R68 ;  /* 0x0000000c0444723c */ /* 0x040fec0000001844 */
[C---:B------:R-:W-:Y:S06]  /*b890*/  HMMA.16816.F32 R72, R4.reuse, R14, R72 ;  /* 0x0000000e0448723c */ /* 0x040fec0000001848 */
[C---:B------:R-:W-:Y:S06]  /*b8a0*/  HMMA.16816.F32 R80, R4.reuse, R10, R80 ;  /* 0x0000000a0450723c */ /* 0x040fec0000001850 */
[C---:B-1----:R-:W-:Y:S06]  /*b8b0*/  HMMA.16816.F32 R84, R4.reuse, R24, R84 ;  /* 0x000000180454723c */ /* 0x042fec0000001854 */
[C---:B------:R-:W-:Y:S06]  /*b8c0*/  HMMA.16816.F32 R88, R4.reuse, R26, R88 ;  /* 0x0000001a0458723c */ /* 0x040fec0000001858 */
[C---:B---3--:R-:W-:Y:S06]  /*b8d0*/  HMMA.16816.F32 R92, R4.reuse, R16, R92 ;  /* 0x00000010045c723c */ /* 0x048fec000000185c */
[C---:B------:R-:W-:Y:S06]  /*b8e0*/  HMMA.16816.F32 R96, R4.reuse, R18, R96 ;  /* 0x000000120460723c */ /* 0x040fec0000001860 */
[----:B------:R-:W-:Y:S07]  /*b8f0*/  HMMA.16816.F32 R104, R4, R132, R104 ;  /* 0x000000840468723c */ /* 0x000fee0000001868 */
[----:B------:R-:W-:-:S15]  /*b900*/  IMAD.MOV.U32 R132, RZ, RZ, R156 ;  /* 0x000000ffff847224 */ /* 0x000fde00078e009c */
[----:B------:R-:W-:-:S02]  /*b910*/  NOP ;  /* 0x0000000000007918 */ /* 0x000fc40000000000 */
.L_x_706:
[----:B------:R-:W-:-:S06]  /*b920*/  UISETP.GT.AND UP0, UPT, UR17, UR12, UPT ;  /* 0x0000000c1100728c */ /* 0x000fcc000bf04270 */
[----:B------:R-:W-:-:S13]  /*b930*/  PLOP3.LUT P0, PT, PT, PT, UP0, 0x80, 0x0 ;  /* 0x000000000000781c */ /* 0x000fda0003f0f008 */
[----:B------:R-:W-:Y:S05]  /*b940*/  @!P0 BRA `(.L_x_710) ;  /* 0x0000004000fc8947 */ /* 0x000fea0003800000 */
[----:B------:R-:W-:Y:S01]  /*b950*/  ULDC UR4, c[0x0][0x2d0] ;  /* 0x0000b40000047ab9 */ /* 0x000fe20000000800 */
[----:B------:R-:W-:Y:S01]  /*b960*/  IMAD.WIDE.U32 R228, R219, -0x326172a9, RZ ;  /* 0xcd9e8d57dbe47825 */ /* 0x000fe200078e00ff */
[----:B------:R-:W-:Y:S01]  /*b970*/  ISETP.GE.AND P2, PT, R200, UR4, PT ;  /* 0x00000004c8007c0c */ /* 0x000fe2000bf46270 */
[----:B------:R-:W-:Y:S01]  /*b980*/  ULDC UR5, c[0x0][0x2d0] ;  /* 0x0000b40000057ab9 */ /* 0x000fe20000000800 */
[----:B------:R-:W-:Y:S01]  /*b990*/  PRMT R219, R2, 0x7054, R2 ;  /* 0x0000705402db7816 */ /* 0x000fe20000000002 */
[----:B------:R-:W-:Y:S01]  /*b9a0*/  IMAD.WIDE.U32 R230, R222, -0x2daee0ad, RZ ;  /* 0xd2511f53dee67825 */ /* 0x000fe200078e00ff */
[----:B------:R-:W-:Y:S01]  /*b9b0*/  LOP3.LUT R223, R229, R223, RZ, 0x3c, !PT ;  /* 0x000000dfe5df7212 */ /* 0x000fe200078e3cff */
[----:B------:R-:W-:Y:S01]  /*b9c0*/  ULDC UR4, c[0x0][0x2ec] ;  /* 0x0000bb0000047ab9 */ /* 0x000fe20000000800 */
[----:B------:R-:W-:Y:S01]  /*b9d0*/  MOV R2, R3 ;  /* 0x0000000300027202 */ /* 0x000fe20000000f00 */
[----:B------:R-:W-:Y:S01]  /*b9e0*/  ULDC.64 UR6, c[0x0][0x248] ;  /* 0x0000920000067ab9 */ /* 0x000fe20000000a00 */
[----:B------:R-:W-:Y:S01]  /*b9f0*/  MOV R0, R132 ;  /* 0x0000008400007202 */ /* 0x000fe20000000f00 */
[----:B------:R-:W-:Y:S01]  /*ba00*/  IMAD.WIDE.U32 R222, R223, -0x2daee0ad, RZ ;  /* 0xd2511f53dfde7825 */ /* 0x000fe200078e00ff */
[----:B------:R-:W-:-:S03]  /*ba10*/  MOV R233, R235 ;  /* 0x000000eb00e97202 */ /* 0x000fc60000000f00 */
[----:B------:R-:W1:Y:S08]  /*ba20*/  @!P2 LDC.64 R206, c[0x0][0x220] ;  /* 0x00008800ffceab82 */ /* 0x000e700000000a00 */
[----:B------:R-:W2:Y:S08]  /*ba30*/  @!P2 LDC.64 R204, c[0x0][0x220] ;  /* 0x00008800ffccab82 */ /* 0x000eb00000000a00 */
[----:B------:R-:W3:Y:S08]  /*ba40*/  @!P2 LDC.64 R202, c[0x0][0x220] ;  /* 0x00008800ffcaab82 */ /* 0x000ef00000000a00 */
[----:B------:R-:W4:Y:S01]  /*ba50*/  @!P2 LDC.64 R200, c[0x0][0x220] ;  /* 0x00008800ffc8ab82 */ /* 0x000f220000000a00 */
[----:B------:R-:W-:Y:S05]  /*ba60*/  BRA `(.L_x_711) ;  /* 0x0000000400cc7947 */ /* 0x000fea0003800000 */
.L_x_713:
        /* <DEDUP_REMOVED lines=12> */
[----:B------:R-:W-:Y:S04]  /*bb30*/  LEA R21, P0, R21, R210, 0x6 ;  /* 0x000000d215157211 */ /* 0x000fe800078030ff */
[----:B------:R-:W-:Y:S01]  /*bb40*/  IMAD.U32 R5, RZ, RZ, UR9 ;  /* 0x00000009ff057e24 */ /* 0x000fe2000f8e00ff */
[----:B------:R-:W5:Y:S04]  /*bb50*/  @!P2 LDC.64 R6, c[0x0][0x218] ;  /* 0x00008600ff06ab82 */ /* 0x000f680000000a00 */
[----:B------:R-:W-:Y:S04]  /*bb60*/  LEA.HI.X R22, R22, R213, R5, 0x6, P0 ;  /* 0x000000d516167211 */ /* 0x000fe800000f3405 */
        /* <DEDUP_REMOVED lines=8> */
[C---:B----4-:R-:W-:Y:S01]  /*bbf0*/  @!P3 LEA R28, P0, R21.reuse, R8, 0x1 ;  /* 0x00000008151cb211 */ /* 0x050fe200078008ff */
[----:B------:R-:W-:Y:S01]  /*bc00*/  @!PT LDS RZ, [RZ] ;  /* 0x00000000fffff984 */ /* 0x000fe20000000800 */
[----:B------:R-:W-:Y:S01]  /*bc10*/  @!PT LDS RZ, [RZ] ;  /* 0x00000000fffff984 */ /* 0x000fe20000000800 */
[----:B------:R-:W-:Y:S01]  /*bc20*/  @!PT LDS RZ, [RZ] ;  /* 0x00000000fffff984 */ /* 0x000fe20000000800 */
[----:B------:R1:W-:Y:S03]  /*bc30*/  @!P2 LDGSTS.E.BYPASS.LTC128B.128 [R209+0x6000], desc[UR22][R26.64] ;  /* 0x060000001ad1afae */ /* 0x0003e6000b901d56 */
[C---:B------:R-:W-:Y:S01]  /*bc40*/  @!P3 LEA.HI.X R29, R21.reuse, R9, R22, 0x1, P0 ;  /* 0x00000009151db211 */ /* 0x040fe200000f0c16 */
[----:B------:R3:W-:Y:S01]  /*bc50*/  @P4 STS.128 [R209+0x8000], RZ ;  /* 0x008000ffd1004388 */ /* 0x0007e20000000c00 */
[----:B------:R-:W-:Y:S01]  /*bc60*/  IADD3 R20, P0, R21, UR27, RZ ;  /* 0x0000001b15147c10 */ /* 0x000fe2000ff1e0ff */
[----:B------:R-:W4:Y:S02]  /*bc70*/  @!P3 LDC.64 R10, c[0x0][0x218] ;  /* 0x00008600ff0abb82 */ /* 0x000f240000000a00 */
[----:B------:R-:W-:Y:S01]  /*bc80*/  @!PT LDS RZ, [RZ] ;  /* 0x00000000fffff984 */ /* 0x000fe20000000800 */
[----:B------:R-:W-:Y:S01]  /*bc90*/  @!PT LDS RZ, [RZ] ;  /* 0x00000000fffff984 */ /* 0x000fe20000000800 */
[----:B------:R-:W-:Y:S01]  /*bca0*/  @!PT LDS RZ, [RZ] ;  /* 0x00000000fffff984 */ /* 0x000fe20000000800 */
[----:B------:R-:W-:Y:S01]  /*bcb0*/  @!P4 LDGSTS.E.BYPASS.LTC128B.128 [R209+0x8000], desc[UR22][R30.64+0x80] ;  /* 0x080000801ed1cfae */ /* 0x000fe2000b901d56 */
[----:B-----5:R-:W-:Y:S02]  /*bcc0*/  @!P2 LEA R24, P1, R20, R6, 0x1 ;  /* 0x000000061418a211 */ /* 0x020fe400078208ff */
[----:B------:R-:W-:Y:S01]  /*bcd0*/  IADD3.X R21, R22, UR26, RZ, P0, !PT ;  /* 0x0000001a16157c10 */ /* 0x000fe200087fe4ff */
[----:B------:R3:W-:Y:S02]  /*bce0*/  @P3 STS.128 [R209+0xa000], RZ ;  /* 0x00a000ffd1003388 */ /* 0x0007e40000000c00 */
[----:B------:R-:W5:Y:S01]  /*bcf0*/  @!P2 LDC.64 R8, c[0x0][0x218] ;  /* 0x00008600ff08ab82 */ /* 0x000f620000000a00 */
[C-C-:B------:R-:W-:Y:S01]  /*bd00*/  @!P2 LEA.HI.X R25, R20.reuse, R7, R21.reuse, 0x1, P1 ;  /* 0x000000071419a211 */ /* 0x140fe200008f0c15 */
[----:B------:R-:W-:Y:S01]  /*bd10*/  @!PT LDS RZ, [RZ] ;  /* 0x00000000fffff984 */ /* 0x000fe20000000800 */
[----:B------:R-:W-:Y:S01]  /*bd20*/  @!PT LDS RZ, [RZ] ;  /* 0x00000000fffff984 */ /* 0x000fe20000000800 */
[----:B------:R-:W-:Y:S01]  /*bd30*/  @!PT LDS RZ, [RZ] ;  /* 0x00000000fffff984 */ /* 0x000fe20000000800 */
[----:B------:R3:W-:Y:S01]  /*bd40*/  @!P3 LDGSTS.E.BYPASS.LTC128B.128 [R209+0xa000], desc[UR22][R28.64+0x100] ;  /* 0x0a0001001cd1bfae */ /* 0x0007e2000b901d56 */
[C---:B------:R-:W-:Y:S03]  /*bd50*/  IADD3 R22, P1, R20.reuse, UR27, RZ ;  /* 0x0000001b14167c10 */ /* 0x040fe6000ff3e0ff */
[----:B------:R2:W-:Y:S02]  /*bd60*/  @P2 STS.128 [R209+0x6800], RZ ;  /* 0x006800ffd1002388 */ /* 0x0005e40000000c00 */
[----:B------:R-:W5:Y:S02]  /*bd70*/  @!P4 LDC.64 R6, c[0x0][0x218] ;  /* 0x00008600ff06cb82 */ /* 0x000f640000000a00 */
[----:B------:R-:W-:Y:S01]  /*bd80*/  @!PT LDS RZ, [RZ] ;  /* 0x00000000fffff984 */ /* 0x000fe20000000800 */
[----:B------:R-:W-:Y:S01]  /*bd90*/  @!PT LDS RZ, [RZ] ;  /* 0x00000000fffff984 */ /* 0x000fe20000000800 */
[----:B------:R-:W-:Y:S01]  /*bda0*/  @!PT LDS RZ, [RZ] ;  /* 0x00000000fffff984 */ /* 0x000fe20000000800 */
[----:B------:R2:W-:Y:S01]  /*bdb0*/  @!P2 LDGSTS.E.BYPASS.LTC128B.128 [R209+0x6800], desc[UR22][R24.64] ;  /* 0x0680000018d1afae */ /* 0x0005e2000b901d56 */
[C---:B-1----:R-:W-:Y:S03]  /*bdc0*/  @!P4 LEA R26, P0, R20.reuse, R4, 0x1 ;  /* 0x00000004141ac211 */ /* 0x042fe600078008ff */
[----:B------:R1:W-:Y:S01]  /*bdd0*/  @P4 STS.128 [R209+0x8800], RZ ;  /* 0x008800ffd1004388 */ /* 0x0003e20000000c00 */
[C-C-:B------:R-:W-:Y:S02]  /*bde0*/  @!P4 LEA.HI.X R27, R20.reuse, R5, R21.reuse, 0x1, P0 ;  /* 0x00000005141bc211 */ /* 0x140fe400000f0c15 */
[C---:B------:R-:W-:Y:S01]  /*bdf0*/  @!P3 LEA R16, P0, R20.reuse, R16, 0x1 ;  /* 0x000000101410b211 */ /* 0x040fe200078008ff */
[----:B------:R-:W1:Y:S02]  /*be00*/  @!P3 LDC.64 R4, c[0x0][0x218] ;  /* 0x00008600ff04bb82 */ /* 0x000e640000000a00 */
[----:B------:R-:W-:Y:S01]  /*be10*/  @!PT LDS RZ, [RZ] ;  /* 0x00000000fffff984 */ /* 0x000fe20000000800 */
[----:B------:R-:W-:Y:S01]  /*be20*/  @!PT LDS RZ, [RZ] ;  /* 0x00000000fffff984 */ /* 0x000fe20000000800 */
[----:B------:R-:W-:Y:S01]  /*be30*/  @!PT LDS RZ, [RZ] ;  /* 0x00000000fffff984 */ /* 0x000fe20000000800 */
[----:B------:R1:W-:Y:S01]  /*be40*/  @!P4 LDGSTS.E.BYPASS.LTC128B.128 [R209+0x8800], desc[UR22][R26.64+0x80] ;  /* 0x088000801ad1cfae */ /* 0x0003e2000b901d56 */
[----:B------:R-:W-:Y:S02]  /*be50*/  @!P3 LEA.HI.X R17, R20, R17, R21, 0x1, P0 ;  /* 0x000000111411b211 */ /* 0x000fe400000f0c15 */
[----:B------:R-:W-:Y:S01]  /*be60*/  IADD3.X R21, R21, UR26, RZ, P1, !PT ;  /* 0x0000001a15157c10 */ /* 0x000fe20008ffe4ff */
[----:B------:R1:W-:Y:S01]  /*be70*/  @P3 STS.128 [R209+0xa800], RZ ;  /* 0x00a800ffd1003388 */ /* 0x0003e20000000c00 */
[C---:B---3--:R-:W-:Y:S03]  /*be80*/  @!P2 LEA R28, P0, R22.reuse, R14, 0x1 ;  /* 0x0000000e161ca211 */ /* 0x048fe600078008ff */
[----:B------:R-:W-:Y:S01]  /*be90*/  @!PT LDS RZ, [RZ] ;  /* 0x00000000fffff984 */ /* 0x000fe20000000800 */
[----:B------:R-:W-:Y:S01]  /*bea0*/  @!PT LDS RZ, [RZ] ;  /* 0x00000000fffff984 */ /* 0x000fe20000000800 */
[----:B------:R-:W-:Y:S01]  /*beb0*/  @!PT LDS RZ, [RZ] ;  /* 0x00000000fffff984 */ /* 0x000fe20000000800 */
[----:B------:R3:W-:Y:S01]  /*bec0*/  @!P3 LDGSTS.E.BYPASS.LTC128B.128 [R209+0xa800], desc[UR22][R16.64+0x100] ;  /* 0x0a80010010d1bfae */ /* 0x0007e2000b901d56 */
[C---:B------:R-:W-:Y:S02]  /*bed0*/  IADD3 R14, P1, R22.reuse, UR27, RZ ;  /* 0x0000001b160e7c10 */ /* 0x040fe4000ff3e0ff */
[C-C-:B------:R-:W-:Y:S01]  /*bee0*/  @!P2 LEA.HI.X R29, R22.reuse, R15, R21.reuse, 0x1, P0 ;  /* 0x0000000f161da211 */ /* 0x140fe200000f0c15 */
[----:B------:R3:W-:Y:S01]  /*bef0*/  @P2 STS.128 [R209+0x7000], RZ ;  /* 0x007000ffd1002388 */ /* 0x0007e20000000c00 */
[C---:B--2---:R-:W-:Y:S03]  /*bf00*/  @!P4 LEA R12, P0, R22.reuse, R12, 0x1 ;  /* 0x0000000c160cc211 */ /* 0x044fe600078008ff */
[----:B------:R-:W-:Y:S01]  /*bf10*/  @!PT LDS RZ, [RZ] ;  /* 0x00000000fffff984 */ /* 0x000fe20000000800 */
[----:B------:R-:W-:Y:S01]  /*bf20*/  @!PT LDS RZ, [RZ] ;  /* 0x00000000fffff984 */ /* 0x000fe20000000800 */
[----:B------:R-:W-:Y:S01]  /*bf30*/  @!PT LDS RZ, [RZ] ;  /* 0x00000000fffff984 */ /* 0x000fe20000000800 */
[----:B------:R3:W-:Y:S01]  /*bf40*/  @!P2 LDGSTS.E.BYPASS.LTC128B.128 [R209+0x7000], desc[UR22][R28.64] ;  /* 0x070000001cd1afae */ /* 0x0007e2000b901d56 */
[C-C-:B------:R-:W-:Y:S02]  /*bf50*/  @!P4 LEA.HI.X R13, R22.reuse, R13, R21.reuse, 0x1, P0 ;  /* 0x0000000d160dc211 */ /* 0x140fe400000f0c15 */
[C---:B----4-:R-:W-:Y:S01]  /*bf60*/  @!P3 LEA R20, P0, R22.reuse, R10, 0x1 ;  /* 0x0000000a1614b211 */ /* 0x050fe200078008ff */
[----:B------:R3:W-:Y:S01]  /*bf70*/  @P4 STS.128 [R209+0x9000], RZ ;  /* 0x009000ffd1004388 */ /* 0x0007e20000000c00 */
[----:B------:R-:W-:Y:S02]  /*bf80*/  IADD3.X R10, R21, UR26, RZ, P1, !PT ;  /* 0x0000001a150a7c10 */ /* 0x000fe40008ffe4ff */
[----:B------:R-:W-:Y:S01]  /*bf90*/  @!P3 LEA.HI.X R21, R22, R11, R21, 0x1, P0 ;  /* 0x0000000b1615b211 */ /* 0x000fe200000f0c15 */
[----:B------:R-:W-:Y:S01]  /*bfa0*/  @!PT LDS RZ, [RZ] ;  /* 0x00000000fffff984 */ /* 0x000fe20000000800 */
[----:B------:R-:W-:Y:S01]  /*bfb0*/  @!PT LDS RZ, [RZ] ;  /* 0x00000000fffff984 */ /* 0x000fe20000000800 */
[----:B------:R-:W-:Y:S01]  /*bfc0*/  @!PT LDS RZ, [RZ] ;  /* 0x00000000fffff984 */ /* 0x000fe20000000800 */
[----:B------:R3:W-:Y:S01]  /*bfd0*/  @!P4 LDGSTS.E.BYPASS.LTC128B.128 [R209+0x9000], desc[UR22][R12.64+0x80] ;  /* 0x090000800cd1cfae */ /* 0x0007e2000b901d56 */
[C---:B-----5:R-:W-:Y:S02]  /*bfe0*/  @!P2 LEA R8, P1, R14.reuse, R8, 0x1 ;  /* 0x000000080e08a211 */ /* 0x060fe400078208ff */
[C---:B-1----:R-:W-:Y:S01]  /*bff0*/  @!P3 LEA R4, P0, R14.reuse, R4, 0x1 ;  /* 0x000000040e04b211 */ /* 0x042fe200078008ff */
[----:B------:R3:W-:Y:S01]  /*c000*/  @P3 STS.128 [R209+0xb000], RZ ;  /* 0x00b000ffd1003388 */ /* 0x0007e20000000c00 */
[C-C-:B------:R-:W-:Y:S02]  /*c010*/  @!P2 LEA.HI.X R9, R14.reuse, R9, R10.reuse, 0x1, P1 ;  /* 0x000000090e09a211 */ /* 0x140fe400008f0c0a */
        /* <DEDUP_REMOVED lines=24> */
.L_x_711:
        /* <DEDUP_REMOVED lines=12> */
[C---:B-1----:R-:W-:Y:S04]  /*c260*/  @!P2 LEA R244, P1, R240.reuse, R206, 0x1 ;  /* 0x000000cef0f4a211 */ /* 0x042fe800078208ff */
[C-C-:B------:R-:W-:Y:S01]  /*c270*/  @!P2 LEA.HI.X R245, R240.reuse, R207, R224.reuse, 0x1, P1 ;  /* 0x000000cff0f5a211 */ /* 0x140fe200008f0ce0 */
[----:B------:R-:W1:Y:S01]  /*c280*/  @!P4 LDC.64 R238, c[0x0][0x220] ;  /* 0x00008800ffeecb82 */ /* 0x000e620000000a00 */
[----:B------:R-:W-:Y:S01]  /*c290*/  @P2 STS.128 [R209+0xc000], RZ ;  /* 0x00c000ffd1002388 */ /* 0x000fe20000000c00 */
[C---:B------:R-:W-:Y:S04]  /*c2a0*/  IADD3 R3, P1, R240.reuse, UR31, RZ ;  /* 0x0000001ff0037c10 */ /* 0x040fe8000ff3e0ff */
[----:B------:R-:W-:Y:S01]  /*c2b0*/  @!PT LDS RZ, [RZ] ;  /* 0x00000000fffff984 */ /* 0x000fe20000000800 */
[----:B------:R-:W-:Y:S01]  /*c2c0*/  @!PT LDS RZ, [RZ] ;  /* 0x00000000fffff984 */ /* 0x000fe20000000800 */
[----:B------:R-:W-:Y:S01]  /*c2d0*/  @!PT LDS RZ, [RZ] ;  /* 0x00000000fffff984 */ /* 0x000fe20000000800 */
[----:B------:R5:W-:Y:S02]  /*c2e0*/  @!P2 LDGSTS.E.BYPASS.LTC128B.128 [R209+0xc000], desc[UR22][R244.64] ;  /* 0x0c000000f4d1afae */ /* 0x000be4000b901d56 */
        /* <DEDUP_REMOVED lines=11> */
[----:B------:R-:W-:Y:S01]  /*c3a0*/  @!P4 LDGSTS.E.BYPASS.LTC128B.128 [R209+0xe000], desc[UR22][R250.64+0x80] ;  /* 0x0e000080fad1cfae */ /* 0x000fe2000b901d56 */
[----:B------:R-:W-:Y:S04]  /*c3b0*/  @!P3 LEA.HI.X R249, R240, R237, R224, 0x1, P0 ;  /* 0x000000edf0f9b211 */ /* 0x000fe800000f0ce0 */
[----:B------:R-:W-:Y:S01]  /*c3c0*/  @P3 STS.128 [R209+0x10000], RZ ;  /* 0x010000ffd1003388 */ /* 0x000fe20000000c00 */
[----:B------:R-:W-:Y:S02]  /*c3d0*/  IADD3.X R224, R224, UR30, RZ, P1, !PT ;  /* 0x0000001ee0e07c10 */ /* 0x000fe40008ffe4ff */
[C---:B------:R-:W-:Y:S02]  /*c3e0*/  @!P2 LEA R246, P1, R3.reuse, R204, 0x1 ;  /* 0x000000cc03f6a211 */ /* 0x040fe400078208ff */
[----:B------:R-:W-:Y:S01]  /*c3f0*/  @!PT LDS RZ, [RZ] ;  /* 0x00000000fffff984 */ /* 0x000fe20000000800 */
[----:B------:R-:W-:Y:S01]  /*c400*/  @!PT LDS RZ, [RZ] ;  /* 0x00000000fffff984 */ /* 0x000fe20000000800 */
[----:B------:R-:W-:Y:S01]  /*c410*/  @!PT LDS RZ, [RZ] ;  /* 0x00000000fffff984 */ /* 0x000fe20000000800 */
[----:B------:R2:W-:Y:S01]  /*c420*/  @!P3 LDGSTS.E.BYPASS.LTC128B.128 [R209+0x10000], desc[UR22][R248.64+0x100] ;  /* 0x10000100f8d1bfae */ /* 0x0005e2000b901d56 */
[----:B------:R-:W4:Y:S01]  /*c430*/  @!P4 LDC.64 R240, c[0x0][0x220] ;  /* 0x00008800fff0cb82 */ /* 0x000f220000000a00 */
[C---:B-----5:R-:W-:Y:S02]  /*c440*/  @!P4 LEA R244, P0, R3.reuse, R234, 0x1 ;  /* 0x000000ea03f4c211 */ /* 0x060fe400078008ff */
[C-C-:B------:R-:W-:Y:S01]  /*c450*/  @!P2 LEA.HI.X R247, R3.reuse, R205, R224.reuse, 0x1, P1 ;  /* 0x000000cd03f7a211 */ /* 0x140fe200008f0ce0 */
[----:B------:R-:W-:Y:S01]  /*c460*/  @P2 STS.128 [R209+0xc800], RZ ;  /* 0x00c800ffd1002388 */ /* 0x000fe20000000c00 */
[C-C-:B------:R-:W-:Y:S02]  /*c470*/  @!P4 LEA.HI.X R245, R3.reuse, R235, R224.reuse, 0x1, P0 ;  /* 0x000000eb03f5c211 */ /* 0x140fe400000f0ce0 */
[C---:B---3--:R-:W-:Y:S02]  /*c480*/  @!P3 LEA R242, P0, R3.reuse, R242, 0x1 ;  /* 0x000000f203f2b211 */ /* 0x048fe400078008ff */
[----:B------:R-:W-:Y:S01]  /*c490*/  @!PT LDS RZ, [RZ] ;  /* 0x00000000fffff984 */ /* 0x000fe20000000800 */
[----:B------:R-:W-:Y:S01]  /*c4a0*/  @!PT LDS RZ, [RZ] ;  /* 0x00000000fffff984 */ /* 0x000fe20000000800 */
[----:B------:R-:W-:Y:S01]  /*c4b0*/  @!PT LDS RZ, [RZ] ;  /* 0x00000000fffff984 */ /* 0x000fe20000000800 */
[----:B------:R-:W-:Y:S01]  /*c4c0*/  @!P2 LDGSTS.E.BYPASS.LTC128B.128 [R209+0xc800], desc[UR22][R246.64] ;  /* 0x0c800000f6d1afae */ /* 0x000fe2000b901d56 */
[C---:B------:R-:W-:Y:S01]  /*c4d0*/  IADD3 R226, P1, R3.reuse, UR31, RZ ;  /* 0x0000001f03e27c10 */ /* 0x040fe2000ff3e0ff */
[----:B------:R-:W3:Y:S01]  /*c4e0*/  @!P4 LDC.64 R236, c[0x0][0x220] ;  /* 0x00008800ffeccb82 */ /* 0x000ee20000000a00 */
[----:B------:R-:W-:Y:S02]  /*c4f0*/  @!P3 LEA.HI.X R243, R3, R243, R224, 0x1, P0 ;  /* 0x000000f303f3b211 */ /* 0x000fe400000f0ce0 */
[----:B------:R-:W-:Y:S01]  /*c500*/  @P4 STS.128 [R209+0xe800], RZ ;  /* 0x00e800ffd1004388 */ /* 0x000fe20000000c00 */
[----:B------:R-:W-:Y:S02]  /*c510*/  IADD3.X R224, R224, UR30, RZ, P1, !PT ;  /* 0x0000001ee0e07c10 */ /* 0x000fe40008ffe4ff */
[C---:B------:R-:W-:Y:S02]  /*c520*/  IADD3 R3, P5, R226.reuse, UR31, RZ ;  /* 0x0000001fe2037c10 */ /* 0x040fe4000ffbe0ff */
[----:B------:R-:W-:Y:S01]  /*c530*/  @!PT LDS RZ, [RZ] ;  /* 0x00000000fffff984 */ /* 0x000fe20000000800 */
[----:B------:R-:W-:Y:S01]  /*c540*/  @!PT LDS RZ, [RZ] ;  /* 0x00000000fffff984 */ /* 0x000fe20000000800 */
[----:B------:R-:W-:Y:S01]  /*c550*/  @!PT LDS RZ, [RZ] ;  /* 0x00000000fffff984 */ /* 0x000fe20000000800 */
[----:B------:R5:W-:Y:S01]  /*c560*/  @!P4 LDGSTS.E.BYPASS.LTC128B.128 [R209+0xe800], desc[UR22][R244.64+0x80] ;  /* 0x0e800080f4d1cfae */ /* 0x000be2000b901d56 */
[----:B------:R-:W5:Y:S04]  /*c570*/  @!P3 LDC.64 R234, c[0x0][0x220] ;  /* 0x00008800ffeabb82 */ /* 0x000f680000000a00 */
[----:B------:R-:W-:Y:S05]  /*c580*/  @P3 STS.128 [R209+0x10800], RZ ;  /* 0x010800ffd1003388 */ /* 0x000fea0000000c00 */
[----:B------:R-:W-:Y:S01]  /*c590*/  @!PT LDS RZ, [RZ] ;  /* 0x00000000fffff984 */ /* 0x000fe20000000800 */
[----:B------:R-:W-:Y:S01]  /*c5a0*/  @!PT LDS RZ, [RZ] ;  /* 0x00000000fffff984 */ /* 0x000fe20000000800 */
[----:B------:R-:W-:Y:S01]  /*c5b0*/  @!PT LDS RZ, [RZ] ;  /* 0x00000000fffff984 */ /* 0x000fe20000000800 */
[----:B------:R-:W-:Y:S01]  /*c5c0*/  @!P3 LDGSTS.E.BYPASS.LTC128B.128 [R209+0x10800], desc[UR22][R242.64+0x100] ;  /* 0x10800100f2d1bfae */ /* 0x000fe2000b901d56 */
[C---:B----4-:R-:W-:Y:S02]  /*c5d0*/  @!P4 LEA R240, P1, R226.reuse, R240, 0x1 ;  /* 0x000000f0e2f0c211 */ /* 0x050fe400078208ff */
[C---:B--2---:R-:W-:Y:S02]  /*c5e0*/  @!P2 LEA R248, P0, R226.reuse, R202, 0x1 ;  /* 0x000000cae2f8a211 */ /* 0x044fe400078008ff */
[----:B------:R-:W-:Y:S01]  /*c5f0*/  @P2 STS.128 [R209+0xd000], RZ ;  /* 0x00d000ffd1002388 */ /* 0x000fe20000000c00 */
[C-C-:B------:R-:W-:Y:S02]  /*c600*/  @!P4 LEA.HI.X R241, R226.reuse, R241, R224.reuse, 0x1, P1 ;  /* 0x000000f1e2f1c211 */ /* 0x140fe400008f0ce0 */
[C-C-:B------:R-:W-:Y:S02]  /*c610*/  @!P2 LEA.HI.X R249, R226.reuse, R203, R224.reuse, 0x1, P0 ;  /* 0x000000cbe2f9a211 */ /* 0x140fe400000f0ce0 */
[C---:B-1----:R-:W-:Y:S02]  /*c620*/  @!P3 LEA R238, P0, R226.reuse, R238, 0x1 ;  /* 0x000000eee2eeb211 */ /* 0x042fe400078008ff */
[C---:B---3--:R-:W-:Y:S01]  /*c630*/  @!P4 LEA R236, P1, R3.reuse, R236, 0x1 ;  /* 0x000000ec03ecc211 */ /* 0x048fe200078208ff */
[----:B------:R-:W-:Y:S01]  /*c640*/  @!PT LDS RZ, [RZ] ;  /* 0x00000000fffff984 */ /* 0x000fe20000000800 */
[----:B------:R-:W-:Y:S01]  /*c650*/  @!PT LDS RZ, [RZ] ;  /* 0x00000000fffff984 */ /* 0x000fe20000000800 */
[----:B------:R-:W-:Y:S01]  /*c660*/  @!PT LDS RZ, [RZ] ;  /* 0x00000000fffff984 */ /* 0x000fe20000000800 */
[----:B------:R-:W-:Y:S01]  /*c670*/  @!P2 LDGSTS.E.BYPASS.LTC128B.128 [R209+0xd000], desc[UR22][R248.64] ;  /* 0x0d000000f8d1afae */ /* 0x000fe2000b901d56 */
[----:B------:R-:W-:Y:S02]  /*c680*/  @!P3 LEA.HI.X R239, R226, R239, R224, 0x1, P0 ;  /* 0x000000efe2efb211 */ /* 0x000fe400000f0ce0 */
[----:B------:R-:W-:Y:S02]  /*c690*/  IADD3.X R224, R224, UR30, RZ, P5, !PT ;  /* 0x0000001ee0e07c10 */ /* 0x000fe4000affe4ff */
[----:B------:R-:W-:Y:S01]  /*c6a0*/  @P4 STS.128 [R209+0xf000], RZ ;  /* 0x00f000ffd1004388 */ /* 0x000fe20000000c00 */
[C---:B-----5:R-:W-:Y:S04]  /*c6b0*/  @!P3 LEA R234, P0, R3.reuse, R234, 0x1 ;  /* 0x000000ea03eab211 */ /* 0x060fe800078008ff */
[----:B------:R-:W-:Y:S01]  /*c6c0*/  @!PT LDS RZ, [RZ] ;  /* 0x00000000fffff984 */ /* 0x000fe20000000800 */
[----:B------:R-:W-:Y:S01]  /*c6d0*/  @!PT LDS RZ, [RZ] ;  /* 0x00000000fffff984 */ /* 0x000fe20000000800 */
[----:B------:R-:W-:Y:S01]  /*c6e0*/  @!PT LDS RZ, [RZ] ;  /* 0x00000000fffff984 */ /* 0x000fe20000000800 */
[----:B------:R-:W-:Y:S01]  /*c6f0*/  @!P4 LDGSTS.E.BYPASS.LTC128B.128 [R209+0xf000], desc[UR22][R240.64+0x80] ;  /* 0x0f000080f0d1cfae */ /* 0x000fe2000b901d56 */
[C---:B------:R-:W-:Y:S02]  /*c700*/  @!P2 LEA R244, P5, R3.reuse, R200, 0x1 ;  /* 0x000000c803f4a211 */ /* 0x040fe400078a08ff */
[C-C-:B------:R-:W-:Y:S02]  /*c710*/  @!P4 LEA.HI.X R237, R3.reuse, R237, R224.reuse, 0x1, P1 ;  /* 0x000000ed03edc211 */ /* 0x140fe400008f0ce0 */
[----:B------:R-:W-:Y:S01]  /*c720*/  @P3 STS.128 [R209+0x11000], RZ ;  /* 0x011000ffd1003388 */ /* 0x000fe20000000c00 */
[C-C-:B------:R-:W-:Y:S02]  /*c730*/  @!P2 LEA.HI.X R245, R3.reuse, R201, R224.reuse, 0x1, P5 ;  /* 0x000000c903f5a211 */ /* 0x140fe400028f0ce0 */
[----:B------:R-:W-:Y:S02]  /*c740*/  @!P3 LEA.HI.X R235, R3, R235, R224, 0x1, P0 ;  /* 0x000000eb03ebb211 */ /* 0x000fe400000f0ce0 */
[----:B------:R-:W-:Y:S01]  /*c750*/  @!PT LDS RZ, [RZ] ;  /* 0x00000000fffff984 */ /* 0x000fe20000000800 */
[----:B------:R-:W-:Y:S01]  /*c760*/  @!PT LDS RZ, [RZ] ;  /* 0x00000000fffff984 */ /* 0x000fe20000000800 */
[----:B------:R-:W-:Y:S01]  /*c770*/  @!PT LDS RZ, [RZ] ;  /* 0x00000000fffff984 */ /* 0x000fe20000000800 */
[----:B------:R-:W-:Y:S01]  /*c780*/  @!P3 LDGSTS.E.BYPASS.LTC128B.128 [R209+0x11000], desc[UR22][R238.64+0x100] ;  /* 0x11000100eed1bfae */ /* 0x000fe2000b901d56 */
[----:B------:R-:W-:Y:S04]  /*c790*/  IMAD.U32 R3, RZ, RZ, UR8 ;  /* 0x00000008ff037e24 */ /* 0x000fe8000f8e00ff */
[----:B------:R-:W-:Y:S01]  /*c7a0*/  @P2 STS.128 [R209+0xd800], RZ ;  /* 0x00d800ffd1002388 */ /* 0x000fe20000000c00 */
[----:B------:R-:W-:Y:S04]  /*c7b0*/  IMAD R3, R3, 0x40, R218 ;  /* 0x0000004003037824 */ /* 0x000fe800078e02da */
[----:B------:R-:W-:Y:S01]  /*c7c0*/  @!PT LDS RZ, [RZ] ;  /* 0x00000000fffff984 */ /* 0x000fe20000000800 */
[----:B------:R-:W-:Y:S01]  /*c7d0*/  @!PT LDS RZ, [RZ] ;  /* 0x00000000fffff984 */ /* 0x000fe20000000800 */
[----:B------:R-:W-:Y:S01]  /*c7e0*/  @!PT LDS RZ, [RZ] ;  /* 0x00000000fffff984 */ /* 0x000fe20000000800 */
[----:B------:R-:W-:Y:S01]  /*c7f0*/  @!P2 LDGSTS.E.BYPASS.LTC128B.128 [R209+0xd800], desc[UR22][R244.64] ;  /* 0x0d800000f4d1afae */ /* 0x000fe2000b901d56 */
[C---:B------:R-:W-:Y:S01]  /*c800*/  VIADD R224, R3.reuse, 0x1 ;  /* 0x0000000103e07836 */ /* 0x040fe20000000000 */
[C---:B------:R-:W-:Y:S01]  /*c810*/  ISETP.GE.AND P6, PT, R3.reuse, R217, PT ;  /* 0x000000d90300720c */ /* 0x040fe20003fc6270 */
[C---:B------:R-:W-:Y:S02]  /*c820*/  VIADD R226, R3.reuse, 0x9 ;  /* 0x0000000903e27836 */ /* 0x040fe40000000000 */
[----:B------:R-:W-:Y:S01]  /*c830*/  @P4 STS.128 [R209+0xf800], RZ ;  /* 0x00f800ffd1004388 */ /* 0x000fe20000000c00 */
[C---:B------:R-:W-:Y:S02]  /*c840*/  ISETP.GE.AND P1, PT, R3.reuse, R215, PT ;  /* 0x000000d70300720c */ /* 0x040fe40003f26270 */
[C---:B------:R-:W-:Y:S02]  /*c850*/  ISETP.GE.AND P5, PT, R224.reuse, R217, PT ;  /* 0x000000d9e000720c */ /* 0x040fe40003fa6270 */
[----:B------:R-:W-:Y:S01]  /*c860*/  @!PT LDS RZ, [RZ] ;  /* 0x00000000fffff984 */ /* 0x000fe20000000800 */
[----:B------:R-:W-:Y:S01]  /*c870*/  @!PT LDS RZ, [RZ] ;  /* 0x00000000fffff984 */ /* 0x000fe20000000800 */
[----:B------:R-:W-:Y:S01]  /*c880*/  @!PT LDS RZ, [RZ] ;  /* 0x00000000fffff984 */ /* 0x000fe20000000800 */
[----:B------:R-:W-:Y:S01]  /*c890*/  @!P4 LDGSTS.E.BYPASS.LTC128B.128 [R209+0xf800], desc[UR22][R236.64+0x80] ;  /* 0x0f800080ecd1cfae */ /* 0x000fe2000b901d56 */
[C---:B------:R-:W-:Y:S02]  /*c8a0*/  ISETP.GE.AND P0, PT, R224.reuse, R215, PT ;  /* 0x000000d7e000720c */ /* 0x040fe40003f06270 */
[C---:B------:R-:W-:Y:S02]  /*c8b0*/  ISETP.GE.OR P5, PT, R224.reuse, R216, !P5 ;  /* 0x000000d8e000720c */ /* 0x040fe40006fa6670 */
[----:B------:R-:W-:Y:S01]  /*c8c0*/  @P3 STS.128 [R209+0x11800], RZ ;  /* 0x011800ffd1003388 */ /* 0x000fe20000000c00 */
[----:B------:R-:W-:Y:S01]  /*c8d0*/  ISETP.GE.OR P0, PT, R224, R214, !P0 ;  /* 0x000000d6e000720c */ /* 0x000fe20004706670 */
[C---:B------:R-:W-:Y:S01]  /*c8e0*/  VIADD R224, R3.reuse, 0x8 ;  /* 0x0000000803e07836 */ /* 0x040fe20000000000 */
[C---:B------:R-:W-:Y:S02]  /*c8f0*/  ISETP.GE.OR P6, PT, R3.reuse, R216, !P6 ;  /* 0x000000d80300720c */ /* 0x040fe400077c6670 */
[----:B------:R-:W-:Y:S01]  /*c900*/  @!PT LDS RZ, [RZ] ;  /* 0x00000000fffff984 */ /* 0x000fe20000000800 */
[----:B------:R-:W-:Y:S01]  /*c910*/  @!PT LDS RZ, [RZ] ;  /* 0x00000000fffff984 */ /* 0x000fe20000000800 */
[----:B------:R-:W-:Y:S01]  /*c920*/  @!PT LDS RZ, [RZ] ;  /* 0x00000000fffff984 */ /* 0x000fe20000000800 */
[----:B------:R1:W-:Y:S01]  /*c930*/  @!P3 LDGSTS.E.BYPASS.LTC128B.128 [R209+0x11800], desc[UR22][R234.64+0x100] ;  /* 0x11800100ead1bfae */ /* 0x0003e2000b901d56 */
[C---:B------:R-:W-:Y:S04]  /*c940*/  ISETP.GE.OR P1, PT, R3.reuse, R214, !P1 ;  /* 0x000000d60300720c */ /* 0x040fe80004f26670 */
[----:B------:R-:W-:Y:S05]  /*c950*/  LDSM.16.M88.4 R132, [R198] ;  /* 0x00000000c684783b */ /* 0x000fea0000000200 */
[----:B------:R-:W2:Y:S05]  /*c960*/  LDSM.16.M88.4 R136, [R197+0x6000] ;  /* 0x00600000c588783b */ /* 0x000eaa0000000200 */
[----:B------:R-:W3:Y:S05]  /*c970*/  LDSM.16.M88.4 R140, [R197+0x6800] ;  /* 0x00680000c58c783b */ /* 0x000eea0000000200 */
[----:B------:R-:W4:Y:S05]  /*c980*/  LDSM.16.M88.4 R144, [R197+0x7000] ;  /* 0x00700000c590783b */ /* 0x000f2a0000000200 */
[----:B------:R-:W5:Y:S01]  /*c990*/  LDSM.16.M88.4 R148, [R197+0x7800] ;  /* 0x00780000c594783b */ /* 0x000f620000000200 */
[----:B-1----:R-:W-:Y:S04]  /*c9a0*/  VIADD R234, R3, 0x28 ;  /* 0x0000002803ea7836 */ /* 0x002fe80000000000 */
        /* <DEDUP_REMOVED lines=13> */
[C---:B----4-:R-:W-:Y:S06]  /*ca80*/  HMMA.16816.F32 R20, R132.reuse, R144, RZ ;  /* 0x000000908414723c */ /* 0x050fec00000018ff */
[C---:B------:R-:W-:Y:S01]  /*ca90*/  HMMA.16816.F32 R24, R132.reuse, R146, RZ ;  /* 0x000000928418723c */ /* 0x040fe200000018ff */
[----:B------:R-:W-:Y:S05]  /*caa0*/  LDSM.16.M88.4 R144, [R191+0x7800] ;  /* 0x00780000bf90783b */ /* 0x000fea0000000200 */
[C---:B-----5:R-:W-:Y:S06]  /*cab0*/  HMMA.16816.F32 R28, R132.reuse, R148, RZ ;  /* 0x00000094841c723c */ /* 0x060fec00000018ff */
[----:B------:R-:W-:Y:S01]  /*cac0*/  HMMA.16816.F32 R32, R132, R150, RZ ;  /* 0x000000968420723c */ /* 0x000fe200000018ff */
[----:B------:R-:W4:Y:S05]  /*cad0*/  LDSM.16.M88.4 R132, [R191+0x6800] ;  /* 0x00680000bf84783b */ /* 0x000f2a0000000200 */
[C---:B-1----:R-:W-:Y:S01]  /*cae0*/  HMMA.16816.F32 R4, R152.reuse, R156, R4 ;  /* 0x0000009c9804723c */ /* 0x042fe20000001804 */
[----:B------:R-:W-:Y:S05]  /*caf0*/  LDSM.16.M88.4 R148, [R193] ;  /* 0x00000000c194783b */ /* 0x000fea0000000200 */
[C---:B------:R-:W-:Y:S01]  /*cb00*/  HMMA.16816.F32 R8, R152.reuse, R158, R8 ;  /* 0x0000009e9808723c */ /* 0x040fe20000001808 */
[----:B------:R-:W1:Y:S05]  /*cb10*/  LDSM.16.M88.4 R156, [R184] ;  /* 0x00000000b89c783b */ /* 0x000e6a0000000200 */
        /* <DEDUP_REMOVED lines=10> */
[----:B------:R-:W-:Y:S05]  /*cbc0*/  LDSM.16.M88.4 R168, [R198+0x2000] ;  /* 0x00200000c6a8783b */ /* 0x000fea0000000200 */
[C---:B------:R-:W-:Y:S01]  /*cbd0*/  HMMA.16816.F32 R8, R136.reuse, R174, R8 ;  /* 0x000000ae8808723c */ /* 0x040fe20000001808 */
[----:B------:R-:W3:Y:S05]  /*cbe0*/  LDSM.16.M88.4 R172, [R197+0x8000] ;  /* 0x00800000c5ac783b */ /* 0x000eea0000000200 */
[C---:B----4-:R-:W-:Y:S06]  /*cbf0*/  HMMA.16816.F32 R12, R136.reuse, R132, R12 ;  /* 0x00000084880c723c */ /* 0x050fec000000180c */
        /* <DEDUP_REMOVED lines=8> */
[C---:B-1----:R-:W-:Y:S01]  /*cc80*/  HMMA.16816.F32 R4, R148.reuse, R156, R4 ;  /* 0x0000009c9404723c */ /* 0x042fe20000001804 */
[----:B------:R-:W-:Y:S05]  /*cc90*/  LDSM.16.M88.4 R144, [R196+0x2000] ;  /* 0x00200000c490783b */ /* 0x000fea0000000200 */
[C---:B------:R-:W-:Y:S01]  /*cca0*/  HMMA.16816.F32 R8, R148.reuse, R158, R8 ;  /* 0x0000009e9408723c */ /* 0x040fe20000001808 */
[----:B------:R-:W1:Y:S05]  /*ccb0*/  LDSM.16.M88.4 R156, [R183] ;  /* 0x00000000b79c783b */ /* 0x000e6a0000000200 */
[C---:B--2---:R-:W-:Y:S06]  /*ccc0*/  HMMA.16816.F32 R12, R148.reuse, R152, R12 ;  /* 0x00000098940c723c */ /* 0x044fec000000180c */
[C---:B------:R-:W-:Y:S01]  /*ccd0*/  HMMA.16816.F32 R16, R148.reuse, R154, R16 ;  /* 0x0000009a9410723c */ /* 0x040fe20000001810 */
[----:B------:R-:W-:Y:S05]  /*cce0*/  LDSM.16.M88.4 R152, [R181] ;  /* 0x00000000b598783b */ /* 0x000fea0000000200 */
[C---:B------:R-:W-:Y:S06]  /*ccf0*/  HMMA.16816.F32 R20, R148.reuse, R160, R20 ;  /* 0x000000a09414723c */ /* 0x040fec0000001814 */
[C---:B------:R-:W-:Y:S01]  /*cd00*/  HMMA.16816.F32 R24, R148.reuse, R162, R24 ;  /* 0x000000a29418723c */ /* 0x040fe20000001818 */
[----:B------:R-:W-:Y:S05]  /*cd10*/  LDSM.16.M88.4 R160, [R180] ;  /* 0x00000000b4a0783b */ /* 0x000fea0000000200 */
[C---:B------:R-:W-:Y:S06]  /*cd20*/  HMMA.16816.F32 R28, R148.reuse, R164, R28 ;  /* 0x000000a4941c723c */ /* 0x040fec000000181c */
[----:B------:R-:W-:Y:S01]  /*cd30*/  HMMA.16816.F32 R32, R148, R166, R32 ;  /* 0x000000a69420723c */ /* 0x000fe20000001820 */
[----:B------:R-:W2:Y:S05]  /*cd40*/  LDSM.16.M88.4 R148, [R182] ;  /* 0x00000000b694783b */ /* 0x000eaa0000000200 */
[C---:B---3--:R-:W-:Y:S01]  /*cd50*/  HMMA.16816.F32 R4, R168.reuse, R172, R4 ;  /* 0x000000aca804723c */ /* 0x048fe20000001804 */
[----:B------:R-:W-:Y:S05]  /*cd60*/  LDSM.16.M88.4 R164, [R194+0x2000] ;  /* 0x00200000c2a4783b */ /* 0x000fea0000000200 */
[C---:B------:R-:W-:Y:S01]  /*cd70*/  HMMA.16816.F32 R8, R168.reuse, R174, R8 ;  /* 0x000000aea808723c */ /* 0x040fe20000001808 */
[----:B------:R-:W3:Y:S05]  /*cd80*/  LDSM.16.M88.4 R172, [R191+0x8000] ;  /* 0x00800000bfac783b */ /* 0x000eea0000000200 */
        /* <DEDUP_REMOVED lines=10> */
[----:B------:R-:W-:Y:S05]  /*ce30*/  LDSM.16.M88.4 R168, [R184+0x2000] ;  /* 0x00200000b8a8783b */ /* 0x000fea0000000200 */
[C---:B------:R-:W-:Y:S01]  /*ce40*/  HMMA.16816.F32 R8, R144.reuse, R158, R8 ;  /* 0x0000009e9008723c */ /* 0x040fe20000001808 */
[----:B------:R-:W1:Y:S05]  /*ce50*/  LDSM.16.M88.4 R156, [R193+0x2000] ;  /* 0x00200000c19c783b */ /* 0x000e6a0000000200 */
[C---:B--2---:R-:W-:Y:S06]  /*ce60*/  HMMA.16816.F32 R12, R144.reuse, R148, R12 ;  /* 0x00000094900c723c */ /* 0x044fec000000180c */
[C---:B------:R-:W-:Y:S01]  /*ce70*/  HMMA.16816.F32 R16, R144.reuse, R150, R16 ;  /* 0x000000969010723c */ /* 0x040fe20000001810 */
[----:B------:R-:W-:Y:S05]  /*ce80*/  LDSM.16.M88.4 R148, [R184+0x3000] ;  /* 0x00300000b894783b */ /* 0x000fea0000000200 */
[C---:B------:R-:W-:Y:S06]  /*ce90*/  HMMA.16816.F32 R20, R144.reuse, R152, R20 ;  /* 0x000000989014723c */ /* 0x040fec0000001814 */
[C---:B------:R-:W-:Y:S01]  /*cea0*/  HMMA.16816.F32 R24, R144.reuse, R154, R24 ;  /* 0x0000009a9018723c */ /* 0x040fe20000001818 */
[----:B------:R-:W-:Y:S05]  /*ceb0*/  LDSM.16.M88.4 R152, [R184+0x3800] ;  /* 0x00380000b898783b */ /* 0x000fea0000000200 */
[C---:B------:R-:W-:Y:S06]  /*cec0*/  HMMA.16816.F32 R28, R144.reuse, R160, R28 ;  /* 0x000000a0901c723c */ /* 0x040fec000000181c */
        /* <DEDUP_REMOVED lines=47> */
[----:B------:R-:W2:Y:S05]  /*d1c0*/  LDSM.16.M88.4 R144, [R184+0x4800] ;  /* 0x00480000b890783b */ /* 0x000eaa0000000200 */
        /* <DEDUP_REMOVED lines=13> */
[----:B------:R-:W-:Y:S01]  /*d2a0*/  BAR.SYNC.DEFER_BLOCKING 0x0 ;  /* 0x0000000000007b1d */ /* 0x000fe20000010000 */
[C---:B------:R-:W-:Y:S06]  /*d2b0*/  HMMA.16816.F32 R28, R156.reuse, R140, R28 ;  /* 0x0000008c9c1c723c */ /* 0x040fec000000181c */
[----:B------:R-:W-:Y:S06]  /*d2c0*/  HMMA.16816.F32 R32, R156, R142, R32 ;  /* 0x0000008e9c20723c */ /* 0x000fec0000001820 */
[C---:B-1----:R-:W-:Y:S06]  /*d2d0*/  HMMA.16816.F32 R4, R160.reuse, R168, R4 ;  /* 0x000000a8a004723c */ /* 0x042fec0000001804 */
[C---:B------:R-:W-:Y:S06]  /*d2e0*/  HMMA.16816.F32 R8, R160.reuse, R170, R8 ;  /* 0x000000aaa008723c */ /* 0x040fec0000001808 */
[C---:B--2---:R-:W-:Y:S06]  /*d2f0*/  HMMA.16816.F32 R12, R160.reuse, R144, R12 ;  /* 0x00000090a00c723c */ /* 0x044fec000000180c */
[C---:B------:R-:W-:Y:S06]  /*d300*/  HMMA.16816.F32 R16, R160.reuse, R146, R16 ;  /* 0x00000092a010723c */ /* 0x040fec0000001810 */
[----:B------:R-:W-:Y:S01]  /*d310*/  FSEL R169, R4, -INF , !P6 ;  /* 0xff80000004a97808 */ /* 0x000fe20007000000 */
[C---:B---3--:R-:W-:Y:S03]  /*d320*/  HMMA.16816.F32 R20, R160.reuse, R132, R20 ;  /* 0x00000084a014723c */ /* 0x048fe60000001814 */
[----:B------:R-:W-:Y:S02]  /*d330*/  ISETP.GE.AND P6, PT, R224, R217, PT ;  /* 0x000000d9e000720c */ /* 0x000fe40003fc6270 */
[----:B------:R-:W-:Y:S01]  /*d340*/  FSEL R167, R6, -INF , !P1 ;  /* 0xff80000006a77808 */ /* 0x000fe20004800000 */
[C---:B------:R-:W-:Y:S03]  /*d350*/  HMMA.16816.F32 R24, R160.reuse, R134, R24 ;  /* 0x00000086a018723c */ /* 0x040fe60000001818 */
[----:B------:R-:W-:Y:S02]  /*d360*/  ISETP.GE.AND P1, PT, R224, R215, PT ;  /* 0x000000d7e000720c */ /* 0x000fe40003f26270 */
[----:B------:R-:W-:Y:S01]  /*d370*/  FSEL R166, R5, -INF , !P5 ;  /* 0xff80000005a67808 */ /* 0x000fe20006800000 */
[C---:B----4-:R-:W-:Y:S03]  /*d380*/  HMMA.16816.F32 R28, R160.reuse, R136, R28 ;  /* 0x00000088a01c723c */ /* 0x050fe6000000181c */
[C---:B------:R-:W-:Y:S02]  /*d390*/  ISETP.GE.AND P5, PT, R226.reuse, R217, PT ;  /* 0x000000d9e200720c */ /* 0x040fe40003fa6270 */
        /* <DEDUP_REMOVED lines=28> */
[----:B------:R-:W-:Y:S02]  /*d560*/  FSEL R237, R15, -INF , !P0 ;  /* 0xff8000000fed7808 */ /* 0x000fe40004000000 */
        /* <DEDUP_REMOVED lines=10> */
[C---:B------:R-:W-:Y:S02]  /*d610*/  ISETP.GE.AND P5, PT, R224.reuse, R217, PT ;  /* 0x000000d9e000720c */ /* 0x040fe40003fa6270 */
[----:B------:R-:W-:Y:S02]  /*d620*/  ISETP.GE.AND P1, PT, R224, R215, PT ;  /* 0x000000d7e000720c */ /* 0x000fe40003f26270 */
[----:B------:R-:W-:Y:S02]  /*d630*/  FSEL R249, R18, -INF , !P6 ;  /* 0xff80000012f97808 */ /* 0x000fe40007000000 */
[----:B------:R-:W-:Y:S02]  /*d640*/  ISETP.GE.AND P6, PT, R226, R217, PT ;  /* 0x000000d9e200720c */ /* 0x000fe40003fc6270 */
[C---:B------:R-:W-:Y:S02]  /*d650*/  ISETP.GE.OR P5, PT, R224.reuse, R216, !P5 ;  /* 0x000000d8e000720c */ /* 0x040fe40006fa6670 */
[----:B------:R-:W-:Y:S01]  /*d660*/  ISETP.GE.OR P1, PT, R224, R214, !P1 ;  /* 0x000000d6e000720c */ /* 0x000fe20004f26670 */
[----:B------:R-:W-:Y:S01]  /*d670*/  VIADD R224, R3, 0x29 ;  /* 0x0000002903e07836 */ /* 0x000fe20000000000 */
[C---:B------:R-:W-:Y:S02]  /*d680*/  ISETP.GE.OR P6, PT, R226.reuse, R216, !P6 ;  /* 0x000000d8e200720c */ /* 0x040fe400077c6670 */
[----:B------:R-:W-:Y:S02]  /*d690*/  FSEL R247, R19, -INF , !P0 ;  /* 0xff80000013f77808 */ /* 0x000fe40004000000 */
[----:B------:R-:W-:Y:S02]  /*d6a0*/  ISETP.GE.AND P0, PT, R226, R215, PT ;  /* 0x000000d7e200720c */ /* 0x000fe40003f06270 */
[----:B------:R-:W-:Y:S02]  /*d6b0*/  FSEL R241, R20, -INF , !P5 ;  /* 0xff80000014f17808 */ /* 0x000fe40006800000 */
[----:B------:R-:W-:Y:S02]  /*d6c0*/  FSEL R250, R22, -INF , !P1 ;  /* 0xff80000016fa7808 */ /* 0x000fe40004800000 */
[-C--:B------:R-:W-:Y:S02]  /*d6d0*/  ISETP.GE.AND P5, PT, R234, R217.reuse, PT ;  /* 0x000000d9ea00720c */ /* 0x080fe40003fa6270 */
[----:B------:R-:W-:Y:S02]  /*d6e0*/  FSEL R239, R21, -INF , !P6 ;  /* 0xff80000015ef7808 */ /* 0x000fe40007000000 */
[----:B------:R-:W-:Y:S02]  /*d6f0*/  ISETP.GE.AND P1, PT, R224, R217, PT ;  /* 0x000000d9e000720c */ /* 0x000fe40003f26270 */
[----:B------:R-:W-:Y:S02]  /*d700*/  ISETP.GE.AND P6, PT, R234, R215, PT ;  /* 0x000000d7ea00720c */ /* 0x000fe40003fc6270 */
[----:B------:R-:W-:Y:S01]  /*d710*/  ISETP.GE.OR P0, PT, R226, R214, !P0 ;  /* 0x000000d6e200720c */ /* 0x000fe20004706670 */
[----:B------:R-:W-:Y:S01]  /*d720*/  VIADD R226, R3, 0x30 ;  /* 0x0000003003e27836 */ /* 0x000fe20000000000 */
[-C--:B------:R-:W-:Y:S02]  /*d730*/  ISETP.GE.OR P5, PT, R234, R216.reuse, !P5 ;  /* 0x000000d8ea00720c */ /* 0x080fe40006fa6670 */
[----:B------:R-:W-:Y:S02]  /*d740*/  ISETP.GE.OR P1, PT, R224, R216, !P1 ;  /* 0x000000d8e000720c */ /* 0x000fe40004f26670 */
[----:B------:R-:W-:Y:S02]  /*d750*/  ISETP.GE.OR P6, PT, R234, R214, !P6 ;  /* 0x000000d6ea00720c */ /* 0x000fe400077c6670 */
[----:B------:R-:W-:Y:S02]  /*d760*/  FMNMX.FTZ R234, R169, R0, !PT ;  /* 0x00000000a9ea7209 */ /* 0x000fe40007810000 */
[----:B------:R-:W-:Y:S02]  /*d770*/  FSEL R252, R24, -INF , !P5 ;  /* 0xff80000018fc7808 */ /* 0x000fe40006800000 */
[----:B------:R-:W-:Y:S02]  /*d780*/  FSEL R246, R25, -INF , !P1 ;  /* 0xff80000019f67808 */ /* 0x000fe40004800000 */
[----:B------:R-:W-:Y:S02]  /*d790*/  FSEL R248, R23, -INF , !P0 ;  /* 0xff80000017f87808 */ /* 0x000fe40004000000 */
[C---:B------:R-:W-:Y:S02]  /*d7a0*/  ISETP.GE.AND P5, PT, R226.reuse, R217, PT ;  /* 0x000000d9e200720c */ /* 0x040fe40003fa6270 */
[-C--:B------:R-:W-:Y:S02]  /*d7b0*/  ISETP.GE.AND P1, PT, R226, R215.reuse, PT ;  /* 0x000000d7e200720c */ /* 0x080fe40003f26270 */
[----:B------:R-:W-:Y:S02]  /*d7c0*/  ISETP.GE.AND P0, PT, R224, R215, PT ;  /* 0x000000d7e000720c */ /* 0x000fe40003f06270 */
[----:B------:R-:W-:Y:S02]  /*d7d0*/  FMNMX.FTZ R234, R166, R234, !PT ;  /* 0x000000eaa6ea7209 */ /* 0x000fe40007810000 */
[C---:B------:R-:W-:Y:S02]  /*d7e0*/  ISETP.GE.OR P5, PT, R226.reuse, R216, !P5 ;  /* 0x000000d8e200720c */ /* 0x040fe40006fa6670 */
[-C--:B------:R-:W-:Y:S02]  /*d7f0*/  ISETP.GE.OR P1, PT, R226, R214.reuse, !P1 ;  /* 0x000000d6e200720c */ /* 0x080fe40004f26670 */
[----:B------:R-:W-:Y:S01]  /*d800*/  ISETP.GE.OR P0, PT, R224, R214, !P0 ;  /* 0x000000d6e000720c */ /* 0x000fe20004706670 */
[----:B------:R-:W-:Y:S01]  /*d810*/  VIADD R224, R3, 0x31 ;  /* 0x0000003103e07836 */ /* 0x000fe20000000000 */
[----:B------:R-:W-:Y:S02]  /*d820*/  FMNMX.FTZ R226, R165, R234, !PT ;  /* 0x000000eaa5e27209 */ /* 0x000fe40007810000 */
[----:B------:R-:W-:Y:S02]  /*d830*/  FSEL R244, R26, -INF , !P6 ;  /* 0xff8000001af47808 */ /* 0x000fe40007000000 */
[----:B------:R-:W-:Y:S02]  /*d840*/  FMNMX.FTZ R226, R175, R226, !PT ;  /* 0x000000e2afe27209 */ /* 0x000fe40007810000 */
[----:B------:R-:W-:Y:S02]  /*d850*/  FSEL R242, R27, -INF , !P0 ;  /* 0xff8000001bf27808 */ /* 0x000fe40004000000 */
[C---:B------:R-:W-:Y:S02]  /*d860*/  ISETP.GE.AND P6, PT, R224.reuse, R217, PT ;  /* 0x000000d9e000720c */ /* 0x040fe40003fc6270 */
[C---:B------:R-:W-:Y:S02]  /*d870*/  ISETP.GE.AND P0, PT, R224.reuse, R215, PT ;  /* 0x000000d7e000720c */ /* 0x040fe40003f06270 */
[----:B------:R-:W-:Y:S02]  /*d880*/  FMNMX.FTZ R234, R167, R2, !PT ;  /* 0x00000002a7ea7209 */ /* 0x000fe40007810000 */
[----:B------:R-:W-:Y:S02]  /*d890*/  FMNMX.FTZ R226, R235, R226, !PT ;  /* 0x000000e2ebe27209 */ /* 0x000fe40007810000 */
[C---:B------:R-:W-:Y:S02]  /*d8a0*/  ISETP.GE.OR P6, PT, R224.reuse, R216, !P6 ;  /* 0x000000d8e000720c */ /* 0x040fe400077c6670 */
[----:B------:R-:W-:Y:S02]  /*d8b0*/  ISETP.GE.OR P0, PT, R224, R214, !P0 ;  /* 0x000000d6e000720c */ /* 0x000fe40004706670 */
[----:B------:R-:W-:Y:S02]  /*d8c0*/  FMNMX.FTZ R224, R174, R234, !PT ;  /* 0x000000eaaee07209 */ /* 0x000fe40007810000 */
[----:B------:R-:W-:Y:S01]  /*d8d0*/  FMNMX.FTZ R234, R243, R226, !PT ;  /* 0x000000e2f3ea7209 */ /* 0x000fe20007810000 */
[----:B------:R-:W-:Y:S01]  /*d8e0*/  VIADD R226, R3, 0x38 ;  /* 0x0000003803e27836 */ /* 0x000fe20000000000 */
[----:B------:R-:W-:Y:S01]  /*d8f0*/  FMNMX.FTZ R224, R173, R224, !PT ;  /* 0x000000e0ade07209 */ /* 0x000fe20007810000 */
[----:B------:R-:W-:Y:S01]  /*d900*/  VIADD R3, R3, 0x39 ;  /* 0x0000003903037836 */ /* 0x000fe20000000000 */
[----:B------:R-:W-:Y:S02]  /*d910*/  FMNMX.FTZ R234, R170, R234, !PT ;  /* 0x000000eaaaea7209 */ /* 0x000fe40007810000 */
        /* <DEDUP_REMOVED lines=11> */
[----:B------:R-:W-:Y:S02]  /*d9d0*/  FMNMX.FTZ R226, R239, R234, !PT ;  /* 0x000000eaefe27209 */ /* 0x000fe40007810000 */
[----:B------:R-:W-:Y:S02]  /*d9e0*/  FMNMX.FTZ R224, R249, R224, !PT ;  /* 0x000000e0f9e07209 */ /* 0x000fe40007810000 */
[----:B------:R-:W-:Y:S02]  /*d9f0*/  FMNMX.FTZ R226, R252, R226, !PT ;  /* 0x000000e2fce27209 */ /* 0x000fe40007810000 */
[----:B------:R-:W-:Y:S02]  /*da00*/  FMNMX.FTZ R224, R247, R224, !PT ;  /* 0x000000e0f7e07209 */ /* 0x000fe40007810000 */
[----:B------:R-:W-:Y:S02]  /*da10*/  FSEL R234, R31, -INF , !P0 ;  /* 0xff8000001fea7808 */ /* 0x000fe40004000000 */
[----:B------:R-:W-:Y:S02]  /*da20*/  FMNMX.FTZ R226, R246, R226, !PT ;  /* 0x000000e2f6e27209 */ /* 0x000fe40007810000 */
[----:B------:R-:W-:Y:S02]  /*da30*/  PLOP3.LUT P0, PT, PT, PT, UP0, 0x80, 0x0 ;  /* 0x000000000000781c */ /* 0x000fe40003f0f008 */
[----:B------:R-:W-:Y:S02]  /*da40*/  FSEL R236, R30, -INF , !P1 ;  /* 0xff8000001eec7808 */ /* 0x000fe40004800000 */
[----:B------:R-:W-:Y:S02]  /*da50*/  FMNMX.FTZ R13, R250, R224, !PT ;  /* 0x000000e0fa0d7209 */ /* 0x000fe40007810000 */
[C---:B------:R-:W-:Y:S02]  /*da60*/  ISETP.GE.AND P1, PT, R3.reuse, R217, PT ;  /* 0x000000d90300720c */ /* 0x040fe40003f26270 */
[----:B------:R-:W-:Y:S02]  /*da70*/  FMNMX.FTZ R224, R240, R226, !PT ;  /* 0x000000e2f0e07209 */ /* 0x000fe40007810000 */
[----:B------:R-:W-:Y:S02]  /*da80*/  ISETP.GE.OR P1, PT, R3, R216, !P1 ;  /* 0x000000d80300720c */ /* 0x000fe40004f26670 */
[----:B------:R-:W-:Y:S02]  /*da90*/  FSEL R226, R32, -INF , !P5 ;  /* 0xff80000020e27808 */ /* 0x000fe40006800000 */
[----:B------:R-:W-:Y:S02]  /*daa0*/  FMNMX.FTZ R13, R248, R13, !PT ;  /* 0x0000000df80d7209 */ /* 0x000fe40007810000 */
[----:B------:R-:W-:Y:S02]  /*dab0*/  FMNMX.FTZ R15, R238, R224, !PT ;  /* 0x000000e0ee0f7209 */ /* 0x000fe40007810000 */
[----:B------:R-:W-:Y:S02]  /*dac0*/  FSEL R224, R33, -INF , !P1 ;  /* 0xff80000021e07808 */ /* 0x000fe40004800000 */
[----:B------:R-:W-:Y:S02]  /*dad0*/  FMNMX.FTZ R13, R244, R13, !PT ;  /* 0x0000000df40d7209 */ /* 0x000fe40007810000 */
[----:B------:R-:W-:Y:S02]  /*dae0*/  FMNMX.FTZ R15, R226, R15, !PT ;  /* 0x0000000fe20f7209 */ /* 0x000fe40007810000 */
[----:B------:R-:W-:Y:S02]  /*daf0*/  ISETP.GE.AND P5, PT, R3, R215, PT ;  /* 0x000000d70300720c */ /* 0x000fe40003fa6270 */
[----:B------:R-:W-:Y:S02]  /*db00*/  FMNMX.FTZ R19, R242, R13, !PT ;  /* 0x0000000df2137209 */ /* 0x000fe40007810000 */
[----:B------:R-:W-:Y:S01]  /*db10*/  FMNMX.FTZ R18, R224, R15, !PT ;  /* 0x0000000fe0127209 */ /* 0x000fe20007810000 */
[----:B------:R-:W-:Y:S08]  /*db20*/  @P0 BRA `(.L_x_713) ;  /* 0xffffffdc00d00947 */ /* 0x000ff0000383ffff */
.L_x_712:
[----:B------:R-:W-:Y:S01]  /*db30*/  FMNMX.FTZ R19, R236, R19, !PT ;  /* 0x00000013ec137209 */ /* 0x000fe20007810000 */
[----:B---3--:R-:W1:Y:S01]  /*db40*/  SHFL.BFLY PT, R5, R18, 0x2, 0x1f ;  /* 0x0c401f0012057f89 */ /* 0x008e6200000e0000 */
[----:B------:R-:W-:Y:S01]  /*db50*/  FSEL R152, R34, -INF , !P6 ;  /* 0xff80000022987808 */ /* 0x000fe20007000000 */
[----:B------:R-:W-:Y:S01]  /*db60*/  USHF.L.U32 UR9, UR8, 0x1, URZ ;  /* 0x0000000108097899 */ /* 0x000fe2000800063f */
[----:B------:R-:W-:Y:S05]  /*db70*/  FMNMX.FTZ R19, R234, R19, !PT ;  /* 0x00000013ea137209 */ /* 0x000fea0007810000 */
[----:B------:R-:W-:Y:S01]  /*db80*/  LDSM.16.MT88.4 R24, [R190+0xc000] ;  /* 0x00c00000be18783b */ /* 0x000fe20000004200 */
[----:B------:R-:W-:Y:S01]  /*db90*/  ISETP.GE.OR P5, PT, R3, R214, !P5 ;  /* 0x000000d60300720c */ /* 0x000fe20006fa6670 */
[----:B------:R-:W-:Y:S01]  /*dba0*/  UISETP.GT.AND UP0, UPT, UR8, UR12, UPT ;  /* 0x0000000c0800728c */ /* 0x000fe2000bf04270 */
[----:B------:R-:W-:Y:S01]  /*dbb0*/  FMNMX.FTZ R8, R152, R19, !PT ;  /* 0x0000001398087209 */ /* 0x000fe20007810000 */
[----:B------:R-:W-:Y:S01]  /*dbc0*/  UMOV UR17, UR8 ;  /* 0x0000000800117c82 */ /* 0x000fe20008000000 */
[----:B------:R-:W-:Y:S02]  /*dbd0*/  FSEL R133, R35, -INF , !P5 ;  /* 0xff80000023857808 */ /* 0x000fe40006800000 */
[----:B------:R-:W-:Y:S01]  /*dbe0*/  IADD3 R7, R221, -0x4498517b, RZ ;  /* 0xbb67ae85dd077810 */ /* 0x000fe20007ffe0ff */
[----:B------:R-:W-:Y:S01]  /*dbf0*/  LDSM.16.MT88.4 R32, [R189+0xc000] ;  /* 0x00c00000bd20783b */ /* 0x000fe20000004200 */
[----:B------:R-:W-:Y:S02]  /*dc00*/  FMNMX.FTZ R6, R133, R8, !PT ;  /* 0x0000000885067209 */ /* 0x000fe40007810000 */
[----:B------:R-:W-:Y:S02]  /*dc10*/  LOP3.LUT R146, R223, R230, R7, 0x96, !PT ;  /* 0x000000e6df927212 */ /* 0x000fe400078e9607 */
[C---:B------:R-:W-:Y:S02]  /*dc20*/  IADD3 R151, R220.reuse, 0x3c6ef372, RZ ;  /* 0x3c6ef372dc977810 */ /* 0x040fe40007ffe0ff */
[----:B------:R-:W-:Y:S01]  /*dc30*/  IADD3 R157, R220, -0x61c88647, RZ ;  /* 0x9e3779b9dc9d7810 */ /* 0x000fe20007ffe0ff */
[----:B------:R-:W2:Y:S01]  /*dc40*/  SHFL.BFLY PT, R3, R6, 0x2, 0x1f ;  /* 0x0c401f0006037f89 */ /* 0x000ea200000e0000 */
[----:B------:R-:W-:Y:S01]  /*dc50*/  IMAD.WIDE.U32 R146, R146, -0x326172a9, RZ ;  /* 0xcd9e8d5792927825 */ /* 0x000fe200078e00ff */
[C---:B------:R-:W-:Y:S02]  /*dc60*/  IADD3 R149, R221.reuse, 0x76cf5d0a, RZ ;  /* 0x76cf5d0add957810 */ /* 0x040fe40007ffe0ff */
[C---:B------:R-:W-:Y:S02]  /*dc70*/  IADD3 R145, R221.reuse, 0x32370b8f, RZ ;  /* 0x32370b8fdd917810 */ /* 0x040fe40007ffe0ff */
[C---:B------:R-:W-:Y:S02]  /*dc80*/  IADD3 R143, R220.reuse, 0x78dde6e4, RZ ;  /* 0x78dde6e4dc8f7810 */ /* 0x040fe40007ffe0ff */
[C---:B------:R-:W-:Y:S02]  /*dc90*/  IADD3 R144, R220.reuse, -0x255992d5, RZ ;  /* 0xdaa66d2bdc907810 */ /* 0x040fe40007ffe0ff */
[C---:B------:R-:W-:Y:S02]  /*dca0*/  IADD3 R142, R221.reuse, -0x56f99767, RZ ;  /* 0xa9066899dd8e7810 */ /* 0x040fe40007ffe0ff */
[C---:B------:R-:W-:Y:S02]  /*dcb0*/  IADD3 R141, R221.reuse, -0x126145ec, RZ ;  /* 0xed9eba14dd8d7810 */ /* 0x040fe40007ffe0ff */
[C---:B------:R-:W-:Y:S02]  /*dcc0*/  IADD3 R140, R220.reuse, -0x4ab325aa, RZ ;  /* 0xb54cda56dc8c7810 */ /* 0x040fe40007ffe0ff */
[----:B------:R-:W-:Y:S02]  /*dcd0*/  IADD3 R154, R220, 0x1715609d, RZ ;  /* 0x1715609ddc9a7810 */ /* 0x000fe40007ffe0ff */
[----:B------:R-:W-:Y:S02]  /*dce0*/  IADD3 R156, R221, 0x646e171e, RZ ;  /* 0x646e171edd9c7810 */ /* 0x000fe40007ffe0ff */
[----:B-1----:R-:W-:Y:S02]  /*dcf0*/  FMNMX.FTZ R9, R18, R5, !PT ;  /* 0x0000000512097209 */ /* 0x002fe40007810000 */
[----:B------:R-:W-:Y:S01]  /*dd00*/  LOP3.LUT R5, R231, UR9, R221, 0x96, !PT ;  /* 0x00000009e7057c12 */ /* 0x000fe2000f8e96dd */
[----:B------:R-:W-:Y:S01]  /*dd10*/  LDSM.16.MT88.4 R16, [R192+0xc000] ;  /* 0x00c00000c010783b */ /* 0x000fe20000004200 */
[----:B--2---:R-:W-:Y:S01]  /*dd20*/  FMNMX.FTZ R4, R6, R3, !PT ;  /* 0x0000000306047209 */ /* 0x004fe20007810000 */
[----:B------:R-:W-:Y:S02]  /*dd30*/  UIADD3 UR9, UR9, 0x1, URZ ;  /* 0x0000000109097890 */ /* 0x000fe4000fffe03f */
[----:B------:R-:W-:Y:S04]  /*dd40*/  IMAD.WIDE.U32 R160, R5, -0x326172a9, RZ ;  /* 0xcd9e8d5705a07825 */ /* 0x000fe800078e00ff */
[----:B------:R-:W1:Y:S01]  /*dd50*/  SHFL.BFLY PT, R3, R4, 0x1, 0x1f ;  /* 0x0c201f0004037f89 */ /* 0x000e6200000e0000 */
[----:B------:R-:W-:Y:S02]  /*dd60*/  LOP3.LUT R160, R147, R160, R151, 0x96, !PT ;  /* 0x000000a093a07212 */ /* 0x000fe400078e9697 */
[----:B------:R-:W-:Y:S05]  /*dd70*/  LOP3.LUT R5, R161, R228, R157, 0x96, !PT ;  /* 0x000000e4a1057212 */ /* 0x000fea00078e969d */
[----:B------:R-:W2:Y:S01]  /*dd80*/  SHFL.BFLY PT, R132, R9, 0x1, 0x1f ;  /* 0x0c201f0009847f89 */ /* 0x000ea200000e0000 */
[----:B------:R-:W-:Y:S04]  /*dd90*/  IMAD.WIDE.U32 R160, R160, -0x2daee0ad, RZ ;  /* 0xd2511f53a0a07825 */ /* 0x000fe800078e00ff */
[----:B------:R-:W-:Y:S03]  /*dda0*/  IMAD.WIDE.U32 R162, R5, -0x2daee0ad, RZ ;  /* 0xd2511f5305a27825 */ /* 0x000fe600078e00ff */
[----:B------:R-:W-:Y:S02]  /*ddb0*/  LOP3.LUT R162, R161, R162, R145, 0x96, !PT ;  /* 0x000000a2a1a27212 */ /* 0x000fe400078e9691 */
[----:B-1----:R-:W-:Y:S02]  /*ddc0*/  FMNMX.FTZ R3, R4, R3, !PT ;  /* 0x0000000304037209 */ /* 0x002fe40007810000 */
[----:B------:R-:W-:Y:S01]  /*ddd0*/  LOP3.LUT R4, R163, R222, R149, 0x96, !PT ;  /* 0x000000dea3047212 */ /* 0x000fe200078e9695 */
[----:B------:R-:W-:Y:S01]  /*dde0*/  IMAD.WIDE.U32 R162, R162, -0x326172a9, RZ ;  /* 0xcd9e8d57a2a27825 */ /* 0x000fe200078e00ff */
[----:B--2---:R-:W-:Y:S03]  /*ddf0*/  FMNMX.FTZ R132, R9, R132, !PT ;  /* 0x0000008409847209 */ /* 0x004fe60007810000 */
[C---:B------:R-:W-:Y:S01]  /*de00*/  FMUL.FTZ R153, R3.reuse, UR4 ;  /* 0x0000000403997c20 */ /* 0x040fe20008410000 */
[----:B------:R-:W-:Y:S01]  /*de10*/  IMAD.WIDE.U32 R158, R4, -0x326172a9, RZ ;  /* 0xcd9e8d57049e7825 */ /* 0x000fe200078e00ff */
[----:B------:R-:W-:Y:S03]  /*de20*/  FSETP.NEU.FTZ.AND P0, PT, R3, -INF , PT ;  /* 0xff8000000300780b */ /* 0x000fe60003f1d000 */
[C---:B------:R-:W-:Y:S01]  /*de30*/  FMUL.FTZ R155, R132.reuse, UR4 ;  /* 0x00000004849b7c20 */ /* 0x040fe20008410000 */
[----:B------:R-:W-:Y:S02]  /*de40*/  FSETP.NEU.FTZ.AND P1, PT, R132, -INF , PT ;  /* 0xff8000008400780b */ /* 0x000fe40003f3d000 */
[----:B------:R-:W-:Y:S02]  /*de50*/  LOP3.LUT R4, R159, R146, R144, 0x96, !PT ;  /* 0x000000929f047212 */ /* 0x000fe400078e9690 */
[----:B------:R-:W-:Y:S02]  /*de60*/  LOP3.LUT R158, R163, R158, R143, 0x96, !PT ;  /* 0x0000009ea39e7212 */ /* 0x000fe400078e968f */
[----:B------:R-:W-:Y:S01]  /*de70*/  FSEL R153, R153, RZ, P0 ;  /* 0x000000ff99997208 */ /* 0x000fe20000000000 */
[----:B------:R-:W-:Y:S01]  /*de80*/  IMAD.WIDE.U32 R4, R4, -0x2daee0ad, RZ ;  /* 0xd2511f5304047825 */ /* 0x000fe200078e00ff */
[----:B------:R-:W-:Y:S03]  /*de90*/  FSEL R155, R155, RZ, P1 ;  /* 0x000000ff9b9b7208 */ /* 0x000fe60000800000 */
[----:B------:R-:W-:Y:S01]  /*dea0*/  IMAD.WIDE.U32 R158, R158, -0x2daee0ad, RZ ;  /* 0xd2511f539e9e7825 */ /* 0x000fe200078e00ff */
[----:B------:R-:W-:Y:S02]  /*deb0*/  LOP3.LUT R160, R5, R160, R141, 0x96, !PT ;  /* 0x000000a005a07212 */ /* 0x000fe400078e968d */
[----:B------:R-:W-:Y:S01]  /*dec0*/  FSEL R5, R3, RZ, P0 ;  /* 0x000000ff03057208 */ /* 0x000fe20000000000 */
[----:B------:R-:W-:Y:S01]  /*ded0*/  FFMA.FTZ R134, R171, UR4, -R153 ;  /* 0x00000004ab867c23 */ /* 0x000fe20008010899 */
[----:B------:R-:W-:Y:S01]  /*dee0*/  LOP3.LUT R6, R159, R4, R142, 0x96, !PT ;  /* 0x000000049f067212 */ /* 0x000fe200078e968e */
[----:B------:R-:W-:Y:S04]  /*def0*/  IMAD.WIDE.U32 R160, R160, -0x326172a9, RZ ;  /* 0xcd9e8d57a0a07825 */ /* 0x000fe800078e00ff */
[----:B------:R-:W-:Y:S01]  /*df00*/  FFMA.FTZ R171, R169, UR4, -R155 ;  /* 0x00000004a9ab7c23 */ /* 0x000fe2000801089b */
[----:B------:R-:W-:Y:S01]  /*df10*/  PLOP3.LUT P0, PT, PT, PT, UP0, 0x80, 0x0 ;  /* 0x000000000000781c */ /* 0x000fe20003f0f008 */
[----:B------:R-:W-:Y:S01]  /*df20*/  FFMA.FTZ R169, R167, UR4, -R153 ;  /* 0x00000004a7a97c23 */ /* 0x000fe20008010899 */
[----:B------:R-:W-:Y:S04]  /*df30*/  IMAD.WIDE.U32 R6, R6, -0x326172a9, RZ ;  /* 0xcd9e8d5706067825 */ /* 0x000fe800078e00ff */
[--C-:B------:R-:W-:Y:S01]  /*df40*/  FFMA.FTZ R165, R165, UR4, -R155.reuse ;  /* 0x00000004a5a57c23 */ /* 0x100fe2000801089b */
[----:B------:R-:W-:Y:S01]  /*df50*/  MUFU.EX2 R134, R134 ;  /* 0x0000008600867308 */ /* 0x000fe20000000800 */
[----:B------:R-:W-:Y:S01]  /*df60*/  FFMA.FTZ R164, R175, UR4, -R155 ;  /* 0x00000004afa47c23 */ /* 0x000fe2000801089b */
[----:B------:R-:W-:Y:S01]  /*df70*/  FFMA.FTZ R135, R173, UR4, -R153 ;  /* 0x00000004ad877c23 */ /* 0x000fe20008010899 */
[----:B------:R-:W-:Y:S01]  /*df80*/  LOP3.LUT R4, R7, R160, R140, 0x96, !PT ;  /* 0x000000a007047212 */ /* 0x000fe200078e968c */
[----:B------:R-:W-:Y:S01]  /*df90*/  FFMA.FTZ R166, R166, UR4, -R155 ;  /* 0x00000004a6a67c23 */ /* 0x000fe2000801089b */
[----:B------:R-:W-:Y:S01]  /*dfa0*/  LOP3.LUT R11, R6, 0xffff, RZ, 0xc0, !PT ;  /* 0x0000ffff060b7812 */ /* 0x000fe200078ec0ff */
[----:B------:R-:W-:Y:S01]  /*dfb0*/  FFMA.FTZ R167, R174, UR4, -R153 ;  /* 0x00000004aea77c23 */ /* 0x000fe20008010899 */
[----:B------:R-:W-:Y:S01]  /*dfc0*/  FSEL R7, R132, RZ, P1 ;  /* 0x000000ff84077208 */ /* 0x000fe20000800000 */
[----:B------:R-:W-:Y:S02]  /*dfd0*/  FADD.FTZ R5, -R5, R2 ;  /* 0x0000000205057221 */ /* 0x000fe40000010100 */
[----:B------:R-:W-:Y:S01]  /*dfe0*/  MUFU.EX2 R165, R165 ;  /* 0x000000a500a57308 */ /* 0x000fe20000000800 */
[----:B------:R-:W-:Y:S01]  /*dff0*/  SHF.R.U32.HI R8, RZ, 0x10, R6 ;  /* 0x00000010ff087819 */ /* 0x000fe20000011606 */
[--C-:B------:R-:W-:Y:S01]  /*e000*/  FFMA.FTZ R168, R170, UR4, -R155.reuse ;  /* 0x00000004aaa87c23 */ /* 0x100fe2000801089b */
[----:B------:R-:W-:Y:S01]  /*e010*/  FADD.FTZ R0, -R7, R0 ;  /* 0x0000000007007221 */ /* 0x000fe20000010100 */
[----:B------:R-:W-:Y:S01]  /*e020*/  LOP3.LUT R13, R4, 0xffff, RZ, 0xc0, !PT ;  /* 0x0000ffff040d7812 */ /* 0x000fe200078ec0ff */
[----:B------:R-:W-:Y:S01]  /*e030*/  FFMA.FTZ R173, R251, UR4, -R155 ;  /* 0x00000004fbad7c23 */ /* 0x000fe2000801089b */
[--C-:B------:R-:W-:Y:S01]  /*e040*/  SHF.R.U32.HI R9, RZ, 0x10, R4.reuse ;  /* 0x00000010ff097819 */ /* 0x100fe20000011604 */
[----:B------:R-:W-:Y:S01]  /*e050*/  FMUL.FTZ R2, R0, UR4 ;  /* 0x0000000400027c20 */ /* 0x000fe20008410000 */
[----:B------:R-:W-:Y:S02]  /*e060*/  FMUL.FTZ R0, R5, UR4 ;  /* 0x0000000405007c20 */ /* 0x000fe40008410000 */
[----:B------:R-:W1:Y:S01]  /*e070*/  MUFU.EX2 R164, R164 ;  /* 0x000000a400a47308 */ /* 0x000e620000000800 */
[----:B------:R-:W-:Y:S01]  /*e080*/  LOP3.LUT R138, R6, 0xff, RZ, 0xc0, !PT ;  /* 0x000000ff068a7812 */ /* 0x000fe200078ec0ff */
[--C-:B------:R-:W-:Y:S01]  /*e090*/  FFMA.FTZ R175, R249, UR4, -R153.reuse ;  /* 0x00000004f9af7c23 */ /* 0x100fe20008010899 */
[----:B------:R-:W-:Y:S01]  /*e0a0*/  LOP3.LUT R136, R4, 0xff, RZ, 0xc0, !PT ;  /* 0x000000ff04887812 */ /* 0x000fe200078ec0ff */
[----:B------:R-:W-:Y:S01]  /*e0b0*/  FFMA.FTZ R170, R247, UR4, -R153 ;  /* 0x00000004f7aa7c23 */ /* 0x000fe20008010899 */
[----:B------:R-:W-:Y:S01]  /*e0c0*/  SHF.R.U32.HI R11, RZ, 0x8, R11 ;  /* 0x00000008ff0b7819 */ /* 0x000fe2000001160b */
[----:B------:R-:W-:Y:S01]  /*e0d0*/  FFMA.FTZ R235, R235, UR4, -R155 ;  /* 0x00000004ebeb7c23 */ /* 0x000fe2000801089b */
[----:B------:R-:W-:Y:S03]  /*e0e0*/  LOP3.LUT R7, R8, 0xff, RZ, 0xc0, !PT ;  /* 0x000000ff08077812 */ /* 0x000fe600078ec0ff */
[----:B------:R-:W2:Y:S01]  /*e0f0*/  MUFU.EX2 R135, R135 ;  /* 0x0000008700877308 */ /* 0x000ea20000000800 */
[----:B------:R-:W-:Y:S01]  /*e100*/  SHF.R.U32.HI R13, RZ, 0x8, R13 ;  /* 0x00000008ff0d7819 */ /* 0x000fe2000001160d */
[----:B------:R-:W-:Y:S01]  /*e110*/  FFMA.FTZ R172, R243, UR4, -R155 ;  /* 0x00000004f3ac7c23 */ /* 0x000fe2000801089b */
[----:B------:R-:W-:Y:S01]  /*e120*/  LOP3.LUT R9, R9, 0xff, RZ, 0xc0, !PT ;  /* 0x000000ff09097812 */ /* 0x000fe200078ec0ff */
[--C-:B------:R-:W-:Y:S01]  /*e130*/  FFMA.FTZ R174, R245, UR4, -R153.reuse ;  /* 0x00000004f5ae7c23 */ /* 0x100fe20008010899 */
[----:B------:R-:W-:Y:S01]  /*e140*/  SHF.R.U32.HI R4, RZ, 0x18, R4 ;  /* 0x00000018ff047819 */ /* 0x000fe20000011604 */
[----:B------:R-:W-:Y:S01]  /*e150*/  FFMA.FTZ R237, R237, UR4, -R153 ;  /* 0x00000004eded7c23 */ /* 0x000fe20008010899 */
[----:B------:R-:W-:Y:S03]  /*e160*/  SHF.R.U32.HI R6, RZ, 0x18, R6 ;  /* 0x00000018ff067819 */ /* 0x000fe60000011606 */
[----:B------:R-:W-:Y:S01]  /*e170*/  MUFU.EX2 R171, R171 ;  /* 0x000000ab00ab7308 */ /* 0x000fe20000000800 */
[----:B------:R-:W-:Y:S01]  /*e180*/  PRMT R138, R138, 0x5410, R11 ;  /* 0x000054108a8a7816 */ /* 0x000fe2000000000b */
[----:B------:R-:W-:Y:S01]  /*e190*/  FFMA.FTZ R241, R241, UR4, -R155 ;  /* 0x00000004f1f17c23 */ /* 0x000fe2000801089b */
[----:B------:R-:W-:Y:S01]  /*e1a0*/  PRMT R136, R136, 0x5410, R13 ;  /* 0x0000541088887816 */ /* 0x000fe2000000000d */
[----:B------:R-:W-:Y:S01]  /*e1b0*/  FFMA.FTZ R239, R239, UR4, -R155 ;  /* 0x00000004efef7c23 */ /* 0x000fe2000801089b */
[----:B------:R-:W-:Y:S01]  /*e1c0*/  PRMT R4, R9, 0x5410, R4 ;  /* 0x0000541009047816 */ /* 0x000fe20000000004 */
[--C-:B------:R-:W-:Y:S01]  /*e1d0*/  FFMA.FTZ R243, R250, UR4, -R153.reuse ;  /* 0x00000004faf37c23 */ /* 0x100fe20008010899 */
[----:B------:R-:W-:Y:S03]  /*e1e0*/  PRMT R6, R7, 0x5410, R6 ;  /* 0x0000541007067816 */ /* 0x000fe60000000006 */
[----:B------:R-:W3:Y:S01]  /*e1f0*/  MUFU.EX2 R166, R166 ;  /* 0x000000a600a67308 */ /* 0x000ee20000000800 */
[--C-:B------:R-:W-:Y:S01]  /*e200*/  HSET2.LE.AND R138, R138, R219.reuse, PT ;  /* 0x000000db8a8a7233 */ /* 0x100fe20003803000 */
[----:B------:R-:W-:Y:S01]  /*e210*/  FFMA.FTZ R248, R248, UR4, -R153 ;  /* 0x00000004f8f87c23 */ /* 0x000fe20008010899 */
[--C-:B------:R-:W-:Y:S01]  /*e220*/  HSET2.LE.AND R136, R136, R219.reuse, PT ;  /* 0x000000db88887233 */ /* 0x100fe20003803000 */
[--C-:B------:R-:W-:Y:S01]  /*e230*/  FFMA.FTZ R245, R252, UR4, -R155.reuse ;  /* 0x00000004fcf57c23 */ /* 0x100fe2000801089b */
[--C-:B------:R-:W-:Y:S01]  /*e240*/  HSET2.LE.AND R139, R6, R219.reuse, PT ;  /* 0x000000db068b7233 */ /* 0x100fe20003803000 */
[----:B------:R-:W-:Y:S01]  /*e250*/  FFMA.FTZ R246, R246, UR4, -R155 ;  /* 0x00000004f6f67c23 */ /* 0x000fe2000801089b */
[--C-:B------:R-:W-:Y:S03]  /*e260*/  HSET2.LE.AND R137, R4, R219.reuse, PT ;  /* 0x000000db04897233 */ /* 0x100fe60003803000 */
[----:B------:R-:W-:Y:S01]  /*e270*/  MUFU.EX2 R169, R169 ;  /* 0x000000a900a97308 */ /* 0x000fe20000000800 */
[----:B-1----:R-:W-:Y:S01]  /*e280*/  F2FP.F16.F32.PACK_AB R7, R164, R165 ;  /* 0x000000a5a407723e */ /* 0x002fe200000000ff */
[--C-:B------:R-:W-:Y:S01]  /*e290*/  FFMA.FTZ R247, R244, UR4, -R153.reuse ;  /* 0x00000004f4f77c23 */ /* 0x100fe20008010899 */
[----:B--2---:R-:W-:Y:S01]  /*e2a0*/  F2FP.F16.F32.PACK_AB R6, R134, R135 ;  /* 0x000000878606723e */ /* 0x004fe200000000ff */
[--C-:B------:R-:W-:Y:S01]  /*e2b0*/  FFMA.FTZ R242, R242, UR4, -R153.reuse ;  /* 0x00000004f2f27c23 */ /* 0x100fe20008010899 */
[----:B------:R-:W-:Y:S01]  /*e2c0*/  LOP3.LUT R138, R138, R7, RZ, 0xc0, !PT ;  /* 0x000000078a8a7212 */ /* 0x000fe200078ec0ff */
[--C-:B------:R-:W-:Y:S01]  /*e2d0*/  FFMA.FTZ R251, R234, UR4, -R153.reuse ;  /* 0x00000004eafb7c23 */ /* 0x100fe20008010899 */
[----:B------:R-:W-:Y:S03]  /*e2e0*/  LOP3.LUT R139, R139, R6, RZ, 0xc0, !PT ;  /* 0x000000068b8b7212 */ /* 0x000fe600078ec0ff */
[----:B------:R-:W1:Y:S01]  /*e2f0*/  MUFU.EX2 R167, R167 ;  /* 0x000000a700a77308 */ /* 0x000e620000000800 */
[----:B---3--:R-:W-:Y:S01]  /*e300*/  F2FP.F16.F32.PACK_AB R5, R166, R171 ;  /* 0x000000aba605723e */ /* 0x008fe200000000ff */
[----:B------:R-:W-:Y:S01]  /*e310*/  FFMA.FTZ R234, R152, UR4, -R153 ;  /* 0x0000000498ea7c23 */ /* 0x000fe20008010899 */
[--C-:B------:R-:W-:Y:S01]  /*e320*/  FFMA.FTZ R240, R240, UR4, -R155.reuse ;  /* 0x00000004f0f07c23 */ /* 0x100fe2000801089b */
[----:B------:R-:W-:Y:S01]  /*e330*/  FFMA.FTZ R249, R238, UR4, -R155 ;  /* 0x00000004eef97c23 */ /* 0x000fe2000801089b */
[----:B------:R-:W-:Y:S01]  /*e340*/  LOP3.LUT R136, R136, R5, RZ, 0xc0, !PT ;  /* 0x0000000588887212 */ /* 0x000fe200078ec0ff */
[--C-:B------:R-:W-:Y:S01]  /*e350*/  FFMA.FTZ R236, R236, UR4, -R153.reuse ;  /* 0x00000004ecec7c23 */ /* 0x100fe20008010899 */
[----:B------:R-:W-:Y:S03]  /*e360*/  FFMA.FTZ R153, R133, UR4, -R153 ;  /* 0x0000000485997c23 */ /* 0x000fe60008010899 */
[----:B------:R-:W2:Y:S01]  /*e370*/  MUFU.EX2 R2, R2 ;  /* 0x0000000200027308 */ /* 0x000ea20000000800 */
[--C-:B------:R-:W-:Y:S01]  /*e380*/  FFMA.FTZ R226, R226, UR4, -R155.reuse ;  /* 0x00000004e2e27c23 */ /* 0x100fe2000801089b */
[----:B------:R-:W-:Y:S08]  /*e390*/  FFMA.FTZ R155, R224, UR4, -R155 ;  /* 0x00000004e09b7c23 */ /* 0x000ff0000801089b */
[----:B------:R-:W3:Y:S01]  /*e3a0*/  MUFU.EX2 R0, R0 ;  /* 0x0000000000007308 */ /* 0x000ee20000000800 */
[----:B-1----:R-:W-:Y:S04]  /*e3b0*/  F2FP.F16.F32.PACK_AB R4, R167, R169 ;  /* 0x000000a9a704723e */ /* 0x002fe800000000ff */
[----:B------:R-:W-:Y:S05]  /*e3c0*/  LOP3.LUT R137, R137, R4, RZ, 0xc0, !PT ;  /* 0x0000000489897212 */ /* 0x000fea00078ec0ff */
[----:B------:R-:W-:Y:S01]  /*e3d0*/  MUFU.EX2 R224, R155 ;  /* 0x0000009b00e07308 */ /* 0x000fe20000000800 */
        /* <DEDUP_REMOVED lines=9> */
[C---:B------:R-:W-:Y:S01]  /*e470*/  FMUL.FTZ R7, R0.reuse, R131 ;  /* 0x0000008300077220 */ /* 0x040fe20000410000 */
[C---:B------:R-:W-:Y:S01]  /*e480*/  FMUL.FTZ R10, R0.reuse, R126 ;  /* 0x0000007e000a7220 */ /* 0x040fe20000410000 */
[C---:B------:R-:W-:Y:S01]  /*e490*/  FMUL.FTZ R11, R0.reuse, R127 ;  /* 0x0000007f000b7220 */ /* 0x040fe20000410000 */
[----:B------:R-:W1:Y:S01]  /*e4a0*/  LDSM.16.MT88.4 R128, [R188+0xc000] ;  /* 0x00c00000bc80783b */ /* 0x000e620000004200 */
[C---:B------:R-:W-:Y:S01]  /*e4b0*/  FMUL.FTZ R14, R0.reuse, R122 ;  /* 0x0000007a000e7220 */ /* 0x040fe20000410000 */
[C---:B------:R-:W-:Y:S01]  /*e4c0*/  FMUL.FTZ R15, R0.reuse, R123 ;  /* 0x0000007b000f7220 */ /* 0x040fe20000410000 */
[C---:B------:R-:W-:Y:S01]  /*e4d0*/  FMUL.FTZ R22, R0.reuse, R114 ;  /* 0x0000007200167220 */ /* 0x040fe20000410000 */
[C---:B------:R-:W-:Y:S01]  /*e4e0*/  HMMA.16816.F32 R4, R136.reuse, R16, R4 ;  /* 0x000000108804723c */ /* 0x040fe20000001804 */
[----:B------:R-:W-:Y:S03]  /*e4f0*/  MUFU.EX2 R133, R153 ;  /* 0x0000009900857308 */ /* 0x000fe60000000800 */
[----:B------:R-:W2:Y:S01]  /*e500*/  LDSM.16.MT88.4 R120, [R192+0xe000] ;  /* 0x00e00000c078783b */ /* 0x000ea20000004200 */
[----:B------:R-:W-:Y:S01]  /*e510*/  FMUL.FTZ R23, R0, R115 ;  /* 0x0000007300177220 */ /* 0x000fe20000410000 */
[C---:B------:R-:W-:Y:S05]  /*e520*/  HMMA.16816.F32 R8, R136.reuse, R18, R8 ;  /* 0x000000128808723c */ /* 0x040fea0000001808 */
[----:B------:R-:W-:Y:S01]  /*e530*/  MUFU.EX2 R175, R175 ;  /* 0x000000af00af7308 */ /* 0x000fe20000000800 */
[----:B------:R-:W-:Y:S01]  /*e540*/  FMUL.FTZ R17, R2, R117 ;  /* 0x0000007502117220 */ /* 0x000fe20000410000 */
[C---:B------:R-:W-:Y:S01]  /*e550*/  HMMA.16816.F32 R12, R136.reuse, R24, R12 ;  /* 0x00000018880c723c */ /* 0x040fe2000000180c */
[----:B------:R-:W3:Y:S03]  /*e560*/  LDSM.16.MT88.4 R112, [R190+0xe000] ;  /* 0x00e00000be70783b */ /* 0x000ee60000004200 */
[C---:B------:R-:W-:Y:S01]  /*e570*/  FMUL.FTZ R18, R0.reuse, R118 ;  /* 0x0000007600127220 */ /* 0x040fe20000410000 */
[----:B------:R-:W-:Y:S01]  /*e580*/  FMUL.FTZ R19, R0, R119 ;  /* 0x0000007700137220 */ /* 0x000fe20000410000 */
[C---:B------:R-:W-:Y:S01]  /*e590*/  FMUL.FTZ R16, R2.reuse, R116 ;  /* 0x0000007402107220 */ /* 0x040fe20000410000 */
[C---:B------:R-:W-:Y:S02]  /*e5a0*/  FMUL.FTZ R24, R2.reuse, R108 ;  /* 0x0000006c02187220 */ /* 0x040fe40000410000 */
[----:B------:R-:W-:Y:S01]  /*e5b0*/  LDSM.16.MT88.4 R124, [R188+0xc800] ;  /* 0x00c80000bc7c783b */ /* 0x000fe20000004200 */
[----:B------:R-:W-:Y:S01]  /*e5c0*/  MUFU.EX2 R170, R170 ;  /* 0x000000aa00aa7308 */ /* 0x000fe20000000800 */
[C---:B------:R-:W-:Y:S01]  /*e5d0*/  FMUL.FTZ R25, R2.reuse, R109 ;  /* 0x0000006d02197220 */ /* 0x040fe20000410000 */
[C---:B------:R-:W-:Y:S01]  /*e5e0*/  FMUL.FTZ R28, R2.reuse, R104 ;  /* 0x00000068021c7220 */ /* 0x040fe20000410000 */
[----:B------:R-:W-:Y:S01]  /*e5f0*/  FMUL.FTZ R29, R2, R105 ;  /* 0x00000069021d7220 */ /* 0x000fe20000410000 */
[C---:B------:R-:W-:Y:S03]  /*e600*/  HMMA.16816.F32 R16, R136.reuse, R26, R16 ;  /* 0x0000001a8810723c */ /* 0x040fe60000001810 */
[C---:B------:R-:W-:Y:S01]  /*e610*/  FMUL.FTZ R30, R0.reuse, R106 ;  /* 0x0000006a001e7220 */ /* 0x040fe20000410000 */
[----:B------:R-:W-:Y:S01]  /*e620*/  FMUL.FTZ R31, R0, R107 ;  /* 0x0000006b001f7220 */ /* 0x000fe20000410000 */
[----:B------:R-:W-:Y:S01]  /*e630*/  FMUL.FTZ R36, R2, R36 ;  /* 0x0000002402247220 */ /* 0x000fe20000410000 */
[C---:B------:R-:W-:Y:S01]  /*e640*/  HMMA.16816.F32 R20, R136.reuse, R32, R20 ;  /* 0x000000208814723c */ /* 0x040fe20000001814 */
[----:B------:R-:W4:Y:S01]  /*e650*/  LDSM.16.MT88.4 R104, [R189+0xe000] ;  /* 0x00e00000bd68783b */ /* 0x000f220000004200 */
[----:B------:R-:W-:Y:S03]  /*e660*/  MUFU.EX2 R235, R235 ;  /* 0x000000eb00eb7308 */ /* 0x000fe60000000800 */
[C---:B------:R-:W-:Y:S01]  /*e670*/  FMUL.FTZ R26, R0.reuse, R110 ;  /* 0x0000006e001a7220 */ /* 0x040fe20000410000 */
[----:B------:R-:W-:Y:S01]  /*e680*/  FMUL.FTZ R27, R0, R111 ;  /* 0x0000006f001b7220 */ /* 0x000fe20000410000 */
[C---:B------:R-:W-:Y:S01]  /*e690*/  FMUL.FTZ R32, R2.reuse, R100 ;  /* 0x0000006402207220 */ /* 0x040fe20000410000 */
[C---:B------:R-:W-:Y:S01]  /*e6a0*/  FMUL.FTZ R33, R2.reuse, R101 ;  /* 0x0000006502217220 */ /* 0x040fe20000410000 */
[----:B------:R-:W-:Y:S03]  /*e6b0*/  LDSM.16.MT88.4 R108, [R192+0x10000] ;  /* 0x01000000c06c783b */ /* 0x000fe60000004200 */
[----:B------:R-:W-:Y:S01]  /*e6c0*/  MUFU.EX2 R172, R172 ;  /* 0x000000ac00ac7308 */ /* 0x000fe20000000800 */
[----:B------:R-:W-:Y:S01]  /*e6d0*/  FMUL.FTZ R37, R2, R37 ;  /* 0x0000002502257220 */ /* 0x000fe20000410000 */
[C---:B------:R-:W-:Y:S01]  /*e6e0*/  FMUL.FTZ R38, R0.reuse, R38 ;  /* 0x0000002600267220 */ /* 0x040fe20000410000 */
[C---:B------:R-:W-:Y:S03]  /*e6f0*/  HMMA.16816.F32 R24, R136.reuse, R34, R24 ;  /* 0x000000228818723c */ /* 0x040fe60000001818 */
[----:B------:R-:W-:Y:S01]  /*e700*/  FMUL.FTZ R39, R0, R39 ;  /* 0x0000002700277220 */ /* 0x000fe20000410000 */
[C---:B------:R-:W-:Y:S01]  /*e710*/  FMUL.FTZ R40, R2.reuse, R40 ;  /* 0x0000002802287220 */ /* 0x040fe20000410000 */
[----:B------:R-:W-:Y:S01]  /*e720*/  FMUL.FTZ R41, R2, R41 ;  /* 0x0000002902297220 */ /* 0x000fe20000410000 */
[C---:B-1----:R-:W-:Y:S01]  /*e730*/  HMMA.16816.F32 R28, R136.reuse, R128, R28 ;  /* 0x00000080881c723c */ /* 0x042fe2000000181c */
[----:B------:R-:W-:Y:S04]  /*e740*/  MUFU.EX2 R174, R174 ;  /* 0x000000ae00ae7308 */ /* 0x000fe80000000800 */
[C---:B------:R-:W-:Y:S01]  /*e750*/  FMUL.FTZ R34, R0.reuse, R102 ;  /* 0x0000006600227220 */ /* 0x040fe20000410000 */
[C---:B------:R-:W-:Y:S01]  /*e760*/  FMUL.FTZ R35, R0.reuse, R103 ;  /* 0x0000006700237220 */ /* 0x040fe20000410000 */
[C---:B------:R-:W-:Y:S01]  /*e770*/  FMUL.FTZ R42, R0.reuse, R42 ;  /* 0x0000002a002a7220 */ /* 0x040fe20000410000 */
[----:B------:R-:W1:Y:S03]  /*e780*/  LDSM.16.MT88.4 R100, [R188+0xe000] ;  /* 0x00e00000bc64783b */ /* 0x000e660000004200 */
[----:B------:R-:W-:Y:S01]  /*e790*/  MUFU.EX2 R237, R237 ;  /* 0x000000ed00ed7308 */ /* 0x000fe20000000800 */
[----:B------:R-:W-:Y:S01]  /*e7a0*/  FMUL.FTZ R43, R0, R43 ;  /* 0x0000002b002b7220 */ /* 0x000fe20000410000 */
[C---:B------:R-:W-:Y:S01]  /*e7b0*/  FMUL.FTZ R44, R2.reuse, R44 ;  /* 0x0000002c022c7220 */ /* 0x040fe20000410000 */
[C---:B------:R-:W-:Y:S03]  /*e7c0*/  HMMA.16816.F32 R32, R136.reuse, R130, R32 ;  /* 0x000000828820723c */ /* 0x040fe60000001820 */
[----:B------:R-:W-:Y:S01]  /*e7d0*/  FMUL.FTZ R45, R2, R45 ;  /* 0x0000002d022d7220 */ /* 0x000fe20000410000 */
[C---:B------:R-:W-:Y:S01]  /*e7e0*/  FMUL.FTZ R46, R0.reuse, R46 ;  /* 0x0000002e002e7220 */ /* 0x040fe20000410000 */
[----:B------:R-:W-:Y:S01]  /*e7f0*/  FMUL.FTZ R47, R0, R47 ;  /* 0x0000002f002f7220 */ /* 0x000fe20000410000 */
[C---:B--2---:R-:W-:Y:S01]  /*e800*/  HMMA.16816.F32 R36, R136.reuse, R120, R36 ;  /* 0x000000788824723c */ /* 0x044fe20000001824 */
[----:B------:R-:W-:Y:S04]  /*e810*/  MUFU.EX2 R245, R245 ;  /* 0x000000f500f57308 */ /* 0x000fe80000000800 */
[C---:B------:R-:W-:Y:S01]  /*e820*/  FMUL.FTZ R48, R2.reuse, R48 ;  /* 0x0000003002307220 */ /* 0x040fe20000410000 */
[C---:B------:R-:W-:Y:S01]  /*e830*/  HMMA.16816.F32 R40, R136.reuse, R122, R40 ;  /* 0x0000007a8828723c */ /* 0x040fe20000001828 */
[----:B------:R-:W-:Y:S04]  /*e840*/  LDSM.16.MT88.4 R120, [R189+0xc800] ;  /* 0x00c80000bd78783b */ /* 0x000fe80000004200 */
[----:B------:R-:W-:Y:S01]  /*e850*/  MUFU.EX2 R246, R246 ;  /* 0x000000f600f67308 */ /* 0x000fe20000000800 */
[----:B------:R-:W-:Y:S01]  /*e860*/  FMUL.FTZ R49, R2, R49 ;  /* 0x0000003102317220 */ /* 0x000fe20000410000 */
[C---:B---3--:R-:W-:Y:S04]  /*e870*/  HMMA.16816.F32 R44, R136.reuse, R112, R44 ;  /* 0x00000070882c723c */ /* 0x048fe8000000182c */
[C---:B------:R-:W-:Y:S01]  /*e880*/  FMUL.FTZ R50, R0.reuse, R50 ;  /* 0x0000003200327220 */ /* 0x040fe20000410000 */
[----:B------:R-:W-:Y:S01]  /*e890*/  FMUL.FTZ R51, R0, R51 ;  /* 0x0000003300337220 */ /* 0x000fe20000410000 */
[C---:B------:R-:W-:Y:S01]  /*e8a0*/  FMUL.FTZ R52, R2.reuse, R52 ;  /* 0x0000003402347220 */ /* 0x040fe20000410000 */
[----:B------:R-:W-:Y:S01]  /*e8b0*/  FMUL.FTZ R53, R2, R53 ;  /* 0x0000003502357220 */ /* 0x000fe20000410000 */
[----:B------:R-:W-:Y:S03]  /*e8c0*/  MUFU.EX2 R247, R247 ;  /* 0x000000f700f77308 */ /* 0x000fe60000000800 */
[C---:B------:R-:W-:Y:S01]  /*e8d0*/  FMUL.FTZ R54, R0.reuse, R54 ;  /* 0x0000003600367220 */ /* 0x040fe20000410000 */
[----:B------:R-:W-:Y:S01]  /*e8e0*/  FMUL.FTZ R55, R0, R55 ;  /* 0x0000003700377220 */ /* 0x000fe20000410000 */
[C---:B------:R-:W-:Y:S01]  /*e8f0*/  HMMA.16816.F32 R48, R136.reuse, R114, R48 ;  /* 0x000000728830723c */ /* 0x040fe20000001830 */
[----:B------:R-:W2:Y:S02]  /*e900*/  LDSM.16.MT88.4 R112, [R190+0x10000] ;  /* 0x01000000be70783b */ /* 0x000ea40000004200 */
[C---:B------:R-:W-:Y:S01]  /*e910*/  FMUL.FTZ R56, R2.reuse, R56 ;  /* 0x0000003802387220 */ /* 0x040fe20000410000 */
[----:B------:R-:W-:Y:S01]  /*e920*/  FMUL.FTZ R57, R2, R57 ;  /* 0x0000003902397220 */ /* 0x000fe20000410000 */
[C---:B------:R-:W-:Y:S01]  /*e930*/  FMUL.FTZ R58, R0.reuse, R58 ;  /* 0x0000003a003a7220 */ /* 0x040fe20000410000 */
[C---:B----4-:R-:W-:Y:S01]  /*e940*/  HMMA.16816.F32 R52, R136.reuse, R104, R52 ;  /* 0x000000688834723c */ /* 0x050fe20000001834 */
[----:B------:R-:W-:Y:S04]  /*e950*/  MUFU.EX2 R168, R168 ;  /* 0x000000a800a87308 */ /* 0x000fe80000000800 */
[----:B------:R-:W-:Y:S01]  /*e960*/  FMUL.FTZ R59, R0, R59 ;  /* 0x0000003b003b7220 */ /* 0x000fe20000410000 */
[C---:B------:R-:W-:Y:S01]  /*e970*/  FMUL.FTZ R60, R2.reuse, R60 ;  /* 0x0000003c023c7220 */ /* 0x040fe20000410000 */
[----:B------:R-:W-:Y:S01]  /*e980*/  FMUL.FTZ R61, R2, R61 ;  /* 0x0000003d023d7220 */ /* 0x000fe20000410000 */
[C---:B------:R-:W-:Y:S03]  /*e990*/  FMUL.FTZ R62, R0.reuse, R62 ;  /* 0x0000003e003e7220 */ /* 0x040fe60000410000 */
[----:B------:R-:W-:Y:S01]  /*e9a0*/  MUFU.EX2 R242, R242 ;  /* 0x000000f200f27308 */ /* 0x000fe20000000800 */
[----:B------:R-:W-:Y:S01]  /*e9b0*/  FMUL.FTZ R63, R0, R63 ;  /* 0x0000003f003f7220 */ /* 0x000fe20000410000 */
[C---:B------:R-:W-:Y:S03]  /*e9c0*/  HMMA.16816.F32 R56, R136.reuse, R106, R56 ;  /* 0x0000006a8838723c */ /* 0x040fe60000001838 */
[C---:B------:R-:W-:Y:S01]  /*e9d0*/  FMUL.FTZ R64, R2.reuse, R64 ;  /* 0x0000004002407220 */ /* 0x040fe20000410000 */
[----:B------:R-:W-:Y:S01]  /*e9e0*/  FMUL.FTZ R65, R2, R65 ;  /* 0x0000004102417220 */ /* 0x000fe20000410000 */
[C---:B------:R-:W-:Y:S01]  /*e9f0*/  FMUL.FTZ R66, R0.reuse, R66 ;  /* 0x0000004200427220 */ /* 0x040fe20000410000 */
[C---:B-1----:R-:W-:Y:S02]  /*ea00*/  HMMA.16816.F32 R60, R136.reuse, R100, R60 ;  /* 0x00000064883c723c */ /* 0x042fe4000000183c */
[----:B------:R-:W1:Y:S03]  /*ea10*/  MUFU.EX2 R173, R173 ;  /* 0x000000ad00ad7308 */ /* 0x000e660000000800 */
[----:B------:R-:W-:Y:S01]  /*ea20*/  FMUL.FTZ R67, R0, R67 ;  /* 0x0000004300437220 */ /* 0x000fe20000410000 */
[C---:B------:R-:W-:Y:S01]  /*ea30*/  FMUL.FTZ R68, R2.reuse, R68 ;  /* 0x0000004402447220 */ /* 0x040fe20000410000 */
[----:B------:R-:W-:Y:S01]  /*ea40*/  FMUL.FTZ R69, R2, R69 ;  /* 0x0000004502457220 */ /* 0x000fe20000410000 */
[C---:B------:R-:W-:Y:S04]  /*ea50*/  FMUL.FTZ R70, R0.reuse, R70 ;  /* 0x0000004600467220 */ /* 0x040fe80000410000 */
[----:B------:R-:W-:Y:S01]  /*ea60*/  MUFU.EX2 R241, R241 ;  /* 0x000000f100f17308 */ /* 0x000fe20000000800 */
[----:B------:R-:W-:Y:S01]  /*ea70*/  FMUL.FTZ R71, R0, R71 ;  /* 0x0000004700477220 */ /* 0x000fe20000410000 */
[C---:B------:R-:W-:Y:S01]  /*ea80*/  HMMA.16816.F32 R64, R136.reuse, R102, R64 ;  /* 0x000000668840723c */ /* 0x040fe20000001840 */
[----:B------:R-:W3:Y:S02]  /*ea90*/  LDSM.16.MT88.4 R100, [R189+0x10000] ;  /* 0x01000000bd64783b */ /* 0x000ee40000004200 */
[C---:B------:R-:W-:Y:S01]  /*eaa0*/  FMUL.FTZ R72, R2.reuse, R72 ;  /* 0x0000004802487220 */ /* 0x040fe20000410000 */
[----:B------:R-:W-:Y:S01]  /*eab0*/  FMUL.FTZ R73, R2, R73 ;  /* 0x0000004902497220 */ /* 0x000fe20000410000 */
[C---:B------:R-:W-:Y:S01]  /*eac0*/  FMUL.FTZ R74, R0.reuse, R74 ;  /* 0x0000004a004a7220 */ /* 0x040fe20000410000 */
[C---:B------:R-:W-:Y:S02]  /*ead0*/  HMMA.16816.F32 R68, R136.reuse, R108, R68 ;  /* 0x0000006c8844723c */ /* 0x040fe40000001844 */
[----:B------:R-:W4:Y:S03]  /*eae0*/  MUFU.EX2 R239, R239 ;  /* 0x000000ef00ef7308 */ /* 0x000f260000000800 */
[----:B------:R-:W-:Y:S01]  /*eaf0*/  FMUL.FTZ R75, R0, R75 ;  /* 0x0000004b004b7220 */ /* 0x000fe20000410000 */
[----:B------:R-:W-:Y:S01]  /*eb00*/  LOP3.LUT R128, R161, R162, R154, 0x96, !PT ;  /* 0x000000a2a1807212 */ /* 0x000fe200078e969a */
[C---:B------:R-:W-:Y:S01]  /*eb10*/  FMUL.FTZ R76, R2.reuse, R76 ;  /* 0x0000004c024c7220 */ /* 0x040fe20000410000 */
[----:B------:R-:W-:Y:S04]  /*eb20*/  FMUL.FTZ R77, R2, R77 ;  /* 0x0000004d024d7220 */ /* 0x000fe80000410000 */
[----:B------:R-:W-:Y:S01]  /*eb30*/  MUFU.EX2 R243, R243 ;  /* 0x000000f300f37308 */ /* 0x000fe20000000800 */
[----:B------:R-:W-:Y:S01]  /*eb40*/  IMAD.WIDE.U32 R128, R128, -0x2daee0ad, RZ ;  /* 0xd2511f5380807825 */ /* 0x000fe200078e00ff */
[C---:B------:R-:W-:Y:S03]  /*eb50*/  HMMA.16816.F32 R72, R136.reuse, R110, R72 ;  /* 0x0000006e8848723c */ /* 0x040fe60000001848 */
[----:B------:R-:W-:Y:S01]  /*eb60*/  FMUL.FTZ R78, R0, R78 ;  /* 0x0000004e004e7220 */ /* 0x000fe20000410000 */
[----:B------:R-:W-:Y:S01]  /*eb70*/  LOP3.LUT R105, R128, 0xffff, RZ, 0xc0, !PT ;  /* 0x0000ffff80697812 */ /* 0x000fe200078ec0ff */
[----:B------:R-:W-:Y:S01]  /*eb80*/  FMUL.FTZ R79, R0, R79 ;  /* 0x0000004f004f7220 */ /* 0x000fe20000410000 */
[--C-:B------:R-:W-:Y:S01]  /*eb90*/  SHF.R.U32.HI R104, RZ, 0x10, R128.reuse ;  /* 0x00000010ff687819 */ /* 0x100fe20000011680 */
[----:B------:R-:W-:Y:S01]  /*eba0*/  FMUL.FTZ R80, R2, R80 ;  /* 0x0000005002507220 */ /* 0x000fe20000410000 */
[----:B------:R-:W-:Y:S01]  /*ebb0*/  LOP3.LUT R110, R128, 0xff, RZ, 0xc0, !PT ;  /* 0x000000ff806e7812 */ /* 0x000fe200078ec0ff */
[----:B------:R-:W5:Y:S02]  /*ebc0*/  MUFU.EX2 R248, R248 ;  /* 0x000000f800f87308 */ /* 0x000f640000000800 */
[----:B------:R-:W-:Y:S01]  /*ebd0*/  SHF.R.U32.HI R116, RZ, 0x18, R128 ;  /* 0x00000018ff747819 */ /* 0x000fe20000011680 */
[C---:B--2---:R-:W-:Y:S03]  /*ebe0*/  HMMA.16816.F32 R76, R136.reuse, R112, R76 ;  /* 0x00000070884c723c */ /* 0x044fe6000000184c */
[----:B------:R-:W-:Y:S01]  /*ebf0*/  SHF.R.U32.HI R105, RZ, 0x8, R105 ;  /* 0x00000008ff697819 */ /* 0x000fe20000011669 */
[----:B------:R-:W-:Y:S01]  /*ec00*/  FMUL.FTZ R81, R2, R81 ;  /* 0x0000005102517220 */ /* 0x000fe20000410000 */
[----:B------:R-:W-:Y:S01]  /*ec10*/  LOP3.LUT R128, R129, R158, R156, 0x96, !PT ;  /* 0x0000009e81807212 */ /* 0x000fe200078e969c */
[----:B------:R-:W-:Y:S01]  /*ec20*/  FMUL.FTZ R82, R0, R82 ;  /* 0x0000005200527220 */ /* 0x000fe20000410000 */
[----:B------:R-:W-:Y:S01]  /*ec30*/  PRMT R110, R110, 0x5410, R105 ;  /* 0x000054106e6e7816 */ /* 0x000fe20000000069 */
[----:B------:R-:W-:Y:S01]  /*ec40*/  FMUL.FTZ R83, R0, R83 ;  /* 0x0000005300537220 */ /* 0x000fe20000410000 */
[----:B------:R-:W-:Y:S02]  /*ec50*/  MUFU.EX2 R240, R240 ;  /* 0x000000f000f07308 */ /* 0x000fe40000000800 */
[----:B------:R-:W-:Y:S01]  /*ec60*/  LOP3.LUT R105, R128, 0xffff, RZ, 0xc0, !PT ;  /* 0x0000ffff80697812 */ /* 0x000fe200078ec0ff */
[----:B------:R-:W-:Y:S01]  /*ec70*/  FMUL.FTZ R84, R2, R84 ;  /* 0x0000005402547220 */ /* 0x000fe20000410000 */
[----:B------:R-:W-:Y:S01]  /*ec80*/  LOP3.LUT R107, R104, 0xff, RZ, 0xc0, !PT ;  /* 0x000000ff686b7812 */ /* 0x000fe200078ec0ff */
[----:B------:R-:W-:Y:S01]  /*ec90*/  FMUL.FTZ R85, R2, R85 ;  /* 0x0000005502557220 */ /* 0x000fe20000410000 */
[C---:B------:R-:W-:Y:S01]  /*eca0*/  HMMA.16816.F32 R80, R136.reuse, R114, R80 ;  /* 0x000000728850723c */ /* 0x040fe20000001850 */
[----:B------:R-:W-:Y:S03]  /*ecb0*/  LDSM.16.MT88.4 R112, [R192+0xc800] ;  /* 0x00c80000c070783b */ /* 0x000fe60000004200 */
[----:B------:R-:W2:Y:S01]  /*ecc0*/  MUFU.EX2 R249, R249 ;  /* 0x000000f900f97308 */ /* 0x000ea20000000800 */
[----:B------:R-:W-:Y:S01]  /*ecd0*/  SHF.R.U32.HI R105, RZ, 0x8, R105 ;  /* 0x00000008ff697819 */ /* 0x000fe20000011669 */
[----:B------:R-:W-:Y:S01]  /*ece0*/  FMUL.FTZ R86, R0, R86 ;  /* 0x0000005600567220 */ /* 0x000fe20000410000 */
[----:B------:R-:W-:Y:S01]  /*ecf0*/  LOP3.LUT R108, R128, 0xff, RZ, 0xc0, !PT ;  /* 0x000000ff806c7812 */ /* 0x000fe200078ec0ff */
[----:B------:R-:W-:Y:S03]  /*ed00*/  FMUL.FTZ R87, R0, R87 ;  /* 0x0000005700577220 */ /* 0x000fe60000410000 */
[----:B------:R-:W-:Y:S01]  /*ed10*/  PRMT R116, R107, 0x5410, R116 ;  /* 0x000054106b747816 */ /* 0x000fe20000000074 */
[----:B------:R-:W-:Y:S02]  /*ed20*/  FMUL.FTZ R88, R2, R88 ;  /* 0x0000005802587220 */ /* 0x000fe40000410000 */
[----:B------:R-:W-:Y:S01]  /*ed30*/  MUFU.EX2 R236, R236 ;  /* 0x000000ec00ec7308 */ /* 0x000fe20000000800 */
[----:B------:R-:W-:Y:S01]  /*ed40*/  PRMT R108, R108, 0x5410, R105 ;  /* 0x000054106c6c7816 */ /* 0x000fe20000000069 */
[----:B------:R-:W-:Y:S01]  /*ed50*/  FMUL.FTZ R89, R2, R89 ;  /* 0x0000005902597220 */ /* 0x000fe20000410000 */
[C---:B---3--:R-:W-:Y:S01]  /*ed60*/  HMMA.16816.F32 R84, R136.reuse, R100, R84 ;  /* 0x000000648854723c */ /* 0x048fe20000001854 */
[----:B------:R-:W3:Y:S02]  /*ed70*/  LDSM.16.MT88.4 R104, [R188+0x10000] ;  /* 0x01000000bc68783b */ /* 0x000ee40000004200 */
[--C-:B------:R-:W-:Y:S01]  /*ed80*/  HSET2.LE.AND R111, R116, R219.reuse, PT ;  /* 0x000000db746f7233 */ /* 0x100fe20003803000 */
[C---:B------:R-:W-:Y:S01]  /*ed90*/  FMUL.FTZ R90, R0.reuse, R90 ;  /* 0x0000005a005a7220 */ /* 0x040fe20000410000 */
[--C-:B------:R-:W-:Y:S01]  /*eda0*/  SHF.R.U32.HI R109, RZ, 0x10, R128.reuse ;  /* 0x00000010ff6d7819 */ /* 0x100fe20000011680 */
[----:B------:R-:W-:Y:S01]  /*edb0*/  FMUL.FTZ R91, R0, R91 ;  /* 0x0000005b005b7220 */ /* 0x000fe20000410000 */
[----:B------:R-:W-:Y:S01]  /*edc0*/  SHF.R.U32.HI R128, RZ, 0x18, R128 ;  /* 0x00000018ff807819 */ /* 0x000fe20000011680 */
[C---:B------:R-:W-:Y:S01]  /*edd0*/  FMUL.FTZ R92, R2.reuse, R92 ;  /* 0x0000005c025c7220 */ /* 0x040fe20000410000 */
[----:B------:R-:W4:Y:S01]  /*ede0*/  LDSM.16.MT88.4 R116, [R190+0xc800] ;  /* 0x00c80000be74783b */ /* 0x000f220000004200 */
[----:B------:R-:W2:Y:S01]  /*edf0*/  MUFU.EX2 R251, R251 ;  /* 0x000000fb00fb7308 */ /* 0x000ea20000000800 */
[----:B------:R-:W-:Y:S01]  /*ee00*/  LOP3.LUT R109, R109, 0xff, RZ, 0xc0, !PT ;  /* 0x000000ff6d6d7812 */ /* 0x000fe200078ec0ff */
[----:B------:R-:W-:Y:S01]  /*ee10*/  FMUL.FTZ R93, R2, R93 ;  /* 0x0000005d025d7220 */ /* 0x000fe20000410000 */
[C---:B------:R-:W-:Y:S03]  /*ee20*/  HMMA.16816.F32 R88, R136.reuse, R102, R88 ;  /* 0x000000668858723c */ /* 0x040fe60000001858 */
[C---:B------:R-:W-:Y:S01]  /*ee30*/  FMUL.FTZ R94, R0.reuse, R94 ;  /* 0x0000005e005e7220 */ /* 0x040fe20000410000 */
[----:B------:R-:W-:Y:S01]  /*ee40*/  FMUL.FTZ R95, R0, R95 ;  /* 0x0000005f005f7220 */ /* 0x000fe20000410000 */
[----:B------:R-:W-:Y:S01]  /*ee50*/  PRMT R128, R109, 0x5410, R128 ;  /* 0x000054106d807816 */ /* 0x000fe20000000080 */
[C---:B------:R-:W-:Y:S01]  /*ee60*/  FMUL.FTZ R96, R2.reuse, R96 ;  /* 0x0000006002607220 */ /* 0x040fe20000410000 */
[--C-:B------:R-:W-:Y:S01]  /*ee70*/  HSET2.LE.AND R110, R110, R219.reuse, PT ;  /* 0x000000db6e6e7233 */ /* 0x100fe20003803000 */
[----:B------:R-:W-:Y:S01]  /*ee80*/  FMUL.FTZ R97, R2, R97 ;  /* 0x0000006102617220 */ /* 0x000fe20000410000 */
[----:B------:R-:W2:Y:S02]  /*ee90*/  MUFU.EX2 R226, R226 ;  /* 0x000000e200e27308 */ /* 0x000ea40000000800 */
[----:B-1----:R-:W-:Y:S01]  /*eea0*/  F2FP.F16.F32.PACK_AB R109, R173, R168 ;  /* 0x000000a8ad6d723e */ /* 0x002fe200000000ff */
[C---:B------:R-:W-:Y:S01]  /*eeb0*/  FMUL.FTZ R98, R0.reuse, R98 ;  /* 0x0000006200627220 */ /* 0x040fe20000410000 */
[----:B------:R-:W-:Y:S01]  /*eec0*/  FMUL.FTZ R99, R0, R99 ;  /* 0x0000006300637220 */ /* 0x000fe20000410000 */
[----:B------:R-:W-:Y:S01]  /*eed0*/  F2FP.F16.F32.PACK_AB R100, R170, R175 ;  /* 0x000000afaa64723e */ /* 0x000fe200000000ff */
[----:B------:R-:W-:Y:S01]  /*eee0*/  FFMA.FTZ R171, R2, R227, R171 ;  /* 0x000000e302ab7223 */ /* 0x000fe200000100ab */
[----:B------:R-:W-:Y:S03]  /*eef0*/  LOP3.LUT R110, R110, R109, RZ, 0xc0, !PT ;  /* 0x0000006d6e6e7212 */ /* 0x000fe600078ec0ff */
[----:B------:R-:W1:Y:S01]  /*ef00*/  MUFU.EX2 R234, R234 ;  /* 0x000000ea00ea7308 */ /* 0x000e620000000800 */
[----:B------:R-:W-:Y:S01]  /*ef10*/  F2FP.F16.F32.PACK_AB R101, R172, R235 ;  /* 0x000000ebac65723e */ /* 0x000fe200000000ff */
[----:B------:R-:W-:Y:S01]  /*ef20*/  FFMA.FTZ R169, R0, R225, R169 ;  /* 0x000000e100a97223 */ /* 0x000fe200000100a9 */
[----:B------:R-:W-:Y:S01]  /*ef30*/  LOP3.LUT R111, R111, R100, RZ, 0xc0, !PT ;  /* 0x000000646f6f7212 */ /* 0x000fe200078ec0ff */
[----:B------:R-:W-:Y:S01]  /*ef40*/  FADD.FTZ R166, R166, R171 ;  /* 0x000000aba6a67221 */ /* 0x000fe20000010000 */
[--C-:B------:R-:W-:Y:S01]  /*ef50*/  HSET2.LE.AND R108, R108, R219.reuse, PT ;  /* 0x000000db6c6c7233 */ /* 0x100fe20003803000 */
[----:B------:R-:W-:Y:S01]  /*ef60*/  FADD.FTZ R0, R167, R169 ;  /* 0x000000a9a7007221 */ /* 0x000fe20000010000 */
[--C-:B------:R-:W-:Y:S01]  /*ef70*/  HSET2.LE.AND R109, R128, R219.reuse, PT ;  /* 0x000000db806d7233 */ /* 0x100fe20003803000 */
[----:B------:R-:W-:Y:S01]  /*ef80*/  FADD.FTZ R165, R165, R166 ;  /* 0x000000a6a5a57221 */ /* 0x000fe20000010000 */
[----:B------:R-:W-:Y:S01]  /*ef90*/  F2FP.F16.F32.PACK_AB R128, R237, R174 ;  /* 0x000000aeed80723e */ /* 0x000fe200000000ff */
[----:B------:R-:W-:Y:S01]  /*efa0*/  FADD.FTZ R135, R135, R0 ;  /* 0x0000000087877221 */ /* 0x000fe20000010000 */
[C---:B---3--:R-:W-:Y:S03]  /*efb0*/  HMMA.16816.F32 R92, R136.reuse, R104, R92 ;  /* 0x00000068885c723c */ /* 0x048fe6000000185c */
[----:B------:R-:W-:Y:S01]  /*efc0*/  LOP3.LUT R108, R108, R101, RZ, 0xc0, !PT ;  /* 0x000000656c6c7212 */ /* 0x000fe200078ec0ff */
[----:B------:R-:W-:Y:S01]  /*efd0*/  FADD.FTZ R164, R164, R165 ;  /* 0x000000a5a4a47221 */ /* 0x000fe20000010000 */
[----:B------:R-:W-:Y:S01]  /*efe0*/  LOP3.LUT R109, R109, R128, RZ, 0xc0, !PT ;  /* 0x000000806d6d7212 */ /* 0x000fe200078ec0ff */
[----:B------:R-:W-:Y:S01]  /*eff0*/  HMMA.16816.F32 R96, R136, R106, R96 ;  /* 0x0000006a8860723c */ /* 0x000fe20000001860 */
[----:B------:R-:W3:Y:S04]  /*f000*/  LDSM.16.MT88.4 R100, [R192+0xe800] ;  /* 0x00e80000c064783b */ /* 0x000ee80000004200 */
[----:B------:R-:W-:Y:S01]  /*f010*/  MOV R2, R3 ;  /* 0x0000000300027202 */ /* 0x000fe20000000f00 */
[C---:B------:R-:W-:Y:S03]  /*f020*/  HMMA.16816.F32 R4, R108.reuse, R112, R4 ;  /* 0x000000706c04723c */ /* 0x040fe60000001804 */
[----:B------:R-:W5:Y:S02]  /*f030*/  LDSM.16.MT88.4 R104, [R190+0xe800] ;  /* 0x00e80000be68783b */ /* 0x000f640000004200 */
[----:B------:R-:W-:Y:S01]  /*f040*/  FADD.FTZ R135, R134, R135 ;  /* 0x0000008786877221 */ /* 0x000fe20000010000 */
[C---:B------:R-:W-:Y:S05]  /*f050*/  HMMA.16816.F32 R8, R108.reuse, R114, R8 ;  /* 0x000000726c08723c */ /* 0x040fea0000001808 */
[----:B------:R-:W2:Y:S01]  /*f060*/  LDSM.16.MT88.4 R112, [R189+0xe800] ;  /* 0x00e80000bd70783b */ /* 0x000ea20000004200 */
[C---:B----4-:R-:W-:Y:S05]  /*f070*/  HMMA.16816.F32 R12, R108.reuse, R116, R12 ;  /* 0x000000746c0c723c */ /* 0x050fea000000180c */
[----:B------:R-:W-:Y:S01]  /*f080*/  FADD.FTZ R235, R235, R164 ;  /* 0x000000a4ebeb7221 */ /* 0x000fe20000010000 */
[C---:B------:R-:W-:Y:S01]  /*f090*/  HMMA.16816.F32 R16, R108.reuse, R118, R16 ;  /* 0x000000766c10723c */ /* 0x040fe20000001810 */
[----:B------:R-:W4:Y:S04]  /*f0a0*/  LDSM.16.MT88.4 R116, [R188+0xe800] ;  /* 0x00e80000bc74783b */ /* 0x000f280000004200 */
[----:B------:R-:W-:Y:S01]  /*f0b0*/  FADD.FTZ R174, R174, R135 ;  /* 0x00000087aeae7221 */ /* 0x000fe20000010000 */
[C---:B------:R-:W-:Y:S03]  /*f0c0*/  HMMA.16816.F32 R20, R108.reuse, R120, R20 ;  /* 0x000000786c14723c */ /* 0x040fe60000001814 */
[----:B------:R-:W-:Y:S02]  /*f0d0*/  LDSM.16.MT88.4 R128, [R188+0xd000] ;  /* 0x00d00000bc80783b */ /* 0x000fe40000004200 */
[----:B------:R-:W-:Y:S01]  /*f0e0*/  FADD.FTZ R235, R172, R235 ;  /* 0x000000ebaceb7221 */ /* 0x000fe20000010000 */
[C---:B------:R-:W-:Y:S05]  /*f0f0*/  HMMA.16816.F32 R24, R108.reuse, R122, R24 ;  /* 0x0000007a6c18723c */ /* 0x040fea0000001818 */
[----:B------:R-:W-:Y:S01]  /*f100*/  LOP3.LUT R120, R231, UR9, R221, 0x96, !PT ;  /* 0x00000009e7787c12 */ /* 0x000fe2000f8e96dd */
[C---:B------:R-:W-:Y:S05]  /*f110*/  HMMA.16816.F32 R28, R108.reuse, R124, R28 ;  /* 0x0000007c6c1c723c */ /* 0x040fea000000181c */
[----:B------:R-:W-:Y:S01]  /*f120*/  FADD.FTZ R174, R237, R174 ;  /* 0x000000aeedae7221 */ /* 0x000fe20000010000 */
[C---:B------:R-:W-:Y:S05]  /*f130*/  HMMA.16816.F32 R32, R108.reuse, R126, R32 ;  /* 0x0000007e6c20723c */ /* 0x040fea0000001820 */
[----:B------:R-:W-:Y:S01]  /*f140*/  IMAD.WIDE.U32 R124, R120, -0x326172a9, RZ ;  /* 0xcd9e8d57787c7825 */ /* 0x000fe200078e00ff */
[C---:B---3--:R-:W-:Y:S01]  /*f150*/  HMMA.16816.F32 R36, R108.reuse, R100, R36 ;  /* 0x000000646c24723c */ /* 0x048fe20000001824 */
[----:B------:R-:W3:Y:S04]  /*f160*/  LDSM.16.MT88.4 R120, [R192+0x10800] ;  /* 0x01080000c078783b */ /* 0x000ee80000004200 */
[----:B------:R-:W-:Y:S01]  /*f170*/  LOP3.LUT R157, R125, R228, R157, 0x96, !PT ;  /* 0x000000e47d9d7212 */ /* 0x000fe200078e969d */
[C---:B------:R-:W-:Y:S03]  /*f180*/  HMMA.16816.F32 R40, R108.reuse, R102, R40 ;  /* 0x000000666c28723c */ /* 0x040fe60000001828 */
[----:B------:R-:W1:Y:S02]  /*f190*/  LDSM.16.MT88.4 R100, [R190+0x10800] ;  /* 0x01080000be64783b */ /* 0x000e640000004200 */
[----:B------:R-:W-:Y:S01]  /*f1a0*/  LOP3.LUT R124, R147, R124, R151, 0x96, !PT ;  /* 0x0000007c937c7212 */ /* 0x000fe200078e9697 */
[C---:B-----5:R-:W-:Y:S05]  /*f1b0*/  HMMA.16816.F32 R44, R108.reuse, R104, R44 ;  /* 0x000000686c2c723c */ /* 0x060fea000000182c */
[----:B------:R-:W-:Y:S01]  /*f1c0*/  IMAD.WIDE.U32 R158, R157, -0x2daee0ad, RZ ;  /* 0xd2511f539d9e7825 */ /* 0x000fe200078e00ff */
[C---:B------:R-:W-:Y:S01]  /*f1d0*/  HMMA.16816.F32 R48, R108.reuse, R106, R48 ;  /* 0x0000006a6c30723c */ /* 0x040fe20000001830 */
[----:B------:R-:W5:Y:S04]  /*f1e0*/  LDSM.16.MT88.4 R104, [R189+0x10800] ;  /* 0x01080000bd68783b */ /* 0x000f680000004200 */
[----:B------:R-:W-:Y:S01]  /*f1f0*/  IMAD.WIDE.U32 R124, R124, -0x2daee0ad, RZ ;  /* 0xd2511f537c7c7825 */ /* 0x000fe200078e00ff */
[C---:B--2---:R-:W-:Y:S05]  /*f200*/  HMMA.16816.F32 R52, R108.reuse, R112, R52 ;  /* 0x000000706c34723c */ /* 0x044fea0000001834 */
[----:B------:R-:W-:Y:S01]  /*f210*/  LOP3.LUT R149, R159, R222, R149, 0x96, !PT ;  /* 0x000000de9f957212 */ /* 0x000fe200078e9695 */
[C---:B------:R-:W-:Y:S05]  /*f220*/  HMMA.16816.F32 R56, R108.reuse, R114, R56 ;  /* 0x000000726c38723c */ /* 0x040fea0000001838 */
[----:B------:R-:W-:Y:S01]  /*f230*/  LOP3.LUT R158, R125, R158, R145, 0x96, !PT ;  /* 0x0000009e7d9e7212 */ /* 0x000fe200078e9691 */
[C---:B----4-:R-:W-:Y:S05]  /*f240*/  HMMA.16816.F32 R60, R108.reuse, R116, R60 ;  /* 0x000000746c3c723c */ /* 0x050fea000000183c */
[----:B------:R-:W-:Y:S01]  /*f250*/  IMAD.WIDE.U32 R160, R149, -0x326172a9, RZ ;  /* 0xcd9e8d5795a07825 */ /* 0x000fe200078e00ff */
[C---:B------:R-:W-:Y:S01]  /*f260*/  HMMA.16816.F32 R64, R108.reuse, R118, R64 ;  /* 0x000000766c40723c */ /* 0x040fe20000001840 */
[----:B------:R-:W-:Y:S04]  /*f270*/  LDSM.16.MT88.4 R116, [R192+0xd000] ;  /* 0x00d00000c074783b */ /* 0x000fe80000004200 */
[----:B------:R-:W-:Y:S01]  /*f280*/  IMAD.WIDE.U32 R158, R158, -0x326172a9, RZ ;  /* 0xcd9e8d579e9e7825 */ /* 0x000fe200078e00ff */
[C---:B---3--:R-:W-:Y:S05]  /*f290*/  HMMA.16816.F32 R68, R108.reuse, R120, R68 ;  /* 0x000000786c44723c */ /* 0x048fea0000001844 */
[----:B------:R-:W-:Y:S01]  /*f2a0*/  LOP3.LUT R144, R161, R146, R144, 0x96, !PT ;  /* 0x00000092a1907212 */ /* 0x000fe200078e9690 */
[C---:B------:R-:W-:Y:S01]  /*f2b0*/  HMMA.16816.F32 R72, R108.reuse, R122, R72 ;  /* 0x0000007a6c48723c */ /* 0x040fe20000001848 */
[----:B------:R-:W-:Y:S04]  /*f2c0*/  LDSM.16.MT88.4 R120, [R190+0xd000] ;  /* 0x00d00000be78783b */ /* 0x000fe80000004200 */
[----:B------:R-:W-:Y:S01]  /*f2d0*/  LOP3.LUT R160, R159, R160, R143, 0x96, !PT ;  /* 0x000000a09fa07212 */ /* 0x000fe200078e968f */
[C---:B-1----:R-:W-:Y:S05]  /*f2e0*/  HMMA.16816.F32 R76, R108.reuse, R100, R76 ;  /* 0x000000646c4c723c */ /* 0x042fea000000184c */
[----:B------:R-:W-:Y:S01]  /*f2f0*/  IMAD.WIDE.U32 R144, R144, -0x2daee0ad, RZ ;  /* 0xd2511f5390907825 */ /* 0x000fe200078e00ff */
[C---:B------:R-:W-:Y:S05]  /*f300*/  HMMA.16816.F32 R80, R108.reuse, R102, R80 ;  /* 0x000000666c50723c */ /* 0x040fea0000001850 */
[----:B------:R-:W-:Y:S01]  /*f310*/  IMAD.WIDE.U32 R160, R160, -0x2daee0ad, RZ ;  /* 0xd2511f53a0a07825 */ /* 0x000fe200078e00ff */
[C---:B-----5:R-:W-:Y:S05]  /*f320*/  HMMA.16816.F32 R84, R108.reuse, R104, R84 ;  /* 0x000000686c54723c */ /* 0x060fea0000001854 */
[----:B------:R-:W-:Y:S01]  /*f330*/  LOP3.LUT R136, R161, R144, R142, 0x96, !PT ;  /* 0x00000090a1887212 */ /* 0x000fe200078e968e */
[C---:B------:R-:W-:Y:S05]  /*f340*/  HMMA.16816.F32 R88, R108.reuse, R106, R88 ;  /* 0x0000006a6c58723c */ /* 0x040fea0000001858 */
[----:B------:R-:W-:Y:S01]  /*f350*/  IMAD.WIDE.U32 R136, R136, -0x326172a9, RZ ;  /* 0xcd9e8d5788887825 */ /* 0x000fe200078e00ff */
[----:B------:R-:W-:Y:S02]  /*f360*/  LOP3.LUT R162, R145, R124, R141, 0x96, !PT ;  /* 0x0000007c91a27212 */ /* 0x000fe400078e968d */
[----:B------:R-:W-:Y:S01]  /*f370*/  F2FP.F16.F32.PACK_AB R103, R239, R241 ;  /* 0x000000f1ef67723e */ /* 0x000fe200000000ff */
[----:B------:R-:W-:Y:S02]  /*f380*/  LDSM.16.MT88.4 R124, [R189+0xd000] ;  /* 0x00d00000bd7c783b */ /* 0x000fe40000004200 */
[----:B------:R-:W-:Y:S01]  /*f390*/  LOP3.LUT R115, R136, 0xffff, RZ, 0xc0, !PT ;  /* 0x0000ffff88737812 */ /* 0x000fe200078ec0ff */
[----:B------:R-:W-:Y:S01]  /*f3a0*/  IMAD.WIDE.U32 R162, R162, -0x326172a9, RZ ;  /* 0xcd9e8d57a2a27825 */ /* 0x000fe200078e00ff */
[--C-:B------:R-:W-:Y:S02]  /*f3b0*/  SHF.R.U32.HI R148, RZ, 0x10, R136.reuse ;  /* 0x00000010ff947819 */ /* 0x100fe40000011688 */
[----:B------:R-:W-:Y:S01]  /*f3c0*/  SHF.R.U32.HI R113, RZ, 0x18, R136 ;  /* 0x00000018ff717819 */ /* 0x000fe20000011688 */
[----:B------:R-:W-:Y:S01]  /*f3d0*/  FADD.FTZ R168, R168, R235 ;  /* 0x000000eba8a87221 */ /* 0x000fe20000010000 */
[----:B------:R-:W-:Y:S01]  /*f3e0*/  SHF.R.U32.HI R115, RZ, 0x8, R115 ;  /* 0x00000008ff737819 */ /* 0x000fe20000011673 */
[----:B------:R-:W-:Y:S01]  /*f3f0*/  LDSM.16.MT88.4 R144, [R189+0xf000] ;  /* 0x00f00000bd90783b */ /* 0x000fe20000004200 */
[----:B------:R-:W-:Y:S01]  /*f400*/  LOP3.LUT R150, R136, 0xff, RZ, 0xc0, !PT ;  /* 0x000000ff88967812 */ /* 0x000fe200078ec0ff */
[----:B------:R-:W-:Y:S01]  /*f410*/  FADD.FTZ R175, R175, R174 ;  /* 0x000000aeafaf7221 */ /* 0x000fe20000010000 */
[----:B------:R-:W-:Y:S01]  /*f420*/  LOP3.LUT R148, R148, 0xff, RZ, 0xc0, !PT ;  /* 0x000000ff94947812 */ /* 0x000fe200078ec0ff */
[----:B------:R-:W-:Y:S01]  /*f430*/  FADD.FTZ R168, R173, R168 ;  /* 0x000000a8ada87221 */ /* 0x000fe20000010000 */
[----:B------:R-:W-:Y:S01]  /*f440*/  PRMT R150, R150, 0x5410, R115 ;  /* 0x0000541096967816 */ /* 0x000fe20000000073 */
[----:B------:R-:W-:Y:S01]  /*f450*/  FADD.FTZ R170, R170, R175 ;  /* 0x000000afaaaa7221 */ /* 0x000fe20000010000 */
[----:B------:R-:W-:Y:S01]  /*f460*/  PRMT R148, R148, 0x5410, R113 ;  /* 0x0000541094947816 */ /* 0x000fe20000000071 */
[----:B------:R-:W-:Y:S01]  /*f470*/  FADD.FTZ R0, R241, R168 ;  /* 0x000000a8f1007221 */ /* 0x000fe20000010000 */
[----:B------:R-:W1:Y:S01]  /*f480*/  LDSM.16.MT88.4 R112, [R188+0x10800] ;  /* 0x01080000bc70783b */ /* 0x000e620000004200 */
[----:B------:R-:W-:Y:S02]  /*f490*/  LOP3.LUT R136, R137, R162, R140, 0x96, !PT ;  /* 0x000000a289887212 */ /* 0x000fe400078e968c */
[----:B------:R-:W-:Y:S01]  /*f4a0*/  F2FP.F16.F32.PACK_AB R102, R248, R243 ;  /* 0x000000f3f866723e */ /* 0x000fe200000000ff */
[----:B------:R-:W-:Y:S01]  /*f4b0*/  FADD.FTZ R243, R243, R170 ;  /* 0x000000aaf3f37221 */ /* 0x000fe20000010000 */
[C---:B------:R-:W-:Y:S01]  /*f4c0*/  LOP3.LUT R137, R136.reuse, 0xffff, RZ, 0xc0, !PT ;  /* 0x0000ffff88897812 */ /* 0x040fe200078ec0ff */
[----:B------:R-:W-:Y:S01]  /*f4d0*/  FADD.FTZ R0, R239, R0 ;  /* 0x00000000ef007221 */ /* 0x000fe20000010000 */
[--C-:B------:R-:W-:Y:S01]  /*f4e0*/  SHF.R.U32.HI R101, RZ, 0x10, R136.reuse ;  /* 0x00000010ff657819 */ /* 0x100fe20000011688 */
[----:B------:R-:W-:Y:S01]  /*f4f0*/  LDSM.16.MT88.4 R140, [R190+0xf000] ;  /* 0x00f00000be8c783b */ /* 0x000fe20000004200 */
[----:B------:R-:W-:Y:S01]  /*f500*/  LOP3.LUT R100, R136, 0xff, RZ, 0xc0, !PT ;  /* 0x000000ff88647812 */ /* 0x000fe200078ec0ff */
[----:B------:R-:W-:Y:S01]  /*f510*/  FADD.FTZ R248, R248, R243 ;  /* 0x000000f3f8f87221 */ /* 0x000fe20000010000 */
[----:B------:R-:W-:Y:S02]  /*f520*/  SHF.R.U32.HI R137, RZ, 0x8, R137 ;  /* 0x00000008ff897819 */ /* 0x000fe40000011689 */
[----:B------:R-:W-:Y:S02]  /*f530*/  SHF.R.U32.HI R136, RZ, 0x18, R136 ;  /* 0x00000018ff887819 */ /* 0x000fe40000011688 */
[----:B------:R-:W-:Y:S02]  /*f540*/  LOP3.LUT R101, R101, 0xff, RZ, 0xc0, !PT ;  /* 0x000000ff65657812 */ /* 0x000fe400078ec0ff */
[----:B------:R-:W-:Y:S02]  /*f550*/  PRMT R100, R100, 0x5410, R137 ;  /* 0x0000541064647816 */ /* 0x000fe40000000089 */
[----:B------:R-:W-:Y:S02]  /*f560*/  PRMT R136, R101, 0x5410, R136 ;  /* 0x0000541065887816 */ /* 0x000fe40000000088 */
[C---:B------:R-:W-:Y:S01]  /*f570*/  F2FP.F16.F32.PACK_AB R105, R246.reuse, R245 ;  /* 0x000000f5f669723e */ /* 0x040fe200000000ff */
[----:B------:R-:W-:Y:S01]  /*f580*/  FADD.FTZ R245, R245, R0 ;  /* 0x00000000f5f57221 */ /* 0x000fe20000010000 */
[--C-:B------:R-:W-:Y:S02]  /*f590*/  HSET2.LE.AND R100, R100, R219.reuse, PT ;  /* 0x000000db64647233 */ /* 0x100fe40003803000 */
[--C-:B------:R-:W-:Y:S01]  /*f5a0*/  HSET2.LE.AND R101, R136, R219.reuse, PT ;  /* 0x000000db88657233 */ /* 0x100fe20003803000 */
[----:B------:R-:W-:Y:S01]  /*f5b0*/  FADD.FTZ R245, R246, R245 ;  /* 0x000000f5f6f57221 */ /* 0x000fe20000010000 */
[----:B------:R-:W2:Y:S01]  /*f5c0*/  LDSM.16.MT88.4 R136, [R192+0xf000] ;  /* 0x00f00000c088783b */ /* 0x000ea20000004200 */
[----:B------:R-:W-:Y:S02]  /*f5d0*/  LOP3.LUT R100, R100, R103, RZ, 0xc0, !PT ;  /* 0x0000006764647212 */ /* 0x000fe400078ec0ff */
[----:B------:R-:W-:Y:S02]  /*f5e0*/  LOP3.LUT R101, R101, R102, RZ, 0xc0, !PT ;  /* 0x0000006665657212 */ /* 0x000fe400078ec0ff */
[--C-:B------:R-:W-:Y:S02]  /*f5f0*/  HSET2.LE.AND R102, R150, R219.reuse, PT ;  /* 0x000000db96667233 */ /* 0x100fe40003803000 */
[--C-:B------:R-:W-:Y:S02]  /*f600*/  HSET2.LE.AND R103, R148, R219.reuse, PT ;  /* 0x000000db94677233 */ /* 0x100fe40003803000 */
[----:B------:R-:W3:Y:S01]  /*f610*/  LDSM.16.MT88.4 R148, [R188+0xf000] ;  /* 0x00f00000bc94783b */ /* 0x000ee20000004200 */
[----:B------:R-:W-:Y:S01]  /*f620*/  F2FP.F16.F32.PACK_AB R104, R242, R247 ;  /* 0x000000f7f268723e */ /* 0x000fe200000000ff */
[----:B------:R-:W-:Y:S01]  /*f630*/  FADD.FTZ R247, R247, R248 ;  /* 0x000000f8f7f77221 */ /* 0x000fe20000010000 */
[----:B------:R-:W-:Y:S01]  /*f640*/  LOP3.LUT R102, R102, R105, RZ, 0xc0, !PT ;  /* 0x0000006966667212 */ /* 0x000fe200078ec0ff */
[C---:B-1----:R-:W-:Y:S03]  /*f650*/  HMMA.16816.F32 R92, R108.reuse, R112, R92 ;  /* 0x000000706c5c723c */ /* 0x042fe6000000185c */
[----:B------:R-:W-:Y:S01]  /*f660*/  LOP3.LUT R103, R103, R104, RZ, 0xc0, !PT ;  /* 0x0000006867677212 */ /* 0x000fe200078ec0ff */
[----:B------:R-:W-:Y:S01]  /*f670*/  FADD.FTZ R247, R242, R247 ;  /* 0x000000f7f2f77221 */ /* 0x000fe20000010000 */
[----:B------:R-:W1:Y:S01]  /*f680*/  LDSM.16.MT88.4 R104, [R192+0x11000] ;  /* 0x01100000c068783b */ /* 0x000e620000004200 */
[----:B------:R-:W-:Y:S05]  /*f690*/  HMMA.16816.F32 R96, R108, R114, R96 ;  /* 0x000000726c60723c */ /* 0x000fea0000001860 */
[----:B------:R-:W-:Y:S01]  /*f6a0*/  LOP3.LUT R154, R163, R158, R154, 0x96, !PT ;  /* 0x0000009ea39a7212 */ /* 0x000fe200078e969a */
[C---:B------:R-:W-:Y:S01]  /*f6b0*/  HMMA.16816.F32 R4, R100.reuse, R116, R4 ;  /* 0x000000746404723c */ /* 0x040fe20000001804 */
[----:B------:R-:W4:Y:S04]  /*f6c0*/  LDSM.16.MT88.4 R108, [R190+0x11000] ;  /* 0x01100000be6c783b */ /* 0x000f280000004200 */
[----:B------:R-:W-:Y:S01]  /*f6d0*/  MOV R0, R132 ;  /* 0x0000008400007202 */ /* 0x000fe20000000f00 */
[C---:B------:R-:W-:Y:S03]  /*f6e0*/  HMMA.16816.F32 R8, R100.reuse, R118, R8 ;  /* 0x000000766408723c */ /* 0x040fe60000001808 */
[----:B------:R-:W5:Y:S03]  /*f6f0*/  LDSM.16.MT88.4 R112, [R189+0x11000] ;  /* 0x01100000bd70783b */ /* 0x000f660000004200 */
[C---:B------:R-:W-:Y:S05]  /*f700*/  HMMA.16816.F32 R12, R100.reuse, R120, R12 ;  /* 0x00000078640c723c */ /* 0x040fea000000180c */
[----:B------:R-:W-:Y:S01]  /*f710*/  LDSM.16.MT88.4 R116, [R190+0xd800] ;  /* 0x00d80000be74783b */ /* 0x000fe20000004200 */
[C---:B------:R-:W-:Y:S06]  /*f720*/  HMMA.16816.F32 R16, R100.reuse, R122, R16 ;  /* 0x0000007a6410723c */ /* 0x040fec0000001810 */
[C---:B------:R-:W-:Y:S06]  /*f730*/  HMMA.16816.F32 R20, R100.reuse, R124, R20 ;  /* 0x0000007c6414723c */ /* 0x040fec0000001814 */
[C---:B------:R-:W-:Y:S01]  /*f740*/  HMMA.16816.F32 R24, R100.reuse, R126, R24 ;  /* 0x0000007e6418723c */ /* 0x040fe20000001818 */
[----:B------:R-:W-:Y:S05]  /*f750*/  LDSM.16.MT88.4 R124, [R192+0xd800] ;  /* 0x00d80000c07c783b */ /* 0x000fea0000004200 */
[C---:B------:R-:W-:Y:S06]  /*f760*/  HMMA.16816.F32 R28, R100.reuse, R128, R28 ;  /* 0x00000080641c723c */ /* 0x040fec000000181c */
[C---:B------:R-:W-:Y:S06]  /*f770*/  HMMA.16816.F32 R32, R100.reuse, R130, R32 ;  /* 0x000000826420723c */ /* 0x040fec0000001820 */
[C---:B--2---:R-:W-:Y:S06]  /*f780*/  HMMA.16816.F32 R36, R100.reuse, R136, R36 ;  /* 0x000000886424723c */ /* 0x044fec0000001824 */
[C---:B------:R-:W-:Y:S06]  /*f790*/  HMMA.16816.F32 R40, R100.reuse, R138, R40 ;  /* 0x0000008a6428723c */ /* 0x040fec0000001828 */
        /* <DEDUP_REMOVED lines=8> */
[----:B------:R-:W-:Y:S05]  /*f820*/  LDSM.16.MT88.4 R148, [R190+0xf800] ;  /* 0x00f80000be94783b */ /* 0x000fea0000004200 */
[C---:B-1----:R-:W-:Y:S06]  /*f830*/  HMMA.16816.F32 R68, R100.reuse, R104, R68 ;  /* 0x000000686444723c */ /* 0x042fec0000001844 */
[C---:B------:R-:W-:Y:S01]  /*f840*/  HMMA.16816.F32 R72, R100.reuse, R106, R72 ;  /* 0x0000006a6448723c */ /* 0x040fe20000001848 */
[----:B------:R-:W1:Y:S05]  /*f850*/  LDSM.16.MT88.4 R104, [R188+0x11000] ;  /* 0x01100000bc68783b */ /* 0x000e6a0000004200 */
[C---:B----4-:R-:W-:Y:S06]  /*f860*/  HMMA.16816.F32 R76, R100.reuse, R108, R76 ;  /* 0x0000006c644c723c */ /* 0x050fec000000184c */
[C---:B------:R-:W-:Y:S05]  /*f870*/  HMMA.16816.F32 R80, R100.reuse, R110, R80 ;  /* 0x0000006e6450723c */ /* 0x040fea0000001850 */
[----:B------:R-:W-:Y:S01]  /*f880*/  IMAD.WIDE.U32 R108, R154, -0x2daee0ad, RZ ;  /* 0xd2511f539a6c7825 */ /* 0x000fe200078e00ff */
[C---:B-----5:R-:W-:Y:S01]  /*f890*/  HMMA.16816.F32 R84, R100.reuse, R112, R84 ;  /* 0x000000706454723c */ /* 0x060fe20000001854 */
[----:B------:R-:W-:Y:S04]  /*f8a0*/  LDSM.16.MT88.4 R152, [R189+0xf800] ;  /* 0x00f80000bd98783b */ /* 0x000fe80000004200 */
[----:B------:R-:W-:Y:S01]  /*f8b0*/  LOP3.LUT R156, R109, R160, R156, 0x96, !PT ;  /* 0x000000a06d9c7212 */ /* 0x000fe200078e969c */
[C---:B------:R-:W-:Y:S03]  /*f8c0*/  HMMA.16816.F32 R88, R100.reuse, R114, R88 ;  /* 0x000000726458723c */ /* 0x040fe60000001858 */
[----:B------:R-:W-:Y:S02]  /*f8d0*/  LDSM.16.MT88.4 R160, [R192+0x11800] ;  /* 0x01180000c0a0783b */ /* 0x000fe40000004200 */
[----:B------:R-:W-:Y:S02]  /*f8e0*/  LOP3.LUT R110, R108, 0xffff, RZ, 0xc0, !PT ;  /* 0x0000ffff6c6e7812 */ /* 0x000fe400078ec0ff */
[----:B------:R-:W-:Y:S04]  /*f8f0*/  SHF.R.U32.HI R121, RZ, 0x10, R108 ;  /* 0x00000010ff797819 */ /* 0x000fe8000001166c */
[----:B------:R-:W-:Y:S02]  /*f900*/  LOP3.LUT R115, R156, 0xffff, RZ, 0xc0, !PT ;  /* 0x0000ffff9c737812 */ /* 0x000fe400078ec0ff */
[----:B------:R-:W-:Y:S02]  /*f910*/  SHF.R.U32.HI R113, RZ, 0x10, R156 ;  /* 0x00000010ff717819 */ /* 0x000fe4000001169c */
[----:B------:R-:W-:Y:S01]  /*f920*/  LOP3.LUT R138, R108, 0xff, RZ, 0xc0, !PT ;  /* 0x000000ff6c8a7812 */ /* 0x000fe200078ec0ff */
[C---:B-1----:R-:W-:Y:S03]  /*f930*/  HMMA.16816.F32 R92, R100.reuse, R104, R92 ;  /* 0x00000068645c723c */ /* 0x042fe6000000185c */
[----:B------:R-:W-:Y:S02]  /*f940*/  SHF.R.U32.HI R109, RZ, 0x8, R110 ;  /* 0x00000008ff6d7819 */ /* 0x000fe4000001166e */
[----:B------:R-:W-:Y:S01]  /*f950*/  SHF.R.U32.HI R112, RZ, 0x18, R108 ;  /* 0x00000018ff707819 */ /* 0x000fe2000001166c */
[----:B------:R-:W-:Y:S05]  /*f960*/  HMMA.16816.F32 R96, R100, R106, R96 ;  /* 0x0000006a6460723c */ /* 0x000fea0000001860 */
[----:B------:R-:W-:Y:S02]  /*f970*/  LOP3.LUT R121, R121, 0xff, RZ, 0xc0, !PT ;  /* 0x000000ff79797812 */ /* 0x000fe400078ec0ff */
[----:B------:R-:W-:Y:S04]  /*f980*/  LOP3.LUT R136, R156, 0xff, RZ, 0xc0, !PT ;  /* 0x000000ff9c887812 */ /* 0x000fe800078ec0ff */
[----:B------:R-:W-:Y:S02]  /*f990*/  SHF.R.U32.HI R156, RZ, 0x18, R156 ;  /* 0x00000018ff9c7819 */ /* 0x000fe4000001169c */
[----:B------:R-:W-:Y:S02]  /*f9a0*/  LOP3.LUT R113, R113, 0xff, RZ, 0xc0, !PT ;  /* 0x000000ff71717812 */ /* 0x000fe400078ec0ff */
[----:B------:R-:W-:Y:S02]  /*f9b0*/  SHF.R.U32.HI R115, RZ, 0x8, R115 ;  /* 0x00000008ff737819 */ /* 0x000fe40000011673 */
[----:B------:R-:W-:Y:S02]  /*f9c0*/  PRMT R138, R138, 0x5410, R109 ;  /* 0x000054108a8a7816 */ /* 0x000fe4000000006d */
[----:B------:R-:W-:Y:S01]  /*f9d0*/  PRMT R114, R121, 0x5410, R112 ;  /* 0x0000541079727816 */ /* 0x000fe20000000070 */
[----:B------:R-:W1:Y:S01]  /*f9e0*/  LDSM.16.MT88.4 R108, [R189+0xd800] ;  /* 0x00d80000bd6c783b */ /* 0x000e620000004200 */
[----:B------:R-:W-:Y:S02]  /*f9f0*/  PRMT R112, R113, 0x5410, R156 ;  /* 0x0000541071707816 */ /* 0x000fe4000000009c */
[----:B------:R-:W-:Y:S02]  /*fa00*/  PRMT R136, R136, 0x5410, R115 ;  /* 0x0000541088887816 */ /* 0x000fe40000000073 */
[--C-:B------:R-:W-:Y:S02]  /*fa10*/  HSET2.LE.AND R138, R138, R219.reuse, PT ;  /* 0x000000db8a8a7233 */ /* 0x100fe40003803000 */
[--C-:B------:R-:W-:Y:S01]  /*fa20*/  HSET2.LE.AND R139, R114, R219.reuse, PT ;  /* 0x000000db728b7233 */ /* 0x100fe20003803000 */
[----:B------:R-:W2:Y:S01]  /*fa30*/  LDSM.16.MT88.4 R156, [R188+0xf800] ;  /* 0x00f80000bc9c783b */ /* 0x000ea20000004200 */
[--C-:B------:R-:W-:Y:S02]  /*fa40*/  HSET2.LE.AND R136, R136, R219.reuse, PT ;  /* 0x000000db88887233 */ /* 0x100fe40003803000 */
[----:B------:R-:W-:Y:S02]  /*fa50*/  HSET2.LE.AND R137, R112, R219, PT ;  /* 0x000000db70897233 */ /* 0x000fe40003803000 */
[----:B------:R-:W-:Y:S01]  /*fa60*/  F2FP.F16.F32.PACK_AB R113, R249, R240 ;  /* 0x000000f0f971723e */ /* 0x000fe200000000ff */
[----:B------:R-:W-:Y:S01]  /*fa70*/  FADD.FTZ R240, R240, R245 ;  /* 0x000000f5f0f07221 */ /* 0x000fe20000010000 */
[----:B------:R-:W-:Y:S01]  /*fa80*/  F2FP.F16.F32.PACK_AB R112, R251, R236 ;  /* 0x000000ecfb70723e */ /* 0x000fe200000000ff */
[----:B------:R-:W-:Y:S01]  /*fa90*/  FADD.FTZ R236, R236, R247 ;  /* 0x000000f7ecec7221 */ /* 0x000fe20000010000 */
[----:B------:R-:W-:Y:S01]  /*faa0*/  F2FP.F16.F32.PACK_AB R105, R224, R226 ;  /* 0x000000e2e069723e */ /* 0x000fe200000000ff */
[----:B------:R-:W-:Y:S01]  /*fab0*/  FADD.FTZ R249, R249, R240 ;  /* 0x000000f0f9f97221 */ /* 0x000fe20000010000 */
[----:B------:R-:W-:Y:S01]  /*fac0*/  F2FP.F16.F32.PACK_AB R104, R133, R234 ;  /* 0x000000ea8568723e */ /* 0x000fe200000000ff */
[----:B------:R-:W-:Y:S01]  /*fad0*/  FADD.FTZ R251, R251, R236 ;  /* 0x000000ecfbfb7221 */ /* 0x000fe20000010000 */
[----:B------:R-:W-:Y:S01]  /*fae0*/  LOP3.LUT R136, R136, R113, RZ, 0xc0, !PT ;  /* 0x0000007188887212 */ /* 0x000fe200078ec0ff */
[----:B------:R-:W-:Y:S01]  /*faf0*/  FADD.FTZ R249, R226, R249 ;  /* 0x000000f9e2f97221 */ /* 0x000fe20000010000 */
[----:B------:R-:W-:Y:S01]  /*fb00*/  LOP3.LUT R137, R137, R112, RZ, 0xc0, !PT ;  /* 0x0000007089897212 */ /* 0x000fe200078ec0ff */
[----:B------:R-:W-:Y:S01]  /*fb10*/  FADD.FTZ R234, R234, R251 ;  /* 0x000000fbeaea7221 */ /* 0x000fe20000010000 */
[----:B------:R-:W-:Y:S01]  /*fb20*/  LOP3.LUT R138, R138, R105, RZ, 0xc0, !PT ;  /* 0x000000698a8a7212 */ /* 0x000fe200078ec0ff */
[----:B------:R-:W-:Y:S01]  /*fb30*/  FADD.FTZ R227, R224, R249 ;  /* 0x000000f9e0e37221 */ /* 0x000fe20000010000 */
[----:B------:R-:W-:Y:S01]  /*fb40*/  LOP3.LUT R139, R139, R104, RZ, 0xc0, !PT ;  /* 0x000000688b8b7212 */ /* 0x000fe200078ec0ff */
[----:B------:R-:W-:Y:S06]  /*fb50*/  FADD.FTZ R225, R133, R234 ;  /* 0x000000ea85e17221 */ /* 0x000fec0000010000 */
[C---:B------:R-:W-:Y:S01]  /*fb60*/  HMMA.16816.F32 R128, R136.reuse, R124, R4 ;  /* 0x0000007c8880723c */ /* 0x040fe20000001804 */
[----:B------:R-:W3:Y:S05]  /*fb70*/  LDSM.16.MT88.4 R4, [R190+0x11800] ;  /* 0x01180000be04783b */ /* 0x000eea0000004200 */
[C---:B------:R-:W-:Y:S03]  /*fb80*/  HMMA.16816.F32 R124, R136.reuse, R126, R8 ;  /* 0x0000007e887c723c */ /* 0x040fe60000001808 */
[----:B------:R-:W4:Y:S03]  /*fb90*/  LDSM.16.MT88.4 R8, [R189+0x11800] ;  /* 0x01180000bd08783b */ /* 0x000f260000004200 */
[C---:B------:R-:W-:Y:S05]  /*fba0*/  HMMA.16816.F32 R120, R136.reuse, R116, R12 ;  /* 0x000000748878723c */ /* 0x040fea000000180c */
[----:B------:R-:W5:Y:S01]  /*fbb0*/  LDSM.16.MT88.4 R12, [R188+0x11800] ;  /* 0x01180000bc0c783b */ /* 0x000f620000004200 */
        /* <DEDUP_REMOVED lines=13> */
[C---:B------:R-:W-:Y:S06]  /*fc90*/  HMMA.16816.F32 R68, R136.reuse, R160, R68 ;  /* 0x000000a08844723c */ /* 0x040fec0000001844 */
[C---:B------:R-:W-:Y:S06]  /*fca0*/  HMMA.16816.F32 R72, R136.reuse, R162, R72 ;  /* 0x000000a28848723c */ /* 0x040fec0000001848 */
[C---:B---3--:R-:W-:Y:S06]  /*fcb0*/  HMMA.16816.F32 R76, R136.reuse, R4, R76 ;  /* 0x00000004884c723c */ /* 0x048fec000000184c */
[C---:B------:R-:W-:Y:S06]  /*fcc0*/  HMMA.16816.F32 R80, R136.reuse, R6, R80 ;  /* 0x000000068850723c */ /* 0x040fec0000001850 */
[C---:B----4-:R-:W-:Y:S06]  /*fcd0*/  HMMA.16816.F32 R84, R136.reuse, R8, R84 ;  /* 0x000000088854723c */ /* 0x050fec0000001854 */
[C---:B------:R-:W-:Y:S06]  /*fce0*/  HMMA.16816.F32 R88, R136.reuse, R10, R88 ;  /* 0x0000000a8858723c */ /* 0x040fec0000001858 */
[C---:B-----5:R-:W-:Y:S06]  /*fcf0*/  HMMA.16816.F32 R92, R136.reuse, R12, R92 ;  /* 0x0000000c885c723c */ /* 0x060fec000000185c */
[----:B------:R-:W-:Y:S01]  /*fd00*/  HMMA.16816.F32 R96, R136, R14, R96 ;  /* 0x0000000e8860723c */ /* 0x000fe20000001860 */
[----:B------:R-:W-:Y:S11]  /*fd10*/  @!UPT UIADD3 URZ, URZ, URZ, URZ ;  /* 0x0000003f3f3ff290 */ /* 0x000ff6000fffe03f */
[----:B------:R-:W-:Y:S01]  /*fd20*/  @!UPT UIADD3 URZ, URZ, URZ, URZ ;  /* 0x0000003f3f3ff290 */ /* 0x000fe2000fffe03f */
[----:B------:R-:W-:Y:S11]  /*fd30*/  @P0 BRA `(.L_x_711) ;  /* 0xffffffc400180947 */ /* 0x000ff6000383ffff */
.L_x_710:
[----:B------:R-:W1:Y:S01]  /*fd40*/  SHFL.BFLY PT, R2, R227, 0x2, 0x1f ;  /* 0x0c401f00e3027f89 */ /* 0x000e6200000e0000 */
[----:B------:R-:W-:Y:S01]  /*fd50*/  MOV R9, 0x3f800000 ;  /* 0x3f80000000097802 */ /* 0x000fe20000000f00 */
[----:B------:R-:W-:Y:S01]  /*fd60*/  ULDC UR4, c[0x0][0x38c] ;  /* 0x0000e30000047ab9 */ /* 0x000fe20000000800 */
[----:B------:R-:W-:Y:S01]  /*fd70*/  MOV R10, 0x3f800000 ;  /* 0x3f800000000a7802 */ /* 0x000fe20000000f00 */
[----:B------:R-:W2:Y:S01]  /*fd80*/  SHFL.BFLY PT, R0, R225, 0x2, 0x1f ;  /* 0x0c401f00e1007f89 */ /* 0x000ea200000e0000 */
[----:B------:R-:W-:Y:S01]  /*fd90*/  UMOV UR5, 0x400 ;  /* 0x0000040000057882 */ /* 0x000fe20000000000 */
[----:B------:R-:W-:Y:S01]  /*fda0*/  UISETP.NE.AND UP0, UPT, UR13, -0x1, UPT ;  /* 0xffffffff0d00788c */ /* 0x000fe2000bf05270 */
[----:B------:R-:W3:Y:S01]  /*fdb0*/  S2R R5, SR_TID.X ;  /* 0x0000000000057919 */ /* 0x000ee20000002100 */
[----:B-1----:R-:W-:Y:S01]  /*fdc0*/  FADD.FTZ R11, R2, R227 ;  /* 0x000000e3020b7221 */ /* 0x002fe20000010000 */
[----:B--2---:R-:W-:-:S04]  /*fdd0*/  FADD.FTZ R7, R0, R225 ;  /* 0x000000e100077221 */ /* 0x004fc80000010000 */
[----:B------:R-:W1:Y:S04]  /*fde0*/  SHFL.BFLY PT, R4, R11, 0x1, 0x1f ;  /* 0x0c201f000b047f89 */ /* 0x000e6800000e0000 */
[----:B------:R-:W2:Y:S01]  /*fdf0*/  SHFL.BFLY PT, R2, R7, 0x1, 0x1f ;  /* 0x0c201f0007027f89 */ /* 0x000ea200000e0000 */
[----:B---3--:R-:W-:-:S04]  /*fe00*/  SHF.R.S32.HI R0, RZ, 0x1f, R5 ;  /* 0x0000001fff007819 */ /* 0x008fc80000011405 */
[----:B------:R-:W-:-:S04]  /*fe10*/  LEA.HI R8, R0, R5, RZ, 0x2 ;  /* 0x0000000500087211 */ /* 0x000fc800078f10ff */
[----:B------:R-:W-:Y:S01]  /*fe20*/  SHF.R.S32.HI R6, RZ, 0x1f, R8 ;  /* 0x0000001fff067819 */ /* 0x000fe20000011408 */
[----:B-1----:R-:W-:Y:S01]  /*fe30*/  FADD.FTZ R4, R11, R4 ;  /* 0x000000040b047221 */ /* 0x002fe20000010000 */
[----:B--2---:R-:W-:-:S04]  /*fe40*/  FADD.FTZ R2, R7, R2 ;  /* 0x0000000207027221 */ /* 0x004fc80000010000 */
[----:B------:R-:W-:Y:S02]  /*fe50*/  FSETP.NE.FTZ.AND P4, PT, R4, RZ, PT ;  /* 0x000000ff0400720b */ /* 0x000fe40003f95000 */
[----:B------:R-:W-:Y:S02]  /*fe60*/  SHF.R.S32.HI R7, RZ, 0x2, R8 ;  /* 0x00000002ff077819 */ /* 0x000fe40000011408 */
[----:B------:R-:W-:Y:S02]  /*fe70*/  FSETP.NE.FTZ.AND P3, PT, R2, RZ, PT ;  /* 0x000000ff0200720b */ /* 0x000fe40003f75000 */
[----:B------:R-:W-:Y:S02]  /*fe80*/  LEA.HI R6, R6, R7, RZ, 0x3 ;  /* 0x0000000706067211 */ /* 0x000fe400078f18ff */
[----:B------:R-:W-:Y:S02]  /*fe90*/  LOP3.LUT R8, R8, 0x3ffffffc, RZ, 0xc0, !PT ;  /* 0x3ffffffc08087812 */ /* 0x000fe400078ec0ff */
[----:B------:R-:W-:-:S02]  /*fea0*/  LOP3.LUT R6, R6, 0xfffffff8, RZ, 0xc0, !PT ;  /* 0xfffffff806067812 */ /* 0x000fc400078ec0ff */
[-C--:B------:R-:W-:Y:S01]  /*feb0*/  IADD3 R13, -R8, R5.reuse, RZ ;  /* 0x00000005080d7210 */ /* 0x080fe20007ffe1ff */
[----:B------:R-:W1:Y:S01]  /*fec0*/  @P4 MUFU.RCP R9, R4 ;  /* 0x0000000400094308 */ /* 0x000e620000001000 */
[----:B------:R-:W-:Y:S02]  /*fed0*/  IADD3 R6, R7, -R6, RZ ;  /* 0x8000000607067210 */ /* 0x000fe40007ffe0ff */
[----:B------:R-:W-:Y:S02]  /*fee0*/  LEA.HI R7, R0, R5, RZ, 0x5 ;  /* 0x0000000500077211 */ /* 0x000fe400078f28ff */
[C---:B------:R-:W-:Y:S02]  /*fef0*/  SHF.L.U32 R11, R6.reuse, 0x6, RZ ;  /* 0x00000006060b7819 */ /* 0x040fe400000006ff */
[----:B------:R-:W-:Y:S01]  /*ff00*/  R2P PR, R6, 0x6 ;  /* 0x0000000606007804 */ /* 0x000fe20000000000 */
[----:B------:R-:W2:Y:S01]  /*ff10*/  @P3 MUFU.RCP R10, R2 ;  /* 0x00000002000a3308 */ /* 0x000ea20000001000 */
[----:B------:R-:W-:-:S02]  /*ff20*/  LOP3.LUT R11, R11, 0x1c0, RZ, 0xc0, !PT ;  /* 0x000001c00b0b7812 */ /* 0x000fc400078ec0ff */
[----:B------:R-:W-:Y:S02]  /*ff30*/  LOP3.LUT R6, R6, 0x1, RZ, 0xc0, !PT ;  /* 0x0000000106067812 */ /* 0x000fe400078ec0ff */
[----:B------:R-:W-:Y:S02]  /*ff40*/  LEA.HI R8, R11, R11, RZ, 0x1d ;  /* 0x0000000b0b087211 */ /* 0x000fe400078fe8ff */
[----:B------:R-:W-:Y:S01]  /*ff50*/  ISETP.NE.U32.AND P0, PT, R6, 0x1, PT ;  /* 0x000000010600780c */ /* 0x000fe20003f05070 */
[----:B-1----:R-:W-:Y:S01]  /*ff60*/  FMUL.FTZ R9, R9, UR4 ;  /* 0x0000000409097c20 */ /* 0x002fe20008410000 */
[----:B------:R-:W-:-:S03]  /*ff70*/  MOV R6, 0x20 ;  /* 0x0000002000067802 */ /* 0x000fc60000000f00 */
[C---:B------:R-:W-:Y:S01]  /*ff80*/  FMUL.FTZ R128, R9.reuse, R128 ;  /* 0x0000008009807220 */ /* 0x040fe20000410000 */
[C---:B------:R-:W-:Y:S01]  /*ff90*/  FMUL.FTZ R129, R9.reuse, R129 ;  /* 0x0000008109817220 */ /* 0x040fe20000410000 */
[C---:B------:R-:W-:Y:S01]  /*ffa0*/  FMUL.FTZ R124, R9.reuse, R124 ;  /* 0x0000007c097c7220 */ /* 0x040fe20000410000 */
[C---:B------:R-:W-:Y:S01]  /*ffb0*/  FMUL.FTZ R125, R9.reuse, R125 ;  /* 0x0000007d097d7220 */ /* 0x040fe20000410000 */
        /* <DEDUP_REMOVED lines=52> */
[----:B------:R-:W-:Y:S01]  /*10300*/  SHF.R.S32.HI R10, RZ, 0x5, R7 ;  /* 0x00000005ff0a7819 */ /* 0x000fe20000011407 */
[----:B-1----:R-:W-:Y:S01]  /*10310*/  ULEA UR4, UR4, UR5, 0x18 ;  /* 0x0000000504047291 */ /* 0x002fe2000f8ec03f */
[C---:B------:R-:W-:Y:S01]  /*10320*/  FMUL.FTZ R116, R9.reuse, R116 ;  /* 0x0000007409747220 */ /* 0x040fe20000410000 */
[C---:B------:R-:W-:Y:S01]  /*10330*/  FMUL.FTZ R117, R9.reuse, R117 ;  /* 0x0000007509757220 */ /* 0x040fe20000410000 */
[----:B------:R-:W-:Y:S01]  /*10340*/  LEA R13, R10, R13, 0x9 ;  /* 0x0000000d0a0d7211 */ /* 0x000fe200078e48ff */
[C---:B------:R-:W-:Y:S01]  /*10350*/  FMUL.FTZ R112, R9.reuse, R112 ;  /* 0x0000007009707220 */ /* 0x040fe20000410000 */
[----:B------:R-:W-:Y:S01]  /*10360*/  SEL R6, R6, 0xffffffe0, !P1 ;  /* 0xffffffe006067807 */ /* 0x000fe20004800000 */
[----:B------:R-:W-:Y:S01]  /*10370*/  FMUL.FTZ R113, R9, R113 ;  /* 0x0000007109717220 */ /* 0x000fe20000410000 */
[----:B------:R-:W-:Y:S01]  /*10380*/  LEA R8, R13, R8, 0x1 ;  /* 0x000000080d087211 */ /* 0x000fe200078e08ff */
[C---:B------:R-:W-:Y:S01]  /*10390*/  FMUL.FTZ R108, R9.reuse, R108 ;  /* 0x0000006c096c7220 */ /* 0x040fe20000410000 */
[----:B------:R-:W-:Y:S01]  /*103a0*/  FMUL.FTZ R109, R9, R109 ;  /* 0x0000006d096d7220 */ /* 0x000fe20000410000 */
[----:B------:R-:W-:Y:S01]  /*103b0*/  F2FP.F16.F32.PACK_AB R128, R129, R128 ;  /* 0x000000808180723e */ /* 0x000fe200000000ff */
[C---:B------:R-:W-:Y:S01]  /*103c0*/  FMUL.FTZ R104, R9.reuse, R104 ;  /* 0x0000006809687220 */ /* 0x040fe20000410000 */
        /* <DEDUP_REMOVED lines=9> */
[C---:B------:R-:W-:Y:S01]  /*10460*/  FMUL.FTZ R37, R9.reuse, R37 ;  /* 0x0000002509257220 */ /* 0x040fe20000410000 */
[----:B------:R-:W-:Y:S01]  /*10470*/  SEL R8, R8, 0xffffffc0, !P2 ;  /* 0xffffffc008087807 */ /* 0x000fe20005000000 */
[----:B------:R-:W-:Y:S01]  /*10480*/  FMUL.FTZ R40, R9, R40 ;  /* 0x0000002809287220 */ /* 0x000fe20000410000 */
[----:B------:R-:W-:Y:S01]  /*10490*/  F2FP.F16.F32.PACK_AB R124, R125, R124 ;  /* 0x0000007c7d7c723e */ /* 0x000fe200000000ff */
[----:B------:R-:W-:Y:S01]  /*104a0*/  FMUL.FTZ R41, R9, R41 ;  /* 0x0000002909297220 */ /* 0x000fe20000410000 */
[----:B------:R-:W-:Y:S01]  /*104b0*/  F2FP.F16.F32.PACK_AB R126, R127, R126 ;  /* 0x0000007e7f7e723e */ /* 0x000fe200000000ff */
[----:B------:R-:W-:Y:S01]  /*104c0*/  FMUL.FTZ R44, R9, R44 ;  /* 0x0000002c092c7220 */ /* 0x000fe20000410000 */
        /* <DEDUP_REMOVED lines=37> */
[----:B------:R-:W-:Y:S01]  /*10720*/  @UP0 ULDC.64 UR4, c[0x0][0x298] ;  /* 0x0000a60000040ab9 */ /* 0x000fe20000000a00 */
[----:B------:R-:W-:Y:S01]  /*10730*/  F2FP.F16.F32.PACK_AB R38, R39, R38 ;  /* 0x000000262726723e */ /* 0x000fe200000000ff */
[----:B------:R1:W-:Y:S01]  /*10740*/  STS [R19+0x400], R114 ;  /* 0x0004007213007388 */ /* 0x0003e20000000800 */
[----:B------:R-:W-:Y:S01]  /*10750*/  F2FP.F16.F32.PACK_AB R40, R41, R40 ;  /* 0x000000282928723e */ /* 0x000fe200000000ff */
[----:B------:R-:W-:Y:S01]  /*10760*/  @UP0 UIMAD.WIDE.U32 UR10, UR13, UR4, URZ ;  /* 0x000000040d0a02a5 */ /* 0x000fe2000f8e003f */
[----:B------:R-:W-:Y:S01]  /*10770*/  F2FP.F16.F32.PACK_AB R42, R43, R42 ;  /* 0x0000002a2b2a723e */ /* 0x000fe200000000ff */
        /* <DEDUP_REMOVED lines=21> */
[----:B------:R-:W-:Y:S01]  /*108d0*/  PLOP3.LUT P0, PT, PT, PT, UP0, 0x80, 0x0 ;  /* 0x000000000000781c */ /* 0x000fe20003f0f008 */
[C---:B------:R-:W-:Y:S01]  /*108e0*/  FMUL.FTZ R73, R9.reuse, R73 ;  /* 0x0000004909497220 */ /* 0x040fe20000410000 */
[C---:B------:R-:W-:Y:S01]  /*108f0*/  FMUL.FTZ R76, R9.reuse, R76 ;  /* 0x0000004c094c7220 */ /* 0x040fe20000410000 */
[----:B------:R1:W-:Y:S01]  /*10900*/  STS [R11+0x2000], R36 ;  /* 0x002000240b007388 */ /* 0x0003e20000000800 */
[C---:B------:R-:W-:Y:S01]  /*10910*/  FMUL.FTZ R77, R9.reuse, R77 ;  /* 0x0000004d094d7220 */ /* 0x040fe20000410000 */
        /* <DEDUP_REMOVED lines=12> */
[----:B------:R-:W-:Y:S01]  /*109e0*/  FMUL.FTZ R9, R9, R97 ;  /* 0x0000006109097220 */ /* 0x000fe20000410000 */
[----:B------:R-:W-:Y:S01]  /*109f0*/  @UP0 UIMAD UR7, UR13, UR5, UR11 ;  /* 0x000000050d0702a4 */ /* 0x000fe2000f8e020b */
[----:B------:R1:W-:Y:S01]  /*10a00*/  STS [R15+0x2000], R44 ;  /* 0x0020002c0f007388 */ /* 0x0003e20000000800 */
[----:B------:R-:W-:-:S02]  /*10a10*/  F2FP.F16.F32.PACK_AB R64, R65, R64 ;  /* 0x000000404140723e */ /* 0x000fc400000000ff */
[----:B------:R-:W-:Y:S01]  /*10a20*/  F2FP.F16.F32.PACK_AB R66, R67, R66 ;  /* 0x000000424342723e */ /* 0x000fe200000000ff */
[----:B------:R1:W-:Y:S01]  /*10a30*/  STS [R15+0x2400], R46 ;  /* 0x0024002e0f007388 */ /* 0x0003e20000000800 */
[----:B------:R-:W-:Y:S02]  /*10a40*/  F2FP.F16.F32.PACK_AB R68, R69, R68 ;  /* 0x000000444544723e */ /* 0x000fe400000000ff */
[----:B------:R-:W-:Y:S01]  /*10a50*/  F2FP.F16.F32.PACK_AB R70, R71, R70 ;  /* 0x000000464746723e */ /* 0x000fe200000000ff */
[----:B------:R1:W-:Y:S01]  /*10a60*/  STS [R17+0x2000], R48 ;  /* 0x0020003011007388 */ /* 0x0003e20000000800 */
[----:B------:R-:W-:Y:S02]  /*10a70*/  F2FP.F16.F32.PACK_AB R72, R73, R72 ;  /* 0x000000484948723e */ /* 0x000fe400000000ff */
[----:B------:R-:W-:Y:S01]  /*10a80*/  F2FP.F16.F32.PACK_AB R74, R75, R74 ;  /* 0x0000004a4b4a723e */ /* 0x000fe200000000ff */
        /* <DEDUP_REMOVED lines=19> */
[----:B------:R-:W-:Y:S05]  /*10bc0*/  @P0 BRA `(.L_x_714) ;  /* 0x00000000001c0947 */ /* 0x000fea0003800000 */
[----:B------:R-:W2:Y:S01]  /*10bd0*/  S2UR UR7, SR_CTAID.Y ;  /* 0x00000000000779c3 */ /* 0x000ea20000002600 */
[----:B------:R-:W-:Y:S01]  /*10be0*/  ULDC.64 UR4, c[0x0][0x290] ;  /* 0x0000a40000047ab9 */ /* 0x000fe20000000a00 */
[----:B--2---:R-:W-:Y:S02]  /*10bf0*/  USHF.R.S32.HI UR6, URZ, 0x1f, UR7 ;  /* 0x0000001f3f067899 */ /* 0x004fe40008011407 */
[----:B------:R-:W-:Y:S02]  /*10c00*/  UIMAD.WIDE.U32 UR10, UR7, UR4, URZ ;  /* 0x00000004070a72a5 */ /* 0x000fe4000f8e003f */
[----:B------:R-:W-:-:S04]  /*10c10*/  UIMAD UR6, UR6, UR4, URZ ;  /* 0x00000004060672a4 */ /* 0x000fc8000f8e023f */
[----:B------:R-:W-:-:S04]  /*10c20*/  UIMAD UR5, UR7, UR5, UR6 ;  /* 0x00000005070572a4 */ /* 0x000fc8000f8e0206 */
[----:B------:R-:W-:-:S12]  /*10c30*/  UIADD3 UR7, UR11, UR5, URZ ;  /* 0x000000050b077290 */ /* 0x000fd8000fffe03f */
.L_x_714:
[----:B------:R-:W2:Y:S01]  /*10c40*/  S2R R6, SR_TID.X ;  /* 0x0000000000067919 */ /* 0x000ea20000002100 */
[----:B------:R-:W-:Y:S01]  /*10c50*/  ULDC.U8 UR5, c[0x0][0x3d9] ;  /* 0x0000f64000057ab9 */ /* 0x000fe20000000000 */
[----:B------:R-:W3:Y:S01]  /*10c60*/  S2UR UR4, SR_CTAID.X ;  /* 0x00000000000479c3 */ /* 0x000ee20000002500 */
[----:B------:R-:W-:Y:S01]  /*10c70*/  ISETP.NE.AND P1, PT, RZ, UR5, PT ;  /* 0x00000005ff007c0c */ /* 0x000fe2000bf25270 */
[----:B------:R-:W-:Y:S01]  /*10c80*/  STS [R25+0x2000], R64 ;  /* 0x0020004019007388 */ /* 0x000fe20000000800 */
[----:B------:R-:W-:Y:S01]  /*10c90*/  ULDC.U8 UR9, c[0x0][0x3d8] ;  /* 0x0000f60000097ab9 */ /* 0x000fe20000000000 */
[----:B------:R-:W4:Y:S01]  /*10ca0*/  @P4 MUFU.LG2 R4, R4 ;  /* 0x0000000400044308 */ /* 0x000f220000000c00 */
[----:B------:R-:W-:Y:S01]  /*10cb0*/  ISETP.NE.AND P0, PT, RZ, UR9, PT ;  /* 0x00000009ff007c0c */ /* 0x000fe2000bf05270 */
[----:B------:R-:W-:Y:S01]  /*10cc0*/  STS [R25+0x2400], R66 ;  /* 0x0024004219007388 */ /* 0x000fe20000000800 */
[----:B------:R-:W-:Y:S01]  /*10cd0*/  LOP3.LUT R12, R7, 0xffffffe0, RZ, 0xc0, !PT ;  /* 0xffffffe0070c7812 */ /* 0x000fe200078ec0ff */
[----:B------:R-:W4:Y:S01]  /*10ce0*/  @P4 LDC R27, c[0x0][0x2e8] ;  /* 0x0000ba00ff1b4b82 */ /* 0x000f220000000800 */
[----:B------:R-:W-:Y:S01]  /*10cf0*/  ISETP.EQ.AND P0, PT, RZ, UR5, P0 ;  /* 0x00000005ff007c0c */ /* 0x000fe20008702270 */
[----:B------:R-:W-:Y:S01]  /*10d00*/  STS [R11+0x4000], R68 ;  /* 0x004000440b007388 */ /* 0x000fe20000000800 */
[----:B------:R-:W-:Y:S01]  /*10d10*/  LEA.HI R0, R0, R5, RZ, 0x3 ;  /* 0x0000000500007211 */ /* 0x000fe200078f18ff */
[----:B------:R-:W-:-:S02]  /*10d20*/  IMAD.IADD R5, R5, 0x1, -R12 ;  /* 0x0000000105057824 */ /* 0x000fc400078e0a0c */
[----:B------:R1:W-:Y:S02]  /*10d30*/  STS [R11+0x4400], R70 ;  /* 0x004400460b007388 */ /* 0x0003e40000000800 */
[----:B------:R-:W5:Y:S01]  /*10d40*/  @P1 LDC.64 R8, c[0x0][0x2c0] ;  /* 0x0000b000ff081b82 */ /* 0x000f620000000a00 */
[----:B------:R-:W4:Y:S01]  /*10d50*/  S2R R20, SR_CTAID.Y ;  /* 0x0000000000147919 */ /* 0x000f220000002600 */
[----:B------:R-:W-:Y:S04]  /*10d60*/  STS [R13+0x4000], R72 ;  /* 0x004000480d007388 */ /* 0x000fe80000000800 */
[----:B------:R-:W-:Y:S02]  /*10d70*/  @!P0 PLOP3.LUT P2, PT, PT, PT, PT, 0x8, 0x0 ;  /* 0x000000000000881c */ /* 0x000fe40003f4e170 */
[----:B------:R-:W4:Y:S01]  /*10d80*/  @P1 LDC R22, c[0x0][0x2c0] ;  /* 0x0000b000ff161b82 */ /* 0x000f220000000800 */
[----:B---3--:R-:W-:Y:S01]  /*10d90*/  UIMAD UR6, UR4, -0x40, UR15 ;  /* 0xffffffc0040678a4 */ /* 0x008fe2000f8e020f */
[----:B------:R-:W-:Y:S01]  /*10da0*/  STS [R13+0x4400], R74 ;  /* 0x0044004a0d007388 */ /* 0x000fe20000000800 */
[----:B------:R-:W-:-:S02]  /*10db0*/  @!P0 CS2R R30, SRZ ;  /* 0x00000000001e8805 */ /* 0x000fc4000001ff00 */
[----:B--2---:R-:W-:Y:S01]  /*10dc0*/  SHF.R.S32.HI R7, RZ, 0x1f, R6 ;  /* 0x0000001fff077819 */ /* 0x004fe20000011406 */
[----:B------:R-:W-:Y:S03]  /*10dd0*/  STS [R15+0x4000], R76 ;  /* 0x0040004c0f007388 */ /* 0x000fe60000000800 */
[CC--:B------:R-:W-:Y:S01]  /*10de0*/  LEA.HI R29, R7.reuse, R6.reuse, RZ, 0x5 ;  /* 0x00000006071d7211 */ /* 0x0c0fe200078f28ff */
[----:B------:R-:W-:Y:S01]  /*10df0*/  STS [R15+0x4400], R78 ;  /* 0x0044004e0f007388 */ /* 0x000fe20000000800 */
[----:B------:R-:W-:Y:S02]  /*10e00*/  LEA.HI R7, R7, R6, RZ, 0x3 ;  /* 0x0000000607077211 */ /* 0x000fe400078f18ff */
[----:B------:R-:W-:Y:S01]  /*10e10*/  LOP3.LUT R29, R29, 0xffffffe0, RZ, 0xc0, !PT ;  /* 0xffffffe01d1d7812 */ /* 0x000fe200078ec0ff */
[----:B-1----:R-:W1:Y:S01]  /*10e20*/  S2R R11, SR_CTAID.Z ;  /* 0x00000000000b7919 */ /* 0x002e620000002700 */
[----:B-----5:R-:W-:Y:S01]  /*10e30*/  @P1 IMAD R24, R9, R8, RZ ;  /* 0x0000000809181224 */ /* 0x020fe200078e02ff */
[----:B------:R-:W-:Y:S01]  /*10e40*/  LOP3.LUT R9, R7, 0xfffffff8, RZ, 0xc0, !PT ;  /* 0xfffffff807097812 */ /* 0x000fe200078ec0ff */
[----:B------:R-:W-:Y:S04]  /*10e50*/  STS [R17+0x4000], R80 ;  /* 0x0040005011007388 */ /* 0x000fe80000000800 */
        /* <DEDUP_REMOVED lines=8> */
[----:B------:R3:W-:Y:S01]  /*10ee0*/  STS [R25+0x4400], R98 ;  /* 0x0044006219007388 */ /* 0x0007e20000000800 */
[----:B--2---:R-:W-:Y:S01]  /*10ef0*/  SHF.R.S32.HI R21, RZ, 0x3, R0 ;  /* 0x00000003ff157819 */ /* 0x004fe20000011400 */
[----:B---3--:R-:W-:Y:S01]  /*10f00*/  @P1 IMAD.MOV.U32 R25, RZ, RZ, 0x1 ;  /* 0x00000001ff191424 */ /* 0x008fe200078e00ff */
[----:B-1--4-:R-:W-:Y:S06]  /*10f10*/  @!P0 BRA `(.L_x_715) ;  /* 0x00000000001c8947 */ /* 0x012fec0003800000 */
[----:B------:R-:W1:Y:S01]  /*10f20*/  S2UR UR8, SR_CTAID.Y ;  /* 0x00000000000879c3 */ /* 0x000e620000002600 */
[----:B------:R-:W-:Y:S01]  /*10f30*/  ULDC UR5, c[0x0][0x2c4] ;  /* 0x0000b10000057ab9 */ /* 0x000fe20000000800 */
[----:B------:R-:W-:Y:S01]  /*10f40*/  PLOP3.LUT P2, PT, PT, PT, PT, 0x80, 0x0 ;  /* 0x000000000000781c */ /* 0x000fe20003f4f070 */
[----:B-1----:R-:W-:-:S04]  /*10f50*/  @!UP0 UIMAD UR13, UR8, UR5, URZ ;  /* 0x00000005080d82a4 */ /* 0x002fc8000f8e023f */
[----:B------:R-:W-:Y:S02]  /*10f60*/  USHF.R.S32.HI UR5, URZ, 0x1f, UR13 ;  /* 0x0000001f3f057899 */ /* 0x000fe4000801140d */
[----:B------:R-:W-:-:S04]  /*10f70*/  IMAD.U32 R30, RZ, RZ, UR13 ;  /* 0x0000000dff1e7e24 */ /* 0x000fc8000f8e00ff */
[----:B------:R-:W-:Y:S02]  /*10f80*/  MOV R31, UR5 ;  /* 0x00000005001f7c02 */ /* 0x000fe40008000f00 */
.L_x_715:
[----:B------:R-:W-:Y:S05]  /*10f90*/  @P1 BRA `(.L_x_716) ;  /* 0x0000000000181947 */ /* 0x000fea0003800000 */
[----:B------:R-:W1:Y:S01]  /*10fa0*/  LDC R24, c[0x0][0x2c4] ;  /* 0x0000b100ff187b82 */ /* 0x000e620000000800 */
[----:B------:R-:W-:Y:S02]  /*10fb0*/  ISETP.NE.AND P0, PT, RZ, UR9, PT ;  /* 0x00000009ff007c0c */ /* 0x000fe4000bf05270 */
[----:B------:R-:W-:-:S05]  /*10fc0*/  MOV R22, 0x1 ;  /* 0x0000000100167802 */ /* 0x000fca0000000f00 */
[----:B------:R-:W2:Y:S08]  /*10fd0*/  LDC R25, c[0x0][0x270] ;  /* 0x00009c00ff197b82 */ /* 0x000eb00000000800 */
[----:B-1----:R-:W2:Y:S02]  /*10fe0*/  @P0 LDC R24, c[0x0][0x2e4] ;  /* 0x0000b900ff180b82 */ /* 0x002ea40000000800 */
[----:B--2---:R-:W-:-:S07]  /*10ff0*/  IMAD R25, R24, R25, RZ ;  /* 0x0000001918197224 */ /* 0x004fce00078e02ff */
.L_x_716:
[----:B------:R-:W-:Y:S01]  /*11000*/  BAR.SYNC.DEFER_BLOCKING 0x0 ;  /* 0x0000000000007b1d */ /* 0x000fe20000010000 */
[----:B------:R-:W-:Y:S01]  /*11010*/  LEA.HI.SX32 R23, R0, 0x10, 0x1d ;  /* 0x0000001000177811 */ /* 0x000fe200078feaff */
[C---:B------:R-:W-:Y:S01]  /*11020*/  IMAD.IADD R8, R6.reuse, 0x1, -R29 ;  /* 0x0000000106087824 */ /* 0x040fe200078e0a1d */
[----:B------:R-:W-:Y:S01]  /*11030*/  ISETP.GE.AND P0, PT, R21, UR6, PT ;  /* 0x0000000615007c0c */ /* 0x000fe2000bf06270 */
[----:B------:R-:W-:Y:S01]  /*11040*/  IMAD.IADD R9, R6, 0x1, -R9 ;  /* 0x0000000106097824 */ /* 0x000fe200078e0a09 */
[----:B------:R-:W-:-:S03]  /*11050*/  ISETP.GE.AND P6, PT, R23, UR6, PT ;  /* 0x0000000617007c0c */ /* 0x000fc6000bfc6270 */
[----:B------:R-:W1:Y:S01]  /*11060*/  @P3 LDC R6, c[0x0][0x2e8] ;  /* 0x0000ba00ff063b82 */ /* 0x000e620000000800 */
[----:B------:R-:W-:Y:S01]  /*11070*/  SHF.R.S32.HI R23, RZ, 0x1f, R10 ;  /* 0x0000001fff177819 */ /* 0x000fe2000001140a */
[----:B------:R-:W2:Y:S01]  /*11080*/  @P3 MUFU.LG2 R2, R2 ;  /* 0x0000000200023308 */ /* 0x000ea20000000c00 */
[----:B------:R-:W-:Y:S01]  /*11090*/  LEA.HI.SX32 R21, R0, 0x20, 0x1d ;  /* 0x0000002000157811 */ /* 0x000fe200078feaff */
[----:B------:R-:W-:Y:S01]  /*110a0*/  IMAD R25, R20, R25, RZ ;  /* 0x0000001914197224 */ /* 0x000fe200078e02ff */
[----:B------:R-:W-:Y:S01]  /*110b0*/  LEA.HI R23, R23, R10, RZ, 0x2 ;  /* 0x0000000a17177211 */ /* 0x000fe200078f10ff */
[----:B------:R-:W-:Y:S01]  /*110c0*/  IMAD.MOV.U32 R20, RZ, RZ, 0x7f800000 ;  /* 0x7f800000ff147424 */ /* 0x000fe200078e00ff */
[----:B------:R-:W-:Y:S01]  /*110d0*/  ISETP.GE.AND P5, PT, R21, UR6, PT ;  /* 0x0000000615007c0c */ /* 0x000fe2000bfa6270 */
[----:B------:R-:W-:Y:S01]  /*110e0*/  @P4 FMUL.FTZ R21, R4, 0.69314718246459960938 ;  /* 0x3f31721804154820 */ /* 0x000fe20000410000 */
[----:B------:R-:W-:Y:S01]  /*110f0*/  LOP3.LUT R23, R23, 0xffffffc, RZ, 0xc0, !PT ;  /* 0x0ffffffc17177812 */ /* 0x000fe200078ec0ff */
[----:B------:R-:W-:Y:S01]  /*11100*/  IMAD R4, R22, UR4, RZ ;  /* 0x0000000416047c24 */ /* 0x000fe2000f8e02ff */
[----:B------:R-:W-:Y:S01]  /*11110*/  LOP3.LUT P1, RZ, R5, 0x3, RZ, 0xc0, !PT ;  /* 0x0000000305ff7812 */ /* 0x000fe2000782c0ff */
[----:B------:R-:W-:Y:S01]  /*11120*/  @P4 FFMA.FTZ R20, R132, R27, R21 ;  /* 0x0000001b84144223 */ /* 0x000fe20000010015 */
[----:B------:R-:W-:Y:S01]  /*11130*/  SHF.R.S32.HI R5, RZ, 0x1f, R8 ;  /* 0x0000001fff057819 */ /* 0x000fe20000011408 */
[----:B------:R-:W-:Y:S01]  /*11140*/  IMAD.IADD R23, R10, 0x1, -R23 ;  /* 0x000000010a177824 */ /* 0x000fe200078e0a17 */
[----:B------:R-:W-:Y:S01]  /*11150*/  SEL R25, R25, RZ, !P2 ;  /* 0x000000ff19197207 */ /* 0x000fe20005000000 */
[----:B------:R-:W-:Y:S01]  /*11160*/  IMAD.SHL.U32 R10, R4, 0x40, RZ ;  /* 0x00000040040a7824 */ /* 0x000fe200078e00ff */
[----:B------:R-:W-:Y:S01]  /*11170*/  LEA.HI R5, R5, R8, RZ, 0x2 ;  /* 0x0000000805057211 */ /* 0x000fe200078f10ff */
[----:B------:R3:W4:Y:S01]  /*11180*/  LDS.128 R16, [R209+0x1800] ;  /* 0x00180000d1107984 */ /* 0x0007220000000c00 */
[----:B--2---:R-:W-:Y:S01]  /*11190*/  @P3 FMUL.FTZ R2, R2, 0.69314718246459960938 ;  /* 0x3f31721802023820 */ /* 0x004fe20000410000 */
[----:B------:R-:W-:Y:S01]  /*111a0*/  IMAD R25, R11, R24, R25 ;  /* 0x000000180b197224 */ /* 0x000fe200078e0219 */
[----:B------:R-:W-:Y:S01]  /*111b0*/  SHF.R.S32.HI R4, RZ, 0x2, R5 ;  /* 0x00000002ff047819 */ /* 0x000fe20000011405 */
[----:B------:R3:W2:Y:S01]  /*111c0*/  LDS.128 R12, [R209+0x3800] ;  /* 0x00380000d10c7984 */ /* 0x0006a20000000c00 */
[----:B------:R-:W-:Y:S01]  /*111d0*/  SHF.R.S32.HI R5, RZ, 0x1f, R10 ;  /* 0x0000001fff057819 */ /* 0x000fe2000001140a */
[----:B------:R-:W-:Y:S01]  /*111e0*/  BSSY B0, `(.L_x_717) ;  /* 0x000001b000007945 */ /* 0x000fe20003800000 */
[--C-:B------:R-:W-:Y:S01]  /*111f0*/  IADD3 R10, P4, P2, R10, R30, R25.reuse ;  /* 0x0000001e0a0a7210 */ /* 0x100fe20007a9e019 */
[----:B------:R-:W-:Y:S01]  /*11200*/  IMAD.MOV.U32 R8, RZ, RZ, 0x7f800000 ;  /* 0x7f800000ff087424 */ /* 0x000fe200078e00ff */
[----:B------:R-:W-:Y:S01]  /*11210*/  SHF.R.S32.HI R30, RZ, 0x1f, R25 ;  /* 0x0000001fff1e7819 */ /* 0x000fe20000011419 */
[----:B-1----:R-:W-:Y:S01]  /*11220*/  @P3 FFMA.FTZ R8, R3, R6, R2 ;  /* 0x0000000603083223 */ /* 0x002fe20000010002 */
[----:B------:R-:W-:-:S02]  /*11230*/  IMAD R23, R23, 0x10, R4 ;  /* 0x0000001017177824 */ /* 0x000fc400078e0204 */
[----:B------:R-:W-:Y:S01]  /*11240*/  IMAD.SHL.U32 R6, R9, 0x8, RZ ;  /* 0x0000000809067824 */ /* 0x000fe200078e00ff */
[----:B------:R-:W-:Y:S01]  /*11250*/  IADD3.X R30, R5, R31, R30, P4, P2 ;  /* 0x0000001f051e7210 */ /* 0x000fe200027e441e */
[----:B---3--:R-:W-:Y:S06]  /*11260*/  @P1 BRA `(.L_x_718) ;  /* 0x0000000000481947 */ /* 0x008fec0003800000 */
[----:B------:R-:W-:Y:S01]  /*11270*/  UIMAD UR5, UR4, -0x40, UR15 ;  /* 0xffffffc0040578a4 */ /* 0x000fe2000f8e020f */
[----:B------:R-:W-:-:S05]  /*11280*/  VIADD R9, R23, 0x8 ;  /* 0x0000000817097836 */ /* 0x000fca0000000000 */
[----:B------:R-:W-:Y:S02]  /*11290*/  ISETP.GE.AND P4, PT, R23, UR5, PT ;  /* 0x0000000517007c0c */ /* 0x000fe4000bf86270 */
[----:B------:R-:W-:-:S11]  /*112a0*/  ISETP.GE.AND P3, PT, R9, UR5, PT ;  /* 0x0000000509007c0c */ /* 0x000fd6000bf66270 */
[----:B------:R-:W1:Y:S01]  /*112b0*/  @!P4 LDC.64 R4, c[0x0][0x2b0] ;  /* 0x0000ac00ff04cb82 */ /* 0x000e620000000a00 */
[-C--:B------:R-:W-:Y:S02]  /*112c0*/  @!P4 IMAD R23, R23, R22.reuse, RZ ;  /* 0x000000161717c224 */ /* 0x080fe400078e02ff */
[----:B------:R-:W-:-:S03]  /*112d0*/  @!P3 IMAD R21, R9, R22, RZ ;  /* 0x000000160915b224 */ /* 0x000fc600078e02ff */
[-C--:B------:R-:W-:Y:S02]  /*112e0*/  @!P4 IADD3 R9, P2, R23, R10.reuse, RZ ;  /* 0x0000000a1709c210 */ /* 0x080fe40007f5e0ff */
[----:B------:R-:W3:Y:S01]  /*112f0*/  @!P3 LDC.64 R2, c[0x0][0x2b0] ;  /* 0x0000ac00ff02bb82 */ /* 0x000ee20000000a00 */
[----:B------:R-:W-:Y:S02]  /*11300*/  @!P3 IADD3 R10, P1, R21, R10, RZ ;  /* 0x0000000a150ab210 */ /* 0x000fe40007f3e0ff */
        /* <DEDUP_REMOVED lines=8> */
.L_x_718:
[----:B------:R-:W-:Y:S05]  /*11390*/  BSYNC B0 ;  /* 0x0000000000007941 */ /* 0x000fea0003800000 */
.L_x_717:
[----:B-1----:R-:W-:Y:S01]  /*113a0*/  SHF.R.S32.HI R3, RZ, 0x1f, R11 ;  /* 0x0000001fff037819 */ /* 0x002fe2000001140b */
[----:B------:R-:W-:Y:S01]  /*113b0*/  ULDC.64 UR4, c[0x0][0x2a0] ;  /* 0x0000a80000047ab9 */ /* 0x000fe20000000a00 */
[----:B------:R-:W-:Y:S01]  /*113c0*/  SHF.R.S32.HI R2, RZ, 0x1f, R6 ;  /* 0x0000001fff027819 */ /* 0x000fe20000011406 */
[----:B------:R1:W3:Y:S01]  /*113d0*/  LDS.128 R24, [R209] ;  /* 0x00000000d1187984 */ /* 0x0002e20000000c00 */
[----:B------:R-:W-:Y:S01]  /*113e0*/  IADD3 R28, P1, R6, UR10, RZ ;  /* 0x0000000a061c7c10 */ /* 0x000fe2000ff3e0ff */
[----:B------:R-:W-:Y:S01]  /*113f0*/  BSSY B0, `(.L_x_719) ;  /* 0x000001f000007945 */ /* 0x000fe20003800000 */
[----:B------:R-:W-:Y:S01]  /*11400*/  LEA.HI.SX32 R0, R0, 0x30, 0x1d ;  /* 0x0000003000007811 */ /* 0x000fe200078feaff */
[----:B------:R1:W1:Y:S01]  /*11410*/  LDS.128 R20, [R209+0x2000] ;  /* 0x00200000d1147984 */ /* 0x0002620000000c00 */
[----:B------:R-:W-:Y:S01]  /*11420*/  IADD3.X R29, R2, UR7, RZ, P1, !PT ;  /* 0x00000007021d7c10 */ /* 0x000fe20008ffe4ff */
[----:B------:R-:W-:Y:S01]  /*11430*/  IMAD.U32 R2, RZ, RZ, UR14 ;  /* 0x0000000eff027e24 */ /* 0x000fe2000f8e00ff */
[----:B------:R-:W-:Y:S01]  /*11440*/  ISETP.GE.AND P4, PT, R0, UR6, PT ;  /* 0x0000000600007c0c */ /* 0x000fe2000bf86270 */
[----:B------:R-:W-:Y:S01]  /*11450*/  IMAD R0, R3, UR4, RZ ;  /* 0x0000000403007c24 */ /* 0x000fe2000f8e02ff */
[----:B------:R-:W-:Y:S01]  /*11460*/  SHF.R.S32.HI R4, RZ, 0x3, R7 ;  /* 0x00000003ff047819 */ /* 0x000fe20000011407 */
[----:B------:R-:W-:-:S03]  /*11470*/  IMAD.WIDE.U32 R28, R11, UR4, R28 ;  /* 0x000000040b1c7c25 */ /* 0x000fc6000f8e001c */
[----:B------:R-:W-:Y:S01]  /*11480*/  SHF.R.S32.HI R5, RZ, 0x1f, R4 ;  /* 0x0000001fff057819 */ /* 0x000fe20000011404 */
[----:B------:R-:W-:Y:S02]  /*11490*/  IMAD R31, R11, UR5, R0 ;  /* 0x000000050b1f7c24 */ /* 0x000fe4000f8e0200 */
[----:B------:R1:W1:Y:S01]  /*114a0*/  LDS.128 R8, [R209+0x4000] ;  /* 0x00400000d1087984 */ /* 0x0002620000000c00 */
[----:B------:R-:W-:-:S04]  /*114b0*/  IMAD.WIDE R2, R2, 0x40, R4 ;  /* 0x0000004002027825 */ /* 0x000fc800078e0204 */
[----:B------:R-:W-:Y:S01]  /*114c0*/  IMAD.IADD R31, R31, 0x1, R29 ;  /* 0x000000011f1f7824 */ /* 0x000fe200078e021d */
[----:B------:R-:W-:Y:S06]  /*114d0*/  @P0 BRA `(.L_x_720) ;  /* 0x0000000000400947 */ /* 0x000fec0003800000 */
        /* <DEDUP_REMOVED lines=14> */
[----:B-1----:R3:W-:Y:S04]  /*115c0*/  @!P1 STG.E.128 desc[UR22][R4.64+0x80], R20 ;  /* 0x0000801404009986 */ /* 0x0027e8000c101d16 */
[----:B------:R3:W-:Y:S02]  /*115d0*/  @!P0 STG.E.128 desc[UR22][R4.64+0x100], R8 ;  /* 0x0001000804008986 */ /* 0x0007e4000c101d16 */
.L_x_720:
[----:B------:R-:W-:Y:S05]  /*115e0*/  BSYNC B0 ;  /* 0x0000000000007941 */ /* 0x000fea0003800000 */
.L_x_719:
[----:B---3--:R3:W2:Y:S01]  /*115f0*/  LDS.128 R24, [R209+0x800] ;  /* 0x00080000d1187984 */ /* 0x0086a20000000c00 */
[----:B------:R-:W-:Y:S03]  /*11600*/  BSSY B0, `(.L_x_721) ;  /* 0x0000017000007945 */ /* 0x000fe60003800000 */
[----:B-1----:R3:W1:Y:S04]  /*11610*/  LDS.128 R20, [R209+0x2800] ;  /* 0x00280000d1147984 */ /* 0x0026680000000c00 */
[----:B------:R3:W1:Y:S01]  /*11620*/  LDS.128 R8, [R209+0x4800] ;  /* 0x00480000d1087984 */ /* 0x0006620000000c00 */
        /* <DEDUP_REMOVED lines=17> */
[----:B--2---:R2:W-:Y:S04]  /*11740*/  @!P2 STG.E.128 desc[UR22][R4.64], R24 ;  /* 0x000000180400a986 */ /* 0x0045e8000c101d16 */
[----:B-1----:R2:W-:Y:S04]  /*11750*/  @!P1 STG.E.128 desc[UR22][R4.64+0x80], R20 ;  /* 0x0000801404009986 */ /* 0x0025e8000c101d16 */
[----:B------:R2:W-:Y:S02]  /*11760*/  @!P0 STG.E.128 desc[UR22][R4.64+0x100], R8 ;  /* 0x0001000804008986 */ /* 0x0005e4000c101d16 */
.L_x_722:
[----:B------:R-:W-:Y:S05]  /*11770*/  BSYNC B0 ;  /* 0x0000000000007941 */ /* 0x000fea0003800000 */
.L_x_721:
[----:B--2---:R2:W2:Y:S01]  /*11780*/  LDS.128 R24, [R209+0x1000] ;  /* 0x00100000d1187984 */ /* 0x0044a20000000c00 */
        /* <DEDUP_REMOVED lines=23> */
.L_x_724:
[----:B------:R-:W-:Y:S05]  /*11900*/  BSYNC B0 ;  /* 0x0000000000007941 */ /* 0x000fea0003800000 */
.L_x_723:
        /* <DEDUP_REMOVED lines=18> */
[----:B----4-:R4:W-:Y:S04]  /*11a30*/  @!P2 STG.E.128 desc[UR22][R2.64], R16 ;  /* 0x000000100200a986 */ /* 0x0109e8000c101d16 */
[----:B------:R4:W-:Y:S01]  /*11a40*/  @!P1 STG.E.128 desc[UR22][R2.64+0x80], R12 ;  /* 0x0000800c02009986 */ /* 0x0009e2000c101d16 */
[----:B------:R-:W-:Y:S05]  /*11a50*/  @P0 EXIT ;  /* 0x000000000000094d */ /* 0x000fea0003800000 */
[----:B--2---:R-:W-:Y:S01]  /*11a60*/  STG.E.128 desc[UR22][R2.64+0x100], R8 ;  /* 0x0001000802007986 */ /* 0x004fe2000c101d16 */
[----:B------:R-:W-:Y:S05]  /*11a70*/  EXIT ;  /* 0x000000000000794d */ /* 0x000fea0003800000 */
.L_x_725:
        /* <DEDUP_REMOVED lines=16> */
.L_x_1521:


//--------------------- .text._ZN5flash16flash_fwd_kernelI23Flash_fwd_kernel_traitsILi192ELi64ELi64ELi4ELb0ELb0EN7cutlass6half_tE19Flash_kernel_traitsILi192ELi64ELi64ELi4ES3_EELb1ELb0ELb0ELb0ELb0ELb1ELb0ELb0EEEvNS_16Flash_fwd_paramsE --------------------------
	.section	.text._ZN5flash16flash_fwd_kernelI23Flash_fwd_kernel_traitsILi192ELi64ELi64ELi4ELb0ELb0EN7cutlass6half_tE19Flash_kernel_traitsILi192ELi64ELi64ELi4ES3_EELb1ELb0ELb0ELb0ELb0ELb1ELb0ELb0EEEvNS_16Flash_fwd_paramsE,"ax",@progbits
	.align	128
        .global         _ZN5flash16flash_fwd_kernelI23Flash_fwd_kernel_traitsILi192ELi64ELi64ELi4ELb0ELb0EN7cutlass6half_tE19Flash_kernel_traitsILi192ELi64ELi64ELi4ES3_EELb1ELb0ELb0ELb0ELb0ELb1ELb0ELb0EEEvNS_16Flash_fwd_paramsE
        .type           _ZN5flash16flash_fwd_kernelI23Flash_fwd_kernel_traitsILi192ELi64ELi64ELi4ELb0ELb0EN7cutlass6half_tE19Flash_kernel_traitsILi192ELi64ELi64ELi4ES3_EELb1ELb0ELb0ELb0ELb0ELb1ELb0ELb0EEEvNS_16Flash_fwd_paramsE,@function
        .size           _ZN5flash16flash_fwd_kernelI23Flash_fwd_kernel_traitsILi192ELi64ELi64ELi4ELb0ELb0EN7cutlass6half_tE19Flash_kernel_traitsILi192ELi64ELi64ELi4ES3_EELb1ELb0ELb0ELb0ELb0ELb1ELb0ELb0EEEvNS_16Flash_fwd_paramsE,(.L_x_1522 - _ZN5flash16flash_fwd_kernelI23Flash_fwd_kernel_traitsILi192ELi64ELi64ELi4ELb0ELb0EN7cutlass6half_tE19Flash_kernel_traitsILi192ELi64ELi64ELi4ES3_EELb1ELb0ELb0ELb0ELb0ELb1ELb0ELb0EEEvNS_16Flash_fwd_paramsE)
        .other          _ZN5flash16flash_fwd_kernelI23Flash_fwd_kernel_traitsILi192ELi64ELi64ELi4ELb0ELb0EN7cutlass6half_tE19Flash_kernel_traitsILi192ELi64ELi64ELi4ES3_EELb1ELb0ELb0ELb0ELb0ELb1ELb0ELb0EEEvNS_16Flash_fwd_paramsE,@"STO_CUDA_ENTRY STV_DEFAULT"
_ZN5flash16flash_fwd_kernelI23Flash_fwd_kernel_traitsILi192ELi64ELi64ELi4ELb0ELb0EN7cutlass6half_tE19Flash_kernel_traitsILi192ELi64ELi64ELi4ES3_EELb1ELb0ELb0ELb0ELb0ELb1ELb0ELb0EEEvNS_16Flash_fwd_paramsE:
.text._ZN5flash16flash_fwd_kernelI23Flash_fwd_kernel_traitsILi192ELi64ELi64ELi4ELb0ELb0EN7cutlass6half_tE19Flash_kernel_traitsILi192ELi64ELi64ELi4ES3_EELb1ELb0ELb0ELb0ELb0ELb1ELb0ELb0EEEvNS_16Flash_fwd_paramsE:
[----:B------:R-:W-:Y:S08]  /*0000*/  LDC R1, c[0x0][0x28] ;  /* 0x00000a00ff017b82 */ /* 0x000ff00000000800 */
[----:B------:R-:W1:Y:S01]  /*0010*/  LDC R2, c[0x0][0x3a8] ;  /* 0x0000ea00ff027b82 */ /* 0x000e620000000800 */
[----:B------:R-:W-:Y:S01]  /*0020*/  ULDC.U8 UR4, c[0x0][0x3b4] ;  /* 0x0000ed0000047ab9 */ /* 0x000fe20000000000 */
[----:B------:R-:W-:Y:S01]  /*0030*/  ULDC.64 UR32, c[0x0][0x3a0] ;  /* 0x0000e80000207ab9 */ /* 0x000fe20000000a00 */
[----:B------:R-:W-:Y:S01]  /*0040*/  ISETP.NE.AND P2, PT, RZ, UR4, PT ;  /* 0x00000004ff007c0c */ /* 0x000fe2000bf45270 */
[----:B------:R-:W-:Y:S01]  /*0050*/  IMAD.U32 R6, RZ, RZ, UR32 ;  /* 0x00000020ff067e24 */ /* 0x000fe2000f8e00ff */
[----:B------:R-:W-:Y:S01]  /*0060*/  ULDC.64 UR28, c[0x0][0x208] ;  /* 0x00008200001c7ab9 */ /* 0x000fe20000000a00 */
[----:B------:R-:W-:-:S02]  /*0070*/  IMAD.U32 R7, RZ, RZ, UR33 ;  /* 0x00000021ff077e24 */ /* 0x000fc4000f8e00ff */
[----:B------:R-:W1:Y:S01]  /*0080*/  LDC R3, c[0x0][0x3ac] ;  /* 0x0000eb00ff037b82 */ /* 0x000e620000000800 */
[----:B------:R-:W2:Y:S01]  /*0090*/  S2R R80, SR_TID.X ;  /* 0x0000000000507919 */ /* 0x000ea20000002100 */
[----:B------:R-:W-:Y:S01]  /*00a0*/  ULDC.64 UR6, c[0x0][0x2f0] ;  /* 0x0000bc0000067ab9 */ /* 0x000fe20000000a00 */
[----:B------:R-:W-:-:S05]  /*00b0*/  ULDC.64 UR10, c[0x0][0x2f0] ;  /* 0x0000bc00000a7ab9 */ /* 0x000fca0000000a00 */
[----:B------:R-:W3:Y:S01]  /*00c0*/  @P2 LDG.E.64 R6, desc[UR28][R6.64] ;  /* 0x0000001c06062981 */ /* 0x000ee2000c1e1b00 */
[----:B------:R-:W-:Y:S08]  /*00d0*/  S2UR UR24, SR_CTAID.X ;  /* 0x00000000001879c3 */ /* 0x000ff00000002500 */
[----:B------:R-:W4:Y:S01]  /*00e0*/  S2UR UR13, SR_CTAID.Y ;  /* 0x00000000000d79c3 */ /* 0x000f220000002600 */
[----:B-1----:R-:W5:Y:S07]  /*00f0*/  @P2 LDG.E.64 R4, desc[UR28][R2.64] ;  /* 0x0000001c02042981 */ /* 0x002f6e000c1e1b00 */
[----:B------:R-:W1:Y:S01]  /*0100*/  S2UR UR9, SR_CTAID.Z ;  /* 0x00000000000979c3 */ /* 0x000e620000002700 */
[----:B------:R-:W-:-:S03]  /*0110*/  UISETP.NE.U32.AND UP2, UPT, UR6, URZ, UPT ;  /* 0x0000003f0600728c */ /* 0x000fc6000bf45070 */
[----:B------:R-:W-:Y:S01]  /*0120*/  ULDC.U8 UR6, c[0x0][0x3c2] ;  /* 0x0000f08000067ab9 */ /* 0x000fe20000000000 */
[----:B------:R-:W-:Y:S02]  /*0130*/  UISETP.NE.AND.EX UP2, UPT, UR7, URZ, UPT, UP2 ;  /* 0x0000003f0700728c */ /* 0x000fe4000bf45320 */
[----:B------:R-:W-:Y:S01]  /*0140*/  UISETP.NE.AND UP3, UPT, UR6, URZ, UPT ;  /* 0x0000003f0600728c */ /* 0x000fe2000bf65270 */
[----:B------:R-:W5:Y:S02]  /*0150*/  @P2 LDC R0, c[0x0][0x3b0] ;  /* 0x0000ec00ff002b82 */ /* 0x000f640000000800 */
[----:B------:R-:W-:Y:S01]  /*0160*/  ULDC.64 UR6, c[0x0][0x2f8] ;  /* 0x0000be0000067ab9 */ /* 0x000fe20000000a00 */
[----:B------:R-:W-:Y:S01]  /*0170*/  PLOP3.LUT P0, PT, PT, PT, UP2, 0x80, 0x0 ;  /* 0x000000000000781c */ /* 0x000fe20003f0f028 */
[----:B----4-:R-:W-:Y:S02]  /*0180*/  UIMAD.WIDE UR10, UR13, 0x4, UR10 ;  /* 0x000000040d0a78a5 */ /* 0x010fe4000f8e020a */
[----:B-1----:R-:W-:-:S04]  /*0190*/  ULOP3.LUT UR4, UR9, UR24, UR13, 0xfe, !UPT ;  /* 0x0000001809047292 */ /* 0x002fc8000f8efe0d */
[----:B------:R-:W-:Y:S01]  /*01a0*/  IMAD.U32 R14, RZ, RZ, UR10 ;  /* 0x0000000aff0e7e24 */ /* 0x000fe2000f8e00ff */
[----:B------:R-:W-:Y:S01]  /*01b0*/  UIMAD.WIDE UR6, UR13, 0x4, UR6 ;  /* 0x000000040d0678a5 */ /* 0x000fe2000f8e0206 */
[----:B------:R-:W-:Y:S01]  /*01c0*/  IMAD.U32 R15, RZ, RZ, UR11 ;  /* 0x0000000bff0f7e24 */ /* 0x000fe2000f8e00ff */
[----:B--2---:R-:W-:Y:S01]  /*01d0*/  LOP3.LUT P3, RZ, R80, UR4, RZ, 0xfc, !PT ;  /* 0x0000000450ff7c12 */ /* 0x004fe2000f86fcff */
[----:B------:R-:W-:Y:S02]  /*01e0*/  ULDC.64 UR4, c[0x0][0x300] ;  /* 0x0000c00000047ab9 */ /* 0x000fe40000000a00 */
[----:B------:R-:W-:-:S04]  /*01f0*/  UISETP.NE.U32.AND UP1, UPT, UR4, URZ, UPT ;  /* 0x0000003f0400728c */ /* 0x000fc8000bf25070 */
[----:B------:R-:W-:-:S03]  /*0200*/  UISETP.NE.AND.EX UP1, UPT, UR5, URZ, UPT, UP1 ;  /* 0x0000003f0500728c */ /* 0x000fc6000bf25310 */
[----:B------:R-:W-:Y:S02]  /*0210*/  ULDC.64 UR4, c[0x0][0x2f8] ;  /* 0x0000be0000047ab9 */ /* 0x000fe40000000a00 */
[----:B------:R-:W-:Y:S01]  /*0220*/  UISETP.EQ.U32.AND UP0, UPT, UR4, URZ, UPT ;  /* 0x0000003f0400728c */ /* 0x000fe2000bf02070 */
[----:B------:R-:W1:Y:S03]  /*0230*/  @!P3 LDC.64 R10, c[0x0][0x3b8] ;  /* 0x0000ee00ff0abb82 */ /* 0x000e660000000a00 */
[----:B------:R-:W-:Y:S02]  /*0240*/  UISETP.EQ.OR.EX UP0, UPT, UR5, URZ, !UP3, UP0 ;  /* 0x0000003f0500728c */ /* 0x000fe4000df02700 */
[----:B------:R-:W-:Y:S02]  /*0250*/  @UP1 ULDC.64 UR10, c[0x0][0x300] ;  /* 0x0000c000000a1ab9 */ /* 0x000fe40000000a00 */
[----:B------:R-:W-:Y:S01]  /*0260*/  @UP1 UIMAD.WIDE UR10, UR13, 0x4, UR10 ;  /* 0x000000040d0a18a5 */ /* 0x000fe2000f8e020a */
[----:B---3--:R-:W-:-:S02]  /*0270*/  @P2 R2UR UR32, R6 ;  /* 0x00000000062022ca */ /* 0x008fc400000e0000 */
[----:B------:R-:W-:-:S11]  /*0280*/  @P2 R2UR UR33, R7 ;  /* 0x00000000072122ca */ /* 0x000fd600000e0000 */
[----:B------:R-:W-:Y:S02]  /*0290*/  IMAD.U32 R12, RZ, RZ, UR32 ;  /* 0x00000020ff0c7e24 */ /* 0x000fe4000f8e00ff */
[----:B------:R-:W-:Y:S01]  /*02a0*/  IMAD.U32 R13, RZ, RZ, UR33 ;  /* 0x00000021ff0d7e24 */ /* 0x000fe2000f8e00ff */
[----:B-----5:R-:W-:-:S04]  /*02b0*/  @P2 IADD3 R2, P1, R4, R0, RZ ;  /* 0x0000000004022210 */ /* 0x020fc80007f3e0ff */
[----:B-1----:R1:W-:Y:S01]  /*02c0*/  @!P3 STG.E.64 desc[UR28][R10.64], R12 ;  /* 0x0000000c0a00b986 */ /* 0x0023e2000c101b1c */
[----:B------:R-:W-:Y:S01]  /*02d0*/  @P2 IMAD.X R3, RZ, RZ, R5, P1 ;  /* 0x000000ffff032224 */ /* 0x000fe200008e0605 */
[----:B------:R-:W-:Y:S02]  /*02e0*/  PLOP3.LUT P2, PT, PT, PT, UP0, 0x80, 0x0 ;  /* 0x000000000000781c */ /* 0x000fe40003f4f008 */
[----:B------:R-:W-:Y:S02]  /*02f0*/  PLOP3.LUT P1, PT, PT, PT, UP1, 0x80, 0x0 ;  /* 0x000000000000781c */ /* 0x000fe40003f2f018 */
[----:B------:R2:W-:Y:S01]  /*0300*/  @!P3 STG.E.64 desc[UR28][R10.64+0x8], R2 ;  /* 0x000008020a00b986 */ /* 0x0005e2000c101b1c */
[----:B------:R-:W-:Y:S01]  /*0310*/  IMAD.U32 R4, RZ, RZ, UR6 ;  /* 0x00000006ff047e24 */ /* 0x000fe2000f8e00ff */
[----:B------:R-:W-:Y:S01]  /*0320*/  SHF.R.S32.HI R23, RZ, 0x1f, R80 ;  /* 0x0000001fff177819 */ /* 0x000fe20000011450 */
[----:B------:R-:W-:Y:S01]  /*0330*/  IMAD.U32 R5, RZ, RZ, UR7 ;  /* 0x00000007ff057e24 */ /* 0x000fe2000f8e00ff */
[----:B------:R-:W3:Y:S01]  /*0340*/  @P0 LDG.E R8, desc[UR28][R14.64] ;  /* 0x0000001c0e080981 */ /* 0x000ee2000c1e1900 */
[----:B------:R-:W-:Y:S01]  /*0350*/  UMOV UR23, 0xffffffff ;  /* 0xffffffff00177882 */ /* 0x000fe20000000000 */
[----:B------:R-:W-:-:S02]  /*0360*/  ULDC UR6, c[0x0][0x270] ;  /* 0x00009c0000067ab9 */ /* 0x000fc40000000800 */
[----:B------:R4:W5:Y:S04]  /*0370*/  @P0 LDG.E R7, desc[UR28][R14.64+0x4] ;  /* 0x0000041c0e070981 */ /* 0x000968000c1e1900 */
[----:B------:R-:W2:Y:S01]  /*0380*/  @!P2 LDG.E R6, desc[UR28][R4.64] ;  /* 0x0000001c0406a981 */ /* 0x000ea2000c1e1900 */
[----:B-1----:R-:W-:Y:S02]  /*0390*/  IMAD.U32 R12, RZ, RZ, UR10 ;  /* 0x0000000aff0c7e24 */ /* 0x002fe4000f8e00ff */
[----:B------:R-:W-:-:S05]  /*03a0*/  IMAD.U32 R13, RZ, RZ, UR11 ;  /* 0x0000000bff0d7e24 */ /* 0x000fca000f8e00ff */
[----:B------:R-:W2:Y:S01]  /*03b0*/  @P1 LDG.E R0, desc[UR28][R12.64] ;  /* 0x0000001c0c001981 */ /* 0x000ea2000c1e1900 */
[----:B----4-:R-:W-:Y:S01]  /*03c0*/  LEA.HI R14, R23, R80, RZ, 0x5 ;  /* 0x00000050170e7211 */ /* 0x010fe200078f28ff */
[----:B------:R-:W-:Y:S01]  /*03d0*/  UIMAD UR7, UR13, UR6, UR9 ;  /* 0x000000060d0772a4 */ /* 0x000fe2000f8e0209 */
[----:B------:R-:W-:Y:S01]  /*03e0*/  UMOV UR8, 0xffffffff ;  /* 0xffffffff00087882 */ /* 0x000fe20000000000 */
[----:B------:R-:W-:Y:S01]  /*03f0*/  UMOV UR14, URZ ;  /* 0x0000003f000e7c82 */ /* 0x000fe20008000000 */
[----:B---3--:R-:W-:Y:S02]  /*0400*/  @P0 R2UR UR23, R8 ;  /* 0x00000000081702ca */ /* 0x008fe400000e0000 */
[----:B-----5:R-:W-:Y:S02]  /*0410*/  @P0 R2UR UR25, R7 ;  /* 0x00000000071902ca */ /* 0x020fe400000e0000 */
[----:B------:R-:W-:Y:S02]  /*0420*/  ISETP.NE.U32.AND P0, PT, RZ, UR4, PT ;  /* 0x00000004ff007c0c */ /* 0x000fe4000bf05070 */
[----:B------:R-:W-:-:S02]  /*0430*/  LOP3.LUT R7, R14, 0xffffffe0, RZ, 0xc0, !PT ;  /* 0xffffffe00e077812 */ /* 0x000fc400078ec0ff */
[----:B--2---:R-:W-:Y:S01]  /*0440*/  @!P2 R2UR UR8, R6 ;  /* 0x000000000608a2ca */ /* 0x004fe200000e0000 */
[----:B------:R-:W-:Y:S01]  /*0450*/  USHF.L.U32 UR4, UR7, 0x5, URZ ;  /* 0x0000000507047899 */ /* 0x000fe2000800063f */
[----:B------:R-:W-:-:S03]  /*0460*/  ISETP.NE.AND.EX P2, PT, RZ, UR5, PT, P0 ;  /* 0x00000005ff007c0c */ /* 0x000fc6000bf45300 */
[----:B------:R-:W-:Y:S02]  /*0470*/  USHF.R.S32.HI UR5, URZ, 0x1f, UR4 ;  /* 0x0000001f3f057899 */ /* 0x000fe40008011404 */
[----:B------:R-:W-:Y:S01]  /*0480*/  @UP2 UIADD3 UR25, UR25, -UR23, URZ ;  /* 0x8000001719192290 */ /* 0x000fe2000fffe03f */
[----:B------:R-:W-:Y:S01]  /*0490*/  @P1 R2UR UR14, R0 ;  /* 0x00000000000e12ca */ /* 0x000fe200000e0000 */
[----:B------:R-:W-:-:S05]  /*04a0*/  IMAD.IADD R0, R80, 0x1, -R7 ;  /* 0x0000000150007824 */ /* 0x000fca00078e0a07 */
[--C-:B------:R-:W-:Y:S02]  /*04b0*/  IADD3 R2, P1, P0, R2, UR4, R0.reuse ;  /* 0x0000000402027c10 */ /* 0x100fe4000f83e000 */
[----:B------:R-:W-:Y:S01]  /*04c0*/  SHF.R.S32.HI R0, RZ, 0x1f, R0 ;  /* 0x0000001fff007819 */ /* 0x000fe20000011400 */
[----:B------:R-:W-:-:S03]  /*04d0*/  @!UP2 ULDC UR25, c[0x0][0x2c4] ;  /* 0x0000b1000019aab9 */ /* 0x000fc60000000800 */
[----:B------:R-:W-:Y:S01]  /*04e0*/  IADD3.X R3, R3, UR5, R0, P1, P0 ;  /* 0x0000000503037c10 */ /* 0x000fe20008fe0400 */
        /* <DEDUP_REMOVED lines=8> */
.L_x_726:
[----:B------:R-:W-:-:S05]  /*0570*/  ULDC UR7, c[0x0][0x2c8] ;  /* 0x0000b20000077ab9 */ /* 0x000fca0000000800 */
.L_x_727:
        /* <DEDUP_REMOVED lines=19> */
[----:B------:R-:W-:Y:S01]  /*06b0*/  @!UP2 UIADD3 UR12, UR4, UR7, -UR14 ;  /* 0x00000007040ca290 */ /* 0x000fe2000fffe80e */
[----:B------:R-:W-:Y:S11]  /*06c0*/  @!P0 EXIT ;  /* 0x000000000000894d */ /* 0x000ff60003800000 */
[----:B------:R-:W-:Y:S02]  /*06d0*/  UISETP.GE.AND UP0, UPT, UR12, 0x1, UPT ;  /* 0x000000010c00788c */ /* 0x000fe4000bf06270 */
[----:B------:R-:W-:-:S04]  /*06e0*/  UIADD3 UR4, UR12, 0x3f, URZ ;  /* 0x0000003f0c047890 */ /* 0x000fc8000fffe03f */
[----:B------:R-:W-:Y:S01]  /*06f0*/  PLOP3.LUT P0, PT, PT, PT, UP0, 0x80, 0x0 ;  /* 0x000000000000781c */ /* 0x000fe20003f0f008 */
[----:B------:R-:W-:-:S04]  /*0700*/  USHF.R.S32.HI UR38, URZ, 0x1f, UR4 ;  /* 0x0000001f3f267899 */ /* 0x000fc80008011404 */
[----:B------:R-:W-:-:S08]  /*0710*/  ULEA.HI UR38, UR38, UR4, URZ, 0x6 ;  /* 0x0000000426267291 */ /* 0x000fd0000f8f303f */
[----:B------:R-:W-:Y:S05]  /*0720*/  @!P0 BRA `(.L_x_728) ;  /* 0x00000094008c8947 */ /* 0x000fea0003800000 */
[----:B------:R-:W1:Y:S01]  /*0730*/  LDC R27, c[0x0][0x278] ;  /* 0x00009e00ff1b7b82 */ /* 0x000e620000000800 */
[----:B------:R-:W2:Y:S01]  /*0740*/  S2R R4, SR_CTAID.Z ;  /* 0x0000000000047919 */ /* 0x000ea20000002700 */
[----:B------:R-:W-:Y:S01]  /*0750*/  UISETP.NE.AND UP0, UPT, UR23, -0x1, UPT ;  /* 0xffffffff1700788c */ /* 0x000fe2000bf05270 */
[----:B------:R-:W-:Y:S01]  /*0760*/  LEA.HI R7, R23, R80, RZ, 0x3 ;  /* 0x0000005017077211 */ /* 0x000fe200078f18ff */
[----:B------:R-:W-:-:S03]  /*0770*/  UIADD3 UR22, -UR22, UR25, URZ ;  /* 0x0000001916167290 */ /* 0x000fc6000fffe13f */
[----:B------:R-:W-:Y:S02]  /*0780*/  SHF.R.S32.HI R24, RZ, 0x3, R7 ;  /* 0x00000003ff187819 */ /* 0x000fe40000011407 */
[----:B------:R-:W-:Y:S02]  /*0790*/  LOP3.LUT R7, R7, 0xfffffff8, RZ, 0xc0, !PT ;  /* 0xfffffff807077812 */ /* 0x000fe400078ec0ff */
[C---:B------:R-:W-:Y:S01]  /*07a0*/  ISETP.GE.AND P4, PT, R24.reuse, UR22, PT ;  /* 0x0000001618007c0c */ /* 0x040fe2000bf86270 */
[C---:B------:R-:W-:Y:S01]  /*07b0*/  VIADD R12, R24.reuse, 0x10 ;  /* 0x00000010180c7836 */ /* 0x040fe20000000000 */
[----:B------:R-:W-:Y:S01]  /*07c0*/  @!UP0 USHF.R.S32.HI UR10, URZ, 0x1f, UR13 ;  /* 0x0000001f3f0a8899 */ /* 0x000fe2000801140d */
[----:B------:R-:W-:Y:S01]  /*07d0*/  VIADD R22, R24, 0x20 ;  /* 0x0000002018167836 */ /* 0x000fe20000000000 */
[----:B------:R-:W-:Y:S01]  /*07e0*/  @UP0 ULDC.64 UR6, c[0x0][0x240] ;  /* 0x0000900000060ab9 */ /* 0x000fe20000000a00 */
[----:B------:R-:W-:Y:S01]  /*07f0*/  @!UP0 ULDC.64 UR4, c[0x0][0x228] ;  /* 0x00008a0000048ab9 */ /* 0x000fe20000000a00 */
[----:B------:R-:W-:Y:S01]  /*0800*/  @UP0 UIMAD.WIDE.U32 UR16, UR23, UR6, URZ ;  /* 0x00000006171002a5 */ /* 0x000fe2000f8e003f */
[----:B------:R-:W-:Y:S01]  /*0810*/  ISETP.GE.AND P3, PT, R12, UR22, PT ;  /* 0x000000160c007c0c */ /* 0x000fe2000bf66270 */
[----:B------:R-:W-:Y:S01]  /*0820*/  @!UP0 UIMAD UR6, UR10, UR4, URZ ;  /* 0x000000040a0682a4 */ /* 0x000fe2000f8e023f */
[----:B------:R-:W-:Y:S01]  /*0830*/  IMAD.SHL.U32 R15, R24, 0x40, RZ ;  /* 0x00000040180f7824 */ /* 0x000fe200078e00ff */
[----:B------:R-:W-:Y:S01]  /*0840*/  @!UP0 UIMAD.WIDE.U32 UR18, UR13, UR4, URZ ;  /* 0x000000040d1282a5 */ /* 0x000fe2000f8e003f */
[----:B------:R-:W-:Y:S01]  /*0850*/  ISETP.GE.AND P1, PT, R22, UR22, PT ;  /* 0x0000001616007c0c */ /* 0x000fe2000bf26270 */
[----:B------:R-:W-:Y:S01]  /*0860*/  USHF.R.S32.HI UR4, URZ, 0x1f, UR9 ;  /* 0x0000001f3f047899 */ /* 0x000fe20008011409 */
[----:B-1----:R-:W-:Y:S01]  /*0870*/  IABS R10, R27 ;  /* 0x0000001b000a7213 */ /* 0x002fe20000000000 */
[----:B------:R-:W-:Y:S01]  /*0880*/  @UP0 UIMAD UR10, UR23, UR7, UR17 ;  /* 0x00000007170a02a4 */ /* 0x000fe2000f8e0211 */
[----:B------:R-:W-:Y:S01]  /*0890*/  SHF.R.S32.HI R25, RZ, 0x1f, R24 ;  /* 0x0000001fff197819 */ /* 0x000fe20000011418 */
[----:B------:R-:W-:Y:S01]  /*08a0*/  @!UP0 UIMAD UR5, UR13, UR5, UR6 ;  /* 0x000000050d0582a4 */ /* 0x000fe2000f8e0206 */
[----:B------:R-:W1:Y:S01]  /*08b0*/  I2F.RP R5, R10 ;  /* 0x0000000a00057306 */ /* 0x000e620000209400 */
[----:B------:R-:W-:Y:S01]  /*08c0*/  @!UP0 UMOV UR16, UR18 ;  /* 0x0000001200108c82 */ /* 0x000fe20008000000 */
[----:B------:R-:W-:Y:S01]  /*08d0*/  ULDC.64 UR6, c[0x0][0x258] ;  /* 0x0000960000067ab9 */ /* 0x000fe20000000a00 */
[----:B------:R-:W-:Y:S01]  /*08e0*/  @!UP0 UIADD3 UR10, UR19, UR5, URZ ;  /* 0x00000005130a8290 */ /* 0x000fe2000fffe03f */
[----:B------:R-:W-:Y:S01]  /*08f0*/  IMAD.U32 R38, RZ, RZ, UR6 ;  /* 0x00000006ff267e24 */ /* 0x000fe2000f8e00ff */
[----:B--2---:R-:W-:Y:S01]  /*0900*/  IABS R4, R4 ;  /* 0x0000000400047213 */ /* 0x004fe20000000000 */
[----:B------:R-:W-:Y:S01]  /*0910*/  UIMAD UR4, UR4, UR6, URZ ;  /* 0x00000006040472a4 */ /* 0x000fe2000f8e023f */
[----:B------:R-:W-:Y:S01]  /*0920*/  LOP3.LUT R15, R15, 0x1c0, RZ, 0xc0, !PT ;  /* 0x000001c00f0f7812 */ /* 0x000fe200078ec0ff */
[----:B------:R-:W-:Y:S01]  /*0930*/  ULEA.HI.SX32 UR5, UR38, 0xffffffff, 0x1a ;  /* 0xffffffff26057891 */ /* 0x000fe2000f8fd23f */
[----:B------:R-:W2:Y:S01]  /*0940*/  @!P3 S2R R30, SR_CgaCtaId ;  /* 0x00000000001eb919 */ /* 0x000ea20000008800 */
[----:B------:R-:W-:Y:S01]  /*0950*/  UIMAD UR7, UR9, UR7, UR4 ;  /* 0x00000007090772a4 */ /* 0x000fe2000f8e0204 */
[----:B------:R-:W-:Y:S01]  /*0960*/  VIADD R19, R24, 0x30 ;  /* 0x0000003018137836 */ /* 0x000fe20000000000 */
[----:B------:R-:W-:Y:S01]  /*0970*/  UIMAD UR15, UR5, -0x40, UR12 ;  /* 0xffffffc0050f78a4 */ /* 0x000fe2000f8e020c */
[----:B------:R-:W3:Y:S01]  /*0980*/  @!P1 S2R R28, SR_CgaCtaId ;  /* 0x00000000001c9919 */ /* 0x000ee20000008800 */
[----:B------:R-:W-:Y:S01]  /*0990*/  UMOV UR6, 0x400 ;  /* 0x0000040000067882 */ /* 0x000fe20000000000 */
[----:B-1----:R-:W1:Y:S01]  /*09a0*/  MUFU.RCP R8, R5 ;  /* 0x0000000500087308 */ /* 0x002e620000001000 */
[----:B------:R-:W-:Y:S01]  /*09b0*/  UISETP.NE.AND UP0, UPT, UR8, -0x1, UPT ;  /* 0xffffffff0800788c */ /* 0x000fe2000bf05270 */
[----:B------:R-:W4:Y:S01]  /*09c0*/  S2UR UR4, SR_CgaCtaId ;  /* 0x00000000000479c3 */ /* 0x000f220000008800 */
[----:B------:R-:W-:-:S02]  /*09d0*/  ISETP.GE.AND P5, PT, R12, UR15, PT ;  /* 0x0000000f0c007c0c */ /* 0x000fc4000bfa6270 */
[----:B------:R-:W-:-:S07]  /*09e0*/  ISETP.GE.AND P2, PT, R12, UR15, PT ;  /* 0x0000000f0c007c0c */ /* 0x000fce000bf46270 */
[----:B------:R-:W-:Y:S02]  /*09f0*/  @UP0 UIADD3 UR17, UR14, UR8, URZ ;  /* 0x000000080e110290 */ /* 0x000fe4000fffe03f */
[----:B------:R-:W-:Y:S01]  /*0a00*/  @UP0 UIADD3 UR8, UR14, UR8, URZ ;  /* 0x000000080e080290 */ /* 0x000fe2000fffe03f */
[----:B-1----:R-:W-:-:S04]  /*0a10*/  VIADD R8, R8, 0xffffffe ;  /* 0x0ffffffe08087836 */ /* 0x002fc80000000000 */
[----:B------:R-:W1:Y:S01]  /*0a20*/  F2I.FTZ.U32.TRUNC.NTZ R9, R8 ;  /* 0x0000000800097305 */ /* 0x000e62000021f000 */
[----:B----4-:R-:W-:Y:S01]  /*0a30*/  ULEA UR4, UR4, UR6, 0x18 ;  /* 0x0000000604047291 */ /* 0x010fe2000f8ec03f */
[----:B-1----:R-:W-:Y:S02]  /*0a40*/  IMAD.MOV R0, RZ, RZ, -R9 ;  /* 0x000000ffff007224 */ /* 0x002fe400078e0a09 */
[----:B------:R-:W-:Y:S02]  /*0a50*/  IMAD.MOV.U32 R8, RZ, RZ, RZ ;  /* 0x000000ffff087224 */ /* 0x000fe400078e00ff */
[----:B------:R-:W-:Y:S02]  /*0a60*/  IMAD R5, R0, R10, RZ ;  /* 0x0000000a00057224 */ /* 0x000fe400078e02ff */
[----:B------:R-:W-:Y:S02]  /*0a70*/  IMAD.IADD R0, R80, 0x1, -R7 ;  /* 0x0000000150007824 */ /* 0x000fe400078e0a07 */
[----:B------:R-:W-:Y:S01]  /*0a80*/  IMAD.HI.U32 R5, R9, R5, R8 ;  /* 0x0000000509057227 */ /* 0x000fe200078e0008 */
[----:B------:R-:W1:Y:S03]  /*0a90*/  @!P4 LDC.64 R6, c[0x0][0x240] ;  /* 0x00009000ff06cb82 */ /* 0x000e660000000a00 */
[----:B------:R-:W-:-:S02]  /*0aa0*/  IMAD.SHL.U32 R20, R0, 0x8, RZ ;  /* 0x0000000800147824 */ /* 0x000fc400078e00ff */
[----:B------:R-:W-:-:S03]  /*0ab0*/  IMAD.HI.U32 R18, R5, R4, RZ ;  /* 0x0000000405127227 */ /* 0x000fc600078e00ff */
[----:B------:R-:W-:Y:S01]  /*0ac0*/  SHF.R.S32.HI R21, RZ, 0x1f, R20 ;  /* 0x0000001fff157819 */ /* 0x000fe20000011414 */
[----:B------:R-:W-:Y:S01]  /*0ad0*/  IMAD.MOV R13, RZ, RZ, -R18 ;  /* 0x000000ffff0d7224 */ /* 0x000fe200078e0a12 */
[----:B------:R-:W-:Y:S01]  /*0ae0*/  IADD3 R16, P0, R20, UR16, RZ ;  /* 0x0000001014107c10 */ /* 0x000fe2000ff1e0ff */
[----:B------:R-:W-:Y:S02]  /*0af0*/  IMAD.U32 R9, RZ, RZ, UR24 ;  /* 0x00000018ff097e24 */ /* 0x000fe4000f8e00ff */
[C---:B------:R-:W-:Y:S01]  /*0b00*/  IMAD R13, R10.reuse, R13, R4 ;  /* 0x0000000d0a0d7224 */ /* 0x040fe200078e0204 */
[----:B------:R-:W-:Y:S01]  /*0b10*/  IADD3.X R17, R21, UR10, RZ, P0, !PT ;  /* 0x0000000a15117c10 */ /* 0x000fe200087fe4ff */
[----:B------:R-:W4:Y:S01]  /*0b20*/  @!P4 LDC.64 R4, c[0x0][0x210] ;  /* 0x00008400ff04cb82 */ /* 0x000f220000000a00 */
[----:B------:R-:W-:Y:S01]  /*0b30*/  IMAD.WIDE R8, R9, 0x40, R24 ;  /* 0x0000004009087825 */ /* 0x000fe200078e0218 */
[----:B------:R-:W-:Y:S01]  /*0b40*/  @UP0 ULDC.64 UR10, c[0x0][0x248] ;  /* 0x00009200000a0ab9 */ /* 0x000fe20000000a00 */
[----:B------:R-:W-:Y:S01]  /*0b50*/  ISETP.GT.U32.AND P6, PT, R10, R13, PT ;  /* 0x0000000d0a00720c */ /* 0x000fe20003fc4070 */
[----:B------:R-:W-:Y:S01]  /*0b60*/  @UP0 UIMAD.WIDE.U32 UR20, UR17, UR10, URZ ;  /* 0x0000000a111402a5 */ /* 0x000fe2000f8e003f */
[----:B------:R-:W-:Y:S01]  /*0b70*/  IMAD.WIDE.U32 R38, R38, UR9, R16 ;  /* 0x0000000926267c25 */ /* 0x000fe2000f8e0010 */
[----:B------:R-:W-:Y:S01]  /*0b80*/  LOP3.LUT R16, R15, 0x38, R20, 0xf8, !PT ;  /* 0x000000380f107812 */ /* 0x000fe200078ef814 */
[----:B------:R-:W-:Y:S01]  /*0b90*/  @UP0 UIMAD UR17, UR17, UR11, URZ ;  /* 0x0000000b111102a4 */ /* 0x000fe2000f8e023f */
[----:B------:R-:W-:Y:S01]  /*0ba0*/  SHF.R.U32.HI R15, RZ, 0x3, R15 ;  /* 0x00000003ff0f7819 */ /* 0x000fe2000001160f */
[--C-:B------:R-:W-:Y:S01]  /*0bb0*/  @!P4 IMAD.MOV.U32 R40, RZ, RZ, R38.reuse ;  /* 0x000000ffff28c224 */ /* 0x100fe200078e0026 */
[----:B------:R-:W-:Y:S01]  /*0bc0*/  IADD3 R41, R39, UR7, RZ ;  /* 0x0000000727297c10 */ /* 0x000fe2000fffe0ff */
[-C--:B-1----:R-:W-:Y:S01]  /*0bd0*/  @!P4 IMAD R11, R9, R6.reuse, RZ ;  /* 0x00000006090bc224 */ /* 0x082fe200078e02ff */
[----:B------:R-:W-:Y:S01]  /*0be0*/  LOP3.LUT R15, R16, R15, RZ, 0x3c, !PT ;  /* 0x0000000f100f7212 */ /* 0x000fe200078e3cff */
[----:B------:R-:W-:Y:S01]  /*0bf0*/  @UP0 ULDC.64 UR6, c[0x0][0x250] ;  /* 0x0000940000060ab9 */ /* 0x000fe20000000a00 */
[----:B------:R-:W-:Y:S01]  /*0c00*/  @!P3 IMAD.MOV.U32 R36, RZ, RZ, R38 ;  /* 0x000000ffff24b224 */ /* 0x000fe200078e0026 */
[----:B------:R-:W-:Y:S01]  /*0c10*/  @UP0 UIMAD.WIDE.U32 UR18, UR8, UR6, URZ ;  /* 0x00000006081202a5 */ /* 0x000fe2000f8e003f */
[----:B------:R-:W-:Y:S01]  /*0c20*/  @!P6 IMAD.IADD R13, R13, 0x1, -R10 ;  /* 0x000000010d0de824 */ /* 0x000fe200078e0a0a */
[----:B------:R-:W-:Y:S01]  /*0c30*/  @UP0 UIMAD UR16, UR8, UR7, URZ ;  /* 0x00000007081002a4 */ /* 0x000fe2000f8e023f */
[C---:B------:R-:W-:Y:S01]  /*0c40*/  @!P4 IMAD.WIDE.U32 R16, R8.reuse, R6, R40 ;  /* 0x000000060810c225 */ /* 0x040fe200078e0028 */
[----:B------:R-:W-:Y:S01]  /*0c50*/  LOP3.LUT R6, R27, UR9, RZ, 0x3c, !PT ;  /* 0x000000091b067c12 */ /* 0x000fe2000f8e3cff */
[----:B------:R-:W-:Y:S01]  /*0c60*/  @UP0 UIADD3 UR17, UR21, UR17, URZ ;  /* 0x0000001115110290 */ /* 0x000fe2000fffe03f */
[----:B------:R-:W-:Y:S01]  /*0c70*/  ISETP.GE.U32.AND P0, PT, R13, R10, PT ;  /* 0x0000000a0d00720c */ /* 0x000fe20003f06070 */
[----:B------:R-:W-:Y:S01]  /*0c80*/  @!P4 IMAD R11, R8, R7, R11 ;  /* 0x00000007080bc224 */ /* 0x000fe200078e020b */
[----:B------:R-:W-:Y:S01]  /*0c90*/  LEA.HI R10, R23, R80, RZ, 0x6 ;  /* 0x00000050170a7211 */ /* 0x000fe200078f30ff */
[----:B------:R-:W-:Y:S01]  /*0ca0*/  @!P6 VIADD R18, R18, 0x1 ;  /* 0x000000011212e836 */ /* 0x000fe20000000000 */
[----:B------:R-:W-:Y:S01]  /*0cb0*/  ISETP.GE.AND P6, PT, R6, RZ, PT ;  /* 0x000000ff0600720c */ /* 0x000fe20003fc6270 */
[----:B------:R-:W-:Y:S01]  /*0cc0*/  @!P4 IMAD.IADD R6, R17, 0x1, R11 ;  /* 0x000000011106c824 */ /* 0x000fe200078e020b */
[----:B------:R-:W-:Y:S01]  /*0cd0*/  @!P3 MOV R7, 0x400 ;  /* 0x000004000007b802 */ /* 0x000fe20000000f00 */
[----:B------:R-:W-:Y:S01]  /*0ce0*/  IMAD.SHL.U32 R10, R10, 0x8, RZ ;  /* 0x000000080a0a7824 */ /* 0x000fe200078e00ff */
[----:B------:R-:W-:-:S02]  /*0cf0*/  @UP0 UIADD3 UR16, UR19, UR16, URZ ;  /* 0x0000001013100290 */ /* 0x000fc4000fffe03f */
[----:B--2---:R-:W-:Y:S02]  /*0d00*/  @!P3 LEA R30, R30, R7, 0x18 ;  /* 0x000000071e1eb211 */ /* 0x004fe400078ec0ff */
[----:B------:R-:W-:Y:S01]  /*0d10*/  LOP3.LUT R15, R15, 0xfffffe00, R10, 0xf8, !PT ;  /* 0xfffffe000f0f7812 */ /* 0x000fe200078ef80a */
[----:B------:R-:W-:Y:S01]  /*0d20*/  @P0 VIADD R18, R18, 0x1 ;  /* 0x0000000112120836 */ /* 0x000fe20000000000 */
[C---:B----4-:R-:W-:Y:S01]  /*0d30*/  @!P4 LEA R12, P0, R16.reuse, R4, 0x1 ;  /* 0x00000004100cc211 */ /* 0x050fe200078008ff */
[----:B------:R-:W1:Y:S01]  /*0d40*/  @!P1 LDC.64 R10, c[0x0][0x240] ;  /* 0x00009000ff0a9b82 */ /* 0x000e620000000a00 */
[----:B------:R-:W-:Y:S02]  /*0d50*/  LEA R204, R15, UR4, 0x1 ;  /* 0x000000040fcc7c11 */ /* 0x000fe4000f8e08ff */
[----:B------:R-:W-:Y:S02]  /*0d60*/  @!P4 LEA.HI.X R13, R16, R5, R6, 0x1, P0 ;  /* 0x00000005100dc211 */ /* 0x000fe400000f0c06 */
[----:B------:R-:W-:-:S02]  /*0d70*/  ISETP.GE.AND P0, PT, R19, UR22, PT ;  /* 0x0000001613007c0c */ /* 0x000fc4000bf06270 */
[----:B------:R-:W-:Y:S01]  /*0d80*/  @!P6 IADD3 R18, -R18, RZ, RZ ;  /* 0x000000ff1212e210 */ /* 0x000fe20007ffe1ff */
[----:B------:R-:W-:Y:S01]  /*0d90*/  @!PT LDS RZ, [RZ] ;  /* 0x00000000fffff984 */ /* 0x000fe20000000800 */
[----:B------:R-:W-:Y:S01]  /*0da0*/  @!PT LDS RZ, [RZ] ;  /* 0x00000000fffff984 */ /* 0x000fe20000000800 */
[----:B------:R-:W-:Y:S01]  /*0db0*/  @!PT LDS RZ, [RZ] ;  /* 0x00000000fffff984 */ /* 0x000fe20000000800 */
[----:B------:R-:W-:Y:S01]  /*0dc0*/  @!P4 LDGSTS.E.BYPASS.LTC128B.128 [R204], desc[UR28][R12.64] ;  /* 0x000000000ccccfae */ /* 0x000fe2000b901d5c */
[----:B------:R-:W2:Y:S01]  /*0dd0*/  @!P3 LDC.64 R16, c[0x0][0x240] ;  /* 0x00009000ff10bb82 */ /* 0x000ea20000000a00 */
[C---:B------:R-:W-:Y:S02]  /*0de0*/  @!P3 IADD3 R29, P6, R8.reuse, 0x10, RZ ;  /* 0x00000010081db810 */ /* 0x040fe40007fde0ff */
[----:B------:R-:W-:Y:S01]  /*0df0*/  @!P4 LDGSTS.E.BYPASS.LTC128B.128 [R204+0x2000], desc[UR28][R12.64+0x80] ;  /* 0x020000800ccccfae */ /* 0x000fe2000b901d5c */
[----:B------:R-:W-:Y:S02]  /*0e00*/  @!P1 MOV R5, 0x400 ;  /* 0x0000040000059802 */ /* 0x000fe40000000f00 */
[--C-:B------:R-:W-:Y:S01]  /*0e10*/  @!P3 IMAD.X R37, RZ, RZ, R9.reuse, P6 ;  /* 0x000000ffff25b224 */ /* 0x100fe200030e0609 */
[----:B------:R4:W-:Y:S01]  /*0e20*/  @!P4 LDGSTS.E.BYPASS.LTC128B.128 [R204+0x4000], desc[UR28][R12.64+0x100] ;  /* 0x040001000ccccfae */ /* 0x0009e2000b901d5c */
[----:B------:R-:W-:Y:S01]  /*0e30*/  @!P1 IADD3 R33, P4, R8, 0x20, RZ ;  /* 0x0000002008219810 */ /* 0x000fe20007f9e0ff */
[----:B------:R-:W1:Y:S01]  /*0e40*/  @!P0 LDC.64 R6, c[0x0][0x240] ;  /* 0x00009000ff068b82 */ /* 0x000e620000000a00 */
[----:B---3--:R-:W-:Y:S01]  /*0e50*/  @!P1 LEA R28, R28, R5, 0x18 ;  /* 0x000000051c1c9211 */ /* 0x008fe200078ec0ff */
[----:B------:R-:W3:Y:S01]  /*0e60*/  @!P0 S2R R26, SR_CgaCtaId ;  /* 0x00000000001a8919 */ /* 0x000ee20000008800 */
[----:B------:R-:W-:Y:S01]  /*0e70*/  ISETP.NE.AND P6, PT, R27, RZ, PT ;  /* 0x000000ff1b00720c */ /* 0x000fe20003fc5270 */
[----:B------:R-:W-:Y:S01]  /*0e80*/  @!P1 IMAD.X R31, RZ, RZ, R9, P4 ;  /* 0x000000ffff1f9224 */ /* 0x000fe200020e0609 */
[----:B------:R-:W-:-:S03]  /*0e90*/  @!P0 IADD3 R34, P4, R8, 0x30, RZ ;  /* 0x0000003008228810 */ /* 0x000fc60007f9e0ff */
[----:B------:R-:W3:Y:S02]  /*0ea0*/  @!P0 LDC.64 R4, c[0x0][0x210] ;  /* 0x00008400ff048b82 */ /* 0x000ee40000000a00 */
[----:B------:R-:W-:Y:S01]  /*0eb0*/  @!P0 IMAD.X R35, RZ, RZ, R9, P4 ;  /* 0x000000ffff238224 */ /* 0x000fe200020e0609 */
[----:B------:R-:W-:Y:S01]  /*0ec0*/  PLOP3.LUT P4, PT, PT, PT, UP0, 0x80, 0x0 ;  /* 0x000000000000781c */ /* 0x000fe20003f8f008 */
[----:B--2---:R-:W-:-:S04]  /*0ed0*/  @!P3 IMAD R32, R37, R16, RZ ;  /* 0x000000102520b224 */ /* 0x004fc800078e02ff */
[----:B------:R-:W2:Y:S01]  /*0ee0*/  @!P1 LDC.64 R8, c[0x0][0x210] ;  /* 0x00008400ff089b82 */ /* 0x000ea20000000a00 */
[----:B------:R-:W-:Y:S01]  /*0ef0*/  @!P3 IMAD.MOV.U32 R37, RZ, RZ, R41 ;  /* 0x000000ffff25b224 */ /* 0x000fe200078e0029 */
[----:B------:R-:W-:Y:S01]  /*0f00*/  @!P6 LOP3.LUT R18, RZ, R27, RZ, 0x33, !PT ;  /* 0x0000001bff12e212 */ /* 0x000fe200078e33ff */
[----:B------:R-:W-:Y:S02]  /*0f10*/  @!P3 IMAD R17, R29, R17, R32 ;  /* 0x000000111d11b224 */ /* 0x000fe400078e0220 */
[----:B-1----:R-:W-:Y:S02]  /*0f20*/  @!P1 IMAD R32, R31, R10, RZ ;  /* 0x0000000a1f209224 */ /* 0x002fe400078e02ff */
[----:B------:R-:W-:Y:S01]  /*0f30*/  @!P3 IMAD.WIDE.U32 R36, R29, R16, R36 ;  /* 0x000000101d24b225 */ /* 0x000fe200078e0024 */
[----:B----4-:R-:W1:Y:S03]  /*0f40*/  @!P3 LDC.64 R12, c[0x0][0x210] ;  /* 0x00008400ff0cbb82 */ /* 0x010e660000000a00 */
[----:B------:R-:W-:Y:S01]  /*0f50*/  @!P1 IMAD R11, R33, R11, R32 ;  /* 0x0000000b210b9224 */ /* 0x000fe200078e0220 */
        /* <DEDUP_REMOVED lines=13> */
.L_x_729:
[----:B------:R-:W-:Y:S05]  /*1030*/  @P4 BRA `(.L_x_730) ;  /* 0x0000000000304947 */ /* 0x000fea0003800000 */
        /* <DEDUP_REMOVED lines=12> */
.L_x_730:
[----:B------:R-:W-:Y:S01]  /*1100*/  @!P1 IMAD.MOV.U32 R39, RZ, RZ, R41 ;  /* 0x000000ffff279224 */ /* 0x000fe200078e0029 */
[C---:B-1----:R-:W-:Y:S01]  /*1110*/  @!P3 LEA R12, P4, R36.reuse, R12, 0x1 ;  /* 0x0000000c240cb211 */ /* 0x042fe200078808ff */
[----:B------:R-:W-:Y:S01]  /*1120*/  @!P3 IMAD.IADD R16, R37, 0x1, R17 ;  /* 0x000000012510b824 */ /* 0x000fe200078e0211 */
[----:B------:R-:W-:Y:S01]  /*1130*/  @!P0 MOV R17, 0x400 ;  /* 0x0000040000118802 */ /* 0x000fe20000000f00 */
[----:B------:R-:W-:Y:S01]  /*1140*/  @!P1 IMAD.WIDE.U32 R32, R33, R10, R38 ;  /* 0x0000000a21209225 */ /* 0x000fe200078e0026 */
[----:B------:R-:W-:Y:S01]  /*1150*/  SHF.R.S32.HI R10, RZ, 0x1f, R18 ;  /* 0x0000001fff0a7819 */ /* 0x000fe20000011412 */
[----:B------:R-:W-:Y:S01]  /*1160*/  ULDC.64 UR8, c[0x0][0x260] ;  /* 0x0000980000087ab9 */ /* 0x000fe20000000a00 */
[----:B------:R-:W-:Y:S01]  /*1170*/  @!P3 LEA.HI.X R13, R36, R13, R16, 0x1, P4 ;  /* 0x0000000d240db211 */ /* 0x000fe200020f0c10 */
[----:B------:R-:W-:Y:S01]  /*1180*/  @!P1 IMAD.IADD R11, R33, 0x1, R11 ;  /* 0x00000001210b9824 */ /* 0x000fe200078e020b */
[----:B--2---:R-:W-:Y:S01]  /*1190*/  @!P1 LEA R16, P6, R32, R8, 0x1 ;  /* 0x0000000820109211 */ /* 0x004fe200078c08ff */
[-C--:B------:R-:W-:Y:S01]  /*11a0*/  @!P0 IMAD R35, R35, R6.reuse, RZ ;  /* 0x0000000623238224 */ /* 0x080fe200078e02ff */
[----:B---3--:R-:W-:Y:S01]  /*11b0*/  @!P0 LEA R26, R26, R17, 0x18 ;  /* 0x000000111a1a8211 */ /* 0x008fe200078ec0ff */
[----:B------:R-:W-:Y:S01]  /*11c0*/  @!P0 IMAD.MOV.U32 R39, RZ, RZ, R41 ;  /* 0x000000ffff278224 */ /* 0x000fe200078e0029 */
[----:B------:R-:W-:Y:S01]  /*11d0*/  @!P1 LEA.HI.X R17, R32, R9, R11, 0x1, P6 ;  /* 0x0000000920119211 */ /* 0x000fe200030f0c0b */
[----:B------:R-:W-:Y:S01]  /*11e0*/  @!P3 IMAD R9, R15, 0x2, R30 ;  /* 0x000000020f09b824 */ /* 0x000fe200078e021e */
[----:B------:R-:W-:Y:S01]  /*11f0*/  ISETP.GE.AND P6, PT, R24, UR15, PT ;  /* 0x0000000f18007c0c */ /* 0x000fe2000bfc6270 */
[C---:B------:R-:W-:Y:S01]  /*1200*/  @!P0 IMAD R7, R34.reuse, R7, R35 ;  /* 0x0000000722078224 */ /* 0x040fe200078e0223 */
[----:B------:R-:W-:Y:S01]  /*1210*/  USHF.L.U64.HI UR14, UR10, 0x6, UR11 ;  /* 0x000000060a0e7899 */ /* 0x000fe2000801020b */
[----:B------:R-:W-:Y:S01]  /*1220*/  @!P0 IMAD.WIDE.U32 R38, R34, R6, R38 ;  /* 0x0000000622268225 */ /* 0x000fe200078e0026 */
[----:B------:R-:W-:Y:S01]  /*1230*/  @!PT LDS RZ, [RZ] ;  /* 0x00000000fffff984 */ /* 0x000fe20000000800 */
[----:B------:R-:W-:Y:S01]  /*1240*/  @!PT LDS RZ, [RZ] ;  /* 0x00000000fffff984 */ /* 0x000fe20000000800 */
[----:B------:R-:W-:Y:S01]  /*1250*/  @!PT LDS RZ, [RZ] ;  /* 0x00000000fffff984 */ /* 0x000fe20000000800 */
[----:B------:R-:W-:Y:S01]  /*1260*/  @!P3 LDGSTS.E.BYPASS.LTC128B.128 [R9+0x800], desc[UR28][R12.64] ;  /* 0x008000000c09bfae */ /* 0x000fe2000b901d5c */
[----:B------:R-:W-:-:S02]  /*1270*/  USHF.R.S32.HI UR13, URZ, 0x1f, UR5 ;  /* 0x0000001f3f0d7899 */ /* 0x000fc40008011405 */
[----:B------:R-:W-:Y:S01]  /*1280*/  IMAD R27, R25, UR10, RZ ;  /* 0x0000000a191b7c24 */ /* 0x000fe2000f8e02ff */
[----:B------:R-:W-:Y:S01]  /*1290*/  @!P3 LDGSTS.E.BYPASS.LTC128B.128 [R9+0x2800], desc[UR28][R12.64+0x80] ;  /* 0x028000800c09bfae */ /* 0x000fe2000b901d5c */
[----:B------:R-:W-:-:S03]  /*12a0*/  IMAD.WIDE.U32 R42, R24, UR10, R20 ;  /* 0x0000000a182a7c25 */ /* 0x000fc6000f8e0014 */
[----:B------:R1:W-:Y:S01]  /*12b0*/  @!P3 LDGSTS.E.BYPASS.LTC128B.128 [R9+0x4800], desc[UR28][R12.64+0x100] ;  /* 0x048001000c09bfae */ /* 0x0003e2000b901d5c */
[----:B------:R-:W-:Y:S01]  /*12c0*/  @!P0 IMAD.IADD R6, R39, 0x1, R7 ;  /* 0x0000000127068824 */ /* 0x000fe200078e0207 */
[----:B------:R-:W-:Y:S01]  /*12d0*/  @!P0 LEA R30, P3, R38, R4, 0x1 ;  /* 0x00000004261e8211 */ /* 0x000fe200078608ff */
[----:B------:R-:W-:Y:S01]  /*12e0*/  IMAD R27, R24, UR11, R27 ;  /* 0x0000000b181b7c24 */ /* 0x000fe2000f8e021b */
[----:B------:R-:W-:Y:S01]  /*12f0*/  IADD3 R208, P4, R42, UR20, RZ ;  /* 0x000000142ad07c10 */ /* 0x000fe2000ff9e0ff */
[----:B------:R-:W-:Y:S01]  /*1300*/  IMAD R211, R10, UR8, RZ ;  /* 0x000000080ad37c24 */ /* 0x000fe2000f8e02ff */
[----:B------:R-:W-:Y:S01]  /*1310*/  @!P0 LEA.HI.X R31, R38, R5, R6, 0x1, P3 ;  /* 0x00000005261f8211 */ /* 0x000fe200018f0c06 */
[----:B------:R-:W-:Y:S01]  /*1320*/  @!P1 IMAD R11, R15, 0x2, R28 ;  /* 0x000000020f0b9824 */ /* 0x000fe200078e021c */
[----:B------:R-:W2:Y:S01]  /*1330*/  @!P6 LDC.64 R4, c[0x0][0x218] ;  /* 0x00008600ff04eb82 */ /* 0x000ea20000000a00 */
[----:B------:R-:W-:Y:S01]  /*1340*/  IADD3.X R209, R43, UR17, R27, P4, !PT ;  /* 0x000000112bd17c10 */ /* 0x000fe2000a7fe41b */
[----:B------:R-:W-:Y:S01]  /*1350*/  USHF.L.U32 UR17, UR10, 0x6, URZ ;  /* 0x000000060a117899 */ /* 0x000fe2000800063f */
[----:B------:R-:W-:Y:S01]  /*1360*/  ISETP.GE.AND P4, PT, R22, UR15, PT ;  /* 0x0000000f16007c0c */ /* 0x000fe2000bf86270 */
[C---:B------:R-:W-:Y:S01]  /*1370*/  IMAD R211, R18.reuse, UR9, R211 ;  /* 0x0000000912d37c24 */ /* 0x040fe2000f8e02d3 */
[----:B------:R-:W-:Y:S01]  /*1380*/  ISETP.GE.AND P3, PT, R19, UR15, PT ;  /* 0x0000000f13007c0c */ /* 0x000fe2000bf66270 */
[----:B------:R-:W-:Y:S01]  /*1390*/  IMAD.WIDE.U32 R208, R18, UR8, R208 ;  /* 0x0000000812d07c25 */ /* 0x000fe2000f8e00d0 */
[----:B------:R-:W-:Y:S01]  /*13a0*/  UIMAD UR8, UR14, UR5, URZ ;  /* 0x000000050e0872a4 */ /* 0x000fe2000f8e023f */
[----:B------:R-:W3:Y:S01]  /*13b0*/  @!P5 S2R R28, SR_CgaCtaId ;  /* 0x00000000001cd919 */ /* 0x000ee20000008800 */
[----:B------:R-:W4:Y:S01]  /*13c0*/  @!P5 LDC.64 R6, c[0x0][0x218] ;  /* 0x00008600ff06db82 */ /* 0x000f220000000a00 */
[----:B------:R-:W-:Y:S01]  /*13d0*/  IMAD.IADD R211, R209, 0x1, R211 ;  /* 0x00000001d1d37824 */ /* 0x000fe200078e02d3 */
[----:B------:R-:W-:Y:S01]  /*13e0*/  UIMAD UR8, UR13, UR17, UR8 ;  /* 0x000000110d0872a4 */ /* 0x000fe2000f8e0208 */
[----:B------:R-:W-:Y:S01]  /*13f0*/  IMAD.U32 R83, RZ, RZ, UR17 ;  /* 0x00000011ff537e24 */ /* 0x000fe2000f8e00ff */
[----:B------:R-:W-:Y:S01]  /*1400*/  @!P1 LDGSTS.E.BYPASS.LTC128B.128 [R11+0x1000], desc[UR28][R16.64] ;  /* 0x01000000100b9fae */ /* 0x000fe2000b901d5c */
[----:B------:R-:W-:-:S02]  /*1410*/  IMAD.MOV.U32 R210, RZ, RZ, R208 ;  /* 0x000000ffffd27224 */ /* 0x000fc400078e00d0 */
[----:B------:R-:W-:Y:S01]  /*1420*/  IMAD.WIDE.U32 R20, R24, UR6, R20 ;  /* 0x0000000618147c25 */ /* 0x000fe2000f8e0014 */
[----:B------:R-:W5:Y:S01]  /*1430*/  @!P4 S2R R8, SR_CgaCtaId ;  /* 0x000000000008c919 */ /* 0x000f620000008800 */
[----:B------:R-:W-:Y:S02]  /*1440*/  VOTEU.ALL UP0, P3 ;  /* 0x00000000003f7886 */ /* 0x000fe40001800000 */
[----:B-1----:R-:W-:Y:S01]  /*1450*/  @!P0 IMAD R13, R15, 0x2, R26 ;  /* 0x000000020f0d8824 */ /* 0x002fe200078e021a */
[----:B------:R-:W1:Y:S01]  /*1460*/  @!P6 S2R R9, SR_CgaCtaId ;  /* 0x000000000009e919 */ /* 0x000e620000008800 */
[----:B------:R-:W-:Y:S01]  /*1470*/  IMAD.WIDE.U32 R26, R83, UR5, R210 ;  /* 0x00000005531a7c25 */ /* 0x000fe2000f8e00d2 */
[----:B------:R-:W-:Y:S03]  /*1480*/  @!P1 LDGSTS.E.BYPASS.LTC128B.128 [R11+0x3000], desc[UR28][R16.64+0x80] ;  /* 0x03000080100b9fae */ /* 0x000fe6000b901d5c */
[----:B------:R-:W-:Y:S01]  /*1490*/  VIADD R27, R27, UR8 ;  /* 0x000000081b1b7c36 */ /* 0x000fe20008000000 */
[----:B------:R-:W-:Y:S01]  /*14a0*/  ULDC.64 UR8, c[0x0][0x268] ;  /* 0x00009a0000087ab9 */ /* 0x000fe20000000a00 */
[----:B------:R3:W-:Y:S01]  /*14b0*/  @!P1 LDGSTS.E.BYPASS.LTC128B.128 [R11+0x5000], desc[UR28][R16.64+0x100] ;  /* 0x05000100100b9fae */ /* 0x0007e2000b901d5c */
[----:B--2---:R-:W-:Y:S01]  /*14c0*/  @!P6 LEA R34, P1, R26, R4, 0x1 ;  /* 0x000000041a22e211 */ /* 0x004fe200078208ff */
[----:B------:R-:W-:Y:S01]  /*14d0*/  IMAD R203, R10, UR8, RZ ;  /* 0x000000080acb7c24 */ /* 0x000fe2000f8e02ff */
[----:B------:R-:W-:Y:S01]  /*14e0*/  @!P6 MOV R4, 0x400 ;  /* 0x000004000004e802 */ /* 0x000fe20000000f00 */
[----:B------:R-:W2:Y:S01]  /*14f0*/  @!P3 S2R R12, SR_CgaCtaId ;  /* 0x00000000000cb919 */ /* 0x000ea20000008800 */
[----:B------:R-:W-:Y:S01]  /*1500*/  @!P6 LEA.HI.X R35, R26, R5, R27, 0x1, P1 ;  /* 0x000000051a23e211 */ /* 0x000fe200008f0c1b */
[----:B------:R-:W-:Y:S01]  /*1510*/  IMAD R203, R18, UR9, R203 ;  /* 0x0000000912cb7c24 */ /* 0x000fe2000f8e02cb */
[----:B------:R-:W-:Y:S01]  /*1520*/  ISETP.GE.AND P1, PT, R19, UR15, PT ;  /* 0x0000000f13007c0c */ /* 0x000fe2000bf26270 */
[----:B------:R-:W-:Y:S01]  /*1530*/  @!P0 LDGSTS.E.BYPASS.LTC128B.128 [R13+0x1800], desc[UR28][R30.64] ;  /* 0x018000001e0d8fae */ /* 0x000fe2000b901d5c */
[----:B------:R-:W-:-:S03]  /*1540*/  UIMAD UR9, UR13, UR6, URZ ;  /* 0x000000060d0972a4 */ /* 0x000fc6000f8e023f */
[----:B------:R-:W-:Y:S01]  /*1550*/  @!P0 LDGSTS.E.BYPASS.LTC128B.128 [R13+0x3800], desc[UR28][R30.64+0x80] ;  /* 0x038000801e0d8fae */ /* 0x000fe2000b901d5c */
[----:B------:R-:W-:-:S03]  /*1560*/  UIMAD UR9, UR5, UR7, UR9 ;  /* 0x00000007050972a4 */ /* 0x000fc6000f8e0209 */
[----:B------:R5:W-:Y:S01]  /*1570*/  @!P0 LDGSTS.E.BYPASS.LTC128B.128 [R13+0x5800], desc[UR28][R30.64+0x100] ;  /* 0x058001001e0d8fae */ /* 0x000be2000b901d5c */
[----:B------:R-:W-:Y:S02]  /*1580*/  ISETP.GE.AND P0, PT, R22, UR15, PT ;  /* 0x0000000f16007c0c */ /* 0x000fe4000bf06270 */
[----:B-1----:R-:W-:Y:S02]  /*1590*/  @!P6 LEA R4, R9, R4, 0x18 ;  /* 0x000000040904e211 */ /* 0x002fe400078ec0ff */
[----:B---3--:R-:W-:Y:S01]  /*15a0*/  LEA.HI R16, R23, R80, RZ, 0x4 ;  /* 0x0000005017107211 */ /* 0x008fe200078f20ff */
[----:B------:R-:W-:Y:S02]  /*15b0*/  IMAD.U32 R17, RZ, RZ, UR11 ;  /* 0x0000000bff117e24 */ /* 0x000fe4000f8e00ff */
[----:B------:R-:W-:Y:S01]  /*15c0*/  @!P6 IMAD R19, R15, 0x2, R4 ;  /* 0x000000020f13e824 */ /* 0x000fe200078e0204 */
[----:B------:R-:W-:Y:S01]  /*15d0*/  SHF.R.S32.HI R201, RZ, 0x4, R16 ;  /* 0x00000004ffc97819 */ /* 0x000fe20000011410 */
[----:B------:R-:W-:Y:S01]  /*15e0*/  IMAD.U32 R4, RZ, RZ, UR10 ;  /* 0x0000000aff047e24 */ /* 0x000fe2000f8e00ff */
[C---:B------:R-:W-:Y:S01]  /*15f0*/  LOP3.LUT R11, R16.reuse, 0xfffffff0, RZ, 0xc0, !PT ;  /* 0xfffffff0100b7812 */ /* 0x040fe200078ec0ff */
[----:B------:R-:W-:Y:S01]  /*1600*/  IMAD.U32 R23, RZ, RZ, UR6 ;  /* 0x00000006ff177e24 */ /* 0x000fe2000f8e00ff */
[----:B------:R-:W-:Y:S01]  /*1610*/  @!P6 LDGSTS.E.BYPASS.LTC128B.128 [R19+0x6000], desc[UR28][R34.64] ;  /* 0x060000002213efae */ /* 0x000fe2000b901d5c */
[----:B------:R-:W-:-:S02]  /*1620*/  LEA.HI R5, R16, R201, RZ, 0x1 ;  /* 0x000000c910057211 */ /* 0x000fc400078f08ff */
[----:B------:R-:W-:Y:S01]  /*1630*/  IMAD.IADD R32, R80, 0x1, -R11 ;  /* 0x0000000150207824 */ /* 0x000fe200078e0a0b */
[----:B------:R-:W-:Y:S01]  /*1640*/  @!P6 LDGSTS.E.BYPASS.LTC128B.128 [R19+0x8000], desc[UR28][R34.64+0x80] ;  /* 0x080000802213efae */ /* 0x000fe2000b901d5c */
[----:B------:R-:W-:Y:S02]  /*1650*/  LOP3.LUT R16, R5, 0xfffffffe, RZ, 0xc0, !PT ;  /* 0xfffffffe05107812 */ /* 0x000fe400078ec0ff */
[----:B------:R-:W-:Y:S01]  /*1660*/  @!P5 MOV R5, 0x400 ;  /* 0x000004000005d802 */ /* 0x000fe20000000f00 */
[----:B------:R-:W-:Y:S01]  /*1670*/  @!P6 LDGSTS.E.BYPASS.LTC128B.128 [R19+0xa000], desc[UR28][R34.64+0x100] ;  /* 0x0a0001002213efae */ /* 0x000fe2000b901d5c */
[C---:B------:R-:W-:Y:S01]  /*1680*/  @!P5 LEA R9, P6, R4.reuse, R26, 0x4 ;  /* 0x0000001a0409d211 */ /* 0x040fe200078c20ff */
[----:B------:R-:W-:Y:S01]  /*1690*/  IMAD.IADD R201, R201, 0x1, -R16 ;  /* 0x00000001c9c97824 */ /* 0x000fe200078e0a10 */
[----:B-----5:R-:W-:Y:S02]  /*16a0*/  @!P4 MOV R13, 0x400 ;  /* 0x00000400000dc802 */ /* 0x020fe40000000f00 */
[----:B------:R-:W-:-:S02]  /*16b0*/  @!P5 LEA.HI.X R30, R4, R27, R17, 0x4, P6 ;  /* 0x0000001b041ed211 */ /* 0x000fc400030f2411 */
[----:B----4-:R-:W-:Y:S01]  /*16c0*/  @!P5 LEA R36, P6, R9, R6, 0x1 ;  /* 0x000000060924d211 */ /* 0x010fe200078c08ff */
[----:B------:R-:W-:Y:S01]  /*16d0*/  IMAD.SHL.U32 R6, R0, 0x40, RZ ;  /* 0x0000004000067824 */ /* 0x000fe200078e00ff */
[----:B------:R-:W-:Y:S01]  /*16e0*/  @!P4 LEA R22, R8, R13, 0x18 ;  /* 0x0000000d0816c211 */ /* 0x000fe200078ec0ff */
[----:B------:R-:W-:Y:S01]  /*16f0*/  IMAD R13, R25, UR6, RZ ;  /* 0x00000006190d7c24 */ /* 0x000fe2000f8e02ff */
[----:B------:R-:W-:Y:S02]  /*1700*/  @!P5 LEA.HI.X R37, R9, R7, R30, 0x1, P6 ;  /* 0x000000070925d211 */ /* 0x000fe400030f0c1e */
[----:B------:R-:W-:Y:S01]  /*1710*/  @!P5 LEA R28, R28, R5, 0x18 ;  /* 0x000000051c1cd211 */ /* 0x000fe200078ec0ff */
[C---:B------:R-:W-:Y:S01]  /*1720*/  IMAD R13, R24.reuse, UR7, R13 ;  /* 0x00000007180d7c24 */ /* 0x040fe2000f8e020d */
[----:B------:R-:W-:Y:S01]  /*1730*/  @!P3 MOV R11, 0x400 ;  /* 0x00000400000bb802 */ /* 0x000fe20000000f00 */
[----:B------:R-:W1:Y:S01]  /*1740*/  @!P4 LDC.64 R8, c[0x0][0x218] ;  /* 0x00008600ff08cb82 */ /* 0x000e620000000a00 */
[C---:B------:R-:W-:Y:S01]  /*1750*/  ISETP.GE.AND P6, PT, R24.reuse, UR15, PT ;  /* 0x0000000f18007c0c */ /* 0x040fe2000bfc6270 */
[----:B------:R-:W-:Y:S01]  /*1760*/  IMAD.SHL.U32 R24, R24, 0x8, RZ ;  /* 0x0000000818187824 */ /* 0x000fe200078e00ff */
[----:B------:R-:W-:Y:S01]  /*1770*/  LOP3.LUT R7, R6, 0x1c0, RZ, 0xc0, !PT ;  /* 0x000001c006077812 */ /* 0x000fe200078ec0ff */
[----:B------:R-:W-:Y:S01]  /*1780*/  USHF.L.U32 UR15, UR11, 0x5, URZ ;  /* 0x000000050b0f7899 */ /* 0x000fe2000800063f */
[----:B--2---:R-:W-:Y:S01]  /*1790*/  @!P3 LEA R12, R12, R11, 0x18 ;  /* 0x0000000b0c0cb211 */ /* 0x004fe200078ec0ff */
[----:B------:R-:W-:Y:S01]  /*17a0*/  @!P5 IMAD R11, R15, 0x2, R28 ;  /* 0x000000020f0bd824 */ /* 0x000fe200078e021c */
[----:B------:R-:W-:-:S02]  /*17b0*/  LOP3.LUT R24, R7, 0x8, R24, 0xf8, !PT ;  /* 0x0000000807187812 */ /* 0x000fc400078ef818 */
[----:B------:R-:W-:Y:S02]  /*17c0*/  SHF.R.U32.HI R17, RZ, 0x3, R7 ;  /* 0x00000003ff117819 */ /* 0x000fe40000011607 */
[----:B------:R-:W2:Y:S01]  /*17d0*/  @!P3 LDC.64 R6, c[0x0][0x218] ;  /* 0x00008600ff06bb82 */ /* 0x000ea20000000a00 */
[----:B------:R-:W-:Y:S01]  /*17e0*/  @!P5 LDGSTS.E.BYPASS.LTC128B.128 [R11+0x6800], desc[UR28][R36.64] ;  /* 0x06800000240bdfae */ /* 0x000fe2000b901d5c */
[----:B------:R-:W-:-:S03]  /*17f0*/  SHF.R.S32.HI R5, RZ, 0x1f, R32 ;  /* 0x0000001fff057819 */ /* 0x000fc60000011420 */
[----:B------:R-:W-:Y:S01]  /*1800*/  @!P5 LDGSTS.E.BYPASS.LTC128B.128 [R11+0x8800], desc[UR28][R36.64+0x80] ;  /* 0x08800080240bdfae */ /* 0x000fe2000b901d5c */
[----:B------:R-:W-:-:S03]  /*1810*/  LEA.HI R16, R5, R32, RZ, 0x3 ;  /* 0x0000002005107211 */ /* 0x000fc600078f18ff */
[----:B------:R3:W-:Y:S01]  /*1820*/  @!P5 LDGSTS.E.BYPASS.LTC128B.128 [R11+0xa800], desc[UR28][R36.64+0x100] ;  /* 0x0a800100240bdfae */ /* 0x0007e2000b901d5c */
[----:B------:R-:W-:Y:S01]  /*1830*/  IADD3 R206, P5, R20, UR18, RZ ;  /* 0x0000001214ce7c10 */ /* 0x000fe2000ffbe0ff */
[----:B------:R-:W-:Y:S01]  /*1840*/  UIMAD.WIDE.U32 UR18, UR10, 0x20, URZ ;  /* 0x000000200a1278a5 */ /* 0x000fe2000f8e003f */
[----:B------:R-:W-:Y:S01]  /*1850*/  LOP3.LUT R20, R24, R17, RZ, 0x3c, !PT ;  /* 0x0000001118147212 */ /* 0x000fe200078e3cff */
[----:B------:R-:W-:Y:S01]  /*1860*/  IMAD.U32 R17, RZ, RZ, UR6 ;  /* 0x00000006ff117e24 */ /* 0x000fe2000f8e00ff */
[----:B------:R-:W-:Y:S01]  /*1870*/  IADD3.X R207, R21, UR16, R13, P5, !PT ;  /* 0x0000001015cf7c10 */ /* 0x000fe2000affe40d */
[C---:B------:R-:W-:Y:S01]  /*1880*/  @!P4 IMAD R21, R15.reuse, 0x2, R22 ;  /* 0x000000020f15c824 */ /* 0x040fe200078e0216 */
[----:B------:R-:W-:Y:S01]  /*1890*/  LOP3.LUT R5, R16, 0xfffffff8, RZ, 0xc0, !PT ;  /* 0xfffffff810057812 */ /* 0x000fe200078ec0ff */
[----:B------:R-:W-:Y:S01]  /*18a0*/  @!P3 IMAD R15, R15, 0x2, R12 ;  /* 0x000000020f0fb824 */ /* 0x000fe200078e020c */
[----:B------:R-:W-:Y:S01]  /*18b0*/  @!P4 IADD3 R10, P5, R26, UR18, RZ ;  /* 0x000000121a0acc10 */ /* 0x000fe2000ffbe0ff */
[----:B------:R-:W-:Y:S01]  /*18c0*/  IMAD.WIDE.U32 R206, R18, UR8, R206 ;  /* 0x0000000812ce7c25 */ /* 0x000fe2000f8e00ce */
[----:B------:R-:W-:Y:S01]  /*18d0*/  @!UP0 UIMAD UR8, UR11, 0x30, URZ ;  /* 0x000000300b0888a4 */ /* 0x000fe2000f8e023f */
[----:B------:R-:W-:-:S02]  /*18e0*/  VOTEU.ALL UP0, P1 ;  /* 0x00000000003f7886 */ /* 0x000fc40000800000 */
[----:B------:R-:W-:Y:S02]  /*18f0*/  IMAD.IADD R5, R32, 0x1, -R5 ;  /* 0x0000000120057824 */ /* 0x000fe400078e0a05 */
[----:B------:R-:W-:Y:S02]  /*1900*/  IMAD.SHL.U32 R13, R201, 0x8, RZ ;  /* 0x00000008c90d7824 */ /* 0x000fe400078e00ff */
[----:B------:R-:W-:Y:S02]  /*1910*/  IMAD.IADD R203, R207, 0x1, R203 ;  /* 0x00000001cfcb7824 */ /* 0x000fe400078e02cb */
[----:B------:R-:W-:Y:S02]  /*1920*/  IMAD R201, R201, 0x200, R20 ;  /* 0x00000200c9c97824 */ /* 0x000fe400078e0214 */
[----:B------:R-:W-:Y:S02]  /*1930*/  IMAD.U32 R20, RZ, RZ, UR6 ;  /* 0x00000006ff147e24 */ /* 0x000fe4000f8e00ff */
[----:B------:R-:W-:Y:S01]  /*1940*/  IMAD.SHL.U32 R81, R16, 0x40, RZ ;  /* 0x0000004010517824 */ /* 0x000fe200078e00ff */
[----:B------:R-:W-:Y:S01]  /*1950*/  LEA R201, R201, UR4, 0x1 ;  /* 0x00000004c9c97c11 */ /* 0x000fe2000f8e08ff */
[----:B---3--:R-:W-:-:S03]  /*1960*/  IMAD.U32 R11, RZ, RZ, UR15 ;  /* 0x0000000fff0b7e24 */ /* 0x008fc6000f8e00ff */
[----:B------:R-:W-:Y:S01]  /*1970*/  LOP3.LUT R81, R81, 0xfffffe00, RZ, 0xc0, !PT ;  /* 0xfffffe0051517812 */ /* 0x000fe200078ec0ff */
[----:B------:R-:W-:Y:S01]  /*1980*/  VIADD R199, R201, 0x6020 ;  /* 0x00006020c9c77836 */ /* 0x000fe20000000000 */
[----:B------:R-:W-:Y:S01]  /*1990*/  @!P4 IADD3.X R11, R27, UR19, R11, P5, !PT ;  /* 0x000000131b0bcc10 */ /* 0x000fe2000affe40b */
[----:B------:R-:W-:Y:S01]  /*19a0*/  @!P3 IMAD.WIDE.U32 R26, R4, 0x30, R26 ;  /* 0x00000030041ab825 */ /* 0x000fe200078e001a */
[C---:B-1----:R-:W-:Y:S01]  /*19b0*/  @!P4 LEA R8, P5, R10.reuse, R8, 0x1 ;  /* 0x000000080a08c211 */ /* 0x042fe200078a08ff */
[----:B------:R-:W-:Y:S02]  /*19c0*/  UIMAD.WIDE.U32 UR18, UR5, UR6, URZ ;  /* 0x00000006051272a5 */ /* 0x000fe4000f8e003f */
[----:B------:R-:W-:Y:S01]  /*19d0*/  IMAD.SHL.U32 R4, R5, 0x40, RZ ;  /* 0x0000004005047824 */ /* 0x000fe200078e00ff */
[----:B------:R-:W-:Y:S01]  /*19e0*/  @!P4 LEA.HI.X R9, R10, R9, R11, 0x1, P5 ;  /* 0x000000090a09c211 */ /* 0x000fe200028f0c0b */
[----:B------:R-:W-:Y:S01]  /*19f0*/  @!P3 VIADD R10, R27, UR8 ;  /* 0x000000081b0abc36 */ /* 0x000fe20008000000 */
[----:B--2---:R-:W-:Y:S01]  /*1a00*/  @!P3 LEA R24, P5, R26, R6, 0x1 ;  /* 0x000000061a18b211 */ /* 0x004fe200078a08ff */
[----:B------:R-:W-:Y:S01]  /*1a10*/  UIADD3 UR9, UR19, UR9, URZ ;  /* 0x0000000913097290 */ /* 0x000fe2000fffe03f */
[----:B------:R-:W-:Y:S01]  /*1a20*/  LOP3.LUT R4, R4, 0x1c0, RZ, 0xc0, !PT ;  /* 0x000001c004047812 */ /* 0x000fe200078ec0ff */
[----:B------:R-:W-:Y:S01]  /*1a30*/  @!P4 LDGSTS.E.BYPASS.LTC128B.128 [R21+0x7000], desc[UR28][R8.64] ;  /* 0x070000000815cfae */ /* 0x000fe2000b901d5c */
[----:B------:R-:W-:Y:S01]  /*1a40*/  @!P3 LEA.HI.X R25, R26, R7, R10, 0x1, P5 ;  /* 0x000000071a19b211 */ /* 0x000fe200028f0c0a */
[----:B------:R-:W-:Y:S01]  /*1a50*/  IMAD.U32 R10, RZ, RZ, UR18 ;  /* 0x00000012ff0a7e24 */ /* 0x000fe2000f8e00ff */
[----:B------:R-:W-:Y:S01]  /*1a60*/  LOP3.LUT R7, R4, 0x8, R13, 0xf8, !PT ;  /* 0x0000000804077812 */ /* 0x000fe200078ef80d */
[----:B------:R-:W-:Y:S01]  /*1a70*/  @!P4 LDGSTS.E.BYPASS.LTC128B.128 [R21+0x9000], desc[UR28][R8.64+0x80] ;  /* 0x090000800815cfae */ /* 0x000fe2000b901d5c */
[----:B------:R-:W-:Y:S01]  /*1a80*/  IMAD.U32 R6, RZ, RZ, UR9 ;  /* 0x00000009ff067e24 */ /* 0x000fe2000f8e00ff */
[----:B------:R-:W-:Y:S01]  /*1a90*/  SHF.R.U32.HI R4, RZ, 0x3, R4 ;  /* 0x00000003ff047819 */ /* 0x000fe20000011604 */
[----:B------:R-:W-:Y:S01]  /*1aa0*/  IMAD.U32 R11, RZ, RZ, UR19 ;  /* 0x00000013ff0b7e24 */ /* 0x000fe2000f8e00ff */
[----:B------:R1:W-:Y:S01]  /*1ab0*/  @!P4 LDGSTS.E.BYPASS.LTC128B.128 [R21+0xb000], desc[UR28][R8.64+0x100] ;  /* 0x0b0001000815cfae */ /* 0x0003e2000b901d5c */
[C---:B------:R-:W-:Y:S01]  /*1ac0*/  LEA R18, P5, R10.reuse, R206, 0x6 ;  /* 0x000000ce0a127211 */ /* 0x040fe200078a30ff */
[----:B------:R-:W2:Y:S01]  /*1ad0*/  @!P6 LDC.64 R12, c[0x0][0x220] ;  /* 0x00008800ff0ceb82 */ /* 0x000ea20000000a00 */
[----:B------:R-:W-:Y:S01]  /*1ae0*/  LOP3.LUT R4, R7, R4, RZ, 0x3c, !PT ;  /* 0x0000000407047212 */ /* 0x000fe200078e3cff */
[----:B------:R-:W-:Y:S01]  /*1af0*/  @!P3 LDGSTS.E.BYPASS.LTC128B.128 [R15+0x7800], desc[UR28][R24.64] ;  /* 0x07800000180fbfae */ /* 0x000fe2000b901d5c */
[----:B------:R-:W-:Y:S01]  /*1b00*/  LEA.HI.X R19, R10, R203, R6, 0x6, P5 ;  /* 0x000000cb0a137211 */ /* 0x000fe200028f3406 */
[----:B------:R-:W-:Y:S01]  /*1b10*/  USHF.L.U32 UR8, UR7, 0x5, URZ ;  /* 0x0000000507087899 */ /* 0x000fe2000800063f */
[----:B------:R-:W-:Y:S01]  /*1b20*/  IMAD.U32 R27, RZ, RZ, UR7 ;  /* 0x00000007ff1b7e24 */ /* 0x000fe2000f8e00ff */
[----:B------:R-:W-:Y:S01]  /*1b30*/  @!P3 LDGSTS.E.BYPASS.LTC128B.128 [R15+0x9800], desc[UR28][R24.64+0x80] ;  /* 0x09800080180fbfae */ /* 0x000fe2000b901d5c */
[----:B------:R-:W-:Y:S01]  /*1b40*/  UIMAD.WIDE.U32 UR18, UR6, 0x20, URZ ;  /* 0x00000020061278a5 */ /* 0x000fe2000f8e003f */
[----:B------:R-:W3:Y:S01]  /*1b50*/  @!P2 LDC.64 R6, c[0x0][0x220] ;  /* 0x00008800ff06ab82 */ /* 0x000ee20000000a00 */
[----:B------:R-:W-:Y:S01]  /*1b60*/  @!P1 IMAD.WIDE.U32 R22, R23, 0x30, R18 ;  /* 0x0000003017169825 */ /* 0x000fe200078e0012 */
[----:B------:R4:W-:Y:S01]  /*1b70*/  @!P3 LDGSTS.E.BYPASS.LTC128B.128 [R15+0xb800], desc[UR28][R24.64+0x100] ;  /* 0x0b800100180fbfae */ /* 0x0009e2000b901d5c */
[----:B------:R-:W-:-:S03]  /*1b80*/  @!P2 LEA R17, P3, R17, R18, 0x4 ;  /* 0x000000121111a211 */ /* 0x000fc600078620ff */
[----:B------:R-:W0:Y:S01]  /*1b90*/  LDGDEPBAR ;  /* 0x00000000000079af */ /* 0x000e220000000000 */
[----:B------:R-:W-:Y:S01]  /*1ba0*/  @!P2 LEA.HI.X R20, R20, R19, R27, 0x4, P3 ;  /* 0x000000131414a211 */ /* 0x000fe200018f241b */
[----:B------:R-:W5:Y:S08]  /*1bb0*/  @!P0 LDC.64 R10, c[0x0][0x220] ;  /* 0x00008800ff0a8b82 */ /* 0x000f700000000a00 */
[----:B-1----:R-:W1:Y:S01]  /*1bc0*/  @!P1 LDC.64 R8, c[0x0][0x220] ;  /* 0x00008800ff089b82 */ /* 0x002e620000000a00 */
[----:B------:R-:W-:Y:S01]  /*1bd0*/  IMAD.U32 R21, RZ, RZ, UR8 ;  /* 0x00000008ff157e24 */ /* 0x000fe2000f8e00ff */
[----:B------:R-:W-:-:S02]  /*1be0*/  @!UP0 UIMAD UR8, UR7, 0x30, URZ ;  /* 0x00000030070888a4 */ /* 0x000fc4000f8e023f */
[----:B------:R-:W-:Y:S01]  /*1bf0*/  UISETP.GE.AND UP0, UPT, UR12, 0x41, UPT ;  /* 0x000000410c00788c */ /* 0x000fe2000bf06270 */
[C---:B---3--:R-:W-:Y:S02]  /*1c00*/  @!P2 LEA R16, P4, R17.reuse, R6, 0x1 ;  /* 0x000000061110a211 */ /* 0x048fe400078808ff */
[----:B------:R-:W-:Y:S02]  /*1c10*/  SHF.R.S32.HI R6, RZ, 0x5, R14 ;  /* 0x00000005ff067819 */ /* 0x000fe4000001140e */
[----:B------:R-:W-:Y:S01]  /*1c20*/  @!P2 LEA.HI.X R17, R17, R7, R20, 0x1, P4 ;  /* 0x000000071111a211 */ /* 0x000fe200020f0c14 */
[----:B------:R-:W-:Y:S01]  /*1c30*/  @!P1 VIADD R7, R23, UR8 ;  /* 0x0000000817079c36 */ /* 0x000fe20008000000 */
[----:B------:R-:W-:-:S04]  /*1c40*/  DEPBAR.LE SB0, 0x0 ;  /* 0x000080000000791a */ /* 0x000fc80000000000 */
[----:B------:R-:W-:Y:S01]  /*1c50*/  BAR.SYNC.DEFER_BLOCKING 0x0 ;  /* 0x0000000000007b1d */ /* 0x000fe20000010000 */
[C---:B----4-:R-:W-:Y:S02]  /*1c60*/  @!P0 IADD3 R15, P3, R18.reuse, UR18, RZ ;  /* 0x00000012120f8c10 */ /* 0x050fe4000ff7e0ff */
[C---:B--2---:R-:W-:Y:S02]  /*1c70*/  @!P6 LEA R24, P5, R18.reuse, R12, 0x1 ;  /* 0x0000000c1218e211 */ /* 0x044fe400078a08ff */
[----:B------:R-:W-:Y:S02]  /*1c80*/  @!P0 IADD3.X R12, R19, UR19, R21, P3, !PT ;  /* 0x00000013130c8c10 */ /* 0x000fe40009ffe415 */
[----:B------:R-:W-:Y:S02]  /*1c90*/  @!P6 LEA.HI.X R25, R18, R13, R19, 0x1, P5 ;  /* 0x0000000d1219e211 */ /* 0x000fe400028f0c13 */
[----:B-----5:R-:W-:-:S04]  /*1ca0*/  @!P0 LEA R14, P3, R15, R10, 0x1 ;  /* 0x0000000a0f0e8211 */ /* 0x020fc800078608ff */
[----:B------:R-:W-:Y:S01]  /*1cb0*/  @!P0 LEA.HI.X R15, R15, R11, R12, 0x1, P3 ;  /* 0x0000000b0f0f8211 */ /* 0x000fe200018f0c0c */
[----:B------:R-:W-:Y:S01]  /*1cc0*/  IMAD R11, R6, 0x400, R81 ;  /* 0x00000400060b7824 */ /* 0x000fe200078e0251 */
[----:B-1----:R-:W-:-:S03]  /*1cd0*/  @!P1 LEA R8, P3, R22, R8, 0x1 ;  /* 0x0000000816089211 */ /* 0x002fc600078608ff */
[----:B------:R-:W-:Y:S01]  /*1ce0*/  IMAD.IADD R202, R4, 0x1, R11 ;  /* 0x0000000104ca7824 */ /* 0x000fe200078e020b */
[----:B------:R-:W-:Y:S01]  /*1cf0*/  @!P1 LEA.HI.X R9, R22, R9, R7, 0x1, P3 ;  /* 0x0000000916099211 */ /* 0x000fe200018f0c07 */
[----:B------:R-:W-:-:S03]  /*1d00*/  IMAD.MOV.U32 R7, RZ, RZ, 0x10 ;  /* 0x00000010ff077424 */ /* 0x000fc600078e00ff */
[----:B------:R-:W-:Y:S01]  /*1d10*/  LEA R202, R202, UR4, 0x1 ;  /* 0x00000004caca7c11 */ /* 0x000fe2000f8e08ff */
[----:B------:R-:W-:Y:S04]  /*1d20*/  @P6 STS.128 [R204+0xc000], RZ ;  /* 0x00c000ffcc006388 */ /* 0x000fe80000000c00 */
[----:B------:R-:W-:Y:S04]  /*1d30*/  @P6 STS.128 [R204+0xe000], RZ ;  /* 0x00e000ffcc006388 */ /* 0x000fe80000000c00 */
[----:B------:R-:W-:Y:S04]  /*1d40*/  @P6 STS.128 [R204+0x10000], RZ ;  /* 0x010000ffcc006388 */ /* 0x000fe80000000c00 */
[----:B------:R-:W-:Y:S01]  /*1d50*/  @!PT LDS RZ, [RZ] ;  /* 0x00000000fffff984 */ /* 0x000fe20000000800 */
[----:B------:R-:W-:Y:S01]  /*1d60*/  @!PT LDS RZ, [RZ] ;  /* 0x00000000fffff984 */ /* 0x000fe20000000800 */
[----:B------:R-:W-:Y:S01]  /*1d70*/  @!PT LDS RZ, [RZ] ;  /* 0x00000000fffff984 */ /* 0x000fe20000000800 */
[----:B------:R-:W-:Y:S04]  /*1d80*/  @!P6 LDGSTS.E.BYPASS.LTC128B.128 [R204+0xc000], desc[UR28][R24.64] ;  /* 0x0c00000018ccefae */ /* 0x000fe8000b901d5c */
[----:B------:R-:W-:Y:S04]  /*1d90*/  @!P6 LDGSTS.E.BYPASS.LTC128B.128 [R204+0xe000], desc[UR28][R24.64+0x80] ;  /* 0x0e00008018ccefae */ /* 0x000fe8000b901d5c */
[----:B------:R1:W-:Y:S04]  /*1da0*/  @!P6 LDGSTS.E.BYPASS.LTC128B.128 [R204+0x10000], desc[UR28][R24.64+0x100] ;  /* 0x1000010018ccefae */ /* 0x0003e8000b901d5c */
        /* <DEDUP_REMOVED lines=26> */
[----:B------:R4:W-:Y:S01]  /*1f50*/  @!P1 LDGSTS.E.BYPASS.LTC128B.128 [R204+0x11800], desc[UR28][R8.64+0x100] ;  /* 0x1180010008cc9fae */ /* 0x0009e2000b901d5c */
[----:B------:R-:W-:Y:S01]  /*1f60*/  R2P PR, R5, 0x6 ;  /* 0x0000000605007804 */ /* 0x000fe20000000000 */
[----:B------:R-:W-:-:S02]  /*1f70*/  IMAD.MOV.U32 R5, RZ, RZ, 0x20 ;  /* 0x00000020ff057424 */ /* 0x000fc400078e00ff */
[----:B------:R-:W-:Y:S02]  /*1f80*/  LDSM.16.M88.4 R68, [R202] ;  /* 0x00000000ca44783b */ /* 0x000fe40000000200 */
[----:B------:R-:W-:Y:S02]  /*1f90*/  SEL R7, R7, 0xfffffff0, !P1 ;  /* 0xfffffff007077807 */ /* 0x000fe40004800000 */
[----:B-1----:R-:W1:Y:S01]  /*1fa0*/  LDSM.16.M88.4 R24, [R201+0x6000] ;  /* 0x00600000c918783b */ /* 0x002e620000000200 */
[----:B------:R-:W-:Y:S02]  /*1fb0*/  SEL R5, R5, 0xffffffe0, !P2 ;  /* 0xffffffe005057807 */ /* 0x000fe40005000000 */
[----:B------:R-:W-:Y:S01]  /*1fc0*/  R2P PR, R0, 0x6 ;  /* 0x0000000600007804 */ /* 0x000fe20000000000 */
[----:B------:R-:W-:Y:S01]  /*1fd0*/  VIADD R0, R201, 0x6000 ;  /* 0x00006000c9007836 */ /* 0x000fe20000000000 */
[----:B--2---:R-:W2:Y:S01]  /*1fe0*/  LDSM.16.M88.4 R16, [R201+0x6800] ;  /* 0x00680000c910783b */ /* 0x004ea20000000200 */
[----:B------:R-:W-:-:S02]  /*1ff0*/  IMAD R200, R7, 0x2, R202 ;  /* 0x0000000207c87824 */ /* 0x000fc400078e02ca */
[C---:B------:R-:W-:Y:S01]  /*2000*/  IMAD R198, R5.reuse, 0x2, R202 ;  /* 0x0000000205c67824 */ /* 0x040fe200078e02ca */
[----:B------:R-:W5:Y:S01]  /*2010*/  LDSM.16.M88.4 R60, [R201+0x7000] ;  /* 0x00700000c93c783b */ /* 0x000f620000000200 */
[----:B------:R-:W-:-:S03]  /*2020*/  IMAD R197, R5, 0x2, R200 ;  /* 0x0000000205c57824 */ /* 0x000fc600078e02c8 */
[----:B------:R-:W5:Y:S03]  /*2030*/  LDSM.16.M88.4 R32, [R201+0x7800] ;  /* 0x00780000c920783b */ /* 0x000f660000000200 */
[----:B------:R-:W-:Y:S01]  /*2040*/  @P1 VIADD R199, R0, 0xffffffe0 ;  /* 0xffffffe000c71836 */ /* 0x000fe20000000000 */
[----:B------:R-:W-:Y:S01]  /*2050*/  LDSM.16.M88.4 R40, [R200] ;  /* 0x00000000c828783b */ /* 0x000fe20000000200 */
[----:B------:R-:W-:-:S03]  /*2060*/  IMAD.MOV.U32 R0, RZ, RZ, 0x40 ;  /* 0x00000040ff007424 */ /* 0x000fc600078e00ff */
[----:B---3--:R-:W3:Y:S02]  /*2070*/  LDSM.16.M88.4 R12, [R199] ;  /* 0x00000000c70c783b */ /* 0x008ee40000000200 */
[----:B------:R-:W-:Y:S02]  /*2080*/  SEL R0, R0, 0xffffffc0, !P2 ;  /* 0xffffffc000007807 */ /* 0x000fe40005000000 */
[----:B------:R-:W3:Y:S03]  /*2090*/  LDSM.16.M88.4 R44, [R199+0x800] ;  /* 0x00080000c72c783b */ /* 0x000ee60000000200 */
[----:B------:R-:W-:Y:S01]  /*20a0*/  IMAD.IADD R195, R201, 0x1, R0 ;  /* 0x00000001c9c37824 */ /* 0x000fe200078e0200 */
[----:B------:R-:W3:Y:S01]  /*20b0*/  LDSM.16.M88.4 R36, [R199+0x1000] ;  /* 0x00100000c724783b */ /* 0x000ee20000000200 */
[----:B------:R-:W-:Y:S02]  /*20c0*/  IMAD.IADD R188, R0, 0x1, R199 ;  /* 0x0000000100bc7824 */ /* 0x000fe400078e02c7 */
[----:B------:R-:W-:Y:S01]  /*20d0*/  IMAD.U32 R0, RZ, RZ, UR5 ;  /* 0x00000005ff007e24 */ /* 0x000fe2000f8e00ff */
[----:B------:R-:W3:Y:S04]  /*20e0*/  LDSM.16.M88.4 R48, [R199+0x1800] ;  /* 0x00180000c730783b */ /* 0x000ee80000000200 */
[----:B------:R-:W-:Y:S01]  /*20f0*/  LDSM.16.M88.4 R52, [R198] ;  /* 0x00000000c634783b */ /* 0x000fe20000000200 */
[C---:B-1----:R-:W-:Y:S03]  /*2100*/  HMMA.16816.F32 R28, R68.reuse, R24, RZ ;  /* 0x00000018441c723c */ /* 0x042fe600000018ff */
[----:B----4-:R-:W1:Y:S04]  /*2110*/  LDSM.16.M88.4 R8, [R195+0x6000] ;  /* 0x00600000c308783b */ /* 0x010e680000000200 */
[----:B------:R-:W-:Y:S01]  /*2120*/  LDSM.16.M88.4 R72, [R195+0x7800] ;  /* 0x00780000c348783b */ /* 0x000fe20000000200 */
[C---:B------:R-:W-:Y:S03]  /*2130*/  HMMA.16816.F32 R24, R68.reuse, R26, RZ ;  /* 0x0000001a4418723c */ /* 0x040fe600000018ff */
[----:B------:R-:W-:Y:S03]  /*2140*/  LDSM.16.M88.4 R76, [R202+0x4000] ;  /* 0x00400000ca4c783b */ /* 0x000fe60000000200 */
[C---:B--2---:R-:W-:Y:S01]  /*2150*/  HMMA.16816.F32 R20, R68.reuse, R16, RZ ;  /* 0x000000104414723c */ /* 0x044fe200000018ff */
[----:B------:R-:W0:Y:S05]  /*2160*/  LDGDEPBAR ;  /* 0x00000000000079af */ /* 0x000e2a0000000000 */
[C---:B-----5:R-:W-:Y:S06]  /*2170*/  HMMA.16816.F32 R64, R68.reuse, R60, RZ ;  /* 0x0000003c4440723c */ /* 0x060fec00000018ff */
[C---:B------:R-:W-:Y:S06]  /*2180*/  HMMA.16816.F32 R16, R68.reuse, R18, RZ ;  /* 0x000000124410723c */ /* 0x040fec00000018ff */
[C---:B------:R-:W-:Y:S06]  /*2190*/  HMMA.16816.F32 R60, R68.reuse, R62, RZ ;  /* 0x0000003e443c723c */ /* 0x040fec00000018ff */
[C---:B------:R-:W-:Y:S06]  /*21a0*/  HMMA.16816.F32 R56, R68.reuse, R32, RZ ;  /* 0x000000204438723c */ /* 0x040fec00000018ff */
[----:B------:R-:W-:Y:S01]  /*21b0*/  HMMA.16816.F32 R68, R68, R34, RZ ;  /* 0x000000224444723c */ /* 0x000fe200000018ff */
[----:B------:R-:W2:Y:S05]  /*21c0*/  LDSM.16.M88.4 R32, [R195+0x6800] ;  /* 0x00680000c320783b */ /* 0x000eaa0000000200 */
[C---:B---3--:R-:W-:Y:S06]  /*21d0*/  HMMA.16816.F32 R28, R40.reuse, R12, R28 ;  /* 0x0000000c281c723c */ /* 0x048fec000000181c */
[C---:B------:R-:W-:Y:S01]  /*21e0*/  HMMA.16816.F32 R24, R40.reuse, R14, R24 ;  /* 0x0000000e2818723c */ /* 0x040fe20000001818 */
[----:B------:R-:W3:Y:S05]  /*21f0*/  LDSM.16.M88.4 R12, [R195+0x7000] ;  /* 0x00700000c30c783b */ /* 0x000eea0000000200 */
[C---:B------:R-:W-:Y:S06]  /*2200*/  HMMA.16816.F32 R20, R40.reuse, R44, R20 ;  /* 0x0000002c2814723c */ /* 0x040fec0000001814 */
[C---:B------:R-:W-:Y:S01]  /*2210*/  HMMA.16816.F32 R16, R40.reuse, R46, R16 ;  /* 0x0000002e2810723c */ /* 0x040fe20000001810 */
[----:B------:R-:W-:Y:S05]  /*2220*/  LDSM.16.M88.4 R44, [R197] ;  /* 0x00000000c52c783b */ /* 0x000fea0000000200 */
[C---:B------:R-:W-:Y:S06]  /*2230*/  HMMA.16816.F32 R64, R40.reuse, R36, R64 ;  /* 0x000000242840723c */ /* 0x040fec0000001840 */
[C---:B------:R-:W-:Y:S01]  /*2240*/  HMMA.16816.F32 R60, R40.reuse, R38, R60 ;  /* 0x00000026283c723c */ /* 0x040fe2000000183c */
[----:B------:R-:W4:Y:S05]  /*2250*/  LDSM.16.M88.4 R36, [R188] ;  /* 0x00000000bc24783b */ /* 0x000f2a0000000200 */
        /* <DEDUP_REMOVED lines=15> */
[----:B------:R-:W3:Y:S04]  /*2350*/  LDSM.16.M88.4 R68, [R201+0x8800] ;  /* 0x00880000c944783b */ /* 0x000ee80000000200 */
[----:B------:R-:W-:Y:S01]  /*2360*/  LDSM.16.M88.4 R72, [R201+0x9800] ;  /* 0x00980000c948783b */ /* 0x000fe20000000200 */
[C---:B----4-:R-:W-:Y:S06]  /*2370*/  HMMA.16816.F32 R28, R44.reuse, R36, R28 ;  /* 0x000000242c1c723c */ /* 0x050fec000000181c */
[C---:B------:R-:W-:Y:S01]  /*2380*/  HMMA.16816.F32 R24, R44.reuse, R38, R24 ;  /* 0x000000262c18723c */ /* 0x040fe20000001818 */
[----:B------:R-:W4:Y:S05]  /*2390*/  LDSM.16.M88.4 R36, [R201+0x9000] ;  /* 0x00900000c924783b */ /* 0x000f2a0000000200 */
[C---:B-----5:R-:W-:Y:S06]  /*23a0*/  HMMA.16816.F32 R20, R44.reuse, R40, R20 ;  /* 0x000000282c14723c */ /* 0x060fec0000001814 */
[C---:B------:R-:W-:Y:S01]  /*23b0*/  HMMA.16816.F32 R16, R44.reuse, R42, R16 ;  /* 0x0000002a2c10723c */ /* 0x040fe20000001810 */
[----:B------:R-:W-:Y:S05]  /*23c0*/  LDSM.16.M88.4 R40, [R200+0x2000] ;  /* 0x00200000c828783b */ /* 0x000fea0000000200 */
[C---:B-1----:R-:W-:Y:S06]  /*23d0*/  HMMA.16816.F32 R64, R44.reuse, R8, R64 ;  /* 0x000000082c40723c */ /* 0x042fec0000001840 */
[C---:B------:R-:W-:Y:S01]  /*23e0*/  HMMA.16816.F32 R60, R44.reuse, R10, R60 ;  /* 0x0000000a2c3c723c */ /* 0x040fe2000000183c */
[----:B------:R-:W1:Y:S05]  /*23f0*/  LDSM.16.M88.4 R8, [R199+0x2000] ;  /* 0x00200000c708783b */ /* 0x000e6a0000000200 */
[C---:B------:R-:W-:Y:S06]  /*2400*/  HMMA.16816.F32 R56, R44.reuse, R48, R56 ;  /* 0x000000302c38723c */ /* 0x040fec0000001838 */
[----:B------:R-:W-:Y:S01]  /*2410*/  HMMA.16816.F32 R52, R44, R50, R52 ;  /* 0x000000322c34723c */ /* 0x000fe20000001834 */
[----:B------:R-:W5:Y:S04]  /*2420*/  LDSM.16.M88.4 R48, [R199+0x2800] ;  /* 0x00280000c730783b */ /* 0x000f680000000200 */
[----:B------:R-:W-:Y:S01]  /*2430*/  LDSM.16.M88.4 R44, [R199+0x3800] ;  /* 0x00380000c72c783b */ /* 0x000fe20000000200 */
[C---:B--2---:R-:W-:Y:S06]  /*2440*/  HMMA.16816.F32 R28, R12.reuse, R32, R28 ;  /* 0x000000200c1c723c */ /* 0x044fec000000181c */
[C---:B------:R-:W-:Y:S01]  /*2450*/  HMMA.16816.F32 R24, R12.reuse, R34, R24 ;  /* 0x000000220c18723c */ /* 0x040fe20000001818 */
[----:B------:R-:W2:Y:S05]  /*2460*/  LDSM.16.M88.4 R32, [R199+0x3000] ;  /* 0x00300000c720783b */ /* 0x000eaa0000000200 */
        /* <DEDUP_REMOVED lines=15> */
[----:B------:R-:W-:Y:S05]  /*2560*/  LDSM.16.M88.4 R48, [R188+0x2000] ;  /* 0x00200000bc30783b */ /* 0x000fea0000000200 */
[C---:B--2---:R-:W-:Y:S06]  /*2570*/  HMMA.16816.F32 R64, R40.reuse, R32, R64 ;  /* 0x000000202840723c */ /* 0x044fec0000001840 */
[C---:B------:R-:W-:Y:S01]  /*2580*/  HMMA.16816.F32 R60, R40.reuse, R34, R60 ;  /* 0x00000022283c723c */ /* 0x040fe2000000183c */
[----:B------:R-:W2:Y:S05]  /*2590*/  LDSM.16.M88.4 R32, [R197+0x2000] ;  /* 0x00200000c520783b */ /* 0x000eaa0000000200 */
[C---:B------:R-:W-:Y:S06]  /*25a0*/  HMMA.16816.F32 R56, R40.reuse, R44, R56 ;  /* 0x0000002c2838723c */ /* 0x040fec0000001838 */
[----:B------:R-:W-:Y:S01]  /*25b0*/  HMMA.16816.F32 R52, R40, R46, R52 ;  /* 0x0000002e2834723c */ /* 0x000fe20000001834 */
[----:B------:R-:W5:Y:S04]  /*25c0*/  LDSM.16.M88.4 R44, [R188+0x2800] ;  /* 0x00280000bc2c783b */ /* 0x000f680000000200 */
[----:B------:R-:W5:Y:S01]  /*25d0*/  LDSM.16.M88.4 R40, [R188+0x3000] ;  /* 0x00300000bc28783b */ /* 0x000f620000000200 */
[C---:B---3--:R-:W-:Y:S06]  /*25e0*/  HMMA.16816.F32 R28, R68.reuse, R36, R28 ;  /* 0x00000024441c723c */ /* 0x048fec000000181c */
[C---:B------:R-:W-:Y:S01]  /*25f0*/  HMMA.16816.F32 R24, R68.reuse, R38, R24 ;  /* 0x000000264418723c */ /* 0x040fe20000001818 */
[----:B------:R-:W3:Y:S05]  /*2600*/  LDSM.16.M88.4 R36, [R188+0x3800] ;  /* 0x00380000bc24783b */ /* 0x000eea0000000200 */
        /* <DEDUP_REMOVED lines=13> */
[C---:B-----5:R-:W-:Y:S06]  /*26e0*/  HMMA.16816.F32 R20, R32.reuse, R44, R20 ;  /* 0x0000002c2014723c */ /* 0x060fec0000001814 */
[C---:B------:R-:W-:Y:S01]  /*26f0*/  HMMA.16816.F32 R16, R32.reuse, R46, R16 ;  /* 0x0000002e2010723c */ /* 0x040fe20000001810 */
[----:B------:R-:W2:Y:S05]  /*2700*/  LDSM.16.M88.4 R44, [R199+0x4000] ;  /* 0x00400000c72c783b */ /* 0x000eaa0000000200 */
[C---:B------:R-:W-:Y:S06]  /*2710*/  HMMA.16816.F32 R64, R32.reuse, R40, R64 ;  /* 0x000000282040723c */ /* 0x040fec0000001840 */
[C---:B------:R-:W-:Y:S01]  /*2720*/  HMMA.16816.F32 R60, R32.reuse, R42, R60 ;  /* 0x0000002a203c723c */ /* 0x040fe2000000183c */
[----:B------:R-:W5:Y:S05]  /*2730*/  LDSM.16.M88.4 R40, [R199+0x4800] ;  /* 0x00480000c728783b */ /* 0x000f6a0000000200 */
[C---:B---3--:R-:W-:Y:S06]  /*2740*/  HMMA.16816.F32 R56, R32.reuse, R36, R56 ;  /* 0x000000242038723c */ /* 0x048fec0000001838 */
[----:B------:R-:W-:Y:S01]  /*2750*/  HMMA.16816.F32 R52, R32, R38, R52 ;  /* 0x000000262034723c */ /* 0x000fe20000001834 */
[----:B------:R-:W3:Y:S04]  /*2760*/  LDSM.16.M88.4 R32, [R199+0x5800] ;  /* 0x00580000c720783b */ /* 0x000ee80000000200 */
[----:B------:R-:W-:Y:S01]  /*2770*/  LDSM.16.M88.4 R36, [R199+0x5000] ;  /* 0x00500000c724783b */ /* 0x000fe20000000200 */
        /* <DEDUP_REMOVED lines=8> */
[----:B------:R-:W4:Y:S05]  /*2800*/  LDSM.16.M88.4 R52, [R195+0xa800] ;  /* 0x00a80000c334783b */ /* 0x000f2a0000000200 */
[C---:B--2---:R-:W-:Y:S06]  /*2810*/  HMMA.16816.F32 R28, R48.reuse, R44, R28 ;  /* 0x0000002c301c723c */ /* 0x044fec000000181c */
[----:B------:R-:W-:Y:S06]  /*2820*/  HMMA.16816.F32 R24, R48, R46, R24 ;  /* 0x0000002e3018723c */ /* 0x000fec0000001818 */
[----:B------:R-:W-:Y:S06]  /*2830*/  HMMA.16816.F32 R64, R76, R72, R64 ;  /* 0x000000484c40723c */ /* 0x000fec0000001840 */
[C---:B-----5:R-:W-:Y:S06]  /*2840*/  HMMA.16816.F32 R20, R48.reuse, R40, R20 ;  /* 0x000000283014723c */ /* 0x060fec0000001814 */
[----:B------:R-:W-:Y:S01]  /*2850*/  HMMA.16816.F32 R44, R48, R42, R16 ;  /* 0x0000002a302c723c */ /* 0x000fe20000001810 */
[----:B------:R-:W-:Y:S04]  /*2860*/  LDSM.16.M88.4 R40, [R197+0x4000] ;  /* 0x00400000c528783b */ /* 0x000fe80000000200 */
[----:B------:R-:W2:Y:S01]  /*2870*/  LDSM.16.M88.4 R16, [R188+0x4000] ;  /* 0x00400000bc10783b */ /* 0x000ea20000000200 */
[----:B------:R-:W-:Y:S03]  /*2880*/  HMMA.16816.F32 R60, R76, R74, R60 ;  /* 0x0000004a4c3c723c */ /* 0x000fe6000000183c */
[----:B------:R-:W5:Y:S03]  /*2890*/  LDSM.16.M88.4 R72, [R195+0xb000] ;  /* 0x00b00000c348783b */ /* 0x000f660000000200 */
[C---:B---3--:R-:W-:Y:S06]  /*28a0*/  HMMA.16816.F32 R56, R48.reuse, R32, R56 ;  /* 0x000000203038723c */ /* 0x048fec0000001838 */
[----:B------:R-:W-:Y:S01]  /*28b0*/  HMMA.16816.F32 R68, R48, R34, R68 ;  /* 0x000000223044723c */ /* 0x000fe20000001844 */
[----:B------:R-:W3:Y:S05]  /*28c0*/  LDSM.16.M88.4 R32, [R188+0x4800] ;  /* 0x00480000bc20783b */ /* 0x000eea0000000200 */
[C---:B-1----:R-:W-:Y:S06]  /*28d0*/  HMMA.16816.F32 R28, R12.reuse, R8, R28 ;  /* 0x000000080c1c723c */ /* 0x042fec000000181c */
[----:B------:R-:W-:Y:S01]  /*28e0*/  HMMA.16816.F32 R24, R12, R10, R24 ;  /* 0x0000000a0c18723c */ /* 0x000fe20000001818 */
[----:B------:R-:W1:Y:S05]  /*28f0*/  LDSM.16.M88.4 R8, [R195+0xb800] ;  /* 0x00b80000c308783b */ /* 0x000e6a0000000200 */
[C---:B------:R-:W-:Y:S06]  /*2900*/  HMMA.16816.F32 R64, R48.reuse, R36, R64 ;  /* 0x000000243040723c */ /* 0x040fec0000001840 */
[----:B------:R-:W-:Y:S01]  /*2910*/  HMMA.16816.F32 R60, R48, R38, R60 ;  /* 0x00000026303c723c */ /* 0x000fe2000000183c */
[----:B------:R-:W1:Y:S05]  /*2920*/  LDSM.16.M88.4 R36, [R188+0x5000] ;  /* 0x00500000bc24783b */ /* 0x000e6a0000000200 */
[----:B----4-:R-:W-:Y:S01]  /*2930*/  HMMA.16816.F32 R20, R12, R52, R20 ;  /* 0x000000340c14723c */ /* 0x010fe20000001814 */
[----:B------:R-:W-:-:S05]  /*2940*/  IMAD.SHL.U32 R49, R80, 0x2, RZ ;  /* 0x0000000250317824 */ /* 0x000fca00078e00ff */
[----:B------:R-:W-:Y:S01]  /*2950*/  LOP3.LUT R49, R49, 0x6, RZ, 0xc0, !PT ;  /* 0x0000000631317812 */ /* 0x000fe200078ec0ff */
[----:B--2---:R-:W-:Y:S04]  /*2960*/  HMMA.16816.F32 R28, R40, R16, R28 ;  /* 0x00000010281c723c */ /* 0x004fe8000000181c */
[----:B------:R-:W-:Y:S02]  /*2970*/  IMAD R0, R0, 0x40, R49 ;  /* 0x0000004000007824 */ /* 0x000fe400078e0231 */
[----:B------:R-:W-:Y:S02]  /*2980*/  HMMA.16816.F32 R44, R12, R54, R44 ;  /* 0x000000360c2c723c */ /* 0x000fe4000000182c */
[C---:B------:R-:W-:Y:S01]  /*2990*/  VIADD R17, R0.reuse, 0x1 ;  /* 0x0000000100117836 */ /* 0x040fe20000000000 */
[C---:B------:R-:W-:Y:S01]  /*29a0*/  ISETP.GE.AND P2, PT, R0.reuse, UR12, PT ;  /* 0x0000000c00007c0c */ /* 0x040fe2000bf46270 */
[----:B------:R-:W-:-:S02]  /*29b0*/  VIADD R16, R0, 0x8 ;  /* 0x0000000800107836 */ /* 0x000fc40000000000 */
[----:B-----5:R-:W-:Y:S01]  /*29c0*/  HMMA.16816.F32 R64, R12, R72, R64 ;  /* 0x000000480c40723c */ /* 0x020fe20000001840 */
[----:B------:R-:W-:Y:S01]  /*29d0*/  ISETP.GE.AND P1, PT, R17, UR12, PT ;  /* 0x0000000c11007c0c */ /* 0x000fe2000bf26270 */
[----:B------:R-:W-:Y:S01]  /*29e0*/  VIADD R17, R0, 0x11 ;  /* 0x0000001100117836 */ /* 0x000fe20000000000 */
[----:B------:R-:W-:Y:S01]  /*29f0*/  ISETP.GE.AND P0, PT, R16, UR12, PT ;  /* 0x0000000c10007c0c */ /* 0x000fe2000bf06270 */
[----:B------:R-:W-:Y:S02]  /*2a00*/  VIADD R16, R0, 0x18 ;  /* 0x0000001800107836 */ /* 0x000fe40000000000 */
[----:B------:R-:W-:Y:S01]  /*2a10*/  HMMA.16816.F32 R24, R40, R18, R24 ;  /* 0x000000122818723c */ /* 0x000fe20000001818 */
[----:B------:R-:W-:Y:S02]  /*2a20*/  ISETP.GE.AND P4, PT, R17, UR12, PT ;  /* 0x0000000c11007c0c */ /* 0x000fe4000bf86270 */
[----:B------:R-:W-:-:S03]  /*2a30*/  ISETP.GE.AND P3, PT, R16, UR12, PT ;  /* 0x0000000c10007c0c */ /* 0x000fc6000bf66270 */
[----:B---3--:R-:W-:Y:S01]  /*2a40*/  HMMA.16816.F32 R20, R40, R32, R20 ;  /* 0x000000202814723c */ /* 0x008fe20000001814 */
[----:B------:R-:W-:Y:S01]  /*2a50*/  VIADD R19, R0, 0x9 ;  /* 0x0000000900137836 */ /* 0x000fe20000000000 */
[----:B------:R-:W-:Y:S01]  /*2a60*/  FSEL R50, R30, -INF , !P2 ;  /* 0xff8000001e327808 */ /* 0x000fe20005000000 */
[----:B------:R-:W-:Y:S01]  /*2a70*/  VIADD R18, R0, 0x10 ;  /* 0x0000001000127836 */ /* 0x000fe20000000000 */
[----:B------:R-:W-:Y:S02]  /*2a80*/  FSEL R49, R28, -INF , !P2 ;  /* 0xff8000001c317808 */ /* 0x000fe40005000000 */
[----:B------:R-:W-:Y:S01]  /*2a90*/  ISETP.GE.AND P6, PT, R19, UR12, PT ;  /* 0x0000000c13007c0c */ /* 0x000fe2000bfc6270 */
[----:B------:R-:W-:Y:S01]  /*2aa0*/  HMMA.16816.F32 R60, R12, R74, R60 ;  /* 0x0000004a0c3c723c */ /* 0x000fe2000000183c */
[----:B------:R-:W-:Y:S02]  /*2ab0*/  ISETP.GE.AND P5, PT, R18, UR12, PT ;  /* 0x0000000c12007c0c */ /* 0x000fe4000bfa6270 */
[----:B------:R-:W2:Y:S01]  /*2ac0*/  LDSM.16.M88.4 R16, [R188+0x5800] ;  /* 0x00580000bc10783b */ /* 0x000ea20000000200 */
[----:B------:R-:W-:Y:S01]  /*2ad0*/  FSEL R53, R29, -INF , !P1 ;  /* 0xff8000001d357808 */ /* 0x000fe20004800000 */
[----:B------:R-:W-:-:S04]  /*2ae0*/  DEPBAR.LE SB0, 0x0 ;  /* 0x000080000000791a */ /* 0x000fc80000000000 */
[----:B-1----:R-:W-:Y:S01]  /*2af0*/  HMMA.16816.F32 R56, R12, R8, R56 ;  /* 0x000000080c38723c */ /* 0x002fe20000001838 */
[----:B------:R-:W-:Y:S02]  /*2b00*/  FSEL R48, R31, -INF , !P1 ;  /* 0xff8000001f307808 */ /* 0x000fe40004800000 */
[----:B------:R-:W-:Y:S02]  /*2b10*/  FSEL R26, R26, -INF , !P0 ;  /* 0xff8000001a1a7808 */ /* 0x000fe40004000000 */
[----:B------:R-:W-:Y:S01]  /*2b20*/  FSEL R51, R24, -INF , !P0 ;  /* 0xff80000018337808 */ /* 0x000fe20004000000 */
[----:B------:R-:W-:Y:S01]  /*2b30*/  HMMA.16816.F32 R44, R40, R34, R44 ;  /* 0x00000022282c723c */ /* 0x000fe2000000182c */
[C---:B------:R-:W-:Y:S01]  /*2b40*/  VIADD R8, R0.reuse, 0x19 ;  /* 0x0000001900087836 */ /* 0x040fe20000000000 */
[----:B------:R-:W-:Y:S01]  /*2b50*/  FSEL R24, R27, -INF , !P6 ;  /* 0xff8000001b187808 */ /* 0x000fe20007000000 */
[----:B------:R-:W-:Y:S01]  /*2b60*/  VIADD R9, R0, 0x20 ;  /* 0x0000002000097836 */ /* 0x000fe20000000000 */
[----:B------:R-:W-:-:S02]  /*2b70*/  FSEL R27, R25, -INF , !P6 ;  /* 0xff800000191b7808 */ /* 0x000fc40007000000 */
[----:B------:R-:W-:Y:S01]  /*2b80*/  ISETP.GE.AND P2, PT, R8, UR12, PT ;  /* 0x0000000c08007c0c */ /* 0x000fe2000bf46270 */
[C---:B------:R-:W-:Y:S01]  /*2b90*/  VIADD R8, R0.reuse, 0x21 ;  /* 0x0000002100087836 */ /* 0x040fe20000000000 */
[----:B------:R-:W-:Y:S01]  /*2ba0*/  HMMA.16816.F32 R64, R40, R36, R64 ;  /* 0x000000242840723c */ /* 0x000fe20000001840 */
[----:B------:R-:W-:Y:S01]  /*2bb0*/  BAR.SYNC.DEFER_BLOCKING 0x0 ;  /* 0x0000000000007b1d */ /* 0x000fe20000010000 */
[----:B------:R-:W-:Y:S01]  /*2bc0*/  ISETP.GE.AND P1, PT, R9, UR12, PT ;  /* 0x0000000c09007c0c */ /* 0x000fe2000bf26270 */
[----:B------:R-:W-:Y:S01]  /*2bd0*/  VIADD R9, R0, 0x29 ;  /* 0x0000002900097836 */ /* 0x000fe20000000000 */
[----:B------:R-:W-:Y:S01]  /*2be0*/  ISETP.GE.AND P0, PT, R8, UR12, PT ;  /* 0x0000000c08007c0c */ /* 0x000fe2000bf06270 */
[----:B------:R-:W-:Y:S01]  /*2bf0*/  VIADD R8, R0, 0x28 ;  /* 0x0000002800087836 */ /* 0x000fe20000000000 */
[----:B------:R-:W-:Y:S01]  /*2c00*/  HMMA.16816.F32 R68, R12, R10, R68 ;  /* 0x0000000a0c44723c */ /* 0x000fe20000001844 */
[----:B------:R-:W-:Y:S02]  /*2c10*/  FSEL R25, R20, -INF , !P5 ;  /* 0xff80000014197808 */ /* 0x000fe40006800000 */
[----:B------:R-:W-:-:S02]  /*2c20*/  FSEL R21, R21, -INF , !P4 ;  /* 0xff80000015157808 */ /* 0x000fc40006000000 */
[----:B------:R-:W-:Y:S01]  /*2c30*/  ISETP.GE.AND P6, PT, R8, UR12, PT ;  /* 0x0000000c08007c0c */ /* 0x000fe2000bfc6270 */
[C---:B------:R-:W-:Y:S01]  /*2c40*/  HMMA.16816.F32 R60, R40.reuse, R38, R60 ;  /* 0x00000026283c723c */ /* 0x040fe2000000183c */
[----:B------:R-:W-:Y:S01]  /*2c50*/  FMNMX.FTZ R12, R49, R53, !PT ;  /* 0x00000035310c7209 */ /* 0x000fe20007810000 */
[----:B------:R-:W-:Y:S01]  /*2c60*/  VIADD R13, R0, 0x38 ;  /* 0x00000038000d7836 */ /* 0x000fe20000000000 */
[----:B------:R-:W-:Y:S02]  /*2c70*/  FSEL R8, R22, -INF , !P5 ;  /* 0xff80000016087808 */ /* 0x000fe40006800000 */
[----:B------:R-:W-:Y:S02]  /*2c80*/  FMNMX.FTZ R12, R51, R12, !PT ;  /* 0x0000000c330c7209 */ /* 0x000fe40007810000 */
[----:B------:R-:W-:Y:S01]  /*2c90*/  ISETP.GE.AND P5, PT, R9, UR12, PT ;  /* 0x0000000c09007c0c */ /* 0x000fe2000bfa6270 */
[----:B------:R-:W-:Y:S01]  /*2ca0*/  VIADD R9, R0, 0x30 ;  /* 0x0000003000097836 */ /* 0x000fe20000000000 */
[----:B------:R-:W-:Y:S01]  /*2cb0*/  FMNMX.FTZ R12, R27, R12, !PT ;  /* 0x0000000c1b0c7209 */ /* 0x000fe20007810000 */
[----:B--2---:R-:W-:Y:S01]  /*2cc0*/  HMMA.16816.F32 R56, R40, R16, R56 ;  /* 0x000000102838723c */ /* 0x004fe20000001838 */
[----:B------:R-:W-:-:S02]  /*2cd0*/  FSEL R10, R23, -INF , !P4 ;  /* 0xff800000170a7808 */ /* 0x000fc40006000000 */
[----:B------:R-:W-:Y:S02]  /*2ce0*/  FMNMX.FTZ R20, R25, R12, !PT ;  /* 0x0000000c19147209 */ /* 0x000fe40007810000 */
[----:B------:R-:W-:Y:S01]  /*2cf0*/  ISETP.GE.AND P4, PT, R9, UR12, PT ;  /* 0x0000000c09007c0c */ /* 0x000fe2000bf86270 */
[----:B------:R-:W-:Y:S01]  /*2d00*/  VIADD R9, R0, 0x31 ;  /* 0x0000003100097836 */ /* 0x000fe20000000000 */
[----:B------:R-:W-:Y:S01]  /*2d10*/  FSEL R11, R44, -INF , !P3 ;  /* 0xff8000002c0b7808 */ /* 0x000fe20005800000 */
[----:B------:R-:W-:Y:S01]  /*2d20*/  HMMA.16816.F32 R68, R40, R18, R68 ;  /* 0x000000122844723c */ /* 0x000fe20000001844 */
[----:B------:R-:W-:Y:S02]  /*2d30*/  FMNMX.FTZ R20, R21, R20, !PT ;  /* 0x0000001415147209 */ /* 0x000fe40007810000 */
[----:B------:R-:W-:Y:S02]  /*2d40*/  FSEL R14, R46, -INF , !P3 ;  /* 0xff8000002e0e7808 */ /* 0x000fe40005800000 */
[----:B------:R-:W-:-:S02]  /*2d50*/  ISETP.GE.AND P3, PT, R9, UR12, PT ;  /* 0x0000000c09007c0c */ /* 0x000fc4000bf66270 */
[----:B------:R-:W-:Y:S02]  /*2d60*/  FSEL R9, R45, -INF , !P2 ;  /* 0xff8000002d097808 */ /* 0x000fe40005000000 */
[----:B------:R-:W-:Y:S02]  /*2d70*/  FMNMX.FTZ R16, R11, R20, !PT ;  /* 0x000000140b107209 */ /* 0x000fe40007810000 */
[----:B------:R-:W-:Y:S02]  /*2d80*/  FSEL R32, R67, -INF , !P0 ;  /* 0xff80000043207808 */ /* 0x000fe40004000000 */
[----:B------:R-:W-:Y:S02]  /*2d90*/  FSEL R33, R65, -INF , !P0 ;  /* 0xff80000041217808 */ /* 0x000fe40004000000 */
[----:B------:R-:W-:Y:S02]  /*2da0*/  PLOP3.LUT P0, PT, PT, PT, UP0, 0x80, 0x0 ;  /* 0x000000000000781c */ /* 0x000fe40003f0f008 */
[----:B------:R-:W-:-:S02]  /*2db0*/  FSEL R35, R64, -INF , !P1 ;  /* 0xff80000040237808 */ /* 0x000fc40004800000 */
[----:B------:R-:W-:Y:S02]  /*2dc0*/  FMNMX.FTZ R16, R9, R16, !PT ;  /* 0x0000001009107209 */ /* 0x000fe40007810000 */
[----:B------:R-:W-:Y:S02]  /*2dd0*/  FSEL R12, R47, -INF , !P2 ;  /* 0xff8000002f0c7808 */ /* 0x000fe40005000000 */
[----:B------:R-:W-:Y:S02]  /*2de0*/  FMNMX.FTZ R16, R35, R16, !PT ;  /* 0x0000001023107209 */ /* 0x000fe40007810000 */
[----:B------:R-:W-:Y:S02]  /*2df0*/  ISETP.GE.AND P2, PT, R13, UR12, PT ;  /* 0x0000000c0d007c0c */ /* 0x000fe4000bf46270 */
[----:B------:R-:W-:Y:S02]  /*2e00*/  FSEL R31, R60, -INF , !P6 ;  /* 0xff8000003c1f7808 */ /* 0x000fe40007000000 */
[----:B------:R-:W-:-:S02]  /*2e10*/  FMNMX.FTZ R13, R50, R48, !PT ;  /* 0x00000030320d7209 */ /* 0x000fc40007810000 */
[----:B------:R-:W-:Y:S02]  /*2e20*/  FMNMX.FTZ R16, R33, R16, !PT ;  /* 0x0000001021107209 */ /* 0x000fe40007810000 */
[----:B------:R-:W-:Y:S02]  /*2e30*/  FSEL R34, R66, -INF , !P1 ;  /* 0xff80000042227808 */ /* 0x000fe40004800000 */
[----:B------:R-:W-:Y:S02]  /*2e40*/  FSEL R29, R61, -INF , !P5 ;  /* 0xff8000003d1d7808 */ /* 0x000fe40006800000 */
[----:B------:R-:W-:Y:S02]  /*2e50*/  FMNMX.FTZ R13, R26, R13, !PT ;  /* 0x0000000d1a0d7209 */ /* 0x000fe40007810000 */
[----:B------:R-:W-:Y:S01]  /*2e60*/  FMNMX.FTZ R16, R31, R16, !PT ;  /* 0x000000101f107209 */ /* 0x000fe20007810000 */
[----:B------:R-:W-:Y:S06]  /*2e70*/  @!P0 BRA `(.L_x_731) ;  /* 0x0000000000848947 */ /* 0x000fec0003800000 */
[----:B------:R-:W-:Y:S02]  /*2e80*/  ULEA.HI.SX32 UR9, UR38, 0xfffffffe, 0x1a ;  /* 0xfffffffe26097891 */ /* 0x000fe4000f8fd23f */
[----:B------:R-:W-:Y:S02]  /*2e90*/  USHF.L.U32 UR13, UR10, 0x5, URZ ;  /* 0x000000050a0d7899 */ /* 0x000fe4000800063f */
[----:B------:R-:W-:Y:S02]  /*2ea0*/  USHF.R.S32.HI UR8, URZ, 0x1f, UR9 ;  /* 0x0000001f3f087899 */ /* 0x000fe40008011409 */
[----:B------:R-:W-:Y:S01]  /*2eb0*/  UIMAD UR14, UR14, UR9, URZ ;  /* 0x000000090e0e72a4 */ /* 0x000fe2000f8e023f */
[----:B------:R-:W-:Y:S01]  /*2ec0*/  IMAD.WIDE.U32 R22, R83, UR9, R210 ;  /* 0x0000000953167c25 */ /* 0x000fe2000f8e00d2 */
[----:B------:R-:W-:Y:S02]  /*2ed0*/  USHF.L.U64.HI UR10, UR10, 0x5, UR11 ;  /* 0x000000050a0a7899 */ /* 0x000fe4000801020b */
[----:B------:R-:W-:-:S03]  /*2ee0*/  UIMAD UR14, UR8, UR17, UR14 ;  /* 0x00000011080e72a4 */ /* 0x000fc6000f8e020e */
[----:B------:R-:W-:Y:S02]  /*2ef0*/  ULDC.64 UR8, c[0x0][0x218] ;  /* 0x0000860000087ab9 */ /* 0x000fe40000000a00 */
[----:B------:R-:W-:Y:S01]  /*2f00*/  LEA R18, P1, R22, UR8, 0x1 ;  /* 0x0000000816127c11 */ /* 0x000fe2000f8208ff */
[----:B------:R-:W-:-:S05]  /*2f10*/  VIADD R15, R23, UR14 ;  /* 0x0000000e170f7c36 */ /* 0x000fca0008000000 */
[----:B------:R-:W-:Y:S02]  /*2f20*/  LEA.HI.X R19, R22, UR9, R15, 0x1, P1 ;  /* 0x0000000916137c11 */ /* 0x000fe400088f0c0f */
[----:B------:R-:W-:-:S03]  /*2f30*/  IADD3 R38, P1, R18, UR13, RZ ;  /* 0x0000000d12267c10 */ /* 0x000fc6000ff3e0ff */
[----:B------:R-:W-:Y:S01]  /*2f40*/  @!PT LDS RZ, [RZ] ;  /* 0x00000000fffff984 */ /* 0x000fe20000000800 */
[----:B------:R-:W-:Y:S01]  /*2f50*/  @!PT LDS RZ, [RZ] ;  /* 0x00000000fffff984 */ /* 0x000fe20000000800 */
[----:B------:R-:W-:Y:S01]  /*2f60*/  @!PT LDS RZ, [RZ] ;  /* 0x00000000fffff984 */ /* 0x000fe20000000800 */
[----:B------:R1:W-:Y:S01]  /*2f70*/  LDGSTS.E.BYPASS.LTC128B.128 [R204+0x6000], desc[UR28][R18.64] ;  /* 0x0600000012cc7fae */ /* 0x0003e2000b901d5c */
[----:B------:R-:W-:Y:S02]  /*2f80*/  IADD3.X R39, R19, UR10, RZ, P1, !PT ;  /* 0x0000000a13277c10 */ /* 0x000fe40008ffe4ff */
[----:B------:R-:W-:Y:S01]  /*2f90*/  IADD3 R36, P1, R38, UR13, RZ ;  /* 0x0000000d26247c10 */ /* 0x000fe2000ff3e0ff */
[----:B------:R1:W-:Y:S03]  /*2fa0*/  LDGSTS.E.BYPASS.LTC128B.128 [R204+0x8000], desc[UR28][R18.64+0x80] ;  /* 0x0800008012cc7fae */ /* 0x0003e6000b901d5c */
[----:B------:R-:W-:Y:S01]  /*2fb0*/  IADD3.X R37, R39, UR10, RZ, P1, !PT ;  /* 0x0000000a27257c10 */ /* 0x000fe20008ffe4ff */
[----:B------:R1:W-:Y:S01]  /*2fc0*/  LDGSTS.E.BYPASS.LTC128B.128 [R204+0xa000], desc[UR28][R18.64+0x100] ;  /* 0x0a00010012cc7fae */ /* 0x0003e2000b901d5c */
[----:B------:R-:W-:-:S03]  /*2fd0*/  IADD3 R22, P1, R36, UR13, RZ ;  /* 0x0000000d24167c10 */ /* 0x000fc6000ff3e0ff */
[----:B------:R1:W-:Y:S01]  /*2fe0*/  LDGSTS.E.BYPASS.LTC128B.128 [R204+0x6800], desc[UR28][R38.64] ;  /* 0x0680000026cc7fae */ /* 0x0003e2000b901d5c */
[----:B------:R-:W-:-:S03]  /*2ff0*/  IADD3.X R23, R37, UR10, RZ, P1, !PT ;  /* 0x0000000a25177c10 */ /* 0x000fc60008ffe4ff */
[----:B------:R1:W-:Y:S04]  /*3000*/  LDGSTS.E.BYPASS.LTC128B.128 [R204+0x8800], desc[UR28][R38.64+0x80] ;  /* 0x0880008026cc7fae */ /* 0x0003e8000b901d5c */
[----:B------:R1:W-:Y:S04]  /*3010*/  LDGSTS.E.BYPASS.LTC128B.128 [R204+0xa800], desc[UR28][R38.64+0x100] ;  /* 0x0a80010026cc7fae */ /* 0x0003e8000b901d5c */
[----:B------:R1:W-:Y:S04]  /*3020*/  LDGSTS.E.BYPASS.LTC128B.128 [R204+0x7000], desc[UR28][R36.64] ;  /* 0x0700000024cc7fae */ /* 0x0003e8000b901d5c */
[----:B------:R1:W-:Y:S04]  /*3030*/  LDGSTS.E.BYPASS.LTC128B.128 [R204+0x9000], desc[UR28][R36.64+0x80] ;  /* 0x0900008024cc7fae */ /* 0x0003e8000b901d5c */
[----:B------:R1:W-:Y:S04]  /*3040*/  LDGSTS.E.BYPASS.LTC128B.128 [R204+0xb000], desc[UR28][R36.64+0x100] ;  /* 0x0b00010024cc7fae */ /* 0x0003e8000b901d5c */
[----:B------:R1:W-:Y:S04]  /*3050*/  LDGSTS.E.BYPASS.LTC128B.128 [R204+0x7800], desc[UR28][R22.64] ;  /* 0x0780000016cc7fae */ /* 0x0003e8000b901d5c */
[----:B------:R1:W-:Y:S04]  /*3060*/  LDGSTS.E.BYPASS.LTC128B.128 [R204+0x9800], desc[UR28][R22.64+0x80] ;  /* 0x0980008016cc7fae */ /* 0x0003e8000b901d5c */
[----:B------:R1:W-:Y:S04]  /*3070*/  LDGSTS.E.BYPASS.LTC128B.128 [R204+0xb800], desc[UR28][R22.64+0x100] ;  /* 0x0b80010016cc7fae */ /* 0x0003e8000b901d5c */
[----:B------:R-:W0:Y:S02]  /*3080*/  LDGDEPBAR ;  /* 0x00000000000079af */ /* 0x000e240000000000 */
.L_x_731:
[----:B------:R-:W-:Y:S01]  /*3090*/  FMNMX.FTZ R13, R24, R13, !PT ;  /* 0x0000000d180d7209 */ /* 0x000fe20007810000 */
[----:B------:R-:W-:Y:S01]  /*30a0*/  VIADD R0, R0, 0x39 ;  /* 0x0000003900007836 */ /* 0x000fe20000000000 */
[----:B------:R-:W-:Y:S01]  /*30b0*/  FSEL R185, R56, -INF , !P4 ;  /* 0xff80000038b97808 */ /* 0x000fe20006000000 */
[----:B------:R-:W-:Y:S01]  /*30c0*/  IMAD.U32 R17, RZ, RZ, UR24 ;  /* 0x00000018ff117e24 */ /* 0x000fe2000f8e00ff */
[----:B------:R-:W-:Y:S01]  /*30d0*/  FMNMX.FTZ R16, R29, R16, !PT ;  /* 0x000000101d107209 */ /* 0x000fe20007810000 */
[----:B------:R-:W-:Y:S01]  /*30e0*/  USHF.L.U32 UR10, UR5, 0x1, URZ ;  /* 0x00000001050a7899 */ /* 0x000fe2000800063f */
[----:B------:R-:W-:Y:S01]  /*30f0*/  FMNMX.FTZ R13, R8, R13, !PT ;  /* 0x0000000d080d7209 */ /* 0x000fe20007810000 */
[----:B------:R-:W-:Y:S01]  /*3100*/  IMAD.WIDE.U32 R146, R2, -0x2daee0ad, RZ ;  /* 0xd2511f5302927825 */ /* 0x000fe200078e00ff */
[----:B------:R-:W-:Y:S01]  /*3110*/  FSEL R183, R57, -INF , !P3 ;  /* 0xff80000039b77808 */ /* 0x000fe20005800000 */
[----:B------:R-:W-:Y:S01]  /*3120*/  UIADD3 UR21, UR32, -0x61c88647, URZ ;  /* 0x9e3779b920157890 */ /* 0x000fe2000fffe03f */
[----:B------:R-:W-:Y:S01]  /*3130*/  FMNMX.FTZ R16, R185, R16, !PT ;  /* 0x00000010b9107209 */ /* 0x000fe20007810000 */
[----:B------:R-:W-:Y:S01]  /*3140*/  UIADD3 UR20, UR33, -0x4498517b, URZ ;  /* 0xbb67ae8521147890 */ /* 0x000fe2000fffe03f */
[----:B------:R-:W-:Y:S01]  /*3150*/  FMNMX.FTZ R13, R10, R13, !PT ;  /* 0x0000000d0a0d7209 */ /* 0x000fe20007810000 */
[----:B------:R-:W-:Y:S01]  /*3160*/  UIADD3 UR19, UR32, 0x3c6ef372, URZ ;  /* 0x3c6ef37220137890 */ /* 0x000fe2000fffe03f */
[----:B------:R-:W-:Y:S01]  /*3170*/  ISETP.GE.AND P1, PT, R0, UR12, PT ;  /* 0x0000000c00007c0c */ /* 0x000fe2000bf26270 */
[----:B------:R-:W-:Y:S01]  /*3180*/  IMAD R0, R17, 0x4, R6 ;  /* 0x0000000411007824 */ /* 0x000fe200078e0206 */
[----:B------:R-:W-:Y:S01]  /*3190*/  FSEL R181, R68, -INF , !P2 ;  /* 0xff80000044b57808 */ /* 0x000fe20005000000 */
[----:B------:R-:W-:Y:S01]  /*31a0*/  UIADD3 UR18, UR33, 0x76cf5d0a, URZ ;  /* 0x76cf5d0a21127890 */ /* 0x000fe2000fffe03f */
[----:B------:R-:W-:Y:S01]  /*31b0*/  FMNMX.FTZ R16, R183, R16, !PT ;  /* 0x00000010b7107209 */ /* 0x000fe20007810000 */
[----:B------:R-:W-:Y:S01]  /*31c0*/  IMAD.WIDE.U32 R144, R0, -0x326172a9, RZ ;  /* 0xcd9e8d5700907825 */ /* 0x000fe200078e00ff */
[----:B------:R-:W-:Y:S01]  /*31d0*/  FMNMX.FTZ R13, R14, R13, !PT ;  /* 0x0000000d0e0d7209 */ /* 0x000fe20007810000 */
[----:B------:R-:W-:Y:S01]  /*31e0*/  UIADD3 UR16, UR33, 0x32370b8f, URZ ;  /* 0x32370b8f21107890 */ /* 0x000fe2000fffe03f */
[----:B------:R-:W-:Y:S01]  /*31f0*/  FSEL R179, R69, -INF , !P1 ;  /* 0xff80000045b37808 */ /* 0x000fe20004800000 */
[----:B------:R-:W-:Y:S01]  /*3200*/  ULDC UR9, c[0x0][0x2ec] ;  /* 0x0000bb0000097ab9 */ /* 0x000fe20000000800 */
[----:B------:R-:W-:Y:S01]  /*3210*/  FMNMX.FTZ R16, R181, R16, !PT ;  /* 0x00000010b5107209 */ /* 0x000fe20007810000 */
[----:B------:R-:W-:Y:S01]  /*3220*/  UIADD3 UR17, UR32, -0x255992d5, URZ ;  /* 0xdaa66d2b20117890 */ /* 0x000fe2000fffe03f */
[----:B------:R-:W-:Y:S01]  /*3230*/  FMNMX.FTZ R15, R12, R13, !PT ;  /* 0x0000000d0c0f7209 */ /* 0x000fe20007810000 */
[----:B------:R-:W-:Y:S01]  /*3240*/  UIADD3 UR15, UR32, 0x78dde6e4, URZ ;  /* 0x78dde6e4200f7890 */ /* 0x000fe2000fffe03f */
[----:B------:R-:W-:Y:S01]  /*3250*/  FMNMX.FTZ R13, R179, R16, !PT ;  /* 0x00000010b30d7209 */ /* 0x000fe20007810000 */
[----:B------:R-:W-:Y:S01]  /*3260*/  UIADD3 UR5, UR33, -0x56f99767, URZ ;  /* 0xa906689921057890 */ /* 0x000fe2000fffe03f */
[----:B------:R-:W-:Y:S01]  /*3270*/  FMNMX.FTZ R15, R34, R15, !PT ;  /* 0x0000000f220f7209 */ /* 0x000fe20007810000 */
[----:B------:R-:W-:Y:S01]  /*3280*/  UIADD3 UR14, UR33, -0x126145ec, URZ ;  /* 0xed9eba14210e7890 */ /* 0x000fe2000fffe03f */
[----:B------:R-:W-:Y:S01]  /*3290*/  FSEL R30, R62, -INF , !P6 ;  /* 0xff8000003e1e7808 */ /* 0x000fe20007000000 */
[----:B------:R-:W2:Y:S01]  /*32a0*/  SHFL.BFLY PT, R132, R13, 0x2, 0x1f ;  /* 0x0c401f000d847f89 */ /* 0x000ea200000e0000 */
[----:B------:R-:W-:Y:S01]  /*32b0*/  FMNMX.FTZ R15, R32, R15, !PT ;  /* 0x0000000f200f7209 */ /* 0x000fe20007810000 */
[----:B------:R-:W-:Y:S01]  /*32c0*/  IMAD.IADD R196, R81, 0x1, R4 ;  /* 0x0000000151c47824 */ /* 0x000fe200078e0204 */
[----:B------:R-:W-:Y:S01]  /*32d0*/  FSEL R28, R63, -INF , !P5 ;  /* 0xff8000003f1c7808 */ /* 0x000fe20006800000 */
[----:B------:R-:W-:Y:S01]  /*32e0*/  UIADD3 UR8, UR32, -0x4ab325aa, URZ ;  /* 0xb54cda5620087890 */ /* 0x000fe2000fffe03f */
[----:B------:R-:W-:Y:S01]  /*32f0*/  FMNMX.FTZ R15, R30, R15, !PT ;  /* 0x0000000f1e0f7209 */ /* 0x000fe20007810000 */
[----:B------:R-:W-:Y:S01]  /*3300*/  ULDC.U8 UR27, c[0x0][0x388] ;  /* 0x0000e200001b7ab9 */ /* 0x000fe20000000000 */
[----:B------:R-:W-:Y:S01]  /*3310*/  FSEL R180, R58, -INF , !P4 ;  /* 0xff8000003ab47808 */ /* 0x000fe20006000000 */
[----:B------:R-:W-:Y:S01]  /*3320*/  IMAD.U32 R170, RZ, RZ, UR27 ;  /* 0x0000001bffaa7e24 */ /* 0x000fe2000f8e00ff */
[----:B------:R-:W-:Y:S01]  /*3330*/  FMNMX.FTZ R15, R28, R15, !PT ;  /* 0x0000000f1c0f7209 */ /* 0x000fe20007810000 */
[----:B------:R-:W-:Y:S01]  /*3340*/  UIADD3 UR26, UR32, 0x1715609d, URZ ;  /* 0x1715609d201a7890 */ /* 0x000fe2000fffe03f */
[----:B------:R-:W-:Y:S01]  /*3350*/  FSEL R178, R59, -INF , !P3 ;  /* 0xff8000003bb27808 */ /* 0x000fe20005800000 */
[C---:B------:R-:W-:Y:S01]  /*3360*/  VIADD R189, R199.reuse, 0x1800 ;  /* 0x00001800c7bd7836 */ /* 0x040fe20000000000 */
[----:B------:R-:W-:Y:S01]  /*3370*/  FMNMX.FTZ R15, R180, R15, !PT ;  /* 0x0000000fb40f7209 */ /* 0x000fe20007810000 */
[----:B------:R-:W-:Y:S01]  /*3380*/  VIADD R184, R199, 0x3800 ;  /* 0x00003800c7b87836 */ /* 0x000fe20000000000 */
[----:B------:R-:W-:-:S02]  /*3390*/  FSEL R176, R70, -INF , !P2 ;  /* 0xff80000046b07808 */ /* 0x000fc40005000000 */
[----:B------:R-:W-:Y:S02]  /*33a0*/  FMNMX.FTZ R15, R178, R15, !PT ;  /* 0x0000000fb20f7209 */ /* 0x000fe40007810000 */
[----:B------:R-:W-:Y:S02]  /*33b0*/  FSEL R175, R71, -INF , !P1 ;  /* 0xff80000047af7808 */ /* 0x000fe40004800000 */
[----:B------:R-:W-:Y:S02]  /*33c0*/  FMNMX.FTZ R6, R176, R15, !PT ;  /* 0x0000000fb0067209 */ /* 0x000fe40007810000 */
[----:B------:R-:W-:Y:S01]  /*33d0*/  LOP3.LUT R135, R3, UR32, RZ, 0x3c, !PT ;  /* 0x0000002003877c12 */ /* 0x000fe2000f8e3cff */
[----:B------:R-:W-:Y:S01]  /*33e0*/  IMAD.U32 R3, RZ, RZ, UR10 ;  /* 0x0000000aff037e24 */ /* 0x000fe2000f8e00ff */
[----:B--2---:R-:W-:Y:S01]  /*33f0*/  FMNMX.FTZ R132, R13, R132, !PT ;  /* 0x000000840d847209 */ /* 0x004fe20007810000 */
[----:B------:R-:W-:Y:S01]  /*3400*/  UIADD3 UR10, UR10, 0x1, URZ ;  /* 0x000000010a0a7890 */ /* 0x000fe2000fffe03f */
[----:B------:R-:W-:-:S02]  /*3410*/  FMNMX.FTZ R13, R175, R6, !PT ;  /* 0x00000006af0d7209 */ /* 0x000fc40007810000 */
[----:B------:R-:W-:Y:S01]  /*3420*/  LOP3.LUT R3, R147, UR33, R3, 0x96, !PT ;  /* 0x0000002193037c12 */ /* 0x000fe2000f8e9603 */
[----:B------:R-:W2:Y:S01]  /*3430*/  SHFL.BFLY PT, R15, R132, 0x1, 0x1f ;  /* 0x0c201f00840f7f89 */ /* 0x000ea200000e0000 */
[----:B------:R-:W-:Y:S02]  /*3440*/  LOP3.LUT R138, R145, R135, RZ, 0x3c, !PT ;  /* 0x00000087918a7212 */ /* 0x000fe400078e3cff */
[----:B------:R-:W-:Y:S01]  /*3450*/  LEA R196, R196, UR4, 0x1 ;  /* 0x00000004c4c47c11 */ /* 0x000fe2000f8e08ff */
[----:B------:R-:W3:Y:S01]  /*3460*/  SHFL.BFLY PT, R6, R13, 0x2, 0x1f ;  /* 0x0c401f000d067f89 */ /* 0x000ee200000e0000 */
[----:B-1----:R-:W-:Y:S01]  /*3470*/  IMAD.WIDE.U32 R22, R3, -0x326172a9, RZ ;  /* 0xcd9e8d5703167825 */ /* 0x002fe200078e00ff */
[----:B------:R-:W-:Y:S01]  /*3480*/  LEA R170, R170, UR27, 0x10 ;  /* 0x0000001baaaa7c11 */ /* 0x000fe2000f8e80ff */
[----:B------:R-:W-:Y:S01]  /*3490*/  UIADD3 UR4, UR33, 0x646e171e, URZ ;  /* 0x646e171e21047890 */ /* 0x000fe2000fffe03f */
[----:B------:R-:W-:Y:S01]  /*34a0*/  LDSM.16.MT88.4 R124, [R196+0xc000] ;  /* 0x00c00000c47c783b */ /* 0x000fe20000004200 */
[----:B------:R-:W-:Y:S01]  /*34b0*/  IMAD.WIDE.U32 R138, R138, -0x2daee0ad, RZ ;  /* 0xd2511f538a8a7825 */ /* 0x000fe200078e00ff */
[----:B------:R-:W-:-:S02]  /*34c0*/  LOP3.LUT R3, R23, UR21, R144, 0x96, !PT ;  /* 0x0000001517037c12 */ /* 0x000fc4000f8e9690 */
[----:B------:R-:W-:Y:S01]  /*34d0*/  LDSM.16.MT88.4 R64, [R196+0xe000] ;  /* 0x00e00000c440783b */ /* 0x000fe20000004200 */
[----:B------:R-:W-:Y:S01]  /*34e0*/  IMAD R194, R7, 0x2, R196 ;  /* 0x0000000207c27824 */ /* 0x000fe200078e02c4 */
[----:B------:R-:W-:Y:S01]  /*34f0*/  LOP3.LUT R136, R139, UR20, R146, 0x96, !PT ;  /* 0x000000148b887c12 */ /* 0x000fe2000f8e9692 */
[----:B------:R-:W-:Y:S01]  /*3500*/  IMAD.WIDE.U32 R18, R3, -0x2daee0ad, RZ ;  /* 0xd2511f5303127825 */ /* 0x000fe200078e00ff */
[----:B------:R-:W-:Y:S03]  /*3510*/  LDSM.16.MT88.4 R96, [R196+0x10000] ;  /* 0x01000000c460783b */ /* 0x000fe60000004200 */
[----:B------:R-:W-:Y:S01]  /*3520*/  IMAD.WIDE.U32 R136, R136, -0x326172a9, RZ ;  /* 0xcd9e8d5788887825 */ /* 0x000fe200078e00ff */
[----:B------:R-:W-:Y:S03]  /*3530*/  LDSM.16.MT88.4 R40, [R194+0xc000] ;  /* 0x00c00000c228783b */ /* 0x000fe60000004200 */
[----:B------:R-:W-:Y:S01]  /*3540*/  IMAD R193, R5, 0x2, R196 ;  /* 0x0000000205c17824 */ /* 0x000fe200078e02c4 */
[----:B------:R-:W-:Y:S01]  /*3550*/  LOP3.LUT R22, R137, UR19, R22, 0x96, !PT ;  /* 0x0000001389167c12 */ /* 0x000fe2000f8e9616 */
[----:B------:R-:W-:Y:S01]  /*3560*/  IMAD R192, R5, 0x2, R194 ;  /* 0x0000000205c07824 */ /* 0x000fe200078e02c2 */
[----:B--2---:R-:W-:Y:S01]  /*3570*/  FMNMX.FTZ R132, R132, R15, !PT ;  /* 0x0000000f84847209 */ /* 0x004fe20007810000 */
[----:B------:R-:W-:Y:S01]  /*3580*/  LDSM.16.MT88.4 R72, [R194+0xe000] ;  /* 0x00e00000c248783b */ /* 0x000fe20000004200 */
[----:B---3--:R-:W-:Y:S01]  /*3590*/  FMNMX.FTZ R6, R13, R6, !PT ;  /* 0x000000060d067209 */ /* 0x008fe20007810000 */
[----:B------:R-:W-:Y:S01]  /*35a0*/  IMAD.WIDE.U32 R22, R22, -0x2daee0ad, RZ ;  /* 0xd2511f5316167825 */ /* 0x000fe200078e00ff */
[----:B------:R-:W-:-:S03]  /*35b0*/  LOP3.LUT R13, R19, UR18, R138, 0x96, !PT ;  /* 0x00000012130d7c12 */ /* 0x000fc6000f8e968a */
[C---:B------:R-:W-:Y:S01]  /*35c0*/  FMUL.FTZ R182, R132.reuse, UR9 ;  /* 0x0000000984b67c20 */ /* 0x040fe20008410000 */
[----:B------:R-:W-:Y:S01]  /*35d0*/  FSETP.NEU.FTZ.AND P1, PT, R132, -INF , PT ;  /* 0xff8000008400780b */ /* 0x000fe20003f3d000 */
[----:B------:R-:W1:Y:S01]  /*35e0*/  SHFL.BFLY PT, R3, R6, 0x1, 0x1f ;  /* 0x0c201f0006037f89 */ /* 0x000e6200000e0000 */
[----:B------:R-:W-:Y:S01]  /*35f0*/  LOP3.LUT R18, R23, UR16, R18, 0x96, !PT ;  /* 0x0000001017127c12 */ /* 0x000fe2000f8e9612 */
[----:B------:R-:W-:Y:S01]  /*3600*/  IMAD.WIDE.U32 R16, R13, -0x326172a9, RZ ;  /* 0xcd9e8d570d107825 */ /* 0x000fe200078e00ff */
[----:B------:R-:W-:Y:S01]  /*3610*/  FSEL R182, R182, RZ, P1 ;  /* 0x000000ffb6b67208 */ /* 0x000fe20000800000 */
[----:B------:R-:W2:Y:S02]  /*3620*/  LDSM.16.MT88.4 R56, [R192+0xc000] ;  /* 0x00c00000c038783b */ /* 0x000ea40000004200 */
[----:B------:R-:W-:Y:S01]  /*3630*/  IMAD.WIDE.U32 R18, R18, -0x326172a9, RZ ;  /* 0xcd9e8d5712127825 */ /* 0x000fe200078e00ff */
[----:B------:R-:W-:-:S03]  /*3640*/  LOP3.LUT R13, R17, UR17, R136, 0x96, !PT ;  /* 0x00000011110d7c12 */ /* 0x000fc6000f8e9688 */
[--C-:B------:R-:W-:Y:S01]  /*3650*/  FFMA.FTZ R161, R51, UR9, -R182.reuse ;  /* 0x0000000933a17c23 */ /* 0x100fe200080108b6 */
[--C-:B------:R-:W-:Y:S01]  /*3660*/  FFMA.FTZ R158, R27, UR9, -R182.reuse ;  /* 0x000000091b9e7c23 */ /* 0x100fe200080108b6 */
[----:B------:R-:W-:Y:S01]  /*3670*/  FFMA.FTZ R163, R49, UR9, -R182 ;  /* 0x0000000931a37c23 */ /* 0x000fe200080108b6 */
[----:B------:R-:W-:Y:S01]  /*3680*/  LOP3.LUT R16, R19, UR15, R16, 0x96, !PT ;  /* 0x0000000f13107c12 */ /* 0x000fe2000f8e9610 */
[----:B------:R-:W-:-:S04]  /*3690*/  IMAD.WIDE.U32 R36, R13, -0x2daee0ad, RZ ;  /* 0xd2511f530d247825 */ /* 0x000fc800078e00ff */
[--C-:B------:R-:W-:Y:S01]  /*36a0*/  FFMA.FTZ R162, R53, UR9, -R182.reuse ;  /* 0x0000000935a27c23 */ /* 0x100fe200080108b6 */
[----:B------:R-:W-:Y:S01]  /*36b0*/  MUFU.EX2 R161, R161 ;  /* 0x000000a100a17308 */ /* 0x000fe20000000800 */
[----:B------:R-:W-:Y:S01]  /*36c0*/  FFMA.FTZ R153, R11, UR9, -R182 ;  /* 0x000000090b997c23 */ /* 0x000fe200080108b6 */
[----:B------:R-:W-:Y:S01]  /*36d0*/  IMAD.WIDE.U32 R16, R16, -0x2daee0ad, RZ ;  /* 0xd2511f5310107825 */ /* 0x000fe200078e00ff */
[----:B------:R-:W-:Y:S01]  /*36e0*/  LOP3.LUT R22, R37, UR14, R22, 0x96, !PT ;  /* 0x0000000e25167c12 */ /* 0x000fe2000f8e9616 */
[----:B------:R-:W-:Y:S02]  /*36f0*/  LDSM.16.MT88.4 R80, [R193+0xe000] ;  /* 0x00e00000c150783b */ /* 0x000fe40000004200 */
[--C-:B------:R-:W-:Y:S01]  /*3700*/  FFMA.FTZ R152, R9, UR9, -R182.reuse ;  /* 0x0000000909987c23 */ /* 0x100fe200080108b6 */
[----:B------:R-:W-:Y:S01]  /*3710*/  FFMA.FTZ R156, R25, UR9, -R182 ;  /* 0x00000009199c7c23 */ /* 0x000fe200080108b6 */
[----:B------:R-:W-:Y:S01]  /*3720*/  LOP3.LUT R4, R17, UR5, R36, 0x96, !PT ;  /* 0x0000000511047c12 */ /* 0x000fe2000f8e9624 */
[----:B------:R-:W-:Y:S01]  /*3730*/  IMAD.WIDE.U32 R22, R22, -0x326172a9, RZ ;  /* 0xcd9e8d5716167825 */ /* 0x000fe200078e00ff */
[----:B------:R-:W3:Y:S01]  /*3740*/  MUFU.EX2 R158, R158 ;  /* 0x0000009e009e7308 */ /* 0x000ee20000000800 */
[----:B-1----:R-:W-:Y:S01]  /*3750*/  FMNMX.FTZ R3, R6, R3, !PT ;  /* 0x0000000306037209 */ /* 0x002fe20007810000 */
[----:B------:R-:W-:Y:S01]  /*3760*/  LDSM.16.MT88.4 R88, [R192+0xe000] ;  /* 0x00e00000c058783b */ /* 0x000fe20000004200 */
[----:B------:R-:W-:-:S04]  /*3770*/  IMAD.WIDE.U32 R36, R4, -0x326172a9, RZ ;  /* 0xcd9e8d5704247825 */ /* 0x000fc800078e00ff */
[----:B------:R-:W-:Y:S01]  /*3780*/  FFMA.FTZ R155, R21, UR9, -R182 ;  /* 0x00000009159b7c23 */ /* 0x000fe200080108b6 */
[C---:B------:R-:W-:Y:S01]  /*3790*/  FSETP.NEU.FTZ.AND P1, PT, R3.reuse, -INF , PT ;  /* 0xff8000000300780b */ /* 0x040fe20003f3d000 */
[----:B------:R-:W-:Y:S01]  /*37a0*/  FMUL.FTZ R177, R3, UR9 ;  /* 0x0000000903b17c20 */ /* 0x000fe20008410000 */
[----:B------:R-:W-:Y:S01]  /*37b0*/  LDSM.16.MT88.4 R100, [R194+0x10000] ;  /* 0x01000000c264783b */ /* 0x000fe20000004200 */
[----:B------:R-:W-:Y:S01]  /*37c0*/  SHF.R.U32.HI R20, RZ, 0x10, R36 ;  /* 0x00000010ff147819 */ /* 0x000fe20000011624 */
[----:B------:R-:W-:Y:S01]  /*37d0*/  MUFU.EX2 R163, R163 ;  /* 0x000000a300a37308 */ /* 0x000fe20000000800 */
[----:B------:R-:W-:Y:S01]  /*37e0*/  LOP3.LUT R6, R37, UR8, R22, 0x96, !PT ;  /* 0x0000000825067c12 */ /* 0x000fe2000f8e9616 */
[----:B------:R-:W-:Y:S01]  /*37f0*/  LDSM.16.MT88.4 R116, [R193+0x10000] ;  /* 0x01000000c174783b */ /* 0x000fe20000004200 */
[----:B------:R-:W-:Y:S01]  /*3800*/  FSEL R177, R177, RZ, P1 ;  /* 0x000000ffb1b17208 */ /* 0x000fe20000800000 */
[----:B------:R-:W-:Y:S01]  /*3810*/  FFMA.FTZ R166, R35, UR9, -R182 ;  /* 0x0000000923a67c23 */ /* 0x000fe200080108b6 */
[----:B------:R-:W-:Y:S01]  /*3820*/  SHF.R.U32.HI R115, RZ, 0x18, R36 ;  /* 0x00000018ff737819 */ /* 0x000fe20000011624 */
[----:B------:R-:W-:Y:S01]  /*3830*/  LDSM.16.MT88.4 R148, [R193+0x10800] ;  /* 0x01080000c194783b */ /* 0x000fe20000004200 */
[----:B------:R-:W-:Y:S01]  /*3840*/  LOP3.LUT R20, R20, 0xff, RZ, 0xc0, !PT ;  /* 0x000000ff14147812 */ /* 0x000fe200078ec0ff */
[--C-:B------:R-:W-:Y:S01]  /*3850*/  FFMA.FTZ R160, R26, UR9, -R177.reuse ;  /* 0x000000091aa07c23 */ /* 0x100fe200080108b1 */
[--C-:B------:R-:W-:Y:S01]  /*3860*/  FFMA.FTZ R159, R24, UR9, -R177.reuse ;  /* 0x00000009189f7c23 */ /* 0x100fe200080108b1 */
[--C-:B------:R-:W-:Y:S01]  /*3870*/  FFMA.FTZ R164, R50, UR9, -R177.reuse ;  /* 0x0000000932a47c23 */ /* 0x100fe200080108b1 */
[--C-:B------:R-:W-:Y:S01]  /*3880*/  FFMA.FTZ R165, R48, UR9, -R177.reuse ;  /* 0x0000000930a57c23 */ /* 0x100fe200080108b1 */
[----:B------:R-:W-:Y:S01]  /*3890*/  LOP3.LUT R13, R36, 0xffff, RZ, 0xc0, !PT ;  /* 0x0000ffff240d7812 */ /* 0x000fe200078ec0ff */
[----:B------:R-:W-:Y:S01]  /*38a0*/  MUFU.EX2 R162, R162 ;  /* 0x000000a200a27308 */ /* 0x000fe20000000800 */
[--C-:B------:R-:W-:Y:S01]  /*38b0*/  SHF.R.U32.HI R113, RZ, 0x10, R6.reuse ;  /* 0x00000010ff717819 */ /* 0x100fe20000011606 */
[--C-:B------:R-:W-:Y:S01]  /*38c0*/  FFMA.FTZ R133, R12, UR9, -R177.reuse ;  /* 0x000000090c857c23 */ /* 0x100fe200080108b1 */
[C---:B------:R-:W-:Y:S01]  /*38d0*/  LOP3.LUT R22, R6.reuse, 0xffff, RZ, 0xc0, !PT ;  /* 0x0000ffff06167812 */ /* 0x040fe200078ec0ff */
[----:B------:R-:W1:Y:S01]  /*38e0*/  LDSM.16.MT88.4 R48, [R193+0xc000] ;  /* 0x00c00000c130783b */ /* 0x000e620000004200 */
[----:B------:R-:W-:Y:S01]  /*38f0*/  LOP3.LUT R5, R6, 0xff, RZ, 0xc0, !PT ;  /* 0x000000ff06057812 */ /* 0x000fe200078ec0ff */
[----:B------:R-:W-:Y:S01]  /*3900*/  FFMA.FTZ R134, R14, UR9, -R177 ;  /* 0x000000090e867c23 */ /* 0x000fe200080108b1 */
[----:B------:R-:W-:Y:S01]  /*3910*/  PRMT R115, R20, 0x5410, R115 ;  /* 0x0000541014737816 */ /* 0x000fe20000000073 */
[----:B------:R-:W-:Y:S01]  /*3920*/  MUFU.EX2 R160, R160 ;  /* 0x000000a000a07308 */ /* 0x000fe20000000800 */
[----:B------:R-:W-:Y:S01]  /*3930*/  LOP3.LUT R4, R36, 0xff, RZ, 0xc0, !PT ;  /* 0x000000ff24047812 */ /* 0x000fe200078ec0ff */
[----:B------:R-:W-:Y:S01]  /*3940*/  FFMA.FTZ R157, R8, UR9, -R177 ;  /* 0x00000009089d7c23 */ /* 0x000fe200080108b1 */
[----:B------:R-:W-:Y:S01]  /*3950*/  SHF.R.U32.HI R7, RZ, 0x8, R13 ;  /* 0x00000008ff077819 */ /* 0x000fe2000001160d */
[----:B------:R-:W-:Y:S01]  /*3960*/  FFMA.FTZ R154, R10, UR9, -R177 ;  /* 0x000000090a9a7c23 */ /* 0x000fe200080108b1 */
[----:B------:R-:W-:Y:S01]  /*3970*/  SHF.R.U32.HI R6, RZ, 0x18, R6 ;  /* 0x00000018ff067819 */ /* 0x000fe20000011606 */
[--C-:B------:R-:W-:Y:S01]  /*3980*/  FFMA.FTZ R167, R33, UR9, -R182.reuse ;  /* 0x0000000921a77c23 */ /* 0x100fe200080108b6 */
[----:B------:R-:W-:Y:S01]  /*3990*/  LOP3.LUT R113, R113, 0xff, RZ, 0xc0, !PT ;  /* 0x000000ff71717812 */ /* 0x000fe200078ec0ff */
[----:B------:R-:W4:Y:S01]  /*39a0*/  MUFU.EX2 R159, R159 ;  /* 0x0000009f009f7308 */ /* 0x000f220000000800 */
[----:B------:R-:W-:Y:S01]  /*39b0*/  PRMT R7, R4, 0x5410, R7 ;  /* 0x0000541004077816 */ /* 0x000fe20000000007 */
[----:B------:R-:W-:Y:S01]  /*39c0*/  FFMA.FTZ R168, R31, UR9, -R182 ;  /* 0x000000091fa87c23 */ /* 0x000fe200080108b6 */
[----:B------:R-:W-:Y:S01]  /*39d0*/  PRMT R113, R113, 0x5410, R6 ;  /* 0x0000541071717816 */ /* 0x000fe20000000006 */
[----:B------:R-:W-:Y:S01]  /*39e0*/  FFMA.FTZ R169, R29, UR9, -R182 ;  /* 0x000000091da97c23 */ /* 0x000fe200080108b6 */
[--C-:B------:R-:W-:Y:S01]  /*39f0*/  HSET2.LE.AND R115, R115, R170.reuse, PT ;  /* 0x000000aa73737233 */ /* 0x100fe20003803000 */
[--C-:B------:R-:W-:Y:S01]  /*3a00*/  FFMA.FTZ R171, R34, UR9, -R177.reuse ;  /* 0x0000000922ab7c23 */ /* 0x100fe200080108b1 */
[--C-:B------:R-:W-:Y:S01]  /*3a10*/  HSET2.LE.AND R114, R7, R170.reuse, PT ;  /* 0x000000aa07727233 */ /* 0x100fe20003803000 */
[----:B------:R-:W-:Y:S01]  /*3a20*/  MUFU.EX2 R164, R164 ;  /* 0x000000a400a47308 */ /* 0x000fe20000000800 */
[----:B---3--:R-:W-:Y:S01]  /*3a30*/  F2FP.F16.F32.PACK_AB R7, R158, R161 ;  /* 0x000000a19e07723e */ /* 0x008fe200000000ff */
[--C-:B------:R-:W-:Y:S01]  /*3a40*/  FFMA.FTZ R172, R32, UR9, -R177.reuse ;  /* 0x0000000920ac7c23 */ /* 0x100fe200080108b1 */
[----:B------:R-:W-:Y:S01]  /*3a50*/  SHF.R.U32.HI R22, RZ, 0x8, R22 ;  /* 0x00000008ff167819 */ /* 0x000fe20000011616 */
[--C-:B------:R-:W-:Y:S01]  /*3a60*/  FFMA.FTZ R174, R30, UR9, -R177.reuse ;  /* 0x000000091eae7c23 */ /* 0x100fe200080108b1 */
[--C-:B------:R-:W-:Y:S01]  /*3a70*/  HSET2.LE.AND R113, R113, R170.reuse, PT ;  /* 0x000000aa71717233 */ /* 0x100fe20003803000 */
[--C-:B------:R-:W-:Y:S01]  /*3a80*/  FFMA.FTZ R173, R28, UR9, -R177.reuse ;  /* 0x000000091cad7c23 */ /* 0x100fe200080108b1 */
[----:B------:R-:W-:Y:S01]  /*3a90*/  LOP3.LUT R114, R114, R7, RZ, 0xc0, !PT ;  /* 0x0000000772727212 */ /* 0x000fe200078ec0ff */
[----:B------:R-:W3:Y:S01]  /*3aa0*/  MUFU.EX2 R165, R165 ;  /* 0x000000a500a57308 */ /* 0x000ee20000000800 */
[----:B----4-:R-:W-:Y:S01]  /*3ab0*/  F2FP.F16.F32.PACK_AB R6, R159, R160 ;  /* 0x000000a09f06723e */ /* 0x010fe200000000ff */
[----:B------:R-:W-:Y:S01]  /*3ac0*/  LDSM.16.MT88.4 R24, [R196+0xc800] ;  /* 0x00c80000c418783b */ /* 0x000fe20000004200 */
[----:B------:R-:W-:Y:S01]  /*3ad0*/  PRMT R5, R5, 0x5410, R22 ;  /* 0x0000541005057816 */ /* 0x000fe20000000016 */
[----:B------:R-:W-:Y:S01]  /*3ae0*/  FFMA.FTZ R217, R179, UR9, -R182 ;  /* 0x00000009b3d97c23 */ /* 0x000fe200080108b6 */
[----:B------:R-:W-:Y:S01]  /*3af0*/  LOP3.LUT R115, R115, R6, RZ, 0xc0, !PT ;  /* 0x0000000673737212 */ /* 0x000fe200078ec0ff */
[----:B------:R-:W-:Y:S01]  /*3b00*/  FFMA.FTZ R178, R178, UR9, -R177 ;  /* 0x00000009b2b27c23 */ /* 0x000fe200080108b1 */
[----:B------:R-:W-:Y:S01]  /*3b10*/  LOP3.LUT R6, R23, UR26, R18, 0x96, !PT ;  /* 0x0000001a17067c12 */ /* 0x000fe2000f8e9612 */
[----:B------:R-:W-:Y:S01]  /*3b20*/  MUFU.EX2 R153, R153 ;  /* 0x0000009900997308 */ /* 0x000fe20000000800 */
[----:B------:R-:W-:Y:S01]  /*3b30*/  HSET2.LE.AND R112, R5, R170, PT ;  /* 0x000000aa05707233 */ /* 0x000fe20003803000 */
[----:B------:R-:W-:Y:S01]  /*3b40*/  LDSM.16.MT88.4 R20, [R193+0xc800] ;  /* 0x00c80000c114783b */ /* 0x000fe20000004200 */
[----:B------:R-:W-:Y:S01]  /*3b50*/  F2FP.F16.F32.PACK_AB R5, R162, R163 ;  /* 0x000000a3a205723e */ /* 0x000fe200000000ff */
[----:B------:R-:W-:-:S04]  /*3b60*/  IMAD.WIDE.U32 R6, R6, -0x2daee0ad, RZ ;  /* 0xd2511f5306067825 */ /* 0x000fc800078e00ff */
[--C-:B------:R-:W-:Y:S01]  /*3b70*/  FFMA.FTZ R176, R176, UR9, -R177.reuse ;  /* 0x00000009b0b07c23 */ /* 0x100fe200080108b1 */
[----:B------:R-:W-:Y:S01]  /*3b80*/  FFMA.FTZ R215, R175, UR9, -R177 ;  /* 0x00000009afd77c23 */ /* 0x000fe200080108b1 */
[----:B------:R-:W-:Y:S01]  /*3b90*/  LOP3.LUT R112, R112, R5, RZ, 0xc0, !PT ;  /* 0x0000000570707212 */ /* 0x000fe200078ec0ff */
[----:B------:R-:W4:Y:S01]  /*3ba0*/  MUFU.EX2 R152, R152 ;  /* 0x0000009800987308 */ /* 0x000f220000000800 */
[----:B---3--:R-:W-:Y:S01]  /*3bb0*/  F2FP.F16.F32.PACK_AB R4, R165, R164 ;  /* 0x000000a4a504723e */ /* 0x008fe200000000ff */
[----:B------:R-:W-:Y:S01]  /*3bc0*/  LDSM.16.MT88.4 R32, [R193+0xd000] ;  /* 0x00d00000c120783b */ /* 0x000fe20000004200 */
[C---:B------:R-:W-:Y:S01]  /*3bd0*/  LOP3.LUT R11, R6.reuse, 0xff, RZ, 0xc0, !PT ;  /* 0x000000ff060b7812 */ /* 0x040fe200078ec0ff */
[----:B------:R-:W-:Y:S01]  /*3be0*/  FADD.FTZ R162, R163, R162 ;  /* 0x000000a2a3a27221 */ /* 0x000fe20000010000 */
[----:B------:R-:W-:Y:S01]  /*3bf0*/  LOP3.LUT R113, R113, R4, RZ, 0xc0, !PT ;  /* 0x0000000471717212 */ /* 0x000fe200078ec0ff */
[----:B------:R-:W-:Y:S01]  /*3c00*/  LDSM.16.MT88.4 R28, [R196+0xf000] ;  /* 0x00f00000c41c783b */ /* 0x000fe20000004200 */
[----:B------:R-:W-:Y:S01]  /*3c10*/  LOP3.LUT R4, R6, 0xffff, RZ, 0xc0, !PT ;  /* 0x0000ffff06047812 */ /* 0x000fe200078ec0ff */
[----:B------:R-:W-:Y:S01]  /*3c20*/  MUFU.EX2 R134, R134 ;  /* 0x0000008600867308 */ /* 0x000fe20000000800 */
[----:B------:R-:W-:Y:S01]  /*3c30*/  LOP3.LUT R141, R7, UR4, R16, 0x96, !PT ;  /* 0x00000004078d7c12 */ /* 0x000fe2000f8e9610 */
[----:B------:R-:W-:Y:S01]  /*3c40*/  FADD.FTZ R165, R164, R165 ;  /* 0x000000a5a4a57221 */ /* 0x000fe20000010000 */
[----:B------:R-:W-:Y:S01]  /*3c50*/  SHF.R.U32.HI R4, RZ, 0x8, R4 ;  /* 0x00000008ff047819 */ /* 0x000fe20000011604 */
[C---:B--2---:R-:W-:Y:S01]  /*3c60*/  HMMA.16816.F32 R52, R112.reuse, R56, RZ ;  /* 0x000000387034723c */ /* 0x044fe200000018ff */
[--C-:B------:R-:W-:Y:S01]  /*3c70*/  SHF.R.U32.HI R143, RZ, 0x10, R6.reuse ;  /* 0x00000010ff8f7819 */ /* 0x100fe20000011606 */
[----:B------:R-:W-:Y:S01]  /*3c80*/  LDSM.16.MT88.4 R16, [R194+0xc800] ;  /* 0x00c80000c210783b */ /* 0x000fe20000004200 */
[----:B------:R-:W-:Y:S01]  /*3c90*/  SHF.R.U32.HI R12, RZ, 0x18, R6 ;  /* 0x00000018ff0c7819 */ /* 0x000fe20000011606 */
[----:B------:R-:W2:Y:S01]  /*3ca0*/  MUFU.EX2 R133, R133 ;  /* 0x0000008500857308 */ /* 0x000ea20000000800 */
[----:B------:R-:W-:Y:S01]  /*3cb0*/  PRMT R11, R11, 0x5410, R4 ;  /* 0x000054100b0b7816 */ /* 0x000fe20000000004 */
[C---:B------:R-:W-:Y:S01]  /*3cc0*/  HMMA.16816.F32 R56, R112.reuse, R58, RZ ;  /* 0x0000003a7038723c */ /* 0x040fe200000018ff */
[----:B------:R-:W3:Y:S01]  /*3cd0*/  LDSM.16.MT88.4 R4, [R192+0x10000] ;  /* 0x01000000c004783b */ /* 0x000ee20000004200 */
[----:B------:R-:W-:Y:S01]  /*3ce0*/  LOP3.LUT R13, R141, 0xffff, RZ, 0xc0, !PT ;  /* 0x0000ffff8d0d7812 */ /* 0x000fe200078ec0ff */
[----:B------:R-:W-:Y:S01]  /*3cf0*/  FADD.FTZ R161, R161, R162 ;  /* 0x000000a2a1a17221 */ /* 0x000fe20000010000 */
[----:B------:R-:W-:Y:S01]  /*3d00*/  LOP3.LUT R143, R143, 0xff, RZ, 0xc0, !PT ;  /* 0x000000ff8f8f7812 */ /* 0x000fe200078ec0ff */
[----:B------:R-:W-:Y:S01]  /*3d10*/  FADD.FTZ R160, R160, R165 ;  /* 0x000000a5a0a07221 */ /* 0x000fe20000010000 */
[----:B------:R-:W-:Y:S01]  /*3d20*/  SHF.R.U32.HI R8, RZ, 0x8, R13 ;  /* 0x00000008ff087819 */ /* 0x000fe2000001160d */
[----:B------:R-:W-:Y:S01]  /*3d30*/  MUFU.EX2 R156, R156 ;  /* 0x0000009c009c7308 */ /* 0x000fe20000000800 */
[----:B------:R-:W-:Y:S01]  /*3d40*/  PRMT R143, R143, 0x5410, R12 ;  /* 0x000054108f8f7816 */ /* 0x000fe2000000000c */
[C---:B------:R-:W-:Y:S01]  /*3d50*/  HMMA.16816.F32 R128, R112.reuse, R124, RZ ;  /* 0x0000007c7080723c */ /* 0x040fe200000018ff */
[----:B------:R-:W5:Y:S01]  /*3d60*/  LDSM.16.MT88.4 R12, [R192+0xc800] ;  /* 0x00c80000c00c783b */ /* 0x000f620000004200 */
[----:B------:R-:W-:Y:S01]  /*3d70*/  LOP3.LUT R9, R141, 0xff, RZ, 0xc0, !PT ;  /* 0x000000ff8d097812 */ /* 0x000fe200078ec0ff */
[----:B------:R-:W-:Y:S01]  /*3d80*/  FADD.FTZ R161, R158, R161 ;  /* 0x000000a19ea17221 */ /* 0x000fe20000010000 */
[----:B------:R-:W-:Y:S01]  /*3d90*/  SHF.R.U32.HI R10, RZ, 0x10, R141 ;  /* 0x00000010ff0a7819 */ /* 0x000fe2000001168d */
[----:B------:R-:W-:Y:S01]  /*3da0*/  FADD.FTZ R160, R159, R160 ;  /* 0x000000a09fa07221 */ /* 0x000fe20000010000 */
[----:B------:R-:W3:Y:S01]  /*3db0*/  MUFU.EX2 R155, R155 ;  /* 0x0000009b009b7308 */ /* 0x000ee20000000800 */
[----:B------:R-:W-:Y:S01]  /*3dc0*/  PRMT R9, R9, 0x5410, R8 ;  /* 0x0000541009097816 */ /* 0x000fe20000000008 */
[----:B------:R-:W-:Y:S01]  /*3dd0*/  HMMA.16816.F32 R36, R112, R40, RZ ;  /* 0x000000287024723c */ /* 0x000fe200000018ff */
[----:B------:R-:W-:-:S02]  /*3de0*/  HSET2.LE.AND R142, R11, R170, PT ;  /* 0x000000aa0b8e7233 */ /* 0x000fc40003803000 */
[----:B------:R-:W-:Y:S02]  /*3df0*/  LOP3.LUT R10, R10, 0xff, RZ, 0xc0, !PT ;  /* 0x000000ff0a0a7812 */ /* 0x000fe400078ec0ff */
[----:B------:R-:W-:Y:S01]  /*3e00*/  HSET2.LE.AND R143, R143, R170, PT ;  /* 0x000000aa8f8f7233 */ /* 0x000fe20003803000 */
[----:B------:R-:W-:Y:S01]  /*3e10*/  MUFU.EX2 R157, R157 ;  /* 0x0000009d009d7308 */ /* 0x000fe20000000800 */
[----:B----4-:R-:W-:Y:S01]  /*3e20*/  F2FP.F16.F32.PACK_AB R11, R152, R153 ;  /* 0x00000099980b723e */ /* 0x010fe200000000ff */
[C---:B-1----:R-:W-:Y:S01]  /*3e30*/  HMMA.16816.F32 R44, R112.reuse, R48, RZ ;  /* 0x00000030702c723c */ /* 0x042fe200000018ff */
[----:B--2---:R-:W-:Y:S02]  /*3e40*/  F2FP.F16.F32.PACK_AB R8, R133, R134 ;  /* 0x000000868508723e */ /* 0x004fe400000000ff */
[----:B------:R-:W-:Y:S02]  /*3e50*/  SHF.R.U32.HI R141, RZ, 0x18, R141 ;  /* 0x00000018ff8d7819 */ /* 0x000fe4000001168d */
[----:B------:R-:W-:Y:S01]  /*3e60*/  LOP3.LUT R142, R142, R11, RZ, 0xc0, !PT ;  /* 0x0000000b8e8e7212 */ /* 0x000fe200078ec0ff */
[----:B------:R-:W1:Y:S01]  /*3e70*/  MUFU.EX2 R154, R154 ;  /* 0x0000009a009a7308 */ /* 0x000e620000000800 */
[----:B------:R-:W-:Y:S01]  /*3e80*/  PRMT R141, R10, 0x5410, R141 ;  /* 0x000054100a8d7816 */ /* 0x000fe2000000008d */
[----:B------:R-:W-:Y:S01]  /*3e90*/  HMMA.16816.F32 R60, R112, R64, RZ ;  /* 0x00000040703c723c */ /* 0x000fe200000018ff */
[----:B------:R-:W-:-:S02]  /*3ea0*/  LOP3.LUT R143, R143, R8, RZ, 0xc0, !PT ;  /* 0x000000088f8f7212 */ /* 0x000fc400078ec0ff */
[--C-:B------:R-:W-:Y:S02]  /*3eb0*/  HSET2.LE.AND R140, R9, R170.reuse, PT ;  /* 0x000000aa098c7233 */ /* 0x100fe40003803000 */
[----:B------:R-:W2:Y:S01]  /*3ec0*/  LDSM.16.MT88.4 R8, [R196+0xe800] ;  /* 0x00e80000c408783b */ /* 0x000ea20000004200 */
[----:B------:R-:W-:Y:S01]  /*3ed0*/  HSET2.LE.AND R141, R141, R170, PT ;  /* 0x000000aa8d8d7233 */ /* 0x000fe20003803000 */
[C---:B------:R-:W-:Y:S01]  /*3ee0*/  HMMA.16816.F32 R68, R112.reuse, R72, RZ ;  /* 0x000000487044723c */ /* 0x040fe200000018ff */
[C---:B---3--:R-:W-:Y:S01]  /*3ef0*/  F2FP.F16.F32.PACK_AB R109, R155.reuse, R156 ;  /* 0x0000009c9b6d723e */ /* 0x048fe200000000ff */
[----:B------:R-:W-:Y:S01]  /*3f00*/  MUFU.EX2 R166, R166 ;  /* 0x000000a600a67308 */ /* 0x000fe20000000800 */
[----:B------:R-:W-:Y:S02]  /*3f10*/  FADD.FTZ R156, R156, R161 ;  /* 0x000000a19c9c7221 */ /* 0x000fe40000010000 */
[----:B------:R-:W-:Y:S01]  /*3f20*/  LOP3.LUT R140, R140, R109, RZ, 0xc0, !PT ;  /* 0x0000006d8c8c7212 */ /* 0x000fe200078ec0ff */
[C---:B------:R-:W-:Y:S01]  /*3f30*/  HMMA.16816.F32 R76, R112.reuse, R80, RZ ;  /* 0x00000050704c723c */ /* 0x040fe200000018ff */
[----:B------:R-:W-:Y:S01]  /*3f40*/  FADD.FTZ R156, R155, R156 ;  /* 0x0000009c9b9c7221 */ /* 0x000fe20000010000 */
[C---:B-1----:R-:W-:Y:S01]  /*3f50*/  F2FP.F16.F32.PACK_AB R108, R154.reuse, R157 ;  /* 0x0000009d9a6c723e */ /* 0x042fe200000000ff */
[----:B------:R-:W-:Y:S01]  /*3f60*/  FADD.FTZ R157, R157, R160 ;  /* 0x000000a09d9d7221 */ /* 0x000fe20000010000 */
[----:B------:R-:W1:Y:S02]  /*3f70*/  MUFU.EX2 R167, R167 ;  /* 0x000000a700a77308 */ /* 0x000e640000000800 */
[----:B------:R-:W-:Y:S01]  /*3f80*/  HMMA.16816.F32 R84, R112, R88, RZ ;  /* 0x000000587054723c */ /* 0x000fe200000018ff */
[----:B------:R-:W-:Y:S01]  /*3f90*/  LOP3.LUT R141, R141, R108, RZ, 0xc0, !PT ;  /* 0x0000006c8d8d7212 */ /* 0x000fe200078ec0ff */
[----:B------:R-:W-:-:S04]  /*3fa0*/  FADD.FTZ R157, R154, R157 ;  /* 0x0000009d9a9d7221 */ /* 0x000fc80000010000 */
        /* <DEDUP_REMOVED lines=8> */
[----:B------:R-:W3:Y:S05]  /*4030*/  MUFU.EX2 R172, R172 ;  /* 0x000000ac00ac7308 */ /* 0x000eea0000000800 */
        /* <DEDUP_REMOVED lines=13> */
[----:B------:R-:W-:Y:S05]  /*4110*/  MUFU.EX2 R215, R215 ;  /* 0x000000d700d77308 */ /* 0x000fea0000000800 */
[C---:B------:R-:W-:Y:S06]  /*4120*/  HMMA.16816.F32 R108, R112.reuse, R4, RZ ;  /* 0x00000004706c723c */ /* 0x040fec00000018ff */
[----:B------:R-:W-:Y:S01]  /*4130*/  HMMA.16816.F32 R112, R112, R6, RZ ;  /* 0x000000067070723c */ /* 0x000fe200000018ff */
[----:B------:R-:W1:Y:S05]  /*4140*/  LDSM.16.MT88.4 R4, [R194+0xe800] ;  /* 0x00e80000c204783b */ /* 0x000e6a0000004200 */
[C---:B-----5:R-:W-:Y:S06]  /*4150*/  HMMA.16816.F32 R52, R140.reuse, R12, R52 ;  /* 0x0000000c8c34723c */ /* 0x060fec0000001834 */
[----:B------:R-:W-:Y:S01]  /*4160*/  HMMA.16816.F32 R56, R140, R14, R56 ;  /* 0x0000000e8c38723c */ /* 0x000fe20000001838 */
[----:B------:R-:W-:-:S05]  /*4170*/  IMAD.U32 R13, RZ, RZ, UR10 ;  /* 0x0000000aff0d7e24 */ /* 0x000fca000f8e00ff */
[----:B------:R-:W-:Y:S01]  /*4180*/  LOP3.LUT R146, R147, UR33, R13, 0x96, !PT ;  /* 0x0000002193927c12 */ /* 0x000fe2000f8e960d */
[C---:B--2---:R-:W-:Y:S01]  /*4190*/  HMMA.16816.F32 R60, R140.reuse, R8, R60 ;  /* 0x000000088c3c723c */ /* 0x044fe2000000183c */
[----:B------:R-:W2:Y:S03]  /*41a0*/  LDSM.16.MT88.4 R12, [R192+0xe800] ;  /* 0x00e80000c00c783b */ /* 0x000ea60000004200 */
[----:B------:R-:W-:Y:S02]  /*41b0*/  IMAD.WIDE.U32 R146, R146, -0x326172a9, RZ ;  /* 0xcd9e8d5792927825 */ /* 0x000fe400078e00ff */
[----:B------:R-:W-:Y:S01]  /*41c0*/  HMMA.16816.F32 R64, R140, R10, R64 ;  /* 0x0000000a8c40723c */ /* 0x000fe20000001840 */
[----:B------:R-:W5:Y:S02]  /*41d0*/  LDSM.16.MT88.4 R8, [R196+0x10800] ;  /* 0x01080000c408783b */ /* 0x000f640000004200 */
[----:B------:R-:W-:-:S03]  /*41e0*/  LOP3.LUT R144, R147, UR21, R144, 0x96, !PT ;  /* 0x0000001593907c12 */ /* 0x000fc6000f8e9690 */
[----:B------:R-:W-:Y:S02]  /*41f0*/  HMMA.16816.F32 R36, R140, R16, R36 ;  /* 0x000000108c24723c */ /* 0x000fe40000001824 */
[----:B------:R-:W-:-:S04]  /*4200*/  IMAD.WIDE.U32 R144, R144, -0x2daee0ad, RZ ;  /* 0xd2511f5390907825 */ /* 0x000fc800078e00ff */
[----:B------:R-:W-:Y:S01]  /*4210*/  HMMA.16816.F32 R40, R140, R18, R40 ;  /* 0x000000128c28723c */ /* 0x000fe20000001828 */
[----:B------:R-:W3:Y:S01]  /*4220*/  LDSM.16.MT88.4 R16, [R193+0xe800] ;  /* 0x00e80000c110783b */ /* 0x000ee20000004200 */
[----:B------:R-:W-:-:S04]  /*4230*/  LOP3.LUT R138, R145, UR18, R138, 0x96, !PT ;  /* 0x00000012918a7c12 */ /* 0x000fc8000f8e968a */
[----:B------:R-:W-:Y:S01]  /*4240*/  HMMA.16816.F32 R44, R140, R20, R44 ;  /* 0x000000148c2c723c */ /* 0x000fe2000000182c */
[----:B------:R-:W-:-:S05]  /*4250*/  IMAD.WIDE.U32 R138, R138, -0x326172a9, RZ ;  /* 0xcd9e8d578a8a7825 */ /* 0x000fca00078e00ff */
[----:B-1----:R-:W-:Y:S01]  /*4260*/  HMMA.16816.F32 R68, R140, R4, R68 ;  /* 0x000000048c44723c */ /* 0x002fe20000001844 */
[----:B------:R-:W-:Y:S02]  /*4270*/  LOP3.LUT R20, R137, UR19, R146, 0x96, !PT ;  /* 0x0000001389147c12 */ /* 0x000fe4000f8e9692 */
[----:B------:R-:W-:-:S03]  /*4280*/  LOP3.LUT R136, R139, UR17, R136, 0x96, !PT ;  /* 0x000000118b887c12 */ /* 0x000fc6000f8e9688 */
[----:B------:R-:W-:Y:S01]  /*4290*/  IMAD.WIDE.U32 R20, R20, -0x2daee0ad, RZ ;  /* 0xd2511f5314147825 */ /* 0x000fe200078e00ff */
[C---:B------:R-:W-:Y:S01]  /*42a0*/  HMMA.16816.F32 R72, R140.reuse, R6, R72 ;  /* 0x000000068c48723c */ /* 0x040fe20000001848 */
[----:B------:R-:W1:Y:S02]  /*42b0*/  LDSM.16.MT88.4 R4, [R194+0x10800] ;  /* 0x01080000c204783b */ /* 0x000e640000004200 */
[----:B------:R-:W-:Y:S01]  /*42c0*/  IMAD.WIDE.U32 R136, R136, -0x2daee0ad, RZ ;  /* 0xd2511f5388887825 */ /* 0x000fe200078e00ff */
[----:B------:R-:W-:Y:S02]  /*42d0*/  LOP3.LUT R190, R21, UR16, R144, 0x96, !PT ;  /* 0x0000001015be7c12 */ /* 0x000fe4000f8e9690 */
[----:B--2---:R-:W-:Y:S01]  /*42e0*/  HMMA.16816.F32 R84, R140, R12, R84 ;  /* 0x0000000c8c54723c */ /* 0x004fe20000001854 */
[----:B------:R-:W2:Y:S01]  /*42f0*/  LDSM.16.MT88.4 R144, [R192+0x10800] ;  /* 0x01080000c090783b */ /* 0x000ea20000004200 */
[----:B------:R-:W-:Y:S01]  /*4300*/  LOP3.LUT R212, R137, UR14, R20, 0x96, !PT ;  /* 0x0000000e89d47c12 */ /* 0x000fe2000f8e9614 */
[----:B------:R-:W-:Y:S01]  /*4310*/  IMAD.WIDE.U32 R190, R190, -0x326172a9, RZ ;  /* 0xcd9e8d57bebe7825 */ /* 0x000fe200078e00ff */
[----:B------:R-:W-:-:S02]  /*4320*/  F2FP.F16.F32.PACK_AB R20, R167, R166 ;  /* 0x000000a6a714723e */ /* 0x000fc400000000ff */
[----:B-----5:R-:W-:Y:S01]  /*4330*/  HMMA.16816.F32 R92, R140, R8, R92 ;  /* 0x000000088c5c723c */ /* 0x020fe2000000185c */
[----:B------:R-:W-:Y:S01]  /*4340*/  IMAD.WIDE.U32 R212, R212, -0x326172a9, RZ ;  /* 0xcd9e8d57d4d47825 */ /* 0x000fe200078e00ff */
[----:B------:R-:W-:-:S03]  /*4350*/  LOP3.LUT R186, R191, UR15, R138, 0x96, !PT ;  /* 0x0000000fbfba7c12 */ /* 0x000fc6000f8e968a */
[----:B------:R-:W-:Y:S01]  /*4360*/  VIADD R191, R199, 0x800 ;  /* 0x00000800c7bf7836 */ /* 0x000fe20000000000 */
[----:B------:R-:W-:Y:S01]  /*4370*/  HMMA.16816.F32 R88, R140, R14, R88 ;  /* 0x0000000e8c58723c */ /* 0x000fe20000001858 */
[----:B------:R-:W-:Y:S01]  /*4380*/  IMAD.WIDE.U32 R186, R186, -0x2daee0ad, RZ ;  /* 0xd2511f53baba7825 */ /* 0x000fe200078e00ff */
[----:B------:R-:W-:-:S04]  /*4390*/  LOP3.LUT R190, R213, UR26, R190, 0x96, !PT ;  /* 0x0000001ad5be7c12 */ /* 0x000fc8000f8e96be */
[----:B------:R-:W-:Y:S01]  /*43a0*/  LOP3.LUT R12, R187, UR5, R136, 0x96, !PT ;  /* 0x00000005bb0c7c12 */ /* 0x000fe2000f8e9688 */
[C---:B---3--:R-:W-:Y:S01]  /*43b0*/  HMMA.16816.F32 R76, R140.reuse, R16, R76 ;  /* 0x000000108c4c723c */ /* 0x048fe2000000184c */
[----:B------:R-:W-:Y:S01]  /*43c0*/  LDSM.16.MT88.4 R136, [R196+0xd000] ;  /* 0x00d00000c488783b */ /* 0x000fe20000004200 */
[----:B------:R-:W-:Y:S02]  /*43d0*/  VIADD R187, R199, 0x2000 ;  /* 0x00002000c7bb7836 */ /* 0x000fe40000000000 */
[----:B------:R-:W-:Y:S02]  /*43e0*/  IMAD.WIDE.U32 R12, R12, -0x326172a9, RZ ;  /* 0xcd9e8d570c0c7825 */ /* 0x000fe400078e00ff */
[----:B------:R-:W-:Y:S03]  /*43f0*/  HMMA.16816.F32 R80, R140, R18, R80 ;  /* 0x000000128c50723c */ /* 0x000fe60000001850 */
[----:B------:R-:W-:-:S02]  /*4400*/  LOP3.LUT R8, R13, UR8, R212, 0x96, !PT ;  /* 0x000000080d087c12 */ /* 0x000fc4000f8e96d4 */
[C---:B------:R-:W-:Y:S01]  /*4410*/  LOP3.LUT R16, R12.reuse, 0xff, RZ, 0xc0, !PT ;  /* 0x000000ff0c107812 */ /* 0x040fe200078ec0ff */
[C---:B------:R-:W-:Y:S01]  /*4420*/  HMMA.16816.F32 R96, R140.reuse, R10, R96 ;  /* 0x0000000a8c60723c */ /* 0x040fe20000001860 */
[----:B------:R-:W-:Y:S02]  /*4430*/  LOP3.LUT R19, R12, 0xffff, RZ, 0xc0, !PT ;  /* 0x0000ffff0c137812 */ /* 0x000fe400078ec0ff */
[--C-:B------:R-:W-:Y:S02]  /*4440*/  SHF.R.U32.HI R9, RZ, 0x10, R12.reuse ;  /* 0x00000010ff097819 */ /* 0x100fe4000001160c */
[----:B------:R-:W-:Y:S01]  /*4450*/  SHF.R.U32.HI R17, RZ, 0x18, R12 ;  /* 0x00000018ff117819 */ /* 0x000fe2000001160c */
[----:B-1----:R-:W-:Y:S01]  /*4460*/  HMMA.16816.F32 R120, R140, R4, R120 ;  /* 0x000000048c78723c */ /* 0x002fe20000001878 */
[----:B------:R-:W1:Y:S01]  /*4470*/  LDSM.16.MT88.4 R12, [R194+0xd000] ;  /* 0x00d00000c20c783b */ /* 0x000e620000004200 */
[C---:B------:R-:W-:Y:S02]  /*4480*/  LOP3.LUT R11, R8.reuse, 0xffff, RZ, 0xc0, !PT ;  /* 0x0000ffff080b7812 */ /* 0x040fe400078ec0ff */
[----:B------:R-:W-:-:S02]  /*4490*/  LOP3.LUT R10, R8, 0xff, RZ, 0xc0, !PT ;  /* 0x000000ff080a7812 */ /* 0x000fc400078ec0ff */
[----:B------:R-:W-:Y:S01]  /*44a0*/  SHF.R.U32.HI R11, RZ, 0x8, R11 ;  /* 0x00000008ff0b7819 */ /* 0x000fe2000001160b */
[C---:B------:R-:W-:Y:S01]  /*44b0*/  HMMA.16816.F32 R100, R140.reuse, R6, R100 ;  /* 0x000000068c64723c */ /* 0x040fe20000001864 */
[--C-:B------:R-:W-:Y:S02]  /*44c0*/  SHF.R.U32.HI R21, RZ, 0x18, R8.reuse ;  /* 0x00000018ff157819 */ /* 0x100fe40000011608 */
[----:B------:R-:W-:Y:S02]  /*44d0*/  PRMT R5, R10, 0x5410, R11 ;  /* 0x000054100a057816 */ /* 0x000fe4000000000b */
[----:B------:R-:W-:Y:S01]  /*44e0*/  LOP3.LUT R4, R9, 0xff, RZ, 0xc0, !PT ;  /* 0x000000ff09047812 */ /* 0x000fe200078ec0ff */
[----:B------:R-:W-:Y:S01]  /*44f0*/  HMMA.16816.F32 R48, R140, R22, R48 ;  /* 0x000000168c30723c */ /* 0x000fe20000001830 */
[----:B------:R-:W-:Y:S02]  /*4500*/  SHF.R.U32.HI R6, RZ, 0x10, R8 ;  /* 0x00000010ff067819 */ /* 0x000fe40000011608 */
[----:B------:R-:W3:Y:S01]  /*4510*/  LDSM.16.MT88.4 R8, [R192+0xd000] ;  /* 0x00d00000c008783b */ /* 0x000ee20000004200 */
[----:B------:R-:W-:-:S02]  /*4520*/  HSET2.LE.AND R5, R5, R170, PT ;  /* 0x000000aa05057233 */ /* 0x000fc40003803000 */
[----:B------:R-:W-:Y:S01]  /*4530*/  LOP3.LUT R6, R6, 0xff, RZ, 0xc0, !PT ;  /* 0x000000ff06067812 */ /* 0x000fe200078ec0ff */
[C---:B------:R-:W-:Y:S01]  /*4540*/  HMMA.16816.F32 R104, R140.reuse, R148, R104 ;  /* 0x000000948c68723c */ /* 0x040fe20000001868 */
[----:B------:R-:W-:Y:S02]  /*4550*/  SHF.R.U32.HI R19, RZ, 0x8, R19 ;  /* 0x00000008ff137819 */ /* 0x000fe40000011613 */
[----:B------:R-:W-:Y:S02]  /*4560*/  PRMT R17, R4, 0x5410, R17 ;  /* 0x0000541004117816 */ /* 0x000fe40000000011 */
[----:B------:R-:W-:Y:S01]  /*4570*/  PRMT R21, R6, 0x5410, R21 ;  /* 0x0000541006157816 */ /* 0x000fe20000000015 */
[C---:B------:R-:W-:Y:S01]  /*4580*/  HMMA.16816.F32 R128, R140.reuse, R24, R128 ;  /* 0x000000188c80723c */ /* 0x040fe20000001880 */
[----:B------:R-:W-:Y:S01]  /*4590*/  LOP3.LUT R20, R5, R20, RZ, 0xc0, !PT ;  /* 0x0000001405147212 */ /* 0x000fe200078ec0ff */
[----:B------:R-:W-:Y:S01]  /*45a0*/  FFMA.FTZ R149, R183, UR9, -R182 ;  /* 0x00000009b7957c23 */ /* 0x000fe200080108b6 */
[----:B------:R-:W5:Y:S01]  /*45b0*/  LDSM.16.MT88.4 R4, [R193+0xf000] ;  /* 0x00f00000c104783b */ /* 0x000f620000004200 */
[----:B------:R-:W-:Y:S01]  /*45c0*/  PRMT R19, R16, 0x5410, R19 ;  /* 0x0000541010137816 */ /* 0x000fe20000000013 */
[----:B------:R-:W-:Y:S01]  /*45d0*/  VIADD R183, R199, 0x4000 ;  /* 0x00004000c7b77836 */ /* 0x000fe20000000000 */
[--C-:B------:R-:W-:Y:S01]  /*45e0*/  HSET2.LE.AND R21, R21, R170.reuse, PT ;  /* 0x000000aa15157233 */ /* 0x100fe20003803000 */
[C---:B------:R-:W-:Y:S01]  /*45f0*/  HMMA.16816.F32 R124, R140.reuse, R26, R124 ;  /* 0x0000001a8c7c723c */ /* 0x040fe2000000187c */
[--C-:B------:R-:W-:Y:S01]  /*4600*/  HSET2.LE.AND R23, R17, R170.reuse, PT ;  /* 0x000000aa11177233 */ /* 0x100fe20003803000 */
[----:B------:R-:W-:Y:S01]  /*4610*/  LDSM.16.MT88.4 R24, [R194+0xf000] ;  /* 0x00f00000c218783b */ /* 0x000fe20000004200 */
[----:B------:R-:W-:Y:S01]  /*4620*/  HSET2.LE.AND R19, R19, R170, PT ;  /* 0x000000aa13137233 */ /* 0x000fe20003803000 */
[----:B------:R-:W-:Y:S01]  /*4630*/  MUFU.EX2 R149, R149 ;  /* 0x0000009500957308 */ /* 0x000fe20000000800 */
[----:B------:R-:W-:Y:S01]  /*4640*/  F2FP.F16.F32.PACK_AB R16, R172, R171 ;  /* 0x000000abac10723e */ /* 0x000fe200000000ff */
[----:B--2---:R-:W-:Y:S01]  /*4650*/  HMMA.16816.F32 R108, R140, R144, R108 ;  /* 0x000000908c6c723c */ /* 0x004fe2000000186c */
[----:B------:R-:W-:-:S02]  /*4660*/  F2FP.F16.F32.PACK_AB R22, R169, R168 ;  /* 0x000000a8a916723e */ /* 0x000fc400000000ff */
[----:B----4-:R-:W-:Y:S02]  /*4670*/  F2FP.F16.F32.PACK_AB R148, R173, R174 ;  /* 0x000000aead94723e */ /* 0x010fe400000000ff */
[----:B------:R-:W-:Y:S01]  /*4680*/  LOP3.LUT R21, R21, R16, RZ, 0xc0, !PT ;  /* 0x0000001015157212 */ /* 0x000fe200078ec0ff */
[C---:B------:R-:W-:Y:S01]  /*4690*/  HMMA.16816.F32 R112, R140.reuse, R146, R112 ;  /* 0x000000928c70723c */ /* 0x040fe20000001870 */
[----:B------:R-:W-:Y:S01]  /*46a0*/  LOP3.LUT R22, R19, R22, RZ, 0xc0, !PT ;  /* 0x0000001613167212 */ /* 0x000fe200078ec0ff */
[----:B------:R-:W-:Y:S01]  /*46b0*/  LDSM.16.MT88.4 R144, [R192+0x11000] ;  /* 0x01100000c090783b */ /* 0x000fe20000004200 */
[----:B------:R-:W-:Y:S01]  /*46c0*/  LOP3.LUT R23, R23, R148, RZ, 0xc0, !PT ;  /* 0x0000009417177212 */ /* 0x000fe200078ec0ff */
[--C-:B------:R-:W-:Y:S01]  /*46d0*/  FFMA.FTZ R148, R185, UR9, -R182.reuse ;  /* 0x00000009b9947c23 */ /* 0x100fe200080108b6 */
[----:B------:R-:W-:Y:S01]  /*46e0*/  VIADD R185, R199, 0x3000 ;  /* 0x00003000c7b97836 */ /* 0x000fe20000000000 */
[----:B------:R-:W2:Y:S01]  /*46f0*/  LDSM.16.MT88.4 R16, [R192+0xf000] ;  /* 0x00f00000c010783b */ /* 0x000ea20000004200 */
[----:B------:R-:W-:Y:S03]  /*4700*/  HMMA.16816.F32 R116, R140, R150, R116 ;  /* 0x000000968c74723c */ /* 0x000fe60000001874 */
[----:B------:R-:W4:Y:S01]  /*4710*/  MUFU.EX2 R148, R148 ;  /* 0x0000009400947308 */ /* 0x000f220000000800 */
[----:B------:R-:W-:Y:S02]  /*4720*/  LDSM.16.MT88.4 R140, [R194+0xd800] ;  /* 0x00d80000c28c783b */ /* 0x000fe40000004200 */
[----:B-1----:R-:W-:Y:S01]  /*4730*/  HMMA.16816.F32 R36, R20, R12, R36 ;  /* 0x0000000c1424723c */ /* 0x002fe20000001824 */
[----:B------:R-:W-:Y:S01]  /*4740*/  FFMA.FTZ R150, R181, UR9, -R182 ;  /* 0x00000009b5967c23 */ /* 0x000fe200080108b6 */
[----:B------:R-:W-:Y:S01]  /*4750*/  FFMA.FTZ R151, R180, UR9, -R177 ;  /* 0x00000009b4977c23 */ /* 0x000fe200080108b1 */
[----:B------:R-:W-:-:S02]  /*4760*/  VIADD R182, R199, 0x4800 ;  /* 0x00004800c7b67836 */ /* 0x000fc40000000000 */
[C---:B------:R-:W-:Y:S01]  /*4770*/  VIADD R181, R199.reuse, 0x5000 ;  /* 0x00005000c7b57836 */ /* 0x040fe20000000000 */
[----:B------:R-:W-:Y:S01]  /*4780*/  HMMA.16816.F32 R40, R20, R14, R40 ;  /* 0x0000000e1428723c */ /* 0x000fe20000001828 */
[----:B------:R-:W1:Y:S01]  /*4790*/  LDSM.16.MT88.4 R12, [R196+0x11000] ;  /* 0x01100000c40c783b */ /* 0x000e620000004200 */
[----:B------:R-:W-:Y:S01]  /*47a0*/  MUFU.EX2 R150, R150 ;  /* 0x0000009600967308 */ /* 0x000fe20000000800 */
[----:B------:R-:W-:-:S03]  /*47b0*/  VIADD R180, R199, 0x5800 ;  /* 0x00005800c7b47836 */ /* 0x000fc60000000000 */
[----:B---3--:R-:W-:Y:S01]  /*47c0*/  HMMA.16816.F32 R52, R20, R8, R52 ;  /* 0x000000081434723c */ /* 0x008fe20000001834 */
[----:B----4-:R-:W-:-:S03]  /*47d0*/  F2FP.F16.F32.PACK_AB R175, R149, R148 ;  /* 0x0000009495af723e */ /* 0x010fc600000000ff */
[----:B------:R-:W3:Y:S02]  /*47e0*/  MUFU.EX2 R151, R151 ;  /* 0x0000009700977308 */ /* 0x000ee40000000800 */
[C---:B------:R-:W-:Y:S01]  /*47f0*/  HMMA.16816.F32 R56, R20.reuse, R10, R56 ;  /* 0x0000000a1438723c */ /* 0x040fe20000001838 */
[----:B------:R-:W4:Y:S05]  /*4800*/  LDSM.16.MT88.4 R8, [R194+0x11000] ;  /* 0x01100000c208783b */ /* 0x000f2a0000004200 */
[C---:B-----5:R-:W-:Y:S06]  /*4810*/  HMMA.16816.F32 R76, R20.reuse, R4, R76 ;  /* 0x00000004144c723c */ /* 0x060fec000000184c */
[C---:B------:R-:W-:Y:S01]  /*4820*/  HMMA.16816.F32 R80, R20.reuse, R6, R80 ;  /* 0x000000061450723c */ /* 0x040fe20000001850 */
[----:B------:R-:W5:Y:S05]  /*4830*/  LDSM.16.MT88.4 R4, [R193+0x11000] ;  /* 0x01100000c104783b */ /* 0x000f6a0000004200 */
[C---:B--2---:R-:W-:Y:S06]  /*4840*/  HMMA.16816.F32 R84, R20.reuse, R16, R84 ;  /* 0x000000101454723c */ /* 0x044fec0000001854 */
[C---:B------:R-:W-:Y:S01]  /*4850*/  HMMA.16816.F32 R88, R20.reuse, R18, R88 ;  /* 0x000000121458723c */ /* 0x040fe20000001858 */
[----:B------:R-:W2:Y:S05]  /*4860*/  LDSM.16.MT88.4 R16, [R196+0xd800] ;  /* 0x00d80000c410783b */ /* 0x000eaa0000004200 */
[C---:B-1----:R-:W-:Y:S06]  /*4870*/  HMMA.16816.F32 R96, R20.reuse, R14, R96 ;  /* 0x0000000e1460723c */ /* 0x042fec0000001860 */
[----:B------:R-:W-:Y:S01]  /*4880*/  HMMA.16816.F32 R92, R20, R12, R92 ;  /* 0x0000000c145c723c */ /* 0x000fe2000000185c */
[----:B------:R-:W-:-:S04]  /*4890*/  IMAD.WIDE.U32 R14, R190, -0x2daee0ad, RZ ;  /* 0xd2511f53be0e7825 */ /* 0x000fc800078e00ff */
[----:B------:R-:W-:Y:S01]  /*48a0*/  VIADD R190, R199, 0x1000 ;  /* 0x00001000c7be7836 */ /* 0x000fe20000000000 */
[C---:B----4-:R-:W-:Y:S01]  /*48b0*/  HMMA.16816.F32 R120, R20.reuse, R8, R120 ;  /* 0x000000081478723c */ /* 0x050fe20000001878 */
[C---:B------:R-:W-:Y:S02]  /*48c0*/  LOP3.LUT R13, R14.reuse, 0xffff, RZ, 0xc0, !PT ;  /* 0x0000ffff0e0d7812 */ /* 0x040fe400078ec0ff */
[----:B------:R-:W-:Y:S02]  /*48d0*/  LOP3.LUT R12, R14, 0xff, RZ, 0xc0, !PT ;  /* 0x000000ff0e0c7812 */ /* 0x000fe400078ec0ff */
[----:B------:R-:W-:Y:S01]  /*48e0*/  SHF.R.U32.HI R13, RZ, 0x8, R13 ;  /* 0x00000008ff0d7819 */ /* 0x000fe2000001160d */
[----:B------:R-:W-:Y:S01]  /*48f0*/  HMMA.16816.F32 R100, R20, R10, R100 ;  /* 0x0000000a1464723c */ /* 0x000fe20000001864 */
[--C-:B------:R-:W-:Y:S02]  /*4900*/  SHF.R.U32.HI R8, RZ, 0x10, R14.reuse ;  /* 0x00000010ff087819 */ /* 0x100fe4000001160e */
[----:B------:R-:W-:-:S02]  /*4910*/  SHF.R.U32.HI R9, RZ, 0x18, R14 ;  /* 0x00000018ff097819 */ /* 0x000fc4000001160e */
[----:B------:R-:W-:Y:S01]  /*4920*/  LOP3.LUT R186, R15, UR4, R186, 0x96, !PT ;  /* 0x000000040fba7c12 */ /* 0x000fe2000f8e96ba */
[C---:B-----5:R-:W-:Y:S01]  /*4930*/  HMMA.16816.F32 R104, R20.reuse, R4, R104 ;  /* 0x000000041468723c */ /* 0x060fe20000001868 */
[----:B------:R-:W-:Y:S02]  /*4940*/  PRMT R11, R12, 0x5410, R13 ;  /* 0x000054100c0b7816 */ /* 0x000fe4000000000d */
[----:B------:R-:W1:Y:S01]  /*4950*/  LDSM.16.MT88.4 R12, [R192+0xd800] ;  /* 0x00d80000c00c783b */ /* 0x000e620000004200 */
[----:B------:R-:W-:Y:S02]  /*4960*/  LOP3.LUT R8, R8, 0xff, RZ, 0xc0, !PT ;  /* 0x000000ff08087812 */ /* 0x000fe400078ec0ff */
[----:B------:R-:W-:Y:S01]  /*4970*/  HMMA.16816.F32 R128, R20, R136, R128 ;  /* 0x000000881480723c */ /* 0x000fe20000001880 */
[----:B------:R-:W-:Y:S02]  /*4980*/  SHF.R.U32.HI R5, RZ, 0x10, R186 ;  /* 0x00000010ff057819 */ /* 0x000fe400000116ba */
[----:B------:R-:W-:-:S02]  /*4990*/  PRMT R9, R8, 0x5410, R9 ;  /* 0x0000541008097816 */ /* 0x000fc40000000009 */
[----:B------:R-:W-:Y:S01]  /*49a0*/  LOP3.LUT R8, R186, 0xffff, RZ, 0xc0, !PT ;  /* 0x0000ffffba087812 */ /* 0x000fe200078ec0ff */
[C---:B------:R-:W-:Y:S01]  /*49b0*/  HMMA.16816.F32 R124, R20.reuse, R138, R124 ;  /* 0x0000008a147c723c */ /* 0x040fe2000000187c */
[----:B------:R-:W-:Y:S01]  /*49c0*/  SHF.R.U32.HI R4, RZ, 0x18, R186 ;  /* 0x00000018ff047819 */ /* 0x000fe200000116ba */
[----:B------:R-:W-:Y:S01]  /*49d0*/  LDSM.16.MT88.4 R136, [R193+0xd800] ;  /* 0x00d80000c188783b */ /* 0x000fe20000004200 */
[----:B------:R-:W-:Y:S02]  /*49e0*/  SHF.R.U32.HI R8, RZ, 0x8, R8 ;  /* 0x00000008ff087819 */ /* 0x000fe40000011608 */
[----:B------:R-:W-:Y:S01]  /*49f0*/  LOP3.LUT R5, R5, 0xff, RZ, 0xc0, !PT ;  /* 0x000000ff05057812 */ /* 0x000fe200078ec0ff */
[----:B------:R-:W-:Y:S03]  /*4a00*/  HMMA.16816.F32 R68, R20, R24, R68 ;  /* 0x000000181444723c */ /* 0x000fe60000001844 */
[----:B------:R-:W-:-:S03]  /*4a10*/  PRMT R5, R5, 0x5410, R4 ;  /* 0x0000541005057816 */ /* 0x000fc60000000004 */
[C---:B------:R-:W-:Y:S01]  /*4a20*/  HMMA.16816.F32 R116, R20.reuse, R6, R116 ;  /* 0x000000061474723c */ /* 0x040fe20000001874 */
[----:B------:R-:W-:Y:S01]  /*4a30*/  LOP3.LUT R25, R186, 0xff, RZ, 0xc0, !PT ;  /* 0x000000ffba197812 */ /* 0x000fe200078ec0ff */
[----:B------:R-:W-:Y:S01]  /*4a40*/  VIADD R186, R199, 0x2800 ;  /* 0x00002800c7ba7836 */ /* 0x000fe20000000000 */
[--C-:B------:R-:W-:Y:S02]  /*4a50*/  HSET2.LE.AND R5, R5, R170.reuse, PT ;  /* 0x000000aa05057233 */ /* 0x100fe40003803000 */
[----:B------:R-:W-:Y:S01]  /*4a60*/  PRMT R25, R25, 0x5410, R8 ;  /* 0x0000541019197816 */ /* 0x000fe20000000008 */
[C---:B------:R-:W-:Y:S01]  /*4a70*/  HMMA.16816.F32 R108, R20.reuse, R144, R108 ;  /* 0x00000090146c723c */ /* 0x040fe2000000186c */
[--C-:B------:R-:W-:Y:S02]  /*4a80*/  HSET2.LE.AND R6, R11, R170.reuse, PT ;  /* 0x000000aa0b067233 */ /* 0x100fe40003803000 */
[--C-:B------:R-:W-:Y:S02]  /*4a90*/  HSET2.LE.AND R7, R9, R170.reuse, PT ;  /* 0x000000aa09077233 */ /* 0x100fe40003803000 */
[----:B------:R-:W4:Y:S01]  /*4aa0*/  LDSM.16.MT88.4 R8, [R192+0xf800] ;  /* 0x00f80000c008783b */ /* 0x000f220000004200 */
[----:B------:R-:W-:Y:S01]  /*4ab0*/  HSET2.LE.AND R4, R25, R170, PT ;  /* 0x000000aa19047233 */ /* 0x000fe20003803000 */
[----:B------:R-:W-:Y:S01]  /*4ac0*/  HMMA.16816.F32 R44, R20, R32, R44 ;  /* 0x00000020142c723c */ /* 0x000fe2000000182c */
[----:B---3--:R-:W-:-:S02]  /*4ad0*/  F2FP.F16.F32.PACK_AB R170, R178, R151 ;  /* 0x00000097b2aa723e */ /* 0x008fc400000000ff */
[----:B------:R-:W-:Y:S02]  /*4ae0*/  F2FP.F16.F32.PACK_AB R145, R217, R150 ;  /* 0x00000096d991723e */ /* 0x000fe400000000ff */
[----:B------:R-:W-:Y:S01]  /*4af0*/  F2FP.F16.F32.PACK_AB R144, R215, R176 ;  /* 0x000000b0d790723e */ /* 0x000fe200000000ff */
[C---:B------:R-:W-:Y:S01]  /*4b00*/  HMMA.16816.F32 R48, R20.reuse, R34, R48 ;  /* 0x000000221430723c */ /* 0x040fe20000001830 */
[----:B------:R-:W-:Y:S01]  /*4b10*/  LOP3.LUT R4, R4, R175, RZ, 0xc0, !PT ;  /* 0x000000af04047212 */ /* 0x000fe200078ec0ff */
[----:B------:R-:W-:Y:S01]  /*4b20*/  LDSM.16.MT88.4 R32, [R196+0xf800] ;  /* 0x00f80000c420783b */ /* 0x000fe20000004200 */
[----:B------:R-:W-:Y:S02]  /*4b30*/  LOP3.LUT R5, R5, R170, RZ, 0xc0, !PT ;  /* 0x000000aa05057212 */ /* 0x000fe400078ec0ff */
[----:B------:R-:W-:Y:S01]  /*4b40*/  LOP3.LUT R6, R6, R145, RZ, 0xc0, !PT ;  /* 0x0000009106067212 */ /* 0x000fe200078ec0ff */
[----:B------:R-:W-:Y:S01]  /*4b50*/  HMMA.16816.F32 R60, R20, R28, R60 ;  /* 0x0000001c143c723c */ /* 0x000fe2000000183c */
[----:B------:R-:W-:-:S05]  /*4b60*/  LOP3.LUT R7, R7, R144, RZ, 0xc0, !PT ;  /* 0x0000009007077212 */ /* 0x000fca00078ec0ff */
[----:B------:R-:W-:Y:S01]  /*4b70*/  HMMA.16816.F32 R64, R20, R30, R64 ;  /* 0x0000001e1440723c */ /* 0x000fe20000001840 */
[----:B------:R-:W-:Y:S05]  /*4b80*/  LDSM.16.MT88.4 R28, [R194+0xf800] ;  /* 0x00f80000c21c783b */ /* 0x000fea0000004200 */
[C---:B--2---:R-:W-:Y:S06]  /*4b90*/  HMMA.16816.F32 R128, R4.reuse, R16, R128 ;  /* 0x000000100480723c */ /* 0x044fec0000001880 */
[C---:B------:R-:W-:Y:S01]  /*4ba0*/  HMMA.16816.F32 R124, R4.reuse, R18, R124 ;  /* 0x00000012047c723c */ /* 0x040fe2000000187c */
[----:B------:R-:W2:Y:S05]  /*4bb0*/  LDSM.16.MT88.4 R16, [R194+0x11800] ;  /* 0x01180000c210783b */ /* 0x000eaa0000004200 */
[C---:B-1----:R-:W-:Y:S06]  /*4bc0*/  HMMA.16816.F32 R52, R4.reuse, R12, R52 ;  /* 0x0000000c0434723c */ /* 0x042fec0000001834 */
[C---:B------:R-:W-:Y:S01]  /*4bd0*/  HMMA.16816.F32 R56, R4.reuse, R14, R56 ;  /* 0x0000000e0438723c */ /* 0x040fe20000001838 */
[----:B------:R-:W1:Y:S05]  /*4be0*/  LDSM.16.MT88.4 R12, [R193+0x11800] ;  /* 0x01180000c10c783b */ /* 0x000e6a0000004200 */
[C---:B----4-:R-:W-:Y:S06]  /*4bf0*/  HMMA.16816.F32 R84, R4.reuse, R8, R84 ;  /* 0x000000080454723c */ /* 0x050fec0000001854 */
[----:B------:R-:W-:Y:S01]  /*4c00*/  HMMA.16816.F32 R88, R4, R10, R88 ;  /* 0x0000000a0458723c */ /* 0x000fe20000001858 */
[----:B------:R-:W3:Y:S05]  /*4c10*/  LDSM.16.MT88.4 R8, [R192+0x11800] ;  /* 0x01180000c008783b */ /* 0x000eea0000004200 */
[C---:B------:R-:W-:Y:S01]  /*4c20*/  HMMA.16816.F32 R72, R20.reuse, R26, R72 ;  /* 0x0000001a1448723c */ /* 0x040fe20000001848 */
[----:B------:R-:W4:Y:S05]  /*4c30*/  LDSM.16.MT88.4 R24, [R193+0xf800] ;  /* 0x00f80000c118783b */ /* 0x000f2a0000004200 */
[----:B------:R-:W-:Y:S01]  /*4c40*/  HMMA.16816.F32 R112, R20, R146, R112 ;  /* 0x000000921470723c */ /* 0x000fe20000001870 */
[----:B------:R-:W5:Y:S05]  /*4c50*/  LDSM.16.MT88.4 R20, [R196+0x11800] ;  /* 0x01180000c414783b */ /* 0x000f6a0000004200 */
[C---:B--2---:R-:W-:Y:S06]  /*4c60*/  HMMA.16816.F32 R120, R4.reuse, R16, R120 ;  /* 0x000000100478723c */ /* 0x044fec0000001878 */
[----:B------:R-:W-:Y:S01]  /*4c70*/  HMMA.16816.F32 R36, R4, R140, R36 ;  /* 0x0000008c0424723c */ /* 0x000fe20000001824 */
[----:B------:R-:W-:Y:S01]  /*4c80*/  FADD.FTZ R17, R153, R156 ;  /* 0x0000009c99117221 */ /* 0x000fe20000010000 */
[----:B------:R-:W-:-:S03]  /*4c90*/  FADD.FTZ R16, R134, R157 ;  /* 0x0000009d86107221 */ /* 0x000fc60000010000 */
[----:B------:R-:W-:Y:S01]  /*4ca0*/  FADD.FTZ R17, R152, R17 ;  /* 0x0000001198117221 */ /* 0x000fe20000010000 */
[----:B------:R-:W-:Y:S01]  /*4cb0*/  FADD.FTZ R16, R133, R16 ;  /* 0x0000001085107221 */ /* 0x000fe20000010000 */
[----:B-1----:R-:W-:Y:S02]  /*4cc0*/  HMMA.16816.F32 R104, R4, R12, R104 ;  /* 0x0000000c0468723c */ /* 0x002fe40000001868 */
[----:B------:R-:W-:-:S04]  /*4cd0*/  FADD.FTZ R166, R166, R17 ;  /* 0x00000011a6a67221 */ /* 0x000fc80000010000 */
[----:B------:R-:W-:Y:S01]  /*4ce0*/  FADD.FTZ R167, R167, R166 ;  /* 0x000000a6a7a77221 */ /* 0x000fe20000010000 */
[----:B------:R-:W-:Y:S01]  /*4cf0*/  FADD.FTZ R13, R171, R16 ;  /* 0x00000010ab0d7221 */ /* 0x000fe20000010000 */
[----:B------:R-:W-:Y:S02]  /*4d00*/  HMMA.16816.F32 R40, R4, R142, R40 ;  /* 0x0000008e0428723c */ /* 0x000fe40000001828 */
[----:B------:R-:W-:Y:S01]  /*4d10*/  FADD.FTZ R168, R168, R167 ;  /* 0x000000a7a8a87221 */ /* 0x000fe20000010000 */
[----:B------:R-:W-:-:S03]  /*4d20*/  FADD.FTZ R13, R172, R13 ;  /* 0x0000000dac0d7221 */ /* 0x000fc60000010000 */
[----:B------:R-:W-:Y:S01]  /*4d30*/  FADD.FTZ R169, R169, R168 ;  /* 0x000000a8a9a97221 */ /* 0x000fe20000010000 */
[----:B------:R-:W-:Y:S01]  /*4d40*/  FADD.FTZ R12, R174, R13 ;  /* 0x0000000dae0c7221 */ /* 0x000fe20000010000 */
[----:B---3--:R-:W-:Y:S02]  /*4d50*/  HMMA.16816.F32 R108, R4, R8, R108 ;  /* 0x00000008046c723c */ /* 0x008fe4000000186c */
        /* <DEDUP_REMOVED lines=8> */
[----:B------:R-:W-:Y:S01]  /*4de0*/  FADD.FTZ R176, R176, R9 ;  /* 0x00000009b0b07221 */ /* 0x000fe20000010000 */
[----:B------:R-:W-:-:S03]  /*4df0*/  FADD.FTZ R217, R217, R150 ;  /* 0x00000096d9d97221 */ /* 0x000fc60000010000 */
[----:B------:R-:W-:Y:S01]  /*4e00*/  FADD.FTZ R215, R215, R176 ;  /* 0x000000b0d7d77221 */ /* 0x000fe20000010000 */
[C---:B------:R-:W-:Y:S06]  /*4e10*/  HMMA.16816.F32 R60, R4.reuse, R32, R60 ;  /* 0x00000020043c723c */ /* 0x040fec000000183c */
[C---:B------:R-:W-:Y:S06]  /*4e20*/  HMMA.16816.F32 R64, R4.reuse, R34, R64 ;  /* 0x000000220440723c */ /* 0x040fec0000001840 */
[C---:B------:R-:W-:Y:S06]  /*4e30*/  HMMA.16816.F32 R68, R4.reuse, R28, R68 ;  /* 0x0000001c0444723c */ /* 0x040fec0000001844 */
[C---:B------:R-:W-:Y:S06]  /*4e40*/  HMMA.16816.F32 R72, R4.reuse, R30, R72 ;  /* 0x0000001e0448723c */ /* 0x040fec0000001848 */
[C---:B----4-:R-:W-:Y:S06]  /*4e50*/  HMMA.16816.F32 R76, R4.reuse, R24, R76 ;  /* 0x00000018044c723c */ /* 0x050fec000000184c */
[C---:B------:R-:W-:Y:S06]  /*4e60*/  HMMA.16816.F32 R80, R4.reuse, R26, R80 ;  /* 0x0000001a0450723c */ /* 0x040fec0000001850 */
[C---:B-----5:R-:W-:Y:S06]  /*4e70*/  HMMA.16816.F32 R92, R4.reuse, R20, R92 ;  /* 0x00000014045c723c */ /* 0x060fec000000185c */
[C---:B------:R-:W-:Y:S06]  /*4e80*/  HMMA.16816.F32 R96, R4.reuse, R22, R96 ;  /* 0x000000160460723c */ /* 0x040fec0000001860 */
[C---:B------:R-:W-:Y:S06]  /*4e90*/  HMMA.16816.F32 R100, R4.reuse, R18, R100 ;  /* 0x000000120464723c */ /* 0x040fec0000001864 */
[C---:B------:R-:W-:Y:S06]  /*4ea0*/  HMMA.16816.F32 R116, R4.reuse, R14, R116 ;  /* 0x0000000e0474723c */ /* 0x040fec0000001874 */
[----:B------:R-:W-:Y:S01]  /*4eb0*/  HMMA.16816.F32 R112, R4, R10, R112 ;  /* 0x0000000a0470723c */ /* 0x000fe20000001870 */
[----:B------:R-:W-:-:S08]  /*4ec0*/  NOP ;  /* 0x0000000000007918 */ /* 0x000fd00000000000 */
[----:B------:R-:W-:-:S15]  /*4ed0*/  @!P0 BRA `(.L_x_732) ;  /* 0x0000003000a88947 */ /* 0x000fde0003800000 */
[----:B------:R-:W-:Y:S01]  /*4ee0*/  IMAD.WIDE.U32 R218, R0, -0x326172a9, RZ ;  /* 0xcd9e8d5700da7825 */ /* 0x000fe200078e00ff */
[----:B------:R-:W-:Y:S01]  /*4ef0*/  MOV R0, R3 ;  /* 0x0000000300007202 */ /* 0x000fe20000000f00 */
[----:B------:R-:W-:Y:S01]  /*4f00*/  ULDC.64 UR8, c[0x0][0x248] ;  /* 0x0000920000087ab9 */ /* 0x000fe20000000a00 */
[----:B------:R-:W-:Y:S01]  /*4f10*/  MOV R133, R132 ;  /* 0x0000008400857202 */ /* 0x000fe20000000f00 */
[----:B------:R-:W-:Y:S01]  /*4f20*/  IMAD.WIDE.U32 R220, R2, -0x2daee0ad, RZ ;  /* 0xd2511f5302dc7825 */ /* 0x000fe200078e00ff */
[----:B------:R-:W-:Y:S01]  /*4f30*/  LOP3.LUT R212, R219, R135, RZ, 0x3c, !PT ;  /* 0x00000087dbd47212 */ /* 0x000fe200078e3cff */
[----:B------:R-:W-:Y:S01]  /*4f40*/  USHF.L.U64.HI UR30, UR6, 0x5, UR7 ;  /* 0x00000005061e7899 */ /* 0x000fe20008010207 */
[----:B------:R-:W-:Y:S01]  /*4f50*/  MOV R205, 0x7054 ;  /* 0x0000705400cd7802 */ /* 0x000fe20000000f00 */
[----:B------:R-:W-:Y:S02]  /*4f60*/  USHF.L.U32 UR36, UR6, 0x5, URZ ;  /* 0x0000000506247899 */ /* 0x000fe4000800063f */
[----:B------:R-:W-:Y:S01]  /*4f70*/  IMAD.WIDE.U32 R212, R212, -0x2daee0ad, RZ ;  /* 0xd2511f53d4d47825 */ /* 0x000fe200078e00ff */
[----:B------:R-:W-:Y:S01]  /*4f80*/  ULEA.HI.SX32 UR38, UR38, 0xfffffffe, 0x1a ;  /* 0xfffffffe26267891 */ /* 0x000fe2000f8fd23f */
[----:B------:R-:W-:Y:S01]  /*4f90*/  ULDC UR4, c[0x0][0x2ec] ;  /* 0x0000bb0000047ab9 */ /* 0x000fe20000000800 */
[----:B------:R-:W-:-:S02]  /*4fa0*/  USHF.L.U64.HI UR34, UR8, 0x5, UR9 ;  /* 0x0000000508227899 */ /* 0x000fc40008010209 */
[----:B------:R-:W-:Y:S01]  /*4fb0*/  USHF.L.U32 UR31, UR8, 0x5, URZ ;  /* 0x00000005081f7899 */ /* 0x000fe2000800063f */
[----:B------:R-:W-:Y:S01]  /*4fc0*/  ULDC.64 UR12, c[0x0][0x250] ;  /* 0x00009400000c7ab9 */ /* 0x000fe20000000a00 */
[----:B------:R-:W-:Y:S01]  /*4fd0*/  ULDC.64 UR6, c[0x0][0x218] ;  /* 0x0000860000067ab9 */ /* 0x000fe20000000a00 */
[----:B------:R-:W-:Y:S01]  /*4fe0*/  ULDC.64 UR10, c[0x0][0x220] ;  /* 0x00008800000a7ab9 */ /* 0x000fe20000000a00 */
[----:B------:R-:W-:Y:S08]  /*4ff0*/  BRA `(.L_x_733) ;  /* 0x0000000000907947 */ /* 0x000ff00003800000 */
.L_x_735:
        /* <DEDUP_REMOVED lines=13> */
[----:B------:R-:W-:Y:S02]  /*50d0*/  LEA.HI.X R137, R134, UR7, R3, 0x1, P2 ;  /* 0x0000000786897c11 */ /* 0x000fe400090f0c03 */
[----:B------:R-:W-:Y:S02]  /*50e0*/  IADD3 R140, P2, R138, UR31, RZ ;  /* 0x0000001f8a8c7c10 */ /* 0x000fe4000ff5e0ff */
[----:B------:R-:W-:Y:S01]  /*50f0*/  IADD3.X R139, R137, UR34, RZ, P1, !PT ;  /* 0x00000022898b7c10 */ /* 0x000fe20008ffe4ff */
[----:B------:R-:W-:Y:S01]  /*5100*/  @!PT LDS RZ, [RZ] ;  /* 0x00000000fffff984 */ /* 0x000fe20000000800 */
[----:B------:R-:W-:Y:S01]  /*5110*/  @!PT LDS RZ, [RZ] ;  /* 0x00000000fffff984 */ /* 0x000fe20000000800 */
[----:B------:R-:W-:Y:S01]  /*5120*/  @!PT LDS RZ, [RZ] ;  /* 0x00000000fffff984 */ /* 0x000fe20000000800 */
[----:B------:R1:W-:Y:S01]  /*5130*/  LDGSTS.E.BYPASS.LTC128B.128 [R204+0x6000], desc[UR28][R136.64] ;  /* 0x0600000088cc7fae */ /* 0x0003e2000b901d5c */
[----:B------:R-:W-:Y:S02]  /*5140*/  IADD3 R134, P1, R140, UR31, RZ ;  /* 0x0000001f8c867c10 */ /* 0x000fe4000ff3e0ff */
[----:B------:R-:W-:Y:S01]  /*5150*/  IADD3.X R141, R139, UR34, RZ, P2, !PT ;  /* 0x000000228b8d7c10 */ /* 0x000fe200097fe4ff */
[----:B------:R1:W-:Y:S03]  /*5160*/  LDGSTS.E.BYPASS.LTC128B.128 [R204+0x8000], desc[UR28][R136.64+0x80] ;  /* 0x0800008088cc7fae */ /* 0x0003e6000b901d5c */
[----:B------:R-:W-:Y:S01]  /*5170*/  IADD3.X R135, R141, UR34, RZ, P1, !PT ;  /* 0x000000228d877c10 */ /* 0x000fe20008ffe4ff */
        /* <DEDUP_REMOVED lines=12> */
.L_x_733:
[----:B------:R-:W-:Y:S01]  /*5240*/  USHF.R.S32.HI UR35, URZ, 0x1f, UR38 ;  /* 0x0000001f3f237899 */ /* 0x000fe20008011426 */
[----:B------:R-:W-:Y:S04]  /*5250*/  DEPBAR.LE SB0, 0x0 ;  /* 0x000080000000791a */ /* 0x000fe80000000000 */
[----:B------:R-:W-:Y:S01]  /*5260*/  UIMAD UR35, UR35, UR12, URZ ;  /* 0x0000000c232372a4 */ /* 0x000fe2000f8e023f */
[----:B------:R-:W-:Y:S01]  /*5270*/  BAR.SYNC.DEFER_BLOCKING 0x0 ;  /* 0x0000000000007b1d */ /* 0x000fe20000010000 */
[----:B------:R-:W-:Y:S02]  /*5280*/  UIMAD.WIDE.U32 UR40, UR38, UR12, URZ ;  /* 0x0000000c262872a5 */ /* 0x000fe4000f8e003f */
[----:B------:R-:W-:Y:S04]  /*5290*/  UIMAD UR35, UR38, UR13, UR35 ;  /* 0x0000000d262372a4 */ /* 0x000fe8000f8e0223 */
[----:B------:R-:W-:Y:S01]  /*52a0*/  UIADD3 UR35, UR41, UR35, URZ ;  /* 0x0000002329237290 */ /* 0x000fe2000fffe03f */
[----:B------:R-:W-:Y:S02]  /*52b0*/  IMAD.U32 R222, RZ, RZ, UR40 ;  /* 0x00000028ffde7e24 */ /* 0x000fe4000f8e00ff */
[----:B------:R-:W-:Y:S03]  /*52c0*/  IMAD.U32 R223, RZ, RZ, UR41 ;  /* 0x00000029ffdf7e24 */ /* 0x000fe6000f8e00ff */
[----:B------:R-:W-:Y:S01]  /*52d0*/  IMAD.U32 R2, RZ, RZ, UR35 ;  /* 0x00000023ff027e24 */ /* 0x000fe2000f8e00ff */
[C---:B------:R-:W-:Y:S04]  /*52e0*/  LEA R3, P0, R222.reuse, R206, 0x6 ;  /* 0x000000cede037211 */ /* 0x040fe800078030ff */
[C---:B------:R-:W-:Y:S02]  /*52f0*/  LEA R134, P1, R3.reuse, UR10, 0x1 ;  /* 0x0000000a03867c11 */ /* 0x040fe4000f8208ff */
        /* <DEDUP_REMOVED lines=8> */
[----:B------:R-:W-:Y:S01]  /*5380*/  LDGSTS.E.BYPASS.LTC128B.128 [R204+0xc000], desc[UR28][R134.64] ;  /* 0x0c00000086cc7fae */ /* 0x000fe2000b901d5c */
[----:B------:R-:W-:Y:S02]  /*5390*/  IADD3 R2, P0, R224, UR36, RZ ;  /* 0x00000024e0027c10 */ /* 0x000fe4000ff1e0ff */
[----:B------:R-:W-:Y:S01]  /*53a0*/  IADD3.X R225, R223, UR30, RZ, P1, !PT ;  /* 0x0000001edfe17c10 */ /* 0x000fe20008ffe4ff */
[----:B------:R-:W-:Y:S03]  /*53b0*/  LDGSTS.E.BYPASS.LTC128B.128 [R204+0xe000], desc[UR28][R134.64+0x80] ;  /* 0x0e00008086cc7fae */ /* 0x000fe6000b901d5c */
[----:B------:R-:W-:Y:S01]  /*53c0*/  IADD3.X R3, R225, UR30, RZ, P0, !PT ;  /* 0x0000001ee1037c10 */ /* 0x000fe200087fe4ff */
[----:B------:R-:W-:Y:S01]  /*53d0*/  LDGSTS.E.BYPASS.LTC128B.128 [R204+0x10000], desc[UR28][R134.64+0x100] ;  /* 0x1000010086cc7fae */ /* 0x000fe2000b901d5c */
[----:B------:R-:W-:Y:S03]  /*53e0*/  ISETP.LT.AND P0, PT, RZ, UR38, PT ;  /* 0x00000026ff007c0c */ /* 0x000fe6000bf01270 */
[----:B------:R-:W-:Y:S04]  /*53f0*/  LDGSTS.E.BYPASS.LTC128B.128 [R204+0xc800], desc[UR28][R222.64] ;  /* 0x0c800000decc7fae */ /* 0x000fe8000b901d5c */
[----:B------:R-:W-:Y:S04]  /*5400*/  LDGSTS.E.BYPASS.LTC128B.128 [R204+0xe800], desc[UR28][R222.64+0x80] ;  /* 0x0e800080decc7fae */ /* 0x000fe8000b901d5c */
[----:B------:R-:W-:Y:S04]  /*5410*/  LDGSTS.E.BYPASS.LTC128B.128 [R204+0x10800], desc[UR28][R222.64+0x100] ;  /* 0x10800100decc7fae */ /* 0x000fe8000b901d5c */
        /* <DEDUP_REMOVED lines=16> */
[----:B------:R-:W-:Y:S01]  /*5520*/  LDSM.16.M88.4 R172, [R198] ;  /* 0x00000000c6ac783b */ /* 0x000fe20000000200 */
[C---:B--2---:R-:W-:Y:S03]  /*5530*/  HMMA.16816.F32 R4, R136.reuse, R140, RZ ;  /* 0x0000008c8804723c */ /* 0x044fe600000018ff */
[----:B------:R-:W-:Y:S03]  /*5540*/  LDSM.16.M88.4 R176, [R195+0x6000] ;  /* 0x00600000c3b0783b */ /* 0x000fe60000000200 */
[C---:B------:R-:W-:Y:S01]  /*5550*/  HMMA.16816.F32 R8, R136.reuse, R142, RZ ;  /* 0x0000008e8808723c */ /* 0x040fe200000018ff */
[----:B------:R-:W2:Y:S05]  /*5560*/  LDSM.16.M88.4 R140, [R190] ;  /* 0x00000000be8c783b */ /* 0x000eaa0000000200 */
[C---:B---3--:R-:W-:Y:S06]  /*5570*/  HMMA.16816.F32 R12, R136.reuse, R144, RZ ;  /* 0x00000090880c723c */ /* 0x048fec00000018ff */
[C---:B------:R-:W-:Y:S01]  /*5580*/  HMMA.16816.F32 R16, R136.reuse, R146, RZ ;  /* 0x000000928810723c */ /* 0x040fe200000018ff */
[----:B------:R-:W3:Y:S05]  /*5590*/  LDSM.16.M88.4 R144, [R195+0x6800] ;  /* 0x00680000c390783b */ /* 0x000eea0000000200 */
[C---:B----4-:R-:W-:Y:S06]  /*55a0*/  HMMA.16816.F32 R20, R136.reuse, R148, RZ ;  /* 0x000000948814723c */ /* 0x050fec00000018ff */
[C---:B------:R-:W-:Y:S01]  /*55b0*/  HMMA.16816.F32 R24, R136.reuse, R150, RZ ;  /* 0x000000968818723c */ /* 0x040fe200000018ff */
[----:B------:R-:W-:Y:S05]  /*55c0*/  LDSM.16.M88.4 R148, [R195+0x7800] ;  /* 0x00780000c394783b */ /* 0x000fea0000000200 */
[C---:B-----5:R-:W-:Y:S06]  /*55d0*/  HMMA.16816.F32 R28, R136.reuse, R152, RZ ;  /* 0x00000098881c723c */ /* 0x060fec00000018ff */
[----:B------:R-:W-:Y:S01]  /*55e0*/  HMMA.16816.F32 R32, R136, R154, RZ ;  /* 0x0000009a8820723c */ /* 0x000fe200000018ff */
[----:B------:R-:W4:Y:S04]  /*55f0*/  LDSM.16.M88.4 R136, [R195+0x7000] ;  /* 0x00700000c388783b */ /* 0x000f280000000200 */
[----:B------:R-:W-:Y:S01]  /*5600*/  LDSM.16.M88.4 R152, [R197] ;  /* 0x00000000c598783b */ /* 0x000fe20000000200 */
[C---:B-1----:R-:W-:Y:S06]  /*5610*/  HMMA.16816.F32 R4, R156.reuse, R160, R4 ;  /* 0x000000a09c04723c */ /* 0x042fec0000001804 */
[C---:B------:R-:W-:Y:S01]  /*5620*/  HMMA.16816.F32 R8, R156.reuse, R162, R8 ;  /* 0x000000a29c08723c */ /* 0x040fe20000001808 */
[----:B------:R-:W1:Y:S05]  /*5630*/  LDSM.16.M88.4 R160, [R188] ;  /* 0x00000000bca0783b */ /* 0x000e6a0000000200 */
[C---:B------:R-:W-:Y:S06]  /*5640*/  HMMA.16816.F32 R12, R156.reuse, R164, R12 ;  /* 0x000000a49c0c723c */ /* 0x040fec000000180c */
[C---:B------:R-:W-:Y:S01]  /*5650*/  HMMA.16816.F32 R16, R156.reuse, R166, R16 ;  /* 0x000000a69c10723c */ /* 0x040fe20000001810 */
[----:B------:R-:W5:Y:S05]  /*5660*/  LDSM.16.M88.4 R164, [R188+0x800] ;  /* 0x00080000bca4783b */ /* 0x000f6a0000000200 */
[C---:B--2---:R-:W-:Y:S06]  /*5670*/  HMMA.16816.F32 R20, R156.reuse, R140, R20 ;  /* 0x0000008c9c14723c */ /* 0x044fec0000001814 */
[C---:B------:R-:W-:Y:S01]  /*5680*/  HMMA.16816.F32 R24, R156.reuse, R142, R24 ;  /* 0x0000008e9c18723c */ /* 0x040fe20000001818 */
[----:B------:R-:W2:Y:S05]  /*5690*/  LDSM.16.M88.4 R140, [R188+0x1000] ;  /* 0x00100000bc8c783b */ /* 0x000eaa0000000200 */
[C---:B------:R-:W-:Y:S06]  /*56a0*/  HMMA.16816.F32 R28, R156.reuse, R168, R28 ;  /* 0x000000a89c1c723c */ /* 0x040fec000000181c */
[----:B------:R-:W-:Y:S01]  /*56b0*/  HMMA.16816.F32 R32, R156, R170, R32 ;  /* 0x000000aa9c20723c */ /* 0x000fe20000001820 */
[----:B------:R-:W2:Y:S04]  /*56c0*/  LDSM.16.M88.4 R156, [R188+0x1800] ;  /* 0x00180000bc9c783b */ /* 0x000ea80000000200 */
[----:B------:R-:W-:Y:S01]  /*56d0*/  LDSM.16.M88.4 R168, [R202+0x2000] ;  /* 0x00200000caa8783b */ /* 0x000fe20000000200 */
[C---:B------:R-:W-:Y:S06]  /*56e0*/  HMMA.16816.F32 R4, R172.reuse, R176, R4 ;  /* 0x000000b0ac04723c */ /* 0x040fec0000001804 */
[C---:B------:R-:W-:Y:S01]  /*56f0*/  HMMA.16816.F32 R8, R172.reuse, R178, R8 ;  /* 0x000000b2ac08723c */ /* 0x040fe20000001808 */
[----:B------:R-:W2:Y:S05]  /*5700*/  LDSM.16.M88.4 R176, [R201+0x8000] ;  /* 0x00800000c9b0783b */ /* 0x000eaa0000000200 */
        /* <DEDUP_REMOVED lines=9> */
[----:B------:R-:W-:Y:S01]  /*57a0*/  LDSM.16.M88.4 R172, [R187] ;  /* 0x00000000bbac783b */ /* 0x000fe20000000200 */
[C---:B-1----:R-:W-:Y:S06]  /*57b0*/  HMMA.16816.F32 R4, R152.reuse, R160, R4 ;  /* 0x000000a09804723c */ /* 0x042fec0000001804 */
[C---:B------:R-:W-:Y:S01]  /*57c0*/  HMMA.16816.F32 R8, R152.reuse, R162, R8 ;  /* 0x000000a29808723c */ /* 0x040fe20000001808 */
[----:B------:R-:W1:Y:S05]  /*57d0*/  LDSM.16.M88.4 R160, [R200+0x2000] ;  /* 0x00200000c8a0783b */ /* 0x000e6a0000000200 */
[C---:B-----5:R-:W-:Y:S06]  /*57e0*/  HMMA.16816.F32 R12, R152.reuse, R164, R12 ;  /* 0x000000a4980c723c */ /* 0x060fec000000180c */
[C---:B------:R-:W-:Y:S01]  /*57f0*/  HMMA.16816.F32 R16, R152.reuse, R166, R16 ;  /* 0x000000a69810723c */ /* 0x040fe20000001810 */
[----:B------:R-:W5:Y:S05]  /*5800*/  LDSM.16.M88.4 R164, [R186] ;  /* 0x00000000baa4783b */ /* 0x000f6a0000000200 */
[C---:B--2---:R-:W-:Y:S06]  /*5810*/  HMMA.16816.F32 R20, R152.reuse, R140, R20 ;  /* 0x0000008c9814723c */ /* 0x044fec0000001814 */
[C---:B------:R-:W-:Y:S01]  /*5820*/  HMMA.16816.F32 R24, R152.reuse, R142, R24 ;  /* 0x0000008e9818723c */ /* 0x040fe20000001818 */
[----:B------:R-:W2:Y:S05]  /*5830*/  LDSM.16.M88.4 R140, [R185] ;  /* 0x00000000b98c783b */ /* 0x000eaa0000000200 */
[C---:B------:R-:W-:Y:S06]  /*5840*/  HMMA.16816.F32 R28, R152.reuse, R156, R28 ;  /* 0x0000009c981c723c */ /* 0x040fec000000181c */
[----:B------:R-:W-:Y:S01]  /*5850*/  HMMA.16816.F32 R32, R152, R158, R32 ;  /* 0x0000009e9820723c */ /* 0x000fe20000001820 */
[----:B------:R-:W2:Y:S04]  /*5860*/  LDSM.16.M88.4 R152, [R184] ;  /* 0x00000000b898783b */ /* 0x000ea80000000200 */
        /* <DEDUP_REMOVED lines=42> */
[----:B------:R-:W1:Y:S05]  /*5b10*/  LDSM.16.M88.4 R172, [R183] ;  /* 0x00000000b7ac783b */ /* 0x000e6a0000000200 */
        /* <DEDUP_REMOVED lines=11> */
[C---:B------:R-:W-:Y:S06]  /*5bd0*/  HMMA.16816.F32 R8, R160.reuse, R178, R8 ;  /* 0x000000b2a008723c */ /* 0x040fec0000001808 */
        /* <DEDUP_REMOVED lines=16> */
[C---:B--2---:R-:W-:Y:S06]  /*5ce0*/  HMMA.16816.F32 R20, R156.reuse, R140, R20 ;  /* 0x0000008c9c14723c */ /* 0x044fec0000001814 */
[C---:B------:R-:W-:Y:S01]  /*5cf0*/  HMMA.16816.F32 R24, R156.reuse, R142, R24 ;  /* 0x0000008e9c18723c */ /* 0x040fe20000001818 */
[----:B------:R-:W2:Y:S05]  /*5d00*/  LDSM.16.M88.4 R140, [R188+0x4800] ;  /* 0x00480000bc8c783b */ /* 0x000eaa0000000200 */
[C---:B------:R-:W-:Y:S06]  /*5d10*/  HMMA.16816.F32 R28, R156.reuse, R152, R28 ;  /* 0x000000989c1c723c */ /* 0x040fec000000181c */
[----:B------:R-:W-:Y:S06]  /*5d20*/  HMMA.16816.F32 R32, R156, R154, R32 ;  /* 0x0000009a9c20723c */ /* 0x000fec0000001820 */
[C---:B---3--:R-:W-:Y:S06]  /*5d30*/  HMMA.16816.F32 R4, R144.reuse, R168, R4 ;  /* 0x000000a89004723c */ /* 0x048fec0000001804 */
[C---:B------:R-:W-:Y:S06]  /*5d40*/  HMMA.16816.F32 R8, R144.reuse, R170, R8 ;  /* 0x000000aa9008723c */ /* 0x040fec0000001808 */
[C---:B----4-:R-:W-:Y:S06]  /*5d50*/  HMMA.16816.F32 R12, R144.reuse, R136, R12 ;  /* 0x00000088900c723c */ /* 0x050fec000000180c */
[C---:B------:R-:W-:Y:S01]  /*5d60*/  HMMA.16816.F32 R16, R144.reuse, R138, R16 ;  /* 0x0000008a9010723c */ /* 0x040fe20000001810 */
[----:B------:R-:W3:Y:S05]  /*5d70*/  LDSM.16.M88.4 R136, [R188+0x5000] ;  /* 0x00500000bc88783b */ /* 0x000eea0000000200 */
[C---:B------:R-:W-:Y:S06]  /*5d80*/  HMMA.16816.F32 R20, R144.reuse, R148, R20 ;  /* 0x000000949014723c */ /* 0x040fec0000001814 */
[C---:B------:R-:W-:Y:S06]  /*5d90*/  HMMA.16816.F32 R24, R144.reuse, R150, R24 ;  /* 0x000000969018723c */ /* 0x040fec0000001818 */
[C---:B------:R-:W-:Y:S06]  /*5da0*/  HMMA.16816.F32 R28, R144.reuse, R160, R28 ;  /* 0x000000a0901c723c */ /* 0x040fec000000181c */
[----:B------:R-:W-:Y:S01]  /*5db0*/  HMMA.16816.F32 R32, R144, R162, R32 ;  /* 0x000000a29020723c */ /* 0x000fe20000001820 */
[----:B------:R-:W4:Y:S01]  /*5dc0*/  LDSM.16.M88.4 R144, [R188+0x5800] ;  /* 0x00580000bc90783b */ /* 0x000f220000000200 */
[----:B------:R-:W-:Y:S04]  /*5dd0*/  DEPBAR.LE SB0, 0x0 ;  /* 0x000080000000791a */ /* 0x000fe80000000000 */
[C---:B-1----:R-:W-:Y:S01]  /*5de0*/  HMMA.16816.F32 R4, R164.reuse, R172, R4 ;  /* 0x000000aca404723c */ /* 0x042fe20000001804 */
[----:B------:R-:W-:Y:S05]  /*5df0*/  BAR.SYNC.DEFER_BLOCKING 0x0 ;  /* 0x0000000000007b1d */ /* 0x000fea0000010000 */
        /* <DEDUP_REMOVED lines=34> */
[----:B------:R-:W-:Y:S04]  /*6020*/  FMNMX.FTZ R132, R32, R135, !PT ;  /* 0x0000008720847209 */ /* 0x000fe80007810000 */
[----:B------:R-:W-:Y:S01]  /*6030*/  FMNMX.FTZ R223, R33, R132, !PT ;  /* 0x0000008421df7209 */ /* 0x000fe20007810000 */
[----:B------:R-:W-:Y:S06]  /*6040*/  @P0 BRA `(.L_x_735) ;  /* 0xffffffec00ec0947 */ /* 0x000fec000383ffff */
.L_x_734:
[----:B------:R-:W2:Y:S01]  /*6050*/  SHFL.BFLY PT, R132, R223, 0x2, 0x1f ;  /* 0x0c401f00df847f89 */ /* 0x000ea200000e0000 */
[----:B------:R-:W-:Y:S01]  /*6060*/  FMNMX.FTZ R3, R31, R2, !PT ;  /* 0x000000021f037209 */ /* 0x000fe20007810000 */
[----:B------:R-:W-:Y:S01]  /*6070*/  USHF.L.U32 UR39, UR38, 0x1, URZ ;  /* 0x0000000126277899 */ /* 0x000fe2000800063f */
[----:B------:R-:W-:Y:S05]  /*6080*/  LOP3.LUT R152, R213, UR20, R220, 0x96, !PT ;  /* 0x00000014d5987c12 */ /* 0x000fea000f8e96dc */
[----:B-1----:R-:W-:Y:S01]  /*6090*/  LDSM.16.MT88.4 R140, [R196+0xc000] ;  /* 0x00c00000c48c783b */ /* 0x002fe20000004200 */
[----:B------:R-:W-:Y:S01]  /*60a0*/  FMNMX.FTZ R2, R34, R3, !PT ;  /* 0x0000000322027209 */ /* 0x000fe20007810000 */
[----:B------:R-:W-:Y:S01]  /*60b0*/  UIADD3 UR35, UR32, -0x4ab325aa, URZ ;  /* 0xb54cda5620237890 */ /* 0x000fe2000fffe03f */
[----:B------:R-:W-:Y:S01]  /*60c0*/  MOV R3, UR33 ;  /* 0x0000002100037c02 */ /* 0x000fe20008000f00 */
[----:B------:R-:W-:Y:S01]  /*60d0*/  IMAD.WIDE.U32 R152, R152, -0x326172a9, RZ ;  /* 0xcd9e8d5798987825 */ /* 0x000fe200078e00ff */
[----:B------:R-:W-:Y:S01]  /*60e0*/  FMNMX.FTZ R135, R35, R2, !PT ;  /* 0x0000000223877209 */ /* 0x000fe20007810000 */
[----:B------:R-:W-:Y:S01]  /*60f0*/  UIADD3 UR37, UR33, 0x646e171e, URZ ;  /* 0x646e171e21257890 */ /* 0x000fe2000fffe03f */
[----:B------:R-:W-:Y:S01]  /*6100*/  MOV R166, UR27 ;  /* 0x0000001b00a67c02 */ /* 0x000fe20008000f00 */
[----:B------:R-:W-:Y:S01]  /*6110*/  LDSM.16.MT88.4 R144, [R194+0xc000] ;  /* 0x00c00000c290783b */ /* 0x000fe20000004200 */
[----:B------:R-:W-:Y:S02]  /*6120*/  UIADD3 UR38, UR38, -0x1, URZ ;  /* 0xffffffff26267890 */ /* 0x000fe4000fffe03f */
[----:B------:R-:W-:Y:S05]  /*6130*/  PRMT R166, R166, R205, UR27 ;  /* 0x0000001ba6a67e16 */ /* 0x000fea00080000cd */
[----:B------:R-:W1:Y:S08]  /*6140*/  SHFL.BFLY PT, R2, R135, 0x2, 0x1f ;  /* 0x0c401f0087027f89 */ /* 0x000e7000000e0000 */
[----:B------:R-:W-:Y:S01]  /*6150*/  LDSM.16.MT88.4 R148, [R193+0xc000] ;  /* 0x00c00000c194783b */ /* 0x000fe20000004200 */
[----:B--2---:R-:W-:Y:S07]  /*6160*/  FMNMX.FTZ R137, R223, R132, !PT ;  /* 0x00000084df897209 */ /* 0x004fee0007810000 */
[----:B------:R-:W2:Y:S01]  /*6170*/  SHFL.BFLY PT, R132, R137, 0x1, 0x1f ;  /* 0x0c201f0089847f89 */ /* 0x000ea200000e0000 */
[----:B-1----:R-:W-:Y:S02]  /*6180*/  FMNMX.FTZ R134, R135, R2, !PT ;  /* 0x0000000287867209 */ /* 0x002fe40007810000 */
[----:B------:R-:W-:Y:S01]  /*6190*/  LOP3.LUT R2, R221, UR39, R3, 0x96, !PT ;  /* 0x00000027dd027c12 */ /* 0x000fe2000f8e9603 */
[----:B------:R-:W-:Y:S04]  /*61a0*/  UIADD3 UR39, UR39, 0x1, URZ ;  /* 0x0000000127277890 */ /* 0x000fe8000fffe03f */
[----:B------:R-:W1:Y:S01]  /*61b0*/  SHFL.BFLY PT, R3, R134, 0x1, 0x1f ;  /* 0x0c201f0086037f89 */ /* 0x000e6200000e0000 */
[----:B------:R-:W-:Y:S01]  /*61c0*/  IMAD.WIDE.U32 R158, R2, -0x326172a9, RZ ;  /* 0xcd9e8d57029e7825 */ /* 0x000fe200078e00ff */
[----:B--2---:R-:W-:Y:S02]  /*61d0*/  FMNMX.FTZ R132, R137, R132, !PT ;  /* 0x0000008489847209 */ /* 0x004fe40007810000 */
[----:B------:R-:W-:Y:S02]  /*61e0*/  LOP3.LUT R158, R153, UR19, R158, 0x96, !PT ;  /* 0x00000013999e7c12 */ /* 0x000fe4000f8e969e */
[----:B------:R-:W-:Y:S01]  /*61f0*/  LOP3.LUT R2, R159, UR21, R218, 0x96, !PT ;  /* 0x000000159f027c12 */ /* 0x000fe2000f8e96da */
[C---:B------:R-:W-:Y:S01]  /*6200*/  FADD.FTZ R133, -R132.reuse, R133 ;  /* 0x0000008584857221 */ /* 0x040fe20000010100 */
[----:B------:R-:W-:Y:S01]  /*6210*/  FMUL.FTZ R168, R132, UR4 ;  /* 0x0000000484a87c20 */ /* 0x000fe20008410000 */
[----:B------:R-:W-:Y:S01]  /*6220*/  IMAD.WIDE.U32 R158, R158, -0x2daee0ad, RZ ;  /* 0xd2511f539e9e7825 */ /* 0x000fe200078e00ff */
[----:B------:R-:W-:Y:S03]  /*6230*/  FSETP.NEU.FTZ.AND P1, PT, R132, -INF , PT ;  /* 0xff8000008400780b */ /* 0x000fe60003f3d000 */
[----:B------:R-:W-:Y:S04]  /*6240*/  IMAD.WIDE.U32 R156, R2, -0x2daee0ad, RZ ;  /* 0xd2511f53029c7825 */ /* 0x000fe800078e00ff */
[----:B------:R-:W-:Y:S01]  /*6250*/  FMUL.FTZ R2, R133, UR4 ;  /* 0x0000000485027c20 */ /* 0x000fe20008410000 */
[----:B------:R-:W-:Y:S02]  /*6260*/  FSEL R168, R168, RZ, P1 ;  /* 0x000000ffa8a87208 */ /* 0x000fe40000800000 */
[----:B------:R-:W-:Y:S02]  /*6270*/  LOP3.LUT R133, R157, UR18, R212, 0x96, !PT ;  /* 0x000000129d857c12 */ /* 0x000fe4000f8e96d4 */
[----:B------:R-:W-:Y:S01]  /*6280*/  LOP3.LUT R156, R159, UR16, R156, 0x96, !PT ;  /* 0x000000109f9c7c12 */ /* 0x000fe2000f8e969c */
[--C-:B------:R-:W-:Y:S01]  /*6290*/  FFMA.FTZ R135, R8, UR4, -R168.reuse ;  /* 0x0000000408877c23 */ /* 0x100fe200080108a8 */
[----:B-1----:R-:W-:Y:S01]  /*62a0*/  FMNMX.FTZ R3, R134, R3, !PT ;  /* 0x0000000386037209 */ /* 0x002fe20007810000 */
[----:B------:R-:W-:Y:S04]  /*62b0*/  IMAD.WIDE.U32 R154, R133, -0x326172a9, RZ ;  /* 0xcd9e8d57859a7825 */ /* 0x000fe800078e00ff */
[----:B------:R-:W-:Y:S01]  /*62c0*/  FFMA.FTZ R160, R9, UR4, -R168 ;  /* 0x0000000409a07c23 */ /* 0x000fe200080108a8 */
[----:B------:R-:W1:Y:S01]  /*62d0*/  MUFU.EX2 R2, R2 ;  /* 0x0000000200027308 */ /* 0x000e620000000800 */
[C---:B------:R-:W-:Y:S01]  /*62e0*/  FSETP.NEU.FTZ.AND P1, PT, R3.reuse, -INF , PT ;  /* 0xff8000000300780b */ /* 0x040fe20003f3d000 */
[----:B------:R-:W-:Y:S04]  /*62f0*/  IMAD.WIDE.U32 R156, R156, -0x326172a9, RZ ;  /* 0xcd9e8d579c9c7825 */ /* 0x000fe800078e00ff */
[----:B------:R-:W-:Y:S01]  /*6300*/  FMUL.FTZ R169, R3, UR4 ;  /* 0x0000000403a97c20 */ /* 0x000fe20008410000 */
[----:B------:R-:W-:Y:S01]  /*6310*/  LOP3.LUT R8, R155, UR17, R152, 0x96, !PT ;  /* 0x000000119b087c12 */ /* 0x000fe2000f8e9698 */
[----:B------:R-:W-:Y:S01]  /*6320*/  FFMA.FTZ R165, R4, UR4, -R168 ;  /* 0x0000000404a57c23 */ /* 0x000fe200080108a8 */
[----:B------:R-:W-:Y:S01]  /*6330*/  LOP3.LUT R154, R157, UR15, R154, 0x96, !PT ;  /* 0x0000000f9d9a7c12 */ /* 0x000fe2000f8e969a */
[--C-:B------:R-:W-:Y:S01]  /*6340*/  FFMA.FTZ R163, R5, UR4, -R168.reuse ;  /* 0x0000000405a37c23 */ /* 0x100fe200080108a8 */
[----:B------:R-:W-:Y:S01]  /*6350*/  FSEL R169, R169, RZ, P1 ;  /* 0x000000ffa9a97208 */ /* 0x000fe20000800000 */
[----:B------:R-:W-:Y:S01]  /*6360*/  IMAD.WIDE.U32 R8, R8, -0x2daee0ad, RZ ;  /* 0xd2511f5308087825 */ /* 0x000fe200078e00ff */
[----:B------:R-:W-:Y:S03]  /*6370*/  MUFU.EX2 R135, R135 ;  /* 0x0000008700877308 */ /* 0x000fe60000000800 */
[----:B------:R-:W-:Y:S01]  /*6380*/  FFMA.FTZ R170, R16, UR4, -R168 ;  /* 0x0000000410aa7c23 */ /* 0x000fe200080108a8 */
[----:B------:R-:W-:Y:S04]  /*6390*/  IMAD.WIDE.U32 R154, R154, -0x2daee0ad, RZ ;  /* 0xd2511f539a9a7825 */ /* 0x000fe800078e00ff */
[--C-:B------:R-:W-:Y:S01]  /*63a0*/  FFMA.FTZ R161, R10, UR4, -R169.reuse ;  /* 0x000000040aa17c23 */ /* 0x100fe200080108a9 */
[--C-:B------:R-:W-:Y:S01]  /*63b0*/  FFMA.FTZ R162, R11, UR4, -R169.reuse ;  /* 0x000000040ba27c23 */ /* 0x100fe200080108a9 */
[----:B------:R-:W-:Y:S01]  /*63c0*/  LOP3.LUT R158, R9, UR14, R158, 0x96, !PT ;  /* 0x0000000e099e7c12 */ /* 0x000fe2000f8e969e */
[--C-:B------:R-:W-:Y:S01]  /*63d0*/  FFMA.FTZ R167, R6, UR4, -R169.reuse ;  /* 0x0000000406a77c23 */ /* 0x100fe200080108a9 */
[----:B------:R-:W-:Y:S01]  /*63e0*/  LOP3.LUT R10, R155, UR5, R8, 0x96, !PT ;  /* 0x000000059b0a7c12 */ /* 0x000fe2000f8e9608 */
[----:B------:R-:W-:Y:S01]  /*63f0*/  FFMA.FTZ R164, R7, UR4, -R169 ;  /* 0x0000000407a47c23 */ /* 0x000fe200080108a9 */
[----:B------:R-:W2:Y:S01]  /*6400*/  MUFU.EX2 R160, R160 ;  /* 0x000000a000a07308 */ /* 0x000ea20000000800 */
[----:B------:R-:W-:Y:S04]  /*6410*/  IMAD.WIDE.U32 R158, R158, -0x326172a9, RZ ;  /* 0xcd9e8d579e9e7825 */ /* 0x000fe800078e00ff */
[C---:B-1----:R-:W-:Y:S01]  /*6420*/  FMUL.FTZ R9, R2.reuse, R125 ;  /* 0x0000007d02097220 */ /* 0x042fe20000410000 */
[----:B------:R-:W-:Y:S01]  /*6430*/  FMUL.FTZ R36, R2, R36 ;  /* 0x0000002402247220 */ /* 0x000fe20000410000 */
[----:B------:R-:W-:Y:S04]  /*6440*/  IMAD.WIDE.U32 R10, R10, -0x326172a9, RZ ;  /* 0xcd9e8d570a0a7825 */ /* 0x000fe800078e00ff */
[C---:B------:R-:W-:Y:S01]  /*6450*/  FMUL.FTZ R37, R2.reuse, R37 ;  /* 0x0000002502257220 */ /* 0x040fe20000410000 */
[----:B------:R-:W-:Y:S01]  /*6460*/  MUFU.EX2 R161, R161 ;  /* 0x000000a100a17308 */ /* 0x000fe20000000800 */
[----:B------:R-:W-:Y:S01]  /*6470*/  FMUL.FTZ R40, R2, R40 ;  /* 0x0000002802287220 */ /* 0x000fe20000410000 */
[----:B------:R-:W-:Y:S01]  /*6480*/  LOP3.LUT R4, R10, 0xffff, RZ, 0xc0, !PT ;  /* 0x0000ffff0a047812 */ /* 0x000fe200078ec0ff */
[----:B------:R-:W-:Y:S01]  /*6490*/  FMUL.FTZ R41, R2, R41 ;  /* 0x0000002902297220 */ /* 0x000fe20000410000 */
[----:B------:R-:W-:Y:S01]  /*64a0*/  LOP3.LUT R5, R10, 0xff, RZ, 0xc0, !PT ;  /* 0x000000ff0a057812 */ /* 0x000fe200078ec0ff */
[C---:B------:R-:W-:Y:S01]  /*64b0*/  FMUL.FTZ R44, R2.reuse, R44 ;  /* 0x0000002c022c7220 */ /* 0x040fe20000410000 */
[----:B------:R-:W-:Y:S01]  /*64c0*/  SHF.R.U32.HI R4, RZ, 0x8, R4 ;  /* 0x00000008ff047819 */ /* 0x000fe20000011604 */
[C---:B------:R-:W-:Y:S01]  /*64d0*/  FMUL.FTZ R45, R2.reuse, R45 ;  /* 0x0000002d022d7220 */ /* 0x040fe20000410000 */
[----:B------:R-:W-:Y:S02]  /*64e0*/  LOP3.LUT R137, R11, UR35, R158, 0x96, !PT ;  /* 0x000000230b897c12 */ /* 0x000fe4000f8e969e */
[----:B------:R-:W1:Y:S01]  /*64f0*/  MUFU.EX2 R162, R162 ;  /* 0x000000a200a27308 */ /* 0x000e620000000800 */
[----:B------:R-:W-:Y:S01]  /*6500*/  PRMT R5, R5, 0x5410, R4 ;  /* 0x0000541005057816 */ /* 0x000fe20000000004 */
[----:B------:R-:W-:Y:S01]  /*6510*/  FADD.FTZ R4, -R3, R0 ;  /* 0x0000000003047221 */ /* 0x000fe20000010100 */
[--C-:B------:R-:W-:Y:S01]  /*6520*/  SHF.R.U32.HI R8, RZ, 0x10, R10.reuse ;  /* 0x00000010ff087819 */ /* 0x100fe2000001160a */
[----:B------:R-:W-:Y:S01]  /*6530*/  FMUL.FTZ R48, R2, R48 ;  /* 0x0000003002307220 */ /* 0x000fe20000410000 */
[----:B------:R-:W-:Y:S01]  /*6540*/  SHF.R.U32.HI R139, RZ, 0x18, R10 ;  /* 0x00000018ff8b7819 */ /* 0x000fe2000001160a */
[----:B------:R-:W-:Y:S01]  /*6550*/  FMUL.FTZ R0, R4, UR4 ;  /* 0x0000000404007c20 */ /* 0x000fe20008410000 */
[C---:B------:R-:W-:Y:S03]  /*6560*/  LOP3.LUT R10, R137.reuse, 0xffff, RZ, 0xc0, !PT ;  /* 0x0000ffff890a7812 */ /* 0x040fe600078ec0ff */
[----:B------:R-:W-:Y:S01]  /*6570*/  MUFU.EX2 R165, R165 ;  /* 0x000000a500a57308 */ /* 0x000fe20000000800 */
[--C-:B------:R-:W-:Y:S01]  /*6580*/  SHF.R.U32.HI R6, RZ, 0x10, R137.reuse ;  /* 0x00000010ff067819 */ /* 0x100fe20000011689 */
[C---:B------:R-:W-:Y:S01]  /*6590*/  FMUL.FTZ R49, R2.reuse, R49 ;  /* 0x0000003102317220 */ /* 0x040fe20000410000 */
[----:B------:R-:W-:Y:S01]  /*65a0*/  LOP3.LUT R7, R137, 0xff, RZ, 0xc0, !PT ;  /* 0x000000ff89077812 */ /* 0x000fe200078ec0ff */
[----:B------:R-:W-:Y:S01]  /*65b0*/  FMUL.FTZ R52, R2, R52 ;  /* 0x0000003402347220 */ /* 0x000fe20000410000 */
[----:B------:R-:W-:Y:S01]  /*65c0*/  LOP3.LUT R8, R8, 0xff, RZ, 0xc0, !PT ;  /* 0x000000ff08087812 */ /* 0x000fe200078ec0ff */
[----:B------:R-:W-:Y:S01]  /*65d0*/  FMUL.FTZ R53, R2, R53 ;  /* 0x0000003502357220 */ /* 0x000fe20000410000 */
[----:B------:R-:W-:Y:S03]  /*65e0*/  SHF.R.U32.HI R10, RZ, 0x8, R10 ;  /* 0x00000008ff0a7819 */ /* 0x000fe6000001160a */
[----:B------:R-:W3:Y:S01]  /*65f0*/  MUFU.EX2 R163, R163 ;  /* 0x000000a300a37308 */ /* 0x000ee20000000800 */
[----:B------:R-:W-:Y:S01]  /*6600*/  LOP3.LUT R6, R6, 0xff, RZ, 0xc0, !PT ;  /* 0x000000ff06067812 */ /* 0x000fe200078ec0ff */
[C---:B------:R-:W-:Y:S01]  /*6610*/  FMUL.FTZ R56, R2.reuse, R56 ;  /* 0x0000003802387220 */ /* 0x040fe20000410000 */
[----:B------:R-:W-:Y:S01]  /*6620*/  SHF.R.U32.HI R137, RZ, 0x18, R137 ;  /* 0x00000018ff897819 */ /* 0x000fe20000011689 */
[----:B------:R-:W-:Y:S01]  /*6630*/  FMUL.FTZ R57, R2, R57 ;  /* 0x0000003902397220 */ /* 0x000fe20000410000 */
[----:B------:R-:W-:Y:S01]  /*6640*/  PRMT R139, R8, 0x5410, R139 ;  /* 0x00005410088b7816 */ /* 0x000fe2000000008b */
[----:B------:R-:W-:Y:S01]  /*6650*/  FMUL.FTZ R8, R2, R124 ;  /* 0x0000007c02087220 */ /* 0x000fe20000410000 */
[----:B------:R-:W-:Y:S03]  /*6660*/  PRMT R7, R7, 0x5410, R10 ;  /* 0x0000541007077816 */ /* 0x000fe6000000000a */
[----:B------:R-:W-:Y:S01]  /*6670*/  MUFU.EX2 R167, R167 ;  /* 0x000000a700a77308 */ /* 0x000fe20000000800 */
[----:B------:R-:W-:Y:S01]  /*6680*/  PRMT R137, R6, 0x5410, R137 ;  /* 0x0000541006897816 */ /* 0x000fe20000000089 */
[C---:B------:R-:W-:Y:S01]  /*6690*/  FMUL.FTZ R60, R2.reuse, R60 ;  /* 0x0000003c023c7220 */ /* 0x040fe20000410000 */
[--C-:B------:R-:W-:Y:S01]  /*66a0*/  HSET2.LE.AND R138, R5, R166.reuse, PT ;  /* 0x000000a6058a7233 */ /* 0x100fe20003803000 */
[C---:B------:R-:W-:Y:S01]  /*66b0*/  FMUL.FTZ R61, R2.reuse, R61 ;  /* 0x0000003d023d7220 */ /* 0x040fe20000410000 */
[--C-:B------:R-:W-:Y:S01]  /*66c0*/  HSET2.LE.AND R139, R139, R166.reuse, PT ;  /* 0x000000a68b8b7233 */ /* 0x100fe20003803000 */
[C---:B------:R-:W-:Y:S01]  /*66d0*/  FMUL.FTZ R64, R2.reuse, R64 ;  /* 0x0000004002407220 */ /* 0x040fe20000410000 */
[--C-:B------:R-:W-:Y:S03]  /*66e0*/  HSET2.LE.AND R136, R7, R166.reuse, PT ;  /* 0x000000a607887233 */ /* 0x100fe60003803000 */
[----:B------:R-:W4:Y:S01]  /*66f0*/  MUFU.EX2 R164, R164 ;  /* 0x000000a400a47308 */ /* 0x000f220000000800 */
[--C-:B------:R-:W-:Y:S01]  /*6700*/  HSET2.LE.AND R137, R137, R166.reuse, PT ;  /* 0x000000a689897233 */ /* 0x100fe20003803000 */
[----:B------:R-:W-:Y:S01]  /*6710*/  FMUL.FTZ R65, R2, R65 ;  /* 0x0000004102417220 */ /* 0x000fe20000410000 */
[----:B--2---:R-:W-:Y:S01]  /*6720*/  F2FP.F16.F32.PACK_AB R7, R160, R135 ;  /* 0x00000087a007723e */ /* 0x004fe200000000ff */
[----:B------:R-:W-:Y:S01]  /*6730*/  FMUL.FTZ R68, R2, R68 ;  /* 0x0000004402447220 */ /* 0x000fe20000410000 */
[----:B-1----:R-:W-:Y:S01]  /*6740*/  F2FP.F16.F32.PACK_AB R6, R162, R161 ;  /* 0x000000a1a206723e */ /* 0x002fe200000000ff */
[----:B------:R-:W-:Y:S01]  /*6750*/  FMUL.FTZ R69, R2, R69 ;  /* 0x0000004502457220 */ /* 0x000fe20000410000 */
[----:B---3--:R-:W-:Y:S03]  /*6760*/  F2FP.F16.F32.PACK_AB R5, R163, R165 ;  /* 0x000000a5a305723e */ /* 0x008fe600000000ff */
[----:B------:R-:W1:Y:S01]  /*6770*/  MUFU.EX2 R0, R0 ;  /* 0x0000000000007308 */ /* 0x000e620000000800 */
[----:B------:R-:W-:Y:S01]  /*6780*/  LOP3.LUT R138, R138, R7, RZ, 0xc0, !PT ;  /* 0x000000078a8a7212 */ /* 0x000fe200078ec0ff */
[C---:B------:R-:W-:Y:S01]  /*6790*/  FMUL.FTZ R72, R2.reuse, R72 ;  /* 0x0000004802487220 */ /* 0x040fe20000410000 */
[----:B------:R-:W-:Y:S01]  /*67a0*/  LOP3.LUT R139, R139, R6, RZ, 0xc0, !PT ;  /* 0x000000068b8b7212 */ /* 0x000fe200078ec0ff */
[----:B------:R-:W-:Y:S01]  /*67b0*/  FMUL.FTZ R73, R2, R73 ;  /* 0x0000004902497220 */ /* 0x000fe20000410000 */
[----:B------:R-:W-:Y:S01]  /*67c0*/  LOP3.LUT R136, R136, R5, RZ, 0xc0, !PT ;  /* 0x0000000588887212 */ /* 0x000fe200078ec0ff */
        /* <DEDUP_REMOVED lines=8> */
[C---:B------:R-:W-:Y:S01]  /*6850*/  FMUL.FTZ R4, R2.reuse, R128 ;  /* 0x0000008002047220 */ /* 0x040fe20000410000 */
[----:B------:R-:W-:Y:S01]  /*6860*/  FMUL.FTZ R85, R2, R85 ;  /* 0x0000005502557220 */ /* 0x000fe20000410000 */
[--C-:B------:R-:W-:Y:S01]  /*6870*/  FFMA.FTZ R178, R26, UR4, -R169.reuse ;  /* 0x000000041ab27c23 */ /* 0x100fe200080108a9 */
[C---:B-1----:R-:W-:Y:S01]  /*6880*/  FMUL.FTZ R6, R0.reuse, R130 ;  /* 0x0000008200067220 */ /* 0x042fe20000410000 */
[C---:B------:R-:W-:Y:S01]  /*6890*/  FMUL.FTZ R7, R0.reuse, R131 ;  /* 0x0000008300077220 */ /* 0x040fe20000410000 */
[C---:B------:R-:W-:Y:S01]  /*68a0*/  FMUL.FTZ R10, R0.reuse, R126 ;  /* 0x0000007e000a7220 */ /* 0x040fe20000410000 */
[C---:B------:R-:W-:Y:S01]  /*68b0*/  FMUL.FTZ R11, R0.reuse, R127 ;  /* 0x0000007f000b7220 */ /* 0x040fe20000410000 */
[----:B------:R-:W-:Y:S01]  /*68c0*/  LDSM.16.MT88.4 R128, [R196+0xe000] ;  /* 0x00e00000c480783b */ /* 0x000fe20000004200 */
[--C-:B------:R-:W-:Y:S01]  /*68d0*/  FFMA.FTZ R179, R27, UR4, -R169.reuse ;  /* 0x000000041bb37c23 */ /* 0x100fe200080108a9 */
[--C-:B------:R-:W-:Y:S01]  /*68e0*/  FFMA.FTZ R216, R23, UR4, -R169.reuse ;  /* 0x0000000417d87c23 */ /* 0x100fe200080108a9 */
[C---:B------:R-:W-:Y:S01]  /*68f0*/  FMUL.FTZ R38, R0.reuse, R38 ;  /* 0x0000002600267220 */ /* 0x040fe20000410000 */
[C---:B------:R-:W-:Y:S01]  /*6900*/  HMMA.16816.F32 R4, R136.reuse, R140, R4 ;  /* 0x0000008c8804723c */ /* 0x040fe20000001804 */
[----:B------:R-:W-:Y:S03]  /*6910*/  MUFU.EX2 R170, R170 ;  /* 0x000000aa00aa7308 */ /* 0x000fe60000000800 */
[----:B------:R-:W1:Y:S01]  /*6920*/  LDSM.16.MT88.4 R124, [R192+0xc000] ;  /* 0x00c00000c07c783b */ /* 0x000e620000004200 */
[C---:B------:R-:W-:Y:S01]  /*6930*/  FMUL.FTZ R39, R0.reuse, R39 ;  /* 0x0000002700277220 */ /* 0x040fe20000410000 */
[C---:B------:R-:W-:Y:S05]  /*6940*/  HMMA.16816.F32 R8, R136.reuse, R142, R8 ;  /* 0x0000008e8808723c */ /* 0x040fea0000001808 */
[----:B------:R-:W-:Y:S01]  /*6950*/  MUFU.EX2 R216, R216 ;  /* 0x000000d800d87308 */ /* 0x000fe20000000800 */
[C---:B------:R-:W-:Y:S01]  /*6960*/  FMUL.FTZ R42, R0.reuse, R42 ;  /* 0x0000002a002a7220 */ /* 0x040fe20000410000 */
[C---:B------:R-:W-:Y:S01]  /*6970*/  HMMA.16816.F32 R36, R136.reuse, R144, R36 ;  /* 0x000000908824723c */ /* 0x040fe20000001824 */
[----:B------:R-:W2:Y:S03]  /*6980*/  LDSM.16.MT88.4 R140, [R194+0xe000] ;  /* 0x00e00000c28c783b */ /* 0x000ea60000004200 */
[C---:B------:R-:W-:Y:S01]  /*6990*/  FMUL.FTZ R43, R0.reuse, R43 ;  /* 0x0000002b002b7220 */ /* 0x040fe20000410000 */
[C---:B------:R-:W-:Y:S01]  /*69a0*/  FMUL.FTZ R46, R0.reuse, R46 ;  /* 0x0000002e002e7220 */ /* 0x040fe20000410000 */
[C---:B------:R-:W-:Y:S01]  /*69b0*/  FMUL.FTZ R47, R0.reuse, R47 ;  /* 0x0000002f002f7220 */ /* 0x040fe20000410000 */
[C---:B------:R-:W-:Y:S01]  /*69c0*/  FMUL.FTZ R50, R0.reuse, R50 ;  /* 0x0000003200327220 */ /* 0x040fe20000410000 */
[----:B------:R-:W-:Y:S03]  /*69d0*/  MUFU.EX2 R178, R178 ;  /* 0x000000b200b27308 */ /* 0x000fe60000000800 */
[C---:B------:R-:W-:Y:S01]  /*69e0*/  FMUL.FTZ R51, R0.reuse, R51 ;  /* 0x0000003300337220 */ /* 0x040fe20000410000 */
[C---:B------:R-:W-:Y:S01]  /*69f0*/  HMMA.16816.F32 R40, R136.reuse, R146, R40 ;  /* 0x000000928828723c */ /* 0x040fe20000001828 */
[----:B------:R-:W-:Y:S02]  /*6a00*/  LDSM.16.MT88.4 R144, [R193+0xc800] ;  /* 0x00c80000c190783b */ /* 0x000fe40000004200 */
[C---:B------:R-:W-:Y:S01]  /*6a10*/  FMUL.FTZ R54, R0.reuse, R54 ;  /* 0x0000003600367220 */ /* 0x040fe20000410000 */
[C---:B------:R-:W-:Y:S01]  /*6a20*/  FMUL.FTZ R55, R0.reuse, R55 ;  /* 0x0000003700377220 */ /* 0x040fe20000410000 */
[C---:B------:R-:W-:Y:S01]  /*6a30*/  FMUL.FTZ R58, R0.reuse, R58 ;  /* 0x0000003a003a7220 */ /* 0x040fe20000410000 */
[C---:B------:R-:W-:Y:S01]  /*6a40*/  HMMA.16816.F32 R44, R136.reuse, R148, R44 ;  /* 0x00000094882c723c */ /* 0x040fe2000000182c */
[----:B------:R-:W-:Y:S04]  /*6a50*/  MUFU.EX2 R179, R179 ;  /* 0x000000b300b37308 */ /* 0x000fe80000000800 */
[C---:B------:R-:W-:Y:S01]  /*6a60*/  FMUL.FTZ R59, R0.reuse, R59 ;  /* 0x0000003b003b7220 */ /* 0x040fe20000410000 */
[C---:B------:R-:W-:Y:S05]  /*6a70*/  HMMA.16816.F32 R48, R136.reuse, R150, R48 ;  /* 0x000000968830723c */ /* 0x040fea0000001830 */
[C---:B------:R-:W-:Y:S01]  /*6a80*/  FMUL.FTZ R62, R0.reuse, R62 ;  /* 0x0000003e003e7220 */ /* 0x040fe20000410000 */
[C---:B------:R-:W-:Y:S01]  /*6a90*/  FMUL.FTZ R63, R0.reuse, R63 ;  /* 0x0000003f003f7220 */ /* 0x040fe20000410000 */
[C---:B------:R-:W-:Y:S01]  /*6aa0*/  FMUL.FTZ R66, R0.reuse, R66 ;  /* 0x0000004200427220 */ /* 0x040fe20000410000 */
[C---:B-1----:R-:W-:Y:S03]  /*6ab0*/  HMMA.16816.F32 R52, R136.reuse, R124, R52 ;  /* 0x0000007c8834723c */ /* 0x042fe60000001834 */
[C---:B------:R-:W-:Y:S01]  /*6ac0*/  FMUL.FTZ R67, R0.reuse, R67 ;  /* 0x0000004300437220 */ /* 0x040fe20000410000 */
[C---:B------:R-:W-:Y:S01]  /*6ad0*/  FMUL.FTZ R70, R0.reuse, R70 ;  /* 0x0000004600467220 */ /* 0x040fe20000410000 */
[C---:B------:R-:W-:Y:S01]  /*6ae0*/  FMUL.FTZ R71, R0.reuse, R71 ;  /* 0x0000004700477220 */ /* 0x040fe20000410000 */
[C---:B------:R-:W-:Y:S01]  /*6af0*/  HMMA.16816.F32 R56, R136.reuse, R126, R56 ;  /* 0x0000007e8838723c */ /* 0x040fe20000001838 */
[----:B------:R-:W1:Y:S04]  /*6b00*/  LDSM.16.MT88.4 R124, [R193+0xe000] ;  /* 0x00e00000c17c783b */ /* 0x000e680000004200 */
[C---:B------:R-:W-:Y:S01]  /*6b10*/  FMUL.FTZ R74, R0.reuse, R74 ;  /* 0x0000004a004a7220 */ /* 0x040fe20000410000 */
[C---:B------:R-:W-:Y:S05]  /*6b20*/  HMMA.16816.F32 R60, R136.reuse, R128, R60 ;  /* 0x00000080883c723c */ /* 0x040fea000000183c */
[C---:B------:R-:W-:Y:S01]  /*6b30*/  FMUL.FTZ R75, R0.reuse, R75 ;  /* 0x0000004b004b7220 */ /* 0x040fe20000410000 */
[C---:B------:R-:W-:Y:S01]  /*6b40*/  HMMA.16816.F32 R64, R136.reuse, R130, R64 ;  /* 0x000000828840723c */ /* 0x040fe20000001840 */
[----:B------:R-:W3:Y:S04]  /*6b50*/  LDSM.16.MT88.4 R128, [R192+0xe000] ;  /* 0x00e00000c080783b */ /* 0x000ee80000004200 */
        /* <DEDUP_REMOVED lines=8> */
[----:B------:R-:W-:Y:S03]  /*6be0*/  FMUL.FTZ R87, R0, R87 ;  /* 0x0000005700577220 */ /* 0x000fe60000410000 */
[C---:B------:R-:W-:Y:S01]  /*6bf0*/  FMUL.FTZ R88, R2.reuse, R88 ;  /* 0x0000005802587220 */ /* 0x040fe20000410000 */
[----:B------:R-:W-:Y:S01]  /*6c00*/  FMUL.FTZ R89, R2, R89 ;  /* 0x0000005902597220 */ /* 0x000fe20000410000 */
[C---:B------:R-:W-:Y:S01]  /*6c10*/  FMUL.FTZ R90, R0.reuse, R90 ;  /* 0x0000005a005a7220 */ /* 0x040fe20000410000 */
[----:B------:R-:W-:Y:S01]  /*6c20*/  FMUL.FTZ R91, R0, R91 ;  /* 0x0000005b005b7220 */ /* 0x000fe20000410000 */
[----:B------:R-:W-:Y:S01]  /*6c30*/  LOP3.LUT R156, R159, UR26, R156, 0x96, !PT ;  /* 0x0000001a9f9c7c12 */ /* 0x000fe2000f8e969c */
[----:B------:R-:W-:Y:S01]  /*6c40*/  FMUL.FTZ R92, R2, R92 ;  /* 0x0000005c025c7220 */ /* 0x000fe20000410000 */
[C---:B-1----:R-:W-:Y:S03]  /*6c50*/  HMMA.16816.F32 R76, R136.reuse, R124, R76 ;  /* 0x0000007c884c723c */ /* 0x042fe6000000184c */
[----:B------:R-:W-:Y:S04]  /*6c60*/  IMAD.WIDE.U32 R156, R156, -0x2daee0ad, RZ ;  /* 0xd2511f539c9c7825 */ /* 0x000fe800078e00ff */
[----:B------:R-:W-:Y:S01]  /*6c70*/  FMUL.FTZ R93, R2, R93 ;  /* 0x0000005d025d7220 */ /* 0x000fe20000410000 */
[C---:B------:R-:W-:Y:S01]  /*6c80*/  HMMA.16816.F32 R80, R136.reuse, R126, R80 ;  /* 0x0000007e8850723c */ /* 0x040fe20000001850 */
[----:B------:R-:W1:Y:S02]  /*6c90*/  LDSM.16.MT88.4 R124, [R194+0x10000] ;  /* 0x01000000c27c783b */ /* 0x000e640000004200 */
[C---:B------:R-:W-:Y:S03]  /*6ca0*/  LOP3.LUT R134, R156.reuse, 0xffff, RZ, 0xc0, !PT ;  /* 0x0000ffff9c867812 */ /* 0x040fe600078ec0ff */
[C---:B---3--:R-:W-:Y:S05]  /*6cb0*/  HMMA.16816.F32 R84, R136.reuse, R128, R84 ;  /* 0x000000808854723c */ /* 0x048fea0000001854 */
[----:B------:R-:W-:Y:S01]  /*6cc0*/  LOP3.LUT R133, R156, 0xff, RZ, 0xc0, !PT ;  /* 0x000000ff9c857812 */ /* 0x000fe200078ec0ff */
[C---:B------:R-:W-:Y:S01]  /*6cd0*/  HMMA.16816.F32 R88, R136.reuse, R130, R88 ;  /* 0x000000828858723c */ /* 0x040fe20000001858 */
[----:B------:R-:W3:Y:S04]  /*6ce0*/  LDSM.16.MT88.4 R128, [R193+0x10000] ;  /* 0x01000000c180783b */ /* 0x000ee80000004200 */
[C---:B------:R-:W-:Y:S01]  /*6cf0*/  FMUL.FTZ R94, R0.reuse, R94 ;  /* 0x0000005e005e7220 */ /* 0x040fe20000410000 */
[----:B------:R-:W-:Y:S01]  /*6d00*/  FMUL.FTZ R95, R0, R95 ;  /* 0x0000005f005f7220 */ /* 0x000fe20000410000 */
[----:B------:R-:W-:Y:S01]  /*6d10*/  SHF.R.U32.HI R16, RZ, 0x8, R134 ;  /* 0x00000008ff107819 */ /* 0x000fe20000011686 */
[C---:B------:R-:W-:Y:S03]  /*6d20*/  FMUL.FTZ R96, R2.reuse, R96 ;  /* 0x0000006002607220 */ /* 0x040fe60000410000 */
[----:B------:R-:W-:Y:S01]  /*6d30*/  FMUL.FTZ R97, R2, R97 ;  /* 0x0000006102617220 */ /* 0x000fe20000410000 */
[C---:B------:R-:W-:Y:S01]  /*6d40*/  FMUL.FTZ R98, R0.reuse, R98 ;  /* 0x0000006200627220 */ /* 0x040fe20000410000 */
[C---:B--2---:R-:W-:Y:S03]  /*6d50*/  HMMA.16816.F32 R92, R136.reuse, R140, R92 ;  /* 0x0000008c885c723c */ /* 0x044fe6000000185c */
[----:B------:R-:W-:Y:S01]  /*6d60*/  FMUL.FTZ R99, R0, R99 ;  /* 0x0000006300637220 */ /* 0x000fe20000410000 */
[----:B------:R-:W-:Y:S01]  /*6d70*/  FFMA.FTZ R171, R17, UR4, -R168 ;  /* 0x0000000411ab7c23 */ /* 0x000fe200080108a8 */
[----:B------:R-:W-:Y:S01]  /*6d80*/  PRMT R133, R133, 0x5410, R16 ;  /* 0x0000541085857816 */ /* 0x000fe20000000010 */
[--C-:B------:R-:W-:Y:S01]  /*6d90*/  FFMA.FTZ R172, R18, UR4, -R169.reuse ;  /* 0x0000000412ac7c23 */ /* 0x100fe200080108a9 */
[--C-:B------:R-:W-:Y:S01]  /*6da0*/  FFMA.FTZ R173, R19, UR4, -R169.reuse ;  /* 0x0000000413ad7c23 */ /* 0x100fe200080108a9 */
[C---:B------:R-:W-:Y:S02]  /*6db0*/  FMUL.FTZ R16, R2.reuse, R120 ;  /* 0x0000007802107220 */ /* 0x040fe40000410000 */
[C---:B------:R-:W-:Y:S01]  /*6dc0*/  HMMA.16816.F32 R96, R136.reuse, R142, R96 ;  /* 0x0000008e8860723c */ /* 0x040fe20000001860 */
[----:B------:R-:W-:Y:S02]  /*6dd0*/  MUFU.EX2 R171, R171 ;  /* 0x000000ab00ab7308 */ /* 0x000fe40000000800 */
[----:B------:R-:W-:Y:S01]  /*6de0*/  FMUL.FTZ R17, R2, R121 ;  /* 0x0000007902117220 */ /* 0x000fe20000410000 */
[C---:B------:R-:W-:Y:S01]  /*6df0*/  FMUL.FTZ R18, R0.reuse, R122 ;  /* 0x0000007a00127220 */ /* 0x040fe20000410000 */
[----:B------:R-:W-:Y:S01]  /*6e00*/  FMUL.FTZ R19, R0, R123 ;  /* 0x0000007b00137220 */ /* 0x000fe20000410000 */
[C---:B------:R-:W-:Y:S01]  /*6e10*/  FMUL.FTZ R100, R2.reuse, R100 ;  /* 0x0000006402647220 */ /* 0x040fe20000410000 */
[----:B------:R-:W2:Y:S01]  /*6e20*/  LDSM.16.MT88.4 R120, [R192+0x10000] ;  /* 0x01000000c078783b */ /* 0x000ea20000004200 */
[----:B------:R-:W-:Y:S03]  /*6e30*/  FMUL.FTZ R101, R2, R101 ;  /* 0x0000006502657220 */ /* 0x000fe60000410000 */
[----:B------:R-:W-:Y:S01]  /*6e40*/  MUFU.EX2 R172, R172 ;  /* 0x000000ac00ac7308 */ /* 0x000fe20000000800 */
[C---:B------:R-:W-:Y:S01]  /*6e50*/  FMUL.FTZ R102, R0.reuse, R102 ;  /* 0x0000006600667220 */ /* 0x040fe20000410000 */
[C---:B-1----:R-:W-:Y:S03]  /*6e60*/  HMMA.16816.F32 R16, R136.reuse, R124, R16 ;  /* 0x0000007c8810723c */ /* 0x042fe60000001810 */
[----:B------:R-:W-:Y:S01]  /*6e70*/  FMUL.FTZ R103, R0, R103 ;  /* 0x0000006700677220 */ /* 0x000fe20000410000 */
[C---:B------:R-:W-:Y:S01]  /*6e80*/  FMUL.FTZ R104, R2.reuse, R104 ;  /* 0x0000006802687220 */ /* 0x040fe20000410000 */
[----:B------:R-:W-:Y:S01]  /*6e90*/  FMUL.FTZ R105, R2, R105 ;  /* 0x0000006902697220 */ /* 0x000fe20000410000 */
[C---:B------:R-:W-:Y:S01]  /*6ea0*/  FMUL.FTZ R106, R0.reuse, R106 ;  /* 0x0000006a006a7220 */ /* 0x040fe20000410000 */
[----:B------:R-:W-:Y:S01]  /*6eb0*/  FMUL.FTZ R107, R0, R107 ;  /* 0x0000006b006b7220 */ /* 0x000fe20000410000 */
[----:B------:R-:W-:Y:S01]  /*6ec0*/  SHF.R.U32.HI R140, RZ, 0x10, R156 ;  /* 0x00000010ff8c7819 */ /* 0x000fe2000001169c */
[----:B------:R-:W-:Y:S01]  /*6ed0*/  MUFU.EX2 R173, R173 ;  /* 0x000000ad00ad7308 */ /* 0x000fe20000000800 */
[C---:B------:R-:W-:Y:S01]  /*6ee0*/  HMMA.16816.F32 R100, R136.reuse, R126, R100 ;  /* 0x0000007e8864723c */ /* 0x040fe20000001864 */
[----:B------:R-:W1:Y:S02]  /*6ef0*/  LDSM.16.MT88.4 R124, [R196+0xc800] ;  /* 0x00c80000c47c783b */ /* 0x000e640000004200 */
[----:B------:R-:W-:Y:S01]  /*6f00*/  LOP3.LUT R154, R157, UR37, R154, 0x96, !PT ;  /* 0x000000259d9a7c12 */ /* 0x000fe2000f8e969a */
[----:B------:R-:W-:Y:S01]  /*6f10*/  FFMA.FTZ R174, R12, UR4, -R168 ;  /* 0x000000040cae7c23 */ /* 0x000fe200080108a8 */
[----:B------:R-:W-:Y:S01]  /*6f20*/  SHF.R.U32.HI R134, RZ, 0x18, R156 ;  /* 0x00000018ff867819 */ /* 0x000fe2000001169c */
[C---:B---3--:R-:W-:Y:S04]  /*6f30*/  HMMA.16816.F32 R104, R136.reuse, R128, R104 ;  /* 0x000000808868723c */ /* 0x048fe80000001868 */
[----:B------:R-:W-:Y:S01]  /*6f40*/  MUFU.EX2 R174, R174 ;  /* 0x000000ae00ae7308 */ /* 0x000fe20000000800 */
[----:B------:R-:W-:Y:S01]  /*6f50*/  FFMA.FTZ R175, R13, UR4, -R168 ;  /* 0x000000040daf7c23 */ /* 0x000fe200080108a8 */
[--C-:B------:R-:W-:Y:S01]  /*6f60*/  FFMA.FTZ R176, R14, UR4, -R169.reuse ;  /* 0x000000040eb07c23 */ /* 0x100fe200080108a9 */
[----:B------:R-:W-:Y:S01]  /*6f70*/  FFMA.FTZ R177, R15, UR4, -R169 ;  /* 0x000000040fb17c23 */ /* 0x000fe200080108a9 */
[C---:B------:R-:W-:Y:S03]  /*6f80*/  FMUL.FTZ R12, R2.reuse, R116 ;  /* 0x00000074020c7220 */ /* 0x040fe60000410000 */
[----:B------:R-:W-:Y:S01]  /*6f90*/  FMUL.FTZ R13, R2, R117 ;  /* 0x00000075020d7220 */ /* 0x000fe20000410000 */
[C---:B------:R-:W-:Y:S01]  /*6fa0*/  FMUL.FTZ R14, R0.reuse, R118 ;  /* 0x00000076000e7220 */ /* 0x040fe20000410000 */
[----:B------:R-:W-:Y:S01]  /*6fb0*/  FMUL.FTZ R15, R0, R119 ;  /* 0x00000077000f7220 */ /* 0x000fe20000410000 */
[----:B------:R-:W-:Y:S01]  /*6fc0*/  LOP3.LUT R129, R140, 0xff, RZ, 0xc0, !PT ;  /* 0x000000ff8c817812 */ /* 0x000fe200078ec0ff */
[----:B------:R-:W3:Y:S01]  /*6fd0*/  MUFU.EX2 R175, R175 ;  /* 0x000000af00af7308 */ /* 0x000ee20000000800 */
[----:B------:R-:W4:Y:S01]  /*6fe0*/  LDSM.16.MT88.4 R140, [R194+0xc800] ;  /* 0x00c80000c28c783b */ /* 0x000f220000004200 */
[----:B------:R-:W-:Y:S01]  /*6ff0*/  LOP3.LUT R151, R154, 0xffff, RZ, 0xc0, !PT ;  /* 0x0000ffff9a977812 */ /* 0x000fe200078ec0ff */
[C---:B------:R-:W-:Y:S01]  /*7000*/  FMUL.FTZ R108, R2.reuse, R108 ;  /* 0x0000006c026c7220 */ /* 0x040fe20000410000 */
[--C-:B------:R-:W-:Y:S01]  /*7010*/  SHF.R.U32.HI R148, RZ, 0x10, R154.reuse ;  /* 0x00000010ff947819 */ /* 0x100fe2000001169a */
[C---:B------:R-:W-:Y:S05]  /*7020*/  HMMA.16816.F32 R12, R136.reuse, R130, R12 ;  /* 0x00000082880c723c */ /* 0x040fea000000180c */
[----:B------:R-:W-:Y:S01]  /*7030*/  MUFU.EX2 R176, R176 ;  /* 0x000000b000b07308 */ /* 0x000fe20000000800 */
[----:B------:R-:W-:Y:S01]  /*7040*/  FMUL.FTZ R109, R2, R109 ;  /* 0x0000006d026d7220 */ /* 0x000fe20000410000 */
[C---:B------:R-:W-:Y:S01]  /*7050*/  FMUL.FTZ R110, R0.reuse, R110 ;  /* 0x0000006e006e7220 */ /* 0x040fe20000410000 */
[----:B------:R-:W-:Y:S03]  /*7060*/  FMUL.FTZ R111, R0, R111 ;  /* 0x0000006f006f7220 */ /* 0x000fe60000410000 */
[----:B------:R-:W-:Y:S01]  /*7070*/  LOP3.LUT R128, R154, 0xff, RZ, 0xc0, !PT ;  /* 0x000000ff9a807812 */ /* 0x000fe200078ec0ff */
[----:B------:R-:W-:Y:S03]  /*7080*/  FMUL.FTZ R112, R2, R112 ;  /* 0x0000007002707220 */ /* 0x000fe60000410000 */
[----:B------:R-:W5:Y:S01]  /*7090*/  MUFU.EX2 R177, R177 ;  /* 0x000000b100b17308 */ /* 0x000f620000000800 */
[----:B------:R-:W-:Y:S01]  /*70a0*/  SHF.R.U32.HI R149, RZ, 0x18, R154 ;  /* 0x00000018ff957819 */ /* 0x000fe2000001169a */
[C---:B--2---:R-:W-:Y:S03]  /*70b0*/  HMMA.16816.F32 R108, R136.reuse, R120, R108 ;  /* 0x00000078886c723c */ /* 0x044fe6000000186c */
[----:B------:R-:W-:Y:S01]  /*70c0*/  LOP3.LUT R148, R148, 0xff, RZ, 0xc0, !PT ;  /* 0x000000ff94947812 */ /* 0x000fe200078ec0ff */
[----:B------:R-:W-:Y:S01]  /*70d0*/  FMUL.FTZ R113, R2, R113 ;  /* 0x0000007102717220 */ /* 0x000fe20000410000 */
[----:B------:R-:W-:Y:S01]  /*70e0*/  SHF.R.U32.HI R151, RZ, 0x8, R151 ;  /* 0x00000008ff977819 */ /* 0x000fe20000011697 */
[C---:B------:R-:W-:Y:S01]  /*70f0*/  FMUL.FTZ R114, R0.reuse, R114 ;  /* 0x0000007200727220 */ /* 0x040fe20000410000 */
[----:B------:R-:W-:Y:S01]  /*7100*/  PRMT R119, R129, 0x5410, R134 ;  /* 0x0000541081777816 */ /* 0x000fe20000000086 */
[----:B------:R-:W-:Y:S03]  /*7110*/  FMUL.FTZ R115, R0, R115 ;  /* 0x0000007300737220 */ /* 0x000fe60000410000 */
[----:B------:R-:W-:Y:S01]  /*7120*/  PRMT R151, R128, 0x5410, R151 ;  /* 0x0000541080977816 */ /* 0x000fe20000000097 */
[--C-:B------:R-:W-:Y:S01]  /*7130*/  FFMA.FTZ R24, R24, UR4, -R168.reuse ;  /* 0x0000000418187c23 */ /* 0x100fe200080108a8 */
[----:B------:R-:W-:Y:S01]  /*7140*/  PRMT R117, R148, 0x5410, R149 ;  /* 0x0000541094757816 */ /* 0x000fe20000000095 */
[----:B------:R-:W2:Y:S01]  /*7150*/  LDSM.16.MT88.4 R128, [R192+0xc800] ;  /* 0x00c80000c080783b */ /* 0x000ea20000004200 */
[----:B------:R-:W-:Y:S03]  /*7160*/  HMMA.16816.F32 R112, R136, R122, R112 ;  /* 0x0000007a8870723c */ /* 0x000fe60000001870 */
[--C-:B------:R-:W-:Y:S01]  /*7170*/  HSET2.LE.AND R116, R151, R166.reuse, PT ;  /* 0x000000a697747233 */ /* 0x100fe20003803000 */
[----:B------:R-:W-:Y:S01]  /*7180*/  FFMA.FTZ R214, R20, UR4, -R168 ;  /* 0x0000000414d67c23 */ /* 0x000fe200080108a8 */
[--C-:B------:R-:W-:Y:S01]  /*7190*/  HSET2.LE.AND R118, R133, R166.reuse, PT ;  /* 0x000000a685767233 */ /* 0x100fe20003803000 */
[----:B------:R-:W-:Y:S01]  /*71a0*/  FFMA.FTZ R165, R2, R217, R165 ;  /* 0x000000d902a57223 */ /* 0x000fe200000100a5 */
[--C-:B------:R-:W-:Y:S01]  /*71b0*/  HSET2.LE.AND R119, R119, R166.reuse, PT ;  /* 0x000000a677777233 */ /* 0x100fe20003803000 */
[----:B------:R-:W2:Y:S02]  /*71c0*/  LDSM.16.MT88.4 R148, [R196+0xe800] ;  /* 0x00e80000c494783b */ /* 0x000ea40000004200 */
[----:B------:R-:W-:Y:S01]  /*71d0*/  MUFU.EX2 R214, R214 ;  /* 0x000000d600d67308 */ /* 0x000fe20000000800 */
[--C-:B------:R-:W-:Y:S01]  /*71e0*/  HSET2.LE.AND R117, R117, R166.reuse, PT ;  /* 0x000000a675757233 */ /* 0x100fe20003803000 */
[----:B------:R-:W-:Y:S01]  /*71f0*/  FFMA.FTZ R167, R0, R215, R167 ;  /* 0x000000d700a77223 */ /* 0x000fe200000100a7 */
[----:B---3--:R-:W-:Y:S01]  /*7200*/  F2FP.F16.F32.PACK_AB R121, R175, R174 ;  /* 0x000000aeaf79723e */ /* 0x008fe200000000ff */
[----:B------:R-:W-:Y:S01]  /*7210*/  FADD.FTZ R0, R163, R165 ;  /* 0x000000a5a3007221 */ /* 0x000fe20000010000 */
[----:B-----5:R-:W-:Y:S01]  /*7220*/  F2FP.F16.F32.PACK_AB R120, R177, R176 ;  /* 0x000000b0b178723e */ /* 0x020fe200000000ff */
[----:B------:R-:W-:Y:S01]  /*7230*/  LDSM.16.MT88.4 R136, [R192+0xe800] ;  /* 0x00e80000c088783b */ /* 0x000fe20000004200 */
[----:B------:R-:W-:Y:S01]  /*7240*/  F2FP.F16.F32.PACK_AB R133, R171, R170 ;  /* 0x000000aaab85723e */ /* 0x000fe200000000ff */
[----:B------:R-:W-:Y:S01]  /*7250*/  FADD.FTZ R164, R164, R167 ;  /* 0x000000a7a4a47221 */ /* 0x000fe20000010000 */
[----:B------:R-:W-:Y:S01]  /*7260*/  F2FP.F16.F32.PACK_AB R134, R173, R172 ;  /* 0x000000acad86723e */ /* 0x000fe200000000ff */
[----:B------:R-:W-:Y:S01]  /*7270*/  FADD.FTZ R135, R135, R0 ;  /* 0x0000000087877221 */ /* 0x000fe20000010000 */
[----:B------:R-:W-:Y:S01]  /*7280*/  LOP3.LUT R118, R118, R133, RZ, 0xc0, !PT ;  /* 0x0000008576767212 */ /* 0x000fe200078ec0ff */
[----:B------:R-:W-:Y:S01]  /*7290*/  FADD.FTZ R161, R161, R164 ;  /* 0x000000a4a1a17221 */ /* 0x000fe20000010000 */
[----:B------:R-:W-:Y:S01]  /*72a0*/  LOP3.LUT R119, R119, R134, RZ, 0xc0, !PT ;  /* 0x0000008677777212 */ /* 0x000fe200078ec0ff */
[----:B------:R-:W-:Y:S01]  /*72b0*/  FFMA.FTZ R134, R25, UR4, -R168 ;  /* 0x0000000419867c23 */ /* 0x000fe200080108a8 */
[----:B------:R-:W-:Y:S01]  /*72c0*/  LOP3.LUT R116, R116, R121, RZ, 0xc0, !PT ;  /* 0x0000007974747212 */ /* 0x000fe200078ec0ff */
[----:B------:R-:W-:Y:S01]  /*72d0*/  FADD.FTZ R135, R160, R135 ;  /* 0x00000087a0877221 */ /* 0x000fe20000010000 */
[----:B------:R-:W-:Y:S01]  /*72e0*/  LOP3.LUT R117, R117, R120, RZ, 0xc0, !PT ;  /* 0x0000007875757212 */ /* 0x000fe200078ec0ff */
[----:B------:R-:W-:Y:S01]  /*72f0*/  FADD.FTZ R161, R162, R161 ;  /* 0x000000a1a2a17221 */ /* 0x000fe20000010000 */
[----:B------:R-:W3:Y:S01]  /*7300*/  LDSM.16.MT88.4 R120, [R194+0xe800] ;  /* 0x00e80000c278783b */ /* 0x000ee20000004200 */
[----:B------:R-:W-:Y:S01]  /*7310*/  MUFU.EX2 R134, R134 ;  /* 0x0000008600867308 */ /* 0x000fe20000000800 */
[----:B------:R-:W-:Y:S01]  /*7320*/  MOV R0, R3 ;  /* 0x0000000300007202 */ /* 0x000fe20000000f00 */
[----:B------:R-:W-:Y:S01]  /*7330*/  FADD.FTZ R174, R174, R135 ;  /* 0x00000087aeae7221 */ /* 0x000fe20000010000 */
[----:B------:R-:W-:Y:S01]  /*7340*/  FADD.FTZ R176, R176, R161 ;  /* 0x000000a1b0b07221 */ /* 0x000fe20000010000 */
[C---:B-1----:R-:W-:Y:S05]  /*7350*/  HMMA.16816.F32 R4, R116.reuse, R124, R4 ;  /* 0x0000007c7404723c */ /* 0x042fea0000001804 */
[----:B------:R-:W-:Y:S01]  /*7360*/  FADD.FTZ R175, R175, R174 ;  /* 0x000000aeafaf7221 */ /* 0x000fe20000010000 */
[C---:B------:R-:W-:Y:S01]  /*7370*/  HMMA.16816.F32 R8, R116.reuse, R126, R8 ;  /* 0x0000007e7408723c */ /* 0x040fe20000001808 */
[----:B------:R-:W1:Y:S04]  /*7380*/  LDSM.16.MT88.4 R124, [R193+0xe800] ;  /* 0x00e80000c17c783b */ /* 0x000e680000004200 */
[----:B------:R-:W-:Y:S01]  /*7390*/  FADD.FTZ R177, R177, R176 ;  /* 0x000000b0b1b17221 */ /* 0x000fe20000010000 */
[C---:B----4-:R-:W-:Y:S05]  /*73a0*/  HMMA.16816.F32 R36, R116.reuse, R140, R36 ;  /* 0x0000008c7424723c */ /* 0x050fea0000001824 */
[----:B------:R-:W-:Y:S01]  /*73b0*/  FADD.FTZ R170, R170, R175 ;  /* 0x000000afaaaa7221 */ /* 0x000fe20000010000 */
[C---:B------:R-:W-:Y:S05]  /*73c0*/  HMMA.16816.F32 R40, R116.reuse, R142, R40 ;  /* 0x0000008e7428723c */ /* 0x040fea0000001828 */
[----:B------:R-:W-:Y:S01]  /*73d0*/  FADD.FTZ R172, R172, R177 ;  /* 0x000000b1acac7221 */ /* 0x000fe20000010000 */
[C---:B------:R-:W-:Y:S05]  /*73e0*/  HMMA.16816.F32 R44, R116.reuse, R144, R44 ;  /* 0x00000090742c723c */ /* 0x040fea000000182c */
[----:B------:R-:W-:Y:S01]  /*73f0*/  FADD.FTZ R171, R171, R170 ;  /* 0x000000aaabab7221 */ /* 0x000fe20000010000 */
[C---:B------:R-:W-:Y:S01]  /*7400*/  HMMA.16816.F32 R48, R116.reuse, R146, R48 ;  /* 0x000000927430723c */ /* 0x040fe20000001830 */
[----:B------:R-:W-:Y:S04]  /*7410*/  LDSM.16.MT88.4 R144, [R196+0xf000] ;  /* 0x00f00000c490783b */ /* 0x000fe80000004200 */
[----:B------:R-:W-:Y:S01]  /*7420*/  FADD.FTZ R172, R173, R172 ;  /* 0x000000acadac7221 */ /* 0x000fe20000010000 */
[C---:B--2---:R-:W-:Y:S06]  /*7430*/  HMMA.16816.F32 R52, R116.reuse, R128, R52 ;  /* 0x000000807434723c */ /* 0x044fec0000001834 */
[C---:B------:R-:W-:Y:S01]  /*7440*/  HMMA.16816.F32 R56, R116.reuse, R130, R56 ;  /* 0x000000827438723c */ /* 0x040fe20000001838 */
[----:B------:R-:W-:Y:S04]  /*7450*/  MOV R129, UR39 ;  /* 0x0000002700817c02 */ /* 0x000fe80008000f00 */
[----:B------:R-:W-:Y:S01]  /*7460*/  LOP3.LUT R129, R221, UR33, R129, 0x96, !PT ;  /* 0x00000021dd817c12 */ /* 0x000fe2000f8e9681 */
[C---:B------:R-:W-:Y:S05]  /*7470*/  HMMA.16816.F32 R60, R116.reuse, R148, R60 ;  /* 0x00000094743c723c */ /* 0x040fea000000183c */
[----:B------:R-:W-:Y:S01]  /*7480*/  IMAD.WIDE.U32 R140, R129, -0x326172a9, RZ ;  /* 0xcd9e8d57818c7825 */ /* 0x000fe200078e00ff */
[C---:B------:R-:W-:Y:S01]  /*7490*/  HMMA.16816.F32 R64, R116.reuse, R150, R64 ;  /* 0x000000967440723c */ /* 0x040fe20000001840 */
[----:B------:R-:W2:Y:S04]  /*74a0*/  LDSM.16.MT88.4 R128, [R196+0x10800] ;  /* 0x01080000c480783b */ /* 0x000ea80000004200 */
[----:B------:R-:W-:Y:S01]  /*74b0*/  LOP3.LUT R133, R141, UR21, R218, 0x96, !PT ;  /* 0x000000158d857c12 */ /* 0x000fe2000f8e96da */
[C---:B---3--:R-:W-:Y:S05]  /*74c0*/  HMMA.16816.F32 R68, R116.reuse, R120, R68 ;  /* 0x000000787444723c */ /* 0x048fea0000001844 */
[----:B------:R-:W-:Y:S01]  /*74d0*/  LOP3.LUT R140, R153, UR19, R140, 0x96, !PT ;  /* 0x00000013998c7c12 */ /* 0x000fe2000f8e968c */
[C---:B------:R-:W-:Y:S01]  /*74e0*/  HMMA.16816.F32 R72, R116.reuse, R122, R72 ;  /* 0x0000007a7448723c */ /* 0x040fe20000001848 */
[----:B------:R-:W3:Y:S04]  /*74f0*/  LDSM.16.MT88.4 R120, [R194+0x10800] ;  /* 0x01080000c278783b */ /* 0x000ee80000004200 */
[----:B------:R-:W-:Y:S01]  /*7500*/  IMAD.WIDE.U32 R222, R133, -0x2daee0ad, RZ ;  /* 0xd2511f5385de7825 */ /* 0x000fe200078e00ff */
[C---:B-1----:R-:W-:Y:S05]  /*7510*/  HMMA.16816.F32 R76, R116.reuse, R124, R76 ;  /* 0x0000007c744c723c */ /* 0x042fea000000184c */
[----:B------:R-:W-:Y:S01]  /*7520*/  IMAD.WIDE.U32 R140, R140, -0x2daee0ad, RZ ;  /* 0xd2511f538c8c7825 */ /* 0x000fe200078e00ff */
[C---:B------:R-:W-:Y:S05]  /*7530*/  HMMA.16816.F32 R80, R116.reuse, R126, R80 ;  /* 0x0000007e7450723c */ /* 0x040fea0000001850 */
[----:B------:R-:W-:Y:S01]  /*7540*/  LOP3.LUT R133, R223, UR18, R212, 0x96, !PT ;  /* 0x00000012df857c12 */ /* 0x000fe2000f8e96d4 */
[C---:B------:R-:W-:Y:S05]  /*7550*/  HMMA.16816.F32 R84, R116.reuse, R136, R84 ;  /* 0x000000887454723c */ /* 0x040fea0000001854 */
[----:B------:R-:W-:Y:S01]  /*7560*/  LOP3.LUT R222, R141, UR16, R222, 0x96, !PT ;  /* 0x000000108dde7c12 */ /* 0x000fe2000f8e96de */
[C---:B------:R-:W-:Y:S05]  /*7570*/  HMMA.16816.F32 R88, R116.reuse, R138, R88 ;  /* 0x0000008a7458723c */ /* 0x040fea0000001858 */
[----:B------:R-:W-:Y:S01]  /*7580*/  IMAD.WIDE.U32 R224, R133, -0x326172a9, RZ ;  /* 0xcd9e8d5785e07825 */ /* 0x000fe200078e00ff */
[C---:B--2---:R-:W-:Y:S01]  /*7590*/  HMMA.16816.F32 R92, R116.reuse, R128, R92 ;  /* 0x00000080745c723c */ /* 0x044fe2000000185c */
[----:B------:R1:W2:Y:S04]  /*75a0*/  MUFU.EX2 R133, R24 ;  /* 0x0000001800857308 */ /* 0x0002a80000000800 */
[----:B------:R-:W-:Y:S01]  /*75b0*/  IMAD.WIDE.U32 R222, R222, -0x326172a9, RZ ;  /* 0xcd9e8d57dede7825 */ /* 0x000fe200078e00ff */
[C---:B------:R-:W-:Y:S05]  /*75c0*/  HMMA.16816.F32 R96, R116.reuse, R130, R96 ;  /* 0x000000827460723c */ /* 0x040fea0000001860 */
[----:B------:R-:W-:Y:S01]  /*75d0*/  LOP3.LUT R152, R225, UR17, R152, 0x96, !PT ;  /* 0x00000011e1987c12 */ /* 0x000fe2000f8e9698 */
[C---:B---3--:R-:W-:Y:S05]  /*75e0*/  HMMA.16816.F32 R16, R116.reuse, R120, R16 ;  /* 0x000000787410723c */ /* 0x048fea0000001810 */
[----:B------:R-:W-:Y:S01]  /*75f0*/  LOP3.LUT R224, R223, UR15, R224, 0x96, !PT ;  /* 0x0000000fdfe07c12 */ /* 0x000fe2000f8e96e0 */
[C---:B------:R-:W-:Y:S05]  /*7600*/  HMMA.16816.F32 R100, R116.reuse, R122, R100 ;  /* 0x0000007a7464723c */ /* 0x040fea0000001864 */
[----:B------:R-:W-:Y:S06]  /*7610*/  IMAD.WIDE.U32 R152, R152, -0x2daee0ad, RZ ;  /* 0xd2511f5398987825 */ /* 0x000fec00078e00ff */
[----:B------:R-:W-:Y:S01]  /*7620*/  FFMA.FTZ R223, R21, UR4, -R168 ;  /* 0x0000000415df7c23 */ /* 0x000fe200080108a8 */
[----:B------:R-:W-:Y:S01]  /*7630*/  IMAD.WIDE.U32 R224, R224, -0x2daee0ad, RZ ;  /* 0xd2511f53e0e07825 */ /* 0x000fe200078e00ff */
[----:B------:R-:W-:Y:S04]  /*7640*/  LOP3.LUT R226, R153, UR14, R140, 0x96, !PT ;  /* 0x0000000e99e27c12 */ /* 0x000fe8000f8e968c */
[----:B------:R-:W3:Y:S01]  /*7650*/  MUFU.EX2 R223, R223 ;  /* 0x000000df00df7308 */ /* 0x000ee20000000800 */
[----:B------:R-:W-:Y:S01]  /*7660*/  LDSM.16.MT88.4 R140, [R192+0xd000] ;  /* 0x00d00000c08c783b */ /* 0x000fe20000004200 */
[----:B-1----:R-:W-:Y:S01]  /*7670*/  LOP3.LUT R24, R225, UR5, R152, 0x96, !PT ;  /* 0x00000005e1187c12 */ /* 0x002fe2000f8e9698 */
[----:B------:R-:W-:Y:S01]  /*7680*/  FFMA.FTZ R225, R22, UR4, -R169 ;  /* 0x0000000416e17c23 */ /* 0x000fe200080108a9 */
[----:B------:R-:W-:Y:S04]  /*7690*/  IMAD.WIDE.U32 R226, R226, -0x326172a9, RZ ;  /* 0xcd9e8d57e2e27825 */ /* 0x000fe800078e00ff */
[----:B------:R-:W-:Y:S02]  /*76a0*/  IMAD.WIDE.U32 R148, R24, -0x326172a9, RZ ;  /* 0xcd9e8d5718947825 */ /* 0x000fe400078e00ff */
[----:B------:R-:W1:Y:S01]  /*76b0*/  MUFU.EX2 R225, R225 ;  /* 0x000000e100e17308 */ /* 0x000e620000000800 */
[----:B------:R-:W4:Y:S01]  /*76c0*/  LDSM.16.MT88.4 R24, [R193+0x10800] ;  /* 0x01080000c118783b */ /* 0x000f220000004200 */
[C---:B------:R-:W-:Y:S02]  /*76d0*/  LOP3.LUT R125, R148.reuse, 0xffff, RZ, 0xc0, !PT ;  /* 0x0000ffff947d7812 */ /* 0x040fe400078ec0ff */
[----:B------:R-:W-:Y:S02]  /*76e0*/  LOP3.LUT R20, R148, 0xff, RZ, 0xc0, !PT ;  /* 0x000000ff94147812 */ /* 0x000fe400078ec0ff */
[----:B------:R-:W-:Y:S03]  /*76f0*/  SHF.R.U32.HI R125, RZ, 0x8, R125 ;  /* 0x00000008ff7d7819 */ /* 0x000fe6000001167d */
[----:B------:R-:W-:Y:S01]  /*7700*/  LDSM.16.MT88.4 R152, [R193+0xf000] ;  /* 0x00f00000c198783b */ /* 0x000fe20000004200 */
[----:B------:R-:W-:Y:S02]  /*7710*/  SHF.R.U32.HI R128, RZ, 0x10, R148 ;  /* 0x00000010ff807819 */ /* 0x000fe40000011694 */
[----:B------:R-:W-:Y:S02]  /*7720*/  PRMT R121, R20, 0x5410, R125 ;  /* 0x0000541014797816 */ /* 0x000fe4000000007d */
[----:B------:R-:W-:Y:S02]  /*7730*/  LOP3.LUT R123, R128, 0xff, RZ, 0xc0, !PT ;  /* 0x000000ff807b7812 */ /* 0x000fe400078ec0ff */
[----:B------:R-:W-:Y:S01]  /*7740*/  LOP3.LUT R136, R149, UR35, R226, 0x96, !PT ;  /* 0x0000002395887c12 */ /* 0x000fe2000f8e96e2 */
[----:B------:R-:W5:Y:S01]  /*7750*/  LDSM.16.MT88.4 R20, [R192+0x10800] ;  /* 0x01080000c014783b */ /* 0x000f620000004200 */
[----:B------:R-:W-:Y:S02]  /*7760*/  SHF.R.U32.HI R148, RZ, 0x18, R148 ;  /* 0x00000018ff947819 */ /* 0x000fe40000011694 */
[C---:B------:R-:W-:Y:S02]  /*7770*/  LOP3.LUT R150, R136.reuse, 0xffff, RZ, 0xc0, !PT ;  /* 0x0000ffff88967812 */ /* 0x040fe400078ec0ff */
[----:B------:R-:W-:Y:S02]  /*7780*/  SHF.R.U32.HI R157, RZ, 0x10, R136 ;  /* 0x00000010ff9d7819 */ /* 0x000fe40000011688 */
[----:B------:R-:W-:Y:S01]  /*7790*/  PRMT R123, R123, 0x5410, R148 ;  /* 0x000054107b7b7816 */ /* 0x000fe20000000094 */
[----:B------:R-:W1:Y:S01]  /*77a0*/  LDSM.16.MT88.4 R124, [R196+0xd000] ;  /* 0x00d00000c47c783b */ /* 0x000e620000004200 */
[----:B------:R-:W-:Y:S02]  /*77b0*/  LOP3.LUT R159, R136, 0xff, RZ, 0xc0, !PT ;  /* 0x000000ff889f7812 */ /* 0x000fe400078ec0ff */
[----:B------:R-:W-:Y:S02]  /*77c0*/  SHF.R.U32.HI R120, RZ, 0x18, R136 ;  /* 0x00000018ff787819 */ /* 0x000fe40000011688 */
[----:B------:R-:W-:Y:S02]  /*77d0*/  SHF.R.U32.HI R150, RZ, 0x8, R150 ;  /* 0x00000008ff967819 */ /* 0x000fe40000011696 */
[----:B------:R-:W-:Y:S01]  /*77e0*/  LOP3.LUT R157, R157, 0xff, RZ, 0xc0, !PT ;  /* 0x000000ff9d9d7812 */ /* 0x000fe200078ec0ff */
[----:B------:R-:W1:Y:S01]  /*77f0*/  LDSM.16.MT88.4 R128, [R194+0xd000] ;  /* 0x00d00000c280783b */ /* 0x000e620000004200 */
[----:B------:R-:W-:Y:S02]  /*7800*/  PRMT R159, R159, 0x5410, R150 ;  /* 0x000054109f9f7816 */ /* 0x000fe40000000096 */
[----:B------:R-:W-:Y:S02]  /*7810*/  PRMT R157, R157, 0x5410, R120 ;  /* 0x000054109d9d7816 */ /* 0x000fe40000000078 */
[--C-:B------:R-:W-:Y:S02]  /*7820*/  HSET2.LE.AND R122, R121, R166.reuse, PT ;  /* 0x000000a6797a7233 */ /* 0x100fe40003803000 */
[--C-:B------:R-:W-:Y:S01]  /*7830*/  HSET2.LE.AND R120, R159, R166.reuse, PT ;  /* 0x000000a69f787233 */ /* 0x100fe20003803000 */
[C---:B----4-:R-:W-:Y:S01]  /*7840*/  HMMA.16816.F32 R104, R116.reuse, R24, R104 ;  /* 0x000000187468723c */ /* 0x050fe20000001868 */
[----:B------:R-:W4:Y:S02]  /*7850*/  LDSM.16.MT88.4 R136, [R193+0xd000] ;  /* 0x00d00000c188783b */ /* 0x000f240000004200 */
[----:B--2---:R-:W-:Y:S02]  /*7860*/  F2FP.F16.F32.PACK_AB R121, R134, R133 ;  /* 0x000000858679723e */ /* 0x004fe400000000ff */
[--C-:B------:R-:W-:Y:S01]  /*7870*/  HSET2.LE.AND R123, R123, R166.reuse, PT ;  /* 0x000000a67b7b7233 */ /* 0x100fe20003803000 */
[C---:B------:R-:W-:Y:S03]  /*7880*/  HMMA.16816.F32 R12, R116.reuse, R26, R12 ;  /* 0x0000001a740c723c */ /* 0x040fe6000000180c */
[----:B------:R-:W2:Y:S02]  /*7890*/  LDSM.16.MT88.4 R148, [R194+0xf000] ;  /* 0x00f00000c294783b */ /* 0x000ea40000004200 */
[----:B------:R-:W-:Y:S02]  /*78a0*/  F2FP.F16.F32.PACK_AB R24, R179, R178 ;  /* 0x000000b2b318723e */ /* 0x000fe400000000ff */
[----:B------:R-:W-:Y:S01]  /*78b0*/  LOP3.LUT R122, R122, R121, RZ, 0xc0, !PT ;  /* 0x000000797a7a7212 */ /* 0x000fe200078ec0ff */
[C---:B-----5:R-:W-:Y:S03]  /*78c0*/  HMMA.16816.F32 R108, R116.reuse, R20, R108 ;  /* 0x00000014746c723c */ /* 0x060fe6000000186c */
[--C-:B------:R-:W-:Y:S02]  /*78d0*/  HSET2.LE.AND R121, R157, R166.reuse, PT ;  /* 0x000000a69d797233 */ /* 0x100fe40003803000 */
[----:B------:R-:W-:Y:S01]  /*78e0*/  LOP3.LUT R123, R123, R24, RZ, 0xc0, !PT ;  /* 0x000000187b7b7212 */ /* 0x000fe200078ec0ff */
[----:B------:R-:W-:Y:S01]  /*78f0*/  HMMA.16816.F32 R112, R116, R22, R112 ;  /* 0x000000167470723c */ /* 0x000fe20000001870 */
[----:B------:R-:W5:Y:S04]  /*7900*/  LDSM.16.MT88.4 R156, [R192+0xf000] ;  /* 0x00f00000c09c783b */ /* 0x000f680000004200 */
[----:B---3--:R-:W-:Y:S01]  /*7910*/  F2FP.F16.F32.PACK_AB R25, R223, R214 ;  /* 0x000000d6df19723e */ /* 0x008fe200000000ff */
[----:B------:R-:W-:Y:S01]  /*7920*/  FADD.FTZ R214, R214, R171 ;  /* 0x000000abd6d67221 */ /* 0x000fe20000010000 */
[----:B-1----:R-:W-:Y:S01]  /*7930*/  F2FP.F16.F32.PACK_AB R24, R216, R225 ;  /* 0x000000e1d818723e */ /* 0x002fe200000000ff */
[----:B------:R-:W-:Y:S01]  /*7940*/  FADD.FTZ R225, R225, R172 ;  /* 0x000000ace1e17221 */ /* 0x000fe20000010000 */
[----:B------:R-:W1:Y:S02]  /*7950*/  LDSM.16.MT88.4 R20, [R196+0x11000] ;  /* 0x01100000c414783b */ /* 0x000e640000004200 */
[----:B------:R-:W-:Y:S01]  /*7960*/  LOP3.LUT R120, R120, R25, RZ, 0xc0, !PT ;  /* 0x0000001978787212 */ /* 0x000fe200078ec0ff */
[----:B------:R-:W-:Y:S01]  /*7970*/  FADD.FTZ R214, R223, R214 ;  /* 0x000000d6dfd67221 */ /* 0x000fe20000010000 */
[----:B------:R-:W-:Y:S01]  /*7980*/  LOP3.LUT R121, R121, R24, RZ, 0xc0, !PT ;  /* 0x0000001879797212 */ /* 0x000fe200078ec0ff */
[----:B------:R-:W-:Y:S02]  /*7990*/  FADD.FTZ R225, R216, R225 ;  /* 0x000000e1d8e17221 */ /* 0x000fe40000010000 */
[----:B------:R-:W-:Y:S01]  /*79a0*/  FADD.FTZ R133, R133, R214 ;  /* 0x000000d685857221 */ /* 0x000fe20000010000 */
[----:B------:R-:W3:Y:S01]  /*79b0*/  LDSM.16.MT88.4 R24, [R194+0x11000] ;  /* 0x01100000c218783b */ /* 0x000ee20000004200 */
[----:B------:R-:W-:Y:S02]  /*79c0*/  FADD.FTZ R178, R178, R225 ;  /* 0x000000e1b2b27221 */ /* 0x000fe40000010000 */
[C---:B------:R-:W-:Y:S05]  /*79d0*/  HMMA.16816.F32 R4, R120.reuse, R124, R4 ;  /* 0x0000007c7804723c */ /* 0x040fea0000001804 */
[----:B------:R-:W3:Y:S01]  /*79e0*/  LDSM.16.MT88.4 R116, [R193+0x11000] ;  /* 0x01100000c174783b */ /* 0x000ee20000004200 */
[C---:B------:R-:W-:Y:S05]  /*79f0*/  HMMA.16816.F32 R8, R120.reuse, R126, R8 ;  /* 0x0000007e7808723c */ /* 0x040fea0000001808 */
[----:B------:R-:W-:Y:S01]  /*7a00*/  FADD.FTZ R133, R134, R133 ;  /* 0x0000008586857221 */ /* 0x000fe20000010000 */
[C---:B------:R-:W-:Y:S01]  /*7a10*/  HMMA.16816.F32 R36, R120.reuse, R128, R36 ;  /* 0x000000807824723c */ /* 0x040fe20000001824 */
[----:B------:R-:W-:Y:S04]  /*7a20*/  LDSM.16.MT88.4 R124, [R196+0xd800] ;  /* 0x00d80000c47c783b */ /* 0x000fe80000004200 */
[----:B------:R-:W-:Y:S01]  /*7a30*/  FADD.FTZ R179, R179, R178 ;  /* 0x000000b2b3b37221 */ /* 0x000fe20000010000 */
[C---:B------:R-:W-:Y:S06]  /*7a40*/  HMMA.16816.F32 R40, R120.reuse, R130, R40 ;  /* 0x000000827828723c */ /* 0x040fec0000001828 */
[C---:B----4-:R-:W-:Y:S06]  /*7a50*/  HMMA.16816.F32 R44, R120.reuse, R136, R44 ;  /* 0x00000088782c723c */ /* 0x050fec000000182c */
        /* <DEDUP_REMOVED lines=13> */
[C---:B------:R-:W-:Y:S04]  /*7b30*/  HMMA.16816.F32 R72, R120.reuse, R150, R72 ;  /* 0x000000967848723c */ /* 0x040fe80000001848 */
[----:B------:R-:W-:Y:S02]  /*7b40*/  FFMA.FTZ R144, R32, UR4, -R168 ;  /* 0x0000000420907c23 */ /* 0x000fe400080108a8 */
[C---:B------:R-:W-:Y:S02]  /*7b50*/  HMMA.16816.F32 R76, R120.reuse, R152, R76 ;  /* 0x00000098784c723c */ /* 0x040fe4000000184c */
[----:B------:R-:W-:Y:S03]  /*7b60*/  MUFU.EX2 R146, R146 ;  /* 0x0000009200927308 */ /* 0x000fe60000000800 */
[----:B------:R-:W-:Y:S01]  /*7b70*/  FFMA.FTZ R169, R35, UR4, -R169 ;  /* 0x0000000423a97c23 */ /* 0x000fe200080108a9 */
[C---:B------:R-:W-:Y:S06]  /*7b80*/  HMMA.16816.F32 R80, R120.reuse, R154, R80 ;  /* 0x0000009a7850723c */ /* 0x040fec0000001850 */
[----:B------:R-:W-:Y:S01]  /*7b90*/  MUFU.EX2 R144, R144 ;  /* 0x0000009000907308 */ /* 0x000fe20000000800 */
[----:B------:R-:W-:Y:S01]  /*7ba0*/  LOP3.LUT R28, R227, UR26, R222, 0x96, !PT ;  /* 0x0000001ae31c7c12 */ /* 0x000fe2000f8e96de */
[C---:B-----5:R-:W-:Y:S03]  /*7bb0*/  HMMA.16816.F32 R84, R120.reuse, R156, R84 ;  /* 0x0000009c7854723c */ /* 0x060fe60000001854 */
[--C-:B------:R-:W-:Y:S03]  /*7bc0*/  FFMA.FTZ R141, R29, UR4, -R168.reuse ;  /* 0x000000041d8d7c23 */ /* 0x100fe600080108a8 */
[C---:B------:R-:W-:Y:S02]  /*7bd0*/  HMMA.16816.F32 R88, R120.reuse, R158, R88 ;  /* 0x0000009e7858723c */ /* 0x040fe40000001858 */
[----:B------:R-:W-:Y:S03]  /*7be0*/  MUFU.EX2 R169, R169 ;  /* 0x000000a900a97308 */ /* 0x000fe60000000800 */
[----:B------:R-:W-:Y:S01]  /*7bf0*/  IMAD.WIDE.U32 R28, R28, -0x2daee0ad, RZ ;  /* 0xd2511f531c1c7825 */ /* 0x000fe200078e00ff */
[C---:B-1----:R-:W-:Y:S06]  /*7c00*/  HMMA.16816.F32 R92, R120.reuse, R20, R92 ;  /* 0x00000014785c723c */ /* 0x042fec000000185c */
[----:B------:R-:W-:Y:S01]  /*7c10*/  MUFU.EX2 R141, R141 ;  /* 0x0000008d008d7308 */ /* 0x000fe20000000800 */
[----:B------:R-:W-:Y:S01]  /*7c20*/  FFMA.FTZ R168, R33, UR4, -R168 ;  /* 0x0000000421a87c23 */ /* 0x000fe200080108a8 */
[C---:B------:R-:W-:Y:S01]  /*7c30*/  HMMA.16816.F32 R96, R120.reuse, R22, R96 ;  /* 0x000000167860723c */ /* 0x040fe20000001860 */
[----:B------:R-:W1:Y:S02]  /*7c40*/  LDSM.16.MT88.4 R20, [R192+0x11000] ;  /* 0x01100000c014783b */ /* 0x000e640000004200 */
[----:B------:R-:W-:Y:S03]  /*7c50*/  LOP3.LUT R224, R29, UR37, R224, 0x96, !PT ;  /* 0x000000251de07c12 */ /* 0x000fe6000f8e96e0 */
[C---:B---3--:R-:W-:Y:S02]  /*7c60*/  HMMA.16816.F32 R16, R120.reuse, R24, R16 ;  /* 0x000000187810723c */ /* 0x048fe40000001810 */
[----:B------:R-:W2:Y:S01]  /*7c70*/  MUFU.EX2 R145, R168 ;  /* 0x000000a800917308 */ /* 0x000ea20000000800 */
[----:B------:R-:W-:Y:S02]  /*7c80*/  LDSM.16.MT88.4 R32, [R193+0xd800] ;  /* 0x00d80000c120783b */ /* 0x000fe40000004200 */
[C---:B------:R-:W-:Y:S01]  /*7c90*/  LOP3.LUT R131, R28.reuse, 0xff, RZ, 0xc0, !PT ;  /* 0x000000ff1c837812 */ /* 0x040fe200078ec0ff */
[C---:B------:R-:W-:Y:S06]  /*7ca0*/  HMMA.16816.F32 R100, R120.reuse, R26, R100 ;  /* 0x0000001a7864723c */ /* 0x040fec0000001864 */
[----:B------:R-:W3:Y:S01]  /*7cb0*/  MUFU.EX2 R143, R143 ;  /* 0x0000008f008f7308 */ /* 0x000ee20000000800 */
[----:B------:R-:W-:Y:S01]  /*7cc0*/  LOP3.LUT R25, R28, 0xffff, RZ, 0xc0, !PT ;  /* 0x0000ffff1c197812 */ /* 0x000fe200078ec0ff */
[C---:B------:R-:W-:Y:S03]  /*7cd0*/  HMMA.16816.F32 R104, R120.reuse, R116, R104 ;  /* 0x000000747868723c */ /* 0x040fe60000001868 */
[--C-:B------:R-:W-:Y:S03]  /*7ce0*/  SHF.R.U32.HI R24, RZ, 0x10, R28.reuse ;  /* 0x00000010ff187819 */ /* 0x100fe6000001161c */
[C---:B------:R-:W-:Y:S05]  /*7cf0*/  HMMA.16816.F32 R12, R120.reuse, R118, R12 ;  /* 0x00000076780c723c */ /* 0x040fea000000180c */
[----:B------:R-:W-:Y:S02]  /*7d00*/  SHF.R.U32.HI R27, RZ, 0x18, R28 ;  /* 0x00000018ff1b7819 */ /* 0x000fe4000001161c */
[----:B------:R-:W4:Y:S01]  /*7d10*/  LDSM.16.MT88.4 R28, [R194+0xd800] ;  /* 0x00d80000c21c783b */ /* 0x000f220000004200 */
[----:B------:R-:W-:Y:S03]  /*7d20*/  SHF.R.U32.HI R116, RZ, 0x8, R25 ;  /* 0x00000008ff747819 */ /* 0x000fe60000011619 */
[C---:B------:R-:W-:Y:S02]  /*7d30*/  LOP3.LUT R26, R224.reuse, 0xffff, RZ, 0xc0, !PT ;  /* 0x0000ffffe01a7812 */ /* 0x040fe400078ec0ff */
[----:B------:R-:W-:Y:S02]  /*7d40*/  SHF.R.U32.HI R25, RZ, 0x10, R224 ;  /* 0x00000010ff197819 */ /* 0x000fe400000116e0 */
[----:B------:R-:W-:Y:S01]  /*7d50*/  LOP3.LUT R129, R224, 0xff, RZ, 0xc0, !PT ;  /* 0x000000ffe0817812 */ /* 0x000fe200078ec0ff */
[C---:B-1----:R-:W-:Y:S03]  /*7d60*/  HMMA.16816.F32 R108, R120.reuse, R20, R108 ;  /* 0x00000014786c723c */ /* 0x042fe6000000186c */
[----:B------:R-:W-:Y:S02]  /*7d70*/  SHF.R.U32.HI R26, RZ, 0x8, R26 ;  /* 0x00000008ff1a7819 */ /* 0x000fe4000001161a */
[----:B------:R-:W-:Y:S01]  /*7d80*/  LOP3.LUT R24, R24, 0xff, RZ, 0xc0, !PT ;  /* 0x000000ff18187812 */ /* 0x000fe200078ec0ff */
[----:B------:R-:W-:Y:S05]  /*7d90*/  HMMA.16816.F32 R112, R120, R22, R112 ;  /* 0x000000167870723c */ /* 0x000fea0000001870 */
[----:B------:R-:W-:Y:S02]  /*7da0*/  SHF.R.U32.HI R224, RZ, 0x18, R224 ;  /* 0x00000018ffe07819 */ /* 0x000fe400000116e0 */
[----:B------:R-:W-:Y:S04]  /*7db0*/  LOP3.LUT R25, R25, 0xff, RZ, 0xc0, !PT ;  /* 0x000000ff19197812 */ /* 0x000fe800078ec0ff */
[----:B------:R-:W-:Y:S02]  /*7dc0*/  PRMT R131, R131, 0x5410, R116 ;  /* 0x0000541083837816 */ /* 0x000fe40000000074 */
[----:B------:R-:W-:Y:S01]  /*7dd0*/  PRMT R27, R24, 0x5410, R27 ;  /* 0x00005410181b7816 */ /* 0x000fe2000000001b */
[----:B------:R-:W1:Y:S01]  /*7de0*/  LDSM.16.MT88.4 R116, [R192+0xd800] ;  /* 0x00d80000c074783b */ /* 0x000e620000004200 */
        /* <DEDUP_REMOVED lines=8> */
[----:B------:R-:W-:Y:S01]  /*7e70*/  F2FP.F16.F32.PACK_AB R129, R141, R140 ;  /* 0x0000008c8d81723e */ /* 0x000fe200000000ff */
[----:B------:R-:W-:Y:S01]  /*7e80*/  FADD.FTZ R140, R140, R133 ;  /* 0x000000858c8c7221 */ /* 0x000fe20000010000 */
[----:B---3--:R-:W-:Y:S01]  /*7e90*/  F2FP.F16.F32.PACK_AB R128, R143, R142 ;  /* 0x0000008e8f80723e */ /* 0x008fe200000000ff */
[----:B------:R-:W-:Y:S01]  /*7ea0*/  FADD.FTZ R142, R142, R179 ;  /* 0x000000b38e8e7221 */ /* 0x000fe20000010000 */
[----:B------:R-:W-:Y:S01]  /*7eb0*/  LOP3.LUT R26, R26, R21, RZ, 0xc0, !PT ;  /* 0x000000151a1a7212 */ /* 0x000fe200078ec0ff */
[----:B------:R-:W-:Y:S01]  /*7ec0*/  FADD.FTZ R141, R141, R140 ;  /* 0x0000008c8d8d7221 */ /* 0x000fe20000010000 */
[----:B------:R-:W-:Y:S01]  /*7ed0*/  LOP3.LUT R27, R27, R20, RZ, 0xc0, !PT ;  /* 0x000000141b1b7212 */ /* 0x000fe200078ec0ff */
[----:B------:R-:W-:Y:S01]  /*7ee0*/  FADD.FTZ R143, R143, R142 ;  /* 0x0000008e8f8f7221 */ /* 0x000fe20000010000 */
[----:B------:R-:W-:Y:S01]  /*7ef0*/  LOP3.LUT R24, R24, R129, RZ, 0xc0, !PT ;  /* 0x0000008118187212 */ /* 0x000fe200078ec0ff */
[----:B------:R-:W2:Y:S01]  /*7f00*/  LDSM.16.MT88.4 R20, [R194+0xf800] ;  /* 0x00f80000c214783b */ /* 0x000ea20000004200 */
[----:B------:R-:W-:Y:S01]  /*7f10*/  LOP3.LUT R25, R25, R128, RZ, 0xc0, !PT ;  /* 0x0000008019197212 */ /* 0x000fe200078ec0ff */
[----:B------:R-:W-:Y:S01]  /*7f20*/  FADD.FTZ R144, R144, R141 ;  /* 0x0000008d90907221 */ /* 0x000fe20000010000 */
[----:B------:R-:W-:Y:S01]  /*7f30*/  MOV R133, R132 ;  /* 0x0000008400857202 */ /* 0x000fe20000000f00 */
[----:B------:R-:W-:Y:S02]  /*7f40*/  FADD.FTZ R146, R146, R143 ;  /* 0x0000008f92927221 */ /* 0x000fe40000010000 */
[----:B------:R-:W-:Y:S02]  /*7f50*/  FADD.FTZ R217, R145, R144 ;  /* 0x0000009091d97221 */ /* 0x000fe40000010000 */
[C---:B------:R-:W-:Y:S01]  /*7f60*/  HMMA.16816.F32 R128, R24.reuse, R124, R4 ;  /* 0x0000007c1880723c */ /* 0x040fe20000001804 */
[----:B------:R-:W3:Y:S04]  /*7f70*/  LDSM.16.MT88.4 R4, [R193+0xf800] ;  /* 0x00f80000c104783b */ /* 0x000ee80000004200 */
[----:B------:R-:W-:Y:S01]  /*7f80*/  FADD.FTZ R215, R169, R146 ;  /* 0x00000092a9d77221 */ /* 0x000fe20000010000 */
[C---:B------:R-:W-:Y:S03]  /*7f90*/  HMMA.16816.F32 R124, R24.reuse, R126, R8 ;  /* 0x0000007e187c723c */ /* 0x040fe60000001808 */
[----:B------:R-:W5:Y:S03]  /*7fa0*/  LDSM.16.MT88.4 R8, [R192+0xf800] ;  /* 0x00f80000c008783b */ /* 0x000f660000004200 */
[C---:B----4-:R-:W-:Y:S06]  /*7fb0*/  HMMA.16816.F32 R36, R24.reuse, R28, R36 ;  /* 0x0000001c1824723c */ /* 0x050fec0000001824 */
[C---:B------:R-:W-:Y:S01]  /*7fc0*/  HMMA.16816.F32 R40, R24.reuse, R30, R40 ;  /* 0x0000001e1828723c */ /* 0x040fe20000001828 */
[----:B------:R-:W4:Y:S05]  /*7fd0*/  LDSM.16.MT88.4 R28, [R196+0x11800] ;  /* 0x01180000c41c783b */ /* 0x000f2a0000004200 */
[C---:B------:R-:W-:Y:S06]  /*7fe0*/  HMMA.16816.F32 R44, R24.reuse, R32, R44 ;  /* 0x00000020182c723c */ /* 0x040fec000000182c */
[C---:B------:R-:W-:Y:S01]  /*7ff0*/  HMMA.16816.F32 R48, R24.reuse, R34, R48 ;  /* 0x000000221830723c */ /* 0x040fe20000001830 */
[----:B------:R-:W4:Y:S05]  /*8000*/  LDSM.16.MT88.4 R32, [R194+0x11800] ;  /* 0x01180000c220783b */ /* 0x000f2a0000004200 */
[C---:B-1----:R-:W-:Y:S06]  /*8010*/  HMMA.16816.F32 R52, R24.reuse, R116, R52 ;  /* 0x000000741834723c */ /* 0x042fec0000001834 */
[C---:B------:R-:W-:Y:S01]  /*8020*/  HMMA.16816.F32 R56, R24.reuse, R118, R56 ;  /* 0x000000761838723c */ /* 0x040fe20000001838 */
[----:B------:R-:W1:Y:S05]  /*8030*/  LDSM.16.MT88.4 R116, [R193+0x11800] ;  /* 0x01180000c174783b */ /* 0x000e6a0000004200 */
[C---:B------:R-:W-:Y:S06]  /*8040*/  HMMA.16816.F32 R60, R24.reuse, R136, R60 ;  /* 0x00000088183c723c */ /* 0x040fec000000183c */
[C---:B------:R-:W-:Y:S06]  /*8050*/  HMMA.16816.F32 R64, R24.reuse, R138, R64 ;  /* 0x0000008a1840723c */ /* 0x040fec0000001840 */
[C---:B--2---:R-:W-:Y:S06]  /*8060*/  HMMA.16816.F32 R68, R24.reuse, R20, R68 ;  /* 0x000000141844723c */ /* 0x044fec0000001844 */
[C---:B------:R-:W-:Y:S01]  /*8070*/  HMMA.16816.F32 R72, R24.reuse, R22, R72 ;  /* 0x000000161848723c */ /* 0x040fe20000001848 */
[----:B------:R-:W2:Y:S05]  /*8080*/  LDSM.16.MT88.4 R20, [R192+0x11800] ;  /* 0x01180000c014783b */ /* 0x000eaa0000004200 */
[C---:B---3--:R-:W-:Y:S06]  /*8090*/  HMMA.16816.F32 R76, R24.reuse, R4, R76 ;  /* 0x00000004184c723c */ /* 0x048fec000000184c */
[C---:B------:R-:W-:Y:S06]  /*80a0*/  HMMA.16816.F32 R80, R24.reuse, R6, R80 ;  /* 0x000000061850723c */ /* 0x040fec0000001850 */
[C---:B-----5:R-:W-:Y:S06]  /*80b0*/  HMMA.16816.F32 R84, R24.reuse, R8, R84 ;  /* 0x000000081854723c */ /* 0x060fec0000001854 */
[C---:B------:R-:W-:Y:S06]  /*80c0*/  HMMA.16816.F32 R88, R24.reuse, R10, R88 ;  /* 0x0000000a1858723c */ /* 0x040fec0000001858 */
[C---:B----4-:R-:W-:Y:S06]  /*80d0*/  HMMA.16816.F32 R92, R24.reuse, R28, R92 ;  /* 0x0000001c185c723c */ /* 0x050fec000000185c */
[C---:B------:R-:W-:Y:S06]  /*80e0*/  HMMA.16816.F32 R96, R24.reuse, R30, R96 ;  /* 0x0000001e1860723c */ /* 0x040fec0000001860 */
[C---:B------:R-:W-:Y:S06]  /*80f0*/  HMMA.16816.F32 R120, R24.reuse, R32, R16 ;  /* 0x000000201878723c */ /* 0x040fec0000001810 */
[C---:B------:R-:W-:Y:S06]  /*8100*/  HMMA.16816.F32 R100, R24.reuse, R34, R100 ;  /* 0x000000221864723c */ /* 0x040fec0000001864 */
[C---:B-1----:R-:W-:Y:S06]  /*8110*/  HMMA.16816.F32 R104, R24.reuse, R116, R104 ;  /* 0x000000741868723c */ /* 0x042fec0000001868 */
[C---:B------:R-:W-:Y:S06]  /*8120*/  HMMA.16816.F32 R116, R24.reuse, R118, R12 ;  /* 0x000000761874723c */ /* 0x040fec000000180c */
[C---:B--2---:R-:W-:Y:S06]  /*8130*/  HMMA.16816.F32 R108, R24.reuse, R20, R108 ;  /* 0x00000014186c723c */ /* 0x044fec000000186c */
[----:B------:R-:W-:Y:S01]  /*8140*/  HMMA.16816.F32 R112, R24, R22, R112 ;  /* 0x000000161870723c */ /* 0x000fe20000001870 */
[----:B------:R-:W-:Y:S11]  /*8150*/  @!UPT UIADD3 URZ, URZ, URZ, URZ ;  /* 0x0000003f3f3ff290 */ /* 0x000ff6000fffe03f */
[----:B------:R-:W-:Y:S01]  /*8160*/  @!UPT UIADD3 URZ, URZ, URZ, URZ ;  /* 0x0000003f3f3ff290 */ /* 0x000fe2000fffe03f */
[----:B------:R-:W-:Y:S11]  /*8170*/  @P0 BRA `(.L_x_733) ;  /* 0xffffffd000300947 */ /* 0x000ff6000383ffff */
.L_x_732:
        /* <DEDUP_REMOVED lines=13> */
[CC--:B------:R-:W-:Y:S02]  /*8250*/  LEA.HI R8, R0.reuse, R5.reuse, RZ, 0x2 ;  /* 0x0000000500087211 */ /* 0x0c0fe400078f10ff */
[----:B------:R-:W-:Y:S02]  /*8260*/  LEA.HI R0, R0, R5, RZ, 0x5 ;  /* 0x0000000500007211 */ /* 0x000fe400078f28ff */
        /* <DEDUP_REMOVED lines=9> */
[----:B------:R-:W-:Y:S01]  /*8300*/  IADD3 R8, -R8, R5, RZ ;  /* 0x0000000508087210 */ /* 0x000fe20007ffe1ff */
[----:B------:R-:W1:Y:S01]  /*8310*/  @P3 MUFU.RCP R9, R4 ;  /* 0x0000000400093308 */ /* 0x000e620000001000 */
[----:B------:R-:W-:Y:S02]  /*8320*/  IADD3 R6, R7, -R6, RZ ;  /* 0x8000000607067210 */ /* 0x000fe40007ffe0ff */
[----:B------:R-:W-:Y:S02]  /*8330*/  SHF.R.S32.HI R7, RZ, 0x5, R0 ;  /* 0x00000005ff077819 */ /* 0x000fe40000011400 */
[----:B------:R-:W-:Y:S02]  /*8340*/  R2P PR, R6, 0x6 ;  /* 0x0000000606007804 */ /* 0x000fe40000000000 */
[----:B------:R-:W-:Y:S01]  /*8350*/  LEA R8, R7, R8, 0x9 ;  /* 0x0000000807087211 */ /* 0x000fe200078e48ff */
[----:B------:R-:W2:Y:S01]  /*8360*/  @P0 MUFU.RCP R10, R2 ;  /* 0x00000002000a0308 */ /* 0x000ea20000001000 */
[----:B-1----:R-:W-:-:S04]  /*8370*/  FMUL.FTZ R9, R9, UR4 ;  /* 0x0000000409097c20 */ /* 0x002fc80008410000 */
        /* <DEDUP_REMOVED lines=57> */
[----:B-1----:R-:W-:Y:S01]  /*8710*/  ULEA UR4, UR4, UR5, 0x18 ;  /* 0x0000000504047291 */ /* 0x002fe2000f8ec03f */
[----:B------:R-:W-:Y:S01]  /*8720*/  LOP3.LUT R6, R6, 0x1, RZ, 0xc0, !PT ;  /* 0x0000000106067812 */ /* 0x000fe200078ec0ff */
[C---:B------:R-:W-:Y:S01]  /*8730*/  FMUL.FTZ R40, R9.reuse, R40 ;  /* 0x0000002809287220 */ /* 0x040fe20000410000 */
[----:B------:R-:W-:Y:S01]  /*8740*/  LOP3.LUT R10, R10, 0x1c0, RZ, 0xc0, !PT ;  /* 0x000001c00a0a7812 */ /* 0x000fe200078ec0ff */
[C---:B------:R-:W-:Y:S01]  /*8750*/  FMUL.FTZ R41, R9.reuse, R41 ;  /* 0x0000002909297220 */ /* 0x040fe20000410000 */
[----:B------:R-:W-:Y:S01]  /*8760*/  ISETP.NE.U32.AND P4, PT, R6, 0x1, PT ;  /* 0x000000010600780c */ /* 0x000fe20003f85070 */
[C---:B------:R-:W-:Y:S01]  /*8770*/  FMUL.FTZ R44, R9.reuse, R44 ;  /* 0x0000002c092c7220 */ /* 0x040fe20000410000 */
[----:B------:R-:W-:Y:S01]  /*8780*/  LEA.HI R11, R10, R10, RZ, 0x1d ;  /* 0x0000000a0a0b7211 */ /* 0x000fe200078fe8ff */
[C---:B------:R-:W-:Y:S01]  /*8790*/  FMUL.FTZ R45, R9.reuse, R45 ;  /* 0x0000002d092d7220 */ /* 0x040fe20000410000 */
[----:B------:R-:W-:Y:S01]  /*87a0*/  MOV R6, 0x20 ;  /* 0x0000002000067802 */ /* 0x000fe20000000f00 */
[C---:B------:R-:W-:Y:S01]  /*87b0*/  FMUL.FTZ R48, R9.reuse, R48 ;  /* 0x0000003009307220 */ /* 0x040fe20000410000 */
[----:B------:R-:W-:Y:S01]  /*87c0*/  LEA R8, R8, R11, 0x1 ;  /* 0x0000000b08087211 */ /* 0x000fe200078e08ff */
[C---:B------:R-:W-:Y:S01]  /*87d0*/  FMUL.FTZ R49, R9.reuse, R49 ;  /* 0x0000003109317220 */ /* 0x040fe20000410000 */
[----:B------:R-:W-:Y:S01]  /*87e0*/  SEL R6, R6, 0xffffffe0, !P1 ;  /* 0xffffffe006067807 */ /* 0x000fe20004800000 */
        /* <DEDUP_REMOVED lines=101> */
[----:B------:R-:W-:Y:S01]  /*8e40*/  FMUL.FTZ R9, R9, R113 ;  /* 0x0000007109097220 */ /* 0x000fe20000410000 */
[----:B------:R-:W-:Y:S01]  /*8e50*/  @UP0 UIMAD UR6, UR23, UR5, UR11 ;  /* 0x00000005170602a4 */ /* 0x000fe2000f8e020b */
        /* <DEDUP_REMOVED lines=26> */
[----:B------:R-:W2:Y:S03]  /*9000*/  S2R R6, SR_TID.X ;  /* 0x0000000000067919 */ /* 0x000ea60000002100 */
[----:B------:R1:W-:Y:S01]  /*9010*/  STS [R25+0x2000], R88 ;  /* 0x0020005819007388 */ /* 0x0003e20000000800 */
[----:B------:R-:W-:Y:S05]  /*9020*/  @P1 BRA `(.L_x_736) ;  /* 0x00000000001c1947 */ /* 0x000fea0003800000 */
[----:B------:R-:W3:Y:S01]  /*9030*/  S2UR UR7, SR_CTAID.Y ;  /* 0x00000000000779c3 */ /* 0x000ee20000002600 */
[----:B------:R-:W-:Y:S01]  /*9040*/  ULDC.64 UR4, c[0x0][0x290] ;  /* 0x0000a40000047ab9 */ /* 0x000fe20000000a00 */
[----:B---3--:R-:W-:Y:S02]  /*9050*/  USHF.R.S32.HI UR6, URZ, 0x1f, UR7 ;  /* 0x0000001f3f067899 */ /* 0x008fe40008011407 */
[----:B------:R-:W-:Y:S02]  /*9060*/  UIMAD.WIDE.U32 UR10, UR7, UR4, URZ ;  /* 0x00000004070a72a5 */ /* 0x000fe4000f8e003f */
[----:B------:R-:W-:-:S04]  /*9070*/  UIMAD UR6, UR6, UR4, URZ ;  /* 0x00000004060672a4 */ /* 0x000fc8000f8e023f */
[----:B------:R-:W-:-:S04]  /*9080*/  UIMAD UR6, UR7, UR5, UR6 ;  /* 0x00000005070672a4 */ /* 0x000fc8000f8e0206 */
[----:B------:R-:W-:-:S12]  /*9090*/  UIADD3 UR6, UR11, UR6, URZ ;  /* 0x000000060b067290 */ /* 0x000fd8000fffe03f */
.L_x_736:
[----:B------:R-:W-:Y:S01]  /*90a0*/  ULDC.U8 UR5, c[0x0][0x3d9] ;  /* 0x0000f64000057ab9 */ /* 0x000fe20000000000 */
[----:B------:R-:W-:Y:S01]  /*90b0*/  STS [R25+0x2400], R90 ;  /* 0x0024005a19007388 */ /* 0x000fe20000000800 */
[----:B------:R-:W-:Y:S01]  /*90c0*/  ISETP.NE.AND P2, PT, RZ, UR5, PT ;  /* 0x00000005ff007c0c */ /* 0x000fe2000bf45270 */
[----:B------:R-:W-:Y:S01]  /*90d0*/  ULDC.U8 UR8, c[0x0][0x3d8] ;  /* 0x0000f60000087ab9 */ /* 0x000fe20000000000 */
[----:B------:R-:W3:Y:S01]  /*90e0*/  @P3 MUFU.LG2 R4, R4 ;  /* 0x0000000400043308 */ /* 0x000ee20000000c00 */
[----:B------:R-:W-:Y:S01]  /*90f0*/  STS [R11+0x4000], R92 ;  /* 0x0040005c0b007388 */ /* 0x000fe20000000800 */
[----:B------:R-:W-:Y:S01]  /*9100*/  ISETP.NE.AND P4, PT, RZ, UR8, PT ;  /* 0x00000008ff007c0c */ /* 0x000fe2000bf85270 */
[----:B------:R-:W4:Y:S01]  /*9110*/  S2UR UR4, SR_CTAID.X ;  /* 0x00000000000479c3 */ /* 0x000f220000002500 */
[----:B------:R-:W-:Y:S01]  /*9120*/  LOP3.LUT R0, R0, 0xffffffe0, RZ, 0xc0, !PT ;  /* 0xffffffe000007812 */ /* 0x000fe200078ec0ff */
[----:B------:R1:W-:Y:S01]  /*9130*/  STS [R11+0x4400], R94 ;  /* 0x0044005e0b007388 */ /* 0x0003e20000000800 */
[----:B------:R-:W-:Y:S01]  /*9140*/  ISETP.EQ.AND P4, PT, RZ, UR5, P4 ;  /* 0x00000005ff007c0c */ /* 0x000fe2000a782270 */
[----:B------:R-:W2:Y:S02]  /*9150*/  S2R R10, SR_CTAID.Z ;  /* 0x00000000000a7919 */ /* 0x000ea40000002700 */
[----:B------:R-:W-:-:S02]  /*9160*/  IMAD.IADD R5, R5, 0x1, -R0 ;  /* 0x0000000105057824 */ /* 0x000fc400078e0a00 */
[----:B------:R-:W5:Y:S01]  /*9170*/  @P2 LDC.64 R8, c[0x0][0x2c0] ;  /* 0x0000b000ff082b82 */ /* 0x000f620000000a00 */
[----:B------:R-:W-:Y:S01]  /*9180*/  @P2 IMAD.MOV.U32 R0, RZ, RZ, 0x1 ;  /* 0x00000001ff002424 */ /* 0x000fe200078e00ff */
[----:B------:R-:W-:Y:S04]  /*9190*/  STS [R13+0x4000], R96 ;  /* 0x004000600d007388 */ /* 0x000fe80000000800 */
[----:B------:R2:W-:Y:S02]  /*91a0*/  STS [R13+0x4400], R98 ;  /* 0x004400620d007388 */ /* 0x0005e40000000800 */
[----:B------:R-:W3:Y:S01]  /*91b0*/  @P2 LDC R24, c[0x0][0x2c0] ;  /* 0x0000b000ff182b82 */ /* 0x000ee20000000800 */
[----:B------:R-:W-:Y:S01]  /*91c0*/  @!P4 PLOP3.LUT P1, PT, PT, PT, PT, 0x8, 0x0 ;  /* 0x000000000000c81c */ /* 0x000fe20003f2e170 */
[----:B------:R-:W-:Y:S01]  /*91d0*/  STS [R15+0x4000], R120 ;  /* 0x004000780f007388 */ /* 0x000fe20000000800 */
[----:B------:R-:W-:-:S03]  /*91e0*/  @!P4 CS2R R32, SRZ ;  /* 0x000000000020c805 */ /* 0x000fc6000001ff00 */
[----:B------:R-:W-:Y:S04]  /*91f0*/  STS [R15+0x4400], R122 ;  /* 0x0044007a0f007388 */ /* 0x000fe80000000800 */
[----:B------:R-:W-:Y:S01]  /*9200*/  STS [R17+0x4000], R100 ;  /* 0x0040006411007388 */ /* 0x000fe20000000800 */
[----:B-1----:R-:W1:Y:S01]  /*9210*/  S2R R11, SR_CTAID.Y ;  /* 0x00000000000b7919 */ /* 0x002e620000002600 */
[----:B-----5:R-:W-:Y:S02]  /*9220*/  @P2 IMAD R9, R9, R8, RZ ;  /* 0x0000000809092224 */ /* 0x020fe400078e02ff */
[----:B------:R-:W-:Y:S04]  /*9230*/  STS [R17+0x4400], R102 ;  /* 0x0044006611007388 */ /* 0x000fe80000000800 */
[----:B------:R-:W-:Y:S01]  /*9240*/  STS [R19+0x4000], R104 ;  /* 0x0040006813007388 */ /* 0x000fe20000000800 */
[----:B--2---:R-:W-:-:S03]  /*9250*/  SHF.R.S32.HI R13, RZ, 0x1f, R6 ;  /* 0x0000001fff0d7819 */ /* 0x004fc60000011406 */
[----:B------:R-:W-:Y:S01]  /*9260*/  STS [R19+0x4400], R106 ;  /* 0x0044006a13007388 */ /* 0x000fe20000000800 */
[----:B------:R-:W-:-:S03]  /*9270*/  LEA.HI R30, R13, R6, RZ, 0x3 ;  /* 0x000000060d1e7211 */ /* 0x000fc600078f18ff */
[----:B------:R-:W-:Y:S04]  /*9280*/  STS [R21+0x4000], R116 ;  /* 0x0040007415007388 */ /* 0x000fe80000000800 */
[----:B------:R-:W-:Y:S04]  /*9290*/  STS [R21+0x4400], R118 ;  /* 0x0044007615007388 */ /* 0x000fe80000000800 */
[----:B------:R-:W-:Y:S04]  /*92a0*/  STS [R23+0x4000], R108 ;  /* 0x0040006c17007388 */ /* 0x000fe80000000800 */
[----:B------:R-:W-:Y:S04]  /*92b0*/  STS [R23+0x4400], R110 ;  /* 0x0044006e17007388 */ /* 0x000fe80000000800 */
[----:B------:R-:W-:Y:S04]  /*92c0*/  STS [R25+0x4000], R112 ;  /* 0x0040007019007388 */ /* 0x000fe80000000800 */
[----:B------:R2:W-:Y:S02]  /*92d0*/  STS [R25+0x4400], R114 ;  /* 0x0044007219007388 */ /* 0x0005e40000000800 */
[----:B--2---:R-:W-:Y:S01]  /*92e0*/  LOP3.LUT R25, R30, 0xfffffff8, RZ, 0xc0, !PT ;  /* 0xfffffff81e197812 */ /* 0x004fe200078ec0ff */
[----:B-1-34-:R-:W-:Y:S06]  /*92f0*/  @!P4 BRA `(.L_x_737) ;  /* 0x000000000020c947 */ /* 0x01afec0003800000 */
[----:B------:R-:W1:Y:S01]  /*9300*/  S2UR UR5, SR_CTAID.Y ;  /* 0x00000000000579c3 */ /* 0x000e620000002600 */
[----:B------:R-:W-:Y:S01]  /*9310*/  ULDC UR7, c[0x0][0x2c4] ;  /* 0x0000b10000077ab9 */ /* 0x000fe20000000800 */
[----:B------:R-:W-:Y:S01]  /*9320*/  PLOP3.LUT P1, PT, PT, PT, PT, 0x80, 0x0 ;  /* 0x000000000000781c */ /* 0x000fe20003f2f070 */
[----:B-1----:R-:W-:-:S04]  /*9330*/  UIMAD UR5, UR5, UR7, URZ ;  /* 0x00000007050572a4 */ /* 0x002fc8000f8e023f */
[----:B------:R-:W-:-:S04]  /*9340*/  USEL UR23, UR5, UR23, !UP0 ;  /* 0x0000001705177287 */ /* 0x000fc8000c000000 */
[----:B------:R-:W-:Y:S02]  /*9350*/  USHF.R.S32.HI UR5, URZ, 0x1f, UR23 ;  /* 0x0000001f3f057899 */ /* 0x000fe40008011417 */
[----:B------:R-:W-:-:S04]  /*9360*/  IMAD.U32 R32, RZ, RZ, UR23 ;  /* 0x00000017ff207e24 */ /* 0x000fc8000f8e00ff */
[----:B------:R-:W-:Y:S02]  /*9370*/  MOV R33, UR5 ;  /* 0x0000000500217c02 */ /* 0x000fe40008000f00 */
.L_x_737:
[----:B------:R-:W-:Y:S05]  /*9380*/  @P2 BRA `(.L_x_738) ;  /* 0x0000000000182947 */ /* 0x000fea0003800000 */
[----:B------:R-:W1:Y:S01]  /*9390*/  LDC R9, c[0x0][0x2c4] ;  /* 0x0000b100ff097b82 */ /* 0x000e620000000800 */
[----:B------:R-:W-:Y:S02]  /*93a0*/  ISETP.NE.AND P2, PT, RZ, UR8, PT ;  /* 0x00000008ff007c0c */ /* 0x000fe4000bf45270 */
[----:B------:R-:W-:-:S05]  /*93b0*/  MOV R24, 0x1 ;  /* 0x0000000100187802 */ /* 0x000fca0000000f00 */
[----:B------:R-:W2:Y:S08]  /*93c0*/  LDC R0, c[0x0][0x270] ;  /* 0x00009c00ff007b82 */ /* 0x000eb00000000800 */
[----:B-1----:R-:W2:Y:S02]  /*93d0*/  @P2 LDC R9, c[0x0][0x2e4] ;  /* 0x0000b900ff092b82 */ /* 0x002ea40000000800 */
[----:B--2---:R-:W-:-:S07]  /*93e0*/  IMAD R0, R9, R0, RZ ;  /* 0x0000000009007224 */ /* 0x004fce00078e02ff */
.L_x_738:
[----:B------:R-:W-:Y:S01]  /*93f0*/  BAR.SYNC.DEFER_BLOCKING 0x0 ;  /* 0x0000000000007b1d */ /* 0x000fe20000010000 */
[----:B------:R-:W-:Y:S01]  /*9400*/  SHF.R.S32.HI R28, RZ, 0x1f, R7 ;  /* 0x0000001fff1c7819 */ /* 0x000fe20000011407 */
[----:B------:R-:W-:Y:S01]  /*9410*/  IMAD.IADD R6, R6, 0x1, -R25 ;  /* 0x0000000106067824 */ /* 0x000fe200078e0a19 */
[----:B------:R-:W-:Y:S01]  /*9420*/  SHF.R.S32.HI R26, RZ, 0x1f, R5 ;  /* 0x0000001fff1a7819 */ /* 0x000fe20000011405 */
[----:B------:R-:W-:Y:S01]  /*9430*/  IMAD R0, R11, R0, RZ ;  /* 0x000000000b007224 */ /* 0x000fe200078e02ff */
[----:B------:R-:W-:-:S03]  /*9440*/  LEA.HI R28, R28, R7, RZ, 0x2 ;  /* 0x000000071c1c7211 */ /* 0x000fc600078f10ff */
[----:B------:R-:W1:Y:S01]  /*9450*/  @P3 LDC R25, c[0x0][0x2e8] ;  /* 0x0000ba00ff193b82 */ /* 0x000e620000000800 */
[----:B------:R-:W-:Y:S01]  /*9460*/  SHF.R.S32.HI R30, RZ, 0x3, R30 ;  /* 0x00000003ff1e7819 */ /* 0x000fe2000001141e */
[----:B------:R-:W2:Y:S01]  /*9470*/  @P0 MUFU.LG2 R2, R2 ;  /* 0x0000000200020308 */ /* 0x000ea20000000c00 */
[----:B------:R-:W-:Y:S01]  /*9480*/  LEA.HI R26, R26, R5, RZ, 0x2 ;  /* 0x000000051a1a7211 */ /* 0x000fe200078f10ff */
[----:B------:R-:W-:Y:S01]  /*9490*/  @P3 FMUL.FTZ R27, R4, 0.69314718246459960938 ;  /* 0x3f317218041b3820 */ /* 0x000fe20000410000 */
[----:B------:R-:W-:Y:S01]  /*94a0*/  LOP3.LUT R28, R28, 0xffffffc, RZ, 0xc0, !PT ;  /* 0x0ffffffc1c1c7812 */ /* 0x000fe200078ec0ff */
[----:B------:R-:W-:Y:S01]  /*94b0*/  BSSY B0, `(.L_x_739) ;  /* 0x000002e000007945 */ /* 0x000fe20003800000 */
[----:B------:R-:W-:Y:S01]  /*94c0*/  LOP3.LUT P6, RZ, R5, 0x3, RZ, 0xc0, !PT ;  /* 0x0000000305ff7812 */ /* 0x000fe200078cc0ff */
[----:B------:R-:W3:Y:S01]  /*94d0*/  @P0 LDC R8, c[0x0][0x2e8] ;  /* 0x0000ba00ff080b82 */ /* 0x000ee20000000800 */
[----:B------:R-:W-:Y:S01]  /*94e0*/  VIADD R5, R30, 0x20 ;  /* 0x000000201e057836 */ /* 0x000fe20000000000 */
[----:B------:R-:W-:Y:S01]  /*94f0*/  SHF.R.S32.HI R11, RZ, 0x2, R26 ;  /* 0x00000002ff0b7819 */ /* 0x000fe2000001141a */
[----:B------:R-:W-:Y:S01]  /*9500*/  IMAD R26, R24, UR4, RZ ;  /* 0x00000004181a7c24 */ /* 0x000fe2000f8e02ff */
[----:B------:R-:W-:Y:S01]  /*9510*/  SEL R0, R0, RZ, !P1 ;  /* 0x000000ff00007207 */ /* 0x000fe20004800000 */
[----:B------:R-:W-:Y:S01]  /*9520*/  IMAD.IADD R28, R7, 0x1, -R28 ;  /* 0x00000001071c7824 */ /* 0x000fe200078e0a1c */
[----:B------:R-:W-:Y:S01]  /*9530*/  ISETP.GE.AND P1, PT, R5, UR22, PT ;  /* 0x0000001605007c0c */ /* 0x000fe2000bf26270 */
[----:B------:R-:W-:-:S02]  /*9540*/  VIADD R7, R30, 0x10 ;  /* 0x000000101e077836 */ /* 0x000fc40000000000 */
[----:B------:R-:W-:Y:S01]  /*9550*/  IMAD R5, R10, R9, R0 ;  /* 0x000000090a057224 */ /* 0x000fe200078e0200 */
[----:B------:R4:W4:Y:S01]  /*9560*/  LDS.128 R20, [R204+0x1800] ;  /* 0x00180000cc147984 */ /* 0x0009220000000c00 */
[----:B------:R-:W-:Y:S01]  /*9570*/  IMAD.SHL.U32 R26, R26, 0x40, RZ ;  /* 0x000000401a1a7824 */ /* 0x000fe200078e00ff */
[----:B------:R-:W-:Y:S01]  /*9580*/  ISETP.GE.AND P2, PT, R7, UR22, PT ;  /* 0x0000001607007c0c */ /* 0x000fe2000bf46270 */
[----:B--2---:R-:W-:Y:S01]  /*9590*/  @P0 FMUL.FTZ R2, R2, 0.69314718246459960938 ;  /* 0x3f31721802020820 */ /* 0x004fe20000410000 */
[----:B------:R2:W2:Y:S01]  /*95a0*/  LDS.128 R16, [R204+0x3800] ;  /* 0x00380000cc107984 */ /* 0x0004a20000000c00 */
[----:B------:R-:W-:Y:S01]  /*95b0*/  LEA R7, R28, R11, 0x4 ;  /* 0x0000000b1c077211 */ /* 0x000fe200078e20ff */
[----:B------:R-:W-:Y:S01]  /*95c0*/  IMAD.MOV.U32 R0, RZ, RZ, 0x7f800000 ;  /* 0x7f800000ff007424 */ /* 0x000fe200078e00ff */
[----:B------:R-:W-:Y:S01]  /*95d0*/  IADD3 R11, P5, P4, R26, R32, R5 ;  /* 0x000000201a0b7210 */ /* 0x000fe20007cbe005 */
[----:B------:R2:W2:Y:S01]  /*95e0*/  LDS.128 R12, [R204+0x5800] ;  /* 0x00580000cc0c7984 */ /* 0x0004a20000000c00 */
[----:B------:R-:W-:Y:S01]  /*95f0*/  SHF.R.S32.HI R29, RZ, 0x1f, R26 ;  /* 0x0000001fff1d7819 */ /* 0x000fe2000001141a */
[----:B-1----:R-:W-:Y:S01]  /*9600*/  @P3 FFMA.FTZ R0, R132, R25, R27 ;  /* 0x0000001984003223 */ /* 0x002fe2000001001b */
[----:B------:R-:W-:Y:S01]  /*9610*/  SHF.R.S32.HI R32, RZ, 0x1f, R5 ;  /* 0x0000001fff207819 */ /* 0x000fe20000011405 */
[----:B------:R-:W-:Y:S01]  /*9620*/  IMAD.SHL.U32 R6, R6, 0x8, RZ ;  /* 0x0000000806067824 */ /* 0x000fe200078e00ff */
[----:B------:R-:W-:Y:S01]  /*9630*/  MOV R9, 0x7f800000 ;  /* 0x7f80000000097802 */ /* 0x000fe20000000f00 */
[----:B---3--:R-:W-:Y:S01]  /*9640*/  @P0 FFMA.FTZ R9, R3, R8, R2 ;  /* 0x0000000803090223 */ /* 0x008fe20000010002 */
[----:B------:R-:W-:Y:S01]  /*9650*/  IADD3.X R32, R29, R33, R32, P5, P4 ;  /* 0x000000211d207210 */ /* 0x000fe20002fe8420 */
[----:B----4-:R-:W-:Y:S06]  /*9660*/  @P6 BRA `(.L_x_740) ;  /* 0x0000000000486947 */ /* 0x010fec0003800000 */
        /* <DEDUP_REMOVED lines=18> */
.L_x_740:
[----:B------:R-:W-:Y:S05]  /*9790*/  BSYNC B0 ;  /* 0x0000000000007941 */ /* 0x000fea0003800000 */
.L_x_739:
[----:B-1----:R-:W-:Y:S01]  /*97a0*/  SHF.R.S32.HI R4, RZ, 0x1f, R10 ;  /* 0x0000001fff047819 */ /* 0x002fe2000001140a */
[----:B------:R-:W-:Y:S01]  /*97b0*/  ULDC.64 UR4, c[0x0][0x2a0] ;  /* 0x0000a80000047ab9 */ /* 0x000fe20000000a00 */
[----:B------:R-:W-:Y:S01]  /*97c0*/  SHF.R.S32.HI R2, RZ, 0x1f, R6 ;  /* 0x0000001fff027819 */ /* 0x000fe20000011406 */
[----:B------:R-:W-:Y:S01]  /*97d0*/  VIADD R0, R30, 0x30 ;  /* 0x000000301e007836 */ /* 0x000fe20000000000 */
[----:B------:R-:W-:Y:S01]  /*97e0*/  IADD3 R28, P3, R6, UR10, RZ ;  /* 0x0000000a061c7c10 */ /* 0x000fe2000ff7e0ff */
[----:B------:R-:W-:Y:S01]  /*97f0*/  IMAD R5, R4, UR4, RZ ;  /* 0x0000000404057c24 */ /* 0x000fe2000f8e02ff */
[----:B------:R1:W3:Y:S01]  /*9800*/  LDS.128 R24, [R204] ;  /* 0x00000000cc187984 */ /* 0x0002e20000000c00 */
[----:B------:R-:W-:Y:S01]  /*9810*/  SHF.R.S32.HI R31, RZ, 0x1f, R30 ;  /* 0x0000001fff1f7819 */ /* 0x000fe2000001141e */
[----:B------:R-:W-:Y:S01]  /*9820*/  IMAD.U32 R3, RZ, RZ, UR24 ;  /* 0x00000018ff037e24 */ /* 0x000fe2000f8e00ff */
[----:B------:R-:W-:Y:S01]  /*9830*/  IADD3.X R29, R2, UR6, RZ, P3, !PT ;  /* 0x00000006021d7c10 */ /* 0x000fe20009ffe4ff */
[----:B------:R-:W-:Y:S01]  /*9840*/  BSSY B0, `(.L_x_741) ;  /* 0x0000016000007945 */ /* 0x000fe20003800000 */
[----:B------:R-:W-:Y:S01]  /*9850*/  ISETP.GE.AND P0, PT, R0, UR22, PT ;  /* 0x0000001600007c0c */ /* 0x000fe2000bf06270 */
[----:B------:R-:W-:Y:S01]  /*9860*/  IMAD R0, R10, UR5, R5 ;  /* 0x000000050a007c24 */ /* 0x000fe2000f8e0205 */
[----:B------:R-:W-:Y:S01]  /*9870*/  ISETP.GE.AND P3, PT, R30, UR22, PT ;  /* 0x000000161e007c0c */ /* 0x000fe2000bf66270 */
[----:B------:R-:W-:Y:S01]  /*9880*/  IMAD.WIDE.U32 R28, R10, UR4, R28 ;  /* 0x000000040a1c7c25 */ /* 0x000fe2000f8e001c */
[----:B------:R1:W4:Y:S03]  /*9890*/  LDS.128 R4, [R204+0x4000] ;  /* 0x00400000cc047984 */ /* 0x0003260000000c00 */
[----:B------:R-:W-:Y:S01]  /*98a0*/  IMAD.WIDE R30, R3, 0x40, R30 ;  /* 0x00000040031e7825 */ /* 0x000fe200078e021e */
[----:B------:R1:W1:Y:S03]  /*98b0*/  LDS.128 R8, [R204+0x2000] ;  /* 0x00200000cc087984 */ /* 0x0002660000000c00 */
[----:B------:R-:W-:-:S04]  /*98c0*/  IMAD.IADD R33, R29, 0x1, R0 ;  /* 0x000000011d217824 */ /* 0x000fc800078e0200 */
        /* <DEDUP_REMOVED lines=10> */
[----:B---3--:R3:W-:Y:S04]  /*9970*/  STG.E.128 desc[UR28][R2.64], R24 ;  /* 0x0000001802007986 */ /* 0x0087e8000c101d1c */
[----:B-1----:R3:W-:Y:S04]  /*9980*/  STG.E.128 desc[UR28][R2.64+0x80], R8 ;  /* 0x0000800802007986 */ /* 0x0027e8000c101d1c */
[----:B----4-:R3:W-:Y:S02]  /*9990*/  STG.E.128 desc[UR28][R2.64+0x100], R4 ;  /* 0x0001000402007986 */ /* 0x0107e4000c101d1c */
.L_x_742:
[----:B------:R-:W-:Y:S05]  /*99a0*/  BSYNC B0 ;  /* 0x0000000000007941 */ /* 0x000fea0003800000 */
.L_x_741:
[----:B---3--:R3:W2:Y:S01]  /*99b0*/  LDS.128 R24, [R204+0x800] ;  /* 0x00080000cc187984 */ /* 0x0086a20000000c00 */
[----:B------:R-:W-:Y:S03]  /*99c0*/  BSSY B0, `(.L_x_743) ;  /* 0x0000013000007945 */ /* 0x000fe60003800000 */
[----:B-1----:R3:W1:Y:S04]  /*99d0*/  LDS.128 R8, [R204+0x2800] ;  /* 0x00280000cc087984 */ /* 0x0026680000000c00 */
        /* <DEDUP_REMOVED lines=14> */
[----:B--2---:R2:W-:Y:S04]  /*9ac0*/  STG.E.128 desc[UR28][R2.64], R24 ;  /* 0x0000001802007986 */ /* 0x0045e8000c101d1c */
[----:B-1----:R2:W-:Y:S04]  /*9ad0*/  STG.E.128 desc[UR28][R2.64+0x80], R8 ;  /* 0x0000800802007986 */ /* 0x0025e8000c101d1c */
[----:B----4-:R2:W-:Y:S02]  /*9ae0*/  STG.E.128 desc[UR28][R2.64+0x100], R4 ;  /* 0x0001000402007986 */ /* 0x0105e4000c101d1c */
.L_x_744:
[----:B------:R-:W-:Y:S05]  /*9af0*/  BSYNC B0 ;  /* 0x0000000000007941 */ /* 0x000fea0003800000 */
.L_x_743:
[----:B-12---:R1:W2:Y:S01]  /*9b00*/  LDS.128 R8, [R204+0x1000] ;  /* 0x00100000cc087984 */ /* 0x0062a20000000c00 */
[----:B------:R-:W-:Y:S03]  /*9b10*/  BSSY B0, `(.L_x_745) ;  /* 0x0000013000007945 */ /* 0x000fe60003800000 */
[----:B----4-:R1:W4:Y:S04]  /*9b20*/  LDS.128 R4, [R204+0x3000] ;  /* 0x00300000cc047984 */ /* 0x0103280000000c00 */
        /* <DEDUP_REMOVED lines=15> */
[----:B----4-:R2:W-:Y:S04]  /*9c20*/  STG.E.128 desc[UR28][R2.64+0x80], R4 ;  /* 0x0000800402007986 */ /* 0x0105e8000c101d1c */
[----:B-1----:R2:W-:Y:S02]  /*9c30*/  STG.E.128 desc[UR28][R2.64+0x100], R24 ;  /* 0x0001001802007986 */ /* 0x0025e4000c101d1c */
.L_x_746:
[----:B------:R-:W-:Y:S05]  /*9c40*/  BSYNC B0 ;  /* 0x0000000000007941 */ /* 0x000fea0003800000 */
.L_x_745:
[----:B------:R-:W-:Y:S05]  /*9c50*/  @P0 EXIT ;  /* 0x000000000000094d */ /* 0x000fea0003800000 */
[----:B------:R-:W-:Y:S01]  /*9c60*/  IADD3 R0, P0, R30, 0x30, RZ ;  /* 0x000000301e007810 */ /* 0x000fe20007f1e0ff */
[----:B------:R-:W-:Y:S01]  /*9c70*/  ULDC.64 UR4, c[0x0][0x298] ;  /* 0x0000a60000047ab9 */ /* 0x000fe20000000a00 */
[----:B--2-4-:R-:W-:Y:S01]  /*9c80*/  MOV R5, R33 ;  /* 0x0000002100057202 */ /* 0x014fe20000000f00 */
        /* <DEDUP_REMOVED lines=13> */
.L_x_728:
[----:B------:R-:W-:Y:S01]  /*9d60*/  ULDC.U8 UR7, c[0x0][0x3d9] ;  /* 0x0000f64000077ab9 */ /* 0x000fe20000000000 */
[----:B------:R-:W-:Y:S01]  /*9d70*/  UISETP.NE.AND UP0, UPT, UR23, -0x1, UPT ;  /* 0xffffffff1700788c */ /* 0x000fe2000bf05270 */
[----:B------:R-:W-:Y:S01]  /*9d80*/  LEA.HI R8, R23, R80, RZ, 0x3 ;  /* 0x0000005017087211 */ /* 0x000fe200078f18ff */
[----:B------:R-:W-:Y:S01]  /*9d90*/  UISETP.NE.AND UP3, UPT, UR7, URZ, UPT ;  /* 0x0000003f0700728c */ /* 0x000fe2000bf65270 */
[----:B------:R-:W-:Y:S01]  /*9da0*/  LOP3.LUT P3, RZ, R80, 0x7, RZ, 0xc0, !PT ;  /* 0x0000000750ff7812 */ /* 0x000fe2000786c0ff */
[----:B------:R-:W-:Y:S01]  /*9db0*/  UIADD3 UR25, -UR22, UR25, URZ ;  /* 0x0000001916197290 */ /* 0x000fe2000fffe13f */
[----:B------:R-:W-:Y:S01]  /*9dc0*/  LOP3.LUT R3, R8, 0x1ffffff8, RZ, 0xc0, !PT ;  /* 0x1ffffff808037812 */ /* 0x000fe200078ec0ff */
[----:B------:R-:W-:Y:S01]  /*9dd0*/  IMAD.U32 R7, RZ, RZ, UR24 ;  /* 0x00000018ff077e24 */ /* 0x000fe2000f8e00ff */
[----:B------:R-:W-:Y:S01]  /*9de0*/  SHF.R.S32.HI R8, RZ, 0x3, R8 ;  /* 0x00000003ff087819 */ /* 0x000fe20000011408 */
[----:B------:R-:W-:Y:S02]  /*9df0*/  BSSY B0, `(.L_x_747) ;  /* 0x000004a000007945 */ /* 0x000fe40003800000 */
[----:B------:R-:W-:Y:S01]  /*9e00*/  IMAD.IADD R0, R80, 0x1, -R3 ;  /* 0x0000000150007824 */ /* 0x000fe200078e0a03 */
[----:B------:R-:W-:Y:S01]  /*9e10*/  @!UP0 USHF.R.S32.HI UR12, URZ, 0x1f, UR13 ;  /* 0x0000001f3f0c8899 */ /* 0x000fe2000801140d */
[----:B------:R-:W-:Y:S01]  /*9e20*/  ISETP.GE.AND P4, PT, R8, UR25, PT ;  /* 0x0000001908007c0c */ /* 0x000fe2000bf86270 */
[----:B------:R-:W-:Y:S01]  /*9e30*/  @UP3 ULDC.64 UR4, c[0x0][0x2c0] ;  /* 0x0000b00000043ab9 */ /* 0x000fe20000000a00 */
[----:B------:R-:W-:Y:S01]  /*9e40*/  @UP0 ULDC.64 UR10, c[0x0][0x298] ;  /* 0x0000a600000a0ab9 */ /* 0x000fe20000000a00 */
[----:B------:R-:W-:Y:S01]  /*9e50*/  @UP3 UIMAD UR8, UR5, UR4, URZ ;  /* 0x00000004050832a4 */ /* 0x000fe2000f8e023f */
[----:B------:R-:W-:Y:S01]  /*9e60*/  IMAD.SHL.U32 R0, R0, 0x8, RZ ;  /* 0x0000000800007824 */ /* 0x000fe200078e00ff */
[----:B------:R-:W-:Y:S01]  /*9e70*/  @UP0 UIMAD.WIDE.U32 UR14, UR23, UR10, URZ ;  /* 0x0000000a170e02a5 */ /* 0x000fe2000f8e003f */
[--C-:B------:R-:W-:Y:S01]  /*9e80*/  SHF.R.S32.HI R9, RZ, 0x1f, R8.reuse ;  /* 0x0000001fff097819 */ /* 0x100fe20000011408 */
[----:B------:R-:W-:Y:S01]  /*9e90*/  @!UP0 ULDC.64 UR4, c[0x0][0x290] ;  /* 0x0000a40000048ab9 */ /* 0x000fe20000000a00 */
[C---:B------:R-:W-:Y:S01]  /*9ea0*/  VIADD R5, R8.reuse, 0x10 ;  /* 0x0000001008057836 */ /* 0x040fe20000000000 */
[----:B------:R-:W-:Y:S01]  /*9eb0*/  @!UP0 UIMAD UR10, UR12, UR4, URZ ;  /* 0x000000040c0a82a4 */ /* 0x000fe2000f8e023f */
[C---:B------:R-:W-:Y:S01]  /*9ec0*/  VIADD R4, R8.reuse, 0x20 ;  /* 0x0000002008047836 */ /* 0x040fe20000000000 */
[----:B------:R-:W-:Y:S01]  /*9ed0*/  @!UP0 UIMAD.WIDE.U32 UR16, UR13, UR4, URZ ;  /* 0x000000040d1082a5 */ /* 0x000fe2000f8e003f */
[----:B------:R-:W-:Y:S01]  /*9ee0*/  ISETP.GE.OR P6, PT, R8, UR25, P3 ;  /* 0x0000001908007c0c */ /* 0x000fe20009fc6670 */
[----:B------:R-:W-:Y:S01]  /*9ef0*/  @UP0 UIMAD UR11, UR23, UR11, UR15 ;  /* 0x0000000b170b02a4 */ /* 0x000fe2000f8e020f */
[----:B------:R-:W-:Y:S01]  /*9f00*/  ISETP.GE.OR P5, PT, R5, UR25, P3 ;  /* 0x0000001905007c0c */ /* 0x000fe20009fa6670 */
[----:B------:R-:W-:Y:S01]  /*9f10*/  @!UP0 UIMAD UR15, UR13, UR5, UR10 ;  /* 0x000000050d0f82a4 */ /* 0x000fe2000f8e020a */
[----:B------:R-:W-:Y:S01]  /*9f20*/  ISETP.GE.AND P2, PT, R4, UR25, PT ;  /* 0x0000001904007c0c */ /* 0x000fe2000bf46270 */
[----:B------:R-:W-:Y:S01]  /*9f30*/  ULDC.U8 UR12, c[0x0][0x3d8] ;  /* 0x0000f600000c7ab9 */ /* 0x000fe20000000000 */
[----:B------:R-:W-:Y:S01]  /*9f40*/  @!UP0 UMOV UR14, UR16 ;  /* 0x00000010000e8c82 */ /* 0x000fe20008000000 */
[----:B------:R-:W-:Y:S01]  /*9f50*/  @!UP0 UIADD3 UR11, UR17, UR15, URZ ;  /* 0x0000000f110b8290 */ /* 0x000fe2000fffe03f */
[----:B------:R-:W-:Y:S01]  /*9f60*/  IADD3 R2, P0, R0, UR14, RZ ;  /* 0x0000000e00027c10 */ /* 0x000fe2000ff1e0ff */
[----:B------:R-:W-:Y:S01]  /*9f70*/  UISETP.NE.AND UP0, UPT, UR12, URZ, !UP3 ;  /* 0x0000003f0c00728c */ /* 0x000fe2000df05270 */
[----:B------:R-:W-:Y:S01]  /*9f80*/  IMAD.WIDE R6, R7, 0x40, R8 ;  /* 0x0000004007067825 */ /* 0x000fe200078e0208 */
[----:B------:R-:W-:-:S02]  /*9f90*/  UISETP.NE.AND UP2, UPT, UR12, URZ, UPT ;  /* 0x0000003f0c00728c */ /* 0x000fc4000bf45270 */
[----:B------:R-:W-:Y:S01]  /*9fa0*/  USHF.R.S32.HI UR10, URZ, 0x1f, UR9 ;  /* 0x0000001f3f0a7899 */ /* 0x000fe20008011409 */
[----:B------:R-:W-:Y:S01]  /*9fb0*/  LEA.HI.X.SX32 R3, R0, UR11, 0x1, P0 ;  /* 0x0000000b00037c11 */ /* 0x000fe200080f0eff */
[----:B------:R-:W-:Y:S01]  /*9fc0*/  UISETP.EQ.AND UP2, UPT, UR7, URZ, UP2 ;  /* 0x0000003f0700728c */ /* 0x000fe20009742270 */
[----:B------:R-:W-:Y:S01]  /*9fd0*/  VIADD R0, R8, 0x30 ;  /* 0x0000003008007836 */ /* 0x000fe20000000000 */
[----:B------:R-:W-:Y:S01]  /*9fe0*/  ULDC.64 UR4, c[0x0][0x2a0] ;  /* 0x0000a80000047ab9 */ /* 0x000fe20000000a00 */
[----:B------:R-:W-:Y:S01]  /*9ff0*/  @!UP3 ULDC UR7, c[0x0][0x2c4] ;  /* 0x0000b1000007bab9 */ /* 0x000fe20000000800 */
[----:B------:R-:W-:Y:S01]  /*a000*/  UISETP.NE.OR UP1, UPT, UR23, -0x1, !UP2 ;  /* 0xffffffff1700788c */ /* 0x000fe2000d725670 */
[----:B------:R-:W-:Y:S01]  /*a010*/  IMAD.U32 R10, RZ, RZ, UR4 ;  /* 0x00000004ff0a7e24 */ /* 0x000fe2000f8e00ff */
[----:B------:R-:W-:Y:S01]  /*a020*/  @UP0 ULDC UR7, c[0x0][0x2e4] ;  /* 0x0000b90000070ab9 */ /* 0x000fe20000000800 */
[----:B------:R-:W-:Y:S01]  /*a030*/  UIMAD UR10, UR10, UR4, URZ ;  /* 0x000000040a0a72a4 */ /* 0x000fe2000f8e023f */
[----:B------:R-:W-:Y:S01]  /*a040*/  ISETP.GE.AND P0, PT, R5, UR25, PT ;  /* 0x0000001905007c0c */ /* 0x000fe2000bf06270 */
[----:B------:R-:W-:Y:S01]  /*a050*/  @UP3 UMOV UR11, 0x1 ;  /* 0x00000001000b3882 */ /* 0x000fe20000000000 */
[----:B------:R-:W-:Y:S01]  /*a060*/  @!UP3 UIMAD UR11, UR7, UR6, URZ ;  /* 0x00000006070bb2a4 */ /* 0x000fe2000f8e023f */
[----:B------:R-:W-:Y:S01]  /*a070*/  IMAD.WIDE.U32 R10, R10, UR9, R2 ;  /* 0x000000090a0a7c25 */ /* 0x000fe2000f8e0002 */
[----:B------:R-:W-:Y:S01]  /*a080*/  UIMAD UR5, UR9, UR5, UR10 ;  /* 0x00000005090572a4 */ /* 0x000fe2000f8e020a */
[----:B------:R-:W-:Y:S01]  /*a090*/  ISETP.GE.AND P1, PT, R0, UR25, PT ;  /* 0x0000001900007c0c */ /* 0x000fe2000bf26270 */
[----:B------:R-:W-:Y:S01]  /*a0a0*/  UIMAD UR11, UR13, UR11, URZ ;  /* 0x0000000b0d0b72a4 */ /* 0x000fe2000f8e023f */
[----:B------:R-:W-:Y:S01]  /*a0b0*/  @UP2 ULDC UR10, c[0x0][0x2c4] ;  /* 0x0000b100000a2ab9 */ /* 0x000fe20000000800 */
[----:B------:R-:W-:Y:S01]  /*a0c0*/  @UP3 ULDC UR4, c[0x0][0x2c0] ;  /* 0x0000b00000043ab9 */ /* 0x000fe20000000800 */
[----:B------:R-:W-:Y:S01]  /*a0d0*/  @!UP1 UIMAD UR23, UR13, UR10, URZ ;  /* 0x0000000a0d1792a4 */ /* 0x000fe2000f8e023f */
[----:B------:R-:W-:Y:S01]  /*a0e0*/  VIADD R13, R11, UR5 ;  /* 0x000000050b0d7c36 */ /* 0x000fe20008000000 */
[----:B------:R-:W-:Y:S01]  /*a0f0*/  USEL UR11, UR11, URZ, !UP2 ;  /* 0x0000003f0b0b7287 */ /* 0x000fe2000d000000 */
[----:B------:R-:W-:Y:S01]  /*a100*/  @!UP3 UMOV UR8, UR7 ;  /* 0x000000070008bc82 */ /* 0x000fe20008000000 */
[----:B------:R-:W-:-:S02]  /*a110*/  @!UP3 UMOV UR4, 0x1 ;  /* 0x000000010004b882 */ /* 0x000fc40000000000 */
[----:B------:R-:W-:Y:S02]  /*a120*/  UIMAD UR9, UR9, UR8, UR11 ;  /* 0x00000008090972a4 */ /* 0x000fe4000f8e020b */
[----:B------:R-:W-:Y:S01]  /*a130*/  UIMAD UR22, UR22, UR4, URZ ;  /* 0x00000004161672a4 */ /* 0x000fe2000f8e023f */
[----:B------:R-:W-:Y:S01]  /*a140*/  @!UP2 UMOV UR14, URZ ;  /* 0x0000003f000eac82 */ /* 0x000fe20008000000 */
[----:B------:R-:W-:Y:S01]  /*a150*/  @UP2 UMOV UR14, UR23 ;  /* 0x00000017000e2c82 */ /* 0x000fe20008000000 */
[----:B------:R-:W-:Y:S01]  /*a160*/  @!UP2 UMOV UR15, URZ ;  /* 0x0000003f000fac82 */ /* 0x000fe20008000000 */
[----:B------:R-:W-:Y:S02]  /*a170*/  USHF.R.S32.HI UR6, URZ, 0x1f, UR9 ;  /* 0x0000001f3f067899 */ /* 0x000fe40008011409 */
[----:B------:R-:W-:Y:S02]  /*a180*/  @UP2 USHF.R.S32.HI UR15, URZ, 0x1f, UR23 ;  /* 0x0000001f3f0f2899 */ /* 0x000fe40008011417 */
[----:B------:R-:W-:-:S02]  /*a190*/  USHF.R.S32.HI UR8, URZ, 0x1f, UR22 ;  /* 0x0000001f3f087899 */ /* 0x000fc40008011416 */
        /* <DEDUP_REMOVED lines=15> */
.L_x_748:
[----:B------:R-:W-:Y:S05]  /*a290*/  BSYNC B0 ;  /* 0x0000000000007941 */ /* 0x000fea0003800000 */
.L_x_747:
        /* <DEDUP_REMOVED lines=19> */
.L_x_750:
[----:B------:R-:W-:Y:S05]  /*a3d0*/  BSYNC B0 ;  /* 0x0000000000007941 */ /* 0x000fea0003800000 */
.L_x_749:
        /* <DEDUP_REMOVED lines=17> */
.L_x_752:
[----:B------:R-:W-:Y:S05]  /*a4f0*/  BSYNC B0 ;  /* 0x0000000000007941 */ /* 0x000fea0003800000 */
.L_x_751:
[----:B------:R-:W-:Y:S04]  /*a500*/  BSSY B0, `(.L_x_753) ;  /* 0x0000011000007945 */ /* 0x000fe80003800000 */
[----:B------:R-:W-:Y:S05]  /*a510*/  @P1 BRA `(.L_x_754) ;  /* 0x00000000003c1947 */ /* 0x000fea0003800000 */
[----:B------:R-:W-:Y:S01]  /*a520*/  IADD3 R2, P0, R6, 0x30, RZ ;  /* 0x0000003006027810 */ /* 0x000fe20007f1e0ff */
[----:B------:R-:W-:Y:S01]  /*a530*/  ULDC.64 UR6, c[0x0][0x298] ;  /* 0x0000a60000067ab9 */ /* 0x000fe20000000a00 */
[----:B------:R-:W-:-:S03]  /*a540*/  IMAD.MOV.U32 R6, RZ, RZ, R10 ;  /* 0x000000ffff067224 */ /* 0x000fc600078e000a */
[----:B------:R-:W-:Y:S01]  /*a550*/  IMAD.X R3, RZ, RZ, R7, P0 ;  /* 0x000000ffff037224 */ /* 0x000fe200000e0607 */
[----:B------:R-:W-:-:S03]  /*a560*/  MOV R7, R13 ;  /* 0x0000000d00077202 */ /* 0x000fc60000000f00 */
[----:B------:R-:W-:Y:S02]  /*a570*/  IMAD R3, R3, UR6, RZ ;  /* 0x0000000603037c24 */ /* 0x000fe4000f8e02ff */
        /* <DEDUP_REMOVED lines=9> */
.L_x_754:
[----:B------:R-:W-:Y:S05]  /*a610*/  BSYNC B0 ;  /* 0x0000000000007941 */ /* 0x000fea0003800000 */
.L_x_753:
[----:B------:R-:W-:Y:S04]  /*a620*/  BSSY B0, `(.L_x_755) ;  /* 0x000000a000007945 */ /* 0x000fe80003800000 */
[----:B------:R-:W-:Y:S05]  /*a630*/  @P6 BRA `(.L_x_756) ;  /* 0x0000000000206947 */ /* 0x000fea0003800000 */
[----:B----4-:R-:W-:Y:S01]  /*a640*/  IMAD R2, R8, UR4, RZ ;  /* 0x0000000408027c24 */ /* 0x010fe2000f8e02ff */
[----:B------:R-:W-:-:S04]  /*a650*/  ULDC.64 UR6, c[0x0][0x2b0] ;  /* 0x0000ac0000067ab9 */ /* 0x000fc80000000a00 */
[----:B------:R-:W-:-:S04]  /*a660*/  IADD3 R3, P0, R2, UR9, RZ ;  /* 0x0000000902037c10 */ /* 0x000fc8000ff1e0ff */
[----:B------:R-:W-:Y:S02]  /*a670*/  LEA.HI.X.SX32 R2, R2, UR8, 0x1, P0 ;  /* 0x0000000802027c11 */ /* 0x000fe400080f0eff */
[----:B------:R-:W-:-:S04]  /*a680*/  LEA R6, P0, R3, UR6, 0x2 ;  /* 0x0000000603067c11 */ /* 0x000fc8000f8010ff */
[----:B------:R-:W-:Y:S01]  /*a690*/  LEA.HI.X R7, R3, UR7, R2, 0x2, P0 ;  /* 0x0000000703077c11 */ /* 0x000fe200080f1402 */
[----:B------:R-:W-:-:S05]  /*a6a0*/  IMAD.MOV.U32 R3, RZ, RZ, 0x7f800000 ;  /* 0x7f800000ff037424 */ /* 0x000fca00078e00ff */
[----:B------:R4:W-:Y:S03]  /*a6b0*/  STG.E desc[UR28][R6.64], R3 ;  /* 0x0000000306007986 */ /* 0x0009e6000c10191c */
.L_x_756:
[----:B------:R-:W-:Y:S05]  /*a6c0*/  BSYNC B0 ;  /* 0x0000000000007941 */ /* 0x000fea0003800000 */
.L_x_755:
        /* <DEDUP_REMOVED lines=10> */
.L_x_758:
[----:B------:R-:W-:Y:S05]  /*a770*/  BSYNC B0 ;  /* 0x0000000000007941 */ /* 0x000fea0003800000 */
.L_x_757:
        /* <DEDUP_REMOVED lines=10> */
.L_x_760:
[----:B------:R-:W-:Y:S05]  /*a820*/  BSYNC B0 ;  /* 0x0000000000007941 */ /* 0x000fea0003800000 */
.L_x_759:
[----:B------:R-:W-:Y:S05]  /*a830*/  @P3 EXIT ;  /* 0x000000000000394d */ /* 0x000fea0003800000 */
[----:B------:R-:W-:Y:S01]  /*a840*/  IMAD R0, R0, UR4, RZ ;  /* 0x0000000400007c24 */ /* 0x000fe2000f8e02ff */
[----:B------:R-:W-:Y:S01]  /*a850*/  ULDC.64 UR6, c[0x0][0x2b0] ;  /* 0x0000ac0000067ab9 */ /* 0x000fe20000000a00 */
[----:B----4-:R-:W-:-:S03]  /*a860*/  IMAD.MOV.U32 R5, RZ, RZ, 0x7f800000 ;  /* 0x7f800000ff057424 */ /* 0x010fc600078e00ff */
[----:B------:R-:W-:-:S04]  /*a870*/  IADD3 R3, P0, R0, UR9, RZ ;  /* 0x0000000900037c10 */ /* 0x000fc8000ff1e0ff */
[----:B------:R-:W-:Y:S02]  /*a880*/  LEA.HI.X.SX32 R0, R0, UR8, 0x1, P0 ;  /* 0x0000000800007c11 */ /* 0x000fe400080f0eff */
[----:B------:R-:W-:-:S04]  /*a890*/  LEA R2, P0, R3, UR6, 0x2 ;  /* 0x0000000603027c11 */ /* 0x000fc8000f8010ff */
[----:B------:R-:W-:-:S05]  /*a8a0*/  LEA.HI.X R3, R3, UR7, R0, 0x2, P0 ;  /* 0x0000000703037c11 */ /* 0x000fca00080f1400 */
[----:B------:R-:W-:Y:S01]  /*a8b0*/  STG.E desc[UR28][R2.64], R5 ;  /* 0x0000000502007986 */ /* 0x000fe2000c10191c */
[----:B------:R-:W-:Y:S05]  /*a8c0*/  EXIT ;  /* 0x000000000000794d */ /* 0x000fea0003800000 */
.L_x_761:
        /* <DEDUP_REMOVED lines=11> */
.L_x_1522:


//--------------------- .text._ZN5flash16flash_fwd_kernelI23Flash_fwd_kernel_traitsILi192ELi64ELi64ELi4ELb0ELb0EN7cutlass6half_tE19Flash_kernel_traitsILi192ELi64ELi64ELi4ES3_EELb0ELb0ELb0ELb0ELb0ELb1ELb1ELb0EEEvNS_16Flash_fwd_paramsE --------------------------
	.section	.text._ZN5flash16flash_fwd_kernelI23Flash_fwd_kernel_traitsILi192ELi64ELi64ELi4ELb0ELb0EN7cutlass6half_tE19Flash_kernel_traitsILi192ELi64ELi64ELi4ES3_EELb0ELb0ELb0ELb0ELb0ELb1ELb1ELb0EEEvNS_16Flash_fwd_paramsE,"ax",@progbits
	.align	128
        .global         _ZN5flash16flash_fwd_kernelI23Flash_fwd_kernel_traitsILi192ELi64ELi64ELi4ELb0ELb0EN7cutlass6half_tE19Flash_kernel_traitsILi192ELi64ELi64ELi4ES3_EELb0ELb0ELb0ELb0ELb0ELb1ELb1ELb0EEEvNS_16Flash_fwd_paramsE
        .type           _ZN5flash16flash_fwd_kernelI23Flash_fwd_kernel_traitsILi192ELi64ELi64ELi4ELb0ELb0EN7cutlass6half_tE19Flash_kernel_traitsILi192ELi64ELi64ELi4ES3_EELb0ELb0ELb0ELb0ELb0ELb1ELb1ELb0EEEvNS_16Flash_fwd_paramsE,@function
        .size           _ZN5flash16flash_fwd_kernelI23Flash_fwd_kernel_traitsILi192ELi64ELi64ELi4ELb0ELb0EN7cutlass6half_tE19Flash_kernel_traitsILi192ELi64ELi64ELi4ES3_EELb0ELb0ELb0ELb0ELb0ELb1ELb1ELb0EEEvNS_16Flash_fwd_paramsE,(.L_x_1523 - _ZN5flash16flash_fwd_kernelI23Flash_fwd_kernel_traitsILi192ELi64ELi64ELi4ELb0ELb0EN7cutlass6half_tE19Flash_kernel_traitsILi192ELi64ELi64ELi4ES3_EELb0ELb0ELb0ELb0ELb0ELb1ELb1ELb0EEEvNS_16Flash_fwd_paramsE)
        .other          _ZN5flash16flash_fwd_kernelI23Flash_fwd_kernel_traitsILi192ELi64ELi64ELi4ELb0ELb0EN7cutlass6half_tE19Flash_kernel_traitsILi192ELi64ELi64ELi4ES3_EELb0ELb0ELb0ELb0ELb0ELb1ELb1ELb0EEEvNS_16Flash_fwd_paramsE,@"STO_CUDA_ENTRY STV_DEFAULT"
_ZN5flash16flash_fwd_kernelI23Flash_fwd_kernel_traitsILi192ELi64ELi64ELi4ELb0ELb0EN7cutlass6half_tE19Flash_kernel_traitsILi192ELi64ELi64ELi4ES3_EELb0ELb0ELb0ELb0ELb0ELb1ELb1ELb0EEEvNS_16Flash_fwd_paramsE:
.text._ZN5flash16flash_fwd_kernelI23Flash_fwd_kernel_traitsILi192ELi64ELi64ELi4ELb0ELb0EN7cutlass6half_tE19Flash_kernel_traitsILi192ELi64ELi64ELi4ES3_EELb0ELb0ELb0ELb0ELb0ELb1ELb1ELb0EEEvNS_16Flash_fwd_paramsE:
        /* <DEDUP_REMOVED lines=39> */
.L_x_762:
[----:B------:R-:W1:Y:S02]  /*0270*/  LDC R0, c[0x0][0x2c8] ;  /* 0x0000b200ff007b82 */ /* 0x000e640000000800 */
.L_x_763:
        /* <DEDUP_REMOVED lines=24> */
[----:B------:R-:W-:-:S11]  /*0400*/  ULDC.64 UR4, c[0x0][0x258] ;  /* 0x0000960000047ab9 */ /* 0x000fd60000000a00 */
[----:B------:R-:W2:Y:S08]  /*0410*/  @!P1 LDC.64 R8, c[0x0][0x228] ;  /* 0x00008a00ff089b82 */ /* 0x000eb00000000a00 */
[----:B------:R-:W3:Y:S01]  /*0420*/  @P1 LDC.64 R4, c[0x0][0x240] ;  /* 0x00009000ff041b82 */ /* 0x000ee20000000a00 */
[----:B-1----:R-:W-:-:S04]  /*0430*/  IABS R6, R14 ;  /* 0x0000000e00067213 */ /* 0x002fc80000000000 */
[----:B------:R-:W1:Y:S01]  /*0440*/  I2F.RP R7, R6 ;  /* 0x0000000600077306 */ /* 0x000e620000209400 */
[----:B--2---:R-:W-:-:S07]  /*0450*/  @!P1 IMAD.WIDE.U32 R16, R3, R8, RZ ;  /* 0x0000000803109225 */ /* 0x004fce00078e00ff */
[----:B-1----:R-:W1:Y:S01]  /*0460*/  MUFU.RCP R10, R7 ;  /* 0x00000007000a7308 */ /* 0x002e620000001000 */
[----:B---3--:R-:W-:-:S04]  /*0470*/  @P1 IMAD.WIDE.U32 R24, R209, R4, RZ ;  /* 0x00000004d1181225 */ /* 0x008fc800078e00ff */
[----:B------:R-:W-:Y:S02]  /*0480*/  @P1 IMAD.MOV.U32 R4, RZ, RZ, R24 ;  /* 0x000000ffff041224 */ /* 0x000fe400078e0018 */
[----:B------:R-:W-:Y:S02]  /*0490*/  @!P1 IMAD.MOV.U32 R4, RZ, RZ, R16 ;  /* 0x000000ffff049224 */ /* 0x000fe400078e0010 */
[----:B-1----:R-:W-:Y:S01]  /*04a0*/  VIADD R10, R10, 0xffffffe ;  /* 0x0ffffffe0a0a7836 */ /* 0x002fe20000000000 */
[----:B------:R-:W-:-:S03]  /*04b0*/  SHF.R.S32.HI R7, RZ, 0x1f, R90 ;  /* 0x0000001fff077819 */ /* 0x000fc6000001145a */
[----:B------:R-:W1:Y:S02]  /*04c0*/  F2I.FTZ.U32.TRUNC.NTZ R11, R10 ;  /* 0x0000000a000b7305 */ /* 0x000e64000021f000 */
[----:B-1----:R-:W-:Y:S02]  /*04d0*/  IMAD.MOV R0, RZ, RZ, -R11 ;  /* 0x000000ffff007224 */ /* 0x002fe400078e0a0b */
[----:B------:R-:W-:Y:S02]  /*04e0*/  IMAD.MOV.U32 R10, RZ, RZ, RZ ;  /* 0x000000ffff0a7224 */ /* 0x000fe400078e00ff */
[----:B------:R-:W-:Y:S01]  /*04f0*/  IMAD R15, R0, R6, RZ ;  /* 0x00000006000f7224 */ /* 0x000fe200078e02ff */
[----:B------:R-:W-:-:S03]  /*0500*/  IABS R0, R27 ;  /* 0x0000001b00007213 */ /* 0x000fc60000000000 */
[----:B------:R-:W-:Y:S01]  /*0510*/  IMAD.HI.U32 R15, R11, R15, R10 ;  /* 0x0000000f0b0f7227 */ /* 0x000fe200078e000a */
[----:B------:R-:W-:-:S05]  /*0520*/  @!P1 SHF.R.S32.HI R11, RZ, 0x1f, R3 ;  /* 0x0000001fff0b9819 */ /* 0x000fca0000011403 */
[----:B------:R-:W-:Y:S01]  /*0530*/  IMAD.HI.U32 R214, R15, R0, RZ ;  /* 0x000000000fd67227 */ /* 0x000fe200078e00ff */
[----:B------:R-:W-:-:S03]  /*0540*/  LEA.HI R15, R7, R90, RZ, 0x3 ;  /* 0x0000005a070f7211 */ /* 0x000fc600078f18ff */
[----:B------:R-:W-:Y:S01]  /*0550*/  @!P1 IMAD R10, R11, R8, RZ ;  /* 0x000000080b0a9224 */ /* 0x000fe200078e02ff */
[----:B------:R-:W-:Y:S02]  /*0560*/  IADD3 R11, -R214, RZ, RZ ;  /* 0x000000ffd60b7210 */ /* 0x000fe40007ffe1ff */
[----:B------:R-:W-:Y:S01]  /*0570*/  SHF.R.S32.HI R18, RZ, 0x3, R15 ;  /* 0x00000003ff127819 */ /* 0x000fe2000001140f */
[----:B------:R-:W-:Y:S01]  /*0580*/  @!P1 IMAD R10, R3, R9, R10 ;  /* 0x00000009030a9224 */ /* 0x000fe200078e020a */
[----:B------:R-:W-:Y:S01]  /*0590*/  LOP3.LUT R15, R15, 0xfffffff8, RZ, 0xc0, !PT ;  /* 0xfffffff80f0f7812 */ /* 0x000fe200078ec0ff */
[----:B------:R-:W-:Y:S01]  /*05a0*/  IMAD R9, R6, R11, R0 ;  /* 0x0000000b06097224 */ /* 0x000fe200078e0200 */
[C---:B------:R-:W-:Y:S01]  /*05b0*/  ISETP.GE.AND P0, PT, R18.reuse, R208, PT ;  /* 0x000000d01200720c */ /* 0x040fe20003f06270 */
[----:B------:R-:W-:Y:S01]  /*05c0*/  IMAD.SHL.U32 R11, R18, 0x40, RZ ;  /* 0x00000040120b7824 */ /* 0x000fe200078e00ff */
[--C-:B------:R-:W-:Y:S01]  /*05d0*/  SHF.R.S32.HI R19, RZ, 0x1f, R18.reuse ;  /* 0x0000001fff137819 */ /* 0x100fe20000011412 */
[----:B------:R-:W-:Y:S01]  /*05e0*/  IMAD.IADD R0, R90, 0x1, -R15 ;  /* 0x000000015a007824 */ /* 0x000fe200078e0a0f */
[----:B------:R-:W-:Y:S01]  /*05f0*/  ISETP.GT.U32.AND P2, PT, R6, R9, PT ;  /* 0x000000090600720c */ /* 0x000fe20003f44070 */
[----:B------:R-:W-:Y:S01]  /*0600*/  VIADD R22, R18, 0x10 ;  /* 0x0000001012167836 */ /* 0x000fe20000000000 */
[----:B------:R-:W-:Y:S01]  /*0610*/  LOP3.LUT R11, R11, 0x1c0, RZ, 0xc0, !PT ;  /* 0x000001c00b0b7812 */ /* 0x000fe200078ec0ff */
[----:B------:R-:W-:Y:S01]  /*0620*/  IMAD.WIDE R30, R210, 0x40, R18 ;  /* 0x00000040d21e7825 */ /* 0x000fe200078e0212 */
[----:B------:R-:W-:-:S02]  /*0630*/  SHF.L.U32 R20, R0, 0x3, RZ ;  /* 0x0000000300147819 */ /* 0x000fc400000006ff */
[----:B------:R-:W-:Y:S01]  /*0640*/  SHF.R.U32.HI R12, RZ, 0x3, R11 ;  /* 0x00000003ff0c7819 */ /* 0x000fe2000001160b */
[----:B------:R-:W-:Y:S01]  /*0650*/  VIADD R16, R18, 0x20 ;  /* 0x0000002012107836 */ /* 0x000fe20000000000 */
[----:B------:R-:W-:Y:S01]  /*0660*/  LOP3.LUT R13, R11, 0x38, R20, 0xf8, !PT ;  /* 0x000000380b0d7812 */ /* 0x000fe200078ef814 */
[----:B------:R-:W-:Y:S01]  /*0670*/  @P1 IMAD R11, R209, R5, R25 ;  /* 0x00000005d10b1224 */ /* 0x000fe200078e0219 */
[----:B------:R-:W-:Y:S01]  /*0680*/  SHF.R.S32.HI R5, RZ, 0x1f, R27 ;  /* 0x0000001fff057819 */ /* 0x000fe2000001141b */
[----:B------:R-:W-:Y:S01]  /*0690*/  @!P1 IMAD.IADD R11, R17, 0x1, R10 ;  /* 0x00000001110b9824 */ /* 0x000fe200078e020a */
[----:B------:R-:W-:Y:S01]  /*06a0*/  IADD3 R10, P1, R20, R4, RZ ;  /* 0x00000004140a7210 */ /* 0x000fe20007f3e0ff */
[----:B------:R-:W-:Y:S01]  /*06b0*/  @!P2 VIADD R214, R214, 0x1 ;  /* 0x00000001d6d6a836 */ /* 0x000fe20000000000 */
[----:B------:R-:W-:Y:S01]  /*06c0*/  ISETP.GE.AND P3, PT, R22, R208, PT ;  /* 0x000000d01600720c */ /* 0x000fe20003f66270 */
[----:B------:R-:W-:Y:S01]  /*06d0*/  IMAD R8, R5, UR4, RZ ;  /* 0x0000000405087c24 */ /* 0x000fe2000f8e02ff */
[----:B------:R-:W-:Y:S01]  /*06e0*/  SHF.R.S32.HI R21, RZ, 0x1f, R20 ;  /* 0x0000001fff157819 */ /* 0x000fe20000011414 */
[----:B------:R-:W1:Y:S01]  /*06f0*/  @!P0 LDC.64 R4, c[0x0][0x240] ;  /* 0x00009000ff048b82 */ /* 0x000e620000000a00 */
[----:B------:R-:W-:Y:S01]  /*0700*/  @!P2 IADD3 R9, R9, -R6, RZ ;  /* 0x800000060909a210 */ /* 0x000fe20007ffe0ff */
[----:B------:R-:W-:Y:S01]  /*0710*/  IMAD R29, R27, UR5, R8 ;  /* 0x000000051b1d7c24 */ /* 0x000fe2000f8e0208 */
[----:B------:R-:W-:Y:S01]  /*0720*/  LOP3.LUT R12, R13, R12, RZ, 0x3c, !PT ;  /* 0x0000000c0d0c7212 */ /* 0x000fe200078e3cff */
[----:B------:R-:W-:Y:S01]  /*0730*/  IMAD.X R11, R21, 0x1, R11, P1 ;  /* 0x00000001150b7824 */ /* 0x000fe200008e060b */
[----:B------:R-:W-:Y:S01]  /*0740*/  ISETP.GE.U32.AND P4, PT, R9, R6, PT ;  /* 0x000000060900720c */ /* 0x000fe20003f86070 */
[----:B------:R-:W-:Y:S01]  /*0750*/  UMOV UR5, 0x400 ;  /* 0x0000040000057882 */ /* 0x000fe20000000000 */
[C---:B------:R-:W-:Y:S01]  /*0760*/  LOP3.LUT R6, R27.reuse, R14, RZ, 0x3c, !PT ;  /* 0x0000000e1b067212 */ /* 0x040fe200078e3cff */
[----:B------:R-:W-:Y:S01]  /*0770*/  IMAD.WIDE.U32 R26, R27, UR4, R10 ;  /* 0x000000041b1a7c25 */ /* 0x000fe2000f8e000a */
[----:B------:R-:W-:Y:S01]  /*0780*/  ISETP.NE.AND P2, PT, R14, RZ, PT ;  /* 0x000000ff0e00720c */ /* 0x000fe20003f45270 */
[----:B------:R-:W2:Y:S01]  /*0790*/  @!P0 LDC.64 R10, c[0x0][0x210] ;  /* 0x00008400ff0a8b82 */ /* 0x000ea20000000a00 */
[----:B------:R-:W-:Y:S01]  /*07a0*/  ISETP.GE.AND P1, PT, R6, RZ, PT ;  /* 0x000000ff0600720c */ /* 0x000fe20003f26270 */
[----:B------:R-:W-:Y:S01]  /*07b0*/  IMAD.IADD R29, R27, 0x1, R29 ;  /* 0x000000011b1d7824 */ /* 0x000fe200078e021d */
[----:B------:R-:W-:-:S02]  /*07c0*/  LEA.HI.SX32 R6, R2, 0xffffffff, 0x1a ;  /* 0xffffffff02067811 */ /* 0x000fc400078fd2ff */
[----:B------:R-:W-:Y:S02]  /*07d0*/  @!P0 MOV R28, R26 ;  /* 0x0000001a001c8202 */ /* 0x000fe40000000f00 */
[----:B------:R-:W-:Y:S01]  /*07e0*/  LEA.HI R15, R7, R90, RZ, 0x6 ;  /* 0x0000005a070f7211 */ /* 0x000fe200078f30ff */
[----:B------:R-:W3:Y:S01]  /*07f0*/  @!P3 LDC.64 R8, c[0x0][0x240] ;  /* 0x00009000ff08bb82 */ /* 0x000ee20000000a00 */
[----:B------:R-:W-:Y:S01]  /*0800*/  @P4 IADD3 R214, R214, 0x1, RZ ;  /* 0x00000001d6d64810 */ /* 0x000fe20007ffe0ff */
[----:B------:R-:W-:Y:S01]  /*0810*/  IMAD R13, R6, -0x40, R95 ;  /* 0xffffffc0060d7824 */ /* 0x000fe200078e025f */
[----:B------:R-:W-:Y:S01]  /*0820*/  ISETP.NE.AND P4, PT, R34, -0x1, PT ;  /* 0xffffffff2200780c */ /* 0x000fe20003f85270 */
[----:B------:R-:W-:Y:S02]  /*0830*/  IMAD.SHL.U32 R15, R15, 0x8, RZ ;  /* 0x000000080f0f7824 */ /* 0x000fe400078e00ff */
[-C--:B-1----:R-:W-:Y:S01]  /*0840*/  @!P0 IMAD R32, R31, R4.reuse, RZ ;  /* 0x000000041f208224 */ /* 0x082fe200078e02ff */
[----:B------:R-:W-:Y:S01]  /*0850*/  ISETP.GE.AND P6, PT, R18, R13, PT ;  /* 0x0000000d1200720c */ /* 0x000fe20003fc6270 */
[----:B------:R-:W-:Y:S01]  /*0860*/  @!P0 IMAD.WIDE.U32 R36, R30, R4, R28 ;  /* 0x000000041e248225 */ /* 0x000fe200078e001c */
[----:B------:R-:W1:Y:S01]  /*0870*/  S2UR UR4, SR_CgaCtaId ;  /* 0x00000000000479c3 */ /* 0x000e620000008800 */
[----:B------:R-:W-:-:S02]  /*0880*/  LOP3.LUT R12, R12, 0xfffffe00, R15, 0xf8, !PT ;  /* 0xfffffe000c0c7812 */ /* 0x000fc400078ef80f */
[C---:B------:R-:W-:Y:S01]  /*0890*/  @!P0 IMAD R32, R30.reuse, R5, R32 ;  /* 0x000000051e208224 */ /* 0x040fe200078e0220 */
[----:B------:R-:W-:Y:S01]  /*08a0*/  P2R R24, PR, RZ, 0x40 ;  /* 0x00000040ff187803 */ /* 0x000fe20000000000 */
[----:B------:R-:W-:Y:S01]  /*08b0*/  @!P1 IMAD.MOV R214, RZ, RZ, -R214 ;  /* 0x000000ffffd69224 */ /* 0x000fe200078e0ad6 */
[----:B------:R-:W-:Y:S01]  /*08c0*/  @!P3 IADD3 R38, P1, R30, 0x10, RZ ;  /* 0x000000101e26b810 */ /* 0x000fe20007f3e0ff */
[----:B------:R-:W-:Y:S01]  /*08d0*/  @!P0 IMAD.IADD R32, R37, 0x1, R32 ;  /* 0x0000000125208824 */ /* 0x000fe200078e0220 */
[----:B------:R-:W4:Y:S01]  /*08e0*/  @!P3 LDC.64 R4, c[0x0][0x210] ;  /* 0x00008400ff04bb82 */ /* 0x000f220000000a00 */
[----:B--2---:R-:W-:Y:S01]  /*08f0*/  @!P0 LEA R40, P5, R36, R10, 0x1 ;  /* 0x0000000a24288211 */ /* 0x004fe200078a08ff */
[----:B------:R-:W-:Y:S01]  /*0900*/  @P4 IMAD.IADD R33, R23, 0x1, R34 ;  /* 0x0000000117214824 */ /* 0x000fe200078e0222 */
[----:B------:R-:W-:Y:S01]  /*0910*/  @!P3 IADD3.X R17, RZ, R31, RZ, P1, !PT ;  /* 0x0000001fff11b210 */ /* 0x000fe20000ffe4ff */
[----:B------:R-:W2:Y:S01]  /*0920*/  @!P6 S2R R15, SR_CgaCtaId ;  /* 0x00000000000fe919 */ /* 0x000ea20000008800 */
[----:B------:R-:W-:Y:S01]  /*0930*/  @!P2 LOP3.LUT R214, RZ, R14, RZ, 0x33, !PT ;  /* 0x0000000effd6a212 */ /* 0x000fe200078e33ff */
[----:B------:R-:W-:Y:S01]  /*0940*/  VIADD R14, R18, 0x30 ;  /* 0x00000030120e7836 */ /* 0x000fe20000000000 */
[----:B------:R-:W-:Y:S01]  /*0950*/  @!P0 LEA.HI.X R41, R36, R11, R32, 0x1, P5 ;  /* 0x0000000b24298211 */ /* 0x000fe200028f0c20 */
[----:B---3--:R-:W-:Y:S01]  /*0960*/  @!P3 IMAD R10, R17, R8, RZ ;  /* 0x00000008110ab224 */ /* 0x008fe200078e02ff */
[-C--:B------:R-:W-:Y:S01]  /*0970*/  ISETP.GE.AND P2, PT, R16, R208.reuse, PT ;  /* 0x000000d01000720c */ /* 0x080fe20003f46270 */
[----:B------:R-:W3:Y:S01]  /*0980*/  @!P3 S2R R17, SR_CgaCtaId ;  /* 0x000000000011b919 */ /* 0x000ee20000008800 */
[----:B------:R-:W-:Y:S01]  /*0990*/  @!P3 MOV R11, R29 ;  /* 0x0000001d000bb202 */ /* 0x000fe20000000f00 */
[----:B------:R-:W-:Y:S01]  /*09a0*/  @!P3 IMAD R9, R38, R9, R10 ;  /* 0x000000092609b224 */ /* 0x000fe200078e020a */
[----:B------:R-:W-:Y:S01]  /*09b0*/  ISETP.GE.AND P1, PT, R14, R208, PT ;  /* 0x000000d00e00720c */ /* 0x000fe20003f26270 */
[----:B------:R-:W-:Y:S01]  /*09c0*/  @!P3 IMAD.MOV.U32 R10, RZ, RZ, R26 ;  /* 0x000000ffff0ab224 */ /* 0x000fe200078e001a */
[----:B------:R-:W5:Y:S01]  /*09d0*/  @P4 LDC.64 R134, c[0x0][0x250] ;  /* 0x00009400ff864b82 */ /* 0x000f620000000a00 */
[----:B-1----:R-:W-:Y:S01]  /*09e0*/  ULEA UR4, UR4, UR5, 0x18 ;  /* 0x0000000504047291 */ /* 0x002fe2000f8ec03f */
[----:B------:R-:W-:Y:S01]  /*09f0*/  ISETP.GE.AND P6, PT, R22, R13, PT ;  /* 0x0000000d1600720c */ /* 0x000fe20003fc6270 */
[----:B------:R-:W-:-:S04]  /*0a00*/  @!P3 IMAD.WIDE.U32 R38, R38, R8, R10 ;  /* 0x000000082626b225 */ /* 0x000fc800078e000a */
[----:B------:R-:W-:Y:S01]  /*0a10*/  @!P3 IMAD.IADD R8, R39, 0x1, R9 ;  /* 0x000000012708b824 */ /* 0x000fe200078e0209 */
[----:B------:R-:W1:Y:S01]  /*0a20*/  @P4 LDC.64 R88, c[0x0][0x248] ;  /* 0x00009200ff584b82 */ /* 0x000e620000000a00 */
[----:B----4-:R-:W-:Y:S01]  /*0a30*/  @!P3 LEA R36, P5, R38, R4, 0x1 ;  /* 0x000000042624b211 */ /* 0x010fe200078a08ff */
[----:B------:R-:W4:Y:S01]  /*0a40*/  @!P2 S2R R32, SR_CgaCtaId ;  /* 0x000000000020a919 */ /* 0x000f220000008800 */
[----:B------:R-:W-:Y:S01]  /*0a50*/  LEA R211, R12, UR4, 0x1 ;  /* 0x000000040cd37c11 */ /* 0x000fe2000f8e08ff */
[----:B------:R-:W-:Y:S01]  /*0a60*/  @P4 IMAD.IADD R34, R23, 0x1, R34 ;  /* 0x0000000117224824 */ /* 0x000fe200078e0222 */
[----:B------:R-:W-:Y:S01]  /*0a70*/  @!P3 LEA.HI.X R37, R38, R5, R8, 0x1, P5 ;  /* 0x000000052625b211 */ /* 0x000fe200028f0c08 */
[----:B------:R-:W4:Y:S01]  /*0a80*/  @!P1 S2R R25, SR_CgaCtaId ;  /* 0x0000000000199919 */ /* 0x000f220000008800 */
[----:B------:R-:W-:Y:S01]  /*0a90*/  ISETP.NE.AND P5, PT, R24, RZ, PT ;  /* 0x000000ff1800720c */ /* 0x000fe20003fa5270 */
[----:B------:R-:W4:Y:S01]  /*0aa0*/  @!P2 LDC.64 R10, c[0x0][0x240] ;  /* 0x00009000ff0aab82 */ /* 0x000f220000000a00 */
[----:B------:R-:W-:Y:S01]  /*0ab0*/  @!PT LDS RZ, [RZ] ;  /* 0x00000000fffff984 */ /* 0x000fe20000000800 */
[----:B------:R-:W-:Y:S01]  /*0ac0*/  @!PT LDS RZ, [RZ] ;  /* 0x00000000fffff984 */ /* 0x000fe20000000800 */
[----:B------:R-:W-:Y:S01]  /*0ad0*/  @!PT LDS RZ, [RZ] ;  /* 0x00000000fffff984 */ /* 0x000fe20000000800 */
[----:B------:R-:W-:Y:S04]  /*0ae0*/  @!P0 LDGSTS.E.BYPASS.LTC128B.128 [R211], desc[UR16][R40.64] ;  /* 0x0000000028d38fae */ /* 0x000fe8000b901d50 */
[----:B------:R-:W-:Y:S03]  /*0af0*/  @!P0 LDGSTS.E.BYPASS.LTC128B.128 [R211+0x2000], desc[UR16][R40.64+0x80] ;  /* 0x0200008028d38fae */ /* 0x000fe6000b901d50 */
[----:B------:R-:W4:Y:S01]  /*0b00*/  @!P2 LDC.64 R8, c[0x0][0x210] ;  /* 0x00008400ff08ab82 */ /* 0x000f220000000a00 */
[----:B-----5:R-:W-:Y:S01]  /*0b10*/  @P4 IMAD.WIDE.U32 R44, R33, R134, RZ ;  /* 0x00000086212c4225 */ /* 0x020fe200078e00ff */
[----:B------:R5:W-:Y:S01]  /*0b20*/  @!P0 LDGSTS.E.BYPASS.LTC128B.128 [R211+0x4000], desc[UR16][R40.64+0x100] ;  /* 0x0400010028d38fae */ /* 0x000be2000b901d50 */
[----:B------:R-:W-:-:S02]  /*0b30*/  @!P2 IADD3 R35, P0, R30, 0x20, RZ ;  /* 0x000000201e23a810 */ /* 0x000fc40007f1e0ff */
[----:B------:R-:W-:Y:S02]  /*0b40*/  @!P5 MOV R38, 0x400 ;  /* 0x000004000026d802 */ /* 0x000fe40000000f00 */
[----:B------:R-:W-:Y:S01]  /*0b50*/  @!P2 IADD3.X R39, RZ, R31, RZ, P0, !PT ;  /* 0x0000001fff27a210 */ /* 0x000fe200007fe4ff */
[----:B------:R-:W5:Y:S01]  /*0b60*/  @!P1 LDC.64 R4, c[0x0][0x240] ;  /* 0x00009000ff049b82 */ /* 0x000f620000000a00 */
[----:B------:R-:W-:Y:S01]  /*0b70*/  ISETP.GE.AND P0, PT, R22, R13, PT ;  /* 0x0000000d1600720c */ /* 0x000fe20003f06270 */
[----:B-1----:R-:W-:Y:S01]  /*0b80*/  @P4 IMAD.WIDE.U32 R46, R34, R88, RZ ;  /* 0x00000058222e4225 */ /* 0x002fe200078e00ff */
[----:B------:R-:W-:Y:S02]  /*0b90*/  @!P3 MOV R22, 0x400 ;  /* 0x000004000016b802 */ /* 0x000fe40000000f00 */
[----:B--2---:R-:W-:Y:S01]  /*0ba0*/  @!P5 LEA R15, R15, R38, 0x18 ;  /* 0x000000260f0fd211 */ /* 0x004fe200078ec0ff */
[----:B------:R-:W-:Y:S01]  /*0bb0*/  @P4 IMAD R38, R33, R135, RZ ;  /* 0x0000008721264224 */ /* 0x000fe200078e02ff */
[----:B---3--:R-:W-:Y:S01]  /*0bc0*/  @!P3 LEA R33, R17, R22, 0x18 ;  /* 0x000000161121b211 */ /* 0x008fe200078ec0ff */
[----:B----4-:R-:W-:Y:S01]  /*0bd0*/  @!P2 IMAD R42, R39, R10, RZ ;  /* 0x0000000a272aa224 */ /* 0x010fe200078e02ff */
[----:B------:R-:W-:Y:S01]  /*0be0*/  @P4 MOV R22, R44 ;  /* 0x0000002c00164202 */ /* 0x000fe20000000f00 */
[----:B------:R-:W-:-:S02]  /*0bf0*/  @P4 IMAD.IADD R17, R45, 0x1, R38 ;  /* 0x000000012d114824 */ /* 0x000fc400078e0226 */
[----:B------:R-:W-:Y:S02]  /*0c00*/  @!P2 IMAD.MOV.U32 R38, RZ, RZ, R26 ;  /* 0x000000ffff26a224 */ /* 0x000fe400078e001a */
[----:B------:R-:W-:Y:S02]  /*0c10*/  @!P2 IMAD.MOV.U32 R39, RZ, RZ, R29 ;  /* 0x000000ffff27a224 */ /* 0x000fe400078e001d */
[C---:B------:R-:W-:Y:S02]  /*0c20*/  @!P2 IMAD R42, R35.reuse, R11, R42 ;  /* 0x0000000b232aa224 */ /* 0x040fe400078e022a */
[----:B------:R-:W-:-:S04]  /*0c30*/  @!P2 IMAD.WIDE.U32 R38, R35, R10, R38 ;  /* 0x0000000a2326a225 */ /* 0x000fc800078e0026 */
[----:B-----5:R-:W-:Y:S02]  /*0c40*/  @P4 IMAD R40, R34, R89, RZ ;  /* 0x0000005922284224 */ /* 0x020fe400078e02ff */
[----:B------:R-:W-:-:S03]  /*0c50*/  @P4 IMAD.MOV.U32 R34, RZ, RZ, R46 ;  /* 0x000000ffff224224 */ /* 0x000fc600078e002e */
[----:B------:R-:W-:Y:S01]  /*0c60*/  @P4 IADD3 R40, R47, R40, RZ ;  /* 0x000000282f284210 */ /* 0x000fe20007ffe0ff */
        /* <DEDUP_REMOVED lines=13> */
.L_x_765:
[----:B------:R-:W-:Y:S02]  /*0d40*/  @!P2 IADD3 R42, R39, R42, RZ ;  /* 0x0000002a272aa210 */ /* 0x000fe40007ffe0ff */
[----:B------:R-:W-:Y:S01]  /*0d50*/  @!P2 LEA R44, P5, R38, R8, 0x1 ;  /* 0x00000008262ca211 */ /* 0x000fe200078a08ff */
[----:B------:R-:W-:-:S12]  /*0d60*/  @P4 BRA `(.L_x_766) ;  /* 0x0000000000304947 */ /* 0x000fd80003800000 */
        /* <DEDUP_REMOVED lines=12> */
.L_x_766:
[----:B------:R-:W-:Y:S01]  /*0e30*/  @!P2 LEA.HI.X R45, R38, R9, R42, 0x1, P5 ;  /* 0x00000009262da211 */ /* 0x000fe200028f0c2a */
[-C--:B------:R-:W-:Y:S01]  /*0e40*/  IMAD R8, R19, R88.reuse, RZ ;  /* 0x0000005813087224 */ /* 0x080fe200078e02ff */
[----:B------:R-:W-:Y:S01]  /*0e50*/  @!P2 MOV R9, 0x400 ;  /* 0x000004000009a802 */ /* 0x000fe20000000f00 */
[----:B------:R-:W-:Y:S01]  /*0e60*/  IMAD.WIDE.U32 R38, R18, R88, R20 ;  /* 0x0000005812267225 */ /* 0x000fe200078e0014 */
[----:B------:R-:W-:Y:S01]  /*0e70*/  @!P1 IADD3 R3, P4, R30, 0x30, RZ ;  /* 0x000000301e039810 */ /* 0x000fe20007f9e0ff */
[----:B------:R-:W-:Y:S01]  /*0e80*/  ULDC.64 UR6, c[0x0][0x260] ;  /* 0x0000980000067ab9 */ /* 0x000fe20000000a00 */
[----:B------:R-:W-:Y:S01]  /*0e90*/  @!P2 LEA R9, R32, R9, 0x18 ;  /* 0x000000092009a211 */ /* 0x000fe200078ec0ff */
[----:B------:R-:W-:Y:S01]  /*0ea0*/  IMAD R11, R18, R89, R8 ;  /* 0x00000059120b7224 */ /* 0x000fe200078e0208 */
[----:B------:R-:W-:Y:S01]  /*0eb0*/  @!P1 MOV R10, 0x400 ;  /* 0x00000400000a9802 */ /* 0x000fe20000000f00 */
[----:B------:R-:W-:Y:S01]  /*0ec0*/  @!P1 IMAD.X R31, RZ, RZ, R31, P4 ;  /* 0x000000ffff1f9224 */ /* 0x000fe200020e061f */
[----:B------:R-:W-:Y:S01]  /*0ed0*/  IADD3 R216, P4, R34, R38, RZ ;  /* 0x0000002622d87210 */ /* 0x000fe20007f9e0ff */
[----:B------:R-:W-:Y:S01]  /*0ee0*/  @!P2 IMAD R27, R12, 0x2, R9 ;  /* 0x000000020c1ba824 */ /* 0x000fe200078e0209 */
[----:B------:R-:W-:Y:S01]  /*0ef0*/  @!P1 LEA R25, R25, R10, 0x18 ;  /* 0x0000000a19199211 */ /* 0x000fe200078ec0ff */
[----:B------:R-:W1:Y:S01]  /*0f00*/  @!P1 LDC.64 R8, c[0x0][0x210] ;  /* 0x00008400ff089b82 */ /* 0x000e620000000a00 */
[----:B------:R-:W-:Y:S01]  /*0f10*/  IADD3.X R217, R40, R39, R11, P4, !PT ;  /* 0x0000002728d97210 */ /* 0x000fe200027fe40b */
[----:B------:R-:W-:Y:S01]  /*0f20*/  @!P3 IMAD R33, R12, 0x2, R33 ;  /* 0x000000020c21b824 */ /* 0x000fe200078e0221 */
[----:B------:R-:W-:Y:S01]  /*0f30*/  ISETP.NE.AND P4, PT, R24, RZ, PT ;  /* 0x000000ff1800720c */ /* 0x000fe20003f85270 */
[----:B------:R-:W-:Y:S01]  /*0f40*/  @!P1 IMAD.MOV.U32 R28, RZ, RZ, R26 ;  /* 0x000000ffff1c9224 */ /* 0x000fe200078e001a */
[----:B------:R-:W-:Y:S01]  /*0f50*/  ISETP.GE.AND P5, PT, R16, R13, PT ;  /* 0x0000000d1000720c */ /* 0x000fe20003fa6270 */
[-C--:B------:R-:W-:Y:S01]  /*0f60*/  @!P1 IMAD R26, R31, R4.reuse, RZ ;  /* 0x000000041f1a9224 */ /* 0x080fe200078e02ff */
[----:B------:R-:W-:Y:S01]  /*0f70*/  @!PT LDS RZ, [RZ] ;  /* 0x00000000fffff984 */ /* 0x000fe20000000800 */
[----:B------:R-:W-:Y:S01]  /*0f80*/  @!PT LDS RZ, [RZ] ;  /* 0x00000000fffff984 */ /* 0x000fe20000000800 */
[----:B------:R-:W-:Y:S01]  /*0f90*/  @!PT LDS RZ, [RZ] ;  /* 0x00000000fffff984 */ /* 0x000fe20000000800 */
[----:B------:R-:W-:Y:S01]  /*0fa0*/  @!P3 LDGSTS.E.BYPASS.LTC128B.128 [R33+0x800], desc[UR16][R36.64] ;  /* 0x008000002421bfae */ /* 0x000fe2000b901d50 */
[C---:B------:R-:W-:Y:S01]  /*0fb0*/  @!P1 IMAD.WIDE.U32 R28, R3.reuse, R4, R28 ;  /* 0x00000004031c9225 */ /* 0x040fe200078e001c */
[----:B------:R-:W-:Y:S01]  /*0fc0*/  SHF.R.S32.HI R23, RZ, 0x1f, R214 ;  /* 0x0000001fff177819 */ /* 0x000fe200000114d6 */
[----:B------:R-:W-:Y:S01]  /*0fd0*/  ULDC UR5, c[0x0][0x39c] ;  /* 0x0000e70000057ab9 */ /* 0x000fe20000000800 */
[----:B------:R-:W-:Y:S01]  /*0fe0*/  @!P3 LDGSTS.E.BYPASS.LTC128B.128 [R33+0x2800], desc[UR16][R36.64+0x80] ;  /* 0x028000802421bfae */ /* 0x000fe2000b901d50 */
[----:B------:R-:W-:Y:S01]  /*0ff0*/  @!P1 IMAD R26, R3, R5, R26 ;  /* 0x00000005031a9224 */ /* 0x000fe200078e021a */
[----:B------:R-:W-:Y:S01]  /*1000*/  SHF.L.U64.HI R3, R88, 0x6, R89 ;  /* 0x0000000658037819 */ /* 0x000fe20000010259 */
[----:B------:R-:W2:Y:S01]  /*1010*/  @!P6 LDC.64 R4, c[0x0][0x218] ;  /* 0x00008600ff04eb82 */ /* 0x000ea20000000a00 */
[----:B------:R3:W-:Y:S01]  /*1020*/  @!P3 LDGSTS.E.BYPASS.LTC128B.128 [R33+0x4800], desc[UR16][R36.64+0x100] ;  /* 0x048001002421bfae */ /* 0x0007e2000b901d50 */
[----:B------:R-:W-:Y:S01]  /*1030*/  IMAD R219, R23, UR6, RZ ;  /* 0x0000000617db7c24 */ /* 0x000fe2000f8e02ff */
[----:B------:R-:W-:Y:S01]  /*1040*/  SHF.R.S32.HI R24, RZ, 0x1f, R6 ;  /* 0x0000001fff187819 */ /* 0x000fe20000011406 */
[----:B------:R-:W-:Y:S01]  /*1050*/  @!P1 IMAD.IADD R26, R29, 0x1, R26 ;  /* 0x000000011d1a9824 */ /* 0x000fe200078e021a */
[----:B------:R-:W-:Y:S01]  /*1060*/  @!P2 LDGSTS.E.BYPASS.LTC128B.128 [R27+0x1000], desc[UR16][R44.64] ;  /* 0x010000002c1bafae */ /* 0x000fe2000b901d50 */
[----:B------:R-:W-:-:S02]  /*1070*/  IMAD R219, R214, UR7, R219 ;  /* 0x00000007d6db7c24 */ /* 0x000fc4000f8e02db */
[----:B------:R-:W4:Y:S01]  /*1080*/  @!P4 LDC.64 R10, c[0x0][0x218] ;  /* 0x00008600ff0acb82 */ /* 0x000f220000000a00 */
[----:B------:R-:W-:Y:S01]  /*1090*/  @!P2 LDGSTS.E.BYPASS.LTC128B.128 [R27+0x3000], desc[UR16][R44.64+0x80] ;  /* 0x030000802c1bafae */ /* 0x000fe2000b901d50 */
[----:B------:R-:W-:Y:S01]  /*10a0*/  IMAD.WIDE.U32 R216, R214, UR6, R216 ;  /* 0x00000006d6d87c25 */ /* 0x000fe2000f8e00d8 */
[----:B------:R-:W-:Y:S02]  /*10b0*/  ULDC.64 UR6, c[0x0][0x268] ;  /* 0x00009a0000067ab9 */ /* 0x000fe40000000a00 */
[----:B------:R5:W-:Y:S01]  /*10c0*/  @!P2 LDGSTS.E.BYPASS.LTC128B.128 [R27+0x5000], desc[UR16][R44.64+0x100] ;  /* 0x050001002c1bafae */ /* 0x000be2000b901d50 */
[----:B-1----:R-:W-:Y:S01]  /*10d0*/  @!P1 LEA R34, P2, R28, R8, 0x1 ;  /* 0x000000081c229211 */ /* 0x002fe200078408ff */
[----:B------:R-:W-:Y:S01]  /*10e0*/  IMAD.SHL.U32 R93, R88, 0x40, RZ ;  /* 0x00000040585d7824 */ /* 0x000fe200078e00ff */
[----:B------:R-:W1:Y:S02]  /*10f0*/  @!P6 S2R R8, SR_CgaCtaId ;  /* 0x000000000008e919 */ /* 0x000e640000008800 */
[----:B------:R-:W-:Y:S01]  /*1100*/  @!P1 LEA.HI.X R35, R28, R9, R26, 0x1, P2 ;  /* 0x000000091c239211 */ /* 0x000fe200010f0c1a */
[----:B------:R-:W-:Y:S01]  /*1110*/  IMAD.IADD R219, R217, 0x1, R219 ;  /* 0x00000001d9db7824 */ /* 0x000fe200078e02db */
[----:B------:R-:W1:Y:S01]  /*1120*/  @!P5 S2R R9, SR_CgaCtaId ;  /* 0x000000000009d919 */ /* 0x000e620000008800 */
[----:B------:R-:W-:-:S02]  /*1130*/  IMAD.MOV.U32 R218, RZ, RZ, R216 ;  /* 0x000000ffffda7224 */ /* 0x000fc400078e00d8 */
[----:B------:R-:W-:Y:S02]  /*1140*/  @!P1 IMAD R25, R12, 0x2, R25 ;  /* 0x000000020c199824 */ /* 0x000fe400078e0219 */
[-C--:B------:R-:W-:Y:S02]  /*1150*/  IMAD R19, R19, R134.reuse, RZ ;  /* 0x0000008613137224 */ /* 0x080fe400078e02ff */
[----:B---3--:R-:W-:Y:S01]  /*1160*/  IMAD.WIDE.U32 R32, R18, R134, R20 ;  /* 0x0000008612207225 */ /* 0x008fe200078e0014 */
[----:B------:R-:W-:Y:S03]  /*1170*/  @!P1 LDGSTS.E.BYPASS.LTC128B.128 [R25+0x1800], desc[UR16][R34.64] ;  /* 0x0180000022199fae */ /* 0x000fe6000b901d50 */
[----:B------:R-:W-:Y:S01]  /*1180*/  IMAD R20, R3, R6, RZ ;  /* 0x0000000603147224 */ /* 0x000fe200078e02ff */
[----:B------:R-:W-:Y:S01]  /*1190*/  @!P1 LDGSTS.E.BYPASS.LTC128B.128 [R25+0x3800], desc[UR16][R34.64+0x80] ;  /* 0x0380008022199fae */ /* 0x000fe2000b901d50 */
[----:B------:R-:W-:Y:S01]  /*11a0*/  IMAD.WIDE.U32 R30, R6, R93, R218 ;  /* 0x0000005d061e7225 */ /* 0x000fe200078e00da */
[----:B------:R-:W-:-:S02]  /*11b0*/  IADD3 R26, P3, R22, R32, RZ ;  /* 0x00000020161a7210 */ /* 0x000fc40007f7e0ff */
[----:B------:R-:W-:Y:S01]  /*11c0*/  @!P1 LDGSTS.E.BYPASS.LTC128B.128 [R25+0x5800], desc[UR16][R34.64+0x100] ;  /* 0x0580010022199fae */ /* 0x000fe2000b901d50 */
[----:B------:R-:W-:Y:S02]  /*11d0*/  IMAD R20, R24, R93, R20 ;  /* 0x0000005d18147224 */ /* 0x000fe400078e0214 */
[----:B------:R-:W-:Y:S02]  /*11e0*/  IMAD R19, R18, R135, R19 ;  /* 0x0000008712137224 */ /* 0x000fe400078e0213 */
[----:B------:R-:W-:Y:S01]  /*11f0*/  IMAD.IADD R31, R31, 0x1, R20 ;  /* 0x000000011f1f7824 */ /* 0x000fe200078e0214 */
[----:B----4-:R-:W-:Y:S01]  /*1200*/  @!P4 LEA R20, P2, R30, R10, 0x1 ;  /* 0x0000000a1e14c211 */ /* 0x010fe200078408ff */
[----:B------:R-:W-:Y:S01]  /*1210*/  @!P4 IMAD R15, R12, 0x2, R15 ;  /* 0x000000020c0fc824 */ /* 0x000fe200078e020f */
[----:B------:R-:W-:Y:S01]  /*1220*/  @!P6 LEA R10, P1, R88, R30, 0x4 ;  /* 0x0000001e580ae211 */ /* 0x000fe200078220ff */
[----:B------:R-:W-:Y:S01]  /*1230*/  IMAD.SHL.U32 R205, R0, 0x40, RZ ;  /* 0x0000004000cd7824 */ /* 0x000fe200078e00ff */
[----:B-----5:R-:W-:Y:S01]  /*1240*/  IADD3.X R27, R17, R33, R19, P3, !PT ;  /* 0x00000021111b7210 */ /* 0x020fe20001ffe413 */
[----:B------:R-:W-:Y:S01]  /*1250*/  IMAD.WIDE.U32 R28, R88, 0x20, RZ ;  /* 0x00000020581c7825 */ /* 0x000fe200078e00ff */
[----:B------:R-:W-:-:S02]  /*1260*/  @!P4 LEA.HI.X R21, R30, R11, R31, 0x1, P2 ;  /* 0x0000000b1e15c211 */ /* 0x000fc400010f0c1f */
[----:B------:R-:W-:Y:S01]  /*1270*/  ISETP.GE.AND P2, PT, R14, R13, PT ;  /* 0x0000000d0e00720c */ /* 0x000fe20003f46270 */
[----:B------:R-:W-:Y:S01]  /*1280*/  IMAD R207, R23, UR6, RZ ;  /* 0x0000000617cf7c24 */ /* 0x000fe2000f8e02ff */
[----:B------:R-:W-:Y:S01]  /*1290*/  @!P6 LEA.HI.X R19, R88, R31, R89, 0x4, P1 ;  /* 0x0000001f5813e211 */ /* 0x000fe200008f2459 */
[----:B------:R-:W-:Y:S01]  /*12a0*/  @!P4 LDGSTS.E.BYPASS.LTC128B.128 [R15+0x6000], desc[UR16][R20.64] ;  /* 0x06000000140fcfae */ /* 0x000fe2000b901d50 */
[----:B--2---:R-:W-:Y:S01]  /*12b0*/  @!P6 LEA R32, P1, R10, R4, 0x1 ;  /* 0x000000040a20e211 */ /* 0x004fe200078208ff */
[----:B------:R-:W-:Y:S01]  /*12c0*/  IMAD R24, R24, R134, RZ ;  /* 0x0000008618187224 */ /* 0x000fe200078e02ff */
[----:B------:R-:W-:Y:S01]  /*12d0*/  LEA.HI R17, R7, R90, RZ, 0x4 ;  /* 0x0000005a07117211 */ /* 0x000fe200078f20ff */
[----:B------:R-:W-:Y:S01]  /*12e0*/  @!P4 LDGSTS.E.BYPASS.LTC128B.128 [R15+0x8000], desc[UR16][R20.64+0x80] ;  /* 0x08000080140fcfae */ /* 0x000fe2000b901d50 */
[----:B------:R-:W-:Y:S01]  /*12f0*/  @!P6 LEA.HI.X R33, R10, R5, R19, 0x1, P1 ;  /* 0x000000050a21e211 */ /* 0x000fe200008f0c13 */
[C---:B------:R-:W-:Y:S01]  /*1300*/  IMAD R207, R214.reuse, UR7, R207 ;  /* 0x00000007d6cf7c24 */ /* 0x040fe2000f8e02cf */
[----:B------:R-:W-:Y:S01]  /*1310*/  @!P6 MOV R5, 0x400 ;  /* 0x000004000005e802 */ /* 0x000fe20000000f00 */
[----:B------:R2:W-:Y:S01]  /*1320*/  @!P4 LDGSTS.E.BYPASS.LTC128B.128 [R15+0xa000], desc[UR16][R20.64+0x100] ;  /* 0x0a000100140fcfae */ /* 0x0005e2000b901d50 */
[----:B------:R-:W-:Y:S01]  /*1330*/  SHF.R.S32.HI R4, RZ, 0x4, R17 ;  /* 0x00000004ff047819 */ /* 0x000fe20000011411 */
[----:B------:R-:W-:Y:S01]  /*1340*/  IMAD.WIDE.U32 R214, R214, UR6, R26 ;  /* 0x00000006d6d67c25 */ /* 0x000fe2000f8e001a */
[-C--:B------:R-:W-:Y:S01]  /*1350*/  ISETP.GE.AND P4, PT, R16, R13.reuse, PT ;  /* 0x0000000d1000720c */ /* 0x080fe20003f86270 */
[----:B------:R-:W3:Y:S01]  /*1360*/  @!P2 S2R R11, SR_CgaCtaId ;  /* 0x00000000000ba919 */ /* 0x000ee20000008800 */
[CC--:B------:R-:W-:Y:S01]  /*1370*/  ISETP.GE.AND P1, PT, R18.reuse, R13.reuse, PT ;  /* 0x0000000d1200720c */ /* 0x0c0fe20003f26270 */
[----:B------:R-:W-:Y:S01]  /*1380*/  IMAD.SHL.U32 R18, R18, 0x8, RZ ;  /* 0x0000000812127824 */ /* 0x000fe200078e00ff */
[----:B------:R-:W-:Y:S01]  /*1390*/  ISETP.GE.AND P3, PT, R14, R13, PT ;  /* 0x0000000d0e00720c */ /* 0x000fe20003f66270 */
[----:B------:R-:W-:Y:S01]  /*13a0*/  IMAD R23, R6, R135, R24 ;  /* 0x0000008706177224 */ /* 0x000fe200078e0218 */
[----:B-1----:R-:W-:Y:S01]  /*13b0*/  @!P6 LEA R13, R8, R5, 0x18 ;  /* 0x00000005080de211 */ /* 0x002fe200078ec0ff */
[----:B------:R-:W-:Y:S01]  /*13c0*/  IMAD.IADD R207, R215, 0x1, R207 ;  /* 0x00000001d7cf7824 */ /* 0x000fe200078e02cf */
[----:B------:R-:W-:-:S02]  /*13d0*/  @!P5 MOV R8, 0x400 ;  /* 0x000004000008d802 */ /* 0x000fc40000000f00 */
[C---:B------:R-:W-:Y:S02]  /*13e0*/  LEA.HI R10, R17.reuse, R4, RZ, 0x1 ;  /* 0x00000004110a7211 */ /* 0x040fe400078f08ff */
[----:B------:R-:W-:Y:S01]  /*13f0*/  LOP3.LUT R5, R17, 0xfffffff0, RZ, 0xc0, !PT ;  /* 0xfffffff011057812 */ /* 0x000fe200078ec0ff */
[----:B------:R-:W-:Y:S01]  /*1400*/  @!P6 IMAD R17, R12, 0x2, R13 ;  /* 0x000000020c11e824 */ /* 0x000fe200078e020d */
[----:B------:R-:W-:Y:S02]  /*1410*/  @!P5 LEA R13, R9, R8, 0x18 ;  /* 0x00000008090dd211 */ /* 0x000fe400078ec0ff */
[----:B------:R-:W1:Y:S01]  /*1420*/  @!P5 LDC.64 R8, c[0x0][0x218] ;  /* 0x00008600ff08db82 */ /* 0x000e620000000a00 */
[----:B------:R-:W-:Y:S01]  /*1430*/  IMAD.IADD R14, R90, 0x1, -R5 ;  /* 0x000000015a0e7824 */ /* 0x000fe200078e0a05 */
[----:B------:R-:W-:Y:S01]  /*1440*/  LOP3.LUT R205, R205, 0x1c0, RZ, 0xc0, !PT ;  /* 0x000001c0cdcd7812 */ /* 0x000fe200078ec0ff */
[----:B------:R-:W-:Y:S01]  /*1450*/  @!P6 LDGSTS.E.BYPASS.LTC128B.128 [R17+0x6800], desc[UR16][R32.64] ;  /* 0x068000002011efae */ /* 0x000fe2000b901d50 */
[----:B------:R-:W-:-:S02]  /*1460*/  @!P5 IMAD R13, R12, 0x2, R13 ;  /* 0x000000020c0dd824 */ /* 0x000fc400078e020d */
[----:B------:R-:W-:Y:S01]  /*1470*/  LOP3.LUT R18, R205, 0x8, R18, 0xf8, !PT ;  /* 0x00000008cd127812 */ /* 0x000fe200078ef812 */
[----:B------:R-:W-:Y:S01]  /*1480*/  @!P6 LDGSTS.E.BYPASS.LTC128B.128 [R17+0x8800], desc[UR16][R32.64+0x80] ;  /* 0x088000802011efae */ /* 0x000fe2000b901d50 */
[----:B--2---:R-:W-:Y:S02]  /*1490*/  LOP3.LUT R15, R10, 0xfffffffe, RZ, 0xc0, !PT ;  /* 0xfffffffe0a0f7812 */ /* 0x004fe400078ec0ff */
[----:B------:R-:W-:Y:S01]  /*14a0*/  SHF.R.U32.HI R205, RZ, 0x3, R205 ;  /* 0x00000003ffcd7819 */ /* 0x000fe200000116cd */
[----:B------:R2:W-:Y:S01]  /*14b0*/  @!P6 LDGSTS.E.BYPASS.LTC128B.128 [R17+0xa800], desc[UR16][R32.64+0x100] ;  /* 0x0a8001002011efae */ /* 0x0005e2000b901d50 */
[----:B------:R-:W-:Y:S01]  /*14c0*/  @!P5 IADD3 R16, P6, R30, R28, RZ ;  /* 0x0000001c1e10d210 */ /* 0x000fe20007fde0ff */
[----:B------:R-:W-:Y:S01]  /*14d0*/  IMAD.IADD R10, R4, 0x1, -R15 ;  /* 0x00000001040a7824 */ /* 0x000fe200078e0a0f */
[----:B------:R-:W-:Y:S01]  /*14e0*/  LOP3.LUT R205, R18, R205, RZ, 0x3c, !PT ;  /* 0x000000cd12cd7212 */ /* 0x000fe200078e3cff */
[----:B------:R-:W4:Y:S01]  /*14f0*/  @!P2 LDC.64 R4, c[0x0][0x218] ;  /* 0x00008600ff04ab82 */ /* 0x000f220000000a00 */
[----:B------:R-:W-:Y:S01]  /*1500*/  @!P2 MOV R20, 0x400 ;  /* 0x000004000014a802 */ /* 0x000fe20000000f00 */
[----:B------:R-:W-:Y:S01]  /*1510*/  @!P2 IMAD R18, R89, 0x30, RZ ;  /* 0x000000305912a824 */ /* 0x000fe200078e02ff */
[----:B------:R-:W-:Y:S01]  /*1520*/  SHF.R.S32.HI R15, RZ, 0x1f, R14 ;  /* 0x0000001fff0f7819 */ /* 0x000fe2000001140e */
[----:B------:R-:W-:Y:S01]  /*1530*/  IMAD R205, R10, 0x200, R205 ;  /* 0x000002000acd7824 */ /* 0x000fe200078e02cd */
[----:B---3--:R-:W-:-:S02]  /*1540*/  @!P2 LEA R11, R11, R20, 0x18 ;  /* 0x000000140b0ba211 */ /* 0x008fc400078ec0ff */
[----:B------:R-:W-:Y:S02]  /*1550*/  LEA.HI R15, R15, R14, RZ, 0x3 ;  /* 0x0000000e0f0f7211 */ /* 0x000fe400078f18ff */
[----:B------:R-:W-:Y:S01]  /*1560*/  LEA R205, R205, UR4, 0x1 ;  /* 0x00000004cdcd7c11 */ /* 0x000fe2000f8e08ff */
[----:B------:R-:W-:Y:S01]  /*1570*/  @!P2 IMAD R11, R12, 0x2, R11 ;  /* 0x000000020c0ba824 */ /* 0x000fe200078e020b */
[C---:B------:R-:W-:Y:S01]  /*1580*/  LOP3.LUT R19, R15.reuse, 0xfffffff8, RZ, 0xc0, !PT ;  /* 0xfffffff80f137812 */ /* 0x040fe200078ec0ff */
[----:B------:R-:W-:Y:S02]  /*1590*/  IMAD.SHL.U32 R91, R15, 0x40, RZ ;  /* 0x000000400f5b7824 */ /* 0x000fe400078e00ff */
[----:B------:R-:W-:Y:S02]  /*15a0*/  VIADD R203, R205, 0x6020 ;  /* 0x00006020cdcb7836 */ /* 0x000fe40000000000 */
[----:B------:R-:W-:Y:S01]  /*15b0*/  IMAD.IADD R14, R14, 0x1, -R19 ;  /* 0x000000010e0e7824 */ /* 0x000fe200078e0a13 */
[----:B------:R-:W-:Y:S01]  /*15c0*/  LOP3.LUT R91, R91, 0xfffffe00, RZ, 0xc0, !PT ;  /* 0xfffffe005b5b7812 */ /* 0x000fe200078ec0ff */
[----:B--2---:R-:W-:-:S05]  /*15d0*/  IMAD.SHL.U32 R17, R89, 0x20, RZ ;  /* 0x0000002059117824 */ /* 0x004fca00078e00ff */
[----:B------:R-:W-:Y:S01]  /*15e0*/  @!P5 IADD3.X R17, R31, R29, R17, P6, !PT ;  /* 0x0000001d1f11d210 */ /* 0x000fe200037fe411 */
[----:B------:R-:W-:Y:S01]  /*15f0*/  @!P2 IMAD.WIDE.U32 R30, R88, 0x30, R30 ;  /* 0x00000030581ea825 */ /* 0x000fe200078e001e */
[----:B-1----:R-:W-:-:S03]  /*1600*/  @!P5 LEA R8, P6, R16, R8, 0x1 ;  /* 0x000000081008d211 */ /* 0x002fc600078c08ff */
[----:B------:R-:W-:Y:S01]  /*1610*/  @!P2 IMAD.IADD R18, R31, 0x1, R18 ;  /* 0x000000011f12a824 */ /* 0x000fe200078e0212 */
[----:B------:R-:W-:Y:S01]  /*1620*/  @!P5 LEA.HI.X R9, R16, R9, R17, 0x1, P6 ;  /* 0x000000091009d211 */ /* 0x000fe200030f0c11 */
[----:B------:R-:W-:Y:S01]  /*1630*/  IMAD.SHL.U32 R17, R14, 0x40, RZ ;  /* 0x000000400e117824 */ /* 0x000fe200078e00ff */
[----:B----4-:R-:W-:-:S03]  /*1640*/  @!P2 LEA R20, P6, R30, R4, 0x1 ;  /* 0x000000041e14a211 */ /* 0x010fc600078c08ff */
[----:B------:R-:W-:Y:S01]  /*1650*/  @!P5 LDGSTS.E.BYPASS.LTC128B.128 [R13+0x7000], desc[UR16][R8.64] ;  /* 0x07000000080ddfae */ /* 0x000fe2000b901d50 */
[----:B------:R-:W-:Y:S01]  /*1660*/  @!P2 LEA.HI.X R21, R30, R5, R18, 0x1, P6 ;  /* 0x000000051e15a211 */ /* 0x000fe200030f0c12 */
[----:B------:R-:W-:Y:S01]  /*1670*/  IMAD.WIDE.U32 R18, R6, R134, RZ ;  /* 0x0000008606127225 */ /* 0x000fe200078e00ff */
[----:B------:R-:W1:Y:S01]  /*1680*/  @!P1 LDC.64 R4, c[0x0][0x220] ;  /* 0x00008800ff049b82 */ /* 0x000e620000000a00 */
[----:B------:R-:W-:Y:S02]  /*1690*/  @!P5 LDGSTS.E.BYPASS.LTC128B.128 [R13+0x9000], desc[UR16][R8.64+0x80] ;  /* 0x09000080080ddfae */ /* 0x000fe4000b901d50 */
[----:B------:R-:W-:Y:S02]  /*16a0*/  IMAD.IADD R12, R19, 0x1, R23 ;  /* 0x00000001130c7824 */ /* 0x000fe400078e0217 */
[----:B------:R2:W-:Y:S04]  /*16b0*/  @!P5 LDGSTS.E.BYPASS.LTC128B.128 [R13+0xb000], desc[UR16][R8.64+0x100] ;  /* 0x0b000100080ddfae */ /* 0x0005e8000b901d50 */
[----:B------:R-:W-:Y:S04]  /*16c0*/  @!P2 LDGSTS.E.BYPASS.LTC128B.128 [R11+0x7800], desc[UR16][R20.64] ;  /* 0x07800000140bafae */ /* 0x000fe8000b901d50 */
[----:B------:R-:W-:Y:S04]  /*16d0*/  @!P2 LDGSTS.E.BYPASS.LTC128B.128 [R11+0x9800], desc[UR16][R20.64+0x80] ;  /* 0x09800080140bafae */ /* 0x000fe8000b901d50 */
[----:B------:R3:W-:Y:S01]  /*16e0*/  @!P2 LDGSTS.E.BYPASS.LTC128B.128 [R11+0xb800], desc[UR16][R20.64+0x100] ;  /* 0x0b800100140bafae */ /* 0x0007e2000b901d50 */
[----:B------:R-:W-:-:S03]  /*16f0*/  LEA R16, P2, R18, R214, 0x6 ;  /* 0x000000d612107211 */ /* 0x000fc600078430ff */
[----:B------:R-:W0:Y:S01]  /*1700*/  LDGDEPBAR ;  /* 0x00000000000079af */ /* 0x000e220000000000 */
[----:B-1----:R-:W-:Y:S01]  /*1710*/  @!P1 LEA R22, P5, R16, R4, 0x1 ;  /* 0x0000000410169211 */ /* 0x002fe200078a08ff */
[----:B--2---:R-:W-:Y:S01]  /*1720*/  IMAD.SHL.U32 R9, R10, 0x8, RZ ;  /* 0x000000080a097824 */ /* 0x004fe200078e00ff */
[----:B------:R-:W-:Y:S02]  /*1730*/  LOP3.LUT R8, R17, 0x1c0, RZ, 0xc0, !PT ;  /* 0x000001c011087812 */ /* 0x000fe400078ec0ff */
[----:B------:R-:W-:Y:S01]  /*1740*/  LEA.HI.X R17, R18, R207, R12, 0x6, P2 ;  /* 0x000000cf12117211 */ /* 0x000fe200010f340c */
[----:B------:R-:W-:Y:S01]  /*1750*/  IMAD.WIDE.U32 R18, R134, 0x20, RZ ;  /* 0x0000002086127825 */ /* 0x000fe200078e00ff */
[----:B------:R-:W1:Y:S02]  /*1760*/  @!P0 LDC.64 R12, c[0x0][0x220] ;  /* 0x00008800ff0c8b82 */ /* 0x000e640000000a00 */
[C---:B------:R-:W-:Y:S02]  /*1770*/  @!P1 LEA.HI.X R23, R16.reuse, R5, R17, 0x1, P5 ;  /* 0x0000000510179211 */ /* 0x040fe400028f0c11 */
[----:B------:R-:W-:-:S02]  /*1780*/  @!P4 IADD3 R18, P2, R16, R18, RZ ;  /* 0x000000121012c210 */ /* 0x000fc40007f5e0ff */
[----:B---3--:R-:W-:Y:S01]  /*1790*/  LOP3.LUT R11, R8, 0x8, R9, 0xf8, !PT ;  /* 0x00000008080b7812 */ /* 0x008fe200078ef809 */
[----:B------:R-:W-:-:S04]  /*17a0*/  DEPBAR.LE SB0, 0x0 ;  /* 0x000080000000791a */ /* 0x000fc80000000000 */
[----:B------:R-:W-:Y:S01]  /*17b0*/  BAR.SYNC.DEFER_BLOCKING 0x0 ;  /* 0x0000000000007b1d */ /* 0x000fe20000010000 */
[----:B------:R-:W-:Y:S01]  /*17c0*/  SHF.R.U32.HI R8, RZ, 0x3, R8 ;  /* 0x00000003ff087819 */ /* 0x000fe20000011608 */
[----:B------:R-:W-:Y:S01]  /*17d0*/  IMAD.SHL.U32 R9, R135, 0x20, RZ ;  /* 0x0000002087097824 */ /* 0x000fe200078e00ff */
[----:B------:R-:W-:Y:S01]  /*17e0*/  LEA.HI R20, R7, R90, RZ, 0x5 ;  /* 0x0000005a07147211 */ /* 0x000fe200078f28ff */
[----:B------:R-:W-:Y:S01]  /*17f0*/  @!P3 IMAD R7, R135, 0x30, RZ ;  /* 0x000000308707b824 */ /* 0x000fe200078e02ff */
[----:B------:R-:W-:Y:S01]  /*1800*/  LOP3.LUT R4, R11, R8, RZ, 0x3c, !PT ;  /* 0x000000080b047212 */ /* 0x000fe200078e3cff */
[----:B------:R-:W-:Y:S02]  /*1810*/  IMAD.SHL.U32 R90, R90, 0x2, RZ ;  /* 0x000000025a5a7824 */ /* 0x000fe400078e00ff */
[----:B------:R-:W2:Y:S01]  /*1820*/  @!P4 LDC.64 R10, c[0x0][0x220] ;  /* 0x00008800ff0acb82 */ /* 0x000ea20000000a00 */
[----:B------:R-:W-:Y:S02]  /*1830*/  @!P4 IADD3.X R5, R17, R19, R9, P2, !PT ;  /* 0x000000131105c210 */ /* 0x000fe400017fe409 */
[----:B------:R-:W-:-:S02]  /*1840*/  @!P0 LEA R15, P2, R134, R16, 0x4 ;  /* 0x00000010860f8211 */ /* 0x000fc400078420ff */
[----:B------:R-:W-:-:S03]  /*1850*/  SHF.R.S32.HI R20, RZ, 0x5, R20 ;  /* 0x00000005ff147819 */ /* 0x000fc60000011414 */
[----:B------:R-:W3:Y:S01]  /*1860*/  @!P3 LDC.64 R8, c[0x0][0x220] ;  /* 0x00008800ff08bb82 */ /* 0x000ee20000000a00 */
[----:B------:R-:W-:Y:S04]  /*1870*/  @P1 STS.128 [R211+0xc000], RZ ;  /* 0x00c000ffd3001388 */ /* 0x000fe80000000c00 */
[----:B------:R-:W-:Y:S01]  /*1880*/  @P1 STS.128 [R211+0xe000], RZ ;  /* 0x00e000ffd3001388 */ /* 0x000fe20000000c00 */
[----:B--2---:R-:W-:-:S03]  /*1890*/  @!P4 LEA R10, P5, R18, R10, 0x1 ;  /* 0x0000000a120ac211 */ /* 0x004fc600078a08ff */
[----:B------:R-:W-:Y:S01]  /*18a0*/  @P1 STS.128 [R211+0x10000], RZ ;  /* 0x010000ffd3001388 */ /* 0x000fe20000000c00 */
[----:B------:R-:W-:-:S03]  /*18b0*/  @!P4 LEA.HI.X R11, R18, R11, R5, 0x1, P5 ;  /* 0x0000000b120bc211 */ /* 0x000fc600028f0c05 */
[----:B------:R-:W-:Y:S01]  /*18c0*/  @!PT LDS RZ, [RZ] ;  /* 0x00000000fffff984 */ /* 0x000fe20000000800 */
[----:B------:R-:W-:Y:S01]  /*18d0*/  @!PT LDS RZ, [RZ] ;  /* 0x00000000fffff984 */ /* 0x000fe20000000800 */
[----:B------:R-:W-:Y:S01]  /*18e0*/  @!PT LDS RZ, [RZ] ;  /* 0x00000000fffff984 */ /* 0x000fe20000000800 */
[----:B------:R-:W-:Y:S01]  /*18f0*/  @!P1 LDGSTS.E.BYPASS.LTC128B.128 [R211+0xc000], desc[UR16][R22.64] ;  /* 0x0c00000016d39fae */ /* 0x000fe2000b901d50 */
[----:B------:R-:W-:-:S03]  /*1900*/  IMAD R5, R20, 0x400, R91 ;  /* 0x0000040014057824 */ /* 0x000fc600078e025b */
[----:B------:R-:W-:Y:S01]  /*1910*/  @!P1 LDGSTS.E.BYPASS.LTC128B.128 [R211+0xe000], desc[UR16][R22.64+0x80] ;  /* 0x0e00008016d39fae */ /* 0x000fe2000b901d50 */
[----:B------:R-:W-:Y:S02]  /*1920*/  IMAD.IADD R206, R4, 0x1, R5 ;  /* 0x0000000104ce7824 */ /* 0x000fe400078e0205 */
[----:B------:R-:W-:Y:S01]  /*1930*/  IMAD.MOV.U32 R5, RZ, RZ, 0x20 ;  /* 0x00000020ff057424 */ /* 0x000fe200078e00ff */
[----:B------:R-:W-:Y:S01]  /*1940*/  @!P1 LDGSTS.E.BYPASS.LTC128B.128 [R211+0x10000], desc[UR16][R22.64+0x100] ;  /* 0x1000010016d39fae */ /* 0x000fe2000b901d50 */
[----:B-1----:R-:W-:Y:S02]  /*1950*/  @!P0 LEA R24, P1, R15, R12, 0x1 ;  /* 0x0000000c0f188211 */ /* 0x002fe400078208ff */
[C---:B------:R-:W-:Y:S01]  /*1960*/  @!P0 LEA.HI.X R12, R134.reuse, R17, R135, 0x4, P2 ;  /* 0x00000011860c8211 */ /* 0x040fe200010f2487 */
[----:B------:R-:W-:Y:S01]  /*1970*/  @!P3 IMAD.WIDE.U32 R16, R134, 0x30, R16 ;  /* 0x000000308610b825 */ /* 0x000fe200078e0010 */
[----:B------:R-:W-:Y:S01]  /*1980*/  @P0 STS.128 [R211+0xc800], RZ ;  /* 0x00c800ffd3000388 */ /* 0x000fe20000000c00 */
[----:B------:R-:W-:-:S02]  /*1990*/  LEA R206, R206, UR4, 0x1 ;  /* 0x00000004cece7c11 */ /* 0x000fc4000f8e08ff */
[----:B------:R-:W-:Y:S01]  /*19a0*/  @!P0 LEA.HI.X R25, R15, R13, R12, 0x1, P1 ;  /* 0x0000000d0f198211 */ /* 0x000fe200008f0c0c */
[----:B------:R-:W-:Y:S01]  /*19b0*/  @!P3 IMAD.IADD R7, R17, 0x1, R7 ;  /* 0x000000011107b824 */ /* 0x000fe200078e0207 */
[----:B------:R-:W-:Y:S01]  /*19c0*/  R2P PR, R14, 0x6 ;  /* 0x000000060e007804 */ /* 0x000fe20000000000 */
[----:B------:R-:W-:Y:S01]  /*19d0*/  @P0 STS.128 [R211+0xe800], RZ ;  /* 0x00e800ffd3000388 */ /* 0x000fe20000000c00 */
[----:B---3--:R-:W-:-:S03]  /*19e0*/  @!P3 LEA R8, P5, R16, R8, 0x1 ;  /* 0x000000081008b211 */ /* 0x008fc600078a08ff */
[----:B------:R-:W-:Y:S01]  /*19f0*/  @P0 STS.128 [R211+0x10800], RZ ;  /* 0x010800ffd3000388 */ /* 0x000fe20000000c00 */
[----:B------:R-:W-:Y:S01]  /*1a00*/  @!P3 LEA.HI.X R9, R16, R9, R7, 0x1, P5 ;  /* 0x000000091009b211 */ /* 0x000fe200028f0c07 */
[----:B------:R-:W-:Y:S01]  /*1a10*/  IMAD.MOV.U32 R7, RZ, RZ, 0x10 ;  /* 0x00000010ff077424 */ /* 0x000fe200078e00ff */
[----:B------:R-:W-:Y:S01]  /*1a20*/  SEL R5, R5, 0xffffffe0, !P2 ;  /* 0xffffffe005057807 */ /* 0x000fe20005000000 */
[----:B------:R-:W-:Y:S01]  /*1a30*/  @!PT LDS RZ, [RZ] ;  /* 0x00000000fffff984 */ /* 0x000fe20000000800 */
[----:B------:R-:W-:Y:S01]  /*1a40*/  @!PT LDS RZ, [RZ] ;  /* 0x00000000fffff984 */ /* 0x000fe20000000800 */
[----:B------:R-:W-:Y:S01]  /*1a50*/  @!PT LDS RZ, [RZ] ;  /* 0x00000000fffff984 */ /* 0x000fe20000000800 */
[----:B------:R-:W-:Y:S03]  /*1a60*/  @!P0 LDGSTS.E.BYPASS.LTC128B.128 [R211+0xc800], desc[UR16][R24.64] ;  /* 0x0c80000018d38fae */ /* 0x000fe6000b901d50 */
[----:B------:R-:W-:Y:S01]  /*1a70*/  SEL R7, R7, 0xfffffff0, !P1 ;  /* 0xfffffff007077807 */ /* 0x000fe20004800000 */
[----:B------:R-:W-:Y:S01]  /*1a80*/  @!P0 LDGSTS.E.BYPASS.LTC128B.128 [R211+0xe800], desc[UR16][R24.64+0x80] ;  /* 0x0e80008018d38fae */ /* 0x000fe2000b901d50 */
[----:B------:R-:W-:Y:S01]  /*1a90*/  R2P PR, R0, 0x6 ;  /* 0x0000000600007804 */ /* 0x000fe20000000000 */
[----:B------:R-:W-:-:S02]  /*1aa0*/  VIADD R0, R205, 0x6000 ;  /* 0x00006000cd007836 */ /* 0x000fc40000000000 */
[----:B------:R1:W-:Y:S01]  /*1ab0*/  @!P0 LDGSTS.E.BYPASS.LTC128B.128 [R211+0x10800], desc[UR16][R24.64+0x100] ;  /* 0x1080010018d38fae */ /* 0x0003e2000b901d50 */
[--C-:B------:R-:W-:Y:S02]  /*1ac0*/  IMAD R204, R7, 0x2, R206.reuse ;  /* 0x0000000207cc7824 */ /* 0x100fe400078e02ce */
[C---:B------:R-:W-:Y:S01]  /*1ad0*/  IMAD R202, R5.reuse, 0x2, R206 ;  /* 0x0000000205ca7824 */ /* 0x040fe200078e02ce */
[----:B------:R-:W-:Y:S01]  /*1ae0*/  @P4 STS.128 [R211+0xd000], RZ ;  /* 0x00d000ffd3004388 */ /* 0x000fe20000000c00 */
[----:B------:R-:W-:-:S03]  /*1af0*/  IMAD R201, R5, 0x2, R204 ;  /* 0x0000000205c97824 */ /* 0x000fc600078e02cc */
[----:B------:R-:W-:Y:S02]  /*1b00*/  @P4 STS.128 [R211+0xf000], RZ ;  /* 0x00f000ffd3004388 */ /* 0x000fe40000000c00 */
[----:B------:R-:W-:Y:S02]  /*1b10*/  @P1 VIADD R203, R0, 0xffffffe0 ;  /* 0xffffffe000cb1836 */ /* 0x000fe40000000000 */
[----:B------:R-:W-:Y:S01]  /*1b20*/  @P4 STS.128 [R211+0x11000], RZ ;  /* 0x011000ffd3004388 */ /* 0x000fe20000000c00 */
[----:B------:R-:W-:-:S03]  /*1b30*/  IMAD.MOV.U32 R0, RZ, RZ, 0x40 ;  /* 0x00000040ff007424 */ /* 0x000fc600078e00ff */
[----:B------:R-:W-:Y:S01]  /*1b40*/  @!PT LDS RZ, [RZ] ;  /* 0x00000000fffff984 */ /* 0x000fe20000000800 */
[----:B------:R-:W-:Y:S01]  /*1b50*/  @!PT LDS RZ, [RZ] ;  /* 0x00000000fffff984 */ /* 0x000fe20000000800 */
[----:B------:R-:W-:Y:S01]  /*1b60*/  @!PT LDS RZ, [RZ] ;  /* 0x00000000fffff984 */ /* 0x000fe20000000800 */
[----:B------:R-:W-:Y:S02]  /*1b70*/  @!P4 LDGSTS.E.BYPASS.LTC128B.128 [R211+0xd000], desc[UR16][R10.64] ;  /* 0x0d0000000ad3cfae */ /* 0x000fe4000b901d50 */
[----:B------:R-:W-:Y:S02]  /*1b80*/  SEL R0, R0, 0xffffffc0, !P2 ;  /* 0xffffffc000007807 */ /* 0x000fe40005000000 */
[----:B------:R-:W-:Y:S03]  /*1b90*/  @!P4 LDGSTS.E.BYPASS.LTC128B.128 [R211+0xf000], desc[UR16][R10.64+0x80] ;  /* 0x0f0000800ad3cfae */ /* 0x000fe6000b901d50 */
[----:B------:R-:W-:Y:S01]  /*1ba0*/  IMAD.IADD R199, R205, 0x1, R0 ;  /* 0x00000001cdc77824 */ /* 0x000fe200078e0200 */
[----:B------:R-:W-:Y:S01]  /*1bb0*/  @!P4 LDGSTS.E.BYPASS.LTC128B.128 [R211+0x11000], desc[UR16][R10.64+0x100] ;  /* 0x110001000ad3cfae */ /* 0x000fe2000b901d50 */
[----:B------:R-:W-:-:S03]  /*1bc0*/  IMAD.IADD R192, R0, 0x1, R203 ;  /* 0x0000000100c07824 */ /* 0x000fc600078e02cb */
        /* <DEDUP_REMOVED lines=9> */
[----:B-1----:R-:W-:Y:S04]  /*1c60*/  LDSM.16.M88.4 R24, [R206] ;  /* 0x00000000ce18783b */ /* 0x002fe80000000200 */
[----:B------:R-:W1:Y:S04]  /*1c70*/  LDSM.16.M88.4 R36, [R205+0x6000] ;  /* 0x00600000cd24783b */ /* 0x000e680000000200 */
[----:B------:R-:W-:Y:S04]  /*1c80*/  LDSM.16.M88.4 R12, [R204] ;  /* 0x00000000cc0c783b */ /* 0x000fe80000000200 */
[----:B------:R-:W-:Y:S04]  /*1c90*/  LDSM.16.M88.4 R20, [R203] ;  /* 0x00000000cb14783b */ /* 0x000fe80000000200 */
[----:B------:R-:W3:Y:S04]  /*1ca0*/  LDSM.16.M88.4 R28, [R205+0x6800] ;  /* 0x00680000cd1c783b */ /* 0x000ee80000000200 */
[----:B------:R-:W4:Y:S04]  /*1cb0*/  LDSM.16.M88.4 R64, [R205+0x7000] ;  /* 0x00700000cd40783b */ /* 0x000f280000000200 */
[----:B------:R-:W5:Y:S04]  /*1cc0*/  LDSM.16.M88.4 R40, [R205+0x7800] ;  /* 0x00780000cd28783b */ /* 0x000f680000000200 */
[----:B------:R-:W-:Y:S04]  /*1cd0*/  LDSM.16.M88.4 R56, [R202] ;  /* 0x00000000ca38783b */ /* 0x000fe80000000200 */
[----:B--2---:R-:W2:Y:S04]  /*1ce0*/  LDSM.16.M88.4 R8, [R199+0x6000] ;  /* 0x00600000c708783b */ /* 0x004ea80000000200 */
[----:B------:R-:W2:Y:S04]  /*1cf0*/  LDSM.16.M88.4 R44, [R203+0x800] ;  /* 0x00080000cb2c783b */ /* 0x000ea80000000200 */
[----:B------:R-:W2:Y:S01]  /*1d00*/  LDSM.16.M88.4 R80, [R203+0x1000] ;  /* 0x00100000cb50783b */ /* 0x000ea20000000200 */
[C---:B-1----:R-:W-:Y:S03]  /*1d10*/  HMMA.16816.F32 R16, R24.reuse, R36, RZ ;  /* 0x000000241810723c */ /* 0x042fe600000018ff */
[----:B------:R-:W1:Y:S04]  /*1d20*/  LDSM.16.M88.4 R72, [R203+0x1800] ;  /* 0x00180000cb48783b */ /* 0x000e680000000200 */
        /* <DEDUP_REMOVED lines=16> */
[----:B--2---:R-:W-:Y:S06]  /*1e30*/  HMMA.16816.F32 R16, R56, R8, R16 ;  /* 0x000000083810723c */ /* 0x004fec0000001810 */
[C---:B------:R-:W-:Y:S06]  /*1e40*/  HMMA.16816.F32 R32, R12.reuse, R44, R32 ;  /* 0x0000002c0c20723c */ /* 0x040fec0000001820 */
[C---:B------:R-:W-:Y:S01]  /*1e50*/  HMMA.16816.F32 R28, R12.reuse, R46, R28 ;  /* 0x0000002e0c1c723c */ /* 0x040fe2000000181c */
[----:B------:R-:W-:Y:S05]  /*1e60*/  LDSM.16.M88.4 R44, [R192+0x800] ;  /* 0x00080000c02c783b */ /* 0x000fea0000000200 */
[C---:B------:R-:W-:Y:S06]  /*1e70*/  HMMA.16816.F32 R68, R12.reuse, R80, R68 ;  /* 0x000000500c44723c */ /* 0x040fec0000001844 */
[C---:B------:R-:W-:Y:S01]  /*1e80*/  HMMA.16816.F32 R64, R12.reuse, R82, R64 ;  /* 0x000000520c40723c */ /* 0x040fe20000001840 */
[----:B------:R-:W-:Y:S05]  /*1e90*/  LDSM.16.M88.4 R80, [R204+0x2000] ;  /* 0x00200000cc50783b */ /* 0x000fea0000000200 */
[----:B-1----:R-:W-:Y:S06]  /*1ea0*/  HMMA.16816.F32 R60, R12, R72, R60 ;  /* 0x000000480c3c723c */ /* 0x002fec000000183c */
        /* <DEDUP_REMOVED lines=89> */
[----:B------:R-:W2:Y:S05]  /*2440*/  LDSM.16.M88.4 R48, [R192+0x4800] ;  /* 0x00480000c030783b */ /* 0x000eaa0000000200 */
[C---:B------:R-:W-:Y:S06]  /*2450*/  HMMA.16816.F32 R72, R76.reuse, R10, R72 ;  /* 0x0000000a4c48723c */ /* 0x040fec0000001848 */
[C---:B------:R-:W-:Y:S01]  /*2460*/  HMMA.16816.F32 R80, R76.reuse, R8, R80 ;  /* 0x000000084c50723c */ /* 0x040fe20000001850 */
[----:B------:R-:W-:Y:S05]  /*2470*/  LDSM.16.M88.4 R8, [R199+0xb000] ;  /* 0x00b00000c708783b */ /* 0x000fea0000000200 */
        /* <DEDUP_REMOVED lines=15> */
[----:B------:R-:W-:Y:S03]  /*2570*/  MUFU.TANH R33, R33 ;  /* 0x0000002100217308 */ /* 0x000fe60000002400 */
[----:B------:R-:W-:Y:S06]  /*2580*/  HMMA.16816.F32 R64, R76, R42, R64 ;  /* 0x0000002a4c40723c */ /* 0x000fec0000001840 */
[C---:B------:R-:W-:Y:S01]  /*2590*/  HMMA.16816.F32 R36, R52.reuse, R30, R36 ;  /* 0x0000001e3424723c */ /* 0x040fe20000001824 */
[----:B------:R-:W4:Y:S05]  /*25a0*/  LDSM.16.M88.4 R28, [R192+0x5000] ;  /* 0x00500000c01c783b */ /* 0x000f2a0000000200 */
[----:B--2---:R-:W-:Y:S06]  /*25b0*/  HMMA.16816.F32 R72, R52, R50, R72 ;  /* 0x000000323448723c */ /* 0x004fec0000001848 */
[C---:B-1----:R-:W-:Y:S06]  /*25c0*/  HMMA.16816.F32 R60, R12.reuse, R16, R60 ;  /* 0x000000100c3c723c */ /* 0x042fec000000183c */
[----:B------:R-:W-:Y:S01]  /*25d0*/  HMMA.16816.F32 R56, R12, R18, R56 ;  /* 0x000000120c38723c */ /* 0x000fe20000001838 */
[----:B------:R-:W1:Y:S05]  /*25e0*/  LDSM.16.M88.4 R12, [R199+0xb800] ;  /* 0x00b80000c70c783b */ /* 0x000e6a0000000200 */
[----:B------:R-:W-:Y:S01]  /*25f0*/  HMMA.16816.F32 R84, R44, R8, R84 ;  /* 0x000000082c54723c */ /* 0x000fe20000001854 */
[----:B------:R-:W-:Y:S01]  /*2600*/  FMUL.FTZ R36, R36, UR5 ;  /* 0x0000000524247c20 */ /* 0x000fe20008410000 */
[----:B------:R-:W-:Y:S01]  /*2610*/  FMUL.FTZ R24, R38, UR5 ;  /* 0x0000000526187c20 */ /* 0x000fe20008410000 */
[----:B------:R-:W-:Y:S01]  /*2620*/  FMUL.FTZ R34, R37, UR5 ;  /* 0x0000000525227c20 */ /* 0x000fe20008410000 */
[----:B------:R-:W-:-:S02]  /*2630*/  FMUL.FTZ R25, R39, UR5 ;  /* 0x0000000527197c20 */ /* 0x000fc40008410000 */
[----:B------:R-:W-:Y:S01]  /*2640*/  HMMA.16816.F32 R64, R44, R10, R64 ;  /* 0x0000000a2c40723c */ /* 0x000fe20000001840 */
[----:B------:R-:W2:Y:S01]  /*2650*/  LDSM.16.M88.4 R8, [R192+0x5800] ;  /* 0x00580000c008783b */ /* 0x000ea20000000200 */
[----:B------:R-:W-:Y:S01]  /*2660*/  FMUL.FTZ R17, R72, UR5 ;  /* 0x0000000548117c20 */ /* 0x000fe20008410000 */
[----:B------:R-:W-:Y:S01]  /*2670*/  MUFU.TANH R36, R36 ;  /* 0x0000002400247308 */ /* 0x000fe20000002400 */
[----:B------:R-:W-:Y:S01]  /*2680*/  FMUL.FTZ R19, R73, UR5 ;  /* 0x0000000549137c20 */ /* 0x000fe20008410000 */
[----:B------:R-:W-:-:S04]  /*2690*/  DEPBAR.LE SB0, 0x0 ;  /* 0x000080000000791a */ /* 0x000fc80000000000 */
[C---:B---3--:R-:W-:Y:S02]  /*26a0*/  HMMA.16816.F32 R60, R76.reuse, R20, R60 ;  /* 0x000000144c3c723c */ /* 0x048fe4000000183c */
[----:B------:R-:W3:Y:S04]  /*26b0*/  MUFU.TANH R24, R24 ;  /* 0x0000001800187308 */ /* 0x000ee80000002400 */
[----:B------:R-:W-:Y:S01]  /*26c0*/  HMMA.16816.F32 R56, R76, R22, R56 ;  /* 0x000000164c38723c */ /* 0x000fe20000001838 */
[----:B------:R-:W-:Y:S01]  /*26d0*/  LOP3.LUT R21, R90, 0x6, RZ, 0xc0, !PT ;  /* 0x000000065a157812 */ /* 0x000fe200078ec0ff */
[----:B------:R-:W-:Y:S02]  /*26e0*/  FMUL.FTZ R20, R75, UR5 ;  /* 0x000000054b147c20 */ /* 0x000fe40008410000 */
[----:B------:R-:W5:Y:S02]  /*26f0*/  MUFU.TANH R17, R17 ;  /* 0x0000001100117308 */ /* 0x000f640000002400 */
[----:B------:R-:W-:Y:S01]  /*2700*/  HMMA.16816.F32 R80, R52, R48, R80 ;  /* 0x000000303450723c */ /* 0x000fe20000001850 */
[----:B------:R-:W-:-:S04]  /*2710*/  IMAD R22, R6, 0x40, R21 ;  /* 0x0000004006167824 */ /* 0x000fc800078e0215 */
[C---:B------:R-:W-:Y:S01]  /*2720*/  VIADD R6, R22.reuse, 0x8 ;  /* 0x0000000816067836 */ /* 0x040fe20000000000 */
[----:B----4-:R-:W-:Y:S01]  /*2730*/  HMMA.16816.F32 R84, R52, R28, R84 ;  /* 0x0000001c3454723c */ /* 0x010fe20000001854 */
[-C--:B------:R-:W-:Y:S01]  /*2740*/  ISETP.GE.AND P3, PT, R22, R95.reuse, PT ;  /* 0x0000005f1600720c */ /* 0x080fe20003f66270 */
[----:B------:R-:W-:Y:S02]  /*2750*/  MUFU.TANH R34, R34 ;  /* 0x0000002200227308 */ /* 0x000fe40000002400 */
[-C--:B------:R-:W-:Y:S01]  /*2760*/  ISETP.GE.AND P2, PT, R6, R95.reuse, PT ;  /* 0x0000005f0600720c */ /* 0x080fe20003f46270 */
[----:B------:R-:W-:Y:S01]  /*2770*/  VIADD R6, R22, 0x18 ;  /* 0x0000001816067836 */ /* 0x000fe20000000000 */
[C---:B-1----:R-:W-:Y:S01]  /*2780*/  HMMA.16816.F32 R60, R44.reuse, R12, R60 ;  /* 0x0000000c2c3c723c */ /* 0x042fe2000000183c */
[----:B------:R-:W-:Y:S01]  /*2790*/  FMUL.FTZ R28, R74, UR5 ;  /* 0x000000054a1c7c20 */ /* 0x000fe20008410000 */
[----:B---3--:R-:W-:Y:S02]  /*27a0*/  FSEL R21, R24, -INF , !P2 ;  /* 0xff80000018157808 */ /* 0x008fe40005000000 */
[----:B------:R-:W1:Y:S01]  /*27b0*/  MUFU.TANH R25, R25 ;  /* 0x0000001900197308 */ /* 0x000e620000002400 */
[----:B------:R-:W-:Y:S01]  /*27c0*/  FSEL R36, R36, -INF , !P2 ;  /* 0xff80000024247808 */ /* 0x000fe20005000000 */
[----:B------:R-:W-:Y:S01]  /*27d0*/  HMMA.16816.F32 R56, R44, R14, R56 ;  /* 0x0000000e2c38723c */ /* 0x000fe20000001838 */
[----:B------:R-:W-:Y:S01]  /*27e0*/  VIADD R12, R22, 0x1 ;  /* 0x00000001160c7836 */ /* 0x000fe20000000000 */
[----:B------:R-:W-:Y:S01]  /*27f0*/  ISETP.GE.AND P4, PT, R6, R95, PT ;  /* 0x0000005f0600720c */ /* 0x000fe20003f86270 */
[----:B------:R-:W-:Y:S01]  /*2800*/  VIADD R6, R22, 0x19 ;  /* 0x0000001916067836 */ /* 0x000fe20000000000 */
[----:B------:R-:W-:-:S02]  /*2810*/  FSEL R33, R33, -INF , !P3 ;  /* 0xff80000021217808 */ /* 0x000fc40005800000 */
[----:B------:R-:W-:Y:S01]  /*2820*/  FMUL.FTZ R26, R80, UR5 ;  /* 0x00000005501a7c20 */ /* 0x000fe20008410000 */
[----:B------:R-:W-:Y:S01]  /*2830*/  FMUL.FTZ R16, R82, UR5 ;  /* 0x0000000552107c20 */ /* 0x000fe20008410000 */
[----:B------:R-:W-:Y:S01]  /*2840*/  FSEL R14, R0, -INF , !P3 ;  /* 0xff800000000e7808 */ /* 0x000fe20005800000 */
[----:B------:R-:W-:Y:S01]  /*2850*/  VIADD R0, R22, 0x20 ;  /* 0x0000002016007836 */ /* 0x000fe20000000000 */
[-C--:B------:R-:W-:Y:S01]  /*2860*/  ISETP.GE.AND P0, PT, R12, R95.reuse, PT ;  /* 0x0000005f0c00720c */ /* 0x080fe20003f06270 */
[C---:B------:R-:W-:Y:S01]  /*2870*/  HMMA.16816.F32 R64, R52.reuse, R30, R64 ;  /* 0x0000001e3440723c */ /* 0x040fe20000001840 */
[----:B------:R-:W-:Y:S01]  /*2880*/  MUFU.TANH R26, R26 ;  /* 0x0000001a001a7308 */ /* 0x000fe20000002400 */
[----:B------:R-:W-:Y:S01]  /*2890*/  FMUL.FTZ R27, R81, UR5 ;  /* 0x00000005511b7c20 */ /* 0x000fe20008410000 */
[----:B------:R-:W-:Y:S01]  /*28a0*/  FSEL R23, R40, -INF , !P0 ;  /* 0xff80000028177808 */ /* 0x000fe20004000000 */
[----:B------:R-:W-:Y:S01]  /*28b0*/  FMUL.FTZ R18, R83, UR5 ;  /* 0x0000000553127c20 */ /* 0x000fe20008410000 */
[----:B------:R-:W-:Y:S01]  /*28c0*/  FSEL R32, R32, -INF , !P0 ;  /* 0xff80000020207808 */ /* 0x000fe20004000000 */
[----:B------:R-:W-:Y:S01]  /*28d0*/  VIADD R12, R22, 0x11 ;  /* 0x00000011160c7836 */ /* 0x000fe20000000000 */
[-C--:B------:R-:W-:Y:S01]  /*28e0*/  ISETP.GE.AND P0, PT, R0, R95.reuse, PT ;  /* 0x0000005f0000720c */ /* 0x080fe20003f06270 */
[C---:B------:R-:W-:Y:S01]  /*28f0*/  VIADD R0, R22.reuse, 0x21 ;  /* 0x0000002116007836 */ /* 0x040fe20000000000 */
[----:B------:R-:W3:Y:S01]  /*2900*/  MUFU.TANH R16, R16 ;  /* 0x0000001000107308 */ /* 0x000ee20000002400 */
[----:B------:R-:W-:Y:S01]  /*2910*/  VIADD R30, R22, 0x9 ;  /* 0x00000009161e7836 */ /* 0x000fe20000000000 */
[C---:B--2---:R-:W-:Y:S01]  /*2920*/  HMMA.16816.F32 R60, R52.reuse, R8, R60 ;  /* 0x00000008343c723c */ /* 0x044fe2000000183c */
[----:B------:R-:W-:Y:S01]  /*2930*/  FMUL.FTZ R84, R84, UR5 ;  /* 0x0000000554547c20 */ /* 0x000fe20008410000 */
[-C--:B------:R-:W-:Y:S01]  /*2940*/  ISETP.GE.AND P2, PT, R0, R95.reuse, PT ;  /* 0x0000005f0000720c */ /* 0x080fe20003f46270 */
[----:B------:R-:W-:Y:S01]  /*2950*/  VIADD R0, R22, 0x28 ;  /* 0x0000002816007836 */ /* 0x000fe20000000000 */
[-C--:B------:R-:W-:Y:S01]  /*2960*/  ISETP.GE.AND P1, PT, R30, R95.reuse, PT ;  /* 0x0000005f1e00720c */ /* 0x080fe20003f26270 */
[----:B------:R-:W-:Y:S01]  /*2970*/  VIADD R30, R22, 0x10 ;  /* 0x00000010161e7836 */ /* 0x000fe20000000000 */
[----:B------:R-:W-:Y:S01]  /*2980*/  MUFU.TANH R27, R27 ;  /* 0x0000001b001b7308 */ /* 0x000fe20000002400 */
[----:B-----5:R-:W-:Y:S01]  /*2990*/  FSEL R8, R17, -INF , !P4 ;  /* 0xff80000011087808 */ /* 0x020fe20006000000 */
[----:B------:R-:W-:Y:S01]  /*29a0*/  HMMA.16816.F32 R56, R52, R10, R56 ;  /* 0x0000000a3438723c */ /* 0x000fe20000001838 */
[----:B-1----:R-:W-:Y:S01]  /*29b0*/  FSEL R25, R25, -INF , !P1 ;  /* 0xff80000019197808 */ /* 0x002fe20004800000 */
[----:B------:R-:W-:Y:S01]  /*29c0*/  FMUL.FTZ R85, R85, UR5 ;  /* 0x0000000555557c20 */ /* 0x000fe20008410000 */
[----:B------:R-:W-:Y:S01]  /*29d0*/  FSEL R34, R34, -INF , !P1 ;  /* 0xff80000022227808 */ /* 0x000fe20004800000 */
[----:B------:R-:W-:Y:S01]  /*29e0*/  FMUL.FTZ R86, R86, UR5 ;  /* 0x0000000556567c20 */ /* 0x000fe20008410000 */
[----:B------:R-:W-:Y:S01]  /*29f0*/  FMNMX.FTZ R17, R14, R32, !PT ;  /* 0x000000200e117209 */ /* 0x000fe20007810000 */
[----:B------:R-:W1:Y:S01]  /*2a00*/  MUFU.TANH R18, R18 ;  /* 0x0000001200127308 */ /* 0x000e620000002400 */
[-C--:B------:R-:W-:Y:S01]  /*2a10*/  ISETP.GE.AND P1, PT, R0, R95.reuse, PT ;  /* 0x0000005f0000720c */ /* 0x080fe20003f26270 */
[----:B------:R-:W-:Y:S01]  /*2a20*/  VIADD R0, R22, 0x29 ;  /* 0x0000002916007836 */ /* 0x000fe20000000000 */
[----:B------:R-:W-:Y:S01]  /*2a30*/  ISETP.GE.AND P6, PT, R30, R95, PT ;  /* 0x0000005f1e00720c */ /* 0x000fe20003fc6270 */
[----:B------:R-:W-:Y:S01]  /*2a40*/  FMUL.FTZ R64, R64, UR5 ;  /* 0x0000000540407c20 */ /* 0x000fe20008410000 */
[----:B------:R-:W-:Y:S01]  /*2a50*/  FMNMX.FTZ R17, R36, R17, !PT ;  /* 0x0000001124117209 */ /* 0x000fe20007810000 */
[----:B------:R-:W-:Y:S01]  /*2a60*/  FMUL.FTZ R65, R65, UR5 ;  /* 0x0000000541417c20 */ /* 0x000fe20008410000 */
[-C--:B------:R-:W-:Y:S01]  /*2a70*/  ISETP.GE.AND P5, PT, R12, R95.reuse, PT ;  /* 0x0000005f0c00720c */ /* 0x080fe20003fa6270 */
[----:B------:R-:W2:Y:S01]  /*2a80*/  MUFU.TANH R28, R28 ;  /* 0x0000001c001c7308 */ /* 0x000ea20000002400 */
[----:B---3--:R-:W-:Y:S01]  /*2a90*/  FSEL R15, R16, -INF , !P6 ;  /* 0xff800000100f7808 */ /* 0x008fe20007000000 */
[----:B------:R-:W-:Y:S01]  /*2aa0*/  VIADD R10, R22, 0x38 ;  /* 0x00000038160a7836 */ /* 0x000fe20000000000 */
[----:B------:R-:W-:Y:S01]  /*2ab0*/  FSEL R12, R26, -INF , !P6 ;  /* 0xff8000001a0c7808 */ /* 0x000fe20007000000 */
[----:B------:R-:W-:Y:S01]  /*2ac0*/  FMUL.FTZ R60, R60, UR5 ;  /* 0x000000053c3c7c20 */ /* 0x000fe20008410000 */
[----:B------:R-:W-:Y:S01]  /*2ad0*/  ISETP.GE.AND P6, PT, R0, R95, PT ;  /* 0x0000005f0000720c */ /* 0x000fe20003fc6270 */
[----:B------:R-:W-:Y:S01]  /*2ae0*/  VIADD R0, R22, 0x30 ;  /* 0x0000003016007836 */ /* 0x000fe20000000000 */
[----:B------:R-:W-:Y:S01]  /*2af0*/  FMNMX.FTZ R17, R34, R17, !PT ;  /* 0x0000001122117209 */ /* 0x000fe20007810000 */
[----:B------:R-:W3:Y:S01]  /*2b00*/  MUFU.TANH R19, R19 ;  /* 0x0000001300137308 */ /* 0x000ee20000002400 */
[----:B------:R-:W-:Y:S01]  /*2b10*/  ISETP.GE.AND P3, PT, R6, R95, PT ;  /* 0x0000005f0600720c */ /* 0x000fe20003f66270 */
[----:B------:R-:W-:Y:S01]  /*2b20*/  FMUL.FTZ R61, R61, UR5 ;  /* 0x000000053d3d7c20 */ /* 0x000fe20008410000 */
[----:B-1----:R-:W-:Y:S01]  /*2b30*/  FSEL R13, R18, -INF , !P5 ;  /* 0xff800000120d7808 */ /* 0x002fe20006800000 */
[----:B------:R-:W-:Y:S01]  /*2b40*/  FMUL.FTZ R87, R87, UR5 ;  /* 0x0000000557577c20 */ /* 0x000fe20008410000 */
[----:B------:R-:W-:Y:S01]  /*2b50*/  FSEL R6, R27, -INF , !P5 ;  /* 0xff8000001b067808 */ /* 0x000fe20006800000 */
[----:B------:R-:W-:Y:S01]  /*2b60*/  FMUL.FTZ R56, R56, UR5 ;  /* 0x0000000538387c20 */ /* 0x000fe20008410000 */
[----:B------:R-:W-:Y:S01]  /*2b70*/  FMNMX.FTZ R17, R12, R17, !PT ;  /* 0x000000110c117209 */ /* 0x000fe20007810000 */
[----:B------:R-:W1:Y:S01]  /*2b80*/  MUFU.TANH R20, R20 ;  /* 0x0000001400147308 */ /* 0x000e620000002400 */
[----:B------:R-:W-:Y:S01]  /*2b90*/  ISETP.GE.AND P5, PT, R0, R95, PT ;  /* 0x0000005f0000720c */ /* 0x000fe20003fa6270 */
[----:B------:R-:W-:Y:S01]  /*2ba0*/  VIADD R0, R22, 0x31 ;  /* 0x0000003116007836 */ /* 0x000fe20000000000 */
[----:B------:R-:W-:Y:S01]  /*2bb0*/  FMNMX.FTZ R17, R6, R17, !PT ;  /* 0x0000001106117209 */ /* 0x000fe20007810000 */
[----:B------:R-:W-:Y:S01]  /*2bc0*/  FMUL.FTZ R57, R57, UR5 ;  /* 0x0000000539397c20 */ /* 0x000fe20008410000 */
[----:B--2---:R-:W-:Y:S01]  /*2bd0*/  FSEL R11, R28, -INF , !P4 ;  /* 0xff8000001c0b7808 */ /* 0x004fe20006000000 */
[----:B------:R-:W-:Y:S01]  /*2be0*/  FMUL.FTZ R66, R66, UR5 ;  /* 0x0000000542427c20 */ /* 0x000fe20008410000 */
[----:B------:R-:W-:Y:S01]  /*2bf0*/  ISETP.GE.AND P4, PT, R0, R95, PT ;  /* 0x0000005f0000720c */ /* 0x000fe20003f86270 */
[----:B------:R-:W2:Y:S01]  /*2c00*/  MUFU.TANH R158, R84 ;  /* 0x00000054009e7308 */ /* 0x000ea20000002400 */
[----:B---3--:R-:W-:Y:S01]  /*2c10*/  FSEL R0, R19, -INF , !P3 ;  /* 0xff80000013007808 */ /* 0x008fe20005800000 */
[----:B------:R-:W-:Y:S01]  /*2c20*/  FMUL.FTZ R67, R67, UR5 ;  /* 0x0000000543437c20 */ /* 0x000fe20008410000 */
[----:B------:R-:W-:Y:S01]  /*2c30*/  FMNMX.FTZ R17, R8, R17, !PT ;  /* 0x0000001108117209 */ /* 0x000fe20007810000 */
[----:B------:R-:W-:Y:S01]  /*2c40*/  FMUL.FTZ R62, R62, UR5 ;  /* 0x000000053e3e7c20 */ /* 0x000fe20008410000 */
[----:B------:R-:W-:Y:S01]  /*2c50*/  FMUL.FTZ R63, R63, UR5 ;  /* 0x000000053f3f7c20 */ /* 0x000fe20008410000 */
[----:B------:R-:W-:Y:S01]  /*2c60*/  FMUL.FTZ R58, R58, UR5 ;  /* 0x000000053a3a7c20 */ /* 0x000fe20008410000 */
[----:B------:R-:W-:Y:S01]  /*2c70*/  FMNMX.FTZ R17, R0, R17, !PT ;  /* 0x0000001100117209 */ /* 0x000fe20007810000 */
[----:B------:R-:W3:Y:S01]  /*2c80*/  MUFU.TANH R160, R85 ;  /* 0x0000005500a07308 */ /* 0x000ee20000002400 */
[----:B-1----:R-:W-:Y:S01]  /*2c90*/  FSEL R9, R20, -INF , !P3 ;  /* 0xff80000014097808 */ /* 0x002fe20005800000 */
[----:B------:R-:W-:Y:S01]  /*2ca0*/  VIADD R22, R22, 0x39 ;  /* 0x0000003916167836 */ /* 0x000fe20000000000 */
[----:B------:R-:W-:Y:S01]  /*2cb0*/  ISETP.GE.AND P3, PT, R10, R95, PT ;  /* 0x0000005f0a00720c */ /* 0x000fe20003f66270 */
[----:B------:R-:W-:Y:S01]  /*2cc0*/  FMUL.FTZ R59, R59, UR5 ;  /* 0x000000053b3b7c20 */ /* 0x000fe20008410000 */
[----:B------:R-:W-:-:S03]  /*2cd0*/  FMNMX.FTZ R10, R33, R23, !PT ;  /* 0x00000017210a7209 */ /* 0x000fc60007810000 */
[----:B------:R-:W1:Y:S01]  /*2ce0*/  MUFU.TANH R142, R64 ;  /* 0x00000040008e7308 */ /* 0x000e620000002400 */
[----:B--2---:R-:W-:Y:S02]  /*2cf0*/  FSEL R158, R158, -INF , !P0 ;  /* 0xff8000009e9e7808 */ /* 0x004fe40004000000 */
[----:B------:R-:W-:Y:S02]  /*2d00*/  FMNMX.FTZ R10, R21, R10, !PT ;  /* 0x0000000a150a7209 */ /* 0x000fe40007810000 */
[----:B------:R-:W-:Y:S02]  /*2d10*/  FMNMX.FTZ R17, R158, R17, !PT ;  /* 0x000000119e117209 */ /* 0x000fe40007810000 */
[----:B------:R-:W-:Y:S01]  /*2d20*/  FMNMX.FTZ R10, R25, R10, !PT ;  /* 0x0000000a190a7209 */ /* 0x000fe20007810000 */
[----:B------:R-:W2:Y:S01]  /*2d30*/  MUFU.TANH R140, R65 ;  /* 0x00000041008c7308 */ /* 0x000ea20000002400 */
[----:B---3--:R-:W-:Y:S02]  /*2d40*/  FSEL R160, R160, -INF , !P2 ;  /* 0xff800000a0a07808 */ /* 0x008fe40005000000 */
[----:B------:R-:W-:-:S02]  /*2d50*/  FMNMX.FTZ R10, R15, R10, !PT ;  /* 0x0000000a0f0a7209 */ /* 0x000fc40007810000 */
[----:B------:R-:W-:Y:S02]  /*2d60*/  FMNMX.FTZ R17, R160, R17, !PT ;  /* 0x00000011a0117209 */ /* 0x000fe40007810000 */
[----:B------:R-:W-:Y:S01]  /*2d70*/  FMNMX.FTZ R10, R13, R10, !PT ;  /* 0x0000000a0d0a7209 */ /* 0x000fe20007810000 */
[----:B------:R-:W3:Y:S01]  /*2d80*/  MUFU.TANH R179, R86 ;  /* 0x0000005600b37308 */ /* 0x000ee20000002400 */
[----:B-1----:R-:W-:Y:S02]  /*2d90*/  FSEL R142, R142, -INF , !P1 ;  /* 0xff8000008e8e7808 */ /* 0x002fe40004800000 */
[----:B------:R-:W-:Y:S02]  /*2da0*/  FMNMX.FTZ R10, R11, R10, !PT ;  /* 0x0000000a0b0a7209 */ /* 0x000fe40007810000 */
[----:B------:R-:W-:Y:S02]  /*2db0*/  FMNMX.FTZ R17, R142, R17, !PT ;  /* 0x000000118e117209 */ /* 0x000fe40007810000 */
[----:B------:R-:W-:Y:S01]  /*2dc0*/  FMNMX.FTZ R10, R9, R10, !PT ;  /* 0x0000000a090a7209 */ /* 0x000fe20007810000 */
[----:B------:R-:W1:Y:S01]  /*2dd0*/  MUFU.TANH R174, R60 ;  /* 0x0000003c00ae7308 */ /* 0x000e620000002400 */
[----:B--2---:R-:W-:-:S04]  /*2de0*/  FSEL R140, R140, -INF , !P6 ;  /* 0xff8000008c8c7808 */ /* 0x004fc80007000000 */
[----:B------:R-:W-:-:S03]  /*2df0*/  FMNMX.FTZ R17, R140, R17, !PT ;  /* 0x000000118c117209 */ /* 0x000fc60007810000 */
[----:B------:R-:W2:Y:S01]  /*2e00*/  MUFU.TANH R172, R61 ;  /* 0x0000003d00ac7308 */ /* 0x000ea20000002400 */
[----:B---3--:R-:W-:Y:S02]  /*2e10*/  FSEL R179, R179, -INF , !P0 ;  /* 0xff800000b3b37808 */ /* 0x008fe40004000000 */
[----:B------:R-:W-:Y:S02]  /*2e20*/  ISETP.GE.AND P0, PT, R95, 0x41, PT ;  /* 0x000000415f00780c */ /* 0x000fe40003f06270 */
[----:B------:R-:W-:-:S03]  /*2e30*/  FMNMX.FTZ R10, R179, R10, !PT ;  /* 0x0000000ab30a7209 */ /* 0x000fc60007810000 */
[----:B------:R-:W3:Y:S01]  /*2e40*/  MUFU.TANH R163, R87 ;  /* 0x0000005700a37308 */ /* 0x000ee20000002400 */
[----:B-1----:R-:W-:-:S04]  /*2e50*/  FSEL R174, R174, -INF , !P5 ;  /* 0xff800000aeae7808 */ /* 0x002fc80006800000 */
[----:B------:R-:W-:-:S03]  /*2e60*/  FMNMX.FTZ R17, R174, R17, !PT ;  /* 0x00000011ae117209 */ /* 0x000fc60007810000 */
[----:B------:R-:W1:Y:S01]  /*2e70*/  MUFU.TANH R170, R56 ;  /* 0x0000003800aa7308 */ /* 0x000e620000002400 */
[----:B--2---:R-:W-:-:S04]  /*2e80*/  FSEL R172, R172, -INF , !P4 ;  /* 0xff800000acac7808 */ /* 0x004fc80006000000 */
[----:B------:R-:W-:-:S03]  /*2e90*/  FMNMX.FTZ R17, R172, R17, !PT ;  /* 0x00000011ac117209 */ /* 0x000fc60007810000 */
[----:B------:R-:W2:Y:S01]  /*2ea0*/  MUFU.TANH R168, R57 ;  /* 0x0000003900a87308 */ /* 0x000ea20000002400 */
[----:B---3--:R-:W-:Y:S02]  /*2eb0*/  FSEL R163, R163, -INF , !P2 ;  /* 0xff800000a3a37808 */ /* 0x008fe40005000000 */
[----:B------:R-:W-:Y:S02]  /*2ec0*/  ISETP.GE.AND P2, PT, R22, R95, PT ;  /* 0x0000005f1600720c */ /* 0x000fe40003f46270 */
[----:B------:R-:W-:-:S03]  /*2ed0*/  FMNMX.FTZ R16, R163, R10, !PT ;  /* 0x0000000aa3107209 */ /* 0x000fc60007810000 */
[----:B------:R-:W3:Y:S01]  /*2ee0*/  MUFU.TANH R177, R66 ;  /* 0x0000004200b17308 */ /* 0x000ee20000002400 */
[----:B-1----:R-:W-:-:S04]  /*2ef0*/  FSEL R170, R170, -INF , !P3 ;  /* 0xff800000aaaa7808 */ /* 0x002fc80005800000 */
[----:B------:R-:W-:-:S03]  /*2f00*/  FMNMX.FTZ R17, R170, R17, !PT ;  /* 0x00000011aa117209 */ /* 0x000fc60007810000 */
[----:B------:R1:W4:Y:S01]  /*2f10*/  MUFU.TANH R167, R67 ;  /* 0x0000004300a77308 */ /* 0x0003220000002400 */
[----:B--2---:R-:W-:-:S04]  /*2f20*/  FSEL R168, R168, -INF , !P2 ;  /* 0xff800000a8a87808 */ /* 0x004fc80005000000 */
[----:B------:R-:W-:-:S03]  /*2f30*/  FMNMX.FTZ R10, R168, R17, !PT ;  /* 0x00000011a80a7209 */ /* 0x000fc60007810000 */
[----:B------:R1:W2:Y:S01]  /*2f40*/  MUFU.TANH R173, R62 ;  /* 0x0000003e00ad7308 */ /* 0x0002a20000002400 */
[----:B---3--:R-:W-:-:S07]  /*2f50*/  FSEL R177, R177, -INF , !P1 ;  /* 0xff800000b1b17808 */ /* 0x008fce0004800000 */
[----:B------:R1:W3:Y:S08]  /*2f60*/  MUFU.TANH R171, R63 ;  /* 0x0000003f00ab7308 */ /* 0x0002f00000002400 */
[----:B------:R1:W1:Y:S01]  /*2f70*/  MUFU.TANH R169, R58 ;  /* 0x0000003a00a97308 */ /* 0x0002620000002400 */
[----:B------:R-:W-:Y:S06]  /*2f80*/  BAR.SYNC.DEFER_BLOCKING 0x0 ;  /* 0x0000000000007b1d */ /* 0x000fec0000010000 */
[----:B--2-4-:R-:W-:Y:S05]  /*2f90*/  @!P0 BRA `(.L_x_767) ;  /* 0x0000000000848947 */ /* 0x014fea0003800000 */
[----:B------:R-:W-:Y:S01]  /*2fa0*/  LEA.HI.SX32 R20, R2, 0xfffffffe, 0x1a ;  /* 0xfffffffe02147811 */ /* 0x000fe200078fd2ff */
[----:B------:R-:W-:Y:S01]  /*2fb0*/  ULDC.64 UR6, c[0x0][0x218] ;  /* 0x0000860000067ab9 */ /* 0x000fe20000000a00 */
[C---:B------:R-:W-:Y:S01]  /*2fc0*/  IMAD.SHL.U32 R17, R88.reuse, 0x20, RZ ;  /* 0x0000002058117824 */ /* 0x040fe200078e00ff */
[----:B------:R-:W-:Y:S02]  /*2fd0*/  SHF.L.U64.HI R88, R88, 0x5, R89 ;  /* 0x0000000558587819 */ /* 0x000fe40000010259 */
[----:B------:R-:W-:Y:S01]  /*2fe0*/  SHF.R.S32.HI R18, RZ, 0x1f, R20 ;  /* 0x0000001fff127819 */ /* 0x000fe20000011414 */
[----:B------:R-:W-:Y:S02]  /*2ff0*/  IMAD R3, R3, R20, RZ ;  /* 0x0000001403037224 */ /* 0x000fe400078e02ff */
[----:B------:R-:W-:-:S04]  /*3000*/  IMAD.WIDE.U32 R26, R20, R93, R218 ;  /* 0x0000005d141a7225 */ /* 0x000fc800078e00da */
[----:B------:R-:W-:Y:S01]  /*3010*/  IMAD R3, R18, R93, R3 ;  /* 0x0000005d12037224 */ /* 0x000fe200078e0203 */
[----:B------:R-:W-:-:S03]  /*3020*/  LEA R18, P1, R26, UR6, 0x1 ;  /* 0x000000061a127c11 */ /* 0x000fc6000f8208ff */
[----:B------:R-:W-:-:S05]  /*3030*/  IMAD.IADD R3, R27, 0x1, R3 ;  /* 0x000000011b037824 */ /* 0x000fca00078e0203 */
[----:B------:R-:W-:Y:S02]  /*3040*/  LEA.HI.X R19, R26, UR7, R3, 0x1, P1 ;  /* 0x000000071a137c11 */ /* 0x000fe400088f0c03 */
[----:B------:R-:W-:-:S03]  /*3050*/  IADD3 R28, P1, R17, R18, RZ ;  /* 0x00000012111c7210 */ /* 0x000fc60007f3e0ff */
[----:B------:R-:W-:Y:S01]  /*3060*/  @!PT LDS RZ, [RZ] ;  /* 0x00000000fffff984 */ /* 0x000fe20000000800 */
[----:B------:R-:W-:Y:S01]  /*3070*/  @!PT LDS RZ, [RZ] ;  /* 0x00000000fffff984 */ /* 0x000fe20000000800 */
[----:B------:R-:W-:Y:S01]  /*3080*/  @!PT LDS RZ, [RZ] ;  /* 0x00000000fffff984 */ /* 0x000fe20000000800 */
[----:B------:R2:W-:Y:S02]  /*3090*/  LDGSTS.E.BYPASS.LTC128B.128 [R211+0x6000], desc[UR16][R18.64] ;  /* 0x0600000012d37fae */ /* 0x0005e4000b901d50 */
[C---:B------:R-:W-:Y:S01]  /*30a0*/  IMAD.X R29, R88.reuse, 0x1, R19, P1 ;  /* 0x00000001581d7824 */ /* 0x040fe200008e0613 */
[C---:B------:R-:W-:Y:S01]  /*30b0*/  IADD3 R26, P1, R17.reuse, R28, RZ ;  /* 0x0000001c111a7210 */ /* 0x040fe20007f3e0ff */
[----:B------:R2:W-:Y:S04]  /*30c0*/  LDGSTS.E.BYPASS.LTC128B.128 [R211+0x8000], desc[UR16][R18.64+0x80] ;  /* 0x0800008012d37fae */ /* 0x0005e8000b901d50 */
[C---:B------:R-:W-:Y:S01]  /*30d0*/  IMAD.X R27, R88.reuse, 0x1, R29, P1 ;  /* 0x00000001581b7824 */ /* 0x040fe200008e061d */
[----:B------:R-:W-:Y:S01]  /*30e0*/  IADD3 R30, P1, R17, R26, RZ ;  /* 0x0000001a111e7210 */ /* 0x000fe20007f3e0ff */
[----:B------:R2:W-:Y:S04]  /*30f0*/  LDGSTS.E.BYPASS.LTC128B.128 [R211+0xa000], desc[UR16][R18.64+0x100] ;  /* 0x0a00010012d37fae */ /* 0x0005e8000b901d50 */
[----:B------:R2:W-:Y:S01]  /*3100*/  LDGSTS.E.BYPASS.LTC128B.128 [R211+0x6800], desc[UR16][R28.64] ;  /* 0x068000001cd37fae */ /* 0x0005e2000b901d50 */
[----:B------:R-:W-:-:S03]  /*3110*/  IMAD.X R31, R88, 0x1, R27, P1 ;  /* 0x00000001581f7824 */ /* 0x000fc600008e061b */
        /* <DEDUP_REMOVED lines=9> */
.L_x_767:
[----:B------:R-:W4:Y:S01]  /*31b0*/  MUFU.TANH R59, R59 ;  /* 0x0000003b003b7308 */ /* 0x000f220000002400 */
[----:B------:R-:W-:Y:S01]  /*31c0*/  FSEL R167, R167, -INF , !P6 ;  /* 0xff800000a7a77808 */ /* 0x000fe20007000000 */
[----:B------:R-:W5:Y:S01]  /*31d0*/  SHFL.BFLY PT, R3, R10, 0x2, 0x1f ;  /* 0x0c401f000a037f89 */ /* 0x000f6200000e0000 */
[----:B------:R-:W-:Y:S01]  /*31e0*/  FMNMX.FTZ R16, R177, R16, !PT ;  /* 0x00000010b1107209 */ /* 0x000fe20007810000 */
[----:B------:R-:W-:Y:S01]  /*31f0*/  ULDC UR5, c[0x0][0x2ec] ;  /* 0x0000bb0000057ab9 */ /* 0x000fe20000000800 */
[----:B------:R-:W-:Y:S02]  /*3200*/  FSEL R173, R173, -INF , !P5 ;  /* 0xff800000adad7808 */ /* 0x000fe40006800000 */
[----:B------:R-:W-:Y:S02]  /*3210*/  FMNMX.FTZ R16, R167, R16, !PT ;  /* 0x00000010a7107209 */ /* 0x000fe40007810000 */
[----:B---3--:R-:W-:Y:S02]  /*3220*/  FSEL R171, R171, -INF , !P4 ;  /* 0xff800000abab7808 */ /* 0x008fe40006000000 */
[----:B------:R-:W-:-:S02]  /*3230*/  FMNMX.FTZ R16, R173, R16, !PT ;  /* 0x00000010ad107209 */ /* 0x000fc40007810000 */
[----:B-1----:R-:W-:Y:S02]  /*3240*/  FSEL R169, R169, -INF , !P3 ;  /* 0xff800000a9a97808 */ /* 0x002fe40005800000 */
[----:B------:R-:W-:Y:S02]  /*3250*/  FMNMX.FTZ R16, R171, R16, !PT ;  /* 0x00000010ab107209 */ /* 0x000fe40007810000 */
[----:B----4-:R-:W-:Y:S02]  /*3260*/  FSEL R165, R59, -INF , !P2 ;  /* 0xff8000003ba57808 */ /* 0x010fe40005000000 */
[----:B------:R-:W-:Y:S02]  /*3270*/  FMNMX.FTZ R16, R169, R16, !PT ;  /* 0x00000010a9107209 */ /* 0x000fe40007810000 */
[----:B------:R-:W-:Y:S02]  /*3280*/  IADD3 R200, R91, R4, RZ ;  /* 0x000000045bc87210 */ /* 0x000fe40007ffe0ff */
[----:B------:R-:W-:-:S02]  /*3290*/  FMNMX.FTZ R16, R165, R16, !PT ;  /* 0x00000010a5107209 */ /* 0x000fc40007810000 */
[----:B------:R-:W-:Y:S02]  /*32a0*/  LEA R200, R200, UR4, 0x1 ;  /* 0x00000004c8c87c11 */ /* 0x000fe4000f8e08ff */
[----:B-----5:R-:W-:Y:S02]  /*32b0*/  FMNMX.FTZ R17, R10, R3, !PT ;  /* 0x000000030a117209 */ /* 0x020fe40007810000 */
[----:B------:R-:W1:Y:S01]  /*32c0*/  SHFL.BFLY PT, R3, R16, 0x2, 0x1f ;  /* 0x0c401f0010037f89 */ /* 0x000e6200000e0000 */
[-C--:B------:R-:W-:Y:S02]  /*32d0*/  LEA R198, R7, R200.reuse, 0x1 ;  /* 0x000000c807c67211 */ /* 0x080fe400078e08ff */
[C---:B------:R-:W-:Y:S01]  /*32e0*/  LEA R197, R5.reuse, R200, 0x1 ;  /* 0x000000c805c57211 */ /* 0x040fe200078e08ff */
[----:B------:R-:W3:Y:S01]  /*32f0*/  SHFL.BFLY PT, R132, R17, 0x1, 0x1f ;  /* 0x0c201f0011847f89 */ /* 0x000ee200000e0000 */
        /* <DEDUP_REMOVED lines=15> */
[----:B-1----:R-:W-:Y:S02]  /*33f0*/  FMNMX.FTZ R10, R16, R3, !PT ;  /* 0x00000003100a7209 */ /* 0x002fe40007810000 */
[----:B------:R-:W-:Y:S01]  /*3400*/  IADD3 R185, R203, 0x5000, RZ ;  /* 0x00005000cbb97810 */ /* 0x000fe20007ffe0ff */
[----:B------:R-:W-:Y:S01]  /*3410*/  LDSM.16.MT88.4 R48, [R198+0xe000] ;  /* 0x00e00000c630783b */ /* 0x000fe20000004200 */
[----:B---3--:R-:W-:Y:S02]  /*3420*/  FMNMX.FTZ R132, R17, R132, !PT ;  /* 0x0000008411847209 */ /* 0x008fe40007810000 */
[----:B------:R-:W-:Y:S01]  /*3430*/  IADD3 R184, R203, 0x5800, RZ ;  /* 0x00005800cbb87810 */ /* 0x000fe20007ffe0ff */
[----:B------:R-:W1:Y:S01]  /*3440*/  SHFL.BFLY PT, R3, R10, 0x1, 0x1f ;  /* 0x0c201f000a037f89 */ /* 0x000e6200000e0000 */
[C---:B------:R-:W-:Y:S01]  /*3450*/  FSETP.NEU.FTZ.AND P1, PT, R132.reuse, -INF , PT ;  /* 0xff8000008400780b */ /* 0x040fe20003f3d000 */
[----:B------:R-:W-:-:S02]  /*3460*/  FMUL.FTZ R175, R132, UR5 ;  /* 0x0000000584af7c20 */ /* 0x000fc40008410000 */
        /* <DEDUP_REMOVED lines=16> */
[----:B--2---:R-:W1:Y:S01]  /*3570*/  LDSM.16.MT88.4 R16, [R196+0x10000] ;  /* 0x01000000c410783b */ /* 0x004e620000004200 */
        /* <DEDUP_REMOVED lines=10> */
[----:B------:R-:W-:Y:S01]  /*3620*/  LDSM.16.MT88.4 R28, [R198+0xc800] ;  /* 0x00c80000c61c783b */ /* 0x000fe20000004200 */
[--C-:B------:R-:W-:Y:S01]  /*3630*/  FFMA.FTZ R225, R168, UR5, -R175.reuse ;  /* 0x00000005a8e17c23 */ /* 0x100fe200080108af */
[--C-:B------:R-:W-:Y:S01]  /*3640*/  FFMA.FTZ R174, R174, UR5, -R175.reuse ;  /* 0x00000005aeae7c23 */ /* 0x100fe200080108af */
[--C-:B------:R-:W-:Y:S01]  /*3650*/  FFMA.FTZ R156, R33, UR5, -R166.reuse ;  /* 0x00000005219c7c23 */ /* 0x100fe200080108a6 */
[--C-:B------:R-:W-:Y:S01]  /*3660*/  FFMA.FTZ R157, R23, UR5, -R166.reuse ;  /* 0x00000005179d7c23 */ /* 0x100fe200080108a6 */
[--C-:B------:R-:W-:Y:S01]  /*3670*/  FFMA.FTZ R152, R21, UR5, -R166.reuse ;  /* 0x0000000515987c23 */ /* 0x100fe200080108a6 */
[--C-:B------:R-:W-:Y:S01]  /*3680*/  FFMA.FTZ R151, R25, UR5, -R166.reuse ;  /* 0x0000000519977c23 */ /* 0x100fe200080108a6 */
[----:B------:R-:W3:Y:S01]  /*3690*/  MUFU.EX2 R150, R150 ;  /* 0x0000009600967308 */ /* 0x000ee20000000800 */
        /* <DEDUP_REMOVED lines=27> */
[----:B------:R-:W3:Y:S01]  /*3850*/  MUFU.EX2 R151, R151 ;  /* 0x0000009700977308 */ /* 0x000ee20000000800 */
[----:B----4-:R-:W-:Y:S01]  /*3860*/  F2FP.F16.F32.PACK_AB R97, R157, R156 ;  /* 0x0000009c9d61723e */ /* 0x010fe200000000ff */
[----:B------:R-:W-:Y:S01]  /*3870*/  FADD.FTZ R157, R156, R157 ;  /* 0x0000009d9c9d7221 */ /* 0x000fe20000010000 */
[----:B------:R-:W-:-:S05]  /*3880*/  FADD.FTZ R153, R150, R153 ;  /* 0x0000009996997221 */ /* 0x000fca0000010000 */
        /* <DEDUP_REMOVED lines=194> */
[----:B------:R-:W-:Y:S01]  /*44b0*/  ULDC.64 UR8, c[0x0][0x248] ;  /* 0x0000920000087ab9 */ /* 0x000fe20000000a00 */
[----:B------:R-:W-:Y:S01]  /*44c0*/  ULDC UR15, c[0x0][0x39c] ;  /* 0x0000e700000f7ab9 */ /* 0x000fe20000000800 */
[----:B------:R-:W-:Y:S02]  /*44d0*/  USHF.L.U64.HI UR14, UR8, 0x5, UR9 ;  /* 0x00000005080e7899 */ /* 0x000fe40008010209 */
[----:B------:R-:W-:Y:S01]  /*44e0*/  USHF.L.U32 UR5, UR8, 0x5, URZ ;  /* 0x0000000508057899 */ /* 0x000fe2000800063f */
[----:B------:R-:W-:Y:S01]  /*44f0*/  ULDC UR4, c[0x0][0x2ec] ;  /* 0x0000bb0000047ab9 */ /* 0x000fe20000000800 */
[----:B------:R-:W-:Y:S01]  /*4500*/  ULDC.64 UR12, c[0x0][0x250] ;  /* 0x00009400000c7ab9 */ /* 0x000fe20000000a00 */
[----:B------:R-:W-:Y:S01]  /*4510*/  ULDC.64 UR6, c[0x0][0x218] ;  /* 0x0000860000067ab9 */ /* 0x000fe20000000a00 */
[----:B------:R-:W-:Y:S01]  /*4520*/  ULDC.64 UR10, c[0x0][0x220] ;  /* 0x00008800000a7ab9 */ /* 0x000fe20000000a00 */
[----:B------:R-:W-:Y:S07]  /*4530*/  BRA `(.L_x_769) ;  /* 0x0000000000847947 */ /* 0x000fee0003800000 */
.L_x_771:
        /* <DEDUP_REMOVED lines=33> */
.L_x_769:
        /* <DEDUP_REMOVED lines=10> */
[C---:B------:R-:W-:Y:S02]  /*47f0*/  IADD3 R132, P0, R220.reuse, R226, RZ ;  /* 0x000000e2dc847210 */ /* 0x040fe40007f1e0ff */
[----:B------:R-:W-:Y:S02]  /*4800*/  LEA.HI.X R227, R3, UR11, R2, 0x1, P1 ;  /* 0x0000000b03e37c11 */ /* 0x000fe400088f0c02 */
[C---:B------:R-:W-:Y:S03]  /*4810*/  IADD3 R228, P1, R220.reuse, R132, RZ ;  /* 0x00000084dce47210 */ /* 0x040fe60007f3e0ff */
[----:B------:R-:W-:Y:S01]  /*4820*/  @!PT LDS RZ, [RZ] ;  /* 0x00000000fffff984 */ /* 0x000fe20000000800 */
[----:B------:R-:W-:Y:S01]  /*4830*/  @!PT LDS RZ, [RZ] ;  /* 0x00000000fffff984 */ /* 0x000fe20000000800 */
[----:B------:R-:W-:Y:S01]  /*4840*/  @!PT LDS RZ, [RZ] ;  /* 0x00000000fffff984 */ /* 0x000fe20000000800 */
[----:B------:R-:W-:Y:S01]  /*4850*/  LDGSTS.E.BYPASS.LTC128B.128 [R211+0xc000], desc[UR16][R226.64] ;  /* 0x0c000000e2d37fae */ /* 0x000fe2000b901d50 */
[C---:B------:R-:W-:Y:S01]  /*4860*/  IMAD.X R133, R213.reuse, 0x1, R227, P0 ;  /* 0x00000001d5857824 */ /* 0x040fe200000e06e3 */
[----:B------:R-:W-:Y:S03]  /*4870*/  IADD3 R2, P0, R220, R228, RZ ;  /* 0x000000e4dc027210 */ /* 0x000fe60007f1e0ff */
[----:B------:R-:W-:Y:S01]  /*4880*/  LDGSTS.E.BYPASS.LTC128B.128 [R211+0xe000], desc[UR16][R226.64+0x80] ;  /* 0x0e000080e2d37fae */ /* 0x000fe2000b901d50 */
[C---:B------:R-:W-:Y:S04]  /*4890*/  IMAD.X R229, R213.reuse, 0x1, R133, P1 ;  /* 0x00000001d5e57824 */ /* 0x040fe800008e0685 */
[----:B------:R-:W-:Y:S01]  /*48a0*/  LDGSTS.E.BYPASS.LTC128B.128 [R211+0x10000], desc[UR16][R226.64+0x100] ;  /* 0x10000100e2d37fae */ /* 0x000fe2000b901d50 */
[----:B------:R-:W-:Y:S01]  /*48b0*/  IMAD.X R3, R213, 0x1, R229, P0 ;  /* 0x00000001d5037824 */ /* 0x000fe200000e06e5 */
[----:B------:R-:W-:Y:S03]  /*48c0*/  ISETP.GT.AND P0, PT, R221, RZ, PT ;  /* 0x000000ffdd00720c */ /* 0x000fe60003f04270 */
[----:B------:R-:W-:Y:S05]  /*48d0*/  LDGSTS.E.BYPASS.LTC128B.128 [R211+0xc800], desc[UR16][R132.64] ;  /* 0x0c80000084d37fae */ /* 0x000fea000b901d50 */
[----:B------:R-:W-:Y:S05]  /*48e0*/  LDGSTS.E.BYPASS.LTC128B.128 [R211+0xe800], desc[UR16][R132.64+0x80] ;  /* 0x0e80008084d37fae */ /* 0x000fea000b901d50 */
[----:B------:R-:W-:Y:S05]  /*48f0*/  LDGSTS.E.BYPASS.LTC128B.128 [R211+0x10800], desc[UR16][R132.64+0x100] ;  /* 0x1080010084d37fae */ /* 0x000fea000b901d50 */
[----:B------:R-:W-:Y:S05]  /*4900*/  LDGSTS.E.BYPASS.LTC128B.128 [R211+0xd000], desc[UR16][R228.64] ;  /* 0x0d000000e4d37fae */ /* 0x000fea000b901d50 */
        /* <DEDUP_REMOVED lines=173> */
[----:B------:R-:W-:Y:S01]  /*53e0*/  MUFU.TANH R247, R247 ;  /* 0x000000f700f77308 */ /* 0x000fe20000002400 */
[----:B------:R-:W-:Y:S01]  /*53f0*/  FMUL.FTZ R242, R13, UR15 ;  /* 0x0000000f0df27c20 */ /* 0x000fe20008410000 */
[----:B------:R-:W-:Y:S01]  /*5400*/  FMUL.FTZ R243, R15, UR15 ;  /* 0x0000000f0ff37c20 */ /* 0x000fe20008410000 */
[----:B------:R-:W-:Y:S01]  /*5410*/  FMUL.FTZ R240, R16, UR15 ;  /* 0x0000000f10f07c20 */ /* 0x000fe20008410000 */
[----:B------:R-:W-:Y:S01]  /*5420*/  FMUL.FTZ R241, R18, UR15 ;  /* 0x0000000f12f17c20 */ /* 0x000fe20008410000 */
[----:B------:R-:W-:Y:S01]  /*5430*/  FMUL.FTZ R238, R17, UR15 ;  /* 0x0000000f11ee7c20 */ /* 0x000fe20008410000 */
[----:B------:R-:W-:Y:S01]  /*5440*/  FMUL.FTZ R239, R19, UR15 ;  /* 0x0000000f13ef7c20 */ /* 0x000fe20008410000 */
[----:B------:R-:W-:Y:S03]  /*5450*/  FMUL.FTZ R236, R20, UR15 ;  /* 0x0000000f14ec7c20 */ /* 0x000fe60008410000 */
[----:B------:R-:W3:Y:S01]  /*5460*/  MUFU.TANH R246, R246 ;  /* 0x000000f600f67308 */ /* 0x000ee20000002400 */
[----:B--2---:R-:W-:Y:S01]  /*5470*/  FMNMX.FTZ R3, R248, R135, !PT ;  /* 0x00000087f8037209 */ /* 0x004fe20007810000 */
[----:B------:R-:W-:Y:S01]  /*5480*/  FMUL.FTZ R235, R22, UR15 ;  /* 0x0000000f16eb7c20 */ /* 0x000fe20008410000 */
[----:B------:R-:W-:Y:S01]  /*5490*/  FMUL.FTZ R234, R21, UR15 ;  /* 0x0000000f15ea7c20 */ /* 0x000fe20008410000 */
[----:B------:R-:W-:Y:S01]  /*54a0*/  FMUL.FTZ R237, R23, UR15 ;  /* 0x0000000f17ed7c20 */ /* 0x000fe20008410000 */
[----:B------:R-:W-:Y:S01]  /*54b0*/  FMUL.FTZ R232, R24, UR15 ;  /* 0x0000000f18e87c20 */ /* 0x000fe20008410000 */
[C---:B-1----:R-:W-:Y:S04]  /*54c0*/  HMMA.16816.F32 R28, R176.reuse, R136, R28 ;  /* 0x00000088b01c723c */ /* 0x042fe8000000181c */
[----:B------:R1:W2:Y:S01]  /*54d0*/  MUFU.TANH R162, R2 ;  /* 0x0000000200a27308 */ /* 0x0002a20000002400 */
[----:B------:R-:W-:Y:S01]  /*54e0*/  FMUL.FTZ R233, R26, UR15 ;  /* 0x0000000f1ae97c20 */ /* 0x000fe20008410000 */
[----:B------:R-:W-:Y:S01]  /*54f0*/  FMUL.FTZ R230, R25, UR15 ;  /* 0x0000000f19e67c20 */ /* 0x000fe20008410000 */
[----:B------:R-:W-:Y:S01]  /*5500*/  FMUL.FTZ R231, R27, UR15 ;  /* 0x0000000f1be77c20 */ /* 0x000fe20008410000 */
[----:B------:R-:W-:Y:S06]  /*5510*/  HMMA.16816.F32 R32, R176, R138, R32 ;  /* 0x0000008ab020723c */ /* 0x000fec0000001820 */
[----:B------:R-:W4:Y:S01]  /*5520*/  MUFU.TANH R249, R249 ;  /* 0x000000f900f97308 */ /* 0x000f220000002400 */
[----:B---3--:R-:W-:Y:S09]  /*5530*/  FMNMX.FTZ R3, R246, R3, !PT ;  /* 0x00000003f6037209 */ /* 0x008ff20007810000 */
[----:B------:R-:W3:Y:S01]  /*5540*/  MUFU.TANH R251, R251 ;  /* 0x000000fb00fb7308 */ /* 0x000ee20000002400 */
[----:B-1----:R-:W-:Y:S02]  /*5550*/  FMNMX.FTZ R2, R247, R0, !PT ;  /* 0x00000000f7027209 */ /* 0x002fe40007810000 */
[----:B--2---:R-:W-:Y:S01]  /*5560*/  FMNMX.FTZ R3, R162, R3, !PT ;  /* 0x00000003a2037209 */ /* 0x004fe20007810000 */
[----:B------:R-:W-:Y:S06]  /*5570*/  FMUL.FTZ R226, R28, UR15 ;  /* 0x0000000f1ce27c20 */ /* 0x000fec0008410000 */
[----:B------:R-:W1:Y:S01]  /*5580*/  MUFU.TANH R252, R252 ;  /* 0x000000fc00fc7308 */ /* 0x000e620000002400 */
[----:B----4-:R-:W-:Y:S01]  /*5590*/  FMNMX.FTZ R2, R249, R2, !PT ;  /* 0x00000002f9027209 */ /* 0x010fe20007810000 */
        /* <DEDUP_REMOVED lines=59> */
.L_x_770:
[----:B------:R-:W3:Y:S01]  /*5950*/  SHFL.BFLY PT, R3, R10, 0x2, 0x1f ;  /* 0x0c401f000a037f89 */ /* 0x000ee200000e0000 */
[----:B-1--4-:R-:W-:Y:S02]  /*5960*/  FMNMX.FTZ R7, R133, R2, !PT ;  /* 0x0000000285077209 */ /* 0x012fe40007810000 */
[----:B------:R-:W-:Y:S05]  /*5970*/  IADD3 R221, R221, -0x1, RZ ;  /* 0xffffffffdddd7810 */ /* 0x000fea0007ffe0ff */
[----:B------:R-:W-:Y:S08]  /*5980*/  LDSM.16.MT88.4 R16, [R200+0xc000] ;  /* 0x00c00000c810783b */ /* 0x000ff00000004200 */
[----:B------:R-:W1:Y:S08]  /*5990*/  SHFL.BFLY PT, R2, R7, 0x2, 0x1f ;  /* 0x0c401f0007027f89 */ /* 0x000e7000000e0000 */
[----:B------:R-:W-:Y:S08]  /*59a0*/  LDSM.16.MT88.4 R24, [R198+0xc000] ;  /* 0x00c00000c618783b */ /* 0x000ff00000004200 */
[----:B--2---:R-:W-:Y:S08]  /*59b0*/  LDSM.16.MT88.4 R32, [R197+0xc000] ;  /* 0x00c00000c520783b */ /* 0x004ff00000004200 */
[----:B------:R-:W-:Y:S08]  /*59c0*/  LDSM.16.MT88.4 R136, [R196+0xc000] ;  /* 0x00c00000c488783b */ /* 0x000ff00000004200 */
[----:B------:R-:W-:Y:S08]  /*59d0*/  LDSM.16.MT88.4 R140, [R197+0xe800] ;  /* 0x00e80000c58c783b */ /* 0x000ff00000004200 */
[----:B------:R-:W-:Y:S08]  /*59e0*/  LDSM.16.MT88.4 R148, [R198+0xf800] ;  /* 0x00f80000c694783b */ /* 0x000ff00000004200 */
[----:B------:R-:W-:Y:S08]  /*59f0*/  LDSM.16.MT88.4 R152, [R197+0xf800] ;  /* 0x00f80000c598783b */ /* 0x000ff00000004200 */
[----:B------:R-:W-:Y:S01]  /*5a00*/  LDSM.16.MT88.4 R156, [R196+0xf800] ;  /* 0x00f80000c49c783b */ /* 0x000fe20000004200 */
[----:B---3--:R-:W-:Y:S02]  /*5a10*/  FMNMX.FTZ R9, R10, R3, !PT ;  /* 0x000000030a097209 */ /* 0x008fe40007810000 */
[----:B-1----:R-:W-:Y:S05]  /*5a20*/  FMNMX.FTZ R4, R7, R2, !PT ;  /* 0x0000000207047209 */ /* 0x002fea0007810000 */
        /* <DEDUP_REMOVED lines=365> */
.L_x_768:
        /* <DEDUP_REMOVED lines=210> */
.L_x_772:
        /* <DEDUP_REMOVED lines=23> */
.L_x_773:
        /* <DEDUP_REMOVED lines=113> */
.L_x_775:
[----:B------:R-:W-:Y:S05]  /*86a0*/  BSYNC B0 ;  /* 0x0000000000007941 */ /* 0x000fea0003800000 */
.L_x_774:
        /* <DEDUP_REMOVED lines=35> */
.L_x_777:
[----:B------:R-:W-:Y:S05]  /*88e0*/  BSYNC B0 ;  /* 0x0000000000007941 */ /* 0x000fea0003800000 */
.L_x_776:
        /* <DEDUP_REMOVED lines=20> */
.L_x_779:
[----:B------:R-:W-:Y:S05]  /*8a30*/  BSYNC B0 ;  /* 0x0000000000007941 */ /* 0x000fea0003800000 */
.L_x_778:
        /* <DEDUP_REMOVED lines=20> */
.L_x_781:
[----:B------:R-:W-:Y:S05]  /*8b80*/  BSYNC B0 ;  /* 0x0000000000007941 */ /* 0x000fea0003800000 */
.L_x_780:
        /* <DEDUP_REMOVED lines=17> */
.L_x_764:
        /* <DEDUP_REMOVED lines=15> */
[----:B------:R-:W-:Y:S02]  /*8d90*/  LEA.HI R0, R15, R90, RZ, 0x3 ;  /* 0x0000005a0f007211 */ /* 0x000fe400078f18ff */
[----:B------:R-:W-:Y:S01]  /*8da0*/  ISETP.NE.OR P3, PT, R209, -0x1, P0 ;  /* 0xffffffffd100780c */ /* 0x000fe20000765670 */
[-C--:B---3--:R-:W-:Y:S01]  /*8db0*/  @!P4 IMAD R12, R5, R6.reuse, RZ ;  /* 0x00000006050cc224 */ /* 0x088fe200078e02ff */
[----:B------:R-:W-:Y:S01]  /*8dc0*/  LOP3.LUT R15, R0, 0x1ffffff8, RZ, 0xc0, !PT ;  /* 0x1ffffff8000f7812 */ /* 0x000fe200078ec0ff */
[----:B------:R-:W-:Y:S02]  /*8dd0*/  @!P4 IMAD.WIDE.U32 R18, R3, R6, RZ ;  /* 0x000000060312c225 */ /* 0x000fe400078e00ff */
[----:B------:R-:W3:Y:S02]  /*8de0*/  @!P1 LDC R2, c[0x0][0x270] ;  /* 0x00009c00ff029b82 */ /* 0x000ee40000000800 */
[----:B------:R-:W-:-:S02]  /*8df0*/  IMAD.IADD R15, R90, 0x1, -R15 ;  /* 0x000000015a0f7824 */ /* 0x000fc400078e0a0f */
[----:B-1----:R-:W-:-:S04]  /*8e00*/  @P4 IMAD.WIDE.U32 R16, R209, R8, RZ ;  /* 0x00000008d1104225 */ /* 0x002fc800078e00ff */
[----:B------:R-:W1:Y:S01]  /*8e10*/  @!P0 LDC R10, c[0x0][0x2c4] ;  /* 0x0000b100ff0a8b82 */ /* 0x000e620000000800 */
[----:B------:R-:W-:Y:S02]  /*8e20*/  @P4 IMAD R9, R209, R9, R17 ;  /* 0x00000009d1094224 */ /* 0x000fe400078e0211 */
[----:B------:R-:W-:Y:S02]  /*8e30*/  @!P4 IMAD R7, R3, R7, R12 ;  /* 0x000000070307c224 */ /* 0x000fe400078e020c */
[----:B------:R-:W-:Y:S02]  /*8e40*/  IMAD.SHL.U32 R15, R15, 0x8, RZ ;  /* 0x000000080f0f7824 */ /* 0x000fe400078e00ff */
[----:B------:R-:W-:Y:S01]  /*8e50*/  @!P4 IMAD.MOV.U32 R16, RZ, RZ, R18 ;  /* 0x000000ffff10c224 */ /* 0x000fe200078e0012 */
[----:B--2---:R-:W3:Y:S01]  /*8e60*/  @P2 LDC R11, c[0x0][0x2e4] ;  /* 0x0000b900ff0b2b82 */ /* 0x004ee20000000800 */
[----:B------:R-:W-:Y:S01]  /*8e70*/  @!P4 IMAD.IADD R9, R19, 0x1, R7 ;  /* 0x000000011309c824 */ /* 0x000fe200078e0207 */
[----:B------:R-:W-:Y:S01]  /*8e80*/  SHF.R.S32.HI R7, RZ, 0x1f, R27 ;  /* 0x0000001fff077819 */ /* 0x000fe2000001141b */
[----:B------:R-:W-:Y:S01]  /*8e90*/  @P1 IMAD.MOV.U32 R8, RZ, RZ, 0x1 ;  /* 0x00000001ff081424 */ /* 0x000fe200078e00ff */
[----:B------:R-:W-:-:S02]  /*8ea0*/  IADD3 R16, P2, R15, R16, RZ ;  /* 0x000000100f107210 */ /* 0x000fc40007f5e0ff */
[----:B------:R-:W-:Y:S01]  /*8eb0*/  CS2R R18, SRZ ;  /* 0x0000000000127805 */ /* 0x000fe2000001ff00 */
[----:B------:R-:W-:Y:S01]  /*8ec0*/  IMAD R12, R7, UR4, RZ ;  /* 0x00000004070c7c24 */ /* 0x000fe2000f8e02ff */
[----:B------:R-:W2:Y:S01]  /*8ed0*/  @P1 LDC.64 R4, c[0x0][0x2c0] ;  /* 0x0000b000ff041b82 */ /* 0x000ea20000000a00 */
[----:B------:R-:W-:-:S03]  /*8ee0*/  LEA.HI.X.SX32 R17, R15, R9, 0x1, P2 ;  /* 0x000000090f117211 */ /* 0x000fc600010f0eff */
[----:B------:R-:W-:-:S04]  /*8ef0*/  IMAD.WIDE.U32 R16, R27, UR4, R16 ;  /* 0x000000041b107c25 */ /* 0x000fc8000f8e0010 */
[----:B------:R-:W4:Y:S01]  /*8f00*/  @P1 LDC R6, c[0x0][0x2c0] ;  /* 0x0000b000ff061b82 */ /* 0x000f220000000800 */
[----:B-1----:R-:W-:Y:S01]  /*8f10*/  @!P3 IMAD R209, R3, R10, RZ ;  /* 0x0000000a03d1b224 */ /* 0x002fe200078e02ff */
[----:B------:R-:W-:Y:S01]  /*8f20*/  SHF.R.S32.HI R10, RZ, 0x3, R0 ;  /* 0x00000003ff0a7819 */ /* 0x000fe20000011400 */
[----:B------:R-:W-:Y:S01]  /*8f30*/  IMAD R0, R27, UR5, R12 ;  /* 0x000000051b007c24 */ /* 0x000fe2000f8e020c */
[----:B------:R-:W-:Y:S01]  /*8f40*/  LOP3.LUT P3, RZ, R90, 0x7, RZ, 0xc0, !PT ;  /* 0x000000075aff7812 */ /* 0x000fe2000786c0ff */
[--C-:B------:R-:W-:Y:S01]  /*8f50*/  @!P0 IMAD.MOV.U32 R18, RZ, RZ, R209.reuse ;  /* 0x000000ffff128224 */ /* 0x100fe200078e00d1 */
[C---:B------:R-:W-:Y:S01]  /*8f60*/  ISETP.GE.AND P4, PT, R10.reuse, R212, PT ;  /* 0x000000d40a00720c */ /* 0x040fe20003f86270 */
[----:B---3--:R-:W-:Y:S01]  /*8f70*/  @!P1 IMAD R8, R11, R2, RZ ;  /* 0x000000020b089224 */ /* 0x008fe200078e02ff */
[----:B------:R-:W-:Y:S01]  /*8f80*/  @!P0 SHF.R.S32.HI R19, RZ, 0x1f, R209 ;  /* 0x0000001fff138819 */ /* 0x000fe200000114d1 */
[C---:B------:R-:W-:Y:S01]  /*8f90*/  VIADD R7, R10.reuse, 0x10 ;  /* 0x000000100a077836 */ /* 0x040fe20000000000 */
[C---:B------:R-:W-:Y:S01]  /*8fa0*/  ISETP.GE.OR P6, PT, R10.reuse, R212, P3 ;  /* 0x000000d40a00720c */ /* 0x040fe20001fc6670 */
[----:B------:R-:W-:Y:S01]  /*8fb0*/  IMAD R2, R3, R8, RZ ;  /* 0x0000000803027224 */ /* 0x000fe200078e02ff */
[----:B------:R-:W-:Y:S01]  /*8fc0*/  IADD3 R3, R10, 0x30, RZ ;  /* 0x000000300a037810 */ /* 0x000fe20007ffe0ff */
[----:B------:R-:W-:Y:S01]  /*8fd0*/  IMAD.IADD R9, R0, 0x1, R17 ;  /* 0x0000000100097824 */ /* 0x000fe200078e0211 */
[----:B------:R-:W-:Y:S01]  /*8fe0*/  ISETP.GE.OR P5, PT, R7, R212, P3 ;  /* 0x000000d40700720c */ /* 0x000fe20001fa6670 */
[----:B--2---:R-:W-:Y:S01]  /*8ff0*/  @P1 IMAD R4, R5, R4, RZ ;  /* 0x0000000405041224 */ /* 0x004fe200078e02ff */
[----:B------:R-:W-:Y:S01]  /*9000*/  SEL R2, R2, RZ, P0 ;  /* 0x000000ff02027207 */ /* 0x000fe20000000000 */
[----:B------:R-:W-:Y:S01]  /*9010*/  @!P1 IMAD.MOV.U32 R4, RZ, RZ, R11 ;  /* 0x000000ffff049224 */ /* 0x000fe200078e000b */
[--C-:B------:R-:W-:Y:S01]  /*9020*/  SHF.R.S32.HI R11, RZ, 0x1f, R10.reuse ;  /* 0x0000001fff0b7819 */ /* 0x100fe2000001140a */
[----:B------:R-:W-:Y:S01]  /*9030*/  VIADD R5, R10, 0x20 ;  /* 0x000000200a057836 */ /* 0x000fe20000000000 */
[-C--:B------:R-:W-:Y:S01]  /*9040*/  ISETP.GE.AND P0, PT, R3, R212.reuse, PT ;  /* 0x000000d40300720c */ /* 0x080fe20003f06270 */
[----:B------:R-:W-:Y:S01]  /*9050*/  @!P1 IMAD.MOV.U32 R6, RZ, RZ, 0x1 ;  /* 0x00000001ff069424 */ /* 0x000fe200078e00ff */
[-C--:B------:R-:W-:Y:S01]  /*9060*/  ISETP.GE.AND P1, PT, R7, R212.reuse, PT ;  /* 0x000000d40700720c */ /* 0x080fe20003f26270 */
[----:B------:R-:W-:Y:S01]  /*9070*/  IMAD.WIDE R210, R210, 0x40, R10 ;  /* 0x00000040d2d27825 */ /* 0x000fe200078e020a */
[----:B------:R-:W-:Y:S01]  /*9080*/  ISETP.GE.AND P2, PT, R5, R212, PT ;  /* 0x000000d40500720c */ /* 0x000fe20003f46270 */
        /* <DEDUP_REMOVED lines=13> */
.L_x_783:
[----:B------:R-:W-:Y:S05]  /*9160*/  BSYNC B0 ;  /* 0x0000000000007941 */ /* 0x000fea0003800000 */
.L_x_782:
        /* <DEDUP_REMOVED lines=21> */
.L_x_785:
[----:B------:R-:W-:Y:S05]  /*92c0*/  BSYNC B0 ;  /* 0x0000000000007941 */ /* 0x000fea0003800000 */
.L_x_784:
        /* <DEDUP_REMOVED lines=17> */
.L_x_787:
[----:B------:R-:W-:Y:S05]  /*93e0*/  BSYNC B0 ;  /* 0x0000000000007941 */ /* 0x000fea0003800000 */
.L_x_786:
        /* <DEDUP_REMOVED lines=19> */
.L_x_789:
[----:B------:R-:W-:Y:S05]  /*9520*/  BSYNC B0 ;  /* 0x0000000000007941 */ /* 0x000fea0003800000 */
.L_x_788:
        /* <DEDUP_REMOVED lines=11> */
.L_x_791:
[----:B------:R-:W-:Y:S05]  /*95e0*/  BSYNC B0 ;  /* 0x0000000000007941 */ /* 0x000fea0003800000 */
.L_x_790:
[----:B------:R-:W-:Y:S04]  /*95f0*/  BSSY B0, `(.L_x_792) ;  /* 0x000000a000007945 */ /* 0x000fe80003800000 */
[----:B------:R-:W-:Y:S05]  /*9600*/  @P5 BRA `(.L_x_793) ;  /* 0x0000000000205947 */ /* 0x000fea0003800000 */
[----:B------:R-:W-:Y:S01]  /*9610*/  IMAD R2, R7, R6, RZ ;  /* 0x0000000607027224 */ /* 0x000fe200078e02ff */
[----:B------:R-:W-:-:S04]  /*9620*/  ULDC.64 UR4, c[0x0][0x2b0] ;  /* 0x0000ac0000047ab9 */ /* 0x000fc80000000a00 */
[----:B------:R-:W-:-:S04]  /*9630*/  IADD3 R7, P0, R2, R0, RZ ;  /* 0x0000000002077210 */ /* 0x000fc80007f1e0ff */
[----:B------:R-:W-:Y:S02]  /*9640*/  LEA.HI.X.SX32 R2, R2, R13, 0x1, P0 ;  /* 0x0000000d02027211 */ /* 0x000fe400000f0eff */
[----:B---3--:R-:W-:-:S04]  /*9650*/  LEA R8, P0, R7, UR4, 0x2 ;  /* 0x0000000407087c11 */ /* 0x008fc8000f8010ff */
[----:B------:R-:W-:Y:S01]  /*9660*/  LEA.HI.X R9, R7, UR5, R2, 0x2, P0 ;  /* 0x0000000507097c11 */ /* 0x000fe200080f1402 */
[----:B------:R-:W-:-:S05]  /*9670*/  IMAD.MOV.U32 R7, RZ, RZ, 0x7f800000 ;  /* 0x7f800000ff077424 */ /* 0x000fca00078e00ff */
[----:B------:R4:W-:Y:S03]  /*9680*/  STG.E desc[UR16][R8.64], R7 ;  /* 0x0000000708007986 */ /* 0x0009e6000c101910 */
.L_x_793:
[----:B------:R-:W-:Y:S05]  /*9690*/  BSYNC B0 ;  /* 0x0000000000007941 */ /* 0x000fea0003800000 */
.L_x_792:
        /* <DEDUP_REMOVED lines=10> */
.L_x_795:
[----:B------:R-:W-:Y:S05]  /*9740*/  BSYNC B0 ;  /* 0x0000000000007941 */ /* 0x000fea0003800000 */
.L_x_794:
        /* <DEDUP_REMOVED lines=10> */
.L_x_796:
        /* <DEDUP_REMOVED lines=9> */
.L_x_1523:


//--------------------- .text._ZN5flash16flash_fwd_kernelI23Flash_fwd_kernel_traitsILi192ELi64ELi64ELi4ELb0ELb0EN7cutlass6half_tE19Flash_kernel_traitsILi192ELi64ELi64ELi4ES3_EELb1ELb0ELb0ELb1ELb0ELb0ELb0ELb0EEEvNS_16Flash_fwd_paramsE --------------------------
	.section	.text._ZN5flash16flash_fwd_kernelI23Flash_fwd_kernel_traitsILi192ELi64ELi64ELi4ELb0ELb0EN7cutlass6half_tE19Flash_kernel_traitsILi192ELi64ELi64ELi4ES3_EELb1ELb0ELb0ELb1ELb0ELb0ELb0ELb0EEEvNS_16Flash_fwd_paramsE,"ax",@progbits
	.align	128
        .global         _ZN5flash16flash_fwd_kernelI23Flash_fwd_kernel_traitsILi192ELi64ELi64ELi4ELb0ELb0EN7cutlass6half_tE19Flash_kernel_traitsILi192ELi64ELi64ELi4ES3_EELb1ELb0ELb0ELb1ELb0ELb0ELb0ELb0EEEvNS_16Flash_fwd_paramsE
        .type           _ZN5flash16flash_fwd_kernelI23Flash_fwd_kernel_traitsILi192ELi64ELi64ELi4ELb0ELb0EN7cutlass6half_tE19Flash_kernel_traitsILi192ELi64ELi64ELi4ES3_EELb1ELb0ELb0ELb1ELb0ELb0ELb0ELb0EEEvNS_16Flash_fwd_paramsE,@function
        .size           _ZN5flash16flash_fwd_kernelI23Flash_fwd_kernel_traitsILi192ELi64ELi64ELi4ELb0ELb0EN7cutlass6half_tE19Flash_kernel_traitsILi192ELi64ELi64ELi4ES3_EELb1ELb0ELb0ELb1ELb0ELb0ELb0ELb0EEEvNS_16Flash_fwd_paramsE,(.L_x_1524 - _ZN5flash16flash_fwd_kernelI23Flash_fwd_kernel_traitsILi192ELi64ELi64ELi4ELb0ELb0EN7cutlass6half_tE19Flash_kernel_traitsILi192ELi64ELi64ELi4ES3_EELb1ELb0ELb0ELb1ELb0ELb0ELb0ELb0EEEvNS_16Flash_fwd_paramsE)
        .other          _ZN5flash16flash_fwd_kernelI23Flash_fwd_kernel_traitsILi192ELi64ELi64ELi4ELb0ELb0EN7cutlass6half_tE19Flash_kernel_traitsILi192ELi64ELi64ELi4ES3_EELb1ELb0ELb0ELb1ELb0ELb0ELb0ELb0EEEvNS_16Flash_fwd_paramsE,@"STO_CUDA_ENTRY STV_DEFAULT"
_ZN5flash16flash_fwd_kernelI23Flash_fwd_kernel_traitsILi192ELi64ELi64ELi4ELb0ELb0EN7cutlass6half_tE19Flash_kernel_traitsILi192ELi64ELi64ELi4ES3_EELb1ELb0ELb0ELb1ELb0ELb0ELb0ELb0EEEvNS_16Flash_fwd_paramsE:
.text._ZN5flash16flash_fwd_kernelI23Flash_fwd_kernel_traitsILi192ELi64ELi64ELi4ELb0ELb0EN7cutlass6half_tE19Flash_kernel_traitsILi192ELi64ELi64ELi4ES3_EELb1ELb0ELb0ELb1ELb0ELb0ELb0ELb0EEEvNS_16Flash_fwd_paramsE:
        /* <DEDUP_REMOVED lines=39> */
[----:B------:R-:W-:Y:S02]  /*0270*/  IMAD.U32 R10, RZ, RZ, UR8 ;  /* 0x00000008ff0a7e24 */ /* 0x000fe4000f8e00ff */
[----:B------:R-:W-:Y:S01]  /*0280*/  IMAD.U32 R11, RZ, RZ, UR9 ;  /* 0x00000009ff0b7e24 */ /* 0x000fe2000f8e00ff */
[----:B------:R-:W-:Y:S01]  /*0290*/  UMOV UR15, 0xffffffff ;  /* 0xffffffff000f7882 */ /* 0x000fe20000000000 */
[----:B------:R-:W-:Y:S01]  /*02a0*/  IMAD.U32 R8, RZ, RZ, UR6 ;  /* 0x00000006ff087e24 */ /* 0x000fe2000f8e00ff */
[----:B------:R-:W-:Y:S01]  /*02b0*/  ULDC UR9, c[0x0][0x270] ;  /* 0x00009c0000097ab9 */ /* 0x000fe20000000800 */
[----:B------:R-:W-:Y:S01]  /*02c0*/  IMAD.U32 R9, RZ, RZ, UR7 ;  /* 0x00000007ff097e24 */ /* 0x000fe2000f8e00ff */
[----:B---3--:R-:W-:Y:S01]  /*02d0*/  @!P3 STG.E.64 desc[UR22][R14.64], R218 ;  /* 0x000000da0e00b986 */ /* 0x008fe2000c101b16 */
[----:B----4-:R-:W-:-:S05]  /*02e0*/  @P2 IADD3 R2, P1, R6, R0, RZ ;  /* 0x0000000006022210 */ /* 0x010fca0007f3e0ff */
[----:B------:R-:W-:Y:S01]  /*02f0*/  @P2 IMAD.X R3, RZ, RZ, R7, P1 ;  /* 0x000000ffff032224 */ /* 0x000fe200008e0607 */
[----:B------:R-:W-:Y:S02]  /*0300*/  PLOP3.LUT P1, PT, PT, PT, UP1, 0x80, 0x0 ;  /* 0x000000000000781c */ /* 0x000fe40003f2f018 */
[----:B------:R-:W-:Y:S02]  /*0310*/  PLOP3.LUT P2, PT, PT, PT, UP0, 0x80, 0x0 ;  /* 0x000000000000781c */ /* 0x000fe40003f4f008 */
[----:B------:R1:W-:Y:S04]  /*0320*/  @!P3 STG.E.64 desc[UR22][R14.64+0x8], R2 ;  /* 0x000008020e00b986 */ /* 0x0003e8000c101b16 */
[----:B------:R-:W2:Y:S04]  /*0330*/  @P0 LDG.E R7, desc[UR22][R12.64] ;  /* 0x000000160c070981 */ /* 0x000ea8000c1e1900 */
[----:B------:R-:W3:Y:S04]  /*0340*/  @P0 LDG.E R6, desc[UR22][R12.64+0x4] ;  /* 0x000004160c060981 */ /* 0x000ee8000c1e1900 */
[----:B------:R-:W4:Y:S04]  /*0350*/  @P1 LDG.E R5, desc[UR22][R10.64] ;  /* 0x000000160a051981 */ /* 0x000f28000c1e1900 */
[----:B------:R-:W5:Y:S01]  /*0360*/  @!P2 LDG.E R0, desc[UR22][R8.64] ;  /* 0x000000160800a981 */ /* 0x000f62000c1e1900 */
[----:B------:R-:W-:Y:S01]  /*0370*/  UMOV UR8, URZ ;  /* 0x0000003f00087c82 */ /* 0x000fe20008000000 */
[----:B------:R-:W-:Y:S01]  /*0380*/  UIMAD UR7, UR27, UR9, UR28 ;  /* 0x000000091b0772a4 */ /* 0x000fe2000f8e021c */
[----:B------:R-:W-:Y:S01]  /*0390*/  UMOV UR6, 0xffffffff ;  /* 0xffffffff00067882 */ /* 0x000fe20000000000 */
[----:B-1----:R-:W-:-:S04]  /*03a0*/  SHF.R.S32.HI R15, RZ, 0x1f, R4 ;  /* 0x0000001fff0f7819 */ /* 0x002fc80000011404 */
[----:B------:R-:W-:Y:S02]  /*03b0*/  LEA.HI R87, R15, R4, RZ, 0x5 ;  /* 0x000000040f577211 */ /* 0x000fe400078f28ff */
[----:B--2---:R-:W-:Y:S02]  /*03c0*/  @P0 R2UR UR15, R7 ;  /* 0x00000000070f02ca */ /* 0x004fe400000e0000 */
[----:B---3--:R-:W-:Y:S02]  /*03d0*/  @P0 R2UR UR17, R6 ;  /* 0x00000000061102ca */ /* 0x008fe400000e0000 */
[----:B------:R-:W-:Y:S02]  /*03e0*/  ISETP.NE.U32.AND P0, PT, RZ, UR4, PT ;  /* 0x00000004ff007c0c */ /* 0x000fe4000bf05070 */
[----:B----4-:R-:W-:Y:S02]  /*03f0*/  @P1 R2UR UR8, R5 ;  /* 0x00000000050812ca */ /* 0x010fe400000e0000 */
[----:B------:R-:W-:-:S02]  /*0400*/  LOP3.LUT R5, R87, 0xffffffe0, RZ, 0xc0, !PT ;  /* 0xffffffe057057812 */ /* 0x000fc400078ec0ff */
[----:B-----5:R-:W-:Y:S02]  /*0410*/  @!P2 R2UR UR6, R0 ;  /* 0x000000000006a2ca */ /* 0x020fe400000e0000 */
[----:B------:R-:W-:Y:S01]  /*0420*/  ISETP.NE.AND.EX P2, PT, RZ, UR5, PT, P0 ;  /* 0x00000005ff007c0c */ /* 0x000fe2000bf45300 */
[----:B------:R-:W-:Y:S01]  /*0430*/  USHF.L.U32 UR4, UR7, 0x5, URZ ;  /* 0x0000000507047899 */ /* 0x000fe2000800063f */
[----:B------:R-:W-:Y:S01]  /*0440*/  IMAD.IADD R6, R4, 0x1, -R5 ;  /* 0x0000000104067824 */ /* 0x000fe200078e0a05 */
[----:B------:R-:W-:Y:S02]  /*0450*/  @UP2 UIADD3 UR17, UR17, -UR15, URZ ;  /* 0x8000000f11112290 */ /* 0x000fe4000fffe03f */
[----:B------:R-:W-:Y:S02]  /*0460*/  USHF.R.S32.HI UR5, URZ, 0x1f, UR4 ;  /* 0x0000001f3f057899 */ /* 0x000fe40008011404 */
        /* <DEDUP_REMOVED lines=12> */
.L_x_797:
[----:B------:R-:W-:-:S05]  /*0530*/  ULDC UR7, c[0x0][0x2c8] ;  /* 0x0000b20000077ab9 */ /* 0x000fca0000000800 */
.L_x_798:
        /* <DEDUP_REMOVED lines=21> */
[----:B------:R-:W-:-:S06]  /*0690*/  UISETP.GE.AND UP0, UPT, UR25, 0x1, UPT ;  /* 0x000000011900788c */ /* 0x000fcc000bf06270 */
[----:B------:R-:W-:-:S13]  /*06a0*/  PLOP3.LUT P0, PT, PT, PT, UP0, 0x80, 0x0 ;  /* 0x000000000000781c */ /* 0x000fda0003f0f008 */
[----:B------:R-:W-:Y:S05]  /*06b0*/  @!P0 BRA `(.L_x_799) ;  /* 0x000000c800408947 */ /* 0x000fea0003800000 */
[----:B------:R-:W1:Y:S01]  /*06c0*/  LDC R0, c[0x0][0x278] ;  /* 0x00009e00ff007b82 */ /* 0x000e620000000800 */
[----:B------:R-:W2:Y:S01]  /*06d0*/  S2R R2, SR_CTAID.Z ;  /* 0x0000000000027919 */ /* 0x000ea20000002700 */
[----:B------:R-:W-:Y:S01]  /*06e0*/  IMAD.MOV.U32 R8, RZ, RZ, RZ ;  /* 0x000000ffff087224 */ /* 0x000fe200078e00ff */
[----:B------:R-:W-:Y:S01]  /*06f0*/  UISETP.NE.AND UP1, UPT, UR15, -0x1, UPT ;  /* 0xffffffff0f00788c */ /* 0x000fe2000bf25270 */
[----:B------:R-:W-:Y:S01]  /*0700*/  MOV R23, UR16 ;  /* 0x0000001000177c02 */ /* 0x000fe20008000f00 */
[----:B------:R-:W-:-:S06]  /*0710*/  UISETP.NE.AND UP0, UPT, UR6, -0x1, UPT ;  /* 0xffffffff0600788c */ /* 0x000fcc000bf05270 */
[----:B------:R-:W-:-:S03]  /*0720*/  PLOP3.LUT P0, PT, PT, PT, UP0, 0x80, 0x0 ;  /* 0x000000000000781c */ /* 0x000fc60003f0f008 */
[----:B------:R-:W-:Y:S01]  /*0730*/  @UP1 ULDC.64 UR4, c[0x0][0x240] ;  /* 0x0000900000041ab9 */ /* 0x000fe20000000a00 */
[----:B------:R-:W-:Y:S02]  /*0740*/  @!UP1 USHF.R.S32.HI UR7, URZ, 0x1f, UR27 ;  /* 0x0000001f3f079899 */ /* 0x000fe4000801141b */
[----:B------:R-:W-:Y:S01]  /*0750*/  @UP1 UIMAD.WIDE.U32 UR12, UR15, UR4, URZ ;  /* 0x000000040f0c12a5 */ /* 0x000fe2000f8e003f */
[----:B------:R-:W-:-:S03]  /*0760*/  @UP0 ULDC.64 UR10, c[0x0][0x248] ;  /* 0x00009200000a0ab9 */ /* 0x000fc60000000a00 */
[----:B------:R-:W-:Y:S01]  /*0770*/  @UP1 UIMAD UR14, UR15, UR5, UR13 ;  /* 0x000000050f0e12a4 */ /* 0x000fe2000f8e020d */
[----:B-1----:R-:W-:Y:S02]  /*0780*/  IABS R5, R0 ;  /* 0x0000000000057213 */ /* 0x002fe40000000000 */
[----:B------:R-:W-:Y:S01]  /*0790*/  @!UP1 ULDC.64 UR4, c[0x0][0x228] ;  /* 0x00008a0000049ab9 */ /* 0x000fe20000000a00 */
[----:B------:R-:W-:Y:S01]  /*07a0*/  ISETP.NE.AND P3, PT, R0, RZ, PT ;  /* 0x000000ff0000720c */ /* 0x000fe20003f65270 */
[----:B------:R-:W-:Y:S01]  /*07b0*/  @!UP1 UIMAD UR7, UR7, UR4, URZ ;  /* 0x00000004070792a4 */ /* 0x000fe2000f8e023f */
[----:B------:R-:W1:Y:S01]  /*07c0*/  I2F.RP R10, R5 ;  /* 0x00000005000a7306 */ /* 0x000e620000209400 */
[----:B------:R-:W-:Y:S02]  /*07d0*/  @!UP1 UIMAD.WIDE.U32 UR20, UR27, UR4, URZ ;  /* 0x000000041b1492a5 */ /* 0x000fe4000f8e003f */
[----:B------:R-:W-:Y:S01]  /*07e0*/  @UP0 UIADD3 UR4, UR8, UR6, URZ ;  /* 0x0000000608040290 */ /* 0x000fe2000fffe03f */
[----:B--2---:R-:W-:Y:S01]  /*07f0*/  IABS R2, R2 ;  /* 0x0000000200027213 */ /* 0x004fe20000000000 */
[----:B------:R-:W-:-:S02]  /*0800*/  @!UP1 UIMAD UR5, UR27, UR5, UR7 ;  /* 0x000000051b0592a4 */ /* 0x000fc4000f8e0207 */
[----:B------:R-:W-:Y:S02]  /*0810*/  @UP0 UIMAD.WIDE.U32 UR18, UR4, UR10, URZ ;  /* 0x0000000a041202a5 */ /* 0x000fe4000f8e003f */
[----:B------:R-:W-:Y:S02]  /*0820*/  @UP0 UIMAD UR4, UR4, UR11, URZ ;  /* 0x0000000b040402a4 */ /* 0x000fe4000f8e023f */
[----:B------:R-:W-:Y:S02]  /*0830*/  @!UP1 UIADD3 UR14, UR21, UR5, URZ ;  /* 0x00000005150e9290 */ /* 0x000fe4000fffe03f */
[----:B------:R-:W-:Y:S01]  /*0840*/  @UP0 UIADD3 UR4, UR19, UR4, URZ ;  /* 0x0000000413040290 */ /* 0x000fe2000fffe03f */
[----:B-1----:R-:W1:Y:S01]  /*0850*/  MUFU.RCP R9, R10 ;  /* 0x0000000a00097308 */ /* 0x002e620000001000 */
[----:B------:R-:W-:Y:S01]  /*0860*/  @!UP1 UMOV UR12, UR20 ;  /* 0x00000014000c9c82 */ /* 0x000fe20008000000 */
[----:B-1----:R-:W-:-:S06]  /*0870*/  VIADD R9, R9, 0xffffffe ;  /* 0x0ffffffe09097836 */ /* 0x002fcc0000000000 */
[----:B------:R-:W1:Y:S02]  /*0880*/  F2I.FTZ.U32.TRUNC.NTZ R9, R9 ;  /* 0x0000000900097305 */ /* 0x000e64000021f000 */
[----:B-1----:R-:W-:-:S04]  /*0890*/  IMAD.MOV R7, RZ, RZ, -R9 ;  /* 0x000000ffff077224 */ /* 0x002fc800078e0a09 */
[----:B------:R-:W-:-:S04]  /*08a0*/  IMAD R7, R7, R5, RZ ;  /* 0x0000000507077224 */ /* 0x000fc800078e02ff */
[----:B------:R-:W-:Y:S01]  /*08b0*/  IMAD.HI.U32 R8, R9, R7, R8 ;  /* 0x0000000709087227 */ /* 0x000fe200078e0008 */
[----:B------:R-:W-:-:S03]  /*08c0*/  LEA.HI R9, R15, R4, RZ, 0x6 ;  /* 0x000000040f097211 */ /* 0x000fc600078f30ff */
[----:B------:R-:W-:Y:S01]  /*08d0*/  IMAD.MOV.U32 R7, RZ, RZ, R2 ;  /* 0x000000ffff077224 */ /* 0x000fe200078e0002 */
[----:B------:R-:W-:-:S03]  /*08e0*/  LEA.HI R2, R15, R4, RZ, 0x3 ;  /* 0x000000040f027211 */ /* 0x000fc600078f18ff */
[----:B------:R-:W-:Y:S01]  /*08f0*/  IMAD.HI.U32 R199, R8, R7, RZ ;  /* 0x0000000708c77227 */ /* 0x000fe200078e00ff */
[----:B------:R-:W-:-:S03]  /*0900*/  SHF.R.S32.HI R16, RZ, 0x3, R2 ;  /* 0x00000003ff107819 */ /* 0x000fc60000011402 */
[----:B------:R-:W-:Y:S01]  /*0910*/  IMAD.MOV R8, RZ, RZ, -R199 ;  /* 0x000000ffff087224 */ /* 0x000fe200078e0ac7 */
[--C-:B------:R-:W-:Y:S01]  /*0920*/  SHF.R.S32.HI R17, RZ, 0x1f, R16.reuse ;  /* 0x0000001fff117819 */ /* 0x100fe20000011410 */
[----:B------:R-:W-:Y:S02]  /*0930*/  IMAD.SHL.U32 R11, R16, 0x40, RZ ;  /* 0x00000040100b7824 */ /* 0x000fe400078e00ff */
[----:B------:R-:W-:Y:S01]  /*0940*/  IMAD R8, R5, R8, R7 ;  /* 0x0000000805087224 */ /* 0x000fe200078e0207 */
[----:B------:R-:W-:Y:S01]  /*0950*/  LOP3.LUT R7, R0, UR28, RZ, 0x3c, !PT ;  /* 0x0000001c00077c12 */ /* 0x000fe2000f8e3cff */
[----:B------:R-:W-:Y:S01]  /*0960*/  IMAD.WIDE R22, R23, 0x40, R16 ;  /* 0x0000004017167825 */ /* 0x000fe200078e0210 */
[----:B------:R-:W-:Y:S02]  /*0970*/  LOP3.LUT R11, R11, 0x1c0, RZ, 0xc0, !PT ;  /* 0x000001c00b0b7812 */ /* 0x000fe400078ec0ff */
[----:B------:R-:W-:Y:S02]  /*0980*/  ISETP.GT.U32.AND P2, PT, R5, R8, PT ;  /* 0x000000080500720c */ /* 0x000fe40003f44070 */
[----:B------:R-:W-:-:S11]  /*0990*/  ISETP.GE.AND P1, PT, R7, RZ, PT ;  /* 0x000000ff0700720c */ /* 0x000fd60003f26270 */
[----:B------:R-:W-:-:S05]  /*09a0*/  @!P2 IMAD.IADD R8, R8, 0x1, -R5 ;  /* 0x000000010808a824 */ /* 0x000fca00078e0a05 */
[----:B------:R-:W-:Y:S02]  /*09b0*/  ISETP.GE.U32.AND P4, PT, R8, R5, PT ;  /* 0x000000050800720c */ /* 0x000fe40003f86070 */
[----:B------:R-:W-:-:S04]  /*09c0*/  LOP3.LUT R5, R2, 0xfffffff8, RZ, 0xc0, !PT ;  /* 0xfffffff802057812 */ /* 0x000fc800078ec0ff */
[----:B------:R-:W-:-:S05]  /*09d0*/  IADD3 R5, -R5, R4, RZ ;  /* 0x0000000405057210 */ /* 0x000fca0007ffe1ff */
[----:B------:R-:W-:Y:S01]  /*09e0*/  IMAD.SHL.U32 R152, R5, 0x8, RZ ;  /* 0x0000000805987824 */ /* 0x000fe200078e00ff */
        /* <DEDUP_REMOVED lines=13> */
.L_x_800:
[----:B------:R-:W-:Y:S01]  /*0ac0*/  @UP0 UIADD3 UR9, UR8, UR6, URZ ;  /* 0x0000000608090290 */ /* 0x000fe2000fffe03f */
[--C-:B------:R-:W-:Y:S01]  /*0ad0*/  LOP3.LUT R7, R11, 0x38, R152.reuse, 0xf8, !PT ;  /* 0x000000380b077812 */ /* 0x100fe200078ef898 */
[----:B------:R-:W-:Y:S01]  /*0ae0*/  USHF.R.S32.HI UR5, URZ, 0x1f, UR28 ;  /* 0x0000001f3f057899 */ /* 0x000fe2000801141c */
[----:B------:R-:W-:Y:S01]  /*0af0*/  SHF.R.U32.HI R208, RZ, 0x3, R11 ;  /* 0x00000003ffd07819 */ /* 0x000fe2000001160b */
[----:B------:R-:W-:Y:S01]  /*0b00*/  @UP0 ULDC.64 UR6, c[0x0][0x250] ;  /* 0x0000940000060ab9 */ /* 0x000fe20000000a00 */
[----:B------:R-:W-:Y:S01]  /*0b10*/  SHF.R.S32.HI R153, RZ, 0x1f, R152 ;  /* 0x0000001fff997819 */ /* 0x000fe20000011498 */
[----:B------:R-:W-:Y:S01]  /*0b20*/  @UP0 UIMAD.WIDE.U32 UR20, UR9, UR6, URZ ;  /* 0x00000006091402a5 */ /* 0x000fe2000f8e003f */
[----:B------:R-:W-:Y:S01]  /*0b30*/  LOP3.LUT R208, R7, R208, RZ, 0x3c, !PT ;  /* 0x000000d007d07212 */ /* 0x000fe200078e3cff */
[----:B------:R-:W-:Y:S01]  /*0b40*/  @UP0 UIMAD UR9, UR9, UR7, URZ ;  /* 0x00000007090902a4 */ /* 0x000fe2000f8e023f */
[----:B------:R-:W-:-:S03]  /*0b50*/  IMAD.SHL.U32 R9, R9, 0x8, RZ ;  /* 0x0000000809097824 */ /* 0x000fc600078e00ff */
[----:B------:R-:W-:Y:S01]  /*0b60*/  @UP0 UIADD3 UR9, UR21, UR9, URZ ;  /* 0x0000000915090290 */ /* 0x000fe2000fffe03f */
[----:B------:R-:W-:Y:S11]  /*0b70*/  @P0 BRA `(.L_x_801) ;  /* 0x0000000000300947 */ /* 0x000ff60003800000 */
[----:B------:R-:W-:Y:S01]  /*0b80*/  USHF.R.S32.HI UR19, URZ, 0x1f, UR8 ;  /* 0x0000001f3f137899 */ /* 0x000fe20008011408 */
[----:B------:R-:W-:Y:S01]  /*0b90*/  ULDC.64 UR6, c[0x0][0x250] ;  /* 0x0000940000067ab9 */ /* 0x000fe20000000a00 */
[----:B------:R-:W-:Y:S02]  /*0ba0*/  USHF.R.S32.HI UR13, URZ, 0x1f, UR27 ;  /* 0x0000001f3f0d7899 */ /* 0x000fe4000801141b */
[----:B------:R-:W-:Y:S02]  /*0bb0*/  UIMAD UR19, UR19, UR6, URZ ;  /* 0x00000006131372a4 */ /* 0x000fe4000f8e023f */
[----:B------:R-:W-:Y:S02]  /*0bc0*/  UIMAD.WIDE.U32 UR20, UR8, UR6, URZ ;  /* 0x00000006081472a5 */ /* 0x000fe4000f8e003f */
[----:B------:R-:W-:-:S03]  /*0bd0*/  UIMAD UR19, UR8, UR7, UR19 ;  /* 0x00000007081372a4 */ /* 0x000fc6000f8e0213 */
[----:B------:R-:W-:Y:S01]  /*0be0*/  ULDC.64 UR8, c[0x0][0x238] ;  /* 0x00008e0000087ab9 */ /* 0x000fe20000000a00 */
[----:B------:R-:W-:Y:S02]  /*0bf0*/  UIADD3 UR21, UR21, UR19, URZ ;  /* 0x0000001315157290 */ /* 0x000fe4000fffe03f */
[----:B------:R-:W-:Y:S02]  /*0c00*/  UIMAD UR13, UR13, UR8, URZ ;  /* 0x000000080d0d72a4 */ /* 0x000fe4000f8e023f */
[----:B------:R-:W-:Y:S02]  /*0c10*/  UIMAD.WIDE.U32 UR20, UR27, UR8, UR20 ;  /* 0x000000081b1472a5 */ /* 0x000fe4000f8e0014 */
[----:B------:R-:W-:-:S04]  /*0c20*/  UIMAD UR9, UR27, UR9, UR13 ;  /* 0x000000091b0972a4 */ /* 0x000fc8000f8e020d */
[----:B------:R-:W-:-:S12]  /*0c30*/  UIADD3 UR9, UR21, UR9, URZ ;  /* 0x0000000915097290 */ /* 0x000fd8000fffe03f */
.L_x_801:
[C---:B------:R-:W-:Y:S01]  /*0c40*/  IMAD R7, R17.reuse, UR10, RZ ;  /* 0x0000000a11077c24 */ /* 0x040fe2000f8e02ff */
[----:B------:R-:W-:Y:S01]  /*0c50*/  LOP3.LUT R208, R208, 0xfffffe00, R9, 0xf8, !PT ;  /* 0xfffffe00d0d07812 */ /* 0x000fe200078ef809 */
[----:B------:R-:W-:Y:S01]  /*0c60*/  IMAD R11, R17, UR6, RZ ;  /* 0x00000006110b7c24 */ /* 0x000fe2000f8e02ff */
[----:B------:R-:W-:Y:S01]  /*0c70*/  BSSY B0, `(.L_x_802) ;  /* 0x0000050000007945 */ /* 0x000fe20003800000 */
[----:B------:R-:W-:Y:S01]  /*0c80*/  IMAD.WIDE.U32 R18, R16, UR10, R152 ;  /* 0x0000000a10127c25 */ /* 0x000fe2000f8e0098 */
[----:B------:R-:W-:-:S03]  /*0c90*/  IADD3 R209, R152, 0x80, RZ ;  /* 0x0000008098d17810 */ /* 0x000fc60007ffe0ff */
[----:B------:R-:W-:-:S04]  /*0ca0*/  IMAD.WIDE.U32 R12, R16, UR6, R152 ;  /* 0x00000006100c7c25 */ /* 0x000fc8000f8e0098 */
[----:B------:R-:W-:Y:S01]  /*0cb0*/  @!P2 VIADD R199, R199, 0x1 ;  /* 0x00000001c7c7a836 */ /* 0x000fe20000000000 */
[----:B------:R-:W-:Y:S01]  /*0cc0*/  IADD3 R214, P2, R18, UR18, RZ ;  /* 0x0000001212d67c10 */ /* 0x000fe2000ff5e0ff */
[----:B------:R-:W-:Y:S01]  /*0cd0*/  IMAD R7, R16, UR11, R7 ;  /* 0x0000000b10077c24 */ /* 0x000fe2000f8e0207 */
[----:B------:R-:W-:Y:S01]  /*0ce0*/  IADD3 R212, P0, R12, UR20, RZ ;  /* 0x000000140cd47c10 */ /* 0x000fe2000ff1e0ff */
[----:B------:R-:W-:Y:S02]  /*0cf0*/  IMAD R2, R16, UR7, R11 ;  /* 0x0000000710027c24 */ /* 0x000fe4000f8e020b */
[----:B------:R-:W-:Y:S01]  /*0d00*/  @P4 VIADD R199, R199, 0x1 ;  /* 0x00000001c7c74836 */ /* 0x000fe20000000000 */
[----:B------:R-:W-:Y:S01]  /*0d10*/  IADD3.X R215, R19, UR4, R7, P2, !PT ;  /* 0x0000000413d77c10 */ /* 0x000fe200097fe407 */
[----:B------:R-:W1:Y:S01]  /*0d20*/  S2UR UR4, SR_CgaCtaId ;  /* 0x00000000000479c3 */ /* 0x000e620000008800 */
[----:B------:R-:W-:Y:S01]  /*0d30*/  IADD3.X R213, R13, UR9, R2, P0, !PT ;  /* 0x000000090dd57c10 */ /* 0x000fe200087fe402 */
[----:B------:R-:W-:Y:S01]  /*0d40*/  ULDC.64 UR8, c[0x0][0x260] ;  /* 0x0000980000087ab9 */ /* 0x000fe20000000a00 */
[----:B------:R-:W-:Y:S01]  /*0d50*/  IADD3 R8, P0, R152, UR12, RZ ;  /* 0x0000000c98087c10 */ /* 0x000fe2000ff1e0ff */
[----:B------:R-:W-:Y:S01]  /*0d60*/  ULDC.64 UR12, c[0x0][0x258] ;  /* 0x00009600000c7ab9 */ /* 0x000fe20000000a00 */
[----:B------:R-:W-:Y:S01]  /*0d70*/  @!P1 IADD3 R199, -R199, RZ, RZ ;  /* 0x000000ffc7c79210 */ /* 0x000fe20007ffe1ff */
[----:B------:R-:W-:Y:S01]  /*0d80*/  IMAD.U32 R18, RZ, RZ, UR12 ;  /* 0x0000000cff127e24 */ /* 0x000fe2000f8e00ff */
[----:B------:R-:W-:Y:S01]  /*0d90*/  UIMAD UR12, UR5, UR12, URZ ;  /* 0x0000000c050c72a4 */ /* 0x000fe2000f8e023f */
[----:B------:R-:W-:Y:S01]  /*0da0*/  @!P3 LOP3.LUT R199, RZ, R0, RZ, 0x33, !PT ;  /* 0x00000000ffc7b212 */ /* 0x000fe200078e33ff */
[C---:B------:R-:W-:Y:S01]  /*0db0*/  VIADD R12, R16.reuse, 0x20 ;  /* 0x00000020100c7836 */ /* 0x040fe20000000000 */
[----:B------:R-:W-:Y:S01]  /*0dc0*/  IADD3.X R9, R153, UR14, RZ, P0, !PT ;  /* 0x0000000e99097c10 */ /* 0x000fe200087fe4ff */
[----:B------:R-:W-:Y:S01]  /*0dd0*/  UIMAD UR13, UR28, UR13, UR12 ;  /* 0x0000000d1c0d72a4 */ /* 0x000fe2000f8e020c */
[----:B------:R-:W-:Y:S01]  /*0de0*/  SHF.R.S32.HI R0, RZ, 0x1f, R199 ;  /* 0x0000001fff007819 */ /* 0x000fe200000114c7 */
[----:B------:R-:W-:Y:S01]  /*0df0*/  UIADD3 UR12, -UR24, UR17, URZ ;  /* 0x00000011180c7290 */ /* 0x000fe2000fffe13f */
[----:B------:R-:W-:Y:S01]  /*0e00*/  IMAD.WIDE.U32 R214, R199, UR8, R214 ;  /* 0x00000008c7d67c25 */ /* 0x000fe2000f8e00d6 */
[----:B------:R-:W-:Y:S01]  /*0e10*/  UMOV UR14, 0x400 ;  /* 0x00000400000e7882 */ /* 0x000fe20000000000 */
[----:B------:R-:W-:-:S02]  /*0e20*/  IADD3 R13, R16, 0x10, RZ ;  /* 0x00000010100d7810 */ /* 0x000fc40007ffe0ff */
[----:B------:R-:W-:Y:S01]  /*0e30*/  IMAD R2, R0, UR8, RZ ;  /* 0x0000000800027c24 */ /* 0x000fe2000f8e02ff */
[----:B------:R-:W-:Y:S01]  /*0e40*/  ISETP.GE.AND P0, PT, R16, UR12, PT ;  /* 0x0000000c10007c0c */ /* 0x000fe2000bf06270 */
[----:B------:R-:W-:Y:S01]  /*0e50*/  IMAD.WIDE.U32 R18, R18, UR28, R8 ;  /* 0x0000001c12127c25 */ /* 0x000fe2000f8e0008 */
[----:B------:R-:W-:Y:S02]  /*0e60*/  IADD3 R7, R16, 0x30, RZ ;  /* 0x0000003010077810 */ /* 0x000fe40007ffe0ff */
[----:B------:R-:W-:Y:S01]  /*0e70*/  ISETP.GE.AND P1, PT, R13, UR12, PT ;  /* 0x0000000c0d007c0c */ /* 0x000fe2000bf26270 */
[----:B------:R-:W-:Y:S01]  /*0e80*/  IMAD R217, R199, UR9, R2 ;  /* 0x00000009c7d97c24 */ /* 0x000fe2000f8e0202 */
[----:B------:R-:W-:Y:S01]  /*0e90*/  ULDC.64 UR8, c[0x0][0x268] ;  /* 0x00009a0000087ab9 */ /* 0x000fe20000000a00 */
[----:B-1----:R-:W-:Y:S01]  /*0ea0*/  ULEA UR4, UR4, UR14, 0x18 ;  /* 0x0000000e04047291 */ /* 0x002fe2000f8ec03f */
[----:B------:R-:W-:Y:S01]  /*0eb0*/  IMAD R0, R0, UR8, RZ ;  /* 0x0000000800007c24 */ /* 0x000fe2000f8e02ff */
[----:B------:R-:W-:Y:S01]  /*0ec0*/  IADD3 R21, R19, UR13, RZ ;  /* 0x0000000d13157c10 */ /* 0x000fe2000fffe0ff */
[----:B------:R-:W-:Y:S01]  /*0ed0*/  IMAD.WIDE.U32 R212, R199, UR8, R212 ;  /* 0x00000008c7d47c25 */ /* 0x000fe2000f8e00d4 */
[----:B------:R-:W-:-:S02]  /*0ee0*/  ISETP.GE.AND P5, PT, R12, UR12, PT ;  /* 0x0000000c0c007c0c */ /* 0x000fc4000bfa6270 */
[----:B------:R-:W-:Y:S01]  /*0ef0*/  ISETP.GE.AND P4, PT, R7, UR12, PT ;  /* 0x0000000c07007c0c */ /* 0x000fe2000bf86270 */
[----:B------:R-:W-:Y:S01]  /*0f00*/  IMAD R199, R199, UR9, R0 ;  /* 0x00000009c7c77c24 */ /* 0x000fe2000f8e0200 */
[----:B------:R-:W-:Y:S01]  /*0f10*/  LEA R208, R208, UR4, 0x1 ;  /* 0x00000004d0d07c11 */ /* 0x000fe2000f8e08ff */
[----:B------:R-:W-:Y:S01]  /*0f20*/  VIADD R210, R152, 0x40 ;  /* 0x0000004098d27836 */ /* 0x000fe20000000000 */
[----:B------:R-:W-:Y:S09]  /*0f30*/  @P0 BRA `(.L_x_803) ;  /* 0x00000000008c0947 */ /* 0x000ff20003800000 */
        /* <DEDUP_REMOVED lines=35> */
.L_x_803:
[----:B------:R-:W-:Y:S05]  /*1170*/  BSYNC B0 ;  /* 0x0000000000007941 */ /* 0x000fea0003800000 */
.L_x_802:
        /* <DEDUP_REMOVED lines=40> */
.L_x_805:
[----:B------:R-:W-:Y:S05]  /*1400*/  BSYNC B0 ;  /* 0x0000000000007941 */ /* 0x000fea0003800000 */
.L_x_804:
        /* <DEDUP_REMOVED lines=40> */
.L_x_807:
[----:B------:R-:W-:Y:S05]  /*1690*/  BSYNC B0 ;  /* 0x0000000000007941 */ /* 0x000fea0003800000 */
.L_x_806:
[----:B------:R-:W-:Y:S01]  /*16a0*/  UIADD3 UR8, UR25, 0x3f, URZ ;  /* 0x0000003f19087890 */ /* 0x000fe2000fffe03f */
[----:B------:R-:W-:Y:S03]  /*16b0*/  BSSY B0, `(.L_x_808) ;  /* 0x0000029000007945 */ /* 0x000fe60003800000 */
[----:B------:R-:W-:-:S04]  /*16c0*/  USHF.R.S32.HI UR19, URZ, 0x1f, UR8 ;  /* 0x0000001f3f137899 */ /* 0x000fc80008011408 */
[----:B------:R-:W-:Y:S01]  /*16d0*/  ULEA.HI UR19, UR19, UR8, URZ, 0x6 ;  /* 0x0000000813137291 */ /* 0x000fe2000f8f303f */
[----:B------:R-:W-:Y:S11]  /*16e0*/  @P4 BRA `(.L_x_809) ;  /* 0x0000000000944947 */ /* 0x000ff60003800000 */
        /* <DEDUP_REMOVED lines=37> */
.L_x_809:
[----:B------:R-:W-:Y:S05]  /*1940*/  BSYNC B0 ;  /* 0x0000000000007941 */ /* 0x000fea0003800000 */
.L_x_808:
[----:B------:R-:W-:Y:S01]  /*1950*/  ULEA.HI.SX32 UR18, UR19, 0xffffffff, 0x1a ;  /* 0xffffffff13127891 */ /* 0x000fe2000f8fd23f */
[----:B------:R-:W-:Y:S01]  /*1960*/  IMAD.IADD R217, R215, 0x1, R217 ;  /* 0x00000001d7d97824 */ /* 0x000fe200078e02d9 */
[----:B------:R-:W-:Y:S01]  /*1970*/  USHF.L.U32 UR21, UR10, 0x6, URZ ;  /* 0x000000060a157899 */ /* 0x000fe2000800063f */
[----:B------:R-:W-:Y:S01]  /*1980*/  IMAD.MOV.U32 R216, RZ, RZ, R214 ;  /* 0x000000ffffd87224 */ /* 0x000fe200078e00d6 */
[----:B------:R-:W-:Y:S01]  /*1990*/  UIMAD UR26, UR18, -0x40, UR25 ;  /* 0xffffffc0121a78a4 */ /* 0x000fe2000f8e0219 */
[----:B------:R-:W-:Y:S01]  /*19a0*/  BSSY B0, `(.L_x_810) ;  /* 0x000002a000007945 */ /* 0x000fe20003800000 */
[----:B------:R-:W-:Y:S02]  /*19b0*/  USHF.L.U64.HI UR20, UR10, 0x6, UR11 ;  /* 0x000000060a147899 */ /* 0x000fe4000801020b */
[----:B------:R-:W-:Y:S01]  /*19c0*/  USHF.R.S32.HI UR29, URZ, 0x1f, UR18 ;  /* 0x0000001f3f1d7899 */ /* 0x000fe20008011412 */
[----:B------:R-:W-:Y:S01]  /*19d0*/  MOV R85, UR21 ;  /* 0x0000001500557c02 */ /* 0x000fe20008000f00 */
[----:B------:R-:W-:Y:S01]  /*19e0*/  UIMAD UR8, UR20, UR18, URZ ;  /* 0x00000012140872a4 */ /* 0x000fe2000f8e023f */
[----:B------:R-:W-:-:S02]  /*19f0*/  ISETP.GE.AND P0, PT, R16, UR26, PT ;  /* 0x0000001a10007c0c */ /* 0x000fc4000bf06270 */
[----:B------:R-:W-:Y:S01]  /*1a00*/  ISETP.GE.AND P4, PT, R13, UR26, PT ;  /* 0x0000001a0d007c0c */ /* 0x000fe2000bf86270 */
[----:B------:R-:W-:Y:S01]  /*1a10*/  UIMAD UR8, UR29, UR21, UR8 ;  /* 0x000000151d0872a4 */ /* 0x000fe2000f8e0208 */
[----:B------:R-:W-:Y:S01]  /*1a20*/  IMAD.WIDE.U32 R18, R85, UR18, R216 ;  /* 0x0000001255127c25 */ /* 0x000fe2000f8e00d8 */
[----:B------:R-:W-:Y:S02]  /*1a30*/  ISETP.GE.AND P6, PT, R12, UR26, PT ;  /* 0x0000001a0c007c0c */ /* 0x000fe4000bfc6270 */
[----:B------:R-:W-:Y:S02]  /*1a40*/  ISETP.GE.AND P5, PT, R7, UR26, PT ;  /* 0x0000001a07007c0c */ /* 0x000fe4000bfa6270 */
[----:B------:R-:W-:-:S04]  /*1a50*/  VIADD R21, R19, UR8 ;  /* 0x0000000813157c36 */ /* 0x000fc80008000000 */
[----:B------:R-:W-:Y:S07]  /*1a60*/  @P0 BRA `(.L_x_811) ;  /* 0x0000000000740947 */ /* 0x000fee0003800000 */
        /* <DEDUP_REMOVED lines=29> */
.L_x_811:
[----:B------:R-:W-:Y:S05]  /*1c40*/  BSYNC B0 ;  /* 0x0000000000007941 */ /* 0x000fea0003800000 */
.L_x_810:
        /* <DEDUP_REMOVED lines=35> */
.L_x_813:
[----:B------:R-:W-:Y:S05]  /*1e80*/  BSYNC B0 ;  /* 0x0000000000007941 */ /* 0x000fea0003800000 */
.L_x_812:
[----:B------:R-:W-:Y:S04]  /*1e90*/  BSSY B0, `(.L_x_814) ;  /* 0x0000023000007945 */ /* 0x000fe80003800000 */
        /* <DEDUP_REMOVED lines=34> */
.L_x_815:
[----:B------:R-:W-:Y:S05]  /*20c0*/  BSYNC B0 ;  /* 0x0000000000007941 */ /* 0x000fea0003800000 */
.L_x_814:
        /* <DEDUP_REMOVED lines=36> */
.L_x_817:
[----:B------:R-:W-:Y:S05]  /*2310*/  BSYNC B0 ;  /* 0x0000000000007941 */ /* 0x000fea0003800000 */
.L_x_816:
        /* <DEDUP_REMOVED lines=9> */
[----:B------:R-:W-:Y:S01]  /*23b0*/  @UP1 UMOV UR33, UR5 ;  /* 0x0000000500211c82 */ /* 0x000fe20008000000 */
[----:B------:R-:W-:Y:S01]  /*23c0*/  LEA.HI R15, R15, R4, RZ, 0x4 ;  /* 0x000000040f0f7211 */ /* 0x000fe200078f20ff */
[----:B------:R-:W-:Y:S01]  /*23d0*/  @UP1 UIMAD.WIDE.U32 UR32, UR27, UR8, UR32 ;  /* 0x000000081b2012a5 */ /* 0x000fe2000f8e0020 */
[----:B------:R-:W-:-:S04]  /*23e0*/  DEPBAR.LE SB0, 0x0 ;  /* 0x000080000000791a */ /* 0x000fc80000000000 */
[----:B------:R-:W-:Y:S02]  /*23f0*/  @UP1 UIMAD UR9, UR27, UR9, UR30 ;  /* 0x000000091b0912a4 */ /* 0x000fe4000f8e021e */
[----:B------:R-:W-:Y:S02]  /*2400*/  @UP1 ULEA UR10, UP0, UR32, UR10, 0x2 ;  /* 0x0000000a200a1291 */ /* 0x000fe4000f80103f */
[----:B------:R-:W-:Y:S01]  /*2410*/  @UP1 UIADD3 UR9, UR33, UR9, URZ ;  /* 0x0000000921091290 */ /* 0x000fe2000fffe03f */
[----:B------:R-:W-:-:S03]  /*2420*/  @UP1 ULDC UR5, c[0x0][0x2e8] ;  /* 0x0000ba0000051ab9 */ /* 0x000fc60000000800 */
[----:B------:R-:W-:Y:S01]  /*2430*/  @UP1 ULEA.HI.X UR11, UR32, UR11, UR9, 0x2, UP0 ;  /* 0x0000000b200b1291 */ /* 0x000fe200080f1409 */
[----:B--23--:R-:W-:-:S05]  /*2440*/  IMAD.U32 R10, RZ, RZ, UR10 ;  /* 0x0000000aff0a7e24 */ /* 0x00cfca000f8e00ff */
[----:B------:R-:W-:-:S05]  /*2450*/  IMAD.U32 R11, RZ, RZ, UR11 ;  /* 0x0000000bff0b7e24 */ /* 0x000fca000f8e00ff */
[----:B-1--4-:R1:W2:Y:S01]  /*2460*/  @P0 LDG.E R8, desc[UR22][R10.64] ;  /* 0x000000160a080981 */ /* 0x0122a2000c1e1900 */
[----:B------:R-:W-:Y:S01]  /*2470*/  LOP3.LUT R9, R15, 0xfffffff0, RZ, 0xc0, !PT ;  /* 0xfffffff00f097812 */ /* 0x000fe200078ec0ff */
[----:B------:R-:W-:Y:S01]  /*2480*/  UIMAD.WIDE.U32 UR8, UR18, UR6, URZ ;  /* 0x00000006120872a5 */ /* 0x000fe2000f8e003f */
[----:B------:R-:W-:Y:S01]  /*2490*/  SHF.R.S32.HI R0, RZ, 0x4, R15 ;  /* 0x00000004ff007819 */ /* 0x000fe2000001140f */
[----:B------:R-:W-:Y:S01]  /*24a0*/  IMAD.IADD R199, R213, 0x1, R199 ;  /* 0x00000001d5c77824 */ /* 0x000fe200078e02c7 */
[----:B------:R-:W-:Y:S01]  /*24b0*/  ISETP.GE.AND P2, PT, R16, UR26, PT ;  /* 0x0000001a10007c0c */ /* 0x000fe2000bf46270 */
[----:B------:R-:W-:Y:S01]  /*24c0*/  IMAD.IADD R9, R4, 0x1, -R9 ;  /* 0x0000000104097824 */ /* 0x000fe200078e0a09 */
[----:B------:R-:W-:Y:S01]  /*24d0*/  BAR.SYNC.DEFER_BLOCKING 0x0 ;  /* 0x0000000000007b1d */ /* 0x000fe20000010000 */
[----:B------:R-:W-:Y:S02]  /*24e0*/  LEA.HI R197, R15, R0, RZ, 0x1 ;  /* 0x000000000fc57211 */ /* 0x000fe400078f08ff */
[----:B------:R-:W-:-:S02]  /*24f0*/  SHF.R.S32.HI R87, RZ, 0x5, R87 ;  /* 0x00000005ff577819 */ /* 0x000fc40000011457 */
[----:B------:R-:W-:Y:S01]  /*2500*/  SHF.R.S32.HI R14, RZ, 0x1f, R9 ;  /* 0x0000001fff0e7819 */ /* 0x000fe20000011409 */
[----:B------:R-:W-:Y:S01]  /*2510*/  BSSY B0, `(.L_x_818) ;  /* 0x0000049000007945 */ /* 0x000fe20003800000 */
[----:B------:R-:W-:Y:S02]  /*2520*/  LOP3.LUT R197, R197, 0xfffffffe, RZ, 0xc0, !PT ;  /* 0xfffffffec5c57812 */ /* 0x000fe400078ec0ff */
[----:B------:R-:W-:Y:S02]  /*2530*/  LEA.HI R14, R14, R9, RZ, 0x3 ;  /* 0x000000090e0e7211 */ /* 0x000fe400078f18ff */
[----:B------:R-:W-:Y:S01]  /*2540*/  ISETP.GE.AND P6, PT, R12, UR26, PT ;  /* 0x0000001a0c007c0c */ /* 0x000fe2000bfc6270 */
[----:B------:R-:W-:Y:S01]  /*2550*/  IMAD.IADD R197, R0, 0x1, -R197 ;  /* 0x0000000100c57824 */ /* 0x000fe200078e0ac5 */
[----:B------:R-:W-:Y:S01]  /*2560*/  LOP3.LUT R2, R14, 0xfffffff8, RZ, 0xc0, !PT ;  /* 0xfffffff80e027812 */ /* 0x000fe200078ec0ff */
[----:B------:R-:W-:Y:S01]  /*2570*/  IMAD.SHL.U32 R0, R16, 0x8, RZ ;  /* 0x0000000810007824 */ /* 0x000fe200078e00ff */
[----:B------:R-:W-:Y:S01]  /*2580*/  ISETP.GE.AND P4, PT, R13, UR26, PT ;  /* 0x0000001a0d007c0c */ /* 0x000fe2000bf86270 */
[----:B------:R-:W-:Y:S01]  /*2590*/  IMAD.SHL.U32 R15, R197, 0x8, RZ ;  /* 0x00000008c50f7824 */ /* 0x000fe200078e00ff */
[----:B------:R-:W-:Y:S01]  /*25a0*/  ISETP.GE.AND P5, PT, R7, UR26, PT ;  /* 0x0000001a07007c0c */ /* 0x000fe2000bfa6270 */
[----:B------:R-:W-:-:S02]  /*25b0*/  IMAD.IADD R2, R9, 0x1, -R2 ;  /* 0x0000000109027824 */ /* 0x000fc400078e0a02 */
[----:B------:R-:W2:Y:S01]  /*25c0*/  @P0 MUFU.RCP R9, UR5 ;  /* 0x0000000500090d08 */ /* 0x000ea20008001000 */
[----:B-1----:R-:W-:Y:S01]  /*25d0*/  IMAD.SHL.U32 R11, R5, 0x40, RZ ;  /* 0x00000040050b7824 */ /* 0x002fe200078e00ff */
[----:B------:R-:W-:Y:S01]  /*25e0*/  UIMAD UR5, UR29, UR6, URZ ;  /* 0x000000061d0572a4 */ /* 0x000fe2000f8e023f */
[----:B------:R-:W-:Y:S01]  /*25f0*/  IMAD.SHL.U32 R10, R2, 0x40, RZ ;  /* 0x00000040020a7824 */ /* 0x000fe200078e00ff */
[----:B------:R1:W-:Y:S02]  /*2600*/  @P2 STS.128 [R208+0xc000], RZ ;  /* 0x00c000ffd0002388 */ /* 0x0003e40000000c00 */
[----:B------:R-:W-:Y:S01]  /*2610*/  LOP3.LUT R11, R11, 0x1c0, RZ, 0xc0, !PT ;  /* 0x000001c00b0b7812 */ /* 0x000fe200078ec0ff */
[----:B------:R-:W-:Y:S01]  /*2620*/  UIMAD UR5, UR18, UR7, UR5 ;  /* 0x00000007120572a4 */ /* 0x000fe2000f8e0205 */
[----:B------:R-:W-:Y:S01]  /*2630*/  LOP3.LUT R10, R10, 0x1c0, RZ, 0xc0, !PT ;  /* 0x000001c00a0a7812 */ /* 0x000fe200078ec0ff */
[----:B------:R1:W-:Y:S01]  /*2640*/  @P2 STS.128 [R208+0xe000], RZ ;  /* 0x00e000ffd0002388 */ /* 0x0003e20000000c00 */
[----:B------:R-:W-:Y:S01]  /*2650*/  LOP3.LUT R0, R11, 0x8, R0, 0xf8, !PT ;  /* 0x000000080b007812 */ /* 0x000fe200078ef800 */
[----:B------:R-:W-:Y:S01]  /*2660*/  UIADD3 UR5, UR9, UR5, URZ ;  /* 0x0000000509057290 */ /* 0x000fe2000fffe03f */
[----:B------:R-:W-:Y:S01]  /*2670*/  SHF.R.U32.HI R11, RZ, 0x3, R11 ;  /* 0x00000003ff0b7819 */ /* 0x000fe2000001160b */
[----:B------:R1:W-:Y:S01]  /*2680*/  @P2 STS.128 [R208+0x10000], RZ ;  /* 0x010000ffd0002388 */ /* 0x0003e20000000c00 */
[----:B------:R-:W-:-:S02]  /*2690*/  LOP3.LUT R15, R10, 0x8, R15, 0xf8, !PT ;  /* 0x000000080a0f7812 */ /* 0x000fc400078ef80f */
[----:B------:R-:W-:Y:S01]  /*26a0*/  LOP3.LUT R0, R0, R11, RZ, 0x3c, !PT ;  /* 0x0000000b00007212 */ /* 0x000fe200078e3cff */
[----:B------:R-:W-:Y:S01]  /*26b0*/  IMAD.SHL.U32 R11, R14, 0x40, RZ ;  /* 0x000000400e0b7824 */ /* 0x000fe200078e00ff */
[----:B------:R-:W-:Y:S01]  /*26c0*/  SHF.R.U32.HI R10, RZ, 0x3, R10 ;  /* 0x00000003ff0a7819 */ /* 0x000fe2000001160a */
[----:B------:R-:W-:Y:S02]  /*26d0*/  IMAD.U32 R14, RZ, RZ, UR8 ;  /* 0x00000008ff0e7e24 */ /* 0x000fe4000f8e00ff */
[----:B------:R-:W-:Y:S01]  /*26e0*/  IMAD R197, R197, 0x200, R0 ;  /* 0x00000200c5c57824 */ /* 0x000fe200078e0200 */
[----:B------:R-:W-:Y:S01]  /*26f0*/  LOP3.LUT R10, R15, R10, RZ, 0x3c, !PT ;  /* 0x0000000a0f0a7212 */ /* 0x000fe200078e3cff */
[----:B------:R-:W-:Y:S01]  /*2700*/  IMAD.U32 R15, RZ, RZ, UR9 ;  /* 0x00000009ff0f7e24 */ /* 0x000fe2000f8e00ff */
[----:B------:R-:W-:Y:S02]  /*2710*/  LEA R12, P1, R14, R212, 0x6 ;  /* 0x000000d40e0c7211 */ /* 0x000fe400078230ff */
[----:B------:R-:W-:Y:S01]  /*2720*/  LOP3.LUT R0, R10, 0xfffffe00, R11, 0xf8, !PT ;  /* 0xfffffe000a007812 */ /* 0x000fe200078ef80b */
[----:B------:R-:W-:Y:S01]  /*2730*/  IMAD.U32 R10, RZ, RZ, UR5 ;  /* 0x00000005ff0a7e24 */ /* 0x000fe2000f8e00ff */
[----:B------:R-:W-:Y:S01]  /*2740*/  UMOV UR5, URZ ;  /* 0x0000003f00057c82 */ /* 0x000fe20008000000 */
[----:B------:R-:W-:-:S02]  /*2750*/  LEA R197, R197, UR4, 0x1 ;  /* 0x00000004c5c57c11 */ /* 0x000fc4000f8e08ff */
[----:B------:R-:W-:Y:S01]  /*2760*/  IMAD R198, R87, 0x400, R0 ;  /* 0x0000040057c67824 */ /* 0x000fe200078e0200 */
[----:B------:R-:W-:-:S04]  /*2770*/  LEA.HI.X R13, R14, R199, R10, 0x6, P1 ;  /* 0x000000c70e0d7211 */ /* 0x000fc800008f340a */
[----:B------:R-:W-:Y:S01]  /*2780*/  LEA R198, R198, UR4, 0x1 ;  /* 0x00000004c6c67c11 */ /* 0x000fe2000f8e08ff */
[----:B--2---:R-:W-:-:S05]  /*2790*/  @P0 FMUL.FTZ R8, R8, R9 ;  /* 0x0000000908080220 */ /* 0x004fca0000410000 */
        /* <DEDUP_REMOVED lines=32> */
.L_x_819:
[----:B------:R-:W-:Y:S05]  /*29a0*/  BSYNC B0 ;  /* 0x0000000000007941 */ /* 0x000fea0003800000 */
.L_x_818:
[----:B------:R3:W-:Y:S01]  /*29b0*/  @P4 STS.128 [R208+0xc800], RZ ;  /* 0x00c800ffd0004388 */ /* 0x0007e20000000c00 */
[----:B------:R-:W-:Y:S03]  /*29c0*/  BSSY B0, `(.L_x_820) ;  /* 0x0000026000007945 */ /* 0x000fe60003800000 */
[----:B------:R3:W-:Y:S04]  /*29d0*/  @P4 STS.128 [R208+0xe800], RZ ;  /* 0x00e800ffd0004388 */ /* 0x0007e80000000c00 */
[----:B------:R3:W-:Y:S01]  /*29e0*/  @P4 STS.128 [R208+0x10800], RZ ;  /* 0x010800ffd0004388 */ /* 0x0007e20000000c00 */
[----:B------:R-:W-:Y:S05]  /*29f0*/  @P4 BRA `(.L_x_821) ;  /* 0x0000000000884947 */ /* 0x000fea0003800000 */
[----:B------:R-:W-:Y:S01]  /*2a00*/  ULDC UR8, c[0x0][0x2d0] ;  /* 0x0000b40000087ab9 */ /* 0x000fe20000000800 */
[----:B------:R-:W-:Y:S01]  /*2a10*/  USHF.L.U32 UR9, UR7, 0x4, URZ ;  /* 0x0000000407097899 */ /* 0x000fe2000800063f */
[----:B------:R-:W-:Y:S01]  /*2a20*/  ISETP.GE.AND P3, PT, R152, UR8, PT ;  /* 0x0000000898007c0c */ /* 0x000fe2000bf66270 */
[----:B------:R-:W-:Y:S01]  /*2a30*/  UIMAD.WIDE.U32 UR10, UR6, 0x10, URZ ;  /* 0x00000010060a78a5 */ /* 0x000fe2000f8e003f */
[----:B------:R-:W-:Y:S02]  /*2a40*/  ISETP.GE.AND P2, PT, R210, UR8, PT ;  /* 0x00000008d2007c0c */ /* 0x000fe4000bf46270 */
[----:B------:R-:W-:Y:S01]  /*2a50*/  ISETP.GE.AND P0, PT, R209, UR8, PT ;  /* 0x00000008d1007c0c */ /* 0x000fe2000bf06270 */
[----:B------:R-:W-:Y:S02]  /*2a60*/  IMAD.U32 R7, RZ, RZ, UR9 ;  /* 0x00000009ff077e24 */ /* 0x000fe4000f8e00ff */
[----:B------:R-:W-:-:S04]  /*2a70*/  IADD3 R14, P1, R12, UR10, RZ ;  /* 0x0000000a0c0e7c10 */ /* 0x000fc8000ff3e0ff */
[----:B------:R-:W-:Y:S02]  /*2a80*/  IADD3.X R7, R13, UR11, R7, P1, !PT ;  /* 0x0000000b0d077c10 */ /* 0x000fe40008ffe407 */
        /* <DEDUP_REMOVED lines=25> */
.L_x_821:
[----:B------:R-:W-:Y:S05]  /*2c20*/  BSYNC B0 ;  /* 0x0000000000007941 */ /* 0x000fea0003800000 */
.L_x_820:
        /* <DEDUP_REMOVED lines=13> */
[----:B--2-4-:R-:W2:Y:S01]  /*2d00*/  @!P3 LDC.64 R10, c[0x0][0x220] ;  /* 0x00008800ff0abb82 */ /* 0x014ea20000000a00 */
        /* <DEDUP_REMOVED lines=24> */
.L_x_823:
[----:B------:R-:W-:Y:S05]  /*2e90*/  BSYNC B0 ;  /* 0x0000000000007941 */ /* 0x000fea0003800000 */
.L_x_822:
        /* <DEDUP_REMOVED lines=8> */
[----:B------:R-:W-:Y:S01]  /*2f20*/  UIMAD UR9, UR7, 0x30, URZ ;  /* 0x00000030070978a4 */ /* 0x000fe2000f8e023f */
[----:B------:R-:W-:Y:S01]  /*2f30*/  ISETP.GE.AND P2, PT, R210, UR8, PT ;  /* 0x00000008d2007c0c */ /* 0x000fe2000bf46270 */
[----:B------:R-:W-:Y:S01]  /*2f40*/  IMAD.WIDE.U32 R14, R7, 0x30, R12 ;  /* 0x00000030070e7825 */ /* 0x000fe200078e000c */
[----:B------:R-:W-:-:S03]  /*2f50*/  ISETP.GE.AND P0, PT, R209, UR8, PT ;  /* 0x00000008d1007c0c */ /* 0x000fc6000bf06270 */
[----:B------:R-:W-:-:S06]  /*2f60*/  VIADD R12, R15, UR9 ;  /* 0x000000090f0c7c36 */ /* 0x000fcc0008000000 */
        /* <DEDUP_REMOVED lines=25> */
.L_x_825:
[----:B------:R-:W-:Y:S05]  /*3100*/  BSYNC B0 ;  /* 0x0000000000007941 */ /* 0x000fea0003800000 */
.L_x_824:
[----:B------:R-:W-:Y:S01]  /*3110*/  LDSM.16.M88.4 R52, [R198] ;  /* 0x00000000c634783b */ /* 0x000fe20000000200 */
[----:B------:R-:W-:Y:S01]  /*3120*/  R2P PR, R5, 0x6 ;  /* 0x0000000605007804 */ /* 0x000fe20000000000 */
[----:B------:R-:W-:Y:S01]  /*3130*/  IMAD.MOV.U32 R7, RZ, RZ, 0x10 ;  /* 0x00000010ff077424 */ /* 0x000fe200078e00ff */
[C---:B------:R-:W-:Y:S01]  /*3140*/  LOP3.LUT P0, RZ, R2.reuse, 0x2, RZ, 0xc0, !PT ;  /* 0x0000000202ff7812 */ /* 0x040fe2000780c0ff */
[----:B------:R-:W5:Y:S01]  /*3150*/  LDSM.16.M88.4 R36, [R197+0x6000] ;  /* 0x00600000c524783b */ /* 0x000f620000000200 */
[----:B------:R-:W-:Y:S01]  /*3160*/  VIADD R5, R197, 0x6000 ;  /* 0x00006000c5057836 */ /* 0x000fe20000000000 */
[----:B------:R-:W-:Y:S01]  /*3170*/  UISETP.GE.AND UP0, UPT, UR25, 0x41, UPT ;  /* 0x000000411900788c */ /* 0x000fe2000bf06270 */
[----:B------:R-:W-:Y:S01]  /*3180*/  SEL R7, R7, 0xfffffff0, !P0 ;  /* 0xfffffff007077807 */ /* 0x000fe20004000000 */
[----:B------:R-:W3:Y:S01]  /*3190*/  LDSM.16.M88.4 R20, [R197+0x7000] ;  /* 0x00700000c514783b */ /* 0x000ee20000000200 */
[----:B------:R-:W-:Y:S01]  /*31a0*/  VIADD R195, R197, 0x6020 ;  /* 0x00006020c5c37836 */ /* 0x000fe20000000000 */
[----:B------:R-:W-:Y:S01]  /*31b0*/  LOP3.LUT P0, RZ, R2, 0x4, RZ, 0xc0, !PT ;  /* 0x0000000402ff7812 */ /* 0x000fe2000780c0ff */
[----:B------:R-:W-:Y:S01]  /*31c0*/  IMAD.MOV.U32 R2, RZ, RZ, 0x40 ;  /* 0x00000040ff027424 */ /* 0x000fe200078e00ff */
[----:B------:R-:W3:Y:S01]  /*31d0*/  LDSM.16.M88.4 R28, [R197+0x6800] ;  /* 0x00680000c51c783b */ /* 0x000ee20000000200 */
[----:B------:R-:W-:Y:S01]  /*31e0*/  IMAD R196, R7, 0x2, R198 ;  /* 0x0000000207c47824 */ /* 0x000fe200078e02c6 */
[----:B------:R-:W-:Y:S01]  /*31f0*/  ULDC.U8 UR10, c[0x0][0x388] ;  /* 0x0000e200000a7ab9 */ /* 0x000fe20000000000 */
[----:B------:R-:W-:Y:S01]  /*3200*/  @P1 VIADD R195, R5, 0xffffffe0 ;  /* 0xffffffe005c31836 */ /* 0x000fe20000000000 */
[----:B------:R-:W3:Y:S01]  /*3210*/  LDSM.16.M88.4 R56, [R197+0x7800] ;  /* 0x00780000c538783b */ /* 0x000ee20000000200 */
[----:B------:R-:W-:Y:S01]  /*3220*/  IMAD.MOV.U32 R5, RZ, RZ, 0x20 ;  /* 0x00000020ff057424 */ /* 0x000fe200078e00ff */
[----:B------:R-:W-:Y:S01]  /*3230*/  SEL R2, R2, 0xffffffc0, !P2 ;  /* 0xffffffc002027807 */ /* 0x000fe20005000000 */
[----:B------:R-:W-:Y:S01]  /*3240*/  IMAD.SHL.U32 R4, R4, 0x2, RZ ;  /* 0x0000000204047824 */ /* 0x000fe200078e00ff */
[----:B------:R-:W-:Y:S01]  /*3250*/  LDSM.16.M88.4 R60, [R196] ;  /* 0x00000000c43c783b */ /* 0x000fe20000000200 */
[----:B------:R-:W-:Y:S01]  /*3260*/  VIADD R187, R195, 0x800 ;  /* 0x00000800c3bb7836 */ /* 0x000fe20000000000 */
[----:B------:R-:W-:Y:S01]  /*3270*/  SEL R5, R5, 0xffffffe0, !P0 ;  /* 0xffffffe005057807 */ /* 0x000fe20004000000 */
[----:B------:R-:W-:Y:S01]  /*3280*/  IMAD.IADD R191, R197, 0x1, R2 ;  /* 0x00000001c5bf7824 */ /* 0x000fe200078e0202 */
[----:B------:R-:W3:Y:S01]  /*3290*/  LDSM.16.M88.4 R48, [R195] ;  /* 0x00000000c330783b */ /* 0x000ee20000000200 */
[----:B------:R-:W-:Y:S01]  /*32a0*/  IMAD.IADD R184, R2, 0x1, R195 ;  /* 0x0000000102b87824 */ /* 0x000fe200078e02c3 */
[----:B------:R-:W-:Y:S01]  /*32b0*/  LOP3.LUT R2, R4, 0x6, RZ, 0xc0, !PT ;  /* 0x0000000604027812 */ /* 0x000fe200078ec0ff */
[C---:B------:R-:W-:Y:S01]  /*32c0*/  IMAD R194, R5.reuse, 0x2, R198 ;  /* 0x0000000205c27824 */ /* 0x040fe200078e02c6 */
[----:B-12-4-:R-:W1:Y:S01]  /*32d0*/  LDSM.16.M88.4 R8, [R195+0x1000] ;  /* 0x00100000c308783b */ /* 0x016e620000000200 */
[----:B------:R-:W-:-:S02]  /*32e0*/  IMAD R193, R5, 0x2, R196 ;  /* 0x0000000205c17824 */ /* 0x000fc400078e02c4 */
[----:B------:R-:W-:Y:S01]  /*32f0*/  IMAD.U32 R4, RZ, RZ, UR25 ;  /* 0x00000019ff047e24 */ /* 0x000fe2000f8e00ff */
[----:B------:R-:W2:Y:S01]  /*3300*/  LDSM.16.M88.4 R16, [R195+0x800] ;  /* 0x00080000c310783b */ /* 0x000ea20000000200 */
[C---:B------:R-:W-:Y:S02]  /*3310*/  VIADD R186, R195.reuse, 0x1000 ;  /* 0x00001000c3ba7836 */ /* 0x040fe40000000000 */
[C---:B------:R-:W-:Y:S01]  /*3320*/  VIADD R185, R195.reuse, 0x1800 ;  /* 0x00001800c3b97836 */ /* 0x040fe20000000000 */
[----:B------:R-:W4:Y:S01]  /*3330*/  LDSM.16.M88.4 R72, [R195+0x1800] ;  /* 0x00180000c348783b */ /* 0x000f220000000200 */
[C---:B------:R-:W-:Y:S02]  /*3340*/  VIADD R183, R195.reuse, 0x2000 ;  /* 0x00002000c3b77836 */ /* 0x040fe40000000000 */
[C---:B------:R-:W-:Y:S01]  /*3350*/  VIADD R182, R195.reuse, 0x2800 ;  /* 0x00002800c3b67836 */ /* 0x040fe20000000000 */
[----:B------:R-:W-:Y:S01]  /*3360*/  LDSM.16.M88.4 R64, [R194] ;  /* 0x00000000c240783b */ /* 0x000fe20000000200 */
[----:B------:R-:W-:-:S02]  /*3370*/  VIADD R181, R195, 0x3000 ;  /* 0x00003000c3b57836 */ /* 0x000fc40000000000 */
[C---:B------:R-:W-:Y:S01]  /*3380*/  VIADD R180, R195.reuse, 0x3800 ;  /* 0x00003800c3b47836 */ /* 0x040fe20000000000 */
[C---:B-----5:R-:W-:Y:S01]  /*3390*/  HMMA.16816.F32 R40, R52.reuse, R36, RZ ;  /* 0x000000243428723c */ /* 0x060fe200000018ff */
[----:B------:R-:W5:Y:S01]  /*33a0*/  LDSM.16.M88.4 R12, [R191+0x6000] ;  /* 0x00600000bf0c783b */ /* 0x000f620000000200 */
[C---:B------:R-:W-:Y:S02]  /*33b0*/  VIADD R179, R195.reuse, 0x4000 ;  /* 0x00004000c3b37836 */ /* 0x040fe40000000000 */
[C---:B------:R-:W-:Y:S01]  /*33c0*/  VIADD R178, R195.reuse, 0x4800 ;  /* 0x00004800c3b27836 */ /* 0x040fe20000000000 */
[----:B------:R-:W5:Y:S01]  /*33d0*/  LDSM.16.M88.4 R44, [R191+0x6800] ;  /* 0x00680000bf2c783b */ /* 0x000f620000000200 */
[----:B------:R-:W-:Y:S01]  /*33e0*/  HMMA.16816.F32 R36, R52, R38, RZ ;  /* 0x000000263424723c */ /* 0x000fe200000018ff */
[C---:B------:R-:W-:Y:S02]  /*33f0*/  VIADD R177, R195.reuse, 0x5000 ;  /* 0x00005000c3b17836 */ /* 0x040fe40000000000 */
[----:B------:R-:W-:Y:S01]  /*3400*/  LDSM.16.M88.4 R76, [R191+0x7800] ;  /* 0x00780000bf4c783b */ /* 0x000fe20000000200 */
[----:B------:R-:W-:-:S02]  /*3410*/  VIADD R176, R195, 0x5800 ;  /* 0x00005800c3b07836 */ /* 0x000fc40000000000 */
[C---:B---3--:R-:W-:Y:S01]  /*3420*/  HMMA.16816.F32 R24, R52.reuse, R20, RZ ;  /* 0x000000143418723c */ /* 0x048fe200000018ff */
[----:B------:R-:W-:Y:S04]  /*3430*/  LDSM.16.M88.4 R80, [R195+0x3800] ;  /* 0x00380000c350783b */ /* 0x000fe80000000200 */
        /* <DEDUP_REMOVED lines=94> */
[----:B-1----:R-:W-:Y:S06]  /*3a20*/  HMMA.16816.F32 R32, R44, R56, R32 ;  /* 0x000000382c20723c */ /* 0x002fec0000001820 */
[C---:B------:R-:W-:Y:S06]  /*3a30*/  HMMA.16816.F32 R68, R72.reuse, R80, R68 ;  /* 0x000000504844723c */ /* 0x040fec0000001844 */
[----:B------:R-:W-:Y:S01]  /*3a40*/  HMMA.16816.F32 R64, R72, R82, R64 ;  /* 0x000000524840723c */ /* 0x000fe20000001840 */
[----:B------:R-:W-:Y:S05]  /*3a50*/  LDSM.16.M88.4 R72, [R195+0x5800] ;  /* 0x00580000c348783b */ /* 0x000fea0000000200 */
        /* <DEDUP_REMOVED lines=9> */
[C---:B------:R-:W-:Y:S06]  /*3af0*/  HMMA.16816.F32 R68, R44.reuse, R48, R68 ;  /* 0x000000302c44723c */ /* 0x040fec0000001844 */
[----:B------:R-:W-:Y:S01]  /*3b00*/  HMMA.16816.F32 R64, R44, R50, R64 ;  /* 0x000000322c40723c */ /* 0x000fe20000001840 */
[----:B------:R-:W-:Y:S04]  /*3b10*/  LDSM.16.M88.4 R48, [R191+0xb000] ;  /* 0x00b00000bf30783b */ /* 0x000fe80000000200 */
[----:B------:R-:W-:Y:S01]  /*3b20*/  LDSM.16.M88.4 R44, [R191+0xb800] ;  /* 0x00b80000bf2c783b */ /* 0x000fe20000000200 */
[C---:B------:R-:W-:Y:S03]  /*3b30*/  HMMA.16816.F32 R28, R76.reuse, R10, R28 ;  /* 0x0000000a4c1c723c */ /* 0x040fe6000000181c */
[----:B------:R-:W-:Y:S03]  /*3b40*/  LDSM.16.M88.4 R8, [R193+0x4000] ;  /* 0x00400000c108783b */ /* 0x000fe60000000200 */
[C---:B------:R-:W-:Y:S06]  /*3b50*/  HMMA.16816.F32 R24, R76.reuse, R12, R24 ;  /* 0x0000000c4c18723c */ /* 0x040fec0000001818 */
[C---:B------:R-:W-:Y:S01]  /*3b60*/  HMMA.16816.F32 R20, R76.reuse, R14, R20 ;  /* 0x0000000e4c14723c */ /* 0x040fe20000001814 */
[----:B------:R-:W2:Y:S05]  /*3b70*/  LDSM.16.M88.4 R12, [R184+0x4800] ;  /* 0x00480000b80c783b */ /* 0x000eaa0000000200 */
[C---:B------:R-:W-:Y:S06]  /*3b80*/  HMMA.16816.F32 R36, R76.reuse, R18, R36 ;  /* 0x000000124c24723c */ /* 0x040fec0000001824 */
[----:B------:R-:W-:Y:S01]  /*3b90*/  HMMA.16816.F32 R40, R76, R16, R40 ;  /* 0x000000104c28723c */ /* 0x000fe20000001828 */
[----:B------:R-:W3:Y:S05]  /*3ba0*/  LDSM.16.M88.4 R16, [R184+0x4000] ;  /* 0x00400000b810783b */ /* 0x000eea0000000200 */
[----:B-1----:R-:W-:Y:S06]  /*3bb0*/  HMMA.16816.F32 R32, R60, R52, R32 ;  /* 0x000000343c20723c */ /* 0x002fec0000001820 */
[C---:B------:R-:W-:Y:S06]  /*3bc0*/  HMMA.16816.F32 R68, R76.reuse, R72, R68 ;  /* 0x000000484c44723c */ /* 0x040fec0000001844 */
[----:B------:R-:W-:Y:S01]  /*3bd0*/  HMMA.16816.F32 R72, R76, R74, R64 ;  /* 0x0000004a4c48723c */ /* 0x000fe20000001840 */
[----:B------:R-:W1:Y:S05]  /*3be0*/  LDSM.16.M88.4 R64, [R184+0x5000] ;  /* 0x00500000b840783b */ /* 0x000e6a0000000200 */
[----:B------:R-:W-:Y:S01]  /*3bf0*/  HMMA.16816.F32 R52, R60, R54, R28 ;  /* 0x000000363c34723c */ /* 0x000fe2000000181c */
[----:B------:R-:W4:Y:S01]  /*3c00*/  LDSM.16.M88.4 R28, [R184+0x5800] ;  /* 0x00580000b81c783b */ /* 0x000f220000000200 */
[----:B------:R-:W-:-:S04]  /*3c10*/  DEPBAR.LE SB0, 0x0 ;  /* 0x000080000000791a */ /* 0x000fc80000000000 */
[C---:B------:R-:W-:Y:S06]  /*3c20*/  HMMA.16816.F32 R36, R60.reuse, R58, R36 ;  /* 0x0000003a3c24723c */ /* 0x040fec0000001824 */
[----:B------:R-:W-:Y:S06]  /*3c30*/  HMMA.16816.F32 R40, R60, R56, R40 ;  /* 0x000000383c28723c */ /* 0x000fec0000001828 */
[----:B--2---:R-:W-:Y:S06]  /*3c40*/  HMMA.16816.F32 R32, R8, R12, R32 ;  /* 0x0000000c0820723c */ /* 0x004fec0000001820 */
[----:B------:R-:W-:Y:S01]  /*3c50*/  HMMA.16816.F32 R24, R60, R48, R24 ;  /* 0x000000303c18723c */ /* 0x000fe20000001818 */
[----:B------:R-:W-:-:S04]  /*3c60*/  SHF.R.S32.HI R13, RZ, 0x1f, R6 ;  /* 0x0000001fff0d7819 */ /* 0x000fc80000011406 */
[----:B------:R-:W-:Y:S01]  /*3c70*/  LEA.HI R6, R13, R6, RZ, 0x2 ;  /* 0x000000060d067211 */ /* 0x000fe200078f10ff */
[C---:B------:R-:W-:Y:S01]  /*3c80*/  HMMA.16816.F32 R20, R60.reuse, R50, R20 ;  /* 0x000000323c14723c */ /* 0x040fe20000001814 */
[----:B------:R-:W-:Y:S02]  /*3c90*/  IMAD.U32 R13, RZ, RZ, UR18 ;  /* 0x00000012ff0d7e24 */ /* 0x000fe4000f8e00ff */
[----:B------:R-:W-:Y:S02]  /*3ca0*/  SHF.R.S32.HI R6, RZ, 0x2, R6 ;  /* 0x00000002ff067819 */ /* 0x000fe40000011406 */
[----:B------:R-:W-:Y:S01]  /*3cb0*/  IMAD R2, R13, 0x40, R2 ;  /* 0x000000400d027824 */ /* 0x000fe200078e0202 */
[C---:B------:R-:W-:Y:S02]  /*3cc0*/  HMMA.16816.F32 R68, R60.reuse, R44, R68 ;  /* 0x0000002c3c44723c */ /* 0x040fe40000001844 */
[----:B------:R-:W-:Y:S02]  /*3cd0*/  IMAD R6, R87, 0x10, R6 ;  /* 0x0000001057067824 */ /* 0x000fe400078e0206 */
[C---:B------:R-:W-:Y:S01]  /*3ce0*/  VIADD R12, R2.reuse, 0x8 ;  /* 0x00000008020c7836 */ /* 0x040fe20000000000 */
[----:B------:R-:W-:Y:S01]  /*3cf0*/  ISETP.GE.AND P2, PT, R2, UR25, PT ;  /* 0x0000001902007c0c */ /* 0x000fe2000bf46270 */
[----:B------:R-:W-:Y:S01]  /*3d00*/  HMMA.16816.F32 R72, R60, R46, R72 ;  /* 0x0000002e3c48723c */ /* 0x000fe20000001848 */
[----:B------:R-:W-:-:S02]  /*3d10*/  VIADD R133, R6, UR24 ;  /* 0x0000001806857c36 */ /* 0x000fc40008000000 */
[----:B------:R-:W-:Y:S01]  /*3d20*/  VIADD R6, R2, 0x9 ;  /* 0x0000000902067836 */ /* 0x000fe20000000000 */
[----:B------:R-:W-:Y:S01]  /*3d30*/  ISETP.GE.AND P0, PT, R12, UR25, PT ;  /* 0x000000190c007c0c */ /* 0x000fe2000bf06270 */
[C---:B------:R-:W-:Y:S01]  /*3d40*/  VIADD R48, R2.reuse, 0x28 ;  /* 0x0000002802307836 */ /* 0x040fe20000000000 */
[----:B---3--:R-:W-:Y:S01]  /*3d50*/  HMMA.16816.F32 R36, R8, R18, R36 ;  /* 0x000000120824723c */ /* 0x008fe20000001824 */
[----:B------:R-:W-:Y:S01]  /*3d60*/  VIADD R46, R2, 0x30 ;  /* 0x00000030022e7836 */ /* 0x000fe20000000000 */
[----:B------:R-:W-:Y:S01]  /*3d70*/  ISETP.GE.AND P6, PT, R6, UR25, PT ;  /* 0x0000001906007c0c */ /* 0x000fe2000bfc6270 */
[----:B------:R-:W-:-:S03]  /*3d80*/  VIADD R44, R2, 0x38 ;  /* 0x00000038022c7836 */ /* 0x000fc60000000000 */
[----:B------:R-:W-:Y:S01]  /*3d90*/  HMMA.16816.F32 R52, R8, R14, R52 ;  /* 0x0000000e0834723c */ /* 0x000fe20000001834 */
[----:B------:R-:W-:-:S05]  /*3da0*/  VIADD R18, R2, 0x18 ;  /* 0x0000001802127836 */ /* 0x000fca0000000000 */
[----:B------:R-:W-:Y:S01]  /*3db0*/  HMMA.16816.F32 R40, R8, R16, R40 ;  /* 0x000000100828723c */ /* 0x000fe20000001828 */
[----:B------:R-:W-:Y:S01]  /*3dc0*/  IADD3 R15, R4, -UR17, R133 ;  /* 0x80000011040f7c10 */ /* 0x000fe2000fffe085 */
[----:B------:R-:W-:Y:S01]  /*3dd0*/  VIADD R14, R2, 0x1 ;  /* 0x00000001020e7836 */ /* 0x000fe20000000000 */
[----:B------:R-:W-:-:S03]  /*3de0*/  ISETP.GE.AND P3, PT, R18, UR25, PT ;  /* 0x0000001912007c0c */ /* 0x000fc6000bf66270 */
[C---:B-1----:R-:W-:Y:S01]  /*3df0*/  HMMA.16816.F32 R24, R8.reuse, R64, R24 ;  /* 0x000000400818723c */ /* 0x042fe20000001818 */
[C---:B------:R-:W-:Y:S01]  /*3e00*/  IMAD.IADD R13, R15.reuse, 0x1, -R12 ;  /* 0x000000010f0d7824 */ /* 0x040fe200078e0a0c */
[----:B------:R-:W-:Y:S01]  /*3e10*/  ISETP.GE.AND P1, PT, R14, UR25, PT ;  /* 0x000000190e007c0c */ /* 0x000fe2000bf26270 */
[C---:B------:R-:W-:Y:S02]  /*3e20*/  IMAD.IADD R16, R15.reuse, 0x1, -R14 ;  /* 0x000000010f107824 */ /* 0x040fe400078e0a0e */
[C---:B------:R-:W-:Y:S01]  /*3e30*/  IMAD.IADD R4, R15.reuse, 0x1, -R6 ;  /* 0x000000010f047824 */ /* 0x040fe200078e0a06 */
[C---:B------:R-:W-:Y:S01]  /*3e40*/  HMMA.16816.F32 R20, R8.reuse, R66, R20 ;  /* 0x000000420814723c */ /* 0x040fe20000001814 */
[----:B------:R-:W-:Y:S01]  /*3e50*/  IABS R13, R13 ;  /* 0x0000000d000d7213 */ /* 0x000fe20000000000 */
[----:B------:R-:W-:Y:S01]  /*3e60*/  IMAD.IADD R17, R15, 0x1, -R2 ;  /* 0x000000010f117824 */ /* 0x000fe200078e0a02 */
[----:B------:R-:W-:Y:S02]  /*3e70*/  IABS R16, R16 ;  /* 0x0000001000107213 */ /* 0x000fe40000000000 */
[----:B------:R-:W-:Y:S01]  /*3e80*/  I2FP.F32.S32 R13, R13 ;  /* 0x0000000d000d7245 */ /* 0x000fe20000201400 */
[----:B----4-:R-:W-:Y:S01]  /*3e90*/  HMMA.16816.F32 R68, R8, R28, R68 ;  /* 0x0000001c0844723c */ /* 0x010fe20000001844 */
[----:B------:R-:W-:-:S02]  /*3ea0*/  IABS R4, R4 ;  /* 0x0000000400047213 */ /* 0x000fc40000000000 */
[----:B------:R-:W-:Y:S01]  /*3eb0*/  I2FP.F32.S32 R16, R16 ;  /* 0x0000001000107245 */ /* 0x000fe20000201400 */
[----:B------:R-:W-:Y:S01]  /*3ec0*/  FFMA.FTZ R36, R13, -UR5, R36 ;  /* 0x800000050d247c23 */ /* 0x000fe20008010024 */
[----:B------:R-:W-:Y:S01]  /*3ed0*/  I2FP.F32.S32 R4, R4 ;  /* 0x0000000400047245 */ /* 0x000fe20000201400 */
[----:B------:R-:W-:Y:S01]  /*3ee0*/  HMMA.16816.F32 R72, R8, R30, R72 ;  /* 0x0000001e0848723c */ /* 0x000fe20000001848 */
[----:B------:R-:W-:Y:S02]  /*3ef0*/  VIADD R13, R15, 0x8 ;  /* 0x000000080f0d7836 */ /* 0x000fe40000000000 */
[----:B------:R-:W-:Y:S01]  /*3f00*/  FFMA.FTZ R41, R16, -UR5, R41 ;  /* 0x8000000510297c23 */ /* 0x000fe20008010029 */
[C---:B------:R-:W-:Y:S01]  /*3f10*/  VIADD R28, R2.reuse, 0x11 ;  /* 0x00000011021c7836 */ /* 0x040fe20000000000 */
[----:B------:R-:W-:Y:S01]  /*3f20*/  IABS R17, R17 ;  /* 0x0000001100117213 */ /* 0x000fe20000000000 */
[----:B------:R-:W-:Y:S02]  /*3f30*/  IMAD.IADD R16, R13, 0x1, -R2 ;  /* 0x000000010d107824 */ /* 0x000fe400078e0a02 */
[----:B------:R-:W-:-:S02]  /*3f40*/  VIADD R8, R2, 0x19 ;  /* 0x0000001902087836 */ /* 0x000fc40000000000 */
[----:B------:R-:W-:Y:S01]  /*3f50*/  FFMA.FTZ R31, R4, -UR5, R37 ;  /* 0x80000005041f7c23 */ /* 0x000fe20008010025 */
[C---:B------:R-:W-:Y:S01]  /*3f60*/  IMAD.IADD R4, R15.reuse, 0x1, -R28 ;  /* 0x000000010f047824 */ /* 0x040fe200078e0a1c */
[----:B------:R-:W-:Y:S01]  /*3f70*/  IABS R16, R16 ;  /* 0x0000001000107213 */ /* 0x000fe20000000000 */
[----:B------:R-:W-:Y:S01]  /*3f80*/  IMAD.IADD R10, R15, 0x1, -R8 ;  /* 0x000000010f0a7824 */ /* 0x000fe200078e0a08 */
[----:B------:R-:W-:Y:S01]  /*3f90*/  I2FP.F32.S32 R17, R17 ;  /* 0x0000001100117245 */ /* 0x000fe20000201400 */
[C---:B------:R-:W-:Y:S01]  /*3fa0*/  IMAD.IADD R14, R13.reuse, 0x1, -R14 ;  /* 0x000000010d0e7824 */ /* 0x040fe200078e0a0e */
[----:B------:R-:W-:Y:S01]  /*3fb0*/  IABS R4, R4 ;  /* 0x0000000400047213 */ /* 0x000fe20000000000 */
[----:B------:R-:W-:Y:S01]  /*3fc0*/  IMAD.IADD R19, R13, 0x1, -R6 ;  /* 0x000000010d137824 */ /* 0x000fe200078e0a06 */
[----:B------:R-:W-:Y:S01]  /*3fd0*/  IABS R10, R10 ;  /* 0x0000000a000a7213 */ /* 0x000fe20000000000 */
[----:B------:R-:W-:Y:S01]  /*3fe0*/  VIADD R30, R2, 0x10 ;  /* 0x00000010021e7836 */ /* 0x000fe20000000000 */
[----:B------:R-:W-:Y:S01]  /*3ff0*/  IABS R14, R14 ;  /* 0x0000000e000e7213 */ /* 0x000fe20000000000 */
[----:B------:R-:W-:Y:S01]  /*4000*/  FFMA.FTZ R40, R17, -UR5, R40 ;  /* 0x8000000511287c23 */ /* 0x000fe20008010028 */
[----:B------:R-:W-:Y:S01]  /*4010*/  I2FP.F32.S32 R10, R10 ;  /* 0x0000000a000a7245 */ /* 0x000fe20000201400 */
[----:B------:R-:W-:Y:S01]  /*4020*/  IMAD.IADD R17, R15, 0x1, -R30 ;  /* 0x000000010f117824 */ /* 0x000fe200078e0a1e */
[----:B------:R-:W-:Y:S01]  /*4030*/  IABS R19, R19 ;  /* 0x0000001300137213 */ /* 0x000fe20000000000 */
[----:B------:R-:W-:Y:S01]  /*4040*/  IMAD.IADD R12, R13, 0x1, -R12 ;  /* 0x000000010d0c7824 */ /* 0x000fe200078e0a0c */
[----:B------:R-:W-:Y:S01]  /*4050*/  I2FP.F32.S32 R4, R4 ;  /* 0x0000000400047245 */ /* 0x000fe20000201400 */
[----:B------:R-:W-:Y:S01]  /*4060*/  FFMA.FTZ R9, R10, -UR5, R53 ;  /* 0x800000050a097c23 */ /* 0x000fe20008010035 */
[----:B------:R-:W-:Y:S01]  /*4070*/  VIADD R10, R2, 0x20 ;  /* 0x00000020020a7836 */ /* 0x000fe20000000000 */
[----:B------:R-:W-:Y:S01]  /*4080*/  I2FP.F32.S32 R14, R14 ;  /* 0x0000000e000e7245 */ /* 0x000fe20000201400 */
[----:B------:R-:W-:-:S02]  /*4090*/  IMAD.IADD R11, R15, 0x1, -R18 ;  /* 0x000000010f0b7824 */ /* 0x000fc400078e0a12 */
[----:B------:R-:W-:Y:S01]  /*40a0*/  FFMA.FTZ R4, R4, -UR5, R33 ;  /* 0x8000000504047c23 */ /* 0x000fe20008010021 */
[----:B------:R-:W-:Y:S01]  /*40b0*/  IMAD.IADD R29, R15, 0x1, -R10 ;  /* 0x000000010f1d7824 */ /* 0x000fe200078e0a0a */
[----:B------:R-:W-:Y:S01]  /*40c0*/  ISETP.GE.AND P5, PT, R30, UR25, PT ;  /* 0x000000191e007c0c */ /* 0x000fe2000bfa6270 */
[----:B------:R-:W-:Y:S01]  /*40d0*/  FFMA.FTZ R14, R14, -UR5, R43 ;  /* 0x800000050e0e7c23 */ /* 0x000fe2000801002b */
[----:B------:R-:W-:Y:S01]  /*40e0*/  IABS R12, R12 ;  /* 0x0000000c000c7213 */ /* 0x000fe20000000000 */
[----:B------:R-:W-:Y:S01]  /*40f0*/  IMAD.IADD R18, R13, 0x1, -R18 ;  /* 0x000000010d127824 */ /* 0x000fe200078e0a12 */
[----:B------:R-:W-:Y:S02]  /*4100*/  IABS R6, R29 ;  /* 0x0000001d00067213 */ /* 0x000fe40000000000 */
[----:B------:R-:W-:Y:S02]  /*4110*/  I2FP.F32.S32 R29, R16 ;  /* 0x00000010001d7245 */ /* 0x000fe40000201400 */
[----:B------:R-:W-:-:S02]  /*4120*/  I2FP.F32.S32 R16, R19 ;  /* 0x0000001300107245 */ /* 0x000fc40000201400 */
[----:B------:R-:W-:Y:S01]  /*4130*/  I2FP.F32.S32 R33, R6 ;  /* 0x0000000600217245 */ /* 0x000fe20000201400 */
[----:B------:R-:W-:Y:S01]  /*4140*/  FFMA.FTZ R29, R29, -UR5, R42 ;  /* 0x800000051d1d7c23 */ /* 0x000fe2000801002a */
[----:B------:R-:W-:Y:S02]  /*4150*/  IMAD.IADD R6, R13, 0x1, -R30 ;  /* 0x000000010d067824 */ /* 0x000fe400078e0a1e */
[----:B------:R-:W-:Y:S01]  /*4160*/  FFMA.FTZ R16, R16, -UR5, R39 ;  /* 0x8000000510107c23 */ /* 0x000fe20008010027 */
[----:B------:R-:W-:Y:S01]  /*4170*/  FSEL R39, R40, -INF , !P2 ;  /* 0xff80000028277808 */ /* 0x000fe20005000000 */
[----:B------:R-:W-:Y:S01]  /*4180*/  FFMA.FTZ R24, R33, -UR5, R24 ;  /* 0x8000000521187c23 */ /* 0x000fe20008010018 */
[----:B------:R-:W-:Y:S02]  /*4190*/  FSEL R30, R29, -INF , !P2 ;  /* 0xff8000001d1e7808 */ /* 0x000fe40005000000 */
[----:B------:R-:W-:Y:S01]  /*41a0*/  ISETP.GE.AND P2, PT, R8, UR25, PT ;  /* 0x0000001908007c0c */ /* 0x000fe2000bf46270 */
[----:B------:R-:W-:Y:S01]  /*41b0*/  IMAD.IADD R8, R13, 0x1, -R8 ;  /* 0x000000010d087824 */ /* 0x000fe200078e0a08 */
[----:B------:R-:W-:-:S02]  /*41c0*/  FSEL R33, R41, -INF , !P1 ;  /* 0xff80000029217808 */ /* 0x000fc40004800000 */
[----:B------:R-:W-:Y:S02]  /*41d0*/  FSEL R14, R14, -INF , !P1 ;  /* 0xff8000000e0e7808 */ /* 0x000fe40004800000 */
[----:B------:R-:W-:Y:S01]  /*41e0*/  ISETP.GE.AND P1, PT, R10, UR25, PT ;  /* 0x000000190a007c0c */ /* 0x000fe2000bf26270 */
[----:B------:R-:W-:Y:S01]  /*41f0*/  IMAD.IADD R10, R13, 0x1, -R10 ;  /* 0x000000010d0a7824 */ /* 0x000fe200078e0a0a */
[----:B------:R-:W-:Y:S02]  /*4200*/  IABS R17, R17 ;  /* 0x0000001100117213 */ /* 0x000fe40000000000 */
[----:B------:R-:W-:Y:S02]  /*4210*/  IABS R8, R8 ;  /* 0x0000000800087213 */ /* 0x000fe40000000000 */
[----:B------:R-:W-:Y:S02]  /*4220*/  I2FP.F32.S32 R37, R12 ;  /* 0x0000000c00257245 */ /* 0x000fe40000201400 */
[----:B------:R-:W-:-:S02]  /*4230*/  IABS R18, R18 ;  /* 0x0000001200127213 */ /* 0x000fc40000000000 */
[----:B------:R-:W-:Y:S01]  /*4240*/  I2FP.F32.S32 R17, R17 ;  /* 0x0000001100117245 */ /* 0x000fe20000201400 */
[----:B------:R-:W-:Y:S01]  /*4250*/  FFMA.FTZ R19, R37, -UR5, R38 ;  /* 0x8000000525137c23 */ /* 0x000fe20008010026 */
[----:B------:R-:W-:Y:S01]  /*4260*/  IABS R10, R10 ;  /* 0x0000000a000a7213 */ /* 0x000fe20000000000 */
[C---:B------:R-:W-:Y:S01]  /*4270*/  VIADD R38, R2.reuse, 0x39 ;  /* 0x0000003902267836 */ /* 0x040fe20000000000 */
[----:B------:R-:W-:Y:S01]  /*4280*/  I2FP.F32.S32 R12, R8 ;  /* 0x00000008000c7245 */ /* 0x000fe20000201400 */
[----:B------:R-:W-:Y:S01]  /*4290*/  FFMA.FTZ R17, R17, -UR5, R32 ;  /* 0x8000000511117c23 */ /* 0x000fe20008010020 */
[----:B------:R-:W-:Y:S01]  /*42a0*/  I2FP.F32.S32 R37, R18 ;  /* 0x0000001200257245 */ /* 0x000fe20000201400 */
[----:B------:R-:W-:Y:S01]  /*42b0*/  VIADD R32, R2, 0x21 ;  /* 0x0000002102207836 */ /* 0x000fe20000000000 */
[----:B------:R-:W-:Y:S01]  /*42c0*/  I2FP.F32.S32 R29, R10 ;  /* 0x0000000a001d7245 */ /* 0x000fe20000201400 */
[----:B------:R-:W-:Y:S01]  /*42d0*/  FFMA.FTZ R10, R12, -UR5, R55 ;  /* 0x800000050c0a7c23 */ /* 0x000fe20008010037 */
[----:B------:R-:W-:Y:S01]  /*42e0*/  ISETP.GE.AND P4, PT, R28, UR25, PT ;  /* 0x000000191c007c0c */ /* 0x000fe2000bf86270 */
[----:B------:R-:W-:-:S02]  /*42f0*/  VIADD R12, R2, 0x29 ;  /* 0x00000029020c7836 */ /* 0x000fc40000000000 */
[----:B------:R-:W-:Y:S01]  /*4300*/  FFMA.FTZ R54, R37, -UR5, R54 ;  /* 0x8000000525367c23 */ /* 0x000fe20008010036 */
[----:B------:R-:W-:Y:S01]  /*4310*/  IMAD.IADD R28, R13, 0x1, -R28 ;  /* 0x000000010d1c7824 */ /* 0x000fe200078e0a1c */
[----:B------:R-:W-:Y:S01]  /*4320*/  FSEL R37, R36, -INF , !P0 ;  /* 0xff80000024257808 */ /* 0x000fe20004000000 */
[----:B------:R-:W-:Y:S01]  /*4330*/  IMAD.IADD R40, R15, 0x1, -R12 ;  /* 0x000000010f287824 */ /* 0x000fe200078e0a0c */
[----:B------:R-:W-:Y:S01]  /*4340*/  FSEL R36, R19, -INF , !P0 ;  /* 0xff80000013247808 */ /* 0x000fe20004000000 */
[----:B------:R-:W-:Y:S01]  /*4350*/  IMAD.IADD R42, R15, 0x1, -R32 ;  /* 0x000000010f2a7824 */ /* 0x000fe200078e0a20 */
[----:B------:R-:W-:Y:S01]  /*4360*/  IABS R11, R11 ;  /* 0x0000000b000b7213 */ /* 0x000fe20000000000 */
[----:B------:R-:W-:Y:S01]  /*4370*/  VIADD R18, R2, 0x31 ;  /* 0x0000003102127836 */ /* 0x000fe20000000000 */
[----:B------:R-:W-:Y:S01]  /*4380*/  IABS R6, R6 ;  /* 0x0000000600067213 */ /* 0x000fe20000000000 */
[----:B------:R-:W-:Y:S01]  /*4390*/  FFMA.FTZ R138, R29, -UR5, R26 ;  /* 0x800000051d8a7c23 */ /* 0x000fe2000801001a */
[----:B------:R-:W-:Y:S01]  /*43a0*/  ISETP.GE.AND P0, PT, R32, UR25, PT ;  /* 0x0000001920007c0c */ /* 0x000fe2000bf06270 */
[C---:B------:R-:W-:Y:S01]  /*43b0*/  IMAD.IADD R32, R13.reuse, 0x1, -R32 ;  /* 0x000000010d207824 */ /* 0x040fe200078e0a20 */
[----:B------:R-:W-:Y:S01]  /*43c0*/  IABS R28, R28 ;  /* 0x0000001c001c7213 */ /* 0x000fe20000000000 */
[----:B------:R-:W-:Y:S01]  /*43d0*/  IMAD.IADD R29, R13, 0x1, -R48 ;  /* 0x000000010d1d7824 */ /* 0x000fe200078e0a30 */
[----:B------:R-:W-:Y:S01]  /*43e0*/  I2FP.F32.S32 R11, R11 ;  /* 0x0000000b000b7245 */ /* 0x000fe20000201400 */
[----:B------:R-:W-:Y:S01]  /*43f0*/  IMAD.IADD R26, R15, 0x1, -R44 ;  /* 0x000000010f1a7824 */ /* 0x000fe200078e0a2c */
[----:B------:R-:W-:Y:S01]  /*4400*/  I2FP.F32.S32 R41, R6 ;  /* 0x0000000600297245 */ /* 0x000fe20000201400 */
[----:B------:R-:W-:Y:S01]  /*4410*/  IMAD.IADD R2, R13, 0x1, -R46 ;  /* 0x000000010d027824 */ /* 0x000fe200078e0a2e */
[----:B------:R-:W-:Y:S01]  /*4420*/  IABS R40, R40 ;  /* 0x0000002800287213 */ /* 0x000fe20000000000 */
[----:B------:R-:W-:Y:S01]  /*4430*/  FFMA.FTZ R11, R11, -UR5, R52 ;  /* 0x800000050b0b7c23 */ /* 0x000fe20008010034 */
[----:B------:R-:W-:Y:S01]  /*4440*/  I2FP.F32.S32 R28, R28 ;  /* 0x0000001c001c7245 */ /* 0x000fe20000201400 */
[----:B------:R-:W-:Y:S01]  /*4450*/  FFMA.FTZ R6, R41, -UR5, R34 ;  /* 0x8000000529067c23 */ /* 0x000fe20008010022 */
[----:B------:R-:W-:Y:S01]  /*4460*/  IABS R42, R42 ;  /* 0x0000002a002a7213 */ /* 0x000fe20000000000 */
[C---:B------:R-:W-:Y:S01]  /*4470*/  IMAD.IADD R41, R15.reuse, 0x1, -R48 ;  /* 0x000000010f297824 */ /* 0x040fe200078e0a30 */
[----:B------:R-:W-:Y:S01]  /*4480*/  IABS R32, R32 ;  /* 0x0000002000207213 */ /* 0x000fe20000000000 */
[----:B------:R-:W-:Y:S01]  /*4490*/  FFMA.FTZ R8, R28, -UR5, R35 ;  /* 0x800000051c087c23 */ /* 0x000fe20008010023 */
[----:B------:R-:W-:Y:S01]  /*44a0*/  FSEL R171, R24, -INF , !P1 ;  /* 0xff80000018ab7808 */ /* 0x000fe20004800000 */
[----:B------:R-:W-:Y:S01]  /*44b0*/  IMAD.MOV.U32 R24, RZ, RZ, R40 ;  /* 0x000000ffff187224 */ /* 0x000fe200078e0028 */
[----:B------:R-:W-:Y:S01]  /*44c0*/  I2FP.F32.S32 R40, R42 ;  /* 0x0000002a00287245 */ /* 0x000fe20000201400 */
[C---:B------:R-:W-:Y:S01]  /*44d0*/  IMAD.IADD R35, R15.reuse, 0x1, -R46 ;  /* 0x000000010f237824 */ /* 0x040fe200078e0a2e */
[----:B------:R-:W-:Y:S01]  /*44e0*/  I2FP.F32.S32 R32, R32 ;  /* 0x0000002000207245 */ /* 0x000fe20000201400 */
[----:B------:R-:W-:Y:S01]  /*44f0*/  IMAD.IADD R28, R15, 0x1, -R18 ;  /* 0x000000010f1c7824 */ /* 0x000fe200078e0a12 */
[----:B------:R-:W-:Y:S01]  /*4500*/  FSEL R17, R17, -INF , !P5 ;  /* 0xff80000011117808 */ /* 0x000fe20006800000 */
[----:B------:R-:W-:Y:S01]  /*4510*/  IMAD.IADD R34, R15, 0x1, -R38 ;  /* 0x000000010f227824 */ /* 0x000fe200078e0a26 */
[----:B------:R-:W-:Y:S01]  /*4520*/  FSEL R15, R4, -INF , !P4 ;  /* 0xff800000040f7808 */ /* 0x000fe20006000000 */
[----:B------:R-:W-:Y:S01]  /*4530*/  FFMA.FTZ R25, R40, -UR5, R25 ;  /* 0x8000000528197c23 */ /* 0x000fe20008010019 */
[----:B------:R-:W-:Y:S01]  /*4540*/  FSEL R6, R6, -INF , !P5 ;  /* 0xff80000006067808 */ /* 0x000fe20006800000 */
[----:B------:R-:W-:Y:S01]  /*4550*/  FFMA.FTZ R27, R32, -UR5, R27 ;  /* 0x80000005201b7c23 */ /* 0x000fe2000801001b */
[----:B------:R-:W-:Y:S01]  /*4560*/  FSEL R11, R11, -INF , !P3 ;  /* 0xff8000000b0b7808 */ /* 0x000fe20005800000 */
[----:B------:R-:W-:Y:S01]  /*4570*/  IMAD.IADD R19, R13, 0x1, -R44 ;  /* 0x000000010d137824 */ /* 0x000fe200078e0a2c */
[----:B------:R-:W-:-:S02]  /*4580*/  FSEL R4, R54, -INF , !P3 ;  /* 0xff80000036047808 */ /* 0x000fc40005800000 */
[----:B------:R-:W-:Y:S01]  /*4590*/  ISETP.GE.AND P5, PT, R12, UR25, PT ;  /* 0x000000190c007c0c */ /* 0x000fe2000bfa6270 */
[C---:B------:R-:W-:Y:S01]  /*45a0*/  IMAD.IADD R12, R13.reuse, 0x1, -R12 ;  /* 0x000000010d0c7824 */ /* 0x040fe200078e0a0c */
[----:B------:R-:W-:Y:S01]  /*45b0*/  ISETP.GE.AND P3, PT, R18, UR25, PT ;  /* 0x0000001912007c0c */ /* 0x000fe2000bf66270 */
[C---:B------:R-:W-:Y:S01]  /*45c0*/  IMAD.IADD R18, R13.reuse, 0x1, -R18 ;  /* 0x000000010d127824 */ /* 0x040fe200078e0a12 */
[----:B------:R-:W-:Y:S01]  /*45d0*/  IABS R29, R29 ;  /* 0x0000001d001d7213 */ /* 0x000fe20000000000 */
[----:B------:R-:W-:Y:S01]  /*45e0*/  IMAD.IADD R13, R13, 0x1, -R38 ;  /* 0x000000010d0d7824 */ /* 0x000fe200078e0a26 */
[----:B------:R-:W-:Y:S02]  /*45f0*/  IABS R35, R35 ;  /* 0x0000002300237213 */ /* 0x000fe40000000000 */
[----:B------:R-:W-:Y:S02]  /*4600*/  I2FP.F32.S32 R29, R29 ;  /* 0x0000001d001d7245 */ /* 0x000fe40000201400 */
[----:B------:R-:W-:-:S02]  /*4610*/  I2FP.F32.S32 R35, R35 ;  /* 0x0000002300237245 */ /* 0x000fc40000201400 */
[----:B------:R-:W-:Y:S01]  /*4620*/  FSEL R149, R25, -INF , !P0 ;  /* 0xff80000019957808 */ /* 0x000fe20004000000 */
[----:B------:R-:W-:Y:S01]  /*4630*/  FFMA.FTZ R22, R29, -UR5, R22 ;  /* 0x800000051d167c23 */ /* 0x000fe20008010016 */
[----:B------:R-:W-:Y:S01]  /*4640*/  FSEL R136, R27, -INF , !P0 ;  /* 0xff8000001b887808 */ /* 0x000fe20004000000 */
[----:B------:R-:W-:Y:S01]  /*4650*/  FFMA.FTZ R68, R35, -UR5, R68 ;  /* 0x8000000523447c23 */ /* 0x000fe20008010044 */
[----:B------:R-:W-:Y:S02]  /*4660*/  IABS R2, R2 ;  /* 0x0000000200027213 */ /* 0x000fe40000000000 */
[----:B------:R-:W-:Y:S02]  /*4670*/  PLOP3.LUT P0, PT, PT, PT, UP0, 0x80, 0x0 ;  /* 0x000000000000781c */ /* 0x000fe40003f0f008 */
[----:B------:R-:W-:Y:S02]  /*4680*/  IABS R41, R41 ;  /* 0x0000002900297213 */ /* 0x000fe40000000000 */
[----:B------:R-:W-:-:S02]  /*4690*/  IABS R28, R28 ;  /* 0x0000001c001c7213 */ /* 0x000fc40000000000 */
[----:B------:R-:W-:Y:S02]  /*46a0*/  IABS R26, R26 ;  /* 0x0000001a001a7213 */ /* 0x000fe40000000000 */
[----:B------:R-:W-:Y:S02]  /*46b0*/  IABS R34, R34 ;  /* 0x0000002200227213 */ /* 0x000fe40000000000 */
[----:B------:R-:W-:Y:S02]  /*46c0*/  IABS R12, R12 ;  /* 0x0000000c000c7213 */ /* 0x000fe40000000000 */
[----:B------:R-:W-:Y:S02]  /*46d0*/  IABS R18, R18 ;  /* 0x0000001200127213 */ /* 0x000fe40000000000 */
[----:B------:R-:W-:Y:S02]  /*46e0*/  IABS R19, R19 ;  /* 0x0000001300137213 */ /* 0x000fe40000000000 */
[----:B------:R-:W-:-:S02]  /*46f0*/  IABS R13, R13 ;  /* 0x0000000d000d7213 */ /* 0x000fc40000000000 */
[----:B------:R-:W-:Y:S02]  /*4700*/  I2FP.F32.S32 R29, R2 ;  /* 0x00000002001d7245 */ /* 0x000fe40000201400 */
[----:B------:R-:W-:Y:S02]  /*4710*/  I2FP.F32.S32 R41, R41 ;  /* 0x0000002900297245 */ /* 0x000fe40000201400 */
[----:B------:R-:W-:Y:S01]  /*4720*/  I2FP.F32.S32 R24, R24 ;  /* 0x0000001800187245 */ /* 0x000fe20000201400 */
[----:B------:R-:W-:Y:S01]  /*4730*/  FFMA.FTZ R70, R29, -UR5, R70 ;  /* 0x800000051d467c23 */ /* 0x000fe20008010046 */
        /* <DEDUP_REMOVED lines=21> */
[----:B------:R-:W-:Y:S02]  /*4890*/  FSEL R138, R138, -INF , !P1 ;  /* 0xff8000008a8a7808 */ /* 0x000fe40004800000 */
[----:B------:R-:W-:Y:S02]  /*48a0*/  ISETP.GE.AND P6, PT, R48, UR25, PT ;  /* 0x0000001930007c0c */ /* 0x000fe4000bfc6270 */
[----:B------:R-:W-:Y:S02]  /*48b0*/  ISETP.GE.AND P4, PT, R46, UR25, PT ;  /* 0x000000192e007c0c */ /* 0x000fe4000bf86270 */
[----:B------:R-:W-:-:S02]  /*48c0*/  ISETP.GE.AND P2, PT, R44, UR25, PT ;  /* 0x000000192c007c0c */ /* 0x000fc4000bf46270 */
[----:B------:R-:W-:Y:S02]  /*48d0*/  ISETP.GE.AND P1, PT, R38, UR25, PT ;  /* 0x0000001926007c0c */ /* 0x000fe4000bf26270 */
        /* <DEDUP_REMOVED lines=15> */
[----:B------:R-:W-:Y:S01]  /*49d0*/  ULEA.HI.SX32 UR19, UR19, 0xfffffffe, 0x1a ;  /* 0xfffffffe13137891 */ /* 0x000fe2000f8fd23f */
        /* <DEDUP_REMOVED lines=23> */
[----:B------:R-:W-:Y:S03]  /*4b50*/  @!P5 LDGSTS.E.BYPASS.LTC128B.128 [R208+0x6000], desc[UR22][R48.64] ;  /* 0x0600000030d0dfae */ /* 0x000fe6000b901d56 */
        /* <DEDUP_REMOVED lines=9> */
[----:B------:R2:W-:Y:S02]  /*4bf0*/  @P3 STS.128 [R208+0xa000], RZ ;  /* 0x00a000ffd0003388 */ /* 0x0005e40000000c00 */
[----:B------:R-:W4:Y:S01]  /*4c00*/  @!P3 LDC.64 R26, c[0x0][0x218] ;  /* 0x00008600ff1abb82 */ /* 0x000f220000000a00 */
[C---:B-----5:R-:W-:Y:S01]  /*4c10*/  @!P5 LEA R44, P2, R2.reuse, R12, 0x1 ;  /* 0x0000000c022cd211 */ /* 0x060fe200078408ff */
[----:B------:R-:W-:Y:S01]  /*4c20*/  @!PT LDS RZ, [RZ] ;  /* 0x00000000fffff984 */ /* 0x000fe20000000800 */
[----:B------:R-:W-:Y:S01]  /*4c30*/  @!PT LDS RZ, [RZ] ;  /* 0x00000000fffff984 */ /* 0x000fe20000000800 */
[----:B------:R-:W-:Y:S01]  /*4c40*/  @!PT LDS RZ, [RZ] ;  /* 0x00000000fffff984 */ /* 0x000fe20000000800 */
[----:B------:R5:W-:Y:S03]  /*4c50*/  @!P3 LDGSTS.E.BYPASS.LTC128B.128 [R208+0xa000], desc[UR22][R42.64+0x100] ;  /* 0x0a0001002ad0bfae */ /* 0x000be6000b901d56 */
[C---:B------:R-:W-:Y:S01]  /*4c60*/  @!P5 LEA.HI.X R45, R2.reuse, R13, R35, 0x1, P2 ;  /* 0x0000000d022dd211 */ /* 0x040fe200010f0c23 */
[----:B------:R2:W-:Y:S02]  /*4c70*/  @P5 STS.128 [R208+0x6800], RZ ;  /* 0x006800ffd0005388 */ /* 0x0005e40000000c00 */
[----:B------:R-:W2:Y:S01]  /*4c80*/  @!P4 LDC.64 R22, c[0x0][0x218] ;  /* 0x00008600ff16cb82 */ /* 0x000ea20000000a00 */
[C---:B-1----:R-:W-:Y:S01]  /*4c90*/  @!P4 LEA R40, P1, R2.reuse, R28, 0x1 ;  /* 0x0000001c0228c211 */ /* 0x042fe200078208ff */
[----:B------:R-:W-:Y:S01]  /*4ca0*/  @!PT LDS RZ, [RZ] ;  /* 0x00000000fffff984 */ /* 0x000fe20000000800 */
[----:B------:R-:W-:Y:S01]  /*4cb0*/  @!PT LDS RZ, [RZ] ;  /* 0x00000000fffff984 */ /* 0x000fe20000000800 */
[----:B------:R-:W-:Y:S01]  /*4cc0*/  @!PT LDS RZ, [RZ] ;  /* 0x00000000fffff984 */ /* 0x000fe20000000800 */
[----:B------:R1:W-:Y:S01]  /*4cd0*/  @!P5 LDGSTS.E.BYPASS.LTC128B.128 [R208+0x6800], desc[UR22][R44.64] ;  /* 0x068000002cd0dfae */ /* 0x0003e2000b901d56 */
[----:B------:R-:W-:-:S02]  /*4ce0*/  IADD3 R28, P6, R2, UR14, RZ ;  /* 0x0000000e021c7c10 */ /* 0x000fc4000ffde0ff */
[----:B------:R-:W-:Y:S01]  /*4cf0*/  @!P4 LEA.HI.X R41, R2, R29, R35, 0x1, P1 ;  /* 0x0000001d0229c211 */ /* 0x000fe200008f0c23 */
[----:B------:R1:W-:Y:S02]  /*4d00*/  @P4 STS.128 [R208+0x8800], RZ ;  /* 0x008800ffd0004388 */ /* 0x0003e40000000c00 */
[----:B------:R-:W5:Y:S02]  /*4d10*/  @!P3 LDC.64 R20, c[0x0][0x218] ;  /* 0x00008600ff14bb82 */ /* 0x000f640000000a00 */
[----:B------:R-:W-:Y:S01]  /*4d20*/  @!PT LDS RZ, [RZ] ;  /* 0x00000000fffff984 */ /* 0x000fe20000000800 */
[----:B------:R-:W-:Y:S01]  /*4d30*/  @!PT LDS RZ, [RZ] ;  /* 0x00000000fffff984 */ /* 0x000fe20000000800 */
[----:B------:R-:W-:Y:S01]  /*4d40*/  @!PT LDS RZ, [RZ] ;  /* 0x00000000fffff984 */ /* 0x000fe20000000800 */
[----:B------:R1:W-:Y:S01]  /*4d50*/  @!P4 LDGSTS.E.BYPASS.LTC128B.128 [R208+0x8800], desc[UR22][R40.64+0x80] ;  /* 0x0880008028d0cfae */ /* 0x0003e2000b901d56 */
[----:B---3--:R-:W-:-:S03]  /*4d60*/  @!P5 LEA R46, P2, R28, R24, 0x1 ;  /* 0x000000181c2ed211 */ /* 0x008fc600078408ff */
[----:B------:R1:W-:Y:S01]  /*4d70*/  @P3 STS.128 [R208+0xa800], RZ ;  /* 0x00a800ffd0003388 */ /* 0x0003e20000000c00 */
[----:B------:R-:W-:Y:S01]  /*4d80*/  IADD3.X R24, R35, UR13, RZ, P6, !PT ;  /* 0x0000000d23187c10 */ /* 0x000fe2000b7fe4ff */
[----:B------:R-:W3:Y:S01]  /*4d90*/  @!P5 LDC.64 R18, c[0x0][0x218] ;  /* 0x00008600ff12db82 */ /* 0x000ee20000000a00 */
[----:B----4-:R-:W-:Y:S02]  /*4da0*/  @!P3 LEA R26, P1, R2, R26, 0x1 ;  /* 0x0000001a021ab211 */ /* 0x010fe400078208ff */
[--C-:B------:R-:W-:Y:S02]  /*4db0*/  @!P5 LEA.HI.X R47, R28, R25, R24.reuse, 0x1, P2 ;  /* 0x000000191c2fd211 */ /* 0x100fe400010f0c18 */
[----:B------:R-:W-:Y:S02]  /*4dc0*/  @!P3 LEA.HI.X R27, R2, R27, R35, 0x1, P1 ;  /* 0x0000001b021bb211 */ /* 0x000fe400008f0c23 */
[C---:B------:R-:W-:Y:S01]  /*4dd0*/  IADD3 R2, P6, R28.reuse, UR14, RZ ;  /* 0x0000000e1c027c10 */ /* 0x040fe2000ffde0ff */
[----:B------:R-:W4:Y:S01]  /*4de0*/  @!P4 LDC.64 R12, c[0x0][0x218] ;  /* 0x00008600ff0ccb82 */ /* 0x000f220000000a00 */
[C---:B--2---:R-:W-:Y:S01]  /*4df0*/  @!P4 LEA R22, P2, R28.reuse, R22, 0x1 ;  /* 0x000000161c16c211 */ /* 0x044fe200078408ff */
[----:B------:R-:W-:Y:S01]  /*4e00*/  @!PT LDS RZ, [RZ] ;  /* 0x00000000fffff984 */ /* 0x000fe20000000800 */
[----:B------:R-:W-:Y:S01]  /*4e10*/  @!PT LDS RZ, [RZ] ;  /* 0x00000000fffff984 */ /* 0x000fe20000000800 */
[----:B------:R-:W-:Y:S01]  /*4e20*/  @!PT LDS RZ, [RZ] ;  /* 0x00000000fffff984 */ /* 0x000fe20000000800 */
[----:B------:R1:W-:Y:S03]  /*4e30*/  @!P3 LDGSTS.E.BYPASS.LTC128B.128 [R208+0xa800], desc[UR22][R26.64+0x100] ;  /* 0x0a8001001ad0bfae */ /* 0x0003e6000b901d56 */
[C---:B------:R-:W-:Y:S01]  /*4e40*/  @!P4 LEA.HI.X R23, R28.reuse, R23, R24, 0x1, P2 ;  /* 0x000000171c17c211 */ /* 0x040fe200010f0c18 */
[----:B------:R1:W-:Y:S01]  /*4e50*/  @P5 STS.128 [R208+0x7000], RZ ;  /* 0x007000ffd0005388 */ /* 0x0003e20000000c00 */
[----:B-----5:R-:W-:-:S03]  /*4e60*/  @!P3 LEA R42, P1, R28, R20, 0x1 ;  /* 0x000000141c2ab211 */ /* 0x020fc600078208ff */
        /* <DEDUP_REMOVED lines=39> */
.L_x_828:
[----:B------:R-:W-:Y:S05]  /*50e0*/  BSYNC B0 ;  /* 0x0000000000007941 */ /* 0x000fea0003800000 */
.L_x_827:
[----:B------:R-:W0:Y:S02]  /*50f0*/  LDGDEPBAR ;  /* 0x00000000000079af */ /* 0x000e240000000000 */
.L_x_826:
[----:B-12---:R-:W-:Y:S01]  /*5100*/  FMNMX.FTZ R12, R39, R33, !PT ;  /* 0x00000021270c7209 */ /* 0x006fe20007810000 */
[----:B------:R-:W-:Y:S01]  /*5110*/  IMAD.WIDE.U32 R200, R134, -0x2daee0ad, RZ ;  /* 0xd2511f5386c87825 */ /* 0x000fe200078e00ff */
[----:B------:R-:W-:Y:S01]  /*5120*/  FMNMX.FTZ R19, R30, R14, !PT ;  /* 0x0000000e1e137209 */ /* 0x000fe20007810000 */
[----:B------:R-:W-:Y:S01]  /*5130*/  USHF.L.U32 UR18, UR18, 0x1, URZ ;  /* 0x0000000112127899 */ /* 0x000fe2000800063f */
        /* <DEDUP_REMOVED lines=9> */
[----:B------:R-:W-:Y:S01]  /*51d0*/  ULDC UR6, c[0x0][0x2ec] ;  /* 0x0000bb0000067ab9 */ /* 0x000fe20000000800 */
        /* <DEDUP_REMOVED lines=9> */
[----:B------:R-:W-:Y:S01]  /*5270*/  IMAD.U32 R172, RZ, RZ, UR10 ;  /* 0x0000000affac7e24 */ /* 0x000fe2000f8e00ff */
        /* <DEDUP_REMOVED lines=17> */
[----:B------:R-:W-:Y:S01]  /*5390*/  FMNMX.FTZ R19, R203, R2, !PT ;  /* 0x00000002cb137209 */ /* 0x000fe20007810000 */
[----:B------:R-:W-:Y:S01]  /*53a0*/  IMAD.U32 R2, RZ, RZ, UR16 ;  /* 0x00000010ff027e24 */ /* 0x000fe2000f8e00ff */
[----:B------:R-:W-:Y:S02]  /*53b0*/  FMNMX.FTZ R12, R211, R12, !PT ;  /* 0x0000000cd30c7209 */ /* 0x000fe40007810000 */
[----:B------:R-:W-:Y:S01]  /*53c0*/  FMNMX.FTZ R19, R202, R19, !PT ;  /* 0x00000013ca137209 */ /* 0x000fe20007810000 */
[----:B------:R-:W-:Y:S01]  /*53d0*/  IMAD R2, R2, 0x4, R87 ;  /* 0x0000000402027824 */ /* 0x000fe200078e0257 */
[----:B------:R-:W-:Y:S01]  /*53e0*/  LOP3.LUT R135, R3, R218, RZ, 0x3c, !PT ;  /* 0x000000da03877212 */ /* 0x000fe200078e3cff */
[----:B------:R-:W1:Y:S01]  /*53f0*/  SHFL.BFLY PT, R13, R12, 0x2, 0x1f ;  /* 0x0c401f000c0d7f89 */ /* 0x000e6200000e0000 */
[----:B------:R-:W-:Y:S01]  /*5400*/  VIADD R3, R219, 0xbb67ae85 ;  /* 0xbb67ae85db037836 */ /* 0x000fe20000000000 */
[----:B------:R-:W-:Y:S01]  /*5410*/  LEA R192, R0, UR4, 0x1 ;  /* 0x0000000400c07c11 */ /* 0x000fe2000f8e08ff */
[----:B------:R-:W-:Y:S01]  /*5420*/  IMAD.WIDE.U32 R174, R2, -0x326172a9, RZ ;  /* 0xcd9e8d5702ae7825 */ /* 0x000fe200078e00ff */
[----:B------:R-:W2:Y:S01]  /*5430*/  SHFL.BFLY PT, R20, R19, 0x2, 0x1f ;  /* 0x0c401f0013147f89 */ /* 0x000ea200000e0000 */
[----:B------:R-:W-:-:S02]  /*5440*/  LEA R172, R172, UR10, 0x10 ;  /* 0x0000000aacac7c11 */ /* 0x000fc4000f8e80ff */
[--C-:B------:R-:W-:Y:S01]  /*5450*/  IMAD R189, R5, 0x2, R192.reuse ;  /* 0x0000000205bd7824 */ /* 0x100fe200078e02c0 */
[----:B------:R-:W-:Y:S01]  /*5460*/  LOP3.LUT R168, R175, R135, RZ, 0x3c, !PT ;  /* 0x00000087afa87212 */ /* 0x000fe200078e3cff */
[----:B------:R-:W-:Y:S01]  /*5470*/  IMAD R190, R7, 0x2, R192 ;  /* 0x0000000207be7824 */ /* 0x000fe200078e02c0 */
[----:B------:R-:W-:Y:S03]  /*5480*/  LDSM.16.MT88.4 R124, [R192+0xc000] ;  /* 0x00c00000c07c783b */ /* 0x000fe60000004200 */
[----:B------:R-:W-:Y:S01]  /*5490*/  IMAD.WIDE.U32 R168, R168, -0x2daee0ad, RZ ;  /* 0xd2511f53a8a87825 */ /* 0x000fe200078e00ff */
[----:B------:R-:W-:Y:S03]  /*54a0*/  LDSM.16.MT88.4 R48, [R189+0xc000] ;  /* 0x00c00000bd30783b */ /* 0x000fe60000004200 */
[----:B------:R-:W-:Y:S01]  /*54b0*/  IMAD R188, R5, 0x2, R190 ;  /* 0x0000000205bc7824 */ /* 0x000fe200078e02be */
[----:B------:R-:W-:Y:S01]  /*54c0*/  LOP3.LUT R3, R169, R200, R3, 0x96, !PT ;  /* 0x000000c8a9037212 */ /* 0x000fe200078e9603 */
[----:B------:R-:W-:Y:S04]  /*54d0*/  LDSM.16.MT88.4 R64, [R192+0xe000] ;  /* 0x00e00000c040783b */ /* 0x000fe80000004200 */
[----:B------:R-:W-:Y:S01]  /*54e0*/  IMAD.WIDE.U32 R150, R3, -0x326172a9, RZ ;  /* 0xcd9e8d5703967825 */ /* 0x000fe200078e00ff */
[----:B-1----:R-:W-:Y:S01]  /*54f0*/  FMNMX.FTZ R13, R12, R13, !PT ;  /* 0x0000000d0c0d7209 */ /* 0x002fe20007810000 */
[----:B------:R-:W-:Y:S01]  /*5500*/  LDSM.16.MT88.4 R72, [R190+0xe000] ;  /* 0x00e00000be48783b */ /* 0x000fe20000004200 */
[----:B------:R-:W-:Y:S01]  /*5510*/  LOP3.LUT R12, R201, UR18, R219, 0x96, !PT ;  /* 0x00000012c90c7c12 */ /* 0x000fe2000f8e96db */
[----:B------:R-:W-:Y:S01]  /*5520*/  UIADD3 UR18, UR18, 0x1, URZ ;  /* 0x0000000112127890 */ /* 0x000fe2000fffe03f */
[----:B--2---:R-:W-:Y:S01]  /*5530*/  FMNMX.FTZ R20, R19, R20, !PT ;  /* 0x0000001413147209 */ /* 0x004fe20007810000 */
[----:B------:R-:W1:Y:S02]  /*5540*/  SHFL.BFLY PT, R132, R13, 0x1, 0x1f ;  /* 0x0c201f000d847f89 */ /* 0x000e6400000e0000 */
[----:B------:R-:W-:-:S02]  /*5550*/  IMAD.WIDE.U32 R22, R12, -0x326172a9, RZ ;  /* 0xcd9e8d570c167825 */ /* 0x000fc400078e00ff */
[----:B------:R-:W2:Y:S01]  /*5560*/  SHFL.BFLY PT, R3, R20, 0x1, 0x1f ;  /* 0x0c201f0014037f89 */ /* 0x000ea200000e0000 */
[----:B------:R-:W-:Y:S02]  /*5570*/  LOP3.LUT R200, R201, UR18, R219, 0x96, !PT ;  /* 0x00000012c9c87c12 */ /* 0x000fe4000f8e96db */
[--C-:B------:R-:W-:Y:S01]  /*5580*/  LOP3.LUT R12, R23, R174, R170.reuse, 0x96, !PT ;  /* 0x000000ae170c7212 */ /* 0x100fe200078e96aa */
[----:B------:R-:W3:Y:S01]  /*5590*/  LDSM.16.MT88.4 R56, [R188+0xc000] ;  /* 0x00c00000bc38783b */ /* 0x000ee20000004200 */
[----:B------:R-:W-:Y:S01]  /*55a0*/  LOP3.LUT R22, R151, R22, R173, 0x96, !PT ;  /* 0x0000001697167212 */ /* 0x000fe200078e96ad */
[----:B------:R-:W-:Y:S02]  /*55b0*/  IMAD.WIDE.U32 R200, R200, -0x326172a9, RZ ;  /* 0xcd9e8d57c8c87825 */ /* 0x000fe400078e00ff */
[----:B------:R-:W4:Y:S02]  /*55c0*/  LDSM.16.MT88.4 R88, [R188+0xe000] ;  /* 0x00e00000bc58783b */ /* 0x000f240000004200 */
[----:B------:R-:W-:Y:S01]  /*55d0*/  IMAD.WIDE.U32 R18, R12, -0x2daee0ad, RZ ;  /* 0xd2511f530c127825 */ /* 0x000fe200078e00ff */
[----:B------:R-:W-:Y:S01]  /*55e0*/  LOP3.LUT R170, R201, R174, R170, 0x96, !PT ;  /* 0x000000aec9aa7212 */ /* 0x000fe200078e96aa */
[----:B------:R-:W-:Y:S02]  /*55f0*/  LDSM.16.MT88.4 R80, [R189+0xe000] ;  /* 0x00e00000bd50783b */ /* 0x000fe40000004200 */
[----:B------:R-:W-:Y:S01]  /*5600*/  IMAD.WIDE.U32 R22, R22, -0x2daee0ad, RZ ;  /* 0xd2511f5316167825 */ /* 0x000fe200078e00ff */
[----:B------:R-:W-:Y:S01]  /*5610*/  LOP3.LUT R12, R19, R168, R148, 0x96, !PT ;  /* 0x000000a8130c7212 */ /* 0x000fe200078e9694 */
[----:B------:R-:W-:Y:S02]  /*5620*/  LDSM.16.MT88.4 R104, [R190+0x10000] ;  /* 0x01000000be68783b */ /* 0x000fe40000004200 */
[----:B------:R-:W-:Y:S01]  /*5630*/  IMAD.WIDE.U32 R228, R170, -0x2daee0ad, RZ ;  /* 0xd2511f53aae47825 */ /* 0x000fe200078e00ff */
[----:B------:R-:W-:Y:S01]  /*5640*/  LOP3.LUT R18, R23, R18, R142, 0x96, !PT ;  /* 0x0000001217127212 */ /* 0x000fe200078e968e */
[----:B------:R-:W-:Y:S01]  /*5650*/  LDSM.16.MT88.4 R96, [R192+0x10000] ;  /* 0x01000000c060783b */ /* 0x000fe20000004200 */
[----:B-1----:R-:W-:Y:S01]  /*5660*/  FMNMX.FTZ R132, R13, R132, !PT ;  /* 0x000000840d847209 */ /* 0x002fe20007810000 */
[----:B------:R-:W-:Y:S01]  /*5670*/  IMAD.WIDE.U32 R12, R12, -0x326172a9, RZ ;  /* 0xcd9e8d570c0c7825 */ /* 0x000fe200078e00ff */
[----:B------:R-:W-:Y:S01]  /*5680*/  LOP3.LUT R148, R229, R168, R148, 0x96, !PT ;  /* 0x000000a8e5947212 */ /* 0x000fe200078e9694 */
[----:B------:R-:W-:Y:S01]  /*5690*/  LDSM.16.MT88.4 R120, [R189+0x10000] ;  /* 0x01000000bd78783b */ /* 0x000fe20000004200 */
[----:B--2---:R-:W-:Y:S01]  /*56a0*/  FMNMX.FTZ R3, R20, R3, !PT ;  /* 0x0000000314037209 */ /* 0x004fe20007810000 */
[----:B------:R-:W-:-:S04]  /*56b0*/  IMAD.WIDE.U32 R18, R18, -0x326172a9, RZ ;  /* 0xcd9e8d5712127825 */ /* 0x000fc800078e00ff */
[C---:B------:R-:W-:Y:S01]  /*56c0*/  FMUL.FTZ R220, R132.reuse, UR6 ;  /* 0x0000000684dc7c20 */ /* 0x040fe20008410000 */
[----:B------:R-:W-:Y:S01]  /*56d0*/  FSETP.NEU.FTZ.AND P1, PT, R132, -INF , PT ;  /* 0xff8000008400780b */ /* 0x000fe20003f3d000 */
[----:B------:R-:W-:Y:S01]  /*56e0*/  LDSM.16.MT88.4 R40, [R190+0xc000] ;  /* 0x00c00000be28783b */ /* 0x000fe20000004200 */
[--C-:B------:R-:W-:Y:S01]  /*56f0*/  LOP3.LUT R13, R13, R150, R140.reuse, 0x96, !PT ;  /* 0x000000960d0d7212 */ /* 0x100fe200078e968c */
[----:B------:R-:W-:Y:S01]  /*5700*/  FMUL.FTZ R205, R3, UR6 ;  /* 0x0000000603cd7c20 */ /* 0x000fe20008410000 */
[----:B------:R-:W-:Y:S01]  /*5710*/  LOP3.LUT R12, R19, R12, R143, 0x96, !PT ;  /* 0x0000000c130c7212 */ /* 0x000fe200078e968f */
[----:B------:R-:W-:Y:S01]  /*5720*/  IMAD.WIDE.U32 R230, R148, -0x326172a9, RZ ;  /* 0xcd9e8d5794e67825 */ /* 0x000fe200078e00ff */
[----:B------:R-:W-:Y:S02]  /*5730*/  FSEL R220, R220, RZ, P1 ;  /* 0x000000ffdcdc7208 */ /* 0x000fe40000800000 */
[----:B------:R-:W-:Y:S01]  /*5740*/  FSETP.NEU.FTZ.AND P1, PT, R3, -INF , PT ;  /* 0xff8000000300780b */ /* 0x000fe20003f3d000 */
[----:B------:R-:W-:Y:S01]  /*5750*/  IMAD.WIDE.U32 R20, R13, -0x2daee0ad, RZ ;  /* 0xd2511f530d147825 */ /* 0x000fe200078e00ff */
[----:B------:R-:W-:-:S03]  /*5760*/  LOP3.LUT R140, R231, R150, R140, 0x96, !PT ;  /* 0x00000096e78c7212 */ /* 0x000fc600078e968c */
[----:B------:R-:W-:Y:S01]  /*5770*/  FFMA.FTZ R164, R33, UR6, -R220 ;  /* 0x0000000621a47c23 */ /* 0x000fe200080108dc */
[----:B------:R-:W-:Y:S01]  /*5780*/  FSEL R205, R205, RZ, P1 ;  /* 0x000000ffcdcd7208 */ /* 0x000fe20000800000 */
[----:B------:R-:W-:-:S04]  /*5790*/  IMAD.WIDE.U32 R12, R12, -0x2daee0ad, RZ ;  /* 0xd2511f530c0c7825 */ /* 0x000fc800078e00ff */
[--C-:B------:R-:W-:Y:S01]  /*57a0*/  FFMA.FTZ R167, R39, UR6, -R220.reuse ;  /* 0x0000000627a77c23 */ /* 0x100fe200080108dc */
[--C-:B------:R-:W-:Y:S01]  /*57b0*/  FFMA.FTZ R163, R37, UR6, -R220.reuse ;  /* 0x0000000625a37c23 */ /* 0x100fe200080108dc */
[--C-:B------:R-:W-:Y:S01]  /*57c0*/  FFMA.FTZ R160, R31, UR6, -R220.reuse ;  /* 0x000000061fa07c23 */ /* 0x100fe200080108dc */
[----:B------:R-:W-:Y:S01]  /*57d0*/  FFMA.FTZ R165, R36, UR6, -R205 ;  /* 0x0000000624a57c23 */ /* 0x000fe200080108cd */
[----:B------:R-:W-:Y:S01]  /*57e0*/  LOP3.LUT R13, R13, R20, R139, 0x96, !PT ;  /* 0x000000140d0d7212 */ /* 0x000fe200078e968b */
[----:B------:R-:W-:Y:S01]  /*57f0*/  FFMA.FTZ R162, R16, UR6, -R205 ;  /* 0x0000000610a27c23 */ /* 0x000fe200080108cd */
[----:B------:R-:W-:Y:S01]  /*5800*/  LOP3.LUT R20, R21, R22, R35, 0x96, !PT ;  /* 0x0000001615147212 */ /* 0x000fe200078e9623 */
[----:B------:R-:W-:Y:S02]  /*5810*/  VIADD R33, R218, 0xb54cda56 ;  /* 0xb54cda56da217836 */ /* 0x000fe40000000000 */
[--C-:B------:R-:W-:Y:S01]  /*5820*/  FFMA.FTZ R166, R30, UR6, -R205.reuse ;  /* 0x000000061ea67c23 */ /* 0x100fe200080108cd */
[----:B------:R-:W-:Y:S01]  /*5830*/  IMAD.WIDE.U32 R24, R13, -0x326172a9, RZ ;  /* 0xcd9e8d570d187825 */ /* 0x000fe200078e00ff */
[----:B------:R-:W-:Y:S03]  /*5840*/  MUFU.EX2 R165, R165 ;  /* 0x000000a500a57308 */ /* 0x000fe60000000800 */
[----:B------:R-:W-:Y:S01]  /*5850*/  FFMA.FTZ R169, R14, UR6, -R205 ;  /* 0x000000060ea97c23 */ /* 0x000fe200080108cd */
[----:B------:R-:W-:Y:S01]  /*5860*/  FFMA.FTZ R156, R15, UR6, -R220 ;  /* 0x000000060f9c7c23 */ /* 0x000fe200080108dc */
[----:B------:R-:W-:Y:S01]  /*5870*/  IMAD.WIDE.U32 R20, R20, -0x326172a9, RZ ;  /* 0xcd9e8d5714147825 */ /* 0x000fe200078e00ff */
[----:B------:R-:W-:-:S03]  /*5880*/  SHF.R.U32.HI R19, RZ, 0x10, R24 ;  /* 0x00000010ff137819 */ /* 0x000fc60000011618 */
[--C-:B------:R-:W-:Y:S01]  /*5890*/  FFMA.FTZ R159, R6, UR6, -R205.reuse ;  /* 0x00000006069f7c23 */ /* 0x100fe200080108cd */
[----:B------:R-:W-:Y:S01]  /*58a0*/  SHF.R.U32.HI R115, RZ, 0x18, R24 ;  /* 0x00000018ff737819 */ /* 0x000fe20000011618 */
[----:B------:R-:W-:Y:S01]  /*58b0*/  FFMA.FTZ R155, R4, UR6, -R205 ;  /* 0x00000006049b7c23 */ /* 0x000fe200080108cd */
[----:B------:R-:W1:Y:S01]  /*58c0*/  MUFU.EX2 R162, R162 ;  /* 0x000000a200a27308 */ /* 0x000e620000000800 */
[----:B------:R-:W-:Y:S01]  /*58d0*/  LOP3.LUT R13, R25, R20, R33, 0x96, !PT ;  /* 0x00000014190d7212 */ /* 0x000fe200078e9621 */
[--C-:B------:R-:W-:Y:S01]  /*58e0*/  FFMA.FTZ R161, R17, UR6, -R220.reuse ;  /* 0x0000000611a17c23 */ /* 0x100fe200080108dc */
[----:B------:R-:W-:Y:S01]  /*58f0*/  LOP3.LUT R16, R19, 0xff, RZ, 0xc0, !PT ;  /* 0x000000ff13107812 */ /* 0x000fe200078ec0ff */
[--C-:B------:R-:W-:Y:S01]  /*5900*/  FFMA.FTZ R157, R11, UR6, -R220.reuse ;  /* 0x000000060b9d7c23 */ /* 0x100fe200080108dc */
[----:B------:R-:W-:Y:S01]  /*5910*/  SHF.R.U32.HI R113, RZ, 0x10, R13 ;  /* 0x00000010ff717819 */ /* 0x000fe2000001160d */
[--C-:B------:R-:W-:Y:S01]  /*5920*/  FFMA.FTZ R154, R9, UR6, -R220.reuse ;  /* 0x00000006099a7c23 */ /* 0x100fe200080108dc */
[----:B------:R-:W-:Y:S01]  /*5930*/  PRMT R115, R16, 0x5410, R115 ;  /* 0x0000541010737816 */ /* 0x000fe20000000073 */
[----:B------:R-:W-:Y:S01]  /*5940*/  MUFU.EX2 R166, R166 ;  /* 0x000000a600a67308 */ /* 0x000fe20000000800 */
[----:B------:R-:W-:Y:S01]  /*5950*/  SHF.R.U32.HI R14, RZ, 0x18, R13 ;  /* 0x00000018ff0e7819 */ /* 0x000fe2000001160d */
[--C-:B------:R-:W-:Y:S01]  /*5960*/  FFMA.FTZ R23, R10, UR6, -R205.reuse ;  /* 0x000000060a177c23 */ /* 0x100fe200080108cd */
[----:B------:R-:W-:Y:S01]  /*5970*/  LOP3.LUT R113, R113, 0xff, RZ, 0xc0, !PT ;  /* 0x000000ff71717812 */ /* 0x000fe200078ec0ff */
[----:B------:R-:W-:Y:S01]  /*5980*/  FFMA.FTZ R158, R8, UR6, -R205 ;  /* 0x00000006089e7c23 */ /* 0x000fe200080108cd */
[----:B------:R-:W-:Y:S01]  /*5990*/  HSET2.LE.AND R115, R115, R172, PT ;  /* 0x000000ac73737233 */ /* 0x000fe20003803000 */
[----:B------:R-:W-:Y:S01]  /*59a0*/  FFMA.FTZ R170, R141, UR6, -R220 ;  /* 0x000000068daa7c23 */ /* 0x000fe200080108dc */
[----:B------:R-:W-:Y:S01]  /*59b0*/  PRMT R113, R113, 0x5410, R14 ;  /* 0x0000541071717816 */ /* 0x000fe2000000000e */
[----:B------:R-:W2:Y:S01]  /*59c0*/  MUFU.EX2 R169, R169 ;  /* 0x000000a900a97308 */ /* 0x000ea20000000800 */
[----:B-1----:R-:W-:Y:S01]  /*59d0*/  F2FP.F16.F32.PACK_AB R14, R162, R165 ;  /* 0x000000a5a20e723e */ /* 0x002fe200000000ff */
[----:B------:R-:W-:Y:S01]  /*59e0*/  IMAD.WIDE.U32 R140, R140, -0x2daee0ad, RZ ;  /* 0xd2511f538c8c7825 */ /* 0x000fe200078e00ff */
[----:B------:R-:W-:-:S03]  /*59f0*/  LOP3.LUT R22, R24, 0xffff, RZ, 0xc0, !PT ;  /* 0x0000ffff18167812 */ /* 0x000fc600078ec0ff */
[--C-:B------:R-:W-:Y:S01]  /*5a00*/  FFMA.FTZ R168, R171, UR6, -R220.reuse ;  /* 0x00000006aba87c23 */ /* 0x100fe200080108dc */
[----:B------:R-:W-:Y:S01]  /*5a10*/  LOP3.LUT R115, R115, R14, RZ, 0xc0, !PT ;  /* 0x0000000e73737212 */ /* 0x000fe200078ec0ff */
[----:B------:R-:W-:Y:S01]  /*5a20*/  FFMA.FTZ R171, R149, UR6, -R220 ;  /* 0x0000000695ab7c23 */ /* 0x000fe200080108dc */
[----:B------:R-:W-:Y:S01]  /*5a30*/  LOP3.LUT R0, R24, 0xff, RZ, 0xc0, !PT ;  /* 0x000000ff18007812 */ /* 0x000fe200078ec0ff */
[----:B------:R-:W-:Y:S01]  /*5a40*/  MUFU.EX2 R167, R167 ;  /* 0x000000a700a77308 */ /* 0x000fe20000000800 */
[----:B------:R-:W-:Y:S01]  /*5a50*/  SHF.R.U32.HI R7, RZ, 0x8, R22 ;  /* 0x00000008ff077819 */ /* 0x000fe20000011616 */
[----:B------:R-:W-:Y:S01]  /*5a60*/  LDSM.16.MT88.4 R24, [R190+0xc800] ;  /* 0x00c80000be18783b */ /* 0x000fe20000004200 */
[----:B------:R-:W-:Y:S01]  /*5a70*/  LOP3.LUT R20, R13, 0xffff, RZ, 0xc0, !PT ;  /* 0x0000ffff0d147812 */ /* 0x000fe200078ec0ff */
[----:B------:R-:W-:Y:S01]  /*5a80*/  FFMA.FTZ R201, R138, UR6, -R205 ;  /* 0x000000068ac97c23 */ /* 0x000fe200080108cd */
[----:B------:R-:W-:Y:S01]  /*5a90*/  LOP3.LUT R14, R21, R18, R221, 0x96, !PT ;  /* 0x00000012150e7212 */ /* 0x000fe200078e96dd */
[----:B------:R-:W-:Y:S01]  /*5aa0*/  FFMA.FTZ R174, R136, UR6, -R205 ;  /* 0x0000000688ae7c23 */ /* 0x000fe200080108cd */
[----:B------:R-:W-:Y:S01]  /*5ab0*/  LOP3.LUT R5, R13, 0xff, RZ, 0xc0, !PT ;  /* 0x000000ff0d057812 */ /* 0x000fe200078ec0ff */
[----:B------:R-:W1:Y:S01]  /*5ac0*/  MUFU.EX2 R164, R164 ;  /* 0x000000a400a47308 */ /* 0x000e620000000800 */
[----:B------:R-:W-:Y:S01]  /*5ad0*/  SHF.R.U32.HI R20, RZ, 0x8, R20 ;  /* 0x00000008ff147819 */ /* 0x000fe20000011614 */
[----:B------:R-:W-:Y:S01]  /*5ae0*/  IMAD.WIDE.U32 R14, R14, -0x2daee0ad, RZ ;  /* 0xd2511f530e0e7825 */ /* 0x000fe200078e00ff */
[----:B------:R-:W-:Y:S01]  /*5af0*/  PRMT R7, R0, 0x5410, R7 ;  /* 0x0000541000077816 */ /* 0x000fe20000000007 */
[----:B------:R-:W-:Y:S01]  /*5b00*/  LDSM.16.MT88.4 R16, [R192+0xc800] ;  /* 0x00c80000c010783b */ /* 0x000fe20000004200 */
[----:B------:R-:W-:Y:S01]  /*5b10*/  HSET2.LE.AND R113, R113, R172, PT ;  /* 0x000000ac71717233 */ /* 0x000fe20003803000 */
[----:B------:R-:W-:Y:S01]  /*5b20*/  FFMA.FTZ R175, R32, UR6, -R205 ;  /* 0x0000000620af7c23 */ /* 0x000fe200080108cd */
[----:B--2---:R-:W-:Y:S01]  /*5b30*/  F2FP.F16.F32.PACK_AB R0, R169, R166 ;  /* 0x000000a6a900723e */ /* 0x004fe200000000ff */
[----:B------:R-:W-:Y:S01]  /*5b40*/  MUFU.EX2 R163, R163 ;  /* 0x000000a300a37308 */ /* 0x000fe20000000800 */
[----:B------:R-:W-:Y:S01]  /*5b50*/  PRMT R5, R5, 0x5410, R20 ;  /* 0x0000541005057816 */ /* 0x000fe20000000014 */
[----:B------:R-:W-:Y:S01]  /*5b60*/  LDSM.16.MT88.4 R28, [R188+0x10000] ;  /* 0x01000000bc1c783b */ /* 0x000fe20000004200 */
[----:B------:R-:W-:Y:S01]  /*5b70*/  LOP3.LUT R113, R113, R0, RZ, 0xc0, !PT ;  /* 0x0000000071717212 */ /* 0x000fe200078ec0ff */
[----:B------:R-:W-:Y:S01]  /*5b80*/  FADD.FTZ R166, R166, R169 ;  /* 0x000000a9a6a67221 */ /* 0x000fe20000010000 */
[----:B------:R-:W-:-:S02]  /*5b90*/  LOP3.LUT R0, R14, 0xffff, RZ, 0xc0, !PT ;  /* 0x0000ffff0e007812 */ /* 0x000fc400078ec0ff */
[--C-:B------:R-:W-:Y:S01]  /*5ba0*/  HSET2.LE.AND R114, R7, R172.reuse, PT ;  /* 0x000000ac07727233 */ /* 0x100fe20003803000 */
[----:B------:R-:W2:Y:S01]  /*5bb0*/  MUFU.EX2 R160, R160 ;  /* 0x000000a000a07308 */ /* 0x000ea20000000800 */
[----:B------:R-:W-:Y:S01]  /*5bc0*/  HSET2.LE.AND R112, R5, R172, PT ;  /* 0x000000ac05707233 */ /* 0x000fe20003803000 */
[----:B------:R-:W-:Y:S01]  /*5bd0*/  FADD.FTZ R165, R165, R166 ;  /* 0x000000a6a5a57221 */ /* 0x000fe20000010000 */
[----:B-1----:R-:W-:Y:S01]  /*5be0*/  F2FP.F16.F32.PACK_AB R5, R164, R167 ;  /* 0x000000a7a405723e */ /* 0x002fe200000000ff */
[----:B------:R-:W-:Y:S01]  /*5bf0*/  FADD.FTZ R164, R167, R164 ;  /* 0x000000a4a7a47221 */ /* 0x000fe20000010000 */
[----:B------:R-:W-:Y:S01]  /*5c00*/  SHF.R.U32.HI R6, RZ, 0x8, R0 ;  /* 0x00000008ff067819 */ /* 0x000fe20000011600 */
[----:B------:R-:W-:Y:S01]  /*5c10*/  FADD.FTZ R162, R162, R165 ;  /* 0x000000a5a2a27221 */ /* 0x000fe20000010000 */
[----:B------:R-:W-:Y:S01]  /*5c20*/  LOP3.LUT R21, R14, 0xff, RZ, 0xc0, !PT ;  /* 0x000000ff0e157812 */ /* 0x000fe200078ec0ff */
[----:B------:R-:W-:Y:S01]  /*5c30*/  MUFU.EX2 R161, R161 ;  /* 0x000000a100a17308 */ /* 0x000fe20000000800 */
[----:B------:R-:W-:-:S02]  /*5c40*/  LOP3.LUT R112, R112, R5, RZ, 0xc0, !PT ;  /* 0x0000000570707212 */ /* 0x000fc400078ec0ff */
[----:B------:R-:W-:Y:S02]  /*5c50*/  PRMT R21, R21, 0x5410, R6 ;  /* 0x0000541015157816 */ /* 0x000fe40000000006 */
[----:B------:R-:W-:Y:S02]  /*5c60*/  SHF.R.U32.HI R0, RZ, 0x10, R14 ;  /* 0x00000010ff007819 */ /* 0x000fe4000001160e */
[----:B------:R-:W-:Y:S01]  /*5c70*/  LOP3.LUT R11, R15, R12, R207, 0x96, !PT ;  /* 0x0000000c0f0b7212 */ /* 0x000fe200078e96cf */
[----:B------:R-:W1:Y:S01]  /*5c80*/  MUFU.EX2 R156, R156 ;  /* 0x0000009c009c7308 */ /* 0x000e620000000800 */
[----:B--2---:R-:W-:Y:S01]  /*5c90*/  F2FP.F16.F32.PACK_AB R7, R160, R163 ;  /* 0x000000a3a007723e */ /* 0x004fe200000000ff */
[----:B------:R-:W-:Y:S01]  /*5ca0*/  FADD.FTZ R163, R163, R164 ;  /* 0x000000a4a3a37221 */ /* 0x000fe20000010000 */
[----:B------:R-:W-:Y:S02]  /*5cb0*/  LOP3.LUT R10, R0, 0xff, RZ, 0xc0, !PT ;  /* 0x000000ff000a7812 */ /* 0x000fe400078ec0ff */
[----:B------:R-:W-:Y:S01]  /*5cc0*/  LOP3.LUT R114, R114, R7, RZ, 0xc0, !PT ;  /* 0x0000000772727212 */ /* 0x000fe200078ec0ff */
[----:B------:R-:W-:Y:S01]  /*5cd0*/  FADD.FTZ R160, R160, R163 ;  /* 0x000000a3a0a07221 */ /* 0x000fe20000010000 */
[----:B------:R-:W2:Y:S01]  /*5ce0*/  LDSM.16.MT88.4 R4, [R189+0xc800] ;  /* 0x00c80000bd04783b */ /* 0x000ea20000004200 */
[----:B------:R-:W-:Y:S01]  /*5cf0*/  MUFU.EX2 R157, R157 ;  /* 0x0000009d009d7308 */ /* 0x000fe20000000800 */
[----:B------:R-:W-:-:S02]  /*5d00*/  LOP3.LUT R22, R11, 0xffff, RZ, 0xc0, !PT ;  /* 0x0000ffff0b167812 */ /* 0x000fc400078ec0ff */
[----:B------:R-:W-:Y:S01]  /*5d10*/  LOP3.LUT R20, R11, 0xff, RZ, 0xc0, !PT ;  /* 0x000000ff0b147812 */ /* 0x000fe200078ec0ff */
[C---:B------:R-:W-:Y:S01]  /*5d20*/  HMMA.16816.F32 R44, R112.reuse, R48, RZ ;  /* 0x00000030702c723c */ /* 0x040fe200000018ff */
[--C-:B------:R-:W-:Y:S02]  /*5d30*/  SHF.R.U32.HI R145, RZ, 0x10, R11.reuse ;  /* 0x00000010ff917819 */ /* 0x100fe4000001160b */
[----:B------:R-:W-:Y:S01]  /*5d40*/  SHF.R.U32.HI R8, RZ, 0x18, R11 ;  /* 0x00000018ff087819 */ /* 0x000fe2000001160b */
[----:B------:R-:W5:Y:S01]  /*5d50*/  MUFU.EX2 R154, R154 ;  /* 0x0000009a009a7308 */ /* 0x000f620000000800 */
[----:B------:R-:W-:Y:S01]  /*5d60*/  SHF.R.U32.HI R11, RZ, 0x8, R22 ;  /* 0x00000008ff0b7819 */ /* 0x000fe20000011616 */
[C---:B------:R-:W-:Y:S01]  /*5d70*/  HMMA.16816.F32 R48, R112.reuse, R50, RZ ;  /* 0x000000327030723c */ /* 0x040fe200000018ff */
[----:B------:R-:W-:Y:S02]  /*5d80*/  SHF.R.U32.HI R9, RZ, 0x18, R14 ;  /* 0x00000018ff097819 */ /* 0x000fe4000001160e */
[----:B------:R-:W-:Y:S01]  /*5d90*/  LOP3.LUT R145, R145, 0xff, RZ, 0xc0, !PT ;  /* 0x000000ff91917812 */ /* 0x000fe200078ec0ff */
[----:B------:R-:W-:Y:S01]  /*5da0*/  LDSM.16.MT88.4 R12, [R188+0xc800] ;  /* 0x00c80000bc0c783b */ /* 0x000fe20000004200 */
[----:B------:R-:W-:Y:S01]  /*5db0*/  HSET2.LE.AND R146, R21, R172, PT ;  /* 0x000000ac15927233 */ /* 0x000fe20003803000 */
[----:B------:R-:W-:Y:S01]  /*5dc0*/  MUFU.EX2 R155, R155 ;  /* 0x0000009b009b7308 */ /* 0x000fe20000000800 */
[----:B------:R-:W-:Y:S01]  /*5dd0*/  PRMT R21, R20, 0x5410, R11 ;  /* 0x0000541014157816 */ /* 0x000fe2000000000b */
[----:B------:R-:W-:Y:S01]  /*5de0*/  HMMA.16816.F32 R128, R112, R124, RZ ;  /* 0x0000007c7080723c */ /* 0x000fe200000018ff */
[----:B------:R-:W-:-:S02]  /*5df0*/  PRMT R147, R10, 0x5410, R9 ;  /* 0x000054100a937816 */ /* 0x000fc40000000009 */
[----:B------:R-:W-:Y:S02]  /*5e00*/  PRMT R145, R145, 0x5410, R8 ;  /* 0x0000541091917816 */ /* 0x000fe40000000008 */
[--C-:B------:R-:W-:Y:S01]  /*5e10*/  HSET2.LE.AND R144, R21, R172.reuse, PT ;  /* 0x000000ac15907233 */ /* 0x100fe20003803000 */
[----:B------:R5:W3:Y:S01]  /*5e20*/  MUFU.EX2 R0, R23 ;  /* 0x0000001700007308 */ /* 0x000ae20000000800 */
[--C-:B------:R-:W-:Y:S01]  /*5e30*/  HSET2.LE.AND R147, R147, R172.reuse, PT ;  /* 0x000000ac93937233 */ /* 0x100fe20003803000 */
[----:B------:R-:W2:Y:S01]  /*5e40*/  LDSM.16.MT88.4 R8, [R192+0xe800] ;  /* 0x00e80000c008783b */ /* 0x000ea20000004200 */
[----:B-1----:R-:W-:Y:S01]  /*5e50*/  F2FP.F16.F32.PACK_AB R21, R156, R161 ;  /* 0x000000a19c15723e */ /* 0x002fe200000000ff */
[C---:B------:R-:W-:Y:S01]  /*5e60*/  HMMA.16816.F32 R124, R112.reuse, R126, RZ ;  /* 0x0000007e707c723c */ /* 0x040fe200000018ff */
[----:B------:R-:W-:Y:S01]  /*5e70*/  HSET2.LE.AND R145, R145, R172, PT ;  /* 0x000000ac91917233 */ /* 0x000fe20003803000 */
[----:B------:R-:W-:Y:S01]  /*5e80*/  FADD.FTZ R161, R161, R160 ;  /* 0x000000a0a1a17221 */ /* 0x000fe20000010000 */
[----:B------:R-:W-:Y:S01]  /*5e90*/  LOP3.LUT R144, R144, R21, RZ, 0xc0, !PT ;  /* 0x0000001590907212 */ /* 0x000fe200078ec0ff */
[----:B------:R-:W-:Y:S02]  /*5ea0*/  MUFU.EX2 R159, R159 ;  /* 0x0000009f009f7308 */ /* 0x000fe40000000800 */
[----:B------:R-:W-:Y:S01]  /*5eb0*/  HMMA.16816.F32 R60, R112, R64, RZ ;  /* 0x00000040703c723c */ /* 0x000fe200000018ff */
[----:B------:R-:W-:-:S05]  /*5ec0*/  FADD.FTZ R156, R156, R161 ;  /* 0x000000a19c9c7221 */ /* 0x000fca0000010000 */
[----:B------:R-:W1:Y:S01]  /*5ed0*/  MUFU.EX2 R158, R158 ;  /* 0x0000009e009e7308 */ /* 0x000e620000000800 */
[----:B-----5:R-:W-:Y:S01]  /*5ee0*/  F2FP.F16.F32.PACK_AB R23, R154, R157 ;  /* 0x0000009d9a17723e */ /* 0x020fe200000000ff */
[C---:B------:R-:W-:Y:S01]  /*5ef0*/  HMMA.16816.F32 R64, R112.reuse, R66, RZ ;  /* 0x000000427040723c */ /* 0x040fe200000018ff */
[----:B---3--:R-:W-:Y:S01]  /*5f00*/  F2FP.F16.F32.PACK_AB R20, R0, R155 ;  /* 0x0000009b0014723e */ /* 0x008fe200000000ff */
[----:B------:R-:W-:Y:S01]  /*5f10*/  FADD.FTZ R157, R157, R156 ;  /* 0x0000009c9d9d7221 */ /* 0x000fe20000010000 */
[----:B------:R-:W-:Y:S02]  /*5f20*/  LOP3.LUT R146, R146, R23, RZ, 0xc0, !PT ;  /* 0x0000001792927212 */ /* 0x000fe400078ec0ff */
[----:B------:R-:W-:Y:S01]  /*5f30*/  LOP3.LUT R147, R147, R20, RZ, 0xc0, !PT ;  /* 0x0000001493937212 */ /* 0x000fe200078ec0ff */
[----:B------:R-:W-:Y:S01]  /*5f40*/  HMMA.16816.F32 R68, R112, R72, RZ ;  /* 0x000000487044723c */ /* 0x000fe200000018ff */
[----:B------:R-:W3:Y:S01]  /*5f50*/  LDSM.16.MT88.4 R20, [R190+0xe800] ;  /* 0x00e80000be14783b */ /* 0x000ee20000004200 */
[----:B------:R-:W-:Y:S01]  /*5f60*/  MUFU.EX2 R168, R168 ;  /* 0x000000a800a87308 */ /* 0x000fe20000000800 */
[----:B------:R-:W-:-:S03]  /*5f70*/  FADD.FTZ R157, R154, R157 ;  /* 0x0000009d9a9d7221 */ /* 0x000fc60000010000 */
[----:B------:R-:W-:Y:S01]  /*5f80*/  HMMA.16816.F32 R52, R112, R56, RZ ;  /* 0x000000387034723c */ /* 0x000fe200000018ff */
[----:B-1----:R-:W-:-:S03]  /*5f90*/  F2FP.F16.F32.PACK_AB R116, R158, R159 ;  /* 0x0000009f9e74723e */ /* 0x002fc600000000ff */
[----:B------:R-:W-:Y:S01]  /*5fa0*/  MUFU.EX2 R171, R171 ;  /* 0x000000ab00ab7308 */ /* 0x000fe20000000800 */
[----:B------:R-:W-:Y:S01]  /*5fb0*/  FADD.FTZ R159, R159, R162 ;  /* 0x000000a29f9f7221 */ /* 0x000fe20000010000 */
[----:B------:R-:W-:Y:S01]  /*5fc0*/  HMMA.16816.F32 R56, R112, R58, RZ ;  /* 0x0000003a7038723c */ /* 0x000fe200000018ff */
[----:B------:R-:W-:Y:S02]  /*5fd0*/  LOP3.LUT R145, R145, R116, RZ, 0xc0, !PT ;  /* 0x0000007491917212 */ /* 0x000fe400078ec0ff */
[----:B------:R-:W-:-:S03]  /*5fe0*/  FADD.FTZ R158, R158, R159 ;  /* 0x0000009f9e9e7221 */ /* 0x000fc60000010000 */
[----:B----4-:R-:W-:Y:S01]  /*5ff0*/  HMMA.16816.F32 R84, R112, R88, RZ ;  /* 0x000000587054723c */ /* 0x010fe200000018ff */
[----:B------:R-:W-:Y:S01]  /*6000*/  MUFU.EX2 R201, R201 ;  /* 0x000000c900c97308 */ /* 0x000fe20000000800 */
[----:B------:R-:W-:-:S04]  /*6010*/  FADD.FTZ R155, R155, R158 ;  /* 0x0000009e9b9b7221 */ /* 0x000fc80000010000 */
[C---:B--2---:R-:W-:Y:S01]  /*6020*/  HMMA.16816.F32 R44, R144.reuse, R4, R44 ;  /* 0x00000004902c723c */ /* 0x044fe2000000182c */
[----:B------:R-:W-:Y:S02]  /*6030*/  FADD.FTZ R0, R0, R155 ;  /* 0x0000009b00007221 */ /* 0x000fe40000010000 */
[----:B------:R-:W1:Y:S03]  /*6040*/  MUFU.EX2 R174, R174 ;  /* 0x000000ae00ae7308 */ /* 0x000e660000000800 */
[----:B------:R-:W-:Y:S01]  /*6050*/  HMMA.16816.F32 R48, R144, R6, R48 ;  /* 0x000000069030723c */ /* 0x000fe20000001830 */
[----:B------:R-:W2:Y:S04]  /*6060*/  LDSM.16.MT88.4 R4, [R188+0xe800] ;  /* 0x00e80000bc04783b */ /* 0x000ea80000004200 */
[----:B------:R-:W-:Y:S01]  /*6070*/  MUFU.EX2 R175, R175 ;  /* 0x000000af00af7308 */ /* 0x000fe20000000800 */
[----:B------:R-:W-:Y:S06]  /*6080*/  HMMA.16816.F32 R88, R112, R90, RZ ;  /* 0x0000005a7058723c */ /* 0x000fec00000018ff */
[C---:B------:R-:W-:Y:S01]  /*6090*/  HMMA.16816.F32 R128, R144.reuse, R16, R128 ;  /* 0x000000109080723c */ /* 0x040fe20000001880 */
[----:B------:R-:W-:Y:S05]  /*60a0*/  MUFU.EX2 R170, R170 ;  /* 0x000000aa00aa7308 */ /* 0x000fea0000000800 */
[C---:B------:R-:W-:Y:S01]  /*60b0*/  HMMA.16816.F32 R124, R144.reuse, R18, R124 ;  /* 0x00000012907c723c */ /* 0x040fe2000000187c */
[----:B------:R-:W4:Y:S05]  /*60c0*/  LDSM.16.MT88.4 R16, [R189+0xe800] ;  /* 0x00e80000bd10783b */ /* 0x000f2a0000004200 */
[C---:B------:R-:W-:Y:S06]  /*60d0*/  HMMA.16816.F32 R60, R144.reuse, R8, R60 ;  /* 0x00000008903c723c */ /* 0x040fec000000183c */
[C---:B------:R-:W-:Y:S01]  /*60e0*/  HMMA.16816.F32 R64, R144.reuse, R10, R64 ;  /* 0x0000000a9040723c */ /* 0x040fe20000001840 */
[----:B------:R-:W5:Y:S05]  /*60f0*/  LDSM.16.MT88.4 R8, [R190+0x10800] ;  /* 0x01080000be08783b */ /* 0x000f6a0000004200 */
[C---:B---3--:R-:W-:Y:S06]  /*6100*/  HMMA.16816.F32 R68, R144.reuse, R20, R68 ;  /* 0x000000149044723c */ /* 0x048fec0000001844 */
[C---:B------:R-:W-:Y:S01]  /*6110*/  HMMA.16816.F32 R52, R144.reuse, R12, R52 ;  /* 0x0000000c9034723c */ /* 0x040fe20000001834 */
[----:B------:R-:W-:Y:S01]  /*6120*/  LOP3.LUT R20, R151, R200, R173, 0x96, !PT ;  /* 0x000000c897147212 */ /* 0x000fe200078e96ad */
[----:B------:R-:W-:Y:S01]  /*6130*/  FFMA.FTZ R200, R34, UR6, -R205 ;  /* 0x0000000622c87c23 */ /* 0x000fe200080108cd */
[----:B------:R-:W-:Y:S01]  /*6140*/  FFMA.FTZ R173, R137, UR6, -R220 ;  /* 0x0000000689ad7c23 */ /* 0x000fe200080108dc */
[----:B------:R-:W-:Y:S02]  /*6150*/  LDSM.16.MT88.4 R148, [R188+0x10800] ;  /* 0x01080000bc94783b */ /* 0x000fe40000004200 */
[C---:B------:R-:W-:Y:S01]  /*6160*/  HMMA.16816.F32 R56, R144.reuse, R14, R56 ;  /* 0x0000000e9038723c */ /* 0x040fe20000001838 */
[----:B------:R-:W-:Y:S01]  /*6170*/  IMAD.WIDE.U32 R20, R20, -0x2daee0ad, RZ ;  /* 0xd2511f5314147825 */ /* 0x000fe200078e00ff */
[----:B------:R-:W3:Y:S01]  /*6180*/  LDSM.16.MT88.4 R12, [R192+0x10800] ;  /* 0x01080000c00c783b */ /* 0x000ee20000004200 */
[----:B------:R-:W1:Y:S03]  /*6190*/  MUFU.EX2 R200, R200 ;  /* 0x000000c800c87308 */ /* 0x000e660000000800 */
[----:B--2---:R-:W-:Y:S01]  /*61a0*/  HMMA.16816.F32 R84, R144, R4, R84 ;  /* 0x000000049054723c */ /* 0x004fe20000001854 */
[----:B------:R-:W-:-:S02]  /*61b0*/  LOP3.LUT R228, R21, R228, R142, 0x96, !PT ;  /* 0x000000e415e47212 */ /* 0x000fc400078e968e */
[----:B------:R-:W-:Y:S02]  /*61c0*/  LOP3.LUT R232, R141, R20, R35, 0x96, !PT ;  /* 0x000000148de87212 */ /* 0x000fe400078e9623 */
[----:B------:R-:W2:Y:S01]  /*61d0*/  MUFU.EX2 R173, R173 ;  /* 0x000000ad00ad7308 */ /* 0x000ea20000000800 */
[----:B------:R-:W-:Y:S01]  /*61e0*/  HMMA.16816.F32 R88, R144, R6, R88 ;  /* 0x000000069058723c */ /* 0x000fe20000001858 */
[----:B------:R-:W1:Y:S01]  /*61f0*/  LDSM.16.MT88.4 R4, [R189+0x10800] ;  /* 0x01080000bd04783b */ /* 0x000e620000004200 */
[----:B------:R-:W-:-:S04]  /*6200*/  IMAD.WIDE.U32 R228, R228, -0x326172a9, RZ ;  /* 0xcd9e8d57e4e47825 */ /* 0x000fc800078e00ff */
[----:B------:R-:W-:Y:S01]  /*6210*/  HMMA.16816.F32 R76, R112, R80, RZ ;  /* 0x00000050704c723c */ /* 0x000fe200000018ff */
[----:B------:R-:W-:Y:S01]  /*6220*/  LOP3.LUT R230, R229, R230, R143, 0x96, !PT ;  /* 0x000000e6e5e67212 */ /* 0x000fe200078e968f */
[----:B------:R-:W-:-:S04]  /*6230*/  IMAD.WIDE.U32 R232, R232, -0x326172a9, RZ ;  /* 0xcd9e8d57e8e87825 */ /* 0x000fc800078e00ff */
[----:B------:R-:W-:Y:S01]  /*6240*/  HMMA.16816.F32 R100, R112, R104, RZ ;  /* 0x000000687064723c */ /* 0x000fe200000018ff */
[----:B------:R-:W-:-:S05]  /*6250*/  IMAD.WIDE.U32 R230, R230, -0x2daee0ad, RZ ;  /* 0xd2511f53e6e67825 */ /* 0x000fca00078e00ff */
[C---:B------:R-:W-:Y:S01]  /*6260*/  HMMA.16816.F32 R92, R112.reuse, R96, RZ ;  /* 0x00000060705c723c */ /* 0x040fe200000018ff */
[----:B------:R-:W-:Y:S02]  /*6270*/  LOP3.LUT R139, R231, R140, R139, 0x96, !PT ;  /* 0x0000008ce78b7212 */ /* 0x000fe400078e968b */
[----:B------:R-:W-:Y:S03]  /*6280*/  LDSM.16.MT88.4 R140, [R192+0xd000] ;  /* 0x00d00000c08c783b */ /* 0x000fe60000004200 */
[C---:B------:R-:W-:Y:S06]  /*6290*/  HMMA.16816.F32 R96, R112.reuse, R98, RZ ;  /* 0x000000627060723c */ /* 0x040fec00000018ff */
[C---:B------:R-:W-:Y:S06]  /*62a0*/  HMMA.16816.F32 R108, R112.reuse, R120, RZ ;  /* 0x00000078706c723c */ /* 0x040fec00000018ff */
[C---:B------:R-:W-:Y:S06]  /*62b0*/  HMMA.16816.F32 R104, R112.reuse, R106, RZ ;  /* 0x0000006a7068723c */ /* 0x040fec00000018ff */
[C---:B------:R-:W-:Y:S06]  /*62c0*/  HMMA.16816.F32 R120, R112.reuse, R122, RZ ;  /* 0x0000007a7078723c */ /* 0x040fec00000018ff */
[----:B------:R-:W-:Y:S06]  /*62d0*/  HMMA.16816.F32 R36, R112, R40, RZ ;  /* 0x000000287024723c */ /* 0x000fec00000018ff */
[----:B----4-:R-:W-:Y:S06]  /*62e0*/  HMMA.16816.F32 R76, R144, R16, R76 ;  /* 0x00000010904c723c */ /* 0x010fec000000184c */
[----:B------:R-:W-:Y:S01]  /*62f0*/  HMMA.16816.F32 R40, R112, R42, RZ ;  /* 0x0000002a7028723c */ /* 0x000fe200000018ff */
[----:B------:R-:W-:-:S02]  /*6300*/  IMAD.WIDE.U32 R16, R139, -0x326172a9, RZ ;  /* 0xcd9e8d578b107825 */ /* 0x000fc400078e00ff */
[----:B------:R-:W-:Y:S03]  /*6310*/  LDSM.16.MT88.4 R136, [R189+0xd000] ;  /* 0x00d00000bd88783b */ /* 0x000fe60000004200 */
[----:B-----5:R-:W-:Y:S06]  /*6320*/  HMMA.16816.F32 R100, R144, R8, R100 ;  /* 0x000000089064723c */ /* 0x020fec0000001864 */
[----:B------:R-:W-:Y:S01]  /*6330*/  HMMA.16816.F32 R80, R112, R82, RZ ;  /* 0x000000527050723c */ /* 0x000fe200000018ff */
[----:B------:R-:W-:-:S04]  /*6340*/  SHF.R.U32.HI R8, RZ, 0x10, R16 ;  /* 0x00000010ff087819 */ /* 0x000fc80000011610 */
[----:B------:R-:W-:Y:S01]  /*6350*/  LOP3.LUT R8, R8, 0xff, RZ, 0xc0, !PT ;  /* 0x000000ff08087812 */ /* 0x000fe200078ec0ff */
[C---:B---3--:R-:W-:Y:S06]  /*6360*/  HMMA.16816.F32 R92, R144.reuse, R12, R92 ;  /* 0x0000000c905c723c */ /* 0x048fec000000185c */
[----:B------:R-:W-:Y:S01]  /*6370*/  HMMA.16816.F32 R96, R144, R14, R96 ;  /* 0x0000000e9060723c */ /* 0x000fe20000001860 */
[----:B------:R-:W-:Y:S02]  /*6380*/  SHF.R.U32.HI R13, RZ, 0x18, R16 ;  /* 0x00000018ff0d7819 */ /* 0x000fe40000011610 */
[----:B------:R-:W-:-:S02]  /*6390*/  LOP3.LUT R12, R17, R232, R33, 0x96, !PT ;  /* 0x000000e8110c7212 */ /* 0x000fc400078e9621 */
[----:B------:R-:W-:Y:S01]  /*63a0*/  PRMT R13, R8, 0x5410, R13 ;  /* 0x00005410080d7816 */ /* 0x000fe2000000000d */
[C---:B------:R-:W-:Y:S01]  /*63b0*/  HMMA.16816.F32 R104, R144.reuse, R10, R104 ;  /* 0x0000000a9068723c */ /* 0x040fe20000001868 */
[C---:B------:R-:W-:Y:S01]  /*63c0*/  LOP3.LUT R14, R16.reuse, 0xffff, RZ, 0xc0, !PT ;  /* 0x0000ffff100e7812 */ /* 0x040fe200078ec0ff */
[----:B------:R-:W3:Y:S01]  /*63d0*/  LDSM.16.MT88.4 R8, [R190+0xd000] ;  /* 0x00d00000be08783b */ /* 0x000ee20000004200 */
[----:B------:R-:W-:Y:S02]  /*63e0*/  LOP3.LUT R15, R16, 0xff, RZ, 0xc0, !PT ;  /* 0x000000ff100f7812 */ /* 0x000fe400078ec0ff */
[----:B------:R-:W-:Y:S01]  /*63f0*/  SHF.R.U32.HI R14, RZ, 0x8, R14 ;  /* 0x00000008ff0e7819 */ /* 0x000fe2000001160e */
[----:B-1----:R-:W-:Y:S01]  /*6400*/  HMMA.16816.F32 R108, R144, R4, R108 ;  /* 0x00000004906c723c */ /* 0x002fe2000000186c */
[----:B------:R-:W-:Y:S01]  /*6410*/  HSET2.LE.AND R13, R13, R172, PT ;  /* 0x000000ac0d0d7233 */ /* 0x000fe20003803000 */
[----:B------:R-:W-:Y:S01]  /*6420*/  LDSM.16.MT88.4 R32, [R188+0xd000] ;  /* 0x00d00000bc20783b */ /* 0x000fe20000004200 */
[----:B------:R-:W-:-:S02]  /*6430*/  PRMT R15, R15, 0x5410, R14 ;  /* 0x000054100f0f7816 */ /* 0x000fc4000000000e */
[----:B------:R-:W-:Y:S01]  /*6440*/  LOP3.LUT R14, R12, 0xffff, RZ, 0xc0, !PT ;  /* 0x0000ffff0c0e7812 */ /* 0x000fe200078ec0ff */
[C---:B------:R-:W-:Y:S01]  /*6450*/  HMMA.16816.F32 R120, R144.reuse, R6, R120 ;  /* 0x000000069078723c */ /* 0x040fe20000001878 */
[----:B------:R-:W1:Y:S01]  /*6460*/  LDSM.16.MT88.4 R4, [R189+0xf000] ;  /* 0x00f00000bd04783b */ /* 0x000e620000004200 */
[----:B------:R-:W-:Y:S02]  /*6470*/  HSET2.LE.AND R15, R15, R172, PT ;  /* 0x000000ac0f0f7233 */ /* 0x000fe40003803000 */
[----:B------:R-:W-:Y:S02]  /*6480*/  SHF.R.U32.HI R14, RZ, 0x8, R14 ;  /* 0x00000008ff0e7819 */ /* 0x000fe4000001160e */
[C---:B------:R-:W-:Y:S06]  /*6490*/  HMMA.16816.F32 R36, R144.reuse, R24, R36 ;  /* 0x000000189024723c */ /* 0x040fec0000001824 */
[----:B------:R-:W-:Y:S01]  /*64a0*/  HMMA.16816.F32 R40, R144, R26, R40 ;  /* 0x0000001a9028723c */ /* 0x000fe20000001828 */
[----:B------:R-:W-:-:S04]  /*64b0*/  SHF.R.U32.HI R25, RZ, 0x10, R12 ;  /* 0x00000010ff197819 */ /* 0x000fc8000001160c */
[----:B------:R-:W-:Y:S01]  /*64c0*/  LOP3.LUT R25, R25, 0xff, RZ, 0xc0, !PT ;  /* 0x000000ff19197812 */ /* 0x000fe200078ec0ff */
[----:B------:R-:W-:Y:S01]  /*64d0*/  HMMA.16816.F32 R80, R144, R18, R80 ;  /* 0x000000129050723c */ /* 0x000fe20000001850 */
[----:B------:R-:W-:Y:S01]  /*64e0*/  LOP3.LUT R27, R12, 0xff, RZ, 0xc0, !PT ;  /* 0x000000ff0c1b7812 */ /* 0x000fe200078ec0ff */
[----:B------:R-:W-:Y:S01]  /*64f0*/  LDSM.16.MT88.4 R16, [R188+0xf000] ;  /* 0x00f00000bc10783b */ /* 0x000fe20000004200 */
[----:B------:R-:W-:Y:S02]  /*6500*/  SHF.R.U32.HI R12, RZ, 0x18, R12 ;  /* 0x00000018ff0c7819 */ /* 0x000fe4000001160c */
        /* <DEDUP_REMOVED lines=9> */
[----:B------:R-:W-:Y:S01]  /*65a0*/  F2FP.F16.F32.PACK_AB R27, R171, R168 ;  /* 0x000000a8ab1b723e */ /* 0x000fe200000000ff */
[----:B------:R-:W-:Y:S01]  /*65b0*/  FADD.FTZ R168, R168, R157 ;  /* 0x0000009da8a87221 */ /* 0x000fe20000010000 */
[----:B------:R-:W-:Y:S01]  /*65c0*/  F2FP.F16.F32.PACK_AB R12, R175, R200 ;  /* 0x000000c8af0c723e */ /* 0x000fe200000000ff */
[----:B------:R-:W-:Y:S01]  /*65d0*/  HMMA.16816.F32 R112, R112, R30, RZ ;  /* 0x0000001e7070723c */ /* 0x000fe200000018ff */
[----:B--2---:R-:W-:Y:S01]  /*65e0*/  F2FP.F16.F32.PACK_AB R26, R173, R170 ;  /* 0x000000aaad1a723e */ /* 0x004fe200000000ff */
        /* <DEDUP_REMOVED lines=9> */
[----:B------:R-:W2:Y:S01]  /*6680*/  LDSM.16.MT88.4 R12, [R192+0x11000] ;  /* 0x01100000c00c783b */ /* 0x000ea20000004200 */
[----:B------:R-:W-:Y:S01]  /*6690*/  HMMA.16816.F32 R72, R144, R22, R72 ;  /* 0x000000169048723c */ /* 0x000fe20000001848 */
[----:B------:R-:W-:-:S02]  /*66a0*/  FADD.FTZ R173, R173, R170 ;  /* 0x000000aaadad7221 */ /* 0x000fc40000010000 */
[----:B------:R-:W-:Y:S03]  /*66b0*/  LDSM.16.MT88.4 R20, [R190+0xf000] ;  /* 0x00f00000be14783b */ /* 0x000fe60000004200 */
[C---:B---3--:R-:W-:Y:S06]  /*66c0*/  HMMA.16816.F32 R36, R24.reuse, R8, R36 ;  /* 0x000000081824723c */ /* 0x048fec0000001824 */
[C---:B------:R-:W-:Y:S01]  /*66d0*/  HMMA.16816.F32 R40, R24.reuse, R10, R40 ;  /* 0x0000000a1828723c */ /* 0x040fe20000001828 */
[----:B------:R-:W3:Y:S05]  /*66e0*/  LDSM.16.MT88.4 R8, [R190+0x11000] ;  /* 0x01100000be08783b */ /* 0x000eea0000004200 */
[C---:B-1----:R-:W-:Y:S06]  /*66f0*/  HMMA.16816.F32 R76, R24.reuse, R4, R76 ;  /* 0x00000004184c723c */ /* 0x042fec000000184c */
[C---:B------:R-:W-:Y:S01]  /*6700*/  HMMA.16816.F32 R80, R24.reuse, R6, R80 ;  /* 0x000000061850723c */ /* 0x040fe20000001850 */
[----:B------:R-:W1:Y:S05]  /*6710*/  LDSM.16.MT88.4 R4, [R189+0x11000] ;  /* 0x01100000bd04783b */ /* 0x000e6a0000004200 */
[----:B------:R-:W-:Y:S06]  /*6720*/  HMMA.16816.F32 R124, R24, R142, R124 ;  /* 0x0000008e187c723c */ /* 0x000fec000000187c */
[----:B------:R-:W-:Y:S01]  /*6730*/  HMMA.16816.F32 R116, R144, R148, R116 ;  /* 0x000000949074723c */ /* 0x000fe20000001874 */
[--C-:B------:R-:W-:Y:S01]  /*6740*/  FFMA.FTZ R142, R223, UR6, -R220.reuse ;  /* 0x00000006df8e7c23 */ /* 0x100fe200080108dc */
[----:B------:R-:W-:Y:S01]  /*6750*/  FFMA.FTZ R223, R211, UR6, -R220 ;  /* 0x00000006d3df7c23 */ /* 0x000fe200080108dc */
[----:B------:R-:W-:-:S03]  /*6760*/  FFMA.FTZ R143, R206, UR6, -R205 ;  /* 0x00000006ce8f7c23 */ /* 0x000fc600080108cd */
[----:B--2---:R-:W-:Y:S01]  /*6770*/  HMMA.16816.F32 R92, R24, R12, R92 ;  /* 0x0000000c185c723c */ /* 0x004fe2000000185c */
[----:B------:R-:W-:Y:S05]  /*6780*/  MUFU.EX2 R142, R142 ;  /* 0x0000008e008e7308 */ /* 0x000fea0000000800 */
[----:B------:R-:W-:Y:S01]  /*6790*/  HMMA.16816.F32 R112, R144, R150, R112 ;  /* 0x000000969070723c */ /* 0x000fe20000001870 */
[----:B------:R-:W-:Y:S01]  /*67a0*/  LOP3.LUT R12, R233, R228, R221, 0x96, !PT ;  /* 0x000000e4e90c7212 */ /* 0x000fe200078e96dd */
[----:B------:R-:W-:Y:S01]  /*67b0*/  FFMA.FTZ R221, R202, UR6, -R205 ;  /* 0x00000006cadd7c23 */ /* 0x000fe200080108cd */
[----:B------:R-:W-:Y:S03]  /*67c0*/  MUFU.EX2 R223, R223 ;  /* 0x000000df00df7308 */ /* 0x000fe60000000800 */
[----:B------:R-:W-:Y:S01]  /*67d0*/  HMMA.16816.F32 R128, R24, R140, R128 ;  /* 0x0000008c1880723c */ /* 0x000fe20000001880 */
[----:B------:R-:W-:-:S04]  /*67e0*/  IMAD.WIDE.U32 R12, R12, -0x2daee0ad, RZ ;  /* 0xd2511f530c0c7825 */ /* 0x000fc800078e00ff */
[--C-:B------:R-:W-:Y:S01]  /*67f0*/  FFMA.FTZ R144, R204, UR6, -R205.reuse ;  /* 0x00000006cc907c23 */ /* 0x100fe200080108cd */
[----:B------:R-:W-:Y:S01]  /*6800*/  FFMA.FTZ R146, R203, UR6, -R205 ;  /* 0x00000006cb927c23 */ /* 0x000fe200080108cd */
[----:B------:R-:W-:Y:S01]  /*6810*/  MUFU.EX2 R143, R143 ;  /* 0x0000008f008f7308 */ /* 0x000fe20000000800 */
[----:B------:R-:W-:Y:S01]  /*6820*/  LOP3.LUT R207, R13, R230, R207, 0x96, !PT ;  /* 0x000000e60dcf7212 */ /* 0x000fe200078e96cf */
[--C-:B------:R-:W-:Y:S01]  /*6830*/  FFMA.FTZ R140, R227, UR6, -R220.reuse ;  /* 0x00000006e38c7c23 */ /* 0x100fe200080108dc */
[----:B------:R-:W-:Y:S01]  /*6840*/  FFMA.FTZ R141, R225, UR6, -R220 ;  /* 0x00000006e18d7c23 */ /* 0x000fe200080108dc */
[C---:B------:R-:W-:Y:S04]  /*6850*/  HMMA.16816.F32 R52, R24.reuse, R32, R52 ;  /* 0x000000201834723c */ /* 0x040fe80000001834 */
[----:B------:R-:W-:Y:S02]  /*6860*/  MUFU.EX2 R140, R140 ;  /* 0x0000008c008c7308 */ /* 0x000fe40000000800 */
[----:B---3--:R-:W-:Y:S01]  /*6870*/  HMMA.16816.F32 R100, R24, R8, R100 ;  /* 0x000000081864723c */ /* 0x008fe20000001864 */
[----:B------:R-:W-:-:S05]  /*6880*/  LOP3.LUT R33, R12, 0xff, RZ, 0xc0, !PT ;  /* 0x000000ff0c217812 */ /* 0x000fca00078ec0ff */
[----:B------:R-:W2:Y:S01]  /*6890*/  MUFU.EX2 R141, R141 ;  /* 0x0000008d008d7308 */ /* 0x000ea20000000800 */
[C---:B------:R-:W-:Y:S01]  /*68a0*/  HMMA.16816.F32 R104, R24.reuse, R10, R104 ;  /* 0x0000000a1868723c */ /* 0x040fe20000001868 */
[----:B------:R-:W-:Y:S02]  /*68b0*/  LOP3.LUT R8, R12, 0xffff, RZ, 0xc0, !PT ;  /* 0x0000ffff0c087812 */ /* 0x000fe400078ec0ff */
[----:B------:R-:W-:Y:S02]  /*68c0*/  SHF.R.U32.HI R9, RZ, 0x18, R12 ;  /* 0x00000018ff097819 */ /* 0x000fe4000001160c */
[----:B------:R-:W-:Y:S01]  /*68d0*/  SHF.R.U32.HI R8, RZ, 0x8, R8 ;  /* 0x00000008ff087819 */ /* 0x000fe20000011608 */
[----:B-1----:R-:W-:Y:S01]  /*68e0*/  HMMA.16816.F32 R108, R24, R4, R108 ;  /* 0x00000004186c723c */ /* 0x002fe2000000186c */
[----:B------:R-:W1:Y:S01]  /*68f0*/  MUFU.EX2 R144, R144 ;  /* 0x0000009000907308 */ /* 0x000e620000000800 */
[----:B------:R-:W-:Y:S02]  /*6900*/  SHF.R.U32.HI R10, RZ, 0x10, R12 ;  /* 0x00000010ff0a7819 */ /* 0x000fe4000001160c */
[----:B------:R-:W-:-:S02]  /*6910*/  SHF.R.U32.HI R12, RZ, 0x10, R207 ;  /* 0x00000010ff0c7819 */ /* 0x000fc400000116cf */
[C---:B------:R-:W-:Y:S01]  /*6920*/  HMMA.16816.F32 R96, R24.reuse, R14, R96 ;  /* 0x0000000e1860723c */ /* 0x040fe20000001860 */
[C---:B------:R-:W-:Y:S02]  /*6930*/  LOP3.LUT R4, R207.reuse, 0xffff, RZ, 0xc0, !PT ;  /* 0x0000ffffcf047812 */ /* 0x040fe400078ec0ff */
[----:B------:R-:W-:Y:S01]  /*6940*/  MUFU.EX2 R146, R146 ;  /* 0x0000009200927308 */ /* 0x000fe20000000800 */
[----:B------:R-:W-:Y:S02]  /*6950*/  LOP3.LUT R11, R207, 0xff, RZ, 0xc0, !PT ;  /* 0x000000ffcf0b7812 */ /* 0x000fe400078ec0ff */
[----:B------:R-:W-:Y:S01]  /*6960*/  LOP3.LUT R10, R10, 0xff, RZ, 0xc0, !PT ;  /* 0x000000ff0a0a7812 */ /* 0x000fe200078ec0ff */
[C---:B------:R-:W-:Y:S01]  /*6970*/  HMMA.16816.F32 R120, R24.reuse, R6, R120 ;  /* 0x000000061878723c */ /* 0x040fe20000001878 */
[----:B------:R-:W-:Y:S02]  /*6980*/  SHF.R.U32.HI R14, RZ, 0x8, R4 ;  /* 0x00000008ff0e7819 */ /* 0x000fe40000011604 */
[----:B------:R-:W-:Y:S01]  /*6990*/  SHF.R.U32.HI R5, RZ, 0x18, R207 ;  /* 0x00000018ff057819 */ /* 0x000fe200000116cf */
[----:B------:R-:W3:Y:S01]  /*69a0*/  MUFU.EX2 R221, R221 ;  /* 0x000000dd00dd7308 */ /* 0x000ee20000000800 */
[----:B------:R-:W-:Y:S01]  /*69b0*/  LOP3.LUT R4, R12, 0xff, RZ, 0xc0, !PT ;  /* 0x000000ff0c047812 */ /* 0x000fe200078ec0ff */
[----:B------:R-:W-:Y:S01]  /*69c0*/  HMMA.16816.F32 R60, R24, R28, R60 ;  /* 0x0000001c183c723c */ /* 0x000fe2000000183c */
[----:B------:R-:W-:-:S02]  /*69d0*/  PRMT R9, R10, 0x5410, R9 ;  /* 0x000054100a097816 */ /* 0x000fc40000000009 */
[----:B------:R-:W-:Y:S02]  /*69e0*/  PRMT R11, R11, 0x5410, R14 ;  /* 0x000054100b0b7816 */ /* 0x000fe4000000000e */
[----:B------:R-:W-:Y:S01]  /*69f0*/  PRMT R33, R33, 0x5410, R8 ;  /* 0x0000541021217816 */ /* 0x000fe20000000008 */
[C---:B------:R-:W-:Y:S01]  /*6a00*/  HMMA.16816.F32 R64, R24.reuse, R30, R64 ;  /* 0x0000001e1840723c */ /* 0x040fe20000001840 */
[----:B------:R-:W-:Y:S01]  /*6a10*/  PRMT R5, R4, 0x5410, R5 ;  /* 0x0000541004057816 */ /* 0x000fe20000000005 */
[----:B------:R-:W4:Y:S01]  /*6a20*/  LDSM.16.MT88.4 R28, [R188+0x11000] ;  /* 0x01100000bc1c783b */ /* 0x000f220000004200 */
[--C-:B------:R-:W-:Y:S02]  /*6a30*/  HSET2.LE.AND R4, R11, R172.reuse, PT ;  /* 0x000000ac0b047233 */ /* 0x100fe40003803000 */
[--C-:B------:R-:W-:Y:S01]  /*6a40*/  HSET2.LE.AND R7, R9, R172.reuse, PT ;  /* 0x000000ac09077233 */ /* 0x100fe20003803000 */
[C---:B------:R-:W-:Y:S01]  /*6a50*/  HMMA.16816.F32 R68, R24.reuse, R20, R68 ;  /* 0x000000141844723c */ /* 0x040fe20000001844 */
[--C-:B------:R-:W-:Y:S01]  /*6a60*/  HSET2.LE.AND R6, R33, R172.reuse, PT ;  /* 0x000000ac21067233 */ /* 0x100fe20003803000 */
[----:B------:R-:W-:Y:S01]  /*6a70*/  LDSM.16.MT88.4 R12, [R189+0xd800] ;  /* 0x00d80000bd0c783b */ /* 0x000fe20000004200 */
[----:B--2---:R-:W-:Y:S01]  /*6a80*/  F2FP.F16.F32.PACK_AB R11, R141, R140 ;  /* 0x0000008c8d0b723e */ /* 0x004fe200000000ff */
[----:B------:R-:W-:Y:S01]  /*6a90*/  FADD.FTZ R140, R140, R173 ;  /* 0x000000ad8c8c7221 */ /* 0x000fe20000010000 */
[----:B------:R-:W-:Y:S01]  /*6aa0*/  HSET2.LE.AND R5, R5, R172, PT ;  /* 0x000000ac05057233 */ /* 0x000fe20003803000 */
[C---:B------:R-:W-:Y:S01]  /*6ab0*/  HMMA.16816.F32 R72, R24.reuse, R22, R72 ;  /* 0x000000161848723c */ /* 0x040fe20000001848 */
[----:B-1----:R-:W-:Y:S01]  /*6ac0*/  F2FP.F16.F32.PACK_AB R10, R144, R143 ;  /* 0x0000008f900a723e */ /* 0x002fe200000000ff */
[----:B------:R-:W1:Y:S01]  /*6ad0*/  LDSM.16.MT88.4 R20, [R192+0xd800] ;  /* 0x00d80000c014783b */ /* 0x000e620000004200 */
[----:B------:R-:W-:Y:S01]  /*6ae0*/  F2FP.F16.F32.PACK_AB R9, R223, R142 ;  /* 0x0000008edf09723e */ /* 0x000fe200000000ff */
[----:B------:R-:W-:Y:S01]  /*6af0*/  FADD.FTZ R143, R143, R200 ;  /* 0x000000c88f8f7221 */ /* 0x000fe20000010000 */
[----:B---3--:R-:W-:Y:S01]  /*6b00*/  F2FP.F16.F32.PACK_AB R8, R221, R146 ;  /* 0x00000092dd08723e */ /* 0x008fe200000000ff */
        /* <DEDUP_REMOVED lines=8> */
[----:B------:R-:W2:Y:S01]  /*6b90*/  LDSM.16.MT88.4 R16, [R190+0xd800] ;  /* 0x00d80000be10783b */ /* 0x000ea20000004200 */
        /* <DEDUP_REMOVED lines=37> */
[C---:B------:R-:W-:Y:S06]  /*6df0*/  HMMA.16816.F32 R104, R4.reuse, R18, R104 ;  /* 0x000000120468723c */ /* 0x040fec0000001868 */
[C---:B------:R-:W-:Y:S06]  /*6e00*/  HMMA.16816.F32 R108, R4.reuse, R12, R108 ;  /* 0x0000000c046c723c */ /* 0x040fec000000186c */
[C---:B------:R-:W-:Y:S06]  /*6e10*/  HMMA.16816.F32 R120, R4.reuse, R14, R120 ;  /* 0x0000000e0478723c */ /* 0x040fec0000001878 */
[C---:B---3--:R-:W-:Y:S06]  /*6e20*/  HMMA.16816.F32 R116, R4.reuse, R8, R116 ;  /* 0x000000080474723c */ /* 0x048fec0000001874 */
[----:B------:R-:W-:Y:S01]  /*6e30*/  HMMA.16816.F32 R112, R4, R10, R112 ;  /* 0x0000000a0470723c */ /* 0x000fe20000001870 */
[----:B------:R-:W-:-:S08]  /*6e40*/  NOP ;  /* 0x0000000000007918 */ /* 0x000fd00000000000 */
[----:B------:R-:W-:-:S15]  /*6e50*/  @!P0 BRA `(.L_x_829) ;  /* 0x0000004400048947 */ /* 0x000fde0003800000 */
[----:B------:R-:W1:Y:S01]  /*6e60*/  S2R R0, SR_TID.X ;  /* 0x0000000000007919 */ /* 0x000e620000002100 */
[----:B------:R-:W-:Y:S01]  /*6e70*/  ULDC UR4, c[0x0][0x2d0] ;  /* 0x0000b40000047ab9 */ /* 0x000fe20000000800 */
[----:B------:R-:W-:Y:S01]  /*6e80*/  IMAD.WIDE.U32 R226, R2, -0x326172a9, RZ ;  /* 0xcd9e8d5702e27825 */ /* 0x000fe200078e00ff */
[----:B------:R-:W-:Y:S01]  /*6e90*/  ISETP.GE.AND P4, PT, R152, UR4, PT ;  /* 0x0000000498007c0c */ /* 0x000fe2000bf86270 */
[----:B------:R-:W-:Y:S01]  /*6ea0*/  UIADD3 UR24, UR25, 0x3f, URZ ;  /* 0x0000003f19187890 */ /* 0x000fe2000fffe03f */
[----:B------:R-:W-:Y:S01]  /*6eb0*/  MOV R211, 0x7054 ;  /* 0x0000705400d37802 */ /* 0x000fe20000000f00 */
[----:B------:R-:W-:Y:S01]  /*6ec0*/  IMAD.U32 R220, RZ, RZ, UR25 ;  /* 0x00000019ffdc7e24 */ /* 0x000fe2000f8e00ff */
[----:B------:R-:W-:Y:S01]  /*6ed0*/  LOP3.LUT R224, R227, R135, RZ, 0x3c, !PT ;  /* 0x00000087e3e07212 */ /* 0x000fe200078e3cff */
[----:B------:R-:W-:Y:S01]  /*6ee0*/  USHF.R.S32.HI UR4, URZ, 0x1f, UR24 ;  /* 0x0000001f3f047899 */ /* 0x000fe20008011418 */
[----:B------:R-:W-:Y:S01]  /*6ef0*/  IMAD.WIDE.U32 R228, R134, -0x2daee0ad, RZ ;  /* 0xd2511f5386e47825 */ /* 0x000fe200078e00ff */
[----:B------:R-:W-:Y:S01]  /*6f00*/  ULDC.64 UR8, c[0x0][0x250] ;  /* 0x0000940000087ab9 */ /* 0x000fe20000000a00 */
[----:B------:R-:W-:Y:S01]  /*6f10*/  ULDC UR11, c[0x0][0x2d0] ;  /* 0x0000b400000b7ab9 */ /* 0x000fe20000000800 */
[----:B------:R-:W-:Y:S01]  /*6f20*/  ULEA.HI UR24, UR4, UR24, URZ, 0x6 ;  /* 0x0000001804187291 */ /* 0x000fe2000f8f303f */
[----:B------:R-:W-:Y:S01]  /*6f30*/  IMAD.WIDE.U32 R224, R224, -0x2daee0ad, RZ ;  /* 0xd2511f53e0e07825 */ /* 0x000fe200078e00ff */
[----:B------:R-:W-:-:S02]  /*6f40*/  USHF.L.U64.HI UR19, UR8, 0x4, UR9 ;  /* 0x0000000408137899 */ /* 0x000fc40008010209 */
[----:B------:R-:W2:Y:S01]  /*6f50*/  @!P4 LDC.64 R206, c[0x0][0x220] ;  /* 0x00008800ffcecb82 */ /* 0x000ea20000000a00 */
[----:B------:R-:W-:Y:S02]  /*6f60*/  USHF.L.U32 UR20, UR8, 0x4, URZ ;  /* 0x0000000408147899 */ /* 0x000fe4000800063f */
[----:B------:R-:W-:Y:S01]  /*6f70*/  ULEA.HI.SX32 UR24, UR24, 0xfffffffe, 0x1a ;  /* 0xfffffffe18187891 */ /* 0x000fe2000f8fd23f */
[----:B------:R-:W-:Y:S01]  /*6f80*/  ULDC UR4, c[0x0][0x2ec] ;  /* 0x0000bb0000047ab9 */ /* 0x000fe20000000800 */
[----:B------:R-:W-:-:S03]  /*6f90*/  ULDC.64 UR6, c[0x0][0x248] ;  /* 0x0000920000067ab9 */ /* 0x000fc60000000a00 */
[----:B------:R-:W3:Y:S08]  /*6fa0*/  @!P4 LDC.64 R204, c[0x0][0x220] ;  /* 0x00008800ffcccb82 */ /* 0x000ef00000000a00 */
[----:B------:R-:W4:Y:S01]  /*6fb0*/  @!P4 LDC.64 R202, c[0x0][0x220] ;  /* 0x00008800ffcacb82 */ /* 0x000f220000000a00 */
[----:B-1----:R-:W-:-:S05]  /*6fc0*/  LOP3.LUT R0, R0, 0x3, RZ, 0xc0, !PT ;  /* 0x0000000300007812 */ /* 0x002fca00078ec0ff */
[----:B------:R-:W-:Y:S02]  /*6fd0*/  IMAD R133, R0, -0x2, R133 ;  /* 0xfffffffe00857824 */ /* 0x000fe400078e0285 */
[----:B------:R-:W1:Y:S01]  /*6fe0*/  @!P4 LDC.64 R200, c[0x0][0x220] ;  /* 0x00008800ffc8cb82 */ /* 0x000e620000000a00 */
[----:B------:R-:W-:Y:S02]  /*6ff0*/  IMAD.MOV.U32 R0, RZ, RZ, R3 ;  /* 0x000000ffff007224 */ /* 0x000fe400078e0003 */
[----:B------:R-:W-:Y:S02]  /*7000*/  IADD3 R220, R220, -UR17, R133 ;  /* 0x80000011dcdc7c10 */ /* 0x000fe4000fffe085 */
[----:B------:R-:W-:Y:S01]  /*7010*/  MOV R133, R132 ;  /* 0x0000008400857202 */ /* 0x000fe20000000f00 */
[----:B------:R-:W-:Y:S06]  /*7020*/  BRA `(.L_x_830) ;  /* 0x0000000400cc7947 */ /* 0x000fec0003800000 */
.L_x_832:
        /* <DEDUP_REMOVED lines=14> */
[----:B------:R-:W5:Y:S01]  /*7110*/  @!P4 LDC.64 R136, c[0x0][0x218] ;  /* 0x00008600ff88cb82 */ /* 0x000f620000000a00 */
[C---:B------:R-:W-:Y:S03]  /*7120*/  IADD3 R148, P6, R149.reuse, UR14, RZ ;  /* 0x0000000e95947c10 */ /* 0x040fe6000ffde0ff */
        /* <DEDUP_REMOVED lines=13> */
[----:B------:R-:W-:Y:S01]  /*7200*/  @!P4 LDGSTS.E.BYPASS.LTC128B.128 [R208+0x6000], desc[UR22][R160.64] ;  /* 0x06000000a0d0cfae */ /* 0x000fe2000b901d56 */
[C---:B-----5:R-:W-:Y:S02]  /*7210*/  @!P4 LEA R152, P1, R148.reuse, R136, 0x1 ;  /* 0x000000889498c211 */ /* 0x060fe400078208ff */
[----:B------:R-:W-:Y:S01]  /*7220*/  @!P2 LEA.HI.X R157, R149, R139, R150, 0x1, P0 ;  /* 0x0000008b959da211 */ /* 0x000fe200000f0c96 */
[----:B------:R3:W-:Y:S01]  /*7230*/  @P3 STS.128 [R208+0x8000], RZ ;  /* 0x008000ffd0003388 */ /* 0x0007e20000000c00 */
[----:B-1----:R-:W-:Y:S01]  /*7240*/  @!P3 LEA R154, P0, R148, R134, 0x1 ;  /* 0x00000086949ab211 */ /* 0x002fe200078008ff */
[----:B------:R-:W1:Y:S01]  /*7250*/  @!P2 LDC.64 R140, c[0x0][0x218] ;  /* 0x00008600ff8cab82 */ /* 0x000e620000000a00 */
[----:B------:R-:W-:Y:S01]  /*7260*/  IADD3.X R150, R150, UR13, RZ, P6, !PT ;  /* 0x0000000d96967c10 */ /* 0x000fe2000b7fe4ff */
[----:B------:R-:W-:Y:S01]  /*7270*/  @!PT LDS RZ, [RZ] ;  /* 0x00000000fffff984 */ /* 0x000fe20000000800 */
[----:B------:R-:W-:Y:S01]  /*7280*/  @!PT LDS RZ, [RZ] ;  /* 0x00000000fffff984 */ /* 0x000fe20000000800 */
[----:B------:R-:W-:Y:S01]  /*7290*/  @!PT LDS RZ, [RZ] ;  /* 0x00000000fffff984 */ /* 0x000fe20000000800 */
[----:B------:R-:W-:Y:S03]  /*72a0*/  @!P3 LDGSTS.E.BYPASS.LTC128B.128 [R208+0x8000], desc[UR22][R158.64+0x80] ;  /* 0x080000809ed0bfae */ /* 0x000fe6000b901d56 */
[C-C-:B------:R-:W-:Y:S01]  /*72b0*/  @!P4 LEA.HI.X R153, R148.reuse, R137, R150.reuse, 0x1, P1 ;  /* 0x000000899499c211 */ /* 0x140fe200008f0c96 */
[----:B------:R3:W-:Y:S01]  /*72c0*/  @P2 STS.128 [R208+0xa000], RZ ;  /* 0x00a000ffd0002388 */ /* 0x0007e20000000c00 */
[C-C-:B------:R-:W-:Y:S01]  /*72d0*/  @!P3 LEA.HI.X R155, R148.reuse, R135, R150.reuse, 0x1, P0 ;  /* 0x00000087949bb211 */ /* 0x140fe200000f0c96 */
[----:B------:R-:W4:Y:S01]  /*72e0*/  @!P4 LDC.64 R138, c[0x0][0x218] ;  /* 0x00008600ff8acb82 */ /* 0x000f220000000a00 */
[C---:B------:R-:W-:Y:S01]  /*72f0*/  @!P2 LEA R146, P0, R148.reuse, R146, 0x1 ;  /* 0x000000929492a211 */ /* 0x040fe200078008ff */
[----:B------:R-:W-:Y:S01]  /*7300*/  @!PT LDS RZ, [RZ] ;  /* 0x00000000fffff984 */ /* 0x000fe20000000800 */
[----:B------:R-:W-:Y:S01]  /*7310*/  @!PT LDS RZ, [RZ] ;  /* 0x00000000fffff984 */ /* 0x000fe20000000800 */
[----:B------:R-:W-:Y:S01]  /*7320*/  @!PT LDS RZ, [RZ] ;  /* 0x00000000fffff984 */ /* 0x000fe20000000800 */
[----:B------:R5:W-:Y:S01]  /*7330*/  @!P2 LDGSTS.E.BYPASS.LTC128B.128 [R208+0xa000], desc[UR22][R156.64+0x100] ;  /* 0x0a0001009cd0afae */ /* 0x000be2000b901d56 */
[C---:B------:R-:W-:Y:S02]  /*7340*/  IADD3 R149, P1, R148.reuse, UR14, RZ ;  /* 0x0000000e94957c10 */ /* 0x040fe4000ff3e0ff */
[----:B------:R-:W-:Y:S01]  /*7350*/  @!P2 LEA.HI.X R147, R148, R147, R150, 0x1, P0 ;  /* 0x000000939493a211 */ /* 0x000fe200000f0c96 */
[----:B------:R3:W-:Y:S01]  /*7360*/  @P4 STS.128 [R208+0x6800], RZ ;  /* 0x006800ffd0004388 */ /* 0x0007e20000000c00 */
[----:B------:R-:W-:Y:S01]  /*7370*/  IADD3.X R150, R150, UR13, RZ, P1, !PT ;  /* 0x0000000d96967c10 */ /* 0x000fe20008ffe4ff */
[----:B------:R-:W3:Y:S01]  /*7380*/  @!P3 LDC.64 R136, c[0x0][0x218] ;  /* 0x00008600ff88bb82 */ /* 0x000ee20000000a00 */
[C---:B--2---:R-:W-:Y:S01]  /*7390*/  @!P3 LEA R142, P6, R149.reuse, R142, 0x1 ;  /* 0x0000008e958eb211 */ /* 0x044fe200078c08ff */
[----:B------:R-:W-:Y:S01]  /*73a0*/  @!PT LDS RZ, [RZ] ;  /* 0x00000000fffff984 */ /* 0x000fe20000000800 */
[----:B------:R-:W-:Y:S01]  /*73b0*/  @!PT LDS RZ, [RZ] ;  /* 0x00000000fffff984 */ /* 0x000fe20000000800 */
[----:B------:R-:W-:Y:S01]  /*73c0*/  @!PT LDS RZ, [RZ] ;  /* 0x00000000fffff984 */ /* 0x000fe20000000800 */
[----:B------:R2:W-:Y:S03]  /*73d0*/  @!P4 LDGSTS.E.BYPASS.LTC128B.128 [R208+0x6800], desc[UR22][R152.64] ;  /* 0x0680000098d0cfae */ /* 0x0005e6000b901d56 */
[C-C-:B------:R-:W-:Y:S01]  /*73e0*/  @!P3 LEA.HI.X R143, R149.reuse, R143, R150.reuse, 0x1, P6 ;  /* 0x0000008f958fb211 */ /* 0x140fe200030f0c96 */
[----:B------:R2:W-:Y:S02]  /*73f0*/  @P3 STS.128 [R208+0x8800], RZ ;  /* 0x008800ffd0003388 */ /* 0x0005e40000000c00 */
[----:B------:R-:W2:Y:S01]  /*7400*/  @!P2 LDC.64 R134, c[0x0][0x218] ;  /* 0x00008600ff86ab82 */ /* 0x000ea20000000a00 */
[C---:B-1----:R-:W-:Y:S01]  /*7410*/  @!P2 LEA R140, P1, R149.reuse, R140, 0x1 ;  /* 0x0000008c958ca211 */ /* 0x042fe200078208ff */
[----:B------:R-:W-:Y:S01]  /*7420*/  @!PT LDS RZ, [RZ] ;  /* 0x00000000fffff984 */ /* 0x000fe20000000800 */
[----:B------:R-:W-:Y:S01]  /*7430*/  @!PT LDS RZ, [RZ] ;  /* 0x00000000fffff984 */ /* 0x000fe20000000800 */
[----:B------:R-:W-:Y:S01]  /*7440*/  @!PT LDS RZ, [RZ] ;  /* 0x00000000fffff984 */ /* 0x000fe20000000800 */
[----:B------:R1:W-:Y:S03]  /*7450*/  @!P3 LDGSTS.E.BYPASS.LTC128B.128 [R208+0x8800], desc[UR22][R154.64+0x80] ;  /* 0x088000809ad0bfae */ /* 0x0003e6000b901d56 */
[C-C-:B------:R-:W-:Y:S01]  /*7460*/  @!P2 LEA.HI.X R141, R149.reuse, R141, R150.reuse, 0x1, P1 ;  /* 0x0000008d958da211 */ /* 0x140fe200008f0c96 */
[----:B------:R1:W-:Y:S04]  /*7470*/  @P2 STS.128 [R208+0xa800], RZ ;  /* 0x00a800ffd0002388 */ /* 0x0003e80000000c00 */
[----:B------:R-:W-:Y:S01]  /*7480*/  @!PT LDS RZ, [RZ] ;  /* 0x00000000fffff984 */ /* 0x000fe20000000800 */
[----:B------:R-:W-:Y:S01]  /*7490*/  @!PT LDS RZ, [RZ] ;  /* 0x00000000fffff984 */ /* 0x000fe20000000800 */
[----:B------:R-:W-:Y:S01]  /*74a0*/  @!PT LDS RZ, [RZ] ;  /* 0x00000000fffff984 */ /* 0x000fe20000000800 */
[----:B------:R1:W-:Y:S01]  /*74b0*/  @!P2 LDGSTS.E.BYPASS.LTC128B.128 [R208+0xa800], desc[UR22][R146.64+0x100] ;  /* 0x0a80010092d0afae */ /* 0x0003e2000b901d56 */
[C---:B-----5:R-:W-:Y:S03]  /*74c0*/  @!P4 LEA R156, P0, R149.reuse, R144, 0x1 ;  /* 0x00000090959cc211 */ /* 0x060fe600078008ff */
[----:B------:R1:W-:Y:S01]  /*74d0*/  @P4 STS.128 [R208+0x7000], RZ ;  /* 0x007000ffd0004388 */ /* 0x0003e20000000c00 */
[C---:B------:R-:W-:Y:S02]  /*74e0*/  @!P4 LEA.HI.X R157, R149.reuse, R145, R150, 0x1, P0 ;  /* 0x00000091959dc211 */ /* 0x040fe400000f0c96 */
[----:B------:R-:W-:Y:S03]  /*74f0*/  IADD3 R144, P0, R149, UR14, RZ ;  /* 0x0000000e95907c10 */ /* 0x000fe6000ff1e0ff */
[----:B------:R-:W-:Y:S01]  /*7500*/  @!PT LDS RZ, [RZ] ;  /* 0x00000000fffff984 */ /* 0x000fe20000000800 */
[----:B------:R-:W-:Y:S01]  /*7510*/  @!PT LDS RZ, [RZ] ;  /* 0x00000000fffff984 */ /* 0x000fe20000000800 */
[----:B------:R-:W-:Y:S01]  /*7520*/  @!PT LDS RZ, [RZ] ;  /* 0x00000000fffff984 */ /* 0x000fe20000000800 */
[----:B------:R1:W-:Y:S01]  /*7530*/  @!P4 LDGSTS.E.BYPASS.LTC128B.128 [R208+0x7000], desc[UR22][R156.64] ;  /* 0x070000009cd0cfae */ /* 0x0003e2000b901d56 */
[C---:B----4-:R-:W-:Y:S02]  /*7540*/  @!P4 LEA R138, P6, R144.reuse, R138, 0x1 ;  /* 0x0000008a908ac211 */ /* 0x050fe400078c08ff */
[----:B---3--:R-:W-:Y:S01]  /*7550*/  @!P3 LEA R136, P1, R144, R136, 0x1 ;  /* 0x000000889088b211 */ /* 0x008fe200078208ff */
[----:B------:R1:W-:Y:S01]  /*7560*/  @P3 STS.128 [R208+0x9000], RZ ;  /* 0x009000ffd0003388 */ /* 0x0003e20000000c00 */
[----:B------:R-:W-:Y:S02]  /*7570*/  IADD3.X R150, R150, UR13, RZ, P0, !PT ;  /* 0x0000000d96967c10 */ /* 0x000fe400087fe4ff */
[C---:B--2---:R-:W-:Y:S01]  /*7580*/  @!P2 LEA R134, P0, R144.reuse, R134, 0x1 ;  /* 0x000000869086a211 */ /* 0x044fe200078008ff */
[----:B------:R-:W-:Y:S01]  /*7590*/  @!PT LDS RZ, [RZ] ;  /* 0x00000000fffff984 */ /* 0x000fe20000000800 */
[----:B------:R-:W-:Y:S01]  /*75a0*/  @!PT LDS RZ, [RZ] ;  /* 0x00000000fffff984 */ /* 0x000fe20000000800 */
[----:B------:R-:W-:Y:S01]  /*75b0*/  @!PT LDS RZ, [RZ] ;  /* 0x00000000fffff984 */ /* 0x000fe20000000800 */
[----:B------:R1:W-:Y:S01]  /*75c0*/  @!P3 LDGSTS.E.BYPASS.LTC128B.128 [R208+0x9000], desc[UR22][R142.64+0x80] ;  /* 0x090000808ed0bfae */ /* 0x0003e2000b901d56 */
[C-C-:B------:R-:W-:Y:S02]  /*75d0*/  @!P4 LEA.HI.X R139, R144.reuse, R139, R150.reuse, 0x1, P6 ;  /* 0x0000008b908bc211 */ /* 0x140fe400030f0c96 */
        /* <DEDUP_REMOVED lines=24> */
.L_x_830:
[----:B------:R-:W-:Y:S01]  /*7760*/  ISETP.GE.AND P3, PT, R210, UR11, PT ;  /* 0x0000000bd2007c0c */ /* 0x000fe2000bf66270 */
[----:B------:R-:W-:Y:S01]  /*7770*/  USHF.R.S32.HI UR18, URZ, 0x1f, UR24 ;  /* 0x0000001f3f127899 */ /* 0x000fe20008011418 */
[----:B------:R-:W-:Y:S01]  /*7780*/  ISETP.GE.AND P2, PT, R209, UR11, PT ;  /* 0x0000000bd1007c0c */ /* 0x000fe2000bf46270 */
[----:B------:R-:W-:Y:S04]  /*7790*/  DEPBAR.LE SB0, 0x0 ;  /* 0x000080000000791a */ /* 0x000fe80000000000 */
[----:B------:R-:W-:Y:S01]  /*77a0*/  BAR.SYNC.DEFER_BLOCKING 0x0 ;  /* 0x0000000000007b1d */ /* 0x000fe20000010000 */
[----:B------:R-:W-:Y:S02]  /*77b0*/  UIMAD UR18, UR18, UR8, URZ ;  /* 0x00000008121272a4 */ /* 0x000fe4000f8e023f */
[----:B------:R-:W-:Y:S02]  /*77c0*/  UIMAD.WIDE.U32 UR26, UR24, UR8, URZ ;  /* 0x00000008181a72a5 */ /* 0x000fe4000f8e003f */
[----:B------:R-:W-:Y:S04]  /*77d0*/  UIMAD UR18, UR24, UR9, UR18 ;  /* 0x00000009181272a4 */ /* 0x000fe8000f8e0212 */
[----:B------:R-:W-:Y:S01]  /*77e0*/  UIADD3 UR18, UR27, UR18, URZ ;  /* 0x000000121b127290 */ /* 0x000fe2000fffe03f */
[----:B------:R-:W-:Y:S02]  /*77f0*/  IMAD.U32 R2, RZ, RZ, UR26 ;  /* 0x0000001aff027e24 */ /* 0x000fe4000f8e00ff */
[----:B------:R-:W-:Y:S03]  /*7800*/  IMAD.U32 R3, RZ, RZ, UR27 ;  /* 0x0000001bff037e24 */ /* 0x000fe6000f8e00ff */
[----:B------:R-:W-:Y:S01]  /*7810*/  IMAD.U32 R222, RZ, RZ, UR18 ;  /* 0x00000012ffde7e24 */ /* 0x000fe2000f8e00ff */
[C---:B------:R-:W-:Y:S04]  /*7820*/  LEA R175, P0, R2.reuse, R212, 0x6 ;  /* 0x000000d402af7211 */ /* 0x040fe800078030ff */
[----:B------:R-:W-:Y:S02]  /*7830*/  LEA.HI.X R222, R2, R199, R222, 0x6, P0 ;  /* 0x000000c702de7211 */ /* 0x000fe400000f34de */
[C---:B--2---:R-:W-:Y:S01]  /*7840*/  @!P4 LEA R240, P1, R175.reuse, R206, 0x1 ;  /* 0x000000ceaff0c211 */ /* 0x044fe200078208ff */
[----:B------:R-:W-:Y:S01]  /*7850*/  @P4 STS.128 [R208+0xc000], RZ ;  /* 0x00c000ffd0004388 */ /* 0x000fe20000000c00 */
[----:B------:R-:W2:Y:S02]  /*7860*/  @!P3 LDC.64 R172, c[0x0][0x220] ;  /* 0x00008800ffacbb82 */ /* 0x000ea40000000a00 */
[C-C-:B------:R-:W-:Y:S02]  /*7870*/  @!P4 LEA.HI.X R241, R175.reuse, R207, R222.reuse, 0x1, P1 ;  /* 0x000000cfaff1c211 */ /* 0x140fe400008f0cde */
[C---:B------:R-:W-:Y:S03]  /*7880*/  IADD3 R132, P5, R175.reuse, UR20, RZ ;  /* 0x00000014af847c10 */ /* 0x040fe6000ffbe0ff */
[----:B------:R-:W-:Y:S01]  /*7890*/  @!PT LDS RZ, [RZ] ;  /* 0x00000000fffff984 */ /* 0x000fe20000000800 */
[----:B------:R-:W-:Y:S01]  /*78a0*/  @!PT LDS RZ, [RZ] ;  /* 0x00000000fffff984 */ /* 0x000fe20000000800 */
[----:B------:R-:W-:Y:S01]  /*78b0*/  @!PT LDS RZ, [RZ] ;  /* 0x00000000fffff984 */ /* 0x000fe20000000800 */
[----:B------:R-:W-:Y:S01]  /*78c0*/  @!P4 LDGSTS.E.BYPASS.LTC128B.128 [R208+0xc000], desc[UR22][R240.64] ;  /* 0x0c000000f0d0cfae */ /* 0x000fe2000b901d56 */
[----:B---3--:R-:W-:Y:S01]  /*78d0*/  @!P4 LEA R236, P1, R132, R204, 0x1 ;  /* 0x000000cc84ecc211 */ /* 0x008fe200078208ff */
[----:B------:R-:W3:Y:S02]  /*78e0*/  @!P2 LDC.64 R134, c[0x0][0x220] ;  /* 0x00008800ff86ab82 */ /* 0x000ee40000000a00 */
[----:B------:R-:W-:Y:S06]  /*78f0*/  @P3 STS.128 [R208+0xe000], RZ ;  /* 0x00e000ffd0003388 */ /* 0x000fec0000000c00 */
[----:B------:R-:W5:Y:S08]  /*7900*/  @!P3 LDC.64 R2, c[0x0][0x220] ;  /* 0x00008800ff02bb82 */ /* 0x000f700000000a00 */
[----:B------:R-:W4:Y:S01]  /*7910*/  @!P2 LDC.64 R230, c[0x0][0x220] ;  /* 0x00008800ffe6ab82 */ /* 0x000f220000000a00 */
        /* <DEDUP_REMOVED lines=8> */
[----:B------:R-:W-:Y:S03]  /*79a0*/  @!P2 LEA.HI.X R239, R175, R135, R222, 0x1, P0 ;  /* 0x00000087afefa211 */ /* 0x000fe600000f0cde */
[----:B------:R-:W-:Y:S01]  /*79b0*/  @P2 STS.128 [R208+0x10000], RZ ;  /* 0x010000ffd0002388 */ /* 0x000fe20000000c00 */
[----:B------:R-:W-:Y:S01]  /*79c0*/  IADD3.X R222, R222, UR19, RZ, P5, !PT ;  /* 0x00000013dede7c10 */ /* 0x000fe2000affe4ff */
[----:B------:R-:W1:Y:S02]  /*79d0*/  @!P3 LDC.64 R174, c[0x0][0x220] ;  /* 0x00008800ffaebb82 */ /* 0x000e640000000a00 */
        /* <DEDUP_REMOVED lines=12> */
[C---:B----4-:R-:W-:Y:S01]  /*7aa0*/  @!P2 LEA R230, P0, R132.reuse, R230, 0x1 ;  /* 0x000000e684e6a211 */ /* 0x050fe200078008ff */
[----:B------:R-:W4:Y:S02]  /*7ab0*/  @!P3 LDC.64 R134, c[0x0][0x220] ;  /* 0x00008800ff86bb82 */ /* 0x000f240000000a00 */
[----:B------:R-:W-:Y:S01]  /*7ac0*/  @P3 STS.128 [R208+0xe800], RZ ;  /* 0x00e800ffd0003388 */ /* 0x000fe20000000c00 */
[C---:B------:R-:W-:Y:S03]  /*7ad0*/  @!P2 LEA.HI.X R231, R132.reuse, R231, R222, 0x1, P0 ;  /* 0x000000e784e7a211 */ /* 0x040fe600000f0cde */
[----:B------:R-:W-:Y:S01]  /*7ae0*/  @!PT LDS RZ, [RZ] ;  /* 0x00000000fffff984 */ /* 0x000fe20000000800 */
[----:B------:R-:W-:Y:S01]  /*7af0*/  @!PT LDS RZ, [RZ] ;  /* 0x00000000fffff984 */ /* 0x000fe20000000800 */
[----:B------:R-:W-:Y:S01]  /*7b00*/  @!PT LDS RZ, [RZ] ;  /* 0x00000000fffff984 */ /* 0x000fe20000000800 */
[----:B------:R-:W-:Y:S02]  /*7b10*/  @!P3 LDGSTS.E.BYPASS.LTC128B.128 [R208+0xe800], desc[UR22][R234.64+0x80] ;  /* 0x0e800080ead0bfae */ /* 0x000fe4000b901d56 */
[----:B------:R-:W5:Y:S01]  /*7b20*/  @!P2 LDC.64 R2, c[0x0][0x220] ;  /* 0x00008800ff02ab82 */ /* 0x000f620000000a00 */
[----:B---3--:R-:W-:Y:S01]  /*7b30*/  IADD3 R232, P1, R132, UR20, RZ ;  /* 0x0000001484e87c10 */ /* 0x008fe2000ff3e0ff */
[----:B------:R-:W-:Y:S03]  /*7b40*/  @P2 STS.128 [R208+0x10800], RZ ;  /* 0x010800ffd0002388 */ /* 0x000fe60000000c00 */
[----:B------:R-:W-:Y:S01]  /*7b50*/  @!P4 LEA R240, P0, R232, R202, 0x1 ;  /* 0x000000cae8f0c211 */ /* 0x000fe200078008ff */
[----:B------:R-:W-:Y:S01]  /*7b60*/  @!PT LDS RZ, [RZ] ;  /* 0x00000000fffff984 */ /* 0x000fe20000000800 */
[----:B------:R-:W-:Y:S01]  /*7b70*/  @!PT LDS RZ, [RZ] ;  /* 0x00000000fffff984 */ /* 0x000fe20000000800 */
[----:B------:R-:W-:Y:S01]  /*7b80*/  @!PT LDS RZ, [RZ] ;  /* 0x00000000fffff984 */ /* 0x000fe20000000800 */
[----:B------:R-:W-:Y:S01]  /*7b90*/  @!P2 LDGSTS.E.BYPASS.LTC128B.128 [R208+0x10800], desc[UR22][R230.64+0x100] ;  /* 0x10800100e6d0afae */ /* 0x000fe2000b901d56 */
[----:B------:R-:W-:Y:S02]  /*7ba0*/  IADD3.X R222, R222, UR19, RZ, P1, !PT ;  /* 0x00000013dede7c10 */ /* 0x000fe40008ffe4ff */
[C---:B-1----:R-:W-:Y:S01]  /*7bb0*/  @!P3 LEA R174, P1, R232.reuse, R174, 0x1 ;  /* 0x000000aee8aeb211 */ /* 0x042fe200078208ff */
[----:B------:R-:W-:Y:S01]  /*7bc0*/  @P4 STS.128 [R208+0xd000], RZ ;  /* 0x00d000ffd0004388 */ /* 0x000fe20000000c00 */
[C-C-:B------:R-:W-:Y:S02]  /*7bd0*/  @!P4 LEA.HI.X R241, R232.reuse, R203, R222.reuse, 0x1, P0 ;  /* 0x000000cbe8f1c211 */ /* 0x140fe400000f0cde */
[C-C-:B------:R-:W-:Y:S02]  /*7be0*/  @!P3 LEA.HI.X R175, R232.reuse, R175, R222.reuse, 0x1, P1 ;  /* 0x000000afe8afb211 */ /* 0x140fe400008f0cde */
[C---:B--2---:R-:W-:Y:S01]  /*7bf0*/  @!P2 LEA R172, P0, R232.reuse, R172, 0x1 ;  /* 0x000000ace8aca211 */ /* 0x044fe200078008ff */
        /* <DEDUP_REMOVED lines=13> */
[C---:B----4-:R-:W-:Y:S02]  /*7cd0*/  @!P3 LEA R134, P1, R132.reuse, R134, 0x1 ;  /* 0x000000868486b211 */ /* 0x050fe400078208ff */
[C-C-:B------:R-:W-:Y:S01]  /*7ce0*/  @!P4 LEA.HI.X R233, R132.reuse, R201, R222.reuse, 0x1, P5 ;  /* 0x000000c984e9c211 */ /* 0x140fe200028f0cde */
[----:B------:R-:W-:Y:S01]  /*7cf0*/  @P2 STS.128 [R208+0x11000], RZ ;  /* 0x011000ffd0002388 */ /* 0x000fe20000000c00 */
[C-C-:B------:R-:W-:Y:S02]  /*7d00*/  @!P3 LEA.HI.X R135, R132.reuse, R135, R222.reuse, 0x1, P1 ;  /* 0x000000878487b211 */ /* 0x140fe400008f0cde */
[C---:B-----5:R-:W-:Y:S01]  /*7d10*/  @!P2 LEA R2, P0, R132.reuse, R2, 0x1 ;  /* 0x000000028402a211 */ /* 0x060fe200078008ff */
[----:B------:R-:W-:Y:S01]  /*7d20*/  @!PT LDS RZ, [RZ] ;  /* 0x00000000fffff984 */ /* 0x000fe20000000800 */
[----:B------:R-:W-:Y:S01]  /*7d30*/  @!PT LDS RZ, [RZ] ;  /* 0x00000000fffff984 */ /* 0x000fe20000000800 */
[----:B------:R-:W-:Y:S01]  /*7d40*/  @!PT LDS RZ, [RZ] ;  /* 0x00000000fffff984 */ /* 0x000fe20000000800 */
[----:B------:R1:W-:Y:S03]  /*7d50*/  @!P2 LDGSTS.E.BYPASS.LTC128B.128 [R208+0x11000], desc[UR22][R172.64+0x100] ;  /* 0x11000100acd0afae */ /* 0x0003e6000b901d56 */
[----:B------:R-:W-:Y:S01]  /*7d60*/  @!P2 LEA.HI.X R3, R132, R3, R222, 0x1, P0 ;  /* 0x000000038403a211 */ /* 0x000fe200000f0cde */
[----:B------:R-:W-:Y:S04]  /*7d70*/  @P4 STS.128 [R208+0xd800], RZ ;  /* 0x00d800ffd0004388 */ /* 0x000fe80000000c00 */
[----:B------:R-:W-:Y:S01]  /*7d80*/  @!PT LDS RZ, [RZ] ;  /* 0x00000000fffff984 */ /* 0x000fe20000000800 */
[----:B------:R-:W-:Y:S01]  /*7d90*/  @!PT LDS RZ, [RZ] ;  /* 0x00000000fffff984 */ /* 0x000fe20000000800 */
[----:B------:R-:W-:Y:S01]  /*7da0*/  @!PT LDS RZ, [RZ] ;  /* 0x00000000fffff984 */ /* 0x000fe20000000800 */
[----:B------:R2:W-:Y:S04]  /*7db0*/  @!P4 LDGSTS.E.BYPASS.LTC128B.128 [R208+0xd800], desc[UR22][R232.64] ;  /* 0x0d800000e8d0cfae */ /* 0x0005e8000b901d56 */
        /* <DEDUP_REMOVED lines=11> */
[----:B------:R-:W4:Y:S04]  /*7e70*/  LDSM.16.M88.4 R140, [R197+0x6000] ;  /* 0x00600000c58c783b */ /* 0x000f280000000200 */
[----:B------:R-:W5:Y:S04]  /*7e80*/  LDSM.16.M88.4 R144, [R197+0x6800] ;  /* 0x00680000c590783b */ /* 0x000f680000000200 */
[----:B------:R-:W2:Y:S04]  /*7e90*/  LDSM.16.M88.4 R148, [R197+0x7000] ;  /* 0x00700000c594783b */ /* 0x000ea80000000200 */
[----:B------:R-:W3:Y:S04]  /*7ea0*/  LDSM.16.M88.4 R152, [R197+0x7800] ;  /* 0x00780000c598783b */ /* 0x000ee80000000200 */
[----:B------:R-:W0:Y:S04]  /*7eb0*/  LDGDEPBAR ;  /* 0x00000000000079af */ /* 0x000e280000000000 */
[----:B------:R-:W-:Y:S04]  /*7ec0*/  LDSM.16.M88.4 R156, [R196] ;  /* 0x00000000c49c783b */ /* 0x000fe80000000200 */
[----:B------:R-:W3:Y:S04]  /*7ed0*/  LDSM.16.M88.4 R160, [R195] ;  /* 0x00000000c3a0783b */ /* 0x000ee80000000200 */
[----:B------:R-:W3:Y:S04]  /*7ee0*/  LDSM.16.M88.4 R164, [R187] ;  /* 0x00000000bba4783b */ /* 0x000ee80000000200 */
[----:B------:R-:W3:Y:S04]  /*7ef0*/  LDSM.16.M88.4 R168, [R186] ;  /* 0x00000000baa8783b */ /* 0x000ee80000000200 */
[----:B-1----:R-:W-:Y:S01]  /*7f00*/  LDSM.16.M88.4 R172, [R197+0xa000] ;  /* 0x00a00000c5ac783b */ /* 0x002fe20000000200 */
[C---:B----4-:R-:W-:Y:S06]  /*7f10*/  HMMA.16816.F32 R4, R136.reuse, R140, RZ ;  /* 0x0000008c8804723c */ /* 0x050fec00000018ff */
[C---:B------:R-:W-:Y:S01]  /*7f20*/  HMMA.16816.F32 R8, R136.reuse, R142, RZ ;  /* 0x0000008e8808723c */ /* 0x040fe200000018ff */
[----:B------:R-:W1:Y:S05]  /*7f30*/  LDSM.16.M88.4 R140, [R185] ;  /* 0x00000000b98c783b */ /* 0x000e6a0000000200 */
[C---:B-----5:R-:W-:Y:S06]  /*7f40*/  HMMA.16816.F32 R12, R136.reuse, R144, RZ ;  /* 0x00000090880c723c */ /* 0x060fec00000018ff */
[C---:B------:R-:W-:Y:S01]  /*7f50*/  HMMA.16816.F32 R16, R136.reuse, R146, RZ ;  /* 0x000000928810723c */ /* 0x040fe200000018ff */
[----:B------:R-:W-:Y:S05]  /*7f60*/  LDSM.16.M88.4 R144, [R194] ;  /* 0x00000000c290783b */ /* 0x000fea0000000200 */
[C---:B--2---:R-:W-:Y:S06]  /*7f70*/  HMMA.16816.F32 R20, R136.reuse, R148, RZ ;  /* 0x000000948814723c */ /* 0x044fec00000018ff */
[C---:B------:R-:W-:Y:S01]  /*7f80*/  HMMA.16816.F32 R24, R136.reuse, R150, RZ ;  /* 0x000000968818723c */ /* 0x040fe200000018ff */
[----:B------:R-:W2:Y:S05]  /*7f90*/  LDSM.16.M88.4 R148, [R191+0x6000] ;  /* 0x00600000bf94783b */ /* 0x000eaa0000000200 */
[C---:B---3--:R-:W-:Y:S06]  /*7fa0*/  HMMA.16816.F32 R28, R136.reuse, R152, RZ ;  /* 0x00000098881c723c */ /* 0x048fec00000018ff */
[----:B------:R-:W-:Y:S01]  /*7fb0*/  HMMA.16816.F32 R32, R136, R154, RZ ;  /* 0x0000009a8820723c */ /* 0x000fe200000018ff */
[----:B------:R-:W3:Y:S04]  /*7fc0*/  LDSM.16.M88.4 R136, [R191+0x6800] ;  /* 0x00680000bf88783b */ /* 0x000ee80000000200 */
[----:B------:R-:W4:Y:S01]  /*7fd0*/  LDSM.16.M88.4 R152, [R191+0x7000] ;  /* 0x00700000bf98783b */ /* 0x000f220000000200 */
[C---:B------:R-:W-:Y:S06]  /*7fe0*/  HMMA.16816.F32 R4, R156.reuse, R160, R4 ;  /* 0x000000a09c04723c */ /* 0x040fec0000001804 */
[C---:B------:R-:W-:Y:S01]  /*7ff0*/  HMMA.16816.F32 R8, R156.reuse, R162, R8 ;  /* 0x000000a29c08723c */ /* 0x040fe20000001808 */
[----:B------:R-:W5:Y:S05]  /*8000*/  LDSM.16.M88.4 R160, [R191+0x7800] ;  /* 0x00780000bfa0783b */ /* 0x000f6a0000000200 */
[C---:B------:R-:W-:Y:S06]  /*8010*/  HMMA.16816.F32 R12, R156.reuse, R164, R12 ;  /* 0x000000a49c0c723c */ /* 0x040fec000000180c */
[C---:B------:R-:W-:Y:S01]  /*8020*/  HMMA.16816.F32 R16, R156.reuse, R166, R16 ;  /* 0x000000a69c10723c */ /* 0x040fe20000001810 */
[----:B------:R-:W-:Y:S05]  /*8030*/  LDSM.16.M88.4 R164, [R193] ;  /* 0x00000000c1a4783b */ /* 0x000fea0000000200 */
[C---:B------:R-:W-:Y:S06]  /*8040*/  HMMA.16816.F32 R20, R156.reuse, R168, R20 ;  /* 0x000000a89c14723c */ /* 0x040fec0000001814 */
[C---:B------:R-:W-:Y:S01]  /*8050*/  HMMA.16816.F32 R24, R156.reuse, R170, R24 ;  /* 0x000000aa9c18723c */ /* 0x040fe20000001818 */
[----:B------:R-:W5:Y:S05]  /*8060*/  LDSM.16.M88.4 R168, [R184] ;  /* 0x00000000b8a8783b */ /* 0x000f6a0000000200 */
[C---:B-1----:R-:W-:Y:S06]  /*8070*/  HMMA.16816.F32 R28, R156.reuse, R140, R28 ;  /* 0x0000008c9c1c723c */ /* 0x042fec000000181c */
[----:B------:R-:W-:Y:S01]  /*8080*/  HMMA.16816.F32 R32, R156, R142, R32 ;  /* 0x0000008e9c20723c */ /* 0x000fe20000001820 */
[----:B------:R-:W1:Y:S04]  /*8090*/  LDSM.16.M88.4 R140, [R184+0x800] ;  /* 0x00080000b88c783b */ /* 0x000e680000000200 */
[----:B------:R-:W-:Y:S01]  /*80a0*/  LDSM.16.M88.4 R156, [R197+0x8000] ;  /* 0x00800000c59c783b */ /* 0x000fe20000000200 */
[C---:B--2---:R-:W-:Y:S06]  /*80b0*/  HMMA.16816.F32 R4, R144.reuse, R148, R4 ;  /* 0x000000949004723c */ /* 0x044fec0000001804 */
        /* <DEDUP_REMOVED lines=12> */
[C---:B------:R-:W-:Y:S06]  /*8180*/  HMMA.16816.F32 R4, R164.reuse, R168, R4 ;  /* 0x000000a8a404723c */ /* 0x040fec0000001804 */
[C---:B------:R-:W-:Y:S01]  /*8190*/  HMMA.16816.F32 R8, R164.reuse, R170, R8 ;  /* 0x000000aaa408723c */ /* 0x040fe20000001808 */
[----:B------:R-:W-:Y:S05]  /*81a0*/  LDSM.16.M88.4 R168, [R183] ;  /* 0x00000000b7a8783b */ /* 0x000fea0000000200 */
[C---:B-1----:R-:W-:Y:S06]  /*81b0*/  HMMA.16816.F32 R12, R164.reuse, R140, R12 ;  /* 0x0000008ca40c723c */ /* 0x042fec000000180c */
[C---:B------:R-:W-:Y:S01]  /*81c0*/  HMMA.16816.F32 R16, R164.reuse, R142, R16 ;  /* 0x0000008ea410723c */ /* 0x040fe20000001810 */
[----:B------:R-:W1:Y:S05]  /*81d0*/  LDSM.16.M88.4 R140, [R197+0x9800] ;  /* 0x00980000c58c783b */ /* 0x000e6a0000000200 */
[C---:B--2---:R-:W-:Y:S06]  /*81e0*/  HMMA.16816.F32 R20, R164.reuse, R148, R20 ;  /* 0x00000094a414723c */ /* 0x044fec0000001814 */
[C---:B------:R-:W-:Y:S01]  /*81f0*/  HMMA.16816.F32 R24, R164.reuse, R150, R24 ;  /* 0x00000096a418723c */ /* 0x040fe20000001818 */
[----:B------:R-:W2:Y:S05]  /*8200*/  LDSM.16.M88.4 R148, [R196+0x2000] ;  /* 0x00200000c494783b */ /* 0x000eaa0000000200 */
[C---:B---3--:R-:W-:Y:S06]  /*8210*/  HMMA.16816.F32 R28, R164.reuse, R136, R28 ;  /* 0x00000088a41c723c */ /* 0x048fec000000181c */
[----:B------:R-:W-:Y:S01]  /*8220*/  HMMA.16816.F32 R32, R164, R138, R32 ;  /* 0x0000008aa420723c */ /* 0x000fe20000001820 */
[----:B------:R-:W3:Y:S04]  /*8230*/  LDSM.16.M88.4 R136, [R182] ;  /* 0x00000000b688783b */ /* 0x000ee80000000200 */
[----:B------:R-:W-:Y:S01]  /*8240*/  LDSM.16.M88.4 R164, [R191+0x8000] ;  /* 0x00800000bfa4783b */ /* 0x000fe20000000200 */
[C---:B----4-:R-:W-:Y:S06]  /*8250*/  HMMA.16816.F32 R4, R152.reuse, R156, R4 ;  /* 0x0000009c9804723c */ /* 0x050fec0000001804 */
[C---:B------:R-:W-:Y:S01]  /*8260*/  HMMA.16816.F32 R8, R152.reuse, R158, R8 ;  /* 0x0000009e9808723c */ /* 0x040fe20000001808 */
[----:B------:R-:W4:Y:S05]  /*8270*/  LDSM.16.M88.4 R156, [R181] ;  /* 0x00000000b59c783b */ /* 0x000f2a0000000200 */
[C---:B-----5:R-:W-:Y:S06]  /*8280*/  HMMA.16816.F32 R12, R152.reuse, R144, R12 ;  /* 0x00000090980c723c */ /* 0x060fec000000180c */
[C---:B------:R-:W-:Y:S01]  /*8290*/  HMMA.16816.F32 R16, R152.reuse, R146, R16 ;  /* 0x000000929810723c */ /* 0x040fe20000001810 */
[----:B------:R-:W5:Y:S05]  /*82a0*/  LDSM.16.M88.4 R144, [R180] ;  /* 0x00000000b490783b */ /* 0x000f6a0000000200 */
[C---:B------:R-:W-:Y:S06]  /*82b0*/  HMMA.16816.F32 R20, R152.reuse, R160, R20 ;  /* 0x000000a09814723c */ /* 0x040fec0000001814 */
[C---:B------:R-:W-:Y:S01]  /*82c0*/  HMMA.16816.F32 R24, R152.reuse, R162, R24 ;  /* 0x000000a29818723c */ /* 0x040fe20000001818 */
[----:B------:R-:W5:Y:S05]  /*82d0*/  LDSM.16.M88.4 R160, [R194+0x2000] ;  /* 0x00200000c2a0783b */ /* 0x000f6a0000000200 */
[C---:B-1----:R-:W-:Y:S06]  /*82e0*/  HMMA.16816.F32 R28, R152.reuse, R140, R28 ;  /* 0x0000008c981c723c */ /* 0x042fec000000181c */
[----:B------:R-:W-:Y:S01]  /*82f0*/  HMMA.16816.F32 R32, R152, R142, R32 ;  /* 0x0000008e9820723c */ /* 0x000fe20000001820 */
[----:B------:R-:W1:Y:S04]  /*8300*/  LDSM.16.M88.4 R140, [R191+0x8800] ;  /* 0x00880000bf8c783b */ /* 0x000e680000000200 */
[----:B------:R-:W1:Y:S01]  /*8310*/  LDSM.16.M88.4 R152, [R191+0x9000] ;  /* 0x00900000bf98783b */ /* 0x000e620000000200 */
[C---:B--2---:R-:W-:Y:S06]  /*8320*/  HMMA.16816.F32 R4, R148.reuse, R168, R4 ;  /* 0x000000a89404723c */ /* 0x044fec0000001804 */
        /* <DEDUP_REMOVED lines=20> */
[----:B------:R-:W5:Y:S05]  /*8470*/  LDSM.16.M88.4 R152, [R197+0xa800] ;  /* 0x00a80000c598783b */ /* 0x000f6a0000000200 */
[C---:B--2---:R-:W-:Y:S06]  /*8480*/  HMMA.16816.F32 R28, R160.reuse, R136, R28 ;  /* 0x00000088a01c723c */ /* 0x044fec000000181c */
[----:B------:R-:W-:Y:S01]  /*8490*/  HMMA.16816.F32 R32, R160, R138, R32 ;  /* 0x0000008aa020723c */ /* 0x000fe20000001820 */
[----:B------:R-:W2:Y:S04]  /*84a0*/  LDSM.16.M88.4 R136, [R197+0xb000] ;  /* 0x00b00000c588783b */ /* 0x000ea80000000200 */
[----:B------:R-:W2:Y:S01]  /*84b0*/  LDSM.16.M88.4 R160, [R197+0xb800] ;  /* 0x00b80000c5a0783b */ /* 0x000ea20000000200 */
[C---:B---3--:R-:W-:Y:S06]  /*84c0*/  HMMA.16816.F32 R4, R156.reuse, R168, R4 ;  /* 0x000000a89c04723c */ /* 0x048fec0000001804 */
[C---:B------:R-:W-:Y:S01]  /*84d0*/  HMMA.16816.F32 R8, R156.reuse, R170, R8 ;  /* 0x000000aa9c08723c */ /* 0x040fe20000001808 */
[----:B------:R-:W-:Y:S05]  /*84e0*/  LDSM.16.M88.4 R168, [R191+0xa000] ;  /* 0x00a00000bfa8783b */ /* 0x000fea0000000200 */
[C---:B----4-:R-:W-:Y:S06]  /*84f0*/  HMMA.16816.F32 R12, R156.reuse, R144, R12 ;  /* 0x000000909c0c723c */ /* 0x050fec000000180c */
[C---:B------:R-:W-:Y:S01]  /*8500*/  HMMA.16816.F32 R16, R156.reuse, R146, R16 ;  /* 0x000000929c10723c */ /* 0x040fe20000001810 */
[----:B------:R-:W-:Y:S05]  /*8510*/  LDSM.16.M88.4 R144, [R179] ;  /* 0x00000000b390783b */ /* 0x000fea0000000200 */
[C---:B-1----:R-:W-:Y:S06]  /*8520*/  HMMA.16816.F32 R20, R156.reuse, R140, R20 ;  /* 0x0000008c9c14723c */ /* 0x042fec0000001814 */
[C---:B------:R-:W-:Y:S01]  /*8530*/  HMMA.16816.F32 R24, R156.reuse, R142, R24 ;  /* 0x0000008e9c18723c */ /* 0x040fe20000001818 */
[----:B------:R-:W1:Y:S05]  /*8540*/  LDSM.16.M88.4 R140, [R196+0x4000] ;  /* 0x00400000c48c783b */ /* 0x000e6a0000000200 */
[C---:B------:R-:W-:Y:S06]  /*8550*/  HMMA.16816.F32 R28, R156.reuse, R148, R28 ;  /* 0x000000949c1c723c */ /* 0x040fec000000181c */
[----:B------:R-:W-:Y:S01]  /*8560*/  HMMA.16816.F32 R32, R156, R150, R32 ;  /* 0x000000969c20723c */ /* 0x000fe20000001820 */
[----:B------:R-:W3:Y:S04]  /*8570*/  LDSM.16.M88.4 R148, [R178] ;  /* 0x00000000b294783b */ /* 0x000ee80000000200 */
[----:B------:R-:W4:Y:S01]  /*8580*/  LDSM.16.M88.4 R156, [R177] ;  /* 0x00000000b19c783b */ /* 0x000f220000000200 */
[C---:B------:R-:W-:Y:S06]  /*8590*/  HMMA.16816.F32 R4, R164.reuse, R172, R4 ;  /* 0x000000aca404723c */ /* 0x040fec0000001804 */
[C---:B------:R-:W-:Y:S01]  /*85a0*/  HMMA.16816.F32 R8, R164.reuse, R174, R8 ;  /* 0x000000aea408723c */ /* 0x040fe20000001808 */
[----:B------:R-:W-:Y:S05]  /*85b0*/  LDSM.16.M88.4 R172, [R191+0xa800] ;  /* 0x00a80000bfac783b */ /* 0x000fea0000000200 */
[C---:B-----5:R-:W-:Y:S06]  /*85c0*/  HMMA.16816.F32 R12, R164.reuse, R152, R12 ;  /* 0x00000098a40c723c */ /* 0x060fec000000180c */
[C---:B------:R-:W-:Y:S01]  /*85d0*/  HMMA.16816.F32 R16, R164.reuse, R154, R16 ;  /* 0x0000009aa410723c */ /* 0x040fe20000001810 */
[----:B------:R-:W5:Y:S05]  /*85e0*/  LDSM.16.M88.4 R152, [R176] ;  /* 0x00000000b098783b */ /* 0x000f6a0000000200 */
[C---:B--2---:R-:W-:Y:S06]  /*85f0*/  HMMA.16816.F32 R20, R164.reuse, R136, R20 ;  /* 0x00000088a414723c */ /* 0x044fec0000001814 */
[C---:B------:R-:W-:Y:S01]  /*8600*/  HMMA.16816.F32 R24, R164.reuse, R138, R24 ;  /* 0x0000008aa418723c */ /* 0x040fe20000001818 */
[----:B------:R-:W2:Y:S05]  /*8610*/  LDSM.16.M88.4 R136, [R194+0x4000] ;  /* 0x00400000c288783b */ /* 0x000eaa0000000200 */
[C---:B------:R-:W-:Y:S06]  /*8620*/  HMMA.16816.F32 R28, R164.reuse, R160, R28 ;  /* 0x000000a0a41c723c */ /* 0x040fec000000181c */
[----:B------:R-:W-:Y:S01]  /*8630*/  HMMA.16816.F32 R32, R164, R162, R32 ;  /* 0x000000a2a420723c */ /* 0x000fe20000001820 */
[----:B------:R-:W2:Y:S05]  /*8640*/  LDSM.16.M88.4 R160, [R191+0xb000] ;  /* 0x00b00000bfa0783b */ /* 0x000eaa0000000200 */
[C---:B-1----:R-:W-:Y:S06]  /*8650*/  HMMA.16816.F32 R4, R140.reuse, R144, R4 ;  /* 0x000000908c04723c */ /* 0x042fec0000001804 */
[C---:B------:R-:W-:Y:S01]  /*8660*/  HMMA.16816.F32 R8, R140.reuse, R146, R8 ;  /* 0x000000928c08723c */ /* 0x040fe20000001808 */
[----:B------:R-:W1:Y:S05]  /*8670*/  LDSM.16.M88.4 R144, [R191+0xb800] ;  /* 0x00b80000bf90783b */ /* 0x000e6a0000000200 */
[C---:B---3--:R-:W-:Y:S06]  /*8680*/  HMMA.16816.F32 R12, R140.reuse, R148, R12 ;  /* 0x000000948c0c723c */ /* 0x048fec000000180c */
[C---:B------:R-:W-:Y:S01]  /*8690*/  HMMA.16816.F32 R16, R140.reuse, R150, R16 ;  /* 0x000000968c10723c */ /* 0x040fe20000001810 */
[----:B------:R-:W-:Y:S05]  /*86a0*/  LDSM.16.M88.4 R148, [R184+0x4000] ;  /* 0x00400000b894783b */ /* 0x000fea0000000200 */
[C---:B----4-:R-:W-:Y:S06]  /*86b0*/  HMMA.16816.F32 R20, R140.reuse, R156, R20 ;  /* 0x0000009c8c14723c */ /* 0x050fec0000001814 */
[C---:B------:R-:W-:Y:S06]  /*86c0*/  HMMA.16816.F32 R24, R140.reuse, R158, R24 ;  /* 0x0000009e8c18723c */ /* 0x040fec0000001818 */
[C---:B-----5:R-:W-:Y:S06]  /*86d0*/  HMMA.16816.F32 R28, R140.reuse, R152, R28 ;  /* 0x000000988c1c723c */ /* 0x060fec000000181c */
[----:B------:R-:W-:Y:S01]  /*86e0*/  HMMA.16816.F32 R32, R140, R154, R32 ;  /* 0x0000009a8c20723c */ /* 0x000fe20000001820 */
[----:B------:R-:W3:Y:S04]  /*86f0*/  LDSM.16.M88.4 R140, [R193+0x4000] ;  /* 0x00400000c18c783b */ /* 0x000ee80000000200 */
[----:B------:R-:W4:Y:S01]  /*8700*/  LDSM.16.M88.4 R152, [R184+0x4800] ;  /* 0x00480000b898783b */ /* 0x000f220000000200 */
[C---:B--2---:R-:W-:Y:S06]  /*8710*/  HMMA.16816.F32 R4, R136.reuse, R168, R4 ;  /* 0x000000a88804723c */ /* 0x044fec0000001804 */
[C---:B------:R-:W-:Y:S06]  /*8720*/  HMMA.16816.F32 R8, R136.reuse, R170, R8 ;  /* 0x000000aa8808723c */ /* 0x040fec0000001808 */
[C---:B------:R-:W-:Y:S06]  /*8730*/  HMMA.16816.F32 R12, R136.reuse, R172, R12 ;  /* 0x000000ac880c723c */ /* 0x040fec000000180c */
[C---:B------:R-:W-:Y:S01]  /*8740*/  HMMA.16816.F32 R16, R136.reuse, R174, R16 ;  /* 0x000000ae8810723c */ /* 0x040fe20000001810 */
[----:B------:R-:W-:Y:S04]  /*8750*/  IMAD.U32 R173, RZ, RZ, UR24 ;  /* 0x00000018ffad7e24 */ /* 0x000fe8000f8e00ff */
[----:B------:R-:W-:Y:S01]  /*8760*/  IMAD R173, R173, -0x40, R220 ;  /* 0xffffffc0adad7824 */ /* 0x000fe200078e02dc */
[C---:B------:R-:W-:Y:S05]  /*8770*/  HMMA.16816.F32 R20, R136.reuse, R160, R20 ;  /* 0x000000a08814723c */ /* 0x040fea0000001814 */
[----:B------:R-:W-:Y:S01]  /*8780*/  IABS R238, R173 ;  /* 0x000000ad00ee7213 */ /* 0x000fe20000000000 */
[C---:B------:R-:W-:Y:S05]  /*8790*/  HMMA.16816.F32 R24, R136.reuse, R162, R24 ;  /* 0x000000a28818723c */ /* 0x040fea0000001818 */
[----:B------:R-:W-:Y:S01]  /*87a0*/  VIADD R231, R173, 0x8 ;  /* 0x00000008ade77836 */ /* 0x000fe20000000000 */
[C---:B-1----:R-:W-:Y:S04]  /*87b0*/  HMMA.16816.F32 R28, R136.reuse, R144, R28 ;  /* 0x00000090881c723c */ /* 0x042fe8000000181c */
[----:B------:R-:W-:Y:S01]  /*87c0*/  ISETP.GE.AND P1, PT, R231, RZ, PT ;  /* 0x000000ffe700720c */ /* 0x000fe20003f26270 */
[C---:B------:R-:W-:Y:S01]  /*87d0*/  VIADD R232, R173.reuse, 0x7 ;  /* 0x00000007ade87836 */ /* 0x040fe20000000000 */
[----:B------:R-:W-:Y:S01]  /*87e0*/  HMMA.16816.F32 R32, R136, R146, R32 ;  /* 0x000000928820723c */ /* 0x000fe20000001820 */
[----:B------:R-:W1:Y:S03]  /*87f0*/  LDSM.16.M88.4 R136, [R184+0x5000] ;  /* 0x00500000b888783b */ /* 0x000e660000000200 */
[----:B------:R-:W-:Y:S01]  /*8800*/  ISETP.GE.AND P0, PT, R232, RZ, PT ;  /* 0x000000ffe800720c */ /* 0x000fe20003f06270 */
[----:B------:R-:W2:Y:S01]  /*8810*/  LDSM.16.M88.4 R144, [R184+0x5800] ;  /* 0x00580000b890783b */ /* 0x000ea20000000200 */
[----:B------:R-:W-:Y:S04]  /*8820*/  DEPBAR.LE SB0, 0x0 ;  /* 0x000080000000791a */ /* 0x000fe80000000000 */
[----:B------:R-:W-:Y:S01]  /*8830*/  BAR.SYNC.DEFER_BLOCKING 0x0 ;  /* 0x0000000000007b1d */ /* 0x000fe20000010000 */
[C---:B------:R-:W-:Y:S01]  /*8840*/  @!P1 IADD3 R231, -R173.reuse, -0x8, RZ ;  /* 0xfffffff8ade79810 */ /* 0x040fe20007ffe1ff */
[C---:B---3--:R-:W-:Y:S05]  /*8850*/  HMMA.16816.F32 R4, R140.reuse, R148, R4 ;  /* 0x000000948c04723c */ /* 0x048fea0000001804 */
[C---:B------:R-:W-:Y:S01]  /*8860*/  @!P0 IADD3 R232, -R173.reuse, -0x7, RZ ;  /* 0xfffffff9ade88810 */ /* 0x040fe20007ffe1ff */
[C---:B------:R-:W-:Y:S01]  /*8870*/  VIADD R237, R173.reuse, 0xffffffff ;  /* 0xffffffffaded7836 */ /* 0x040fe20000000000 */
[----:B------:R-:W-:Y:S01]  /*8880*/  I2FP.F32.S32 R231, R231 ;  /* 0x000000e700e77245 */ /* 0x000fe20000201400 */
[----:B------:R-:W-:Y:S01]  /*8890*/  VIADD R236, R173, 0xfffffff8 ;  /* 0xfffffff8adec7836 */ /* 0x000fe20000000000 */
[C---:B------:R-:W-:Y:S03]  /*88a0*/  HMMA.16816.F32 R8, R140.reuse, R150, R8 ;  /* 0x000000968c08723c */ /* 0x040fe60000001808 */
[----:B------:R-:W-:Y:S01]  /*88b0*/  ISETP.GE.AND P6, PT, R237, RZ, PT ;  /* 0x000000ffed00720c */ /* 0x000fe20003fc6270 */
[C---:B------:R-:W-:Y:S01]  /*88c0*/  VIADD R235, R173.reuse, 0xfffffff7 ;  /* 0xfffffff7adeb7836 */ /* 0x040fe20000000000 */
[----:B------:R-:W-:Y:S01]  /*88d0*/  ISETP.GE.AND P5, PT, R236, RZ, PT ;  /* 0x000000ffec00720c */ /* 0x000fe20003fa6270 */
[C---:B------:R-:W-:Y:S01]  /*88e0*/  VIADD R234, R173.reuse, 0xfffffff0 ;  /* 0xfffffff0adea7836 */ /* 0x040fe20000000000 */
[----:B------:R-:W-:Y:S01]  /*88f0*/  I2FP.F32.S32 R232, R232 ;  /* 0x000000e800e87245 */ /* 0x000fe20000201400 */
[----:B------:R-:W-:Y:S01]  /*8900*/  VIADD R233, R173, 0xffffffef ;  /* 0xffffffefade97836 */ /* 0x000fe20000000000 */
[----:B------:R-:W-:Y:S01]  /*8910*/  ISETP.GE.AND P1, PT, R235, RZ, PT ;  /* 0x000000ffeb00720c */ /* 0x000fe20003f26270 */
[C---:B----4-:R-:W-:Y:S03]  /*8920*/  HMMA.16816.F32 R12, R140.reuse, R152, R12 ;  /* 0x000000988c0c723c */ /* 0x050fe6000000180c */
[----:B------:R-:W-:Y:S01]  /*8930*/  ISETP.GE.AND P0, PT, R234, RZ, PT ;  /* 0x000000ffea00720c */ /* 0x000fe20003f06270 */
[C---:B------:R-:W-:Y:S02]  /*8940*/  VIADD R230, R173.reuse, 0xffffffe8 ;  /* 0xffffffe8ade67836 */ /* 0x040fe40000000000 */
[----:B------:R-:W-:Y:S01]  /*8950*/  FFMA.FTZ R7, R232, -UR5, R7 ;  /* 0x80000005e8077c23 */ /* 0x000fe20008010007 */
[C---:B------:R-:W-:Y:S01]  /*8960*/  @!P6 IADD3 R237, -R173.reuse, 0x1, RZ ;  /* 0x00000001adede810 */ /* 0x040fe20007ffe1ff */
[C---:B------:R-:W-:Y:S03]  /*8970*/  VIADD R222, R173.reuse, 0xffffffe7 ;  /* 0xffffffe7adde7836 */ /* 0x040fe60000000000 */
[C---:B------:R-:W-:Y:S01]  /*8980*/  @!P5 IADD3 R236, -R173.reuse, 0x8, RZ ;  /* 0x00000008adecd810 */ /* 0x040fe20007ffe1ff */
[C---:B------:R-:W-:Y:S03]  /*8990*/  HMMA.16816.F32 R16, R140.reuse, R154, R16 ;  /* 0x0000009a8c10723c */ /* 0x040fe60000001810 */
[C---:B------:R-:W-:Y:S01]  /*89a0*/  @!P1 IADD3 R235, -R173.reuse, 0x9, RZ ;  /* 0x00000009adeb9810 */ /* 0x040fe20007ffe1ff */
[----:B------:R-:W-:Y:S01]  /*89b0*/  VIADD R175, R173, 0xffffffe0 ;  /* 0xffffffe0adaf7836 */ /* 0x000fe20000000000 */
[----:B------:R-:W-:Y:S01]  /*89c0*/  ISETP.GE.AND P6, PT, R233, RZ, PT ;  /* 0x000000ffe900720c */ /* 0x000fe20003fc6270 */
[C---:B------:R-:W-:Y:S01]  /*89d0*/  VIADD R174, R173.reuse, 0xffffffdf ;  /* 0xffffffdfadae7836 */ /* 0x040fe20000000000 */
[----:B------:R-:W-:Y:S01]  /*89e0*/  ISETP.GE.AND P5, PT, R230, RZ, PT ;  /* 0x000000ffe600720c */ /* 0x000fe20003fa6270 */
[C---:B------:R-:W-:Y:S01]  /*89f0*/  VIADD R3, R173.reuse, 0xffffffd8 ;  /* 0xffffffd8ad037836 */ /* 0x040fe20000000000 */
[----:B------:R-:W-:Y:S01]  /*8a00*/  ISETP.GE.AND P1, PT, R222, RZ, PT ;  /* 0x000000ffde00720c */ /* 0x000fe20003f26270 */
[C---:B-1----:R-:W-:Y:S03]  /*8a10*/  HMMA.16816.F32 R20, R140.reuse, R136, R20 ;  /* 0x000000888c14723c */ /* 0x042fe60000001814 */
[C---:B------:R-:W-:Y:S01]  /*8a20*/  @!P0 IADD3 R234, -R173.reuse, 0x10, RZ ;  /* 0x00000010adea8810 */ /* 0x040fe20007ffe1ff */
[----:B------:R-:W-:Y:S01]  /*8a30*/  VIADD R2, R173, 0xffffffd7 ;  /* 0xffffffd7ad027836 */ /* 0x000fe20000000000 */
[----:B------:R-:W-:Y:S01]  /*8a40*/  ISETP.GE.AND P0, PT, R175, RZ, PT ;  /* 0x000000ffaf00720c */ /* 0x000fe20003f06270 */
[C---:B------:R-:W-:Y:S01]  /*8a50*/  VIADD R172, R173.reuse, 0xffffffd0 ;  /* 0xffffffd0adac7836 */ /* 0x040fe20000000000 */
[----:B------:R-:W-:Y:S01]  /*8a60*/  I2FP.F32.S32 R232, R237 ;  /* 0x000000ed00e87245 */ /* 0x000fe20000201400 */
[C---:B------:R-:W-:Y:S01]  /*8a70*/  VIADD R135, R173.reuse, 0xffffffcf ;  /* 0xffffffcfad877836 */ /* 0x040fe20000000000 */
[C---:B------:R-:W-:Y:S03]  /*8a80*/  HMMA.16816.F32 R24, R140.reuse, R138, R24 ;  /* 0x0000008a8c18723c */ /* 0x040fe60000001818 */
[C---:B------:R-:W-:Y:S01]  /*8a90*/  @!P6 IADD3 R233, -R173.reuse, 0x11, RZ ;  /* 0x00000011ade9e810 */ /* 0x040fe20007ffe1ff */
[C---:B------:R-:W-:Y:S01]  /*8aa0*/  VIADD R134, R173.reuse, 0xffffffc8 ;  /* 0xffffffc8ad867836 */ /* 0x040fe20000000000 */
[C---:B------:R-:W-:Y:S01]  /*8ab0*/  @!P5 IADD3 R230, -R173.reuse, 0x18, RZ ;  /* 0x00000018ade6d810 */ /* 0x040fe20007ffe1ff */
[C---:B------:R-:W-:Y:S01]  /*8ac0*/  VIADD R132, R173.reuse, 0xffffffc7 ;  /* 0xffffffc7ad847836 */ /* 0x040fe20000000000 */
[----:B------:R-:W-:Y:S01]  /*8ad0*/  @!P1 IADD3 R222, -R173, 0x19, RZ ;  /* 0x00000019adde9810 */ /* 0x000fe20007ffe1ff */
[----:B------:R-:W-:Y:S01]  /*8ae0*/  FFMA.FTZ R6, R231, -UR5, R6 ;  /* 0x80000005e7067c23 */ /* 0x000fe20008010006 */
[----:B------:R-:W-:Y:S01]  /*8af0*/  ISETP.GE.AND P6, PT, R174, RZ, PT ;  /* 0x000000ffae00720c */ /* 0x000fe20003fc6270 */
[C---:B--2---:R-:W-:Y:S03]  /*8b00*/  HMMA.16816.F32 R28, R140.reuse, R144, R28 ;  /* 0x000000908c1c723c */ /* 0x044fe6000000181c */
[----:B------:R-:W-:Y:S01]  /*8b10*/  ISETP.GE.AND P5, PT, R3, RZ, PT ;  /* 0x000000ff0300720c */ /* 0x000fe20003fa6270 */
[----:B------:R-:W-:Y:S01]  /*8b20*/  FFMA.FTZ R5, R232, -UR5, R5 ;  /* 0x80000005e8057c23 */ /* 0x000fe20008010005 */
[----:B------:R-:W-:Y:S01]  /*8b30*/  ISETP.GE.AND P1, PT, R2, RZ, PT ;  /* 0x000000ff0200720c */ /* 0x000fe20003f26270 */
[----:B------:R-:W-:Y:S01]  /*8b40*/  FFMA.FTZ R11, R232, -UR5, R11 ;  /* 0x80000005e80b7c23 */ /* 0x000fe2000801000b */
[C---:B------:R-:W-:Y:S01]  /*8b50*/  @!P0 IADD3 R175, -R173.reuse, 0x20, RZ ;  /* 0x00000020adaf8810 */ /* 0x040fe20007ffe1ff */
[----:B------:R-:W-:Y:S03]  /*8b60*/  HMMA.16816.F32 R32, R140, R146, R32 ;  /* 0x000000928c20723c */ /* 0x000fe60000001820 */
[----:B------:R-:W-:Y:S02]  /*8b70*/  ISETP.GE.AND P0, PT, R172, RZ, PT ;  /* 0x000000ffac00720c */ /* 0x000fe40003f06270 */
[----:B------:R-:W-:Y:S02]  /*8b80*/  @!P6 IADD3 R174, -R173, 0x21, RZ ;  /* 0x00000021adaee810 */ /* 0x000fe40007ffe1ff */
[----:B------:R-:W-:Y:S04]  /*8b90*/  ISETP.GE.AND P6, PT, R135, RZ, PT ;  /* 0x000000ff8700720c */ /* 0x000fe80003fc6270 */
[C---:B------:R-:W-:Y:S02]  /*8ba0*/  @!P5 IADD3 R3, -R173.reuse, 0x28, RZ ;  /* 0x00000028ad03d810 */ /* 0x040fe40007ffe1ff */
[C---:B------:R-:W-:Y:S02]  /*8bb0*/  @!P1 IADD3 R2, -R173.reuse, 0x29, RZ ;  /* 0x00000029ad029810 */ /* 0x040fe40007ffe1ff */
[----:B------:R-:W-:Y:S02]  /*8bc0*/  ISETP.GE.AND P5, PT, R134, RZ, PT ;  /* 0x000000ff8600720c */ /* 0x000fe40003fa6270 */
[----:B------:R-:W-:Y:S02]  /*8bd0*/  ISETP.GE.AND P1, PT, R132, RZ, PT ;  /* 0x000000ff8400720c */ /* 0x000fe40003f26270 */
[C---:B------:R-:W-:Y:S02]  /*8be0*/  @!P0 IADD3 R172, -R173.reuse, 0x30, RZ ;  /* 0x00000030adac8810 */ /* 0x040fe40007ffe1ff */
[----:B------:R-:W-:Y:S02]  /*8bf0*/  @!P6 IADD3 R135, -R173, 0x31, RZ ;  /* 0x00000031ad87e810 */ /* 0x000fe40007ffe1ff */
[----:B------:R-:W-:Y:S02]  /*8c00*/  I2FP.F32.S32 R231, R236 ;  /* 0x000000ec00e77245 */ /* 0x000fe40000201400 */
[----:B------:R-:W-:Y:S02]  /*8c10*/  I2FP.F32.S32 R236, R235 ;  /* 0x000000eb00ec7245 */ /* 0x000fe40000201400 */
[----:B------:R-:W-:Y:S01]  /*8c20*/  I2FP.F32.S32 R222, R222 ;  /* 0x000000de00de7245 */ /* 0x000fe20000201400 */
[----:B------:R-:W-:Y:S01]  /*8c30*/  FFMA.FTZ R8, R231, -UR5, R8 ;  /* 0x80000005e7087c23 */ /* 0x000fe20008010008 */
[----:B------:R-:W-:Y:S01]  /*8c40*/  @!P5 IADD3 R134, -R173, 0x38, RZ ;  /* 0x00000038ad86d810 */ /* 0x000fe20007ffe1ff */
[----:B------:R-:W-:Y:S01]  /*8c50*/  FFMA.FTZ R14, R231, -UR5, R14 ;  /* 0x80000005e70e7c23 */ /* 0x000fe2000801000e */
[----:B------:R-:W-:Y:S01]  /*8c60*/  @!P1 IADD3 R132, -R173, 0x39, RZ ;  /* 0x00000039ad849810 */ /* 0x000fe20007ffe1ff */
[----:B------:R-:W-:Y:S01]  /*8c70*/  FFMA.FTZ R9, R236, -UR5, R9 ;  /* 0x80000005ec097c23 */ /* 0x000fe20008010009 */
[----:B------:R-:W-:Y:S01]  /*8c80*/  I2FP.F32.S32 R173, R238 ;  /* 0x000000ee00ad7245 */ /* 0x000fe20000201400 */
[C---:B------:R-:W-:Y:S01]  /*8c90*/  FFMA.FTZ R17, R222.reuse, -UR5, R17 ;  /* 0x80000005de117c23 */ /* 0x040fe20008010011 */
[----:B------:R-:W-:Y:S01]  /*8ca0*/  I2FP.F32.S32 R231, R230 ;  /* 0x000000e600e77245 */ /* 0x000fe20000201400 */
[----:B------:R-:W-:Y:S01]  /*8cb0*/  FFMA.FTZ R23, R222, -UR5, R23 ;  /* 0x80000005de177c23 */ /* 0x000fe20008010017 */
[----:B------:R-:W-:Y:S01]  /*8cc0*/  I2FP.F32.S32 R232, R233 ;  /* 0x000000e900e87245 */ /* 0x000fe20000201400 */
[C---:B------:R-:W-:Y:S01]  /*8cd0*/  FFMA.FTZ R4, R173.reuse, -UR5, R4 ;  /* 0x80000005ad047c23 */ /* 0x040fe20008010004 */
[----:B------:R-:W-:Y:S01]  /*8ce0*/  I2FP.F32.S32 R222, R174 ;  /* 0x000000ae00de7245 */ /* 0x000fe20000201400 */
[----:B------:R-:W-:Y:S01]  /*8cf0*/  FFMA.FTZ R10, R173, -UR5, R10 ;  /* 0x80000005ad0a7c23 */ /* 0x000fe2000801000a */
[----:B------:R-:W-:Y:S01]  /*8d00*/  I2FP.F32.S32 R173, R234 ;  /* 0x000000ea00ad7245 */ /* 0x000fe20000201400 */
[----:B------:R-:W-:Y:S01]  /*8d10*/  FFMA.FTZ R13, R232, -UR5, R13 ;  /* 0x80000005e80d7c23 */ /* 0x000fe2000801000d */
[----:B------:R-:W-:Y:S01]  /*8d20*/  FMNMX.FTZ R234, R4, R133, !PT ;  /* 0x0000008504ea7209 */ /* 0x000fe20007810000 */
[----:B------:R-:W-:Y:S01]  /*8d30*/  FFMA.FTZ R16, R231, -UR5, R16 ;  /* 0x80000005e7107c23 */ /* 0x000fe20008010010 */
[----:B------:R-:W-:Y:S01]  /*8d40*/  I2FP.F32.S32 R175, R175 ;  /* 0x000000af00af7245 */ /* 0x000fe20000201400 */
[C---:B------:R-:W-:Y:S01]  /*8d50*/  FFMA.FTZ R12, R173.reuse, -UR5, R12 ;  /* 0x80000005ad0c7c23 */ /* 0x040fe2000801000c */
[----:B------:R-:W-:Y:S01]  /*8d60*/  ISETP.LT.AND P5, PT, RZ, UR24, PT ;  /* 0x00000018ff007c0c */ /* 0x000fe2000bfa1270 */
[----:B------:R-:W-:Y:S01]  /*8d70*/  FFMA.FTZ R18, R173, -UR5, R18 ;  /* 0x80000005ad127c23 */ /* 0x000fe20008010012 */
[----:B------:R-:W-:Y:S01]  /*8d80*/  FMNMX.FTZ R173, R5, R234, !PT ;  /* 0x000000ea05ad7209 */ /* 0x000fe20007810000 */
[----:B------:R-:W-:Y:S01]  /*8d90*/  FFMA.FTZ R22, R231, -UR5, R22 ;  /* 0x80000005e7167c23 */ /* 0x000fe20008010016 */
[----:B------:R-:W-:Y:S01]  /*8da0*/  I2FP.F32.S32 R132, R132 ;  /* 0x0000008400847245 */ /* 0x000fe20000201400 */
[C---:B------:R-:W-:Y:S01]  /*8db0*/  FFMA.FTZ R20, R175.reuse, -UR5, R20 ;  /* 0x80000005af147c23 */ /* 0x040fe20008010014 */
[----:B------:R-:W-:Y:S01]  /*8dc0*/  FMNMX.FTZ R230, R8, R173, !PT ;  /* 0x000000ad08e67209 */ /* 0x000fe20007810000 */
[----:B------:R-:W-:Y:S01]  /*8dd0*/  FFMA.FTZ R26, R175, -UR5, R26 ;  /* 0x80000005af1a7c23 */ /* 0x000fe2000801001a */
[----:B------:R-:W-:Y:S01]  /*8de0*/  FFMA.FTZ R15, R236, -UR5, R15 ;  /* 0x80000005ec0f7c23 */ /* 0x000fe2000801000f */
[C---:B------:R-:W-:Y:S01]  /*8df0*/  FFMA.FTZ R21, R222.reuse, -UR5, R21 ;  /* 0x80000005de157c23 */ /* 0x040fe20008010015 */
[----:B------:R-:W-:Y:S01]  /*8e00*/  FMNMX.FTZ R173, R9, R230, !PT ;  /* 0x000000e609ad7209 */ /* 0x000fe20007810000 */
[----:B------:R-:W-:Y:S01]  /*8e10*/  FFMA.FTZ R27, R222, -UR5, R27 ;  /* 0x80000005de1b7c23 */ /* 0x000fe2000801001b */
[----:B------:R-:W-:Y:S01]  /*8e20*/  FMNMX.FTZ R230, R6, R0, !PT ;  /* 0x0000000006e67209 */ /* 0x000fe20007810000 */
[----:B------:R-:W-:Y:S01]  /*8e30*/  FFMA.FTZ R19, R232, -UR5, R19 ;  /* 0x80000005e8137c23 */ /* 0x000fe20008010013 */
[----:B------:R-:W-:Y:S01]  /*8e40*/  FMNMX.FTZ R174, R12, R173, !PT ;  /* 0x000000ad0cae7209 */ /* 0x000fe20007810000 */
[----:B------:R-:W-:Y:S01]  /*8e50*/  FFMA.FTZ R33, R132, -UR5, R33 ;  /* 0x8000000584217c23 */ /* 0x000fe20008010021 */
[----:B------:R-:W-:Y:S02]  /*8e60*/  FMNMX.FTZ R231, R7, R230, !PT ;  /* 0x000000e607e77209 */ /* 0x000fe40007810000 */
[----:B------:R-:W-:Y:S02]  /*8e70*/  FMNMX.FTZ R173, R13, R174, !PT ;  /* 0x000000ae0dad7209 */ /* 0x000fe40007810000 */
[----:B------:R-:W-:Y:S02]  /*8e80*/  FMNMX.FTZ R174, R10, R231, !PT ;  /* 0x000000e70aae7209 */ /* 0x000fe40007810000 */
[----:B------:R-:W-:Y:S02]  /*8e90*/  FMNMX.FTZ R230, R16, R173, !PT ;  /* 0x000000ad10e67209 */ /* 0x000fe40007810000 */
[----:B------:R-:W-:Y:S02]  /*8ea0*/  I2FP.F32.S32 R173, R3 ;  /* 0x0000000300ad7245 */ /* 0x000fe40000201400 */
[----:B------:R-:W-:Y:S02]  /*8eb0*/  FMNMX.FTZ R3, R11, R174, !PT ;  /* 0x000000ae0b037209 */ /* 0x000fe40007810000 */
[----:B------:R-:W-:Y:S01]  /*8ec0*/  FMNMX.FTZ R175, R17, R230, !PT ;  /* 0x000000e611af7209 */ /* 0x000fe20007810000 */
[C---:B------:R-:W-:Y:S01]  /*8ed0*/  FFMA.FTZ R24, R173.reuse, -UR5, R24 ;  /* 0x80000005ad187c23 */ /* 0x040fe20008010018 */
[----:B------:R-:W-:Y:S01]  /*8ee0*/  I2FP.F32.S32 R174, R2 ;  /* 0x0000000200ae7245 */ /* 0x000fe20000201400 */
[----:B------:R-:W-:Y:S01]  /*8ef0*/  FFMA.FTZ R30, R173, -UR5, R30 ;  /* 0x80000005ad1e7c23 */ /* 0x000fe2000801001e */
[----:B------:R-:W-:Y:S02]  /*8f00*/  FMNMX.FTZ R2, R14, R3, !PT ;  /* 0x000000030e027209 */ /* 0x000fe40007810000 */
[----:B------:R-:W-:Y:S01]  /*8f10*/  FMNMX.FTZ R222, R20, R175, !PT ;  /* 0x000000af14de7209 */ /* 0x000fe20007810000 */
[----:B------:R-:W-:Y:S01]  /*8f20*/  FFMA.FTZ R25, R174, -UR5, R25 ;  /* 0x80000005ae197c23 */ /* 0x000fe20008010019 */
[----:B------:R-:W-:Y:S02]  /*8f30*/  FMNMX.FTZ R231, R15, R2, !PT ;  /* 0x000000020fe77209 */ /* 0x000fe40007810000 */
[----:B------:R-:W-:Y:S02]  /*8f40*/  FMNMX.FTZ R175, R21, R222, !PT ;  /* 0x000000de15af7209 */ /* 0x000fe40007810000 */
[----:B------:R-:W-:Y:S02]  /*8f50*/  I2FP.F32.S32 R3, R172 ;  /* 0x000000ac00037245 */ /* 0x000fe40000201400 */
[----:B------:R-:W-:Y:S02]  /*8f60*/  FMNMX.FTZ R222, R18, R231, !PT ;  /* 0x000000e712de7209 */ /* 0x000fe40007810000 */
[----:B------:R-:W-:Y:S01]  /*8f70*/  FMNMX.FTZ R172, R24, R175, !PT ;  /* 0x000000af18ac7209 */ /* 0x000fe20007810000 */
[----:B------:R-:W-:Y:S01]  /*8f80*/  FFMA.FTZ R28, R3, -UR5, R28 ;  /* 0x80000005031c7c23 */ /* 0x000fe2000801001c */
        /* <DEDUP_REMOVED lines=8> */
[----:B------:R-:W-:Y:S02]  /*9010*/  FMNMX.FTZ R135, R23, R134, !PT ;  /* 0x0000008617877209 */ /* 0x000fe40007810000 */
[----:B------:R-:W-:Y:S02]  /*9020*/  FMNMX.FTZ R173, R29, R172, !PT ;  /* 0x000000ac1dad7209 */ /* 0x000fe40007810000 */
[----:B------:R-:W-:Y:S02]  /*9030*/  FMNMX.FTZ R132, R26, R135, !PT ;  /* 0x000000871a847209 */ /* 0x000fe40007810000 */
[----:B------:R-:W-:Y:S02]  /*9040*/  FMNMX.FTZ R134, R32, R173, !PT ;  /* 0x000000ad20867209 */ /* 0x000fe40007810000 */
[----:B------:R-:W-:Y:S02]  /*9050*/  FMNMX.FTZ R173, R27, R132, !PT ;  /* 0x000000841bad7209 */ /* 0x000fe40007810000 */
[----:B------:R-:W-:Y:S01]  /*9060*/  FMNMX.FTZ R132, R33, R134, !PT ;  /* 0x0000008621847209 */ /* 0x000fe20007810000 */
[----:B------:R-:W-:Y:S06]  /*9070*/  @P5 BRA `(.L_x_832) ;  /* 0xffffffdc00ec5947 */ /* 0x000fec000383ffff */
.L_x_831:
[----:B------:R-:W-:Y:S01]  /*9080*/  FFMA.FTZ R31, R174, -UR5, R31 ;  /* 0x80000005ae1f7c23 */ /* 0x000fe2000801001f */
[----:B-1----:R-:W-:Y:S01]  /*9090*/  FMNMX.FTZ R134, R30, R173, !PT ;  /* 0x000000ad1e867209 */ /* 0x002fe20007810000 */
[----:B------:R-:W-:Y:S01]  /*90a0*/  FFMA.FTZ R34, R3, -UR5, R34 ;  /* 0x8000000503227c23 */ /* 0x000fe20008010022 */
[----:B------:R-:W1:Y:S01]  /*90b0*/  SHFL.BFLY PT, R137, R132, 0x2, 0x1f ;  /* 0x0c401f0084897f89 */ /* 0x000e6200000e0000 */
[----:B------:R-:W-:Y:S01]  /*90c0*/  FFMA.FTZ R35, R2, -UR5, R35 ;  /* 0x8000000502237c23 */ /* 0x000fe20008010023 */
[----:B------:R-:W-:Y:S01]  /*90d0*/  FMNMX.FTZ R3, R31, R134, !PT ;  /* 0x000000861f037209 */ /* 0x000fe20007810000 */
[----:B------:R-:W-:Y:S01]  /*90e0*/  USHF.L.U32 UR18, UR24, 0x1, URZ ;  /* 0x0000000118127899 */ /* 0x000fe2000800063f */
[----:B------:R-:W-:Y:S04]  /*90f0*/  IADD3 R233, R218, 0x3c6ef372, RZ ;  /* 0x3c6ef372dae97810 */ /* 0x000fe80007ffe0ff */
[----:B------:R-:W-:Y:S01]  /*9100*/  LDSM.16.MT88.4 R140, [R192+0xc000] ;  /* 0x00c00000c08c783b */ /* 0x000fe20000004200 */
[----:B------:R-:W-:Y:S01]  /*9110*/  FMNMX.FTZ R2, R34, R3, !PT ;  /* 0x0000000322027209 */ /* 0x000fe20007810000 */
[----:B------:R-:W-:Y:S01]  /*9120*/  UIADD3 UR24, UR24, -0x1, URZ ;  /* 0xffffffff18187890 */ /* 0x000fe2000fffe03f */
[C---:B------:R-:W-:Y:S02]  /*9130*/  IADD3 R235, R218.reuse, -0x61c88647, RZ ;  /* 0x9e3779b9daeb7810 */ /* 0x040fe40007ffe0ff */
[----:B------:R-:W-:Y:S02]  /*9140*/  FMNMX.FTZ R135, R35, R2, !PT ;  /* 0x0000000223877209 */ /* 0x000fe40007810000 */
[C---:B------:R-:W-:Y:S01]  /*9150*/  IADD3 R230, R219.reuse, 0x32370b8f, RZ ;  /* 0x32370b8fdbe67810 */ /* 0x040fe20007ffe0ff */
[----:B------:R-:W-:Y:S01]  /*9160*/  LDSM.16.MT88.4 R144, [R190+0xc000] ;  /* 0x00c00000be90783b */ /* 0x000fe20000004200 */
[C---:B------:R-:W-:Y:S02]  /*9170*/  IADD3 R157, R219.reuse, 0x76cf5d0a, RZ ;  /* 0x76cf5d0adb9d7810 */ /* 0x040fe40007ffe0ff */
[C---:B------:R-:W-:Y:S02]  /*9180*/  IADD3 R155, R218.reuse, 0x78dde6e4, RZ ;  /* 0x78dde6e4da9b7810 */ /* 0x040fe40007ffe0ff */
[C---:B------:R-:W-:Y:S02]  /*9190*/  IADD3 R156, R218.reuse, -0x255992d5, RZ ;  /* 0xdaa66d2bda9c7810 */ /* 0x040fe40007ffe0ff */
[C---:B------:R-:W-:Y:S01]  /*91a0*/  IADD3 R153, R219.reuse, -0x56f99767, RZ ;  /* 0xa9066899db997810 */ /* 0x040fe20007ffe0ff */
[----:B------:R-:W2:Y:S01]  /*91b0*/  SHFL.BFLY PT, R2, R135, 0x2, 0x1f ;  /* 0x0c401f0087027f89 */ /* 0x000ea200000e0000 */
[C---:B------:R-:W-:Y:S02]  /*91c0*/  IADD3 R154, R219.reuse, -0x126145ec, RZ ;  /* 0xed9eba14db9a7810 */ /* 0x040fe40007ffe0ff */
[----:B------:R-:W-:Y:S05]  /*91d0*/  IADD3 R152, R218, -0x4ab325aa, RZ ;  /* 0xb54cda56da987810 */ /* 0x000fea0007ffe0ff */
[----:B------:R-:W-:Y:S01]  /*91e0*/  LDSM.16.MT88.4 R148, [R189+0xc000] ;  /* 0x00c00000bd94783b */ /* 0x000fe20000004200 */
[----:B------:R-:W-:Y:S02]  /*91f0*/  MOV R166, UR10 ;  /* 0x0000000a00a67c02 */ /* 0x000fe40008000f00 */
[C---:B------:R-:W-:Y:S02]  /*9200*/  IADD3 R236, R219.reuse, 0x646e171e, RZ ;  /* 0x646e171edbec7810 */ /* 0x040fe40007ffe0ff */
[----:B------:R-:W-:Y:S02]  /*9210*/  PRMT R166, R166, R211, UR10 ;  /* 0x0000000aa6a67e16 */ /* 0x000fe400080000d3 */
[----:B------:R-:W-:Y:S02]  /*9220*/  IADD3 R232, R218, 0x1715609d, RZ ;  /* 0x1715609ddae87810 */ /* 0x000fe40007ffe0ff */
[----:B-1----:R-:W-:Y:S02]  /*9230*/  FMNMX.FTZ R139, R132, R137, !PT ;  /* 0x00000089848b7209 */ /* 0x002fe40007810000 */
[----:B------:R-:W-:Y:S03]  /*9240*/  IADD3 R137, R219, -0x4498517b, RZ ;  /* 0xbb67ae85db897810 */ /* 0x000fe60007ffe0ff */
[----:B------:R-:W1:Y:S01]  /*9250*/  SHFL.BFLY PT, R136, R139, 0x1, 0x1f ;  /* 0x0c201f008b887f89 */ /* 0x000e6200000e0000 */
[----:B------:R-:W-:Y:S02]  /*9260*/  LOP3.LUT R158, R225, R228, R137, 0x96, !PT ;  /* 0x000000e4e19e7212 */ /* 0x000fe400078e9689 */
[----:B--2---:R-:W-:Y:S03]  /*9270*/  FMNMX.FTZ R134, R135, R2, !PT ;  /* 0x0000000287867209 */ /* 0x004fe60007810000 */
[----:B------:R-:W-:Y:S01]  /*9280*/  IMAD.WIDE.U32 R158, R158, -0x326172a9, RZ ;  /* 0xcd9e8d579e9e7825 */ /* 0x000fe200078e00ff */
[----:B------:R-:W-:Y:S01]  /*9290*/  LOP3.LUT R2, R229, UR18, R219, 0x96, !PT ;  /* 0x00000012e5027c12 */ /* 0x000fe2000f8e96db */
[----:B------:R-:W-:Y:S01]  /*92a0*/  UIADD3 UR18, UR18, 0x1, URZ ;  /* 0x0000000112127890 */ /* 0x000fe2000fffe03f */
[----:B------:R-:W2:Y:S03]  /*92b0*/  SHFL.BFLY PT, R3, R134, 0x1, 0x1f ;  /* 0x0c201f0086037f89 */ /* 0x000ea600000e0000 */
[----:B------:R-:W-:Y:S03]  /*92c0*/  IMAD.WIDE.U32 R170, R2, -0x326172a9, RZ ;  /* 0xcd9e8d5702aa7825 */ /* 0x000fe600078e00ff */
[----:B------:R-:W-:Y:S02]  /*92d0*/  LOP3.LUT R170, R159, R170, R233, 0x96, !PT ;  /* 0x000000aa9faa7212 */ /* 0x000fe400078e96e9 */
[----:B------:R-:W-:Y:S03]  /*92e0*/  LOP3.LUT R135, R171, R226, R235, 0x96, !PT ;  /* 0x000000e2ab877212 */ /* 0x000fe600078e96eb */
[----:B------:R-:W-:Y:S01]  /*92f0*/  IMAD.WIDE.U32 R170, R170, -0x2daee0ad, RZ ;  /* 0xd2511f53aaaa7825 */ /* 0x000fe200078e00ff */
[----:B-1----:R-:W-:Y:S03]  /*9300*/  FMNMX.FTZ R132, R139, R136, !PT ;  /* 0x000000888b847209 */ /* 0x002fe60007810000 */
[----:B------:R-:W-:Y:S01]  /*9310*/  IMAD.WIDE.U32 R172, R135, -0x2daee0ad, RZ ;  /* 0xd2511f5387ac7825 */ /* 0x000fe200078e00ff */
[C---:B------:R-:W-:Y:S03]  /*9320*/  FSETP.NEU.FTZ.AND P0, PT, R132.reuse, -INF , PT ;  /* 0xff8000008400780b */ /* 0x040fe60003f1d000 */
[C---:B------:R-:W-:Y:S01]  /*9330*/  FADD.FTZ R133, -R132.reuse, R133 ;  /* 0x0000008584857221 */ /* 0x040fe20000010100 */
[----:B------:R-:W-:Y:S01]  /*9340*/  FMUL.FTZ R169, R132, UR4 ;  /* 0x0000000484a97c20 */ /* 0x000fe20008410000 */
[----:B------:R-:W-:Y:S02]  /*9350*/  LOP3.LUT R172, R171, R172, R230, 0x96, !PT ;  /* 0x000000acabac7212 */ /* 0x000fe400078e96e6 */
[----:B------:R-:W-:Y:S01]  /*9360*/  FMUL.FTZ R2, R133, UR4 ;  /* 0x0000000485027c20 */ /* 0x000fe20008410000 */
[----:B------:R-:W-:Y:S02]  /*9370*/  LOP3.LUT R133, R173, R224, R157, 0x96, !PT ;  /* 0x000000e0ad857212 */ /* 0x000fe400078e969d */
[----:B------:R-:W-:Y:S01]  /*9380*/  FSEL R169, R169, RZ, P0 ;  /* 0x000000ffa9a97208 */ /* 0x000fe20000000000 */
[----:B------:R-:W-:Y:S01]  /*9390*/  IMAD.WIDE.U32 R172, R172, -0x326172a9, RZ ;  /* 0xcd9e8d57acac7825 */ /* 0x000fe200078e00ff */
[----:B--2---:R-:W-:Y:S01]  /*93a0*/  FMNMX.FTZ R3, R134, R3, !PT ;  /* 0x0000000386037209 */ /* 0x004fe20007810000 */
[----:B------:R-:W1:Y:S02]  /*93b0*/  MUFU.EX2 R2, R2 ;  /* 0x0000000200027308 */ /* 0x000e640000000800 */
[----:B------:R-:W-:Y:S04]  /*93c0*/  IMAD.WIDE.U32 R134, R133, -0x326172a9, RZ ;  /* 0xcd9e8d5785867825 */ /* 0x000fe800078e00ff */
[--C-:B------:R-:W-:Y:S01]  /*93d0*/  FFMA.FTZ R162, R8, UR4, -R169.reuse ;  /* 0x0000000408a27c23 */ /* 0x100fe200080108a9 */
[----:B------:R-:W-:Y:S01]  /*93e0*/  FSETP.NEU.FTZ.AND P0, PT, R3, -INF , PT ;  /* 0xff8000000300780b */ /* 0x000fe20003f1d000 */
[--C-:B------:R-:W-:Y:S01]  /*93f0*/  FFMA.FTZ R161, R9, UR4, -R169.reuse ;  /* 0x0000000409a17c23 */ /* 0x100fe200080108a9 */
[----:B------:R-:W-:Y:S01]  /*9400*/  FMUL.FTZ R168, R3, UR4 ;  /* 0x0000000403a87c20 */ /* 0x000fe20008410000 */
[----:B------:R-:W-:Y:S01]  /*9410*/  LOP3.LUT R8, R135, R158, R156, 0x96, !PT ;  /* 0x0000009e87087212 */ /* 0x000fe200078e969c */
[----:B------:R-:W-:Y:S01]  /*9420*/  FFMA.FTZ R167, R4, UR4, -R169 ;  /* 0x0000000404a77c23 */ /* 0x000fe200080108a9 */
[----:B------:R-:W-:Y:S01]  /*9430*/  LOP3.LUT R134, R173, R134, R155, 0x96, !PT ;  /* 0x00000086ad867212 */ /* 0x000fe200078e969b */
[--C-:B------:R-:W-:Y:S01]  /*9440*/  FFMA.FTZ R163, R5, UR4, -R169.reuse ;  /* 0x0000000405a37c23 */ /* 0x100fe200080108a9 */
[----:B------:R-:W-:Y:S01]  /*9450*/  FSEL R168, R168, RZ, P0 ;  /* 0x000000ffa8a87208 */ /* 0x000fe20000000000 */
[----:B------:R-:W-:Y:S01]  /*9460*/  IMAD.WIDE.U32 R136, R8, -0x2daee0ad, RZ ;  /* 0xd2511f5308887825 */ /* 0x000fe200078e00ff */
[----:B------:R-:W-:Y:S03]  /*9470*/  MUFU.EX2 R162, R162 ;  /* 0x000000a200a27308 */ /* 0x000fe60000000800 */
[----:B------:R-:W-:Y:S01]  /*9480*/  FFMA.FTZ R174, R12, UR4, -R169 ;  /* 0x000000040cae7c23 */ /* 0x000fe200080108a9 */
[----:B------:R-:W-:Y:S01]  /*9490*/  IMAD.WIDE.U32 R134, R134, -0x2daee0ad, RZ ;  /* 0xd2511f5386867825 */ /* 0x000fe200078e00ff */
[----:B------:R-:W-:Y:S03]  /*94a0*/  LOP3.LUT R170, R137, R170, R154, 0x96, !PT ;  /* 0x000000aa89aa7212 */ /* 0x000fe600078e969a */
[--C-:B------:R-:W-:Y:S01]  /*94b0*/  FFMA.FTZ R160, R10, UR4, -R168.reuse ;  /* 0x000000040aa07c23 */ /* 0x100fe200080108a8 */
[--C-:B------:R-:W-:Y:S01]  /*94c0*/  FFMA.FTZ R165, R6, UR4, -R168.reuse ;  /* 0x0000000406a57c23 */ /* 0x100fe200080108a8 */
[----:B------:R-:W-:Y:S01]  /*94d0*/  LOP3.LUT R8, R135, R136, R153, 0x96, !PT ;  /* 0x0000008887087212 */ /* 0x000fe200078e9699 */
[--C-:B------:R-:W-:Y:S01]  /*94e0*/  FFMA.FTZ R164, R7, UR4, -R168.reuse ;  /* 0x0000000407a47c23 */ /* 0x100fe200080108a8 */
[----:B------:R-:W-:Y:S04]  /*94f0*/  IMAD.WIDE.U32 R170, R170, -0x326172a9, RZ ;  /* 0xcd9e8d57aaaa7825 */ /* 0x000fe800078e00ff */
[----:B------:R-:W-:Y:S01]  /*9500*/  FFMA.FTZ R11, R11, UR4, -R168 ;  /* 0x000000040b0b7c23 */ /* 0x000fe200080108a8 */
[----:B------:R-:W2:Y:S01]  /*9510*/  MUFU.EX2 R161, R161 ;  /* 0x000000a100a17308 */ /* 0x000ea20000000800 */
[----:B-1----:R-:W-:Y:S01]  /*9520*/  FMUL.FTZ R36, R2, R36 ;  /* 0x0000002402247220 */ /* 0x002fe20000410000 */
[----:B------:R-:W-:Y:S04]  /*9530*/  IMAD.WIDE.U32 R8, R8, -0x326172a9, RZ ;  /* 0xcd9e8d5708087825 */ /* 0x000fe800078e00ff */
[C---:B------:R-:W-:Y:S01]  /*9540*/  FMUL.FTZ R37, R2.reuse, R37 ;  /* 0x0000002502257220 */ /* 0x040fe20000410000 */
[C---:B------:R-:W-:Y:S01]  /*9550*/  FMUL.FTZ R40, R2.reuse, R40 ;  /* 0x0000002802287220 */ /* 0x040fe20000410000 */
[----:B------:R-:W-:Y:S01]  /*9560*/  FMUL.FTZ R41, R2, R41 ;  /* 0x0000002902297220 */ /* 0x000fe20000410000 */
[C---:B------:R-:W-:Y:S01]  /*9570*/  LOP3.LUT R4, R8.reuse, 0xffff, RZ, 0xc0, !PT ;  /* 0x0000ffff08047812 */ /* 0x040fe200078ec0ff */
[----:B------:R-:W-:Y:S01]  /*9580*/  MUFU.EX2 R135, R11 ;  /* 0x0000000b00877308 */ /* 0x000fe20000000800 */
[----:B------:R-:W-:Y:S01]  /*9590*/  LOP3.LUT R5, R8, 0xff, RZ, 0xc0, !PT ;  /* 0x000000ff08057812 */ /* 0x000fe200078ec0ff */
[C---:B------:R-:W-:Y:S01]  /*95a0*/  FMUL.FTZ R44, R2.reuse, R44 ;  /* 0x0000002c022c7220 */ /* 0x040fe20000410000 */
[----:B------:R-:W-:Y:S01]  /*95b0*/  SHF.R.U32.HI R4, RZ, 0x8, R4 ;  /* 0x00000008ff047819 */ /* 0x000fe20000011604 */
[C---:B------:R-:W-:Y:S01]  /*95c0*/  FMUL.FTZ R45, R2.reuse, R45 ;  /* 0x0000002d022d7220 */ /* 0x040fe20000410000 */
[----:B------:R-:W-:Y:S01]  /*95d0*/  LOP3.LUT R137, R9, R170, R152, 0x96, !PT ;  /* 0x000000aa09897212 */ /* 0x000fe200078e9698 */
[C---:B------:R-:W-:Y:S01]  /*95e0*/  FMUL.FTZ R9, R2.reuse, R125 ;  /* 0x0000007d02097220 */ /* 0x040fe20000410000 */
[----:B------:R-:W-:Y:S01]  /*95f0*/  PRMT R5, R5, 0x5410, R4 ;  /* 0x0000541005057816 */ /* 0x000fe20000000004 */
[----:B------:R-:W-:Y:S02]  /*9600*/  FADD.FTZ R4, -R3, R0 ;  /* 0x0000000003047221 */ /* 0x000fe40000010100 */
[----:B------:R-:W1:Y:S01]  /*9610*/  MUFU.EX2 R160, R160 ;  /* 0x000000a000a07308 */ /* 0x000e620000000800 */
[--C-:B------:R-:W-:Y:S01]  /*9620*/  SHF.R.U32.HI R10, RZ, 0x10, R8.reuse ;  /* 0x00000010ff0a7819 */ /* 0x100fe20000011608 */
[----:B------:R-:W-:Y:S01]  /*9630*/  FMUL.FTZ R48, R2, R48 ;  /* 0x0000003002307220 */ /* 0x000fe20000410000 */
[----:B------:R-:W-:Y:S01]  /*9640*/  FMUL.FTZ R0, R4, UR4 ;  /* 0x0000000404007c20 */ /* 0x000fe20008410000 */
[----:B------:R-:W-:Y:S01]  /*9650*/  SHF.R.U32.HI R139, RZ, 0x18, R8 ;  /* 0x00000018ff8b7819 */ /* 0x000fe20000011608 */
[C---:B------:R-:W-:Y:S01]  /*9660*/  FMUL.FTZ R49, R2.reuse, R49 ;  /* 0x0000003102317220 */ /* 0x040fe20000410000 */
[C---:B------:R-:W-:Y:S01]  /*9670*/  LOP3.LUT R8, R137.reuse, 0xffff, RZ, 0xc0, !PT ;  /* 0x0000ffff89087812 */ /* 0x040fe200078ec0ff */
[C---:B------:R-:W-:Y:S03]  /*9680*/  FMUL.FTZ R52, R2.reuse, R52 ;  /* 0x0000003402347220 */ /* 0x040fe60000410000 */
        /* <DEDUP_REMOVED lines=26> */
[C---:B------:R-:W-:Y:S01]  /*9830*/  FMUL.FTZ R69, R2.reuse, R69 ;  /* 0x0000004502457220 */ /* 0x040fe20000410000 */
[----:B--2---:R-:W-:Y:S01]  /*9840*/  F2FP.F16.F32.PACK_AB R7, R161, R162 ;  /* 0x000000a2a107723e */ /* 0x004fe200000000ff */
[C---:B------:R-:W-:Y:S01]  /*9850*/  FMUL.FTZ R72, R2.reuse, R72 ;  /* 0x0000004802487220 */ /* 0x040fe20000410000 */
        /* <DEDUP_REMOVED lines=18> */
[C---:B------:R-:W-:Y:S01]  /*9980*/  FMUL.FTZ R89, R2.reuse, R89 ;  /* 0x0000005902597220 */ /* 0x040fe20000410000 */
        /* <DEDUP_REMOVED lines=18> */
[----:B------:R-:W-:Y:S04]  /*9ab0*/  LDSM.16.MT88.4 R144, [R188+0xe000] ;  /* 0x00e00000bc90783b */ /* 0x000fe80000004200 */
        /* <DEDUP_REMOVED lines=9> */
[C---:B------:R-:W-:Y:S05]  /*9b50*/  HMMA.16816.F32 R48, R136.reuse, R150, R48 ;  /* 0x000000968830723c */ /* 0x040fea0000001830 */
        /* <DEDUP_REMOVED lines=22> */
[C---:B------:R-:W-:Y:S01]  /*9cc0*/  FMUL.FTZ R90, R0.reuse, R90 ;  /* 0x0000005a005a7220 */ /* 0x040fe20000410000 */
[----:B------:R-:W-:Y:S01]  /*9cd0*/  FMUL.FTZ R91, R0, R91 ;  /* 0x0000005b005b7220 */ /* 0x000fe20000410000 */
[----:B------:R-:W-:Y:S01]  /*9ce0*/  FMUL.FTZ R93, R2, R93 ;  /* 0x0000005d025d7220 */ /* 0x000fe20000410000 */
[C---:B-1----:R-:W-:Y:S03]  /*9cf0*/  HMMA.16816.F32 R76, R136.reuse, R128, R76 ;  /* 0x00000080884c723c */ /* 0x042fe6000000184c */
[C---:B------:R-:W-:Y:S01]  /*9d00*/  FMUL.FTZ R94, R0.reuse, R94 ;  /* 0x0000005e005e7220 */ /* 0x040fe20000410000 */
[----:B------:R-:W-:Y:S01]  /*9d10*/  FMUL.FTZ R95, R0, R95 ;  /* 0x0000005f005f7220 */ /* 0x000fe20000410000 */
[C---:B------:R-:W-:Y:S01]  /*9d20*/  FMUL.FTZ R96, R2.reuse, R96 ;  /* 0x0000006002607220 */ /* 0x040fe20000410000 */
[C---:B------:R-:W-:Y:S01]  /*9d30*/  HMMA.16816.F32 R80, R136.reuse, R130, R80 ;  /* 0x000000828850723c */ /* 0x040fe20000001850 */
[----:B------:R-:W1:Y:S04]  /*9d40*/  LDSM.16.MT88.4 R128, [R189+0x10000] ;  /* 0x01000000bd80783b */ /* 0x000e680000004200 */
[----:B------:R-:W-:Y:S01]  /*9d50*/  FMUL.FTZ R97, R2, R97 ;  /* 0x0000006102617220 */ /* 0x000fe20000410000 */
[C---:B------:R-:W-:Y:S05]  /*9d60*/  HMMA.16816.F32 R84, R136.reuse, R144, R84 ;  /* 0x000000908854723c */ /* 0x040fea0000001854 */
[C---:B------:R-:W-:Y:S01]  /*9d70*/  FMUL.FTZ R98, R0.reuse, R98 ;  /* 0x0000006200627220 */ /* 0x040fe20000410000 */
[C---:B------:R-:W-:Y:S01]  /*9d80*/  HMMA.16816.F32 R88, R136.reuse, R146, R88 ;  /* 0x000000928858723c */ /* 0x040fe20000001858 */
[----:B------:R-:W-:Y:S04]  /*9d90*/  LDSM.16.MT88.4 R144, [R188+0xc800] ;  /* 0x00c80000bc90783b */ /* 0x000fe80000004200 */
[----:B------:R-:W-:Y:S01]  /*9da0*/  FMUL.FTZ R99, R0, R99 ;  /* 0x0000006300637220 */ /* 0x000fe20000410000 */
[C---:B--2---:R-:W-:Y:S05]  /*9db0*/  HMMA.16816.F32 R92, R136.reuse, R124, R92 ;  /* 0x0000007c885c723c */ /* 0x044fea000000185c */
[C---:B------:R-:W-:Y:S01]  /*9dc0*/  FMUL.FTZ R100, R2.reuse, R100 ;  /* 0x0000006402647220 */ /* 0x040fe20000410000 */
[C---:B------:R-:W-:Y:S01]  /*9dd0*/  HMMA.16816.F32 R96, R136.reuse, R126, R96 ;  /* 0x0000007e8860723c */ /* 0x040fe20000001860 */
[----:B------:R-:W2:Y:S04]  /*9de0*/  LDSM.16.MT88.4 R124, [R188+0x10000] ;  /* 0x01000000bc7c783b */ /* 0x000ea80000004200 */
[----:B------:R-:W-:Y:S01]  /*9df0*/  FMUL.FTZ R101, R2, R101 ;  /* 0x0000006502657220 */ /* 0x000fe20000410000 */
[C---:B------:R-:W-:Y:S01]  /*9e00*/  FMUL.FTZ R102, R0.reuse, R102 ;  /* 0x0000006600667220 */ /* 0x040fe20000410000 */
[----:B------:R-:W-:Y:S01]  /*9e10*/  FMUL.FTZ R103, R0, R103 ;  /* 0x0000006700677220 */ /* 0x000fe20000410000 */
[C---:B------:R-:W-:Y:S03]  /*9e20*/  FMUL.FTZ R104, R2.reuse, R104 ;  /* 0x0000006802687220 */ /* 0x040fe60000410000 */
[----:B------:R-:W-:Y:S01]  /*9e30*/  FMUL.FTZ R105, R2, R105 ;  /* 0x0000006902697220 */ /* 0x000fe20000410000 */
[C---:B------:R-:W-:Y:S01]  /*9e40*/  FMUL.FTZ R106, R0.reuse, R106 ;  /* 0x0000006a006a7220 */ /* 0x040fe20000410000 */
[----:B------:R-:W-:Y:S01]  /*9e50*/  FMUL.FTZ R107, R0, R107 ;  /* 0x0000006b006b7220 */ /* 0x000fe20000410000 */
[C---:B---3--:R-:W-:Y:S03]  /*9e60*/  HMMA.16816.F32 R100, R136.reuse, R140, R100 ;  /* 0x0000008c8864723c */ /* 0x048fe60000001864 */
[C---:B------:R-:W-:Y:S01]  /*9e70*/  FMUL.FTZ R108, R2.reuse, R108 ;  /* 0x0000006c026c7220 */ /* 0x040fe20000410000 */
[----:B------:R-:W-:Y:S01]  /*9e80*/  FMUL.FTZ R109, R2, R109 ;  /* 0x0000006d026d7220 */ /* 0x000fe20000410000 */
[C---:B------:R-:W-:Y:S01]  /*9e90*/  FMUL.FTZ R110, R0.reuse, R110 ;  /* 0x0000006e006e7220 */ /* 0x040fe20000410000 */
[C---:B------:R-:W-:Y:S05]  /*9ea0*/  HMMA.16816.F32 R104, R136.reuse, R142, R104 ;  /* 0x0000008e8868723c */ /* 0x040fea0000001868 */
[----:B------:R-:W-:Y:S01]  /*9eb0*/  FMUL.FTZ R111, R0, R111 ;  /* 0x0000006f006f7220 */ /* 0x000fe20000410000 */
[----:B------:R-:W-:Y:S01]  /*9ec0*/  LOP3.LUT R172, R171, R172, R232, 0x96, !PT ;  /* 0x000000acabac7212 */ /* 0x000fe200078e96e8 */
[--C-:B------:R-:W-:Y:S01]  /*9ed0*/  FFMA.FTZ R170, R16, UR4, -R169.reuse ;  /* 0x0000000410aa7c23 */ /* 0x100fe200080108a9 */
[----:B------:R-:W-:Y:S03]  /*9ee0*/  FMUL.FTZ R16, R2, R120 ;  /* 0x0000007802107220 */ /* 0x000fe60000410000 */
[----:B------:R-:W-:Y:S01]  /*9ef0*/  IMAD.WIDE.U32 R140, R172, -0x2daee0ad, RZ ;  /* 0xd2511f53ac8c7825 */ /* 0x000fe200078e00ff */
[C---:B-1----:R-:W-:Y:S01]  /*9f00*/  HMMA.16816.F32 R108, R136.reuse, R128, R108 ;  /* 0x00000080886c723c */ /* 0x042fe2000000186c */
[----:B------:R-:W-:Y:S02]  /*9f10*/  MUFU.EX2 R170, R170 ;  /* 0x000000aa00aa7308 */ /* 0x000fe40000000800 */
[--C-:B------:R-:W-:Y:S01]  /*9f20*/  FFMA.FTZ R171, R17, UR4, -R169.reuse ;  /* 0x0000000411ab7c23 */ /* 0x100fe200080108a9 */
[--C-:B------:R-:W-:Y:S01]  /*9f30*/  FFMA.FTZ R173, R18, UR4, -R168.reuse ;  /* 0x0000000412ad7c23 */ /* 0x100fe200080108a8 */
[----:B------:R-:W-:Y:S01]  /*9f40*/  FFMA.FTZ R172, R19, UR4, -R168 ;  /* 0x0000000413ac7c23 */ /* 0x000fe200080108a8 */
[----:B------:R-:W-:Y:S01]  /*9f50*/  FMUL.FTZ R17, R2, R121 ;  /* 0x0000007902117220 */ /* 0x000fe20000410000 */
[C---:B------:R-:W-:Y:S01]  /*9f60*/  FMUL.FTZ R18, R0.reuse, R122 ;  /* 0x0000007a00127220 */ /* 0x040fe20000410000 */
[----:B------:R-:W-:Y:S03]  /*9f70*/  FMUL.FTZ R19, R0, R123 ;  /* 0x0000007b00137220 */ /* 0x000fe60000410000 */
[----:B------:R-:W-:Y:S01]  /*9f80*/  MUFU.EX2 R171, R171 ;  /* 0x000000ab00ab7308 */ /* 0x000fe20000000800 */
[----:B------:R-:W1:Y:S01]  /*9f90*/  LDSM.16.MT88.4 R120, [R192+0xc800] ;  /* 0x00c80000c078783b */ /* 0x000e620000004200 */
[----:B------:R-:W-:Y:S01]  /*9fa0*/  LOP3.LUT R128, R140, 0xffff, RZ, 0xc0, !PT ;  /* 0x0000ffff8c807812 */ /* 0x000fe200078ec0ff */
[----:B------:R-:W-:Y:S01]  /*9fb0*/  FFMA.FTZ R175, R13, UR4, -R169 ;  /* 0x000000040daf7c23 */ /* 0x000fe200080108a9 */
[----:B------:R-:W-:Y:S01]  /*9fc0*/  SHF.R.U32.HI R129, RZ, 0x10, R140 ;  /* 0x00000010ff817819 */ /* 0x000fe2000001168c */
[----:B------:R-:W-:Y:S01]  /*9fd0*/  FFMA.FTZ R231, R14, UR4, -R168 ;  /* 0x000000040ee77c23 */ /* 0x000fe200080108a8 */
[C---:B------:R-:W-:Y:S04]  /*9fe0*/  HMMA.16816.F32 R16, R136.reuse, R130, R16 ;  /* 0x000000828810723c */ /* 0x040fe80000001810 */
[----:B------:R-:W-:Y:S01]  /*9ff0*/  MUFU.EX2 R173, R173 ;  /* 0x000000ad00ad7308 */ /* 0x000fe20000000800 */
[----:B------:R-:W-:Y:S01]  /*a000*/  SHF.R.U32.HI R128, RZ, 0x8, R128 ;  /* 0x00000008ff807819 */ /* 0x000fe20000011680 */
[----:B------:R-:W-:Y:S01]  /*a010*/  FFMA.FTZ R222, R15, UR4, -R168 ;  /* 0x000000040fde7c23 */ /* 0x000fe200080108a8 */
[----:B------:R-:W-:Y:S01]  /*a020*/  LOP3.LUT R149, R140, 0xff, RZ, 0xc0, !PT ;  /* 0x000000ff8c957812 */ /* 0x000fe200078ec0ff */
[----:B------:R-:W-:Y:S03]  /*a030*/  FMUL.FTZ R13, R2, R117 ;  /* 0x00000075020d7220 */ /* 0x000fe60000410000 */
[----:B------:R-:W-:Y:S01]  /*a040*/  LOP3.LUT R12, R129, 0xff, RZ, 0xc0, !PT ;  /* 0x000000ff810c7812 */ /* 0x000fe200078ec0ff */
[C---:B------:R-:W-:Y:S02]  /*a050*/  FMUL.FTZ R14, R0.reuse, R118 ;  /* 0x00000076000e7220 */ /* 0x040fe40000410000 */
[----:B------:R-:W3:Y:S01]  /*a060*/  MUFU.EX2 R175, R175 ;  /* 0x000000af00af7308 */ /* 0x000ee20000000800 */
[----:B------:R-:W-:Y:S01]  /*a070*/  PRMT R149, R149, 0x5410, R128 ;  /* 0x0000541095957816 */ /* 0x000fe20000000080 */
[----:B------:R-:W-:Y:S01]  /*a080*/  FMUL.FTZ R15, R0, R119 ;  /* 0x00000077000f7220 */ /* 0x000fe20000410000 */
[----:B------:R-:W-:Y:S01]  /*a090*/  SHF.R.U32.HI R133, RZ, 0x18, R140 ;  /* 0x00000018ff857819 */ /* 0x000fe2000001168c */
[----:B------:R-:W4:Y:S01]  /*a0a0*/  LDSM.16.MT88.4 R128, [R190+0xc800] ;  /* 0x00c80000be80783b */ /* 0x000f220000004200 */
[----:B------:R-:W-:Y:S01]  /*a0b0*/  LOP3.LUT R134, R141, R134, R236, 0x96, !PT ;  /* 0x000000868d867212 */ /* 0x000fe200078e96ec */
[----:B------:R-:W-:Y:S01]  /*a0c0*/  FMUL.FTZ R112, R2, R112 ;  /* 0x0000007002707220 */ /* 0x000fe20000410000 */
[----:B------:R-:W-:Y:S03]  /*a0d0*/  PRMT R133, R12, 0x5410, R133 ;  /* 0x000054100c857816 */ /* 0x000fe60000000085 */
[----:B------:R-:W-:Y:S01]  /*a0e0*/  MUFU.EX2 R231, R231 ;  /* 0x000000e700e77308 */ /* 0x000fe20000000800 */
[----:B------:R-:W-:Y:S01]  /*a0f0*/  SHF.R.U32.HI R140, RZ, 0x10, R134 ;  /* 0x00000010ff8c7819 */ /* 0x000fe20000011686 */
[----:B------:R-:W-:Y:S01]  /*a100*/  FMUL.FTZ R12, R2, R116 ;  /* 0x00000074020c7220 */ /* 0x000fe20000410000 */
[----:B------:R-:W-:Y:S01]  /*a110*/  LOP3.LUT R148, R134, 0xffff, RZ, 0xc0, !PT ;  /* 0x0000ffff86947812 */ /* 0x000fe200078ec0ff */
[----:B------:R-:W-:Y:S01]  /*a120*/  FMUL.FTZ R113, R2, R113 ;  /* 0x0000007102717220 */ /* 0x000fe20000410000 */
[----:B------:R-:W-:Y:S01]  /*a130*/  LOP3.LUT R151, R134, 0xff, RZ, 0xc0, !PT ;  /* 0x000000ff86977812 */ /* 0x000fe200078ec0ff */
[----:B------:R-:W-:Y:S01]  /*a140*/  FMUL.FTZ R114, R0, R114 ;  /* 0x0000007200727220 */ /* 0x000fe20000410000 */
[----:B------:R-:W-:Y:S03]  /*a150*/  SHF.R.U32.HI R148, RZ, 0x8, R148 ;  /* 0x00000008ff947819 */ /* 0x000fe60000011694 */
[----:B------:R-:W5:Y:S01]  /*a160*/  MUFU.EX2 R222, R222 ;  /* 0x000000de00de7308 */ /* 0x000f620000000800 */
[C---:B--2---:R-:W-:Y:S03]  /*a170*/  HMMA.16816.F32 R12, R136.reuse, R124, R12 ;  /* 0x0000007c880c723c */ /* 0x044fe6000000180c */
[----:B------:R-:W-:Y:S01]  /*a180*/  LOP3.LUT R117, R140, 0xff, RZ, 0xc0, !PT ;  /* 0x000000ff8c757812 */ /* 0x000fe200078ec0ff */
[----:B------:R-:W-:Y:S01]  /*a190*/  FMUL.FTZ R115, R0, R115 ;  /* 0x0000007300737220 */ /* 0x000fe20000410000 */
[----:B------:R-:W-:Y:S01]  /*a1a0*/  SHF.R.U32.HI R134, RZ, 0x18, R134 ;  /* 0x00000018ff867819 */ /* 0x000fe20000011686 */
[----:B------:R-:W2:Y:S03]  /*a1b0*/  LDSM.16.MT88.4 R140, [R189+0xc800] ;  /* 0x00c80000bd8c783b */ /* 0x000ea60000004200 */
[----:B------:R-:W1:Y:S02]  /*a1c0*/  MUFU.EX2 R172, R172 ;  /* 0x000000ac00ac7308 */ /* 0x000e640000000800 */
[----:B------:R-:W-:Y:S01]  /*a1d0*/  PRMT R151, R151, 0x5410, R148 ;  /* 0x0000541097977816 */ /* 0x000fe20000000094 */
[----:B------:R-:W-:Y:S03]  /*a1e0*/  HMMA.16816.F32 R112, R136, R126, R112 ;  /* 0x0000007e8870723c */ /* 0x000fe60000001870 */
[----:B------:R-:W-:Y:S01]  /*a1f0*/  PRMT R117, R117, 0x5410, R134 ;  /* 0x0000541075757816 */ /* 0x000fe20000000086 */
[----:B------:R-:W-:Y:S01]  /*a200*/  LDSM.16.MT88.4 R136, [R192+0x10800] ;  /* 0x01080000c088783b */ /* 0x000fe20000004200 */
[--C-:B------:R-:W-:Y:S01]  /*a210*/  HSET2.LE.AND R118, R149, R166.reuse, PT ;  /* 0x000000a695767233 */ /* 0x100fe20003803000 */
[----:B------:R-:W-:Y:S01]  /*a220*/  FFMA.FTZ R234, R24, UR4, -R169 ;  /* 0x0000000418ea7c23 */ /* 0x000fe200080108a9 */
[--C-:B------:R-:W-:Y:S01]  /*a230*/  HSET2.LE.AND R116, R151, R166.reuse, PT ;  /* 0x000000a697747233 */ /* 0x100fe20003803000 */
[----:B------:R-:W-:Y:S03]  /*a240*/  FFMA.FTZ R237, R27, UR4, -R168 ;  /* 0x000000041bed7c23 */ /* 0x000fe600080108a8 */
[--C-:B------:R-:W-:Y:S01]  /*a250*/  HSET2.LE.AND R119, R133, R166.reuse, PT ;  /* 0x000000a685777233 */ /* 0x100fe20003803000 */
[----:B------:R-:W2:Y:S01]  /*a260*/  LDSM.16.MT88.4 R148, [R192+0xe800] ;  /* 0x00e80000c094783b */ /* 0x000ea20000004200 */
[--C-:B------:R-:W-:Y:S01]  /*a270*/  HSET2.LE.AND R117, R117, R166.reuse, PT ;  /* 0x000000a675757233 */ /* 0x100fe20003803000 */
[----:B------:R-:W-:Y:S01]  /*a280*/  MUFU.EX2 R234, R234 ;  /* 0x000000ea00ea7308 */ /* 0x000fe20000000800 */
[----:B---3--:R-:W-:Y:S01]  /*a290*/  F2FP.F16.F32.PACK_AB R125, R175, R174 ;  /* 0x000000aeaf7d723e */ /* 0x008fe200000000ff */
[----:B------:R-:W-:Y:S01]  /*a2a0*/  FFMA.FTZ R167, R2, R223, R167 ;  /* 0x000000df02a77223 */ /* 0x000fe200000100a7 */
[----:B-----5:R-:W-:Y:S01]  /*a2b0*/  F2FP.F16.F32.PACK_AB R124, R222, R231 ;  /* 0x000000e7de7c723e */ /* 0x020fe200000000ff */
[----:B------:R-:W-:Y:S01]  /*a2c0*/  FFMA.FTZ R165, R0, R221, R165 ;  /* 0x000000dd00a57223 */ /* 0x000fe200000100a5 */
[----:B------:R-:W-:Y:S01]  /*a2d0*/  F2FP.F16.F32.PACK_AB R133, R171, R170 ;  /* 0x000000aaab85723e */ /* 0x000fe200000000ff */
[----:B------:R-:W-:Y:S01]  /*a2e0*/  FADD.FTZ R167, R163, R167 ;  /* 0x000000a7a3a77221 */ /* 0x000fe20000010000 */
[----:B-1----:R-:W-:Y:S03]  /*a2f0*/  F2FP.F16.F32.PACK_AB R134, R172, R173 ;  /* 0x000000adac86723e */ /* 0x002fe600000000ff */
[----:B------:R-:W-:Y:S01]  /*a300*/  MUFU.EX2 R237, R237 ;  /* 0x000000ed00ed7308 */ /* 0x000fe20000000800 */
        /* <DEDUP_REMOVED lines=8> */
[----:B------:R-:W1:Y:S01]  /*a390*/  LDSM.16.MT88.4 R124, [R190+0xe800] ;  /* 0x00e80000be7c783b */ /* 0x000e620000004200 */
[----:B------:R-:W-:Y:S01]  /*a3a0*/  LOP3.LUT R133, R229, UR18, R219, 0x96, !PT ;  /* 0x00000012e5857c12 */ /* 0x000fe2000f8e96db */
[----:B------:R-:W-:Y:S01]  /*a3b0*/  MUFU.EX2 R134, R134 ;  /* 0x0000008600867308 */ /* 0x000fe20000000800 */
[----:B------:R-:W-:Y:S01]  /*a3c0*/  MOV R0, R3 ;  /* 0x0000000300007202 */ /* 0x000fe20000000f00 */
[----:B------:R-:W-:Y:S01]  /*a3d0*/  FADD.FTZ R161, R161, R162 ;  /* 0x000000a2a1a17221 */ /* 0x000fe20000010000 */
[C---:B------:R-:W-:Y:S05]  /*a3e0*/  HMMA.16816.F32 R4, R116.reuse, R120, R4 ;  /* 0x000000787404723c */ /* 0x040fea0000001804 */
        /* <DEDUP_REMOVED lines=9> */
[C---:B--2---:R-:W-:Y:S05]  /*a480*/  HMMA.16816.F32 R44, R116.reuse, R140, R44 ;  /* 0x0000008c742c723c */ /* 0x044fea000000182c */
[----:B------:R-:W-:Y:S01]  /*a490*/  FADD.FTZ R222, R222, R231 ;  /* 0x000000e7dede7221 */ /* 0x000fe20000010000 */
[C---:B------:R-:W-:Y:S05]  /*a4a0*/  HMMA.16816.F32 R48, R116.reuse, R142, R48 ;  /* 0x0000008e7430723c */ /* 0x040fea0000001830 */
[----:B------:R-:W-:Y:S01]  /*a4b0*/  IMAD.WIDE.U32 R140, R133, -0x326172a9, RZ ;  /* 0xcd9e8d57858c7825 */ /* 0x000fe200078e00ff */
[C---:B------:R-:W-:Y:S05]  /*a4c0*/  HMMA.16816.F32 R52, R116.reuse, R144, R52 ;  /* 0x000000907434723c */ /* 0x040fea0000001834 */
[----:B------:R-:W-:Y:S01]  /*a4d0*/  LOP3.LUT R140, R159, R140, R233, 0x96, !PT ;  /* 0x0000008c9f8c7212 */ /* 0x000fe200078e96e9 */
[C---:B------:R-:W-:Y:S01]  /*a4e0*/  HMMA.16816.F32 R56, R116.reuse, R146, R56 ;  /* 0x000000927438723c */ /* 0x040fe20000001838 */
[----:B------:R-:W-:Y:S04]  /*a4f0*/  LDSM.16.MT88.4 R144, [R192+0xf000] ;  /* 0x00f00000c090783b */ /* 0x000fe80000004200 */
[----:B------:R-:W-:Y:S01]  /*a500*/  LOP3.LUT R235, R141, R226, R235, 0x96, !PT ;  /* 0x000000e28deb7212 */ /* 0x000fe200078e96eb */
[C---:B------:R-:W-:Y:S05]  /*a510*/  HMMA.16816.F32 R60, R116.reuse, R148, R60 ;  /* 0x00000094743c723c */ /* 0x040fea000000183c */
[----:B------:R-:W-:Y:S01]  /*a520*/  IMAD.WIDE.U32 R140, R140, -0x2daee0ad, RZ ;  /* 0xd2511f538c8c7825 */ /* 0x000fe200078e00ff */
[C---:B------:R-:W-:Y:S05]  /*a530*/  HMMA.16816.F32 R64, R116.reuse, R150, R64 ;  /* 0x000000967440723c */ /* 0x040fea0000001840 */
[----:B------:R-:W-:Y:S01]  /*a540*/  IMAD.WIDE.U32 R242, R235, -0x2daee0ad, RZ ;  /* 0xd2511f53ebf27825 */ /* 0x000fe200078e00ff */
[C---:B-1----:R-:W-:Y:S05]  /*a550*/  HMMA.16816.F32 R68, R116.reuse, R124, R68 ;  /* 0x0000007c7444723c */ /* 0x042fea0000001844 */
[----:B------:R-:W-:Y:S01]  /*a560*/  LOP3.LUT R242, R141, R242, R230, 0x96, !PT ;  /* 0x000000f28df27212 */ /* 0x000fe200078e96e6 */
[C---:B------:R-:W-:Y:S01]  /*a570*/  HMMA.16816.F32 R72, R116.reuse, R126, R72 ;  /* 0x0000007e7448723c */ /* 0x040fe20000001848 */
[----:B------:R-:W1:Y:S04]  /*a580*/  LDSM.16.MT88.4 R124, [R190+0x10800] ;  /* 0x01080000be7c783b */ /* 0x000e680000004200 */
[----:B------:R-:W-:Y:S01]  /*a590*/  LOP3.LUT R157, R243, R224, R157, 0x96, !PT ;  /* 0x000000e0f39d7212 */ /* 0x000fe200078e969d */
[C---:B---3--:R-:W-:Y:S05]  /*a5a0*/  HMMA.16816.F32 R76, R116.reuse, R120, R76 ;  /* 0x00000078744c723c */ /* 0x048fea000000184c */
[----:B------:R-:W-:Y:S01]  /*a5b0*/  IMAD.WIDE.U32 R240, R157, -0x326172a9, RZ ;  /* 0xcd9e8d579df07825 */ /* 0x000fe200078e00ff */
[C---:B------:R-:W-:Y:S05]  /*a5c0*/  HMMA.16816.F32 R80, R116.reuse, R122, R80 ;  /* 0x0000007a7450723c */ /* 0x040fea0000001850 */
[----:B------:R-:W-:Y:S01]  /*a5d0*/  IMAD.WIDE.U32 R242, R242, -0x326172a9, RZ ;  /* 0xcd9e8d57f2f27825 */ /* 0x000fe200078e00ff */
[C---:B----4-:R-:W-:Y:S05]  /*a5e0*/  HMMA.16816.F32 R84, R116.reuse, R128, R84 ;  /* 0x000000807454723c */ /* 0x050fea0000001854 */
[----:B------:R-:W-:Y:S01]  /*a5f0*/  LOP3.LUT R156, R241, R158, R156, 0x96, !PT ;  /* 0x0000009ef19c7212 */ /* 0x000fe200078e969c */
[C---:B------:R-:W-:Y:S01]  /*a600*/  HMMA.16816.F32 R88, R116.reuse, R130, R88 ;  /* 0x000000827458723c */ /* 0x040fe20000001858 */
[----:B------:R-:W-:Y:S04]  /*a610*/  LDSM.16.MT88.4 R128, [R192+0xd000] ;  /* 0x00d00000c080783b */ /* 0x000fe80000004200 */
[----:B------:R-:W-:Y:S01]  /*a620*/  LOP3.LUT R240, R243, R240, R155, 0x96, !PT ;  /* 0x000000f0f3f07212 */ /* 0x000fe200078e969b */
[C---:B------:R-:W-:Y:S05]  /*a630*/  HMMA.16816.F32 R92, R116.reuse, R136, R92 ;  /* 0x00000088745c723c */ /* 0x040fea000000185c */
[----:B------:R-:W-:Y:S01]  /*a640*/  IMAD.WIDE.U32 R156, R156, -0x2daee0ad, RZ ;  /* 0xd2511f539c9c7825 */ /* 0x000fe200078e00ff */
[C---:B------:R-:W-:Y:S01]  /*a650*/  HMMA.16816.F32 R96, R116.reuse, R138, R96 ;  /* 0x0000008a7460723c */ /* 0x040fe20000001860 */
[----:B------:R-:W-:Y:S04]  /*a660*/  LDSM.16.MT88.4 R136, [R189+0xd000] ;  /* 0x00d00000bd88783b */ /* 0x000fe80000004200 */
[----:B------:R-:W-:Y:S01]  /*a670*/  IMAD.WIDE.U32 R240, R240, -0x2daee0ad, RZ ;  /* 0xd2511f53f0f07825 */ /* 0x000fe200078e00ff */
[C---:B-1----:R-:W-:Y:S05]  /*a680*/  HMMA.16816.F32 R100, R116.reuse, R124, R100 ;  /* 0x0000007c7464723c */ /* 0x042fea0000001864 */
[----:B------:R-:W-:Y:S01]  /*a690*/  LOP3.LUT R238, R157, R140, R154, 0x96, !PT ;  /* 0x0000008c9dee7212 */ /* 0x000fe200078e969a */
[C---:B------:R-:W-:Y:S01]  /*a6a0*/  HMMA.16816.F32 R104, R116.reuse, R126, R104 ;  /* 0x0000007e7468723c */ /* 0x040fe20000001868 */
[----:B------:R-:W-:Y:S04]  /*a6b0*/  LDSM.16.MT88.4 R124, [R190+0xd000] ;  /* 0x00d00000be7c783b */ /* 0x000fe80000004200 */
[----:B------:R-:W-:Y:S01]  /*a6c0*/  LOP3.LUT R148, R241, R156, R153, 0x96, !PT ;  /* 0x0000009cf1947212 */ /* 0x000fe200078e9699 */
[----:B------:R-:W-:Y:S05]  /*a6d0*/  IMAD.WIDE.U32 R238, R238, -0x326172a9, RZ ;  /* 0xcd9e8d57eeee7825 */ /* 0x000fea00078e00ff */
[--C-:B------:R-:W-:Y:S01]  /*a6e0*/  FFMA.FTZ R133, R20, UR4, -R169.reuse ;  /* 0x0000000414857c23 */ /* 0x100fe200080108a9 */
[----:B------:R-:W-:Y:S01]  /*a6f0*/  LDSM.16.MT88.4 R140, [R188+0xd000] ;  /* 0x00d00000bc8c783b */ /* 0x000fe20000004200 */
[----:B------:R-:W-:Y:S04]  /*a700*/  IMAD.WIDE.U32 R148, R148, -0x326172a9, RZ ;  /* 0xcd9e8d5794947825 */ /* 0x000fe800078e00ff */
[--C-:B------:R-:W-:Y:S01]  /*a710*/  FFMA.FTZ R230, R22, UR4, -R168.reuse ;  /* 0x0000000416e67c23 */ /* 0x100fe200080108a8 */
[----:B------:R-:W1:Y:S01]  /*a720*/  MUFU.EX2 R133, R133 ;  /* 0x0000008500857308 */ /* 0x000e620000000800 */
[----:B------:R-:W-:Y:S01]  /*a730*/  FFMA.FTZ R233, R23, UR4, -R168 ;  /* 0x0000000417e97c23 */ /* 0x000fe200080108a8 */
[----:B------:R-:W-:Y:S01]  /*a740*/  FFMA.FTZ R235, R25, UR4, -R169 ;  /* 0x0000000419eb7c23 */ /* 0x000fe200080108a9 */
[----:B------:R-:W-:Y:S01]  /*a750*/  LOP3.LUT R152, R149, R238, R152, 0x96, !PT ;  /* 0x000000ee95987212 */ /* 0x000fe200078e9698 */
[----:B------:R-:W2:Y:S01]  /*a760*/  LDSM.16.MT88.4 R20, [R189+0x10800] ;  /* 0x01080000bd14783b */ /* 0x000ea20000004200 */
[----:B------:R-:W-:Y:S01]  /*a770*/  FFMA.FTZ R238, R26, UR4, -R168 ;  /* 0x000000041aee7c23 */ /* 0x000fe200080108a8 */
[----:B------:R-:W-:Y:S01]  /*a780*/  LOP3.LUT R24, R148, 0xffff, RZ, 0xc0, !PT ;  /* 0x0000ffff94187812 */ /* 0x000fe200078ec0ff */
[----:B------:R-:W-:Y:S01]  /*a790*/  FADD.FTZ R170, R170, R175 ;  /* 0x000000afaaaa7221 */ /* 0x000fe20000010000 */
[C---:B------:R-:W-:Y:S02]  /*a7a0*/  LOP3.LUT R121, R152.reuse, 0xffff, RZ, 0xc0, !PT ;  /* 0x0000ffff98797812 */ /* 0x040fe400078ec0ff */
[----:B------:R-:W-:Y:S01]  /*a7b0*/  MUFU.EX2 R230, R230 ;  /* 0x000000e600e67308 */ /* 0x000fe20000000800 */
[----:B------:R-:W-:Y:S01]  /*a7c0*/  LOP3.LUT R120, R152, 0xff, RZ, 0xc0, !PT ;  /* 0x000000ff98787812 */ /* 0x000fe200078ec0ff */
[----:B------:R-:W-:Y:S01]  /*a7d0*/  FADD.FTZ R173, R173, R222 ;  /* 0x000000deadad7221 */ /* 0x000fe20000010000 */
[----:B------:R-:W-:Y:S01]  /*a7e0*/  SHF.R.U32.HI R121, RZ, 0x8, R121 ;  /* 0x00000008ff797819 */ /* 0x000fe20000011679 */
[----:B------:R-:W-:Y:S01]  /*a7f0*/  FADD.FTZ R170, R171, R170 ;  /* 0x000000aaabaa7221 */ /* 0x000fe20000010000 */
[--C-:B------:R-:W-:Y:S01]  /*a800*/  SHF.R.U32.HI R151, RZ, 0x10, R152.reuse ;  /* 0x00000010ff977819 */ /* 0x100fe20000011698 */
[----:B------:R-:W-:Y:S01]  /*a810*/  FADD.FTZ R173, R172, R173 ;  /* 0x000000adacad7221 */ /* 0x000fe20000010000 */
[----:B------:R-:W-:Y:S03]  /*a820*/  PRMT R25, R120, 0x5410, R121 ;  /* 0x0000541078197816 */ /* 0x000fe60000000079 */
[----:B------:R-:W3:Y:S01]  /*a830*/  MUFU.EX2 R233, R233 ;  /* 0x000000e900e97308 */ /* 0x000ee20000000800 */
[----:B------:R-:W4:Y:S01]  /*a840*/  LDSM.16.MT88.4 R120, [R188+0x10800] ;  /* 0x01080000bc78783b */ /* 0x000f220000004200 */
[----:B------:R-:W-:Y:S02]  /*a850*/  SHF.R.U32.HI R152, RZ, 0x18, R152 ;  /* 0x00000018ff987819 */ /* 0x000fe40000011698 */
[----:B------:R-:W-:Y:S02]  /*a860*/  LOP3.LUT R151, R151, 0xff, RZ, 0xc0, !PT ;  /* 0x000000ff97977812 */ /* 0x000fe400078ec0ff */
[----:B------:R-:W-:Y:S04]  /*a870*/  SHF.R.U32.HI R149, RZ, 0x10, R148 ;  /* 0x00000010ff957819 */ /* 0x000fe80000011694 */
[----:B------:R-:W5:Y:S01]  /*a880*/  MUFU.EX2 R235, R235 ;  /* 0x000000eb00eb7308 */ /* 0x000f620000000800 */
[----:B------:R-:W-:Y:S02]  /*a890*/  PRMT R151, R151, 0x5410, R152 ;  /* 0x0000541097977816 */ /* 0x000fe40000000098 */
[----:B------:R-:W-:Y:S01]  /*a8a0*/  LDSM.16.MT88.4 R152, [R189+0xf000] ;  /* 0x00f00000bd98783b */ /* 0x000fe20000004200 */
[----:B------:R-:W-:Y:S02]  /*a8b0*/  LOP3.LUT R149, R149, 0xff, RZ, 0xc0, !PT ;  /* 0x000000ff95957812 */ /* 0x000fe400078ec0ff */
[----:B------:R-:W-:Y:S04]  /*a8c0*/  SHF.R.U32.HI R26, RZ, 0x8, R24 ;  /* 0x00000008ff1a7819 */ /* 0x000fe80000011618 */
[----:B------:R-:W5:Y:S01]  /*a8d0*/  MUFU.EX2 R238, R238 ;  /* 0x000000ee00ee7308 */ /* 0x000f620000000800 */
[--C-:B------:R-:W-:Y:S02]  /*a8e0*/  HSET2.LE.AND R24, R25, R166.reuse, PT ;  /* 0x000000a619187233 */ /* 0x100fe40003803000 */
[----:B------:R-:W-:Y:S02]  /*a8f0*/  LOP3.LUT R157, R148, 0xff, RZ, 0xc0, !PT ;  /* 0x000000ff949d7812 */ /* 0x000fe400078ec0ff */
[----:B------:R-:W-:Y:S02]  /*a900*/  SHF.R.U32.HI R148, RZ, 0x18, R148 ;  /* 0x00000018ff947819 */ /* 0x000fe40000011694 */
[----:B------:R-:W-:Y:S02]  /*a910*/  PRMT R157, R157, 0x5410, R26 ;  /* 0x000054109d9d7816 */ /* 0x000fe4000000001a */
[----:B------:R-:W-:Y:S01]  /*a920*/  PRMT R27, R149, 0x5410, R148 ;  /* 0x00005410951b7816 */ /* 0x000fe20000000094 */
[C---:B--2---:R-:W-:Y:S03]  /*a930*/  HMMA.16816.F32 R108, R116.reuse, R20, R108 ;  /* 0x00000014746c723c */ /* 0x044fe6000000186c */
[----:B-1----:R-:W-:Y:S01]  /*a940*/  F2FP.F16.F32.PACK_AB R25, R134, R133 ;  /* 0x000000858619723e */ /* 0x002fe200000000ff */
[----:B------:R-:W-:Y:S01]  /*a950*/  FADD.FTZ R133, R133, R170 ;  /* 0x000000aa85857221 */ /* 0x000fe20000010000 */
[--C-:B------:R-:W-:Y:S01]  /*a960*/  HSET2.LE.AND R26, R157, R166.reuse, PT ;  /* 0x000000a69d1a7233 */ /* 0x100fe20003803000 */
[C---:B------:R-:W-:Y:S01]  /*a970*/  HMMA.16816.F32 R16, R116.reuse, R22, R16 ;  /* 0x000000167410723c */ /* 0x040fe20000001810 */
[----:B------:R-:W-:Y:S04]  /*a980*/  LDSM.16.MT88.4 R156, [R188+0xf000] ;  /* 0x00f00000bc9c783b */ /* 0x000fe80000004200 */
[----:B------:R-:W-:Y:S01]  /*a990*/  LOP3.LUT R24, R24, R25, RZ, 0xc0, !PT ;  /* 0x0000001918187212 */ /* 0x000fe200078ec0ff */
[----:B------:R-:W-:Y:S01]  /*a9a0*/  FADD.FTZ R133, R134, R133 ;  /* 0x0000008586857221 */ /* 0x000fe20000010000 */
[--C-:B------:R-:W-:Y:S01]  /*a9b0*/  HSET2.LE.AND R25, R151, R166.reuse, PT ;  /* 0x000000a697197233 */ /* 0x100fe20003803000 */
[C---:B----4-:R-:W-:Y:S01]  /*a9c0*/  HMMA.16816.F32 R12, R116.reuse, R120, R12 ;  /* 0x00000078740c723c */ /* 0x050fe2000000180c */
[----:B------:R-:W1:Y:S02]  /*a9d0*/  LDSM.16.MT88.4 R148, [R190+0xf000] ;  /* 0x00f00000be94783b */ /* 0x000e640000004200 */
[----:B---3--:R-:W-:Y:S01]  /*a9e0*/  F2FP.F16.F32.PACK_AB R20, R233, R230 ;  /* 0x000000e6e914723e */ /* 0x008fe200000000ff */
[----:B------:R-:W-:Y:S01]  /*a9f0*/  FADD.FTZ R230, R230, R173 ;  /* 0x000000ade6e67221 */ /* 0x000fe20000010000 */
[--C-:B------:R-:W-:Y:S01]  /*aa00*/  HSET2.LE.AND R27, R27, R166.reuse, PT ;  /* 0x000000a61b1b7233 */ /* 0x100fe20003803000 */
[----:B------:R-:W-:Y:S03]  /*aa10*/  HMMA.16816.F32 R112, R116, R122, R112 ;  /* 0x0000007a7470723c */ /* 0x000fe60000001870 */
[----:B------:R-:W-:Y:S02]  /*aa20*/  LDSM.16.MT88.4 R116, [R190+0x11000] ;  /* 0x01100000be74783b */ /* 0x000fe40000004200 */
[----:B------:R-:W-:Y:S01]  /*aa30*/  LOP3.LUT R25, R25, R20, RZ, 0xc0, !PT ;  /* 0x0000001419197212 */ /* 0x000fe200078ec0ff */
[----:B------:R-:W-:Y:S01]  /*aa40*/  FADD.FTZ R233, R233, R230 ;  /* 0x000000e6e9e97221 */ /* 0x000fe20000010000 */
[----:B-----5:R-:W-:Y:S01]  /*aa50*/  F2FP.F16.F32.PACK_AB R21, R235, R234 ;  /* 0x000000eaeb15723e */ /* 0x020fe200000000ff */
[----:B------:R-:W-:Y:S03]  /*aa60*/  FADD.FTZ R234, R234, R133 ;  /* 0x00000085eaea7221 */ /* 0x000fe60000010000 */
[----:B------:R-:W-:Y:S01]  /*aa70*/  F2FP.F16.F32.PACK_AB R20, R237, R238 ;  /* 0x000000eeed14723e */ /* 0x000fe200000000ff */
[----:B------:R-:W-:Y:S01]  /*aa80*/  LDSM.16.MT88.4 R120, [R189+0x11000] ;  /* 0x01100000bd78783b */ /* 0x000fe20000004200 */
[----:B------:R-:W-:Y:S01]  /*aa90*/  LOP3.LUT R26, R26, R21, RZ, 0xc0, !PT ;  /* 0x000000151a1a7212 */ /* 0x000fe200078ec0ff */
[----:B------:R-:W-:Y:S01]  /*aaa0*/  FADD.FTZ R238, R238, R233 ;  /* 0x000000e9eeee7221 */ /* 0x000fe20000010000 */
[----:B------:R-:W-:Y:S01]  /*aab0*/  LOP3.LUT R27, R27, R20, RZ, 0xc0, !PT ;  /* 0x000000141b1b7212 */ /* 0x000fe200078ec0ff */
[----:B------:R-:W-:Y:S01]  /*aac0*/  FADD.FTZ R235, R235, R234 ;  /* 0x000000eaebeb7221 */ /* 0x000fe20000010000 */
[----:B------:R-:W-:Y:S01]  /*aad0*/  MOV R133, R132 ;  /* 0x0000008400857202 */ /* 0x000fe20000000f00 */
[----:B------:R-:W-:Y:S02]  /*aae0*/  FADD.FTZ R237, R237, R238 ;  /* 0x000000eeeded7221 */ /* 0x000fe40000010000 */
[----:B------:R-:W2:Y:S02]  /*aaf0*/  LDSM.16.MT88.4 R20, [R192+0x11000] ;  /* 0x01100000c014783b */ /* 0x000ea40000004200 */
[C---:B------:R-:W-:Y:S06]  /*ab00*/  HMMA.16816.F32 R4, R24.reuse, R128, R4 ;  /* 0x000000801804723c */ /* 0x040fec0000001804 */
[C---:B------:R-:W-:Y:S06]  /*ab10*/  HMMA.16816.F32 R8, R24.reuse, R130, R8 ;  /* 0x000000821808723c */ /* 0x040fec0000001808 */
[C---:B------:R-:W-:Y:S06]  /*ab20*/  HMMA.16816.F32 R36, R24.reuse, R124, R36 ;  /* 0x0000007c1824723c */ /* 0x040fec0000001824 */
        /* <DEDUP_REMOVED lines=13> */
[C---:B-1----:R-:W-:Y:S05]  /*ac00*/  HMMA.16816.F32 R68, R24.reuse, R148, R68 ;  /* 0x000000941844723c */ /* 0x042fea0000001844 */
[----:B------:R-:W-:Y:S01]  /*ac10*/  MUFU.EX2 R142, R142 ;  /* 0x0000008e008e7308 */ /* 0x000fe20000000800 */
[--C-:B------:R-:W-:Y:S01]  /*ac20*/  FFMA.FTZ R145, R34, UR4, -R168.reuse ;  /* 0x0000000422917c23 */ /* 0x100fe200080108a8 */
[C---:B------:R-:W-:Y:S04]  /*ac30*/  HMMA.16816.F32 R72, R24.reuse, R150, R72 ;  /* 0x000000961848723c */ /* 0x040fe80000001848 */
[--C-:B------:R-:W-:Y:S02]  /*ac40*/  FFMA.FTZ R143, R31, UR4, -R168.reuse ;  /* 0x000000041f8f7c23 */ /* 0x100fe400080108a8 */
[C---:B------:R-:W-:Y:S02]  /*ac50*/  HMMA.16816.F32 R76, R24.reuse, R152, R76 ;  /* 0x00000098184c723c */ /* 0x040fe4000000184c */
[----:B------:R-:W-:Y:S03]  /*ac60*/  MUFU.EX2 R144, R144 ;  /* 0x0000009000907308 */ /* 0x000fe60000000800 */
[----:B------:R-:W-:Y:S01]  /*ac70*/  FFMA.FTZ R168, R35, UR4, -R168 ;  /* 0x0000000423a87c23 */ /* 0x000fe200080108a8 */
[C---:B------:R-:W-:Y:S06]  /*ac80*/  HMMA.16816.F32 R80, R24.reuse, R154, R80 ;  /* 0x0000009a1850723c */ /* 0x040fec0000001850 */
[----:B------:R-:W-:Y:S01]  /*ac90*/  MUFU.EX2 R145, R145 ;  /* 0x0000009100917308 */ /* 0x000fe20000000800 */
[--C-:B------:R-:W-:Y:S01]  /*aca0*/  FFMA.FTZ R141, R29, UR4, -R169.reuse ;  /* 0x000000041d8d7c23 */ /* 0x100fe200080108a9 */
[C---:B------:R-:W-:Y:S03]  /*acb0*/  HMMA.16816.F32 R84, R24.reuse, R156, R84 ;  /* 0x0000009c1854723c */ /* 0x040fe60000001854 */
[----:B------:R-:W-:Y:S03]  /*acc0*/  FFMA.FTZ R169, R33, UR4, -R169 ;  /* 0x0000000421a97c23 */ /* 0x000fe600080108a9 */
[C---:B------:R-:W-:Y:S01]  /*acd0*/  HMMA.16816.F32 R88, R24.reuse, R158, R88 ;  /* 0x0000009e1858723c */ /* 0x040fe20000001858 */
[----:B------:R-:W-:Y:S01]  /*ace0*/  LDSM.16.MT88.4 R32, [R190+0xd800] ;  /* 0x00d80000be20783b */ /* 0x000fe20000004200 */
[----:B------:R-:W-:Y:S03]  /*acf0*/  MUFU.EX2 R168, R168 ;  /* 0x000000a800a87308 */ /* 0x000fe60000000800 */
[----:B------:R-:W-:Y:S01]  /*ad00*/  LOP3.LUT R30, R239, R242, R232, 0x96, !PT ;  /* 0x000000f2ef1e7212 */ /* 0x000fe200078e96e8 */
[C---:B--2---:R-:W-:Y:S06]  /*ad10*/  HMMA.16816.F32 R92, R24.reuse, R20, R92 ;  /* 0x00000014185c723c */ /* 0x044fec000000185c */
[----:B------:R-:W1:Y:S05]  /*ad20*/  MUFU.EX2 R169, R169 ;  /* 0x000000a900a97308 */ /* 0x000e6a0000000800 */
[----:B------:R-:W-:Y:S01]  /*ad30*/  IMAD.WIDE.U32 R30, R30, -0x2daee0ad, RZ ;  /* 0xd2511f531e1e7825 */ /* 0x000fe200078e00ff */
[C---:B------:R-:W-:Y:S01]  /*ad40*/  HMMA.16816.F32 R96, R24.reuse, R22, R96 ;  /* 0x000000161860723c */ /* 0x040fe20000001860 */
[----:B------:R-:W2:Y:S02]  /*ad50*/  LDSM.16.MT88.4 R20, [R188+0x11000] ;  /* 0x01100000bc14783b */ /* 0x000ea40000004200 */
[C---:B------:R-:W-:Y:S03]  /*ad60*/  LOP3.LUT R29, R30.reuse, 0xffff, RZ, 0xc0, !PT ;  /* 0x0000ffff1e1d7812 */ /* 0x040fe600078ec0ff */
[C---:B------:R-:W-:Y:S01]  /*ad70*/  HMMA.16816.F32 R100, R24.reuse, R116, R100 ;  /* 0x000000741864723c */ /* 0x040fe20000001864 */
[----:B------:R-:W3:Y:S04]  /*ad80*/  MUFU.EX2 R141, R141 ;  /* 0x0000008d008d7308 */ /* 0x000ee80000000800 */
[----:B------:R-:W-:Y:S01]  /*ad90*/  LOP3.LUT R131, R30, 0xff, RZ, 0xc0, !PT ;  /* 0x000000ff1e837812 */ /* 0x000fe200078ec0ff */
[C---:B------:R-:W-:Y:S01]  /*ada0*/  HMMA.16816.F32 R104, R24.reuse, R118, R104 ;  /* 0x000000761868723c */ /* 0x040fe20000001868 */
[----:B------:R-:W4:Y:S04]  /*adb0*/  LDSM.16.MT88.4 R116, [R189+0xd800] ;  /* 0x00d80000bd74783b */ /* 0x000f280000004200 */
[----:B------:R-:W5:Y:S01]  /*adc0*/  MUFU.EX2 R143, R143 ;  /* 0x0000008f008f7308 */ /* 0x000f620000000800 */
[----:B------:R-:W-:Y:S01]  /*add0*/  LOP3.LUT R236, R31, R240, R236, 0x96, !PT ;  /* 0x000000f01fec7212 */ /* 0x000fe200078e96ec */
[C---:B------:R-:W-:Y:S04]  /*ade0*/  HMMA.16816.F32 R108, R24.reuse, R120, R108 ;  /* 0x00000078186c723c */ /* 0x040fe8000000186c */
[--C-:B------:R-:W-:Y:S02]  /*adf0*/  SHF.R.U32.HI R31, RZ, 0x18, R30.reuse ;  /* 0x00000018ff1f7819 */ /* 0x100fe4000001161e */
[C---:B------:R-:W-:Y:S05]  /*ae00*/  HMMA.16816.F32 R16, R24.reuse, R122, R16 ;  /* 0x0000007a1810723c */ /* 0x040fea0000001810 */
[----:B------:R-:W-:Y:S02]  /*ae10*/  SHF.R.U32.HI R120, RZ, 0x8, R29 ;  /* 0x00000008ff787819 */ /* 0x000fe4000001161d */
[----:B------:R-:W-:Y:S04]  /*ae20*/  SHF.R.U32.HI R28, RZ, 0x10, R30 ;  /* 0x00000010ff1c7819 */ /* 0x000fe8000001161e */
[C---:B------:R-:W-:Y:S02]  /*ae30*/  LOP3.LUT R30, R236.reuse, 0xffff, RZ, 0xc0, !PT ;  /* 0x0000ffffec1e7812 */ /* 0x040fe400078ec0ff */
[----:B------:R-:W-:Y:S02]  /*ae40*/  SHF.R.U32.HI R29, RZ, 0x10, R236 ;  /* 0x00000010ff1d7819 */ /* 0x000fe400000116ec */
[----:B------:R-:W-:Y:S01]  /*ae50*/  LOP3.LUT R129, R236, 0xff, RZ, 0xc0, !PT ;  /* 0x000000ffec817812 */ /* 0x000fe200078ec0ff */
[C---:B--2---:R-:W-:Y:S03]  /*ae60*/  HMMA.16816.F32 R12, R24.reuse, R20, R12 ;  /* 0x00000014180c723c */ /* 0x044fe6000000180c */
[----:B------:R-:W-:Y:S02]  /*ae70*/  SHF.R.U32.HI R30, RZ, 0x8, R30 ;  /* 0x00000008ff1e7819 */ /* 0x000fe4000001161e */
[----:B------:R-:W-:Y:S01]  /*ae80*/  LOP3.LUT R28, R28, 0xff, RZ, 0xc0, !PT ;  /* 0x000000ff1c1c7812 */ /* 0x000fe200078ec0ff */
[----:B------:R-:W-:Y:S01]  /*ae90*/  HMMA.16816.F32 R112, R24, R22, R112 ;  /* 0x000000161870723c */ /* 0x000fe20000001870 */
[----:B------:R-:W-:Y:S04]  /*aea0*/  LDSM.16.MT88.4 R24, [R192+0x11800] ;  /* 0x01180000c018783b */ /* 0x000fe80000004200 */
[----:B------:R-:W-:Y:S02]  /*aeb0*/  SHF.R.U32.HI R236, RZ, 0x18, R236 ;  /* 0x00000018ffec7819 */ /* 0x000fe400000116ec */
[----:B------:R-:W-:Y:S04]  /*aec0*/  LOP3.LUT R29, R29, 0xff, RZ, 0xc0, !PT ;  /* 0x000000ff1d1d7812 */ /* 0x000fe800078ec0ff */
[----:B------:R-:W-:Y:S02]  /*aed0*/  PRMT R131, R131, 0x5410, R120 ;  /* 0x0000541083837816 */ /* 0x000fe40000000078 */
[----:B------:R-:W-:Y:S01]  /*aee0*/  PRMT R31, R28, 0x5410, R31 ;  /* 0x000054101c1f7816 */ /* 0x000fe2000000001f */
[----:B------:R-:W2:Y:S01]  /*aef0*/  LDSM.16.MT88.4 R120, [R188+0xd800] ;  /* 0x00d80000bc78783b */ /* 0x000ea20000004200 */
[----:B------:R-:W-:Y:S02]  /*af00*/  PRMT R129, R129, 0x5410, R30 ;  /* 0x0000541081817816 */ /* 0x000fe4000000001e */
[----:B------:R-:W-:Y:S02]  /*af10*/  PRMT R29, R29, 0x5410, R236 ;  /* 0x000054101d1d7816 */ /* 0x000fe400000000ec */
[--C-:B------:R-:W-:Y:S02]  /*af20*/  HSET2.LE.AND R30, R131, R166.reuse, PT ;  /* 0x000000a6831e7233 */ /* 0x100fe40003803000 */
[--C-:B------:R-:W-:Y:S02]  /*af30*/  HSET2.LE.AND R31, R31, R166.reuse, PT ;  /* 0x000000a61f1f7233 */ /* 0x100fe40003803000 */
[--C-:B------:R-:W-:Y:S02]  /*af40*/  HSET2.LE.AND R28, R129, R166.reuse, PT ;  /* 0x000000a6811c7233 */ /* 0x100fe40003803000 */
[----:B------:R-:W-:Y:S02]  /*af50*/  HSET2.LE.AND R29, R29, R166, PT ;  /* 0x000000a61d1d7233 */ /* 0x000fe40003803000 */
[----:B-1----:R-:W-:Y:S02]  /*af60*/  F2FP.F16.F32.PACK_AB R21, R169, R144 ;  /* 0x00000090a915723e */ /* 0x002fe400000000ff */
[----:B------:R-:W-:Y:S02]  /*af70*/  F2FP.F16.F32.PACK_AB R20, R168, R145 ;  /* 0x00000091a814723e */ /* 0x000fe400000000ff */
[----:B---3--:R-:W-:Y:S01]  /*af80*/  F2FP.F16.F32.PACK_AB R129, R141, R140 ;  /* 0x0000008c8d81723e */ /* 0x008fe200000000ff */
[----:B------:R-:W-:Y:S01]  /*af90*/  FADD.FTZ R140, R140, R235 ;  /* 0x000000eb8c8c7221 */ /* 0x000fe20000010000 */
[----:B-----5:R-:W-:Y:S01]  /*afa0*/  F2FP.F16.F32.PACK_AB R128, R143, R142 ;  /* 0x0000008e8f80723e */ /* 0x020fe200000000ff */
[----:B------:R-:W-:Y:S01]  /*afb0*/  FADD.FTZ R142, R142, R237 ;  /* 0x000000ed8e8e7221 */ /* 0x000fe20000010000 */
[----:B------:R-:W-:Y:S01]  /*afc0*/  LOP3.LUT R30, R30, R21, RZ, 0xc0, !PT ;  /* 0x000000151e1e7212 */ /* 0x000fe200078ec0ff */
[----:B------:R-:W-:Y:S01]  /*afd0*/  FADD.FTZ R141, R141, R140 ;  /* 0x0000008c8d8d7221 */ /* 0x000fe20000010000 */
[----:B------:R-:W-:Y:S01]  /*afe0*/  LOP3.LUT R31, R31, R20, RZ, 0xc0, !PT ;  /* 0x000000141f1f7212 */ /* 0x000fe200078ec0ff */
[----:B------:R-:W-:Y:S01]  /*aff0*/  FADD.FTZ R142, R143, R142 ;  /* 0x0000008e8f8e7221 */ /* 0x000fe20000010000 */
[----:B------:R-:W-:Y:S01]  /*b000*/  LOP3.LUT R28, R28, R129, RZ, 0xc0, !PT ;  /* 0x000000811c1c7212 */ /* 0x000fe200078ec0ff */
[----:B------:R-:W1:Y:S01]  /*b010*/  LDSM.16.MT88.4 R20, [R190+0xf800] ;  /* 0x00f80000be14783b */ /* 0x000e620000004200 */
[----:B------:R-:W-:Y:S01]  /*b020*/  LOP3.LUT R29, R29, R128, RZ, 0xc0, !PT ;  /* 0x000000801d1d7212 */ /* 0x000fe200078ec0ff */
[----:B------:R-:W-:Y:S01]  /*b030*/  FADD.FTZ R144, R144, R141 ;  /* 0x0000008d90907221 */ /* 0x000fe20000010000 */
[----:B------:R-:W-:Y:S03]  /*b040*/  FADD.FTZ R145, R145, R142 ;  /* 0x0000008e91917221 */ /* 0x000fe60000010000 */
[----:B------:R-:W-:Y:S01]  /*b050*/  FADD.FTZ R223, R169, R144 ;  /* 0x00000090a9df7221 */ /* 0x000fe20000010000 */
[----:B------:R-:W-:Y:S01]  /*b060*/  FADD.FTZ R221, R168, R145 ;  /* 0x00000091a8dd7221 */ /* 0x000fe20000010000 */
[C---:B------:R-:W-:Y:S01]  /*b070*/  HMMA.16816.F32 R128, R28.reuse, R124, R4 ;  /* 0x0000007c1c80723c */ /* 0x040fe20000001804 */
[----:B------:R-:W3:Y:S05]  /*b080*/  LDSM.16.MT88.4 R4, [R189+0xf800] ;  /* 0x00f80000bd04783b */ /* 0x000eea0000004200 */
[C---:B------:R-:W-:Y:S03]  /*b090*/  HMMA.16816.F32 R124, R28.reuse, R126, R8 ;  /* 0x0000007e1c7c723c */ /* 0x040fe60000001808 */
[----:B------:R-:W5:Y:S03]  /*b0a0*/  LDSM.16.MT88.4 R8, [R188+0xf800] ;  /* 0x00f80000bc08783b */ /* 0x000f660000004200 */
[C---:B------:R-:W-:Y:S06]  /*b0b0*/  HMMA.16816.F32 R36, R28.reuse, R32, R36 ;  /* 0x000000201c24723c */ /* 0x040fec0000001824 */
[C---:B------:R-:W-:Y:S01]  /*b0c0*/  HMMA.16816.F32 R40, R28.reuse, R34, R40 ;  /* 0x000000221c28723c */ /* 0x040fe20000001828 */
[----:B------:R-:W5:Y:S05]  /*b0d0*/  LDSM.16.MT88.4 R32, [R190+0x11800] ;  /* 0x01180000be20783b */ /* 0x000f6a0000004200 */
[C---:B----4-:R-:W-:Y:S06]  /*b0e0*/  HMMA.16816.F32 R44, R28.reuse, R116, R44 ;  /* 0x000000741c2c723c */ /* 0x050fec000000182c */
[C---:B------:R-:W-:Y:S06]  /*b0f0*/  HMMA.16816.F32 R48, R28.reuse, R118, R48 ;  /* 0x000000761c30723c */ /* 0x040fec0000001830 */
[C---:B--2---:R-:W-:Y:S06]  /*b100*/  HMMA.16816.F32 R52, R28.reuse, R120, R52 ;  /* 0x000000781c34723c */ /* 0x044fec0000001834 */
[C---:B------:R-:W-:Y:S01]  /*b110*/  HMMA.16816.F32 R56, R28.reuse, R122, R56 ;  /* 0x0000007a1c38723c */ /* 0x040fe20000001838 */
[----:B------:R-:W2:Y:S05]  /*b120*/  LDSM.16.MT88.4 R120, [R189+0x11800] ;  /* 0x01180000bd78783b */ /* 0x000eaa0000004200 */
[C---:B------:R-:W-:Y:S06]  /*b130*/  HMMA.16816.F32 R60, R28.reuse, R136, R60 ;  /* 0x000000881c3c723c */ /* 0x040fec000000183c */
[C---:B------:R-:W-:Y:S06]  /*b140*/  HMMA.16816.F32 R64, R28.reuse, R138, R64 ;  /* 0x0000008a1c40723c */ /* 0x040fec0000001840 */
[C---:B-1----:R-:W-:Y:S06]  /*b150*/  HMMA.16816.F32 R68, R28.reuse, R20, R68 ;  /* 0x000000141c44723c */ /* 0x042fec0000001844 */
[C---:B------:R-:W-:Y:S01]  /*b160*/  HMMA.16816.F32 R72, R28.reuse, R22, R72 ;  /* 0x000000161c48723c */ /* 0x040fe20000001848 */
[----:B------:R-:W1:Y:S05]  /*b170*/  LDSM.16.MT88.4 R20, [R188+0x11800] ;  /* 0x01180000bc14783b */ /* 0x000e6a0000004200 */
[C---:B---3--:R-:W-:Y:S06]  /*b180*/  HMMA.16816.F32 R76, R28.reuse, R4, R76 ;  /* 0x000000041c4c723c */ /* 0x048fec000000184c */
[C---:B------:R-:W-:Y:S06]  /*b190*/  HMMA.16816.F32 R80, R28.reuse, R6, R80 ;  /* 0x000000061c50723c */ /* 0x040fec0000001850 */
[C---:B-----5:R-:W-:Y:S06]  /*b1a0*/  HMMA.16816.F32 R84, R28.reuse, R8, R84 ;  /* 0x000000081c54723c */ /* 0x060fec0000001854 */
[C---:B------:R-:W-:Y:S06]  /*b1b0*/  HMMA.16816.F32 R88, R28.reuse, R10, R88 ;  /* 0x0000000a1c58723c */ /* 0x040fec0000001858 */
[C---:B------:R-:W-:Y:S06]  /*b1c0*/  HMMA.16816.F32 R92, R28.reuse, R24, R92 ;  /* 0x000000181c5c723c */ /* 0x040fec000000185c */
[C---:B------:R-:W-:Y:S06]  /*b1d0*/  HMMA.16816.F32 R96, R28.reuse, R26, R96 ;  /* 0x0000001a1c60723c */ /* 0x040fec0000001860 */
[C---:B------:R-:W-:Y:S06]  /*b1e0*/  HMMA.16816.F32 R100, R28.reuse, R32, R100 ;  /* 0x000000201c64723c */ /* 0x040fec0000001864 */
[C---:B------:R-:W-:Y:S06]  /*b1f0*/  HMMA.16816.F32 R104, R28.reuse, R34, R104 ;  /* 0x000000221c68723c */ /* 0x040fec0000001868 */
[C---:B--2---:R-:W-:Y:S06]  /*b200*/  HMMA.16816.F32 R108, R28.reuse, R120, R108 ;  /* 0x000000781c6c723c */ /* 0x044fec000000186c */
[C---:B------:R-:W-:Y:S06]  /*b210*/  HMMA.16816.F32 R120, R28.reuse, R122, R16 ;  /* 0x0000007a1c78723c */ /* 0x040fec0000001810 */
[C---:B-1----:R-:W-:Y:S06]  /*b220*/  HMMA.16816.F32 R116, R28.reuse, R20, R12 ;  /* 0x000000141c74723c */ /* 0x042fec000000180c */
[----:B------:R-:W-:Y:S01]  /*b230*/  HMMA.16816.F32 R112, R28, R22, R112 ;  /* 0x000000161c70723c */ /* 0x000fe20000001870 */
[----:B------:R-:W-:Y:S11]  /*b240*/  @!UPT UIADD3 URZ, URZ, URZ, URZ ;  /* 0x0000003f3f3ff290 */ /* 0x000ff6000fffe03f */
[----:B------:R-:W-:Y:S01]  /*b250*/  @!UPT UIADD3 URZ, URZ, URZ, URZ ;  /* 0x0000003f3f3ff290 */ /* 0x000fe2000fffe03f */
[----:B------:R-:W-:Y:S11]  /*b260*/  @P5 BRA `(.L_x_830) ;  /* 0xffffffc4003c5947 */ /* 0x000ff6000383ffff */
.L_x_829:
        /* <DEDUP_REMOVED lines=150> */
[----:B------:R-:W-:Y:S01]  /*bbd0*/  @UP0 ULDC.64 UR4, c[0x0][0x298] ;  /* 0x0000a60000040ab9 */ /* 0x000fe20000000a00 */
[----:B------:R-:W-:Y:S01]  /*bbe0*/  F2FP.F16.F32.PACK_AB R56, R57, R56 ;  /* 0x000000383938723e */ /* 0x000fe200000000ff */
[----:B------:R1:W-:Y:S01]  /*bbf0*/  STS [R17+0x400], R42 ;  /* 0x0004002a11007388 */ /* 0x0003e20000000800 */
[----:B------:R-:W-:Y:S01]  /*bc00*/  F2FP.F16.F32.PACK_AB R58, R59, R58 ;  /* 0x0000003a3b3a723e */ /* 0x000fe200000000ff */
[----:B------:R-:W-:Y:S01]  /*bc10*/  @UP0 UIMAD.WIDE.U32 UR10, UR15, UR4, URZ ;  /* 0x000000040f0a02a5 */ /* 0x000fe2000f8e003f */
[----:B------:R-:W-:Y:S01]  /*bc20*/  IADD3 R25, R17, R8, RZ ;  /* 0x0000000811197210 */ /* 0x000fe20007ffe0ff */
        /* <DEDUP_REMOVED lines=65> */
[----:B------:R-:W2:Y:S01]  /*c040*/  S2R R6, SR_TID.X ;  /* 0x0000000000067919 */ /* 0x000ea20000002100 */
[----:B------:R-:W-:Y:S02]  /*c050*/  F2FP.F16.F32.PACK_AB R110, R111, R110 ;  /* 0x0000006e6f6e723e */ /* 0x000fe400000000ff */
[----:B------:R-:W-:Y:S01]  /*c060*/  F2FP.F16.F32.PACK_AB R120, R121, R120 ;  /* 0x000000787978723e */ /* 0x000fe200000000ff */
[----:B------:R1:W-:Y:S01]  /*c070*/  STS [R21+0x2000], R80 ;  /* 0x0020005015007388 */ /* 0x0003e20000000800 */
[----:B------:R-:W-:Y:S02]  /*c080*/  F2FP.F16.F32.PACK_AB R122, R123, R122 ;  /* 0x0000007a7b7a723e */ /* 0x000fe400000000ff */
[----:B------:R-:W-:Y:S02]  /*c090*/  F2FP.F16.F32.PACK_AB R116, R117, R116 ;  /* 0x000000747574723e */ /* 0x000fe400000000ff */
[----:B------:R-:W-:-:S02]  /*c0a0*/  F2FP.F16.F32.PACK_AB R118, R119, R118 ;  /* 0x000000767776723e */ /* 0x000fc400000000ff */
[----:B------:R-:W-:Y:S02]  /*c0b0*/  F2FP.F16.F32.PACK_AB R112, R9, R112 ;  /* 0x000000700970723e */ /* 0x000fe400000000ff */
[----:B------:R-:W-:Y:S01]  /*c0c0*/  F2FP.F16.F32.PACK_AB R114, R115, R114 ;  /* 0x000000727372723e */ /* 0x000fe200000000ff */
[----:B------:R-:W-:Y:S06]  /*c0d0*/  @P1 BRA `(.L_x_833) ;  /* 0x00000000001c1947 */ /* 0x000fec0003800000 */
[----:B------:R-:W3:Y:S01]  /*c0e0*/  S2UR UR7, SR_CTAID.Y ;  /* 0x00000000000779c3 */ /* 0x000ee20000002600 */
[----:B------:R-:W-:Y:S01]  /*c0f0*/  ULDC.64 UR4, c[0x0][0x290] ;  /* 0x0000a40000047ab9 */ /* 0x000fe20000000a00 */
[----:B---3--:R-:W-:Y:S02]  /*c100*/  USHF.R.S32.HI UR6, URZ, 0x1f, UR7 ;  /* 0x0000001f3f067899 */ /* 0x008fe40008011407 */
[----:B------:R-:W-:Y:S02]  /*c110*/  UIMAD.WIDE.U32 UR10, UR7, UR4, URZ ;  /* 0x00000004070a72a5 */ /* 0x000fe4000f8e003f */
[----:B------:R-:W-:-:S04]  /*c120*/  UIMAD UR6, UR6, UR4, URZ ;  /* 0x00000004060672a4 */ /* 0x000fc8000f8e023f */
[----:B------:R-:W-:-:S04]  /*c130*/  UIMAD UR5, UR7, UR5, UR6 ;  /* 0x00000005070572a4 */ /* 0x000fc8000f8e0206 */
[----:B------:R-:W-:-:S12]  /*c140*/  UIADD3 UR7, UR11, UR5, URZ ;  /* 0x000000050b077290 */ /* 0x000fd8000fffe03f */
.L_x_833:
[----:B------:R-:W-:Y:S01]  /*c150*/  ULDC.U8 UR5, c[0x0][0x3d9] ;  /* 0x0000f64000057ab9 */ /* 0x000fe20000000000 */
[----:B------:R-:W3:Y:S01]  /*c160*/  S2UR UR4, SR_CTAID.X ;  /* 0x00000000000479c3 */ /* 0x000ee20000002500 */
[----:B------:R-:W-:Y:S01]  /*c170*/  ISETP.NE.AND P1, PT, RZ, UR5, PT ;  /* 0x00000005ff007c0c */ /* 0x000fe2000bf25270 */
[----:B------:R-:W-:Y:S01]  /*c180*/  STS [R21+0x2400], R82 ;  /* 0x0024005215007388 */ /* 0x000fe20000000800 */
[----:B------:R-:W-:Y:S01]  /*c190*/  ULDC.U8 UR9, c[0x0][0x3d8] ;  /* 0x0000f60000097ab9 */ /* 0x000fe20000000000 */
[----:B------:R-:W-:Y:S02]  /*c1a0*/  LOP3.LUT R14, R7, 0xffffffe0, RZ, 0xc0, !PT ;  /* 0xffffffe0070e7812 */ /* 0x000fe400078ec0ff */
[----:B------:R-:W-:Y:S01]  /*c1b0*/  STS [R23+0x2000], R84 ;  /* 0x0020005417007388 */ /* 0x000fe20000000800 */
[----:B------:R-:W-:Y:S02]  /*c1c0*/  ISETP.NE.AND P2, PT, RZ, UR9, PT ;  /* 0x00000009ff007c0c */ /* 0x000fe4000bf45270 */
[----:B------:R-:W-:Y:S01]  /*c1d0*/  LEA.HI R0, R0, R5, RZ, 0x3 ;  /* 0x0000000500007211 */ /* 0x000fe200078f18ff */
[----:B------:R-:W-:Y:S01]  /*c1e0*/  STS [R23+0x2400], R86 ;  /* 0x0024005617007388 */ /* 0x000fe20000000800 */
[----:B------:R-:W-:Y:S01]  /*c1f0*/  ISETP.EQ.AND P2, PT, RZ, UR5, P2 ;  /* 0x00000005ff007c0c */ /* 0x000fe20009742270 */
[----:B------:R-:W-:-:S02]  /*c200*/  IMAD.IADD R7, R5, 0x1, -R14 ;  /* 0x0000000105077824 */ /* 0x000fc400078e0a0e */
[----:B------:R-:W4:Y:S01]  /*c210*/  @P1 LDC.64 R8, c[0x0][0x2c0] ;  /* 0x0000b000ff081b82 */ /* 0x000f220000000a00 */
[----:B------:R-:W-:Y:S04]  /*c220*/  STS [R25+0x2000], R88 ;  /* 0x0020005819007388 */ /* 0x000fe80000000800 */
[----:B------:R-:W-:Y:S03]  /*c230*/  STS [R25+0x2400], R90 ;  /* 0x0024005a19007388 */ /* 0x000fe60000000800 */
[----:B------:R-:W1:Y:S01]  /*c240*/  @P1 LDC R22, c[0x0][0x2c0] ;  /* 0x0000b000ff161b82 */ /* 0x000e620000000800 */
[----:B------:R-:W-:Y:S01]  /*c250*/  STS [R11+0x4000], R92 ;  /* 0x0040005c0b007388 */ /* 0x000fe20000000800 */
[----:B---3--:R-:W-:Y:S01]  /*c260*/  UIMAD UR6, UR4, -0x40, UR17 ;  /* 0xffffffc0040678a4 */ /* 0x008fe2000f8e0211 */
[----:B------:R-:W-:-:S02]  /*c270*/  @!P2 PLOP3.LUT P5, PT, PT, PT, PT, 0x8, 0x0 ;  /* 0x000000000000a81c */ /* 0x000fc40003fae170 */
[----:B------:R-:W-:Y:S01]  /*c280*/  @!P2 CS2R R28, SRZ ;  /* 0x00000000001ca805 */ /* 0x000fe2000001ff00 */
[----:B------:R1:W-:Y:S01]  /*c290*/  STS [R11+0x4400], R94 ;  /* 0x0044005e0b007388 */ /* 0x0003e20000000800 */
[----:B------:R-:W3:Y:S03]  /*c2a0*/  S2R R20, SR_CTAID.Y ;  /* 0x0000000000147919 */ /* 0x000ee60000002600 */
[----:B------:R-:W-:Y:S01]  /*c2b0*/  STS [R13+0x4000], R96 ;  /* 0x004000600d007388 */ /* 0x000fe20000000800 */
[----:B----4-:R-:W-:-:S03]  /*c2c0*/  @P1 IMAD R24, R9, R8, RZ ;  /* 0x0000000809181224 */ /* 0x010fc600078e02ff */
[----:B------:R2:W-:Y:S04]  /*c2d0*/  STS [R13+0x4400], R98 ;  /* 0x004400620d007388 */ /* 0x0005e80000000800 */
[----:B------:R-:W-:Y:S04]  /*c2e0*/  STS [R15+0x4000], R100 ;  /* 0x004000640f007388 */ /* 0x000fe80000000800 */
[----:B------:R-:W-:Y:S04]  /*c2f0*/  STS [R15+0x4400], R102 ;  /* 0x004400660f007388 */ /* 0x000fe80000000800 */
[----:B------:R-:W-:Y:S01]  /*c300*/  STS [R17+0x4000], R104 ;  /* 0x0040006811007388 */ /* 0x000fe20000000800 */
[----:B-1----:R-:W1:Y:S03]  /*c310*/  S2R R11, SR_CTAID.Z ;  /* 0x00000000000b7919 */ /* 0x002e660000002700 */
[----:B------:R-:W-:Y:S04]  /*c320*/  STS [R17+0x4400], R106 ;  /* 0x0044006a11007388 */ /* 0x000fe80000000800 */
[----:B------:R-:W-:Y:S01]  /*c330*/  STS [R19+0x4000], R108 ;  /* 0x0040006c13007388 */ /* 0x000fe20000000800 */
[----:B--2---:R-:W-:-:S03]  /*c340*/  SHF.R.S32.HI R13, RZ, 0x1f, R6 ;  /* 0x0000001fff0d7819 */ /* 0x004fc60000011406 */
[----:B------:R-:W-:Y:S01]  /*c350*/  STS [R19+0x4400], R110 ;  /* 0x0044006e13007388 */ /* 0x000fe20000000800 */
[CC--:B------:R-:W-:Y:S02]  /*c360*/  LEA.HI R12, R13.reuse, R6.reuse, RZ, 0x5 ;  /* 0x000000060d0c7211 */ /* 0x0c0fe400078f28ff */
[----:B------:R-:W-:Y:S01]  /*c370*/  LEA.HI R5, R13, R6, RZ, 0x3 ;  /* 0x000000060d057211 */ /* 0x000fe200078f18ff */
[----:B------:R-:W-:Y:S01]  /*c380*/  STS [R21+0x4000], R120 ;  /* 0x0040007815007388 */ /* 0x000fe20000000800 */
[----:B------:R-:W-:Y:S02]  /*c390*/  LOP3.LUT R13, R12, 0xffffffe0, RZ, 0xc0, !PT ;  /* 0xffffffe00c0d7812 */ /* 0x000fe400078ec0ff */
[----:B------:R-:W-:Y:S01]  /*c3a0*/  LOP3.LUT R9, R5, 0xfffffff8, RZ, 0xc0, !PT ;  /* 0xfffffff805097812 */ /* 0x000fe200078ec0ff */
[----:B------:R2:W-:Y:S02]  /*c3b0*/  STS [R21+0x4400], R122 ;  /* 0x0044007a15007388 */ /* 0x0005e40000000800 */
[----:B------:R-:W-:-:S02]  /*c3c0*/  IMAD.IADD R8, R6, 0x1, -R13 ;  /* 0x0000000106087824 */ /* 0x000fc400078e0a0d */
[----:B------:R-:W-:Y:S04]  /*c3d0*/  STS [R23+0x4000], R116 ;  /* 0x0040007417007388 */ /* 0x000fe80000000800 */
[----:B------:R-:W-:Y:S04]  /*c3e0*/  STS [R23+0x4400], R118 ;  /* 0x0044007617007388 */ /* 0x000fe80000000800 */
[----:B------:R-:W-:Y:S04]  /*c3f0*/  STS [R25+0x4000], R112 ;  /* 0x0040007019007388 */ /* 0x000fe80000000800 */
[----:B------:R4:W-:Y:S01]  /*c400*/  STS [R25+0x4400], R114 ;  /* 0x0044007219007388 */ /* 0x0009e20000000800 */
[----:B--2---:R-:W-:Y:S01]  /*c410*/  SHF.R.S32.HI R21, RZ, 0x3, R0 ;  /* 0x00000003ff157819 */ /* 0x004fe20000011400 */
[----:B----4-:R-:W-:Y:S01]  /*c420*/  @P1 IMAD.MOV.U32 R25, RZ, RZ, 0x1 ;  /* 0x00000001ff191424 */ /* 0x010fe200078e00ff */
[----:B-1-3--:R-:W-:Y:S06]  /*c430*/  @!P2 BRA `(.L_x_834) ;  /* 0x000000000020a947 */ /* 0x00afec0003800000 */
        /* <DEDUP_REMOVED lines=8> */
.L_x_834:
[----:B------:R-:W-:Y:S05]  /*c4c0*/  @P1 BRA `(.L_x_835) ;  /* 0x0000000000181947 */ /* 0x000fea0003800000 */
[----:B------:R-:W1:Y:S01]  /*c4d0*/  LDC R24, c[0x0][0x2c4] ;  /* 0x0000b100ff187b82 */ /* 0x000e620000000800 */
[----:B------:R-:W-:Y:S02]  /*c4e0*/  ISETP.NE.AND P1, PT, RZ, UR9, PT ;  /* 0x00000009ff007c0c */ /* 0x000fe4000bf25270 */
[----:B------:R-:W-:-:S05]  /*c4f0*/  MOV R22, 0x1 ;  /* 0x0000000100167802 */ /* 0x000fca0000000f00 */
[----:B------:R-:W2:Y:S08]  /*c500*/  LDC R25, c[0x0][0x270] ;  /* 0x00009c00ff197b82 */ /* 0x000eb00000000800 */
[----:B-1----:R-:W2:Y:S02]  /*c510*/  @P1 LDC R24, c[0x0][0x2e4] ;  /* 0x0000b900ff181b82 */ /* 0x002ea40000000800 */
[----:B--2---:R-:W-:-:S07]  /*c520*/  IMAD R25, R24, R25, RZ ;  /* 0x0000001918197224 */ /* 0x004fce00078e02ff */
.L_x_835:
[----:B------:R-:W-:Y:S01]  /*c530*/  BAR.SYNC.DEFER_BLOCKING 0x0 ;  /* 0x0000000000007b1d */ /* 0x000fe20000010000 */
[----:B------:R-:W-:Y:S01]  /*c540*/  SHF.R.S32.HI R27, RZ, 0x1f, R10 ;  /* 0x0000001fff1b7819 */ /* 0x000fe2000001140a */
[----:B------:R-:W-:Y:S01]  /*c550*/  IMAD.IADD R9, R6, 0x1, -R9 ;  /* 0x0000000106097824 */ /* 0x000fe200078e0a09 */
[----:B------:R-:W-:Y:S01]  /*c560*/  ISETP.GE.AND P2, PT, R21, UR6, PT ;  /* 0x0000000615007c0c */ /* 0x000fe2000bf46270 */
[----:B------:R-:W-:Y:S01]  /*c570*/  IMAD R20, R20, R25, RZ ;  /* 0x0000001914147224 */ /* 0x000fe200078e02ff */
[----:B------:R-:W-:-:S03]  /*c580*/  SHF.R.S32.HI R21, RZ, 0x1f, R8 ;  /* 0x0000001fff157819 */ /* 0x000fc60000011408 */
[----:B------:R-:W1:Y:S01]  /*c590*/  @P4 LDC R23, c[0x0][0x2e8] ;  /* 0x0000ba00ff174b82 */ /* 0x000e620000000800 */
[----:B------:R-:W2:Y:S01]  /*c5a0*/  @P4 MUFU.LG2 R4, R4 ;  /* 0x0000000400044308 */ /* 0x000ea20000000c00 */
[----:B------:R-:W-:Y:S01]  /*c5b0*/  LEA.HI R27, R27, R10, RZ, 0x2 ;  /* 0x0000000a1b1b7211 */ /* 0x000fe200078f10ff */
[----:B------:R-:W-:Y:S01]  /*c5c0*/  BSSY B0, `(.L_x_836) ;  /* 0x0000030000007945 */ /* 0x000fe20003800000 */
[----:B------:R-:W-:Y:S02]  /*c5d0*/  LEA.HI.SX32 R0, R0, 0x10, 0x1d ;  /* 0x0000001000007811 */ /* 0x000fe400078feaff */
[----:B------:R-:W-:Y:S01]  /*c5e0*/  LEA.HI R21, R21, R8, RZ, 0x2 ;  /* 0x0000000815157211 */ /* 0x000fe200078f10ff */
[----:B------:R-:W-:Y:S01]  /*c5f0*/  IMAD R8, R22, UR4, RZ ;  /* 0x0000000416087c24 */ /* 0x000fe2000f8e02ff */
[----:B------:R-:W3:Y:S01]  /*c600*/  @P0 LDC R6, c[0x0][0x2e8] ;  /* 0x0000ba00ff060b82 */ /* 0x000ee20000000800 */
[----:B------:R-:W4:Y:S01]  /*c610*/  @P0 MUFU.LG2 R2, R2 ;  /* 0x0000000200020308 */ /* 0x000f220000000c00 */
[----:B------:R-:W-:-:S02]  /*c620*/  LOP3.LUT R27, R27, 0xffffffc, RZ, 0xc0, !PT ;  /* 0x0ffffffc1b1b7812 */ /* 0x000fc400078ec0ff */
[----:B------:R-:W-:Y:S02]  /*c630*/  ISETP.GE.AND P3, PT, R0, UR6, PT ;  /* 0x0000000600007c0c */ /* 0x000fe4000bf66270 */
[----:B------:R-:W-:Y:S01]  /*c640*/  SHF.R.S32.HI R0, RZ, 0x2, R21 ;  /* 0x00000002ff007819 */ /* 0x000fe20000011415 */
[----:B------:R-:W-:Y:S01]  /*c650*/  IMAD.IADD R27, R10, 0x1, -R27 ;  /* 0x000000010a1b7824 */ /* 0x000fe200078e0a1b */
[----:B------:R-:W-:Y:S01]  /*c660*/  LOP3.LUT P1, RZ, R7, 0x3, RZ, 0xc0, !PT ;  /* 0x0000000307ff7812 */ /* 0x000fe2000782c0ff */
[----:B------:R-:W-:Y:S01]  /*c670*/  IMAD.SHL.U32 R10, R8, 0x40, RZ ;  /* 0x00000040080a7824 */ /* 0x000fe200078e00ff */
[----:B------:R1:W3:Y:S01]  /*c680*/  LDS.128 R16, [R208+0x1800] ;  /* 0x00180000d0107984 */ /* 0x0002e20000000c00 */
[----:B------:R-:W-:Y:S01]  /*c690*/  SEL R20, R20, RZ, !P5 ;  /* 0x000000ff14147207 */ /* 0x000fe20006800000 */
[----:B--2---:R-:W-:Y:S01]  /*c6a0*/  @P4 FMUL.FTZ R25, R4, 0.69314718246459960938 ;  /* 0x3f31721804194820 */ /* 0x004fe20000410000 */
[----:B------:R-:W-:Y:S01]  /*c6b0*/  IMAD R21, R27, 0x10, R0 ;  /* 0x000000101b157824 */ /* 0x000fe200078e0200 */
[----:B------:R2:W2:Y:S01]  /*c6c0*/  LDS.128 R12, [R208+0x3800] ;  /* 0x00380000d00c7984 */ /* 0x0004a20000000c00 */
[----:B------:R-:W-:-:S02]  /*c6d0*/  IMAD.MOV.U32 R7, RZ, RZ, 0x7f800000 ;  /* 0x7f800000ff077424 */ /* 0x000fc400078e00ff */
[----:B-1----:R-:W-:Y:S01]  /*c6e0*/  @P4 FFMA.FTZ R7, R132, R23, R25 ;  /* 0x0000001784074223 */ /* 0x002fe20000010019 */
[----:B------:R-:W-:Y:S01]  /*c6f0*/  IMAD R27, R11, R24, R20 ;  /* 0x000000180b1b7224 */ /* 0x000fe200078e0214 */
[----:B------:R-:W-:Y:S01]  /*c700*/  SHF.R.S32.HI R23, RZ, 0x1f, R10 ;  /* 0x0000001fff177819 */ /* 0x000fe2000001140a */
[----:B----4-:R-:W-:Y:S01]  /*c710*/  @P0 FMUL.FTZ R2, R2, 0.69314718246459960938 ;  /* 0x3f31721802020820 */ /* 0x010fe20000410000 */
[----:B------:R-:W-:Y:S02]  /*c720*/  IMAD.MOV.U32 R8, RZ, RZ, 0x7f800000 ;  /* 0x7f800000ff087424 */ /* 0x000fe400078e00ff */
[--C-:B------:R-:W-:Y:S01]  /*c730*/  IADD3 R10, P5, P4, R10, R28, R27.reuse ;  /* 0x0000001c0a0a7210 */ /* 0x100fe20007cbe01b */
[----:B------:R-:W-:Y:S01]  /*c740*/  IMAD.SHL.U32 R0, R9, 0x8, RZ ;  /* 0x0000000809007824 */ /* 0x000fe200078e00ff */
[----:B------:R-:W-:Y:S01]  /*c750*/  SHF.R.S32.HI R28, RZ, 0x1f, R27 ;  /* 0x0000001fff1c7819 */ /* 0x000fe2000001141b */
[----:B---3--:R-:W-:Y:S01]  /*c760*/  @P0 FFMA.FTZ R8, R3, R6, R2 ;  /* 0x0000000603080223 */ /* 0x008fe20000010002 */
[----:B------:R-:W-:-:S02]  /*c770*/  SHF.R.S32.HI R6, RZ, 0x3, R5 ;  /* 0x00000003ff067819 */ /* 0x000fc40000011405 */
        /* <DEDUP_REMOVED lines=20> */
.L_x_837:
[----:B------:R-:W-:Y:S05]  /*c8c0*/  BSYNC B0 ;  /* 0x0000000000007941 */ /* 0x000fea0003800000 */
.L_x_836:
[C---:B-1----:R-:W-:Y:S01]  /*c8d0*/  VIADD R3, R6.reuse, 0x20 ;  /* 0x0000002006037836 */ /* 0x042fe20000000000 */
[----:B------:R-:W-:Y:S01]  /*c8e0*/  SHF.R.S32.HI R4, RZ, 0x1f, R0 ;  /* 0x0000001fff047819 */ /* 0x000fe20000011400 */
[----:B------:R-:W-:Y:S01]  /*c8f0*/  VIADD R2, R6, 0x30 ;  /* 0x0000003006027836 */ /* 0x000fe20000000000 */
[----:B------:R-:W-:Y:S01]  /*c900*/  IADD3 R26, P0, R0, UR10, RZ ;  /* 0x0000000a001a7c10 */ /* 0x000fe2000ff1e0ff */
[----:B------:R-:W-:Y:S01]  /*c910*/  ULDC.64 UR4, c[0x0][0x2a0] ;  /* 0x0000a80000047ab9 */ /* 0x000fe20000000a00 */
[----:B------:R-:W-:Y:S01]  /*c920*/  SHF.R.S32.HI R5, RZ, 0x1f, R11 ;  /* 0x0000001fff057819 */ /* 0x000fe2000001140b */
[----:B------:R1:W3:Y:S01]  /*c930*/  LDS.128 R20, [R208] ;  /* 0x00000000d0147984 */ /* 0x0002e20000000c00 */
[----:B------:R-:W-:Y:S01]  /*c940*/  IADD3.X R27, R4, UR7, RZ, P0, !PT ;  /* 0x00000007041b7c10 */ /* 0x000fe200087fe4ff */
[----:B------:R-:W-:Y:S01]  /*c950*/  BSSY B0, `(.L_x_838) ;  /* 0x000001d000007945 */ /* 0x000fe20003800000 */
[----:B------:R-:W-:Y:S02]  /*c960*/  ISETP.GE.AND P1, PT, R3, UR12, PT ;  /* 0x0000000c03007c0c */ /* 0x000fe4000bf26270 */
[----:B------:R-:W-:Y:S01]  /*c970*/  ISETP.GE.AND P0, PT, R2, UR12, PT ;  /* 0x0000000c02007c0c */ /* 0x000fe2000bf06270 */
[----:B------:R-:W-:Y:S01]  /*c980*/  IMAD R2, R5, UR4, RZ ;  /* 0x0000000405027c24 */ /* 0x000fe2000f8e02ff */
[----:B------:R-:W-:Y:S01]  /*c990*/  SHF.R.S32.HI R7, RZ, 0x1f, R6 ;  /* 0x0000001fff077819 */ /* 0x000fe20000011406 */
[----:B------:R-:W-:Y:S01]  /*c9a0*/  IMAD.WIDE.U32 R26, R11, UR4, R26 ;  /* 0x000000040b1a7c25 */ /* 0x000fe2000f8e001a */
[----:B------:R-:W-:-:S03]  /*c9b0*/  MOV R3, UR16 ;  /* 0x0000001000037c02 */ /* 0x000fc60008000f00 */
[----:B------:R-:W-:Y:S02]  /*c9c0*/  IMAD R29, R11, UR5, R2 ;  /* 0x000000050b1d7c24 */ /* 0x000fe4000f8e0202 */
[----:B------:R-:W-:Y:S01]  /*c9d0*/  IMAD.WIDE R2, R3, 0x40, R6 ;  /* 0x0000004003027825 */ /* 0x000fe200078e0206 */
[----:B------:R1:W4:Y:S03]  /*c9e0*/  LDS.128 R8, [R208+0x2000] ;  /* 0x00200000d0087984 */ /* 0x0003260000000c00 */
[----:B------:R-:W-:Y:S01]  /*c9f0*/  IMAD.IADD R29, R27, 0x1, R29 ;  /* 0x000000011b1d7824 */ /* 0x000fe200078e021d */
[----:B------:R1:W1:Y:S01]  /*ca00*/  LDS.128 R4, [R208+0x4000] ;  /* 0x00400000d0047984 */ /* 0x0002620000000c00 */
        /* <DEDUP_REMOVED lines=16> */
[----:B-1----:R3:W-:Y:S02]  /*cb10*/  @!P4 STG.E.128 desc[UR22][R32.64+0x100], R4 ;  /* 0x000100042000c986 */ /* 0x0027e4000c101d16 */
.L_x_839:
[----:B------:R-:W-:Y:S05]  /*cb20*/  BSYNC B0 ;  /* 0x0000000000007941 */ /* 0x000fea0003800000 */
.L_x_838:
[----:B---3--:R3:W2:Y:S01]  /*cb30*/  LDS.128 R20, [R208+0x800] ;  /* 0x00080000d0147984 */ /* 0x0086a20000000c00 */
[----:B------:R-:W-:Y:S03]  /*cb40*/  BSSY B0, `(.L_x_840) ;  /* 0x0000017000007945 */ /* 0x000fe60003800000 */
[----:B----4-:R3:W4:Y:S04]  /*cb50*/  LDS.128 R8, [R208+0x2800] ;  /* 0x00280000d0087984 */ /* 0x0107280000000c00 */
[----:B-1----:R3:W1:Y:S01]  /*cb60*/  LDS.128 R4, [R208+0x4800] ;  /* 0x00480000d0047984 */ /* 0x0026620000000c00 */
        /* <DEDUP_REMOVED lines=18> */
[----:B----4-:R2:W-:Y:S04]  /*cc90*/  @!P3 STG.E.128 desc[UR22][R32.64+0x80], R8 ;  /* 0x000080082000b986 */ /* 0x0105e8000c101d16 */
[----:B-1----:R2:W-:Y:S02]  /*cca0*/  @!P2 STG.E.128 desc[UR22][R32.64+0x100], R4 ;  /* 0x000100042000a986 */ /* 0x0025e4000c101d16 */
.L_x_841:
[----:B------:R-:W-:Y:S05]  /*ccb0*/  BSYNC B0 ;  /* 0x0000000000007941 */ /* 0x000fea0003800000 */
.L_x_840:
[----:B--2---:R2:W2:Y:S01]  /*ccc0*/  LDS.128 R20, [R208+0x1000] ;  /* 0x00100000d0147984 */ /* 0x0044a20000000c00 */
[----:B------:R-:W-:Y:S03]  /*ccd0*/  BSSY B0, `(.L_x_842) ;  /* 0x0000017000007945 */ /* 0x000fe60003800000 */
[----:B----4-:R4:W2:Y:S04]  /*cce0*/  LDS.128 R8, [R208+0x3000] ;  /* 0x00300000d0087984 */ /* 0x0108a80000000c00 */
        /* <DEDUP_REMOVED lines=19> */
[----:B------:R2:W-:Y:S04]  /*ce20*/  @!P2 STG.E.128 desc[UR22][R32.64+0x80], R8 ;  /* 0x000080082000a986 */ /* 0x0005e8000c101d16 */
[----:B-1----:R2:W-:Y:S02]  /*ce30*/  @!P1 STG.E.128 desc[UR22][R32.64+0x100], R4 ;  /* 0x0001000420009986 */ /* 0x0025e4000c101d16 */
.L_x_843:
[----:B------:R-:W-:Y:S05]  /*ce40*/  BSYNC B0 ;  /* 0x0000000000007941 */ /* 0x000fea0003800000 */
.L_x_842:
        /* <DEDUP_REMOVED lines=23> */
.L_x_799:
[----:B------:R-:W1:Y:S01]  /*cfc0*/  S2R R6, SR_TID.X ;  /* 0x0000000000067919 */ /* 0x000e620000002100 */
[----:B------:R-:W-:Y:S01]  /*cfd0*/  ULDC.U8 UR8, c[0x0][0x3d9] ;  /* 0x0000f64000087ab9 */ /* 0x000fe20000000000 */
[----:B------:R-:W-:Y:S01]  /*cfe0*/  UISETP.NE.AND UP3, UPT, UR15, -0x1, UPT ;  /* 0xffffffff0f00788c */ /* 0x000fe2000bf65270 */
[----:B------:R-:W-:Y:S01]  /*cff0*/  BSSY B0, `(.L_x_844) ;  /* 0x0000054000007945 */ /* 0x000fe20003800000 */
[----:B------:R-:W-:Y:S02]  /*d000*/  UISETP.NE.AND UP2, UPT, UR8, URZ, UPT ;  /* 0x0000003f0800728c */ /* 0x000fe4000bf45270 */
[----:B------:R-:W-:-:S07]  /*d010*/  UIADD3 UR17, -UR24, UR17, URZ ;  /* 0x0000001118117290 */ /* 0x000fce000fffe13f */
[----:B------:R-:W-:Y:S02]  /*d020*/  @!UP3 USHF.R.S32.HI UR11, URZ, 0x1f, UR27 ;  /* 0x0000001f3f0bb899 */ /* 0x000fe4000801141b */
[----:B------:R-:W-:Y:S01]  /*d030*/  @UP2 ULDC.64 UR4, c[0x0][0x2c0] ;  /* 0x0000b00000042ab9 */ /* 0x000fe20000000a00 */
[----:B------:R-:W-:Y:S01]  /*d040*/  @UP3 ULDC.64 UR6, c[0x0][0x298] ;  /* 0x0000a60000063ab9 */ /* 0x000fe20000000a00 */
[----:B------:R-:W-:Y:S02]  /*d050*/  @UP2 UIMAD UR10, UR5, UR4, URZ ;  /* 0x00000004050a22a4 */ /* 0x000fe4000f8e023f */
[----:B------:R-:W-:Y:S01]  /*d060*/  @UP3 UIMAD.WIDE.U32 UR12, UR15, UR6, URZ ;  /* 0x000000060f0c32a5 */ /* 0x000fe2000f8e003f */
[----:B------:R-:W-:Y:S02]  /*d070*/  @!UP3 ULDC.64 UR4, c[0x0][0x290] ;  /* 0x0000a4000004bab9 */ /* 0x000fe40000000a00 */
[----:B------:R-:W-:Y:S02]  /*d080*/  @!UP3 UIMAD UR6, UR11, UR4, URZ ;  /* 0x000000040b06b2a4 */ /* 0x000fe4000f8e023f */
[----:B------:R-:W-:Y:S01]  /*d090*/  @UP3 UIMAD UR7, UR15, UR7, UR13 ;  /* 0x000000070f0732a4 */ /* 0x000fe2000f8e020d */
[----:B------:R-:W-:Y:S01]  /*d0a0*/  ULDC.U8 UR11, c[0x0][0x3d8] ;  /* 0x0000f600000b7ab9 */ /* 0x000fe20000000000 */
[----:B------:R-:W-:-:S02]  /*d0b0*/  @!UP3 UIMAD UR13, UR27, UR5, UR6 ;  /* 0x000000051b0db2a4 */ /* 0x000fc4000f8e0206 */
[----:B------:R-:W-:Y:S01]  /*d0c0*/  UISETP.NE.AND UP0, UPT, UR11, URZ, !UP2 ;  /* 0x0000003f0b00728c */ /* 0x000fe2000d705270 */
[----:B-1----:R-:W-:Y:S01]  /*d0d0*/  LEA.HI R16, R15, R6, RZ, 0x3 ;  /* 0x000000060f107211 */ /* 0x002fe200078f18ff */
[----:B------:R-:W-:Y:S01]  /*d0e0*/  UISETP.NE.AND UP1, UPT, UR11, URZ, UPT ;  /* 0x0000003f0b00728c */ /* 0x000fe2000bf25270 */
[----:B------:R-:W-:Y:S01]  /*d0f0*/  IMAD.U32 R15, RZ, RZ, UR16 ;  /* 0x00000010ff0f7e24 */ /* 0x000fe2000f8e00ff */
[----:B------:R-:W-:Y:S01]  /*d100*/  @!UP3 UIMAD.WIDE.U32 UR18, UR27, UR4, URZ ;  /* 0x000000041b12b2a5 */ /* 0x000fe2000f8e003f */
[----:B------:R-:W-:Y:S01]  /*d110*/  LOP3.LUT R3, R16, 0xfffffff8, RZ, 0xc0, !PT ;  /* 0xfffffff810037812 */ /* 0x000fe200078ec0ff */
[----:B------:R-:W-:Y:S01]  /*d120*/  UISETP.EQ.AND UP1, UPT, UR8, URZ, UP1 ;  /* 0x0000003f0800728c */ /* 0x000fe20008f22270 */
[----:B------:R-:W-:Y:S01]  /*d130*/  SHF.R.S32.HI R16, RZ, 0x3, R16 ;  /* 0x00000003ff107819 */ /* 0x000fe20000011410 */
[----:B------:R-:W-:Y:S02]  /*d140*/  USHF.R.S32.HI UR6, URZ, 0x1f, UR28 ;  /* 0x0000001f3f067899 */ /* 0x000fe4000801141c */
[----:B------:R-:W-:Y:S01]  /*d150*/  IMAD.IADD R6, R6, 0x1, -R3 ;  /* 0x0000000106067824 */ /* 0x000fe200078e0a03 */
[----:B------:R-:W-:Y:S01]  /*d160*/  @!UP2 ULDC UR8, c[0x0][0x2c4] ;  /* 0x0000b1000008aab9 */ /* 0x000fe20000000800 */
[----:B------:R-:W-:Y:S01]  /*d170*/  @UP0 ULDC UR8, c[0x0][0x2e4] ;  /* 0x0000b90000080ab9 */ /* 0x000fe20000000800 */
[----:B------:R-:W-:Y:S01]  /*d180*/  ULDC.64 UR4, c[0x0][0x2a0] ;  /* 0x0000a80000047ab9 */ /* 0x000fe20000000a00 */
[----:B------:R-:W-:Y:S01]  /*d190*/  UISETP.NE.OR UP0, UPT, UR15, -0x1, !UP1 ;  /* 0xffffffff0f00788c */ /* 0x000fe2000cf05670 */
[C---:B------:R-:W-:Y:S01]  /*d1a0*/  ISETP.NE.AND P3, PT, R6.reuse, RZ, PT ;  /* 0x000000ff0600720c */ /* 0x040fe20003f65270 */
[----:B------:R-:W-:Y:S01]  /*d1b0*/  UIMAD UR6, UR6, UR4, URZ ;  /* 0x00000004060672a4 */ /* 0x000fe2000f8e023f */
[----:B------:R-:W-:Y:S01]  /*d1c0*/  IMAD.U32 R10, RZ, RZ, UR4 ;  /* 0x00000004ff0a7e24 */ /* 0x000fe2000f8e00ff */
[----:B------:R-:W-:Y:S01]  /*d1d0*/  @!UP3 UIADD3 UR7, UR19, UR13, URZ ;  /* 0x0000000d1307b290 */ /* 0x000fe2000fffe03f */
[----:B------:R-:W-:Y:S01]  /*d1e0*/  IMAD.SHL.U32 R6, R6, 0x8, RZ ;  /* 0x0000000806067824 */ /* 0x000fe200078e00ff */
[----:B------:R-:W-:Y:S01]  /*d1f0*/  @UP2 UMOV UR4, 0x1 ;  /* 0x0000000100042882 */ /* 0x000fe20000000000 */
[----:B------:R-:W-:Y:S01]  /*d200*/  @!UP2 UIMAD UR4, UR8, UR9, URZ ;  /* 0x000000090804a2a4 */ /* 0x000fe2000f8e023f */
[--C-:B------:R-:W-:Y:S01]  /*d210*/  SHF.R.S32.HI R17, RZ, 0x1f, R16.reuse ;  /* 0x0000001fff117819 */ /* 0x100fe20000011410 */
[----:B------:R-:W-:Y:S01]  /*d220*/  @!UP3 UMOV UR12, UR18 ;  /* 0x00000012000cbc82 */ /* 0x000fe20008000000 */
[----:B------:R-:W-:Y:S01]  /*d230*/  @UP1 ULDC UR11, c[0x0][0x2c4] ;  /* 0x0000b100000b1ab9 */ /* 0x000fe20000000800 */
[C---:B------:R-:W-:Y:S01]  /*d240*/  IADD3 R2, P0, R6.reuse, UR12, RZ ;  /* 0x0000000c06027c10 */ /* 0x040fe2000ff1e0ff */
[----:B------:R-:W-:Y:S01]  /*d250*/  UIMAD UR4, UR27, UR4, URZ ;  /* 0x000000041b0472a4 */ /* 0x000fe2000f8e023f */
[----:B------:R-:W-:Y:S01]  /*d260*/  IMAD.WIDE R14, R15, 0x40, R16 ;  /* 0x000000400f0e7825 */ /* 0x000fe200078e0210 */
[----:B------:R-:W-:Y:S01]  /*d270*/  UIMAD UR5, UR28, UR5, UR6 ;  /* 0x000000051c0572a4 */ /* 0x000fe2000f8e0206 */
[----:B------:R-:W-:Y:S01]  /*d280*/  LEA.HI.X.SX32 R3, R6, UR7, 0x1, P0 ;  /* 0x0000000706037c11 */ /* 0x000fe200080f0eff */
[----:B------:R-:W-:Y:S01]  /*d290*/  @!UP0 UIMAD UR15, UR27, UR11, URZ ;  /* 0x0000000b1b0f82a4 */ /* 0x000fe2000f8e023f */
[----:B------:R-:W-:Y:S01]  /*d2a0*/  ISETP.GE.AND P0, PT, R16, UR17, PT ;  /* 0x0000001110007c0c */ /* 0x000fe2000bf06270 */
[----:B------:R-:W-:Y:S01]  /*d2b0*/  @UP2 ULDC UR6, c[0x0][0x2c0] ;  /* 0x0000b00000062ab9 */ /* 0x000fe20000000800 */
[----:B------:R-:W-:Y:S01]  /*d2c0*/  USEL UR4, UR4, URZ, !UP1 ;  /* 0x0000003f04047287 */ /* 0x000fe2000c800000 */
[----:B------:R-:W-:Y:S01]  /*d2d0*/  IMAD.WIDE.U32 R10, R10, UR28, R2 ;  /* 0x0000001c0a0a7c25 */ /* 0x000fe2000f8e0002 */
[----:B------:R-:W-:Y:S01]  /*d2e0*/  @!UP2 UMOV UR6, 0x1 ;  /* 0x000000010006a882 */ /* 0x000fe20000000000 */
[----:B------:R-:W-:Y:S01]  /*d2f0*/  @!UP2 UMOV UR10, UR8 ;  /* 0x00000008000aac82 */ /* 0x000fe20008000000 */
[----:B------:R-:W-:Y:S01]  /*d300*/  UIMAD UR7, UR24, UR6, URZ ;  /* 0x00000006180772a4 */ /* 0x000fe2000f8e023f */
[C---:B------:R-:W-:Y:S01]  /*d310*/  VIADD R3, R16.reuse, 0x10 ;  /* 0x0000001010037836 */ /* 0x040fe20000000000 */
[----:B------:R-:W-:Y:S01]  /*d320*/  UIMAD UR10, UR28, UR10, UR4 ;  /* 0x0000000a1c0a72a4 */ /* 0x000fe2000f8e0204 */
[----:B------:R-:W-:Y:S01]  /*d330*/  IADD3 R2, R16, 0x20, RZ ;  /* 0x0000002010027810 */ /* 0x000fe20007ffe0ff */
[----:B------:R-:W-:Y:S01]  /*d340*/  @!UP1 UMOV UR20, URZ ;  /* 0x0000003f00149c82 */ /* 0x000fe20008000000 */
[----:B------:R-:W-:Y:S01]  /*d350*/  @!UP1 UMOV UR21, URZ ;  /* 0x0000003f00159c82 */ /* 0x000fe20008000000 */
[----:B------:R-:W-:Y:S01]  /*d360*/  @UP1 UMOV UR20, UR15 ;  /* 0x0000000f00141c82 */ /* 0x000fe20008000000 */
[----:B------:R-:W-:Y:S01]  /*d370*/  @UP1 USHF.R.S32.HI UR21, URZ, 0x1f, UR15 ;  /* 0x0000001f3f151899 */ /* 0x000fe2000801140f */
[----:B------:R-:W-:Y:S01]  /*d380*/  VIADD R13, R11, UR5 ;  /* 0x000000050b0d7c36 */ /* 0x000fe20008000000 */
[----:B------:R-:W-:Y:S01]  /*d390*/  USHF.R.S32.HI UR4, URZ, 0x1f, UR7 ;  /* 0x0000001f3f047899 */ /* 0x000fe20008011407 */
[----:B------:R-:W-:Y:S01]  /*d3a0*/  ISETP.GE.AND P2, PT, R3, UR17, PT ;  /* 0x0000001103007c0c */ /* 0x000fe2000bf46270 */
[----:B------:R-:W-:Y:S01]  /*d3b0*/  USHF.R.S32.HI UR8, URZ, 0x1f, UR10 ;  /* 0x0000001f3f087899 */ /* 0x000fe2000801140a */
[----:B------:R-:W-:Y:S01]  /*d3c0*/  ISETP.GE.AND P1, PT, R2, UR17, PT ;  /* 0x0000001102007c0c */ /* 0x000fe2000bf26270 */
[----:B------:R-:W-:Y:S01]  /*d3d0*/  UIADD3 UR7, UP1, UP0, UR7, UR20, UR10 ;  /* 0x0000001407077290 */ /* 0x000fe2000f83e00a */
[----:B------:R-:W-:Y:S01]  /*d3e0*/  VIADD R0, R16, 0x30 ;  /* 0x0000003010007836 */ /* 0x000fe20000000000 */
[C---:B------:R-:W-:Y:S01]  /*d3f0*/  IADD3 R4, R6.reuse, 0x80, RZ ;  /* 0x0000008006047810 */ /* 0x040fe20007ffe0ff */
[----:B------:R-:W-:Y:S01]  /*d400*/  VIADD R5, R6, 0x40 ;  /* 0x0000004006057836 */ /* 0x000fe20000000000 */
        /* <DEDUP_REMOVED lines=18> */
.L_x_845:
[----:B------:R-:W-:Y:S05]  /*d530*/  BSYNC B0 ;  /* 0x0000000000007941 */ /* 0x000fea0003800000 */
.L_x_844:
[----:B------:R-:W-:Y:S01]  /*d540*/  BSSY B0, `(.L_x_846) ;  /* 0x0000016000007945 */ /* 0x000fe20003800000 */
[----:B------:R-:W-:-:S03]  /*d550*/  ISETP.GE.AND P0, PT, R0, UR17, PT ;  /* 0x0000001100007c0c */ /* 0x000fc6000bf06270 */
[----:B------:R-:W-:Y:S10]  /*d560*/  @P2 BRA `(.L_x_847) ;  /* 0x00000000004c2947 */ /* 0x000ff40003800000 */
[----:B------:R-:W-:Y:S01]  /*d570*/  IADD3 R8, P2, R14, 0x10, RZ ;  /* 0x000000100e087810 */ /* 0x000fe20007f5e0ff */
[----:B------:R-:W-:Y:S01]  /*d580*/  ULDC.64 UR4, c[0x0][0x298] ;  /* 0x0000a60000047ab9 */ /* 0x000fe20000000a00 */
[----:B-1----:R-:W-:Y:S01]  /*d590*/  MOV R19, R13 ;  /* 0x0000000d00137202 */ /* 0x002fe20000000f00 */
        /* <DEDUP_REMOVED lines=16> */
.L_x_847:
[----:B------:R-:W-:Y:S05]  /*d6a0*/  BSYNC B0 ;  /* 0x0000000000007941 */ /* 0x000fea0003800000 */
.L_x_846:
[----:B------:R-:W-:Y:S01]  /*d6b0*/  BSSY B0, `(.L_x_848) ;  /* 0x0000016000007945 */ /* 0x000fe20003800000 */
[----:B------:R-:W-:-:S03]  /*d6c0*/  ISETP.GE.OR P6, PT, R16, UR17, P3 ;  /* 0x0000001110007c0c */ /* 0x000fc60009fc6670 */
[----:B------:R-:W-:Y:S10]  /*d6d0*/  @P1 BRA `(.L_x_849) ;  /* 0x00000000004c1947 */ /* 0x000ff40003800000 */
[----:B--2---:R-:W-:Y:S01]  /*d6e0*/  IADD3 R8, P1, R14, 0x20, RZ ;  /* 0x000000200e087810 */ /* 0x004fe20007f3e0ff */
        /* <DEDUP_REMOVED lines=18> */
.L_x_849:
[----:B------:R-:W-:Y:S05]  /*d810*/  BSYNC B0 ;  /* 0x0000000000007941 */ /* 0x000fea0003800000 */
.L_x_848:
        /* <DEDUP_REMOVED lines=9> */
[----:B--23--:R-:W-:Y:S01]  /*d8b0*/  IMAD.X R8, RZ, RZ, R15, P0 ;  /* 0x000000ffff087224 */ /* 0x00cfe200000e060f */
        /* <DEDUP_REMOVED lines=13> */
.L_x_851:
[----:B------:R-:W-:Y:S05]  /*d990*/  BSYNC B0 ;  /* 0x0000000000007941 */ /* 0x000fea0003800000 */
.L_x_850:
        /* <DEDUP_REMOVED lines=10> */
.L_x_853:
[----:B------:R-:W-:Y:S05]  /*da40*/  BSYNC B0 ;  /* 0x0000000000007941 */ /* 0x000fea0003800000 */
.L_x_852:
[----:B------:R-:W-:Y:S04]  /*da50*/  BSSY B0, `(.L_x_854) ;  /* 0x000000a000007945 */ /* 0x000fe80003800000 */
[----:B------:R-:W-:Y:S05]  /*da60*/  @P5 BRA `(.L_x_855) ;  /* 0x0000000000205947 */ /* 0x000fea0003800000 */
[----:B------:R-:W-:Y:S01]  /*da70*/  IMAD R3, R3, UR6, RZ ;  /* 0x0000000603037c24 */ /* 0x000fe2000f8e02ff */
[----:B------:R-:W-:-:S04]  /*da80*/  ULDC.64 UR4, c[0x0][0x2b0] ;  /* 0x0000ac0000047ab9 */ /* 0x000fc80000000a00 */
[----:B------:R-:W-:-:S04]  /*da90*/  IADD3 R4, P0, R3, UR7, RZ ;  /* 0x0000000703047c10 */ /* 0x000fc8000ff1e0ff */
[----:B------:R-:W-:Y:S02]  /*daa0*/  LEA.HI.X.SX32 R3, R3, UR20, 0x1, P0 ;  /* 0x0000001403037c11 */ /* 0x000fe400080f0eff */
[----:B-1----:R-:W-:-:S04]  /*dab0*/  LEA R6, P0, R4, UR4, 0x2 ;  /* 0x0000000404067c11 */ /* 0x002fc8000f8010ff */
[----:B------:R-:W-:Y:S01]  /*dac0*/  LEA.HI.X R7, R4, UR5, R3, 0x2, P0 ;  /* 0x0000000504077c11 */ /* 0x000fe200080f1403 */
[----:B------:R-:W-:-:S05]  /*dad0*/  IMAD.MOV.U32 R3, RZ, RZ, 0x7f800000 ;  /* 0x7f800000ff037424 */ /* 0x000fca00078e00ff */
[----:B------:R1:W-:Y:S03]  /*dae0*/  STG.E desc[UR22][R6.64], R3 ;  /* 0x0000000306007986 */ /* 0x0003e6000c101916 */
.L_x_855:
[----:B------:R-:W-:Y:S05]  /*daf0*/  BSYNC B0 ;  /* 0x0000000000007941 */ /* 0x000fea0003800000 */
.L_x_854:
        /* <DEDUP_REMOVED lines=10> */
.L_x_857:
[----:B------:R-:W-:Y:S05]  /*dba0*/  BSYNC B0 ;  /* 0x0000000000007941 */ /* 0x000fea0003800000 */
.L_x_856:
        /* <DEDUP_REMOVED lines=10> */
.L_x_858:
        /* <DEDUP_REMOVED lines=11> */
.L_x_1524:


//--------------------- .text._ZN5flash16flash_fwd_kernelI23Flash_fwd_kernel_traitsILi192ELi64ELi64ELi4ELb0ELb0EN7cutlass6half_tE19Flash_kernel_traitsILi192ELi64ELi64ELi4ES3_EELb1ELb0ELb0ELb0ELb0ELb0ELb0ELb1EEEvNS_16Flash_fwd_paramsE --------------------------
	.section	.text._ZN5flash16flash_fwd_kernelI23Flash_fwd_kernel_traitsILi192ELi64ELi64ELi4ELb0ELb0EN7cutlass6half_tE19Flash_kernel_traitsILi192ELi64ELi64ELi4ES3_EELb1ELb0ELb0ELb0ELb0ELb0ELb0ELb1EEEvNS_16Flash_fwd_paramsE,"ax",@progbits
	.align	128
        .global         _ZN5flash16flash_fwd_kernelI23Flash_fwd_kernel_traitsILi192ELi64ELi64ELi4ELb0ELb0EN7cutlass6half_tE19Flash_kernel_traitsILi192ELi64ELi64ELi4ES3_EELb1ELb0ELb0ELb0ELb0ELb0ELb0ELb1EEEvNS_16Flash_fwd_paramsE
        .type           _ZN5flash16flash_fwd_kernelI23Flash_fwd_kernel_traitsILi192ELi64ELi64ELi4ELb0ELb0EN7cutlass6half_tE19Flash_kernel_traitsILi192ELi64ELi64ELi4ES3_EELb1ELb0ELb0ELb0ELb0ELb0ELb0ELb1EEEvNS_16Flash_fwd_paramsE,@function
        .size           _ZN5flash16flash_fwd_kernelI23Flash_fwd_kernel_traitsILi192ELi64ELi64ELi4ELb0ELb0EN7cutlass6half_tE19Flash_kernel_traitsILi192ELi64ELi64ELi4ES3_EELb1ELb0ELb0ELb0ELb0ELb0ELb0ELb1EEEvNS_16Flash_fwd_paramsE,(.L_x_1525 - _ZN5flash16flash_fwd_kernelI23Flash_fwd_kernel_traitsILi192ELi64ELi64ELi4ELb0ELb0EN7cutlass6half_tE19Flash_kernel_traitsILi192ELi64ELi64ELi4ES3_EELb1ELb0ELb0ELb0ELb0ELb0ELb0ELb1EEEvNS_16Flash_fwd_paramsE)
        .other          _ZN5flash16flash_fwd_kernelI23Flash_fwd_kernel_traitsILi192ELi64ELi64ELi4ELb0ELb0EN7cutlass6half_tE19Flash_kernel_traitsILi192ELi64ELi64ELi4ES3_EELb1ELb0ELb0ELb0ELb0ELb0ELb0ELb1EEEvNS_16Flash_fwd_paramsE,@"STO_CUDA_ENTRY STV_DEFAULT"
_ZN5flash16flash_fwd_kernelI23Flash_fwd_kernel_traitsILi192ELi64ELi64ELi4ELb0ELb0EN7cutlass6half_tE19Flash_kernel_traitsILi192ELi64ELi64ELi4ES3_EELb1ELb0ELb0ELb0ELb0ELb0ELb0ELb1EEEvNS_16Flash_fwd_paramsE:
.text._ZN5flash16flash_fwd_kernelI23Flash_fwd_kernel_traitsILi192ELi64ELi64ELi4ELb0ELb0EN7cutlass6half_tE19Flash_kernel_traitsILi192ELi64ELi64ELi4ES3_EELb1ELb0ELb0ELb0ELb0ELb0ELb0ELb1EEEvNS_16Flash_fwd_paramsE:
[----:B------:R-:W1:Y:S08]  /*0000*/  LDC R1, c[0x0][0x28] ;  /* 0x00000a00ff017b82 */ /* 0x000e700000000800 */
[----:B------:R-:W2:Y:S01]  /*0010*/  LDC R9, c[0x0][0x3a8] ;  /* 0x0000ea00ff097b82 */ /* 0x000ea20000000800 */
[----:B------:R-:W-:Y:S01]  /*0020*/  ULDC.U8 UR4, c[0x0][0x3b4] ;  /* 0x0000ed0000047ab9 */ /* 0x000fe20000000000 */
[----:B------:R-:W-:Y:S01]  /*0030*/  ULDC.64 UR22, c[0x0][0x3a0] ;  /* 0x0000e80000167ab9 */ /* 0x000fe20000000a00 */
[----:B------:R-:W-:Y:S01]  /*0040*/  ISETP.NE.AND P2, PT, RZ, UR4, PT ;  /* 0x00000004ff007c0c */ /* 0x000fe2000bf45270 */
[----:B------:R-:W-:Y:S01]  /*0050*/  IMAD.U32 R2, RZ, RZ, UR22 ;  /* 0x00000016ff027e24 */ /* 0x000fe2000f8e00ff */
[----:B------:R-:W-:Y:S01]  /*0060*/  ULDC.64 UR20, c[0x0][0x208] ;  /* 0x0000820000147ab9 */ /* 0x000fe20000000a00 */
[----:B------:R-:W-:-:S02]  /*0070*/  IMAD.U32 R3, RZ, RZ, UR23 ;  /* 0x00000017ff037e24 */ /* 0x000fc4000f8e00ff */
[----:B------:R-:W3:Y:S01]  /*0080*/  LDC R8, c[0x0][0x3ac] ;  /* 0x0000eb00ff087b82 */ /* 0x000ee20000000800 */
[----:B------:R-:W4:Y:S01]  /*0090*/  S2R R99, SR_TID.X ;  /* 0x0000000000637919 */ /* 0x000f220000002100 */
[----:B------:R-:W-:Y:S01]  /*00a0*/  ULDC.64 UR6, c[0x0][0x2f0] ;  /* 0x0000bc0000067ab9 */ /* 0x000fe20000000a00 */
[----:B------:R-:W-:Y:S01]  /*00b0*/  ULDC.64 UR8, c[0x0][0x2f0] ;  /* 0x0000bc0000087ab9 */ /* 0x000fe20000000a00 */
[----:B-1----:R-:W-:-:S04]  /*00c0*/  VIADD R1, R1, 0xffffff40 ;  /* 0xffffff4001017836 */ /* 0x002fc80000000000 */
[----:B------:R2:W5:Y:S01]  /*00d0*/  @P2 LDG.E.64 R4, desc[UR20][R2.64] ;  /* 0x0000001402042981 */ /* 0x000562000c1e1b00 */
[----:B------:R-:W-:Y:S08]  /*00e0*/  S2UR UR13, SR_CTAID.X ;  /* 0x00000000000d79c3 */ /* 0x000ff00000002500 */
[----:B------:R-:W1:Y:S08]  /*00f0*/  S2UR UR24, SR_CTAID.Y ;  /* 0x00000000001879c3 */ /* 0x000e700000002600 */
[----:B------:R-:W4:Y:S01]  /*0100*/  S2UR UR15, SR_CTAID.Z ;  /* 0x00000000000f79c3 */ /* 0x000f220000002700 */
[----:B--2---:R-:W-:-:S07]  /*0110*/  @P2 IMAD.MOV.U32 R2, RZ, RZ, R9 ;  /* 0x000000ffff022224 */ /* 0x004fce00078e0009 */
[----:B------:R-:W2:Y:S01]  /*0120*/  @P2 LDC R0, c[0x0][0x3b0] ;  /* 0x0000ec00ff002b82 */ /* 0x000ea20000000800 */
[----:B---3--:R-:W-:-:S06]  /*0130*/  @P2 IMAD.MOV.U32 R3, RZ, RZ, R8 ;  /* 0x000000ffff032224 */ /* 0x008fcc00078e0008 */
[----:B------:R-:W2:Y:S01]  /*0140*/  @P2 LDG.E.64 R2, desc[UR20][R2.64] ;  /* 0x0000001402022981 */ /* 0x000ea2000c1e1b00 */
[----:B------:R-:W-:Y:S02]  /*0150*/  UISETP.NE.U32.AND UP2, UPT, UR6, URZ, UPT ;  /* 0x0000003f0600728c */ /* 0x000fe4000bf45070 */
[----:B-1----:R-:W-:Y:S02]  /*0160*/  UIMAD.WIDE UR8, UR24, 0x4, UR8 ;  /* 0x00000004180878a5 */ /* 0x002fe4000f8e0208 */
[----:B------:R-:W-:Y:S01]  /*0170*/  UISETP.NE.AND.EX UP2, UPT, UR7, URZ, UPT, UP2 ;  /* 0x0000003f0700728c */ /* 0x000fe2000bf45320 */
[----:B------:R-:W-:Y:S01]  /*0180*/  ULDC.U8 UR6, c[0x0][0x3c2] ;  /* 0x0000f08000067ab9 */ /* 0x000fe20000000000 */
[----:B----4-:R-:W-:Y:S02]  /*0190*/  ULOP3.LUT UR4, UR15, UR13, UR24, 0xfe, !UPT ;  /* 0x0000000d0f047292 */ /* 0x010fe4000f8efe18 */
[----:B------:R-:W-:Y:S02]  /*01a0*/  UISETP.NE.AND UP3, UPT, UR6, URZ, UPT ;  /* 0x0000003f0600728c */ /* 0x000fe4000bf65270 */
[----:B------:R-:W-:Y:S01]  /*01b0*/  PLOP3.LUT P0, PT, PT, PT, UP2, 0x80, 0x0 ;  /* 0x000000000000781c */ /* 0x000fe20003f0f028 */
[----:B------:R-:W-:Y:S01]  /*01c0*/  ULDC.64 UR6, c[0x0][0x2f8] ;  /* 0x0000be0000067ab9 */ /* 0x000fe20000000a00 */
[----:B------:R-:W-:Y:S01]  /*01d0*/  LOP3.LUT P3, RZ, R99, UR4, RZ, 0xfc, !PT ;  /* 0x0000000463ff7c12 */ /* 0x000fe2000f86fcff */
[----:B------:R-:W-:-:S02]  /*01e0*/  ULDC.64 UR4, c[0x0][0x300] ;  /* 0x0000c00000047ab9 */ /* 0x000fc40000000a00 */
[----:B------:R-:W-:-:S04]  /*01f0*/  UISETP.NE.U32.AND UP1, UPT, UR4, URZ, UPT ;  /* 0x0000003f0400728c */ /* 0x000fc8000bf25070 */
[----:B------:R-:W-:-:S03]  /*0200*/  UISETP.NE.AND.EX UP1, UPT, UR5, URZ, UPT, UP1 ;  /* 0x0000003f0500728c */ /* 0x000fc6000bf25310 */
[----:B------:R-:W-:Y:S02]  /*0210*/  ULDC.64 UR4, c[0x0][0x2f8] ;  /* 0x0000be0000047ab9 */ /* 0x000fe40000000a00 */
[----:B------:R-:W-:Y:S01]  /*0220*/  UISETP.EQ.U32.AND UP0, UPT, UR4, URZ, UPT ;  /* 0x0000003f0400728c */ /* 0x000fe2000bf02070 */
[----:B------:R-:W1:Y:S03]  /*0230*/  @!P3 LDC.64 R6, c[0x0][0x3b8] ;  /* 0x0000ee00ff06bb82 */ /* 0x000e660000000a00 */
[----:B------:R-:W-:Y:S02]  /*0240*/  UISETP.EQ.OR.EX UP0, UPT, UR5, URZ, !UP3, UP0 ;  /* 0x0000003f0500728c */ /* 0x000fe4000df02700 */
[----:B------:R-:W-:Y:S01]  /*0250*/  UIMAD.WIDE UR6, UR24, 0x4, UR6 ;  /* 0x00000004180678a5 */ /* 0x000fe2000f8e0206 */
[----:B-----5:R-:W-:Y:S02]  /*0260*/  @P2 R2UR UR22, R4 ;  /* 0x00000000041622ca */ /* 0x020fe400000e0000 */
[----:B------:R-:W-:-:S11]  /*0270*/  @P2 R2UR UR23, R5 ;  /* 0x00000000051722ca */ /* 0x000fd600000e0000 */
[----:B------:R-:W-:Y:S02]  /*0280*/  IMAD.U32 R4, RZ, RZ, UR22 ;  /* 0x00000016ff047e24 */ /* 0x000fe4000f8e00ff */
[----:B------:R-:W-:-:S05]  /*0290*/  IMAD.U32 R5, RZ, RZ, UR23 ;  /* 0x00000017ff057e24 */ /* 0x000fca000f8e00ff */
[----:B-1----:R1:W-:Y:S01]  /*02a0*/  @!P3 STG.E.64 desc[UR20][R6.64], R4 ;  /* 0x000000040600b986 */ /* 0x0023e2000c101b14 */
[----:B--2---:R-:W-:Y:S01]  /*02b0*/  @P2 IADD3 R9, P1, R2, R0, RZ ;  /* 0x0000000002092210 */ /* 0x004fe20007f3e0ff */
[----:B------:R-:W-:-:S04]  /*02c0*/  IMAD.U32 R2, RZ, RZ, UR8 ;  /* 0x00000008ff027e24 */ /* 0x000fc8000f8e00ff */
[----:B------:R-:W-:Y:S01]  /*02d0*/  @P2 IMAD.X R8, RZ, RZ, R3, P1 ;  /* 0x000000ffff082224 */ /* 0x000fe200008e0603 */
[----:B------:R-:W-:Y:S01]  /*02e0*/  PLOP3.LUT P1, PT, PT, PT, UP1, 0x80, 0x0 ;  /* 0x000000000000781c */ /* 0x000fe20003f2f018 */
[----:B------:R-:W-:Y:S01]  /*02f0*/  IMAD.U32 R3, RZ, RZ, UR9 ;  /* 0x00000009ff037e24 */ /* 0x000fe2000f8e00ff */
[----:B------:R-:W-:Y:S01]  /*0300*/  @UP1 ULDC.64 UR8, c[0x0][0x300] ;  /* 0x0000c00000081ab9 */ /* 0x000fe20000000a00 */
[----:B-1----:R-:W-:Y:S02]  /*0310*/  @!P3 IMAD.MOV.U32 R4, RZ, RZ, R9 ;  /* 0x000000ffff04b224 */ /* 0x002fe400078e0009 */
[----:B------:R-:W-:-:S05]  /*0320*/  @!P3 IMAD.MOV.U32 R5, RZ, RZ, R8 ;  /* 0x000000ffff05b224 */ /* 0x000fca00078e0008 */
[----:B------:R1:W-:Y:S01]  /*0330*/  @!P3 STG.E.64 desc[UR20][R6.64+0x8], R4 ;  /* 0x000008040600b986 */ /* 0x0003e2000c101b14 */
[----:B------:R-:W-:Y:S01]  /*0340*/  PLOP3.LUT P2, PT, PT, PT, UP0, 0x80, 0x0 ;  /* 0x000000000000781c */ /* 0x000fe20003f4f008 */
[----:B------:R-:W-:Y:S02]  /*0350*/  @UP1 UIMAD.WIDE UR8, UR24, 0x4, UR8 ;  /* 0x00000004180818a5 */ /* 0x000fe4000f8e0208 */
[----:B-1----:R-:W2:Y:S04]  /*0360*/  @P0 LDG.E R7, desc[UR20][R2.64] ;  /* 0x0000001402070981 */ /* 0x002ea8000c1e1900 */
[----:B------:R1:W3:Y:S01]  /*0370*/  @P0 LDG.E R6, desc[UR20][R2.64+0x4] ;  /* 0x0000041402060981 */ /* 0x0002e2000c1e1900 */
[----:B------:R-:W-:Y:S02]  /*0380*/  IMAD.U32 R4, RZ, RZ, UR8 ;  /* 0x00000008ff047e24 */ /* 0x000fe4000f8e00ff */
[----:B------:R-:W-:-:S05]  /*0390*/  IMAD.U32 R5, RZ, RZ, UR9 ;  /* 0x00000009ff057e24 */ /* 0x000fca000f8e00ff */
[----:B------:R-:W4:Y:S01]  /*03a0*/  @P1 LDG.E R4, desc[UR20][R4.64] ;  /* 0x0000001404041981 */ /* 0x000f22000c1e1900 */
[----:B-1----:R-:W-:Y:S02]  /*03b0*/  IMAD.U32 R2, RZ, RZ, UR6 ;  /* 0x00000006ff027e24 */ /* 0x002fe4000f8e00ff */
[----:B------:R-:W-:-:S05]  /*03c0*/  IMAD.U32 R3, RZ, RZ, UR7 ;  /* 0x00000007ff037e24 */ /* 0x000fca000f8e00ff */
[----:B------:R-:W5:Y:S01]  /*03d0*/  @!P2 LDG.E R0, desc[UR20][R2.64] ;  /* 0x000000140200a981 */ /* 0x000f62000c1e1900 */
[----:B------:R-:W-:Y:S01]  /*03e0*/  UMOV UR12, 0xffffffff ;  /* 0xffffffff000c7882 */ /* 0x000fe20000000000 */
[----:B------:R-:W-:Y:S01]  /*03f0*/  UMOV UR25, URZ ;  /* 0x0000003f00197c82 */ /* 0x000fe20008000000 */
[----:B------:R-:W-:Y:S01]  /*0400*/  UMOV UR8, 0xffffffff ;  /* 0xffffffff00087882 */ /* 0x000fe20000000000 */
[----:B------:R-:W-:Y:S02]  /*0410*/  SHF.R.S32.HI R20, RZ, 0x1f, R99 ;  /* 0x0000001fff147819 */ /* 0x000fe40000011463 */
[----:B--2---:R-:W-:Y:S02]  /*0420*/  @P0 R2UR UR12, R7 ;  /* 0x00000000070c02ca */ /* 0x004fe400000e0000 */
[----:B---3--:R-:W-:Y:S02]  /*0430*/  @P0 R2UR UR14, R6 ;  /* 0x00000000060e02ca */ /* 0x008fe400000e0000 */
[----:B------:R-:W-:-:S04]  /*0440*/  ISETP.NE.U32.AND P0, PT, RZ, UR4, PT ;  /* 0x00000004ff007c0c */ /* 0x000fc8000bf05070 */
[----:B------:R-:W-:Y:S01]  /*0450*/  ISETP.NE.AND.EX P0, PT, RZ, UR5, PT, P0 ;  /* 0x00000005ff007c0c */ /* 0x000fe2000bf05300 */
[----:B------:R-:W-:-:S06]  /*0460*/  ULDC.U8 UR5, c[0x0][0x388] ;  /* 0x0000e20000057ab9 */ /* 0x000fcc0000000000 */
[----:B------:R-:W-:Y:S01]  /*0470*/  @UP2 UIADD3 UR14, UR14, -UR12, URZ ;  /* 0x8000000c0e0e2290 */ /* 0x000fe2000fffe03f */
[----:B----4-:R-:W-:Y:S02]  /*0480*/  @P1 R2UR UR25, R4 ;  /* 0x00000000041912ca */ /* 0x010fe400000e0000 */
[----:B------:R-:W-:-:S04]  /*0490*/  LEA.HI R6, R20, R99, RZ, 0x5 ;  /* 0x0000006314067211 */ /* 0x000fc800078f28ff */
[----:B------:R-:W-:Y:S01]  /*04a0*/  @!UP2 ULDC UR14, c[0x0][0x2c4] ;  /* 0x0000b100000eaab9 */ /* 0x000fe20000000800 */
[----:B-----5:R-:W-:Y:S01]  /*04b0*/  @!P2 R2UR UR8, R0 ;  /* 0x000000000008a2ca */ /* 0x020fe200000e0000 */
[----:B------:R-:W-:-:S14]  /*04c0*/  @!P0 BRA `(.L_x_859) ;  /* 0x00000000001c8947 */ /* 0x000fdc0003800000 */
[----:B------:R-:W-:-:S13]  /*04d0*/  PLOP3.LUT P0, PT, PT, PT, UP3, 0x80, 0x0 ;  /* 0x000000000000781c */ /* 0x000fda0003f0f038 */
[----:B------:R-:W2:Y:S04]  /*04e0*/  @P0 LDG.E R0, desc[UR20][R2.64+0x4] ;  /* 0x0000041402000981 */ /* 0x000ea8000c1e1900 */
[----:B------:R-:W3:Y:S01]  /*04f0*/  @!P0 LDG.E R2, desc[UR20][R2.64] ;  /* 0x0000001402028981 */ /* 0x000ee2000c1e1900 */
[----:B--2---:R-:W-:-:S13]  /*0500*/  @P0 R2UR UR9, R0 ;  /* 0x00000000000902ca */ /* 0x004fda00000e0000 */
[----:B------:R-:W-:-:S07]  /*0510*/  @UP3 UIADD3 UR9, UR9, -UR8, URZ ;  /* 0x8000000809093290 */ /* 0x000fce000fffe03f */
[----:B---3--:R-:W-:Y:S01]  /*0520*/  @!P0 R2UR UR9, R2 ;  /* 0x00000000020982ca */ /* 0x008fe200000e0000 */
[----:B------:R-:W-:-:S14]  /*0530*/  BRA `(.L_x_860) ;  /* 0x0000000000047947 */ /* 0x000fdc0003800000 */
.L_x_859:
[----:B------:R-:W-:-:S05]  /*0540*/  ULDC UR9, c[0x0][0x2c8] ;  /* 0x0000b20000097ab9 */ /* 0x000fca0000000800 */
.L_x_860:
        /* <DEDUP_REMOVED lines=30> */
[----:B------:R-:W-:Y:S01]  /*0730*/  LOP3.LUT R4, R6, 0xffffffe0, RZ, 0xc0, !PT ;  /* 0xffffffe006047812 */ /* 0x000fe200078ec0ff */
[----:B------:R-:W-:Y:S01]  /*0740*/  ULDC UR9, c[0x0][0x270] ;  /* 0x00009c0000097ab9 */ /* 0x000fe20000000800 */
[----:B------:R-:W-:Y:S01]  /*0750*/  UISETP.NE.AND UP0, UPT, UR8, -0x1, UPT ;  /* 0xffffffff0800788c */ /* 0x000fe2000bf05270 */
[----:B------:R-:W-:Y:S01]  /*0760*/  SHF.R.S32.HI R98, RZ, 0x5, R6 ;  /* 0x00000005ff627819 */ /* 0x000fe20000011406 */
[----:B------:R-:W-:Y:S01]  /*0770*/  UIMAD UR9, UR24, UR9, UR15 ;  /* 0x00000009180972a4 */ /* 0x000fe2000f8e020f */
[----:B------:R-:W-:Y:S01]  /*0780*/  IMAD.U32 R10, RZ, RZ, UR13 ;  /* 0x0000000dff0a7e24 */ /* 0x000fe2000f8e00ff */
[----:B------:R-:W-:Y:S01]  /*0790*/  ULDC UR18, c[0x0][0x2d8] ;  /* 0x0000b60000127ab9 */ /* 0x000fe20000000800 */
[----:B------:R-:W-:-:S02]  /*07a0*/  USHF.R.S32.HI UR17, URZ, 0x6, UR17 ;  /* 0x000000063f117899 */ /* 0x000fc40008011411 */
[----:B------:R-:W-:Y:S01]  /*07b0*/  USHF.L.U32 UR10, UR9, 0x5, URZ ;  /* 0x00000005090a7899 */ /* 0x000fe2000800063f */
[----:B------:R-:W-:Y:S02]  /*07c0*/  @UP1 ULDC.64 UR6, c[0x0][0x240] ;  /* 0x0000900000061ab9 */ /* 0x000fe40000000a00 */
[----:B------:R-:W-:Y:S02]  /*07d0*/  @UP1 UIMAD.WIDE.U32 UR28, UR12, UR6, URZ ;  /* 0x000000060c1c12a5 */ /* 0x000fe4000f8e003f */
[----:B------:R-:W-:Y:S02]  /*07e0*/  USHF.R.S32.HI UR6, URZ, 0x1f, UR10 ;  /* 0x0000001f3f067899 */ /* 0x000fe4000801140a */
[----:B------:R-:W-:Y:S02]  /*07f0*/  @UP1 UIMAD UR16, UR12, UR7, UR29 ;  /* 0x000000070c1012a4 */ /* 0x000fe4000f8e021d */
[----:B------:R-:W-:Y:S01]  /*0800*/  @UP0 UIADD3 UR27, UR25, UR8, URZ ;  /* 0x00000008191b0290 */ /* 0x000fe2000fffe03f */
[----:B-1----:R-:W-:-:S04]  /*0810*/  IABS R15, R17 ;  /* 0x00000011000f7213 */ /* 0x002fc80000000000 */
[----:B------:R-:W1:Y:S08]  /*0820*/  I2F.RP R2, R15 ;  /* 0x0000000f00027306 */ /* 0x000e700000209400 */
[----:B-1----:R-:W1:Y:S02]  /*0830*/  MUFU.RCP R2, R2 ;  /* 0x0000000200027308 */ /* 0x002e640000001000 */
[----:B-1----:R-:W-:-:S06]  /*0840*/  VIADD R2, R2, 0xffffffe ;  /* 0x0ffffffe02027836 */ /* 0x002fcc0000000000 */
[----:B------:R-:W1:Y:S02]  /*0850*/  F2I.FTZ.U32.TRUNC.NTZ R3, R2 ;  /* 0x0000000200037305 */ /* 0x000e64000021f000 */
[----:B-1----:R-:W-:Y:S02]  /*0860*/  IMAD.MOV R0, RZ, RZ, -R3 ;  /* 0x000000ffff007224 */ /* 0x002fe400078e0a03 */
[----:B------:R-:W-:Y:S02]  /*0870*/  IMAD.MOV.U32 R2, RZ, RZ, RZ ;  /* 0x000000ffff027224 */ /* 0x000fe400078e00ff */
[----:B------:R-:W-:-:S04]  /*0880*/  IMAD R0, R0, R15, RZ ;  /* 0x0000000f00007224 */ /* 0x000fc800078e02ff */
[----:B------:R-:W-:-:S04]  /*0890*/  IMAD.HI.U32 R0, R3, R0, R2 ;  /* 0x0000000003007227 */ /* 0x000fc800078e0002 */
[----:B------:R-:W-:Y:S01]  /*08a0*/  IMAD.IADD R2, R99, 0x1, -R4 ;  /* 0x0000000163027824 */ /* 0x000fe200078e0a04 */
[----:B--2---:R-:W-:Y:S02]  /*08b0*/  IABS R4, R5 ;  /* 0x0000000500047213 */ /* 0x004fe40000000000 */
[----:B------:R-:W-:Y:S02]  /*08c0*/  LEA.HI R5, R20, R99, RZ, 0x3 ;  /* 0x0000006314057211 */ /* 0x000fe400078f18ff */
[--C-:B------:R-:W-:Y:S01]  /*08d0*/  SHF.R.S32.HI R3, RZ, 0x1f, R2.reuse ;  /* 0x0000001fff037819 */ /* 0x100fe20000011402 */
[----:B------:R-:W-:Y:S01]  /*08e0*/  IMAD.HI.U32 R0, R0, R4, RZ ;  /* 0x0000000400007227 */ /* 0x000fe200078e00ff */
[----:B------:R-:W-:Y:S01]  /*08f0*/  IADD3 R103, P1, P0, R9, UR10, R2 ;  /* 0x0000000a09677c10 */ /* 0x000fe2000f83e002 */
[----:B------:R-:W-:Y:S01]  /*0900*/  @!UP1 USHF.R.S32.HI UR10, URZ, 0x1f, UR24 ;  /* 0x0000001f3f0a9899 */ /* 0x000fe20008011418 */
[----:B------:R-:W-:Y:S02]  /*0910*/  SHF.R.S32.HI R12, RZ, 0x3, R5 ;  /* 0x00000003ff0c7819 */ /* 0x000fe40000011405 */
[----:B------:R-:W-:Y:S01]  /*0920*/  IADD3.X R101, R8, UR6, R3, P1, P0 ;  /* 0x0000000608657c10 */ /* 0x000fe20008fe0403 */
[----:B------:R-:W-:Y:S01]  /*0930*/  IMAD.MOV R3, RZ, RZ, -R0 ;  /* 0x000000ffff037224 */ /* 0x000fe200078e0a00 */
[----:B------:R1:W-:Y:S01]  /*0940*/  STL [R1+0xa4], R103 ;  /* 0x0000a46701007387 */ /* 0x0003e20000100800 */
[----:B------:R-:W-:Y:S01]  /*0950*/  @!UP1 ULDC.64 UR6, c[0x0][0x228] ;  /* 0x00008a0000069ab9 */ /* 0x000fe20000000a00 */
[----:B------:R-:W-:Y:S01]  /*0960*/  LOP3.LUT R5, R5, 0xfffffff8, RZ, 0xc0, !PT ;  /* 0xfffffff805057812 */ /* 0x000fe200078ec0ff */
[----:B------:R-:W-:Y:S01]  /*0970*/  IMAD R3, R15, R3, R4 ;  /* 0x000000030f037224 */ /* 0x000fe200078e0204 */
[----:B------:R-:W-:Y:S01]  /*0980*/  SHF.R.S32.HI R4, RZ, 0x1f, R6 ;  /* 0x0000001fff047819 */ /* 0x000fe20000011406 */
[----:B------:R-:W-:Y:S01]  /*0990*/  @!UP1 UIMAD UR10, UR10, UR6, URZ ;  /* 0x000000060a0a92a4 */ /* 0x000fe2000f8e023f */
[----:B------:R-:W-:Y:S01]  /*09a0*/  PLOP3.LUT P0, PT, PT, PT, UP0, 0x80, 0x0 ;  /* 0x000000000000781c */ /* 0x000fe20003f0f008 */
[----:B------:R-:W-:Y:S01]  /*09b0*/  IMAD.IADD R29, R99, 0x1, -R5 ;  /* 0x00000001631d7824 */ /* 0x000fe200078e0a05 */
[----:B------:R-:W-:Y:S01]  /*09c0*/  LEA.HI R4, R4, R98, RZ, 0x2 ;  /* 0x0000006204047211 */ /* 0x000fe200078f10ff */
[----:B------:R-:W-:Y:S01]  /*09d0*/  @!UP1 UIMAD UR7, UR24, UR7, UR10 ;  /* 0x00000007180792a4 */ /* 0x000fe2000f8e020a */
[----:B------:R-:W-:Y:S01]  /*09e0*/  IMAD.SHL.U32 R5, R12, 0x40, RZ ;  /* 0x000000400c057824 */ /* 0x000fe200078e00ff */
[----:B------:R-:W-:Y:S01]  /*09f0*/  @!UP1 UIMAD.WIDE.U32 UR32, UR24, UR6, URZ ;  /* 0x00000006182092a5 */ /* 0x000fe2000f8e003f */
[----:B------:R-:W-:Y:S01]  /*0a00*/  LOP3.LUT R4, R4, 0xffffffc, RZ, 0xc0, !PT ;  /* 0x0ffffffc04047812 */ /* 0x000fe200078ec0ff */
[----:B------:R-:W-:Y:S01]  /*0a10*/  @UP0 ULDC.64 UR10, c[0x0][0x248] ;  /* 0x00009200000a0ab9 */ /* 0x000fe20000000a00 */
[----:B------:R-:W-:Y:S01]  /*0a20*/  ULDC UR6, c[0x0][0x2d4] ;  /* 0x0000b50000067ab9 */ /* 0x000fe20000000800 */
[----:B------:R-:W-:Y:S01]  /*0a30*/  @UP0 UIMAD.WIDE.U32 UR30, UR27, UR10, URZ ;  /* 0x0000000a1b1e02a5 */ /* 0x000fe2000f8e003f */
[----:B------:R-:W-:Y:S01]  /*0a40*/  SHF.R.S32.HI R6, RZ, 0x1f, R2 ;  /* 0x0000001fff067819 */ /* 0x000fe20000011402 */
[----:B------:R-:W-:Y:S01]  /*0a50*/  UIMAD UR6, UR9, UR6, UR4 ;  /* 0x00000006090672a4 */ /* 0x000fe2000f8e0204 */
[----:B------:R-:W-:Y:S01]  /*0a60*/  IMAD.SHL.U32 R118, R29, 0x8, RZ ;  /* 0x000000081d767824 */ /* 0x000fe200078e00ff */
[----:B------:R-:W-:Y:S01]  /*0a70*/  @UP0 UIMAD UR27, UR27, UR11, URZ ;  /* 0x0000000b1b1b02a4 */ /* 0x000fe2000f8e023f */
[----:B------:R-:W-:Y:S01]  /*0a80*/  SHF.R.S32.HI R13, RZ, 0x1f, R12 ;  /* 0x0000001fff0d7819 */ /* 0x000fe2000001140c */
[----:B------:R-:W-:Y:S01]  /*0a90*/  IMAD.IADD R7, R98, 0x1, -R4 ;  /* 0x0000000162077824 */ /* 0x000fe200078e0a04 */
[----:B------:R-:W-:Y:S01]  /*0aa0*/  LOP3.LUT R5, R5, 0x1c0, RZ, 0xc0, !PT ;  /* 0x000001c005057812 */ /* 0x000fe200078ec0ff */
[----:B------:R-:W-:Y:S01]  /*0ab0*/  UIMAD UR26, UR6, UR18, URZ ;  /* 0x00000012061a72a4 */ /* 0x000fe2000f8e023f */
[----:B------:R-:W-:Y:S01]  /*0ac0*/  LEA.HI R4, R6, R2, RZ, 0x2 ;  /* 0x0000000206047211 */ /* 0x000fe200078f10ff */
[----:B------:R-:W-:Y:S01]  /*0ad0*/  @UP0 UIADD3 UR27, UR31, UR27, URZ ;  /* 0x0000001b1f1b0290 */ /* 0x000fe2000fffe03f */
[----:B------:R-:W-:Y:S01]  /*0ae0*/  LOP3.LUT R8, R5, 0x38, R118, 0xf8, !PT ;  /* 0x0000003805087812 */ /* 0x000fe200078ef876 */
[----:B------:R-:W-:Y:S01]  /*0af0*/  @!UP1 UIADD3 UR16, UR33, UR7, URZ ;  /* 0x0000000721109290 */ /* 0x000fe2000fffe03f */
[----:B------:R-:W-:Y:S01]  /*0b00*/  SHF.R.U32.HI R6, RZ, 0x3, R5 ;  /* 0x00000003ff067819 */ /* 0x000fe20000011605 */
[----:B------:R-:W-:Y:S01]  /*0b10*/  @!UP1 UMOV UR28, UR32 ;  /* 0x00000020001c9c82 */ /* 0x000fe20008000000 */
[----:B------:R-:W-:Y:S01]  /*0b20*/  IMAD.WIDE R10, R10, 0x40, R12 ;  /* 0x000000400a0a7825 */ /* 0x000fe200078e020c */
[----:B------:R-:W-:-:S02]  /*0b30*/  ISETP.GT.U32.AND P2, PT, R15, R3, PT ;  /* 0x000000030f00720c */ /* 0x000fc40003f44070 */
[----:B------:R-:W-:Y:S01]  /*0b40*/  SHF.R.S32.HI R5, RZ, 0x2, R4 ;  /* 0x00000002ff057819 */ /* 0x000fe20000011404 */
[----:B-1----:R-:W-:Y:S10]  /*0b50*/  @P0 BRA `(.L_x_862) ;  /* 0x0000000000300947 */ /* 0x002ff40003800000 */
        /* <DEDUP_REMOVED lines=12> */
.L_x_862:
[----:B------:R-:W-:Y:S01]  /*0c20*/  @UP0 UIADD3 UR6, UR25, UR8, URZ ;  /* 0x0000000819060290 */ /* 0x000fe2000fffe03f */
[----:B------:R-:W-:Y:S01]  /*0c30*/  @!P2 IMAD.IADD R3, R3, 0x1, -R15 ;  /* 0x000000010303a824 */ /* 0x000fe200078e0a0f */
[----:B------:R-:W-:Y:S01]  /*0c40*/  LOP3.LUT R9, R17, UR15, RZ, 0x3c, !PT ;  /* 0x0000000f11097c12 */ /* 0x000fe2000f8e3cff */
[----:B------:R-:W-:Y:S01]  /*0c50*/  @UP0 ULDC.64 UR8, c[0x0][0x250] ;  /* 0x0000940000080ab9 */ /* 0x000fe20000000a00 */
[----:B------:R-:W-:Y:S01]  /*0c60*/  LOP3.LUT R4, R4, 0x7ffffffc, RZ, 0xc0, !PT ;  /* 0x7ffffffc04047812 */ /* 0x000fe200078ec0ff */
[----:B------:R-:W-:Y:S01]  /*0c70*/  @UP0 UIMAD.WIDE.U32 UR32, UR6, UR8, URZ ;  /* 0x00000008062002a5 */ /* 0x000fe2000f8e003f */
[----:B------:R-:W-:Y:S01]  /*0c80*/  ISETP.GE.U32.AND P4, PT, R3, R15, PT ;  /* 0x0000000f0300720c */ /* 0x000fe20003f86070 */
[----:B------:R-:W-:Y:S01]  /*0c90*/  @UP0 UIMAD UR6, UR6, UR9, URZ ;  /* 0x00000009060602a4 */ /* 0x000fe2000f8e023f */
[----:B------:R-:W-:Y:S01]  /*0ca0*/  LEA.HI R3, R20, R99, RZ, 0x6 ;  /* 0x0000006314037211 */ /* 0x000fe200078f30ff */
[----:B------:R-:W-:Y:S01]  /*0cb0*/  USHF.R.S32.HI UR29, URZ, 0x1f, UR15 ;  /* 0x0000001f3f1d7899 */ /* 0x000fe2000801140f */
[----:B------:R-:W-:Y:S01]  /*0cc0*/  ISETP.GE.AND P1, PT, R9, RZ, PT ;  /* 0x000000ff0900720c */ /* 0x000fe20003f26270 */
[----:B------:R-:W-:Y:S01]  /*0cd0*/  @UP0 UIADD3 UR6, UR33, UR6, URZ ;  /* 0x0000000621060290 */ /* 0x000fe2000fffe03f */
[----:B------:R-:W-:Y:S01]  /*0ce0*/  LOP3.LUT R14, R8, R6, RZ, 0x3c, !PT ;  /* 0x00000006080e7212 */ /* 0x000fe200078e3cff */
[----:B------:R-:W-:Y:S01]  /*0cf0*/  IMAD R18, R7, 0x10, R5 ;  /* 0x0000001007127824 */ /* 0x000fe200078e0205 */
[----:B------:R-:W-:Y:S01]  /*0d00*/  ISETP.NE.AND P3, PT, R17, RZ, PT ;  /* 0x000000ff1100720c */ /* 0x000fe20003f65270 */
[----:B------:R-:W-:Y:S01]  /*0d10*/  IMAD.IADD R16, R2, 0x1, -R4 ;  /* 0x0000000102107824 */ /* 0x000fe200078e0a04 */
[----:B------:R-:W-:Y:S01]  /*0d20*/  SHF.R.S32.HI R119, RZ, 0x1f, R118 ;  /* 0x0000001fff777819 */ /* 0x000fe20000011476 */
[----:B------:R-:W-:Y:S01]  /*0d30*/  IMAD.SHL.U32 R9, R3, 0x8, RZ ;  /* 0x0000000803097824 */ /* 0x000fe200078e00ff */
[----:B------:R-:W-:Y:S09]  /*0d40*/  @P0 BRA `(.L_x_863) ;  /* 0x0000000000300947 */ /* 0x000ff20003800000 */
        /* <DEDUP_REMOVED lines=12> */
.L_x_863:
[C---:B------:R-:W-:Y:S01]  /*0e10*/  IMAD R7, R13.reuse, UR10, RZ ;  /* 0x0000000a0d077c24 */ /* 0x040fe2000f8e02ff */
[----:B------:R-:W-:Y:S01]  /*0e20*/  @!P2 IADD3 R0, R0, 0x1, RZ ;  /* 0x000000010000a810 */ /* 0x000fe20007ffe0ff */
[----:B------:R-:W-:Y:S01]  /*0e30*/  IMAD R6, R13, UR8, RZ ;  /* 0x000000080d067c24 */ /* 0x000fe2000f8e02ff */
[----:B------:R-:W-:Y:S01]  /*0e40*/  LOP3.LUT R9, R14, 0xfffffe00, R9, 0xf8, !PT ;  /* 0xfffffe000e097812 */ /* 0x000fe200078ef809 */
[--C-:B------:R-:W-:Y:S01]  /*0e50*/  IMAD.WIDE.U32 R4, R12, UR10, R118.reuse ;  /* 0x0000000a0c047c25 */ /* 0x100fe2000f8e0076 */
[----:B------:R-:W-:Y:S01]  /*0e60*/  ULDC.64 UR24, c[0x0][0x260] ;  /* 0x0000980000187ab9 */ /* 0x000fe20000000a00 */
[----:B------:R-:W-:Y:S01]  /*0e70*/  IADD3 R107, R118, 0x40, RZ ;  /* 0x00000040766b7810 */ /* 0x000fe20007ffe0ff */
[----:B------:R-:W-:Y:S01]  /*0e80*/  BSSY B0, `(.L_x_864) ;  /* 0x000004f000007945 */ /* 0x000fe20003800000 */
[----:B------:R-:W-:Y:S01]  /*0e90*/  IMAD.WIDE.U32 R2, R12, UR8, R118 ;  /* 0x000000080c027c25 */ /* 0x000fe2000f8e0076 */
[----:B------:R-:W-:-:S03]  /*0ea0*/  SHF.L.U32 R16, R16, 0x1, RZ ;  /* 0x0000000110107819 */ /* 0x000fc600000006ff */
[C---:B------:R-:W-:Y:S02]  /*0eb0*/  IMAD R7, R12.reuse, UR11, R7 ;  /* 0x0000000b0c077c24 */ /* 0x040fe4000f8e0207 */
[----:B------:R-:W-:Y:S01]  /*0ec0*/  IMAD R8, R12, UR9, R6 ;  /* 0x000000090c087c24 */ /* 0x000fe2000f8e0206 */
[----:B------:R-:W-:Y:S01]  /*0ed0*/  IADD3 R6, P2, R4, UR30, RZ ;  /* 0x0000001e04067c10 */ /* 0x000fe2000ff5e0ff */
[----:B------:R-:W-:Y:S01]  /*0ee0*/  @P4 VIADD R0, R0, 0x1 ;  /* 0x0000000100004836 */ /* 0x000fe20000000000 */
[----:B------:R-:W-:Y:S01]  /*0ef0*/  IADD3 R4, P0, R2, UR32, RZ ;  /* 0x0000002002047c10 */ /* 0x000fe2000ff1e0ff */
[C---:B------:R-:W-:Y:S01]  /*0f00*/  VIADD R106, R118.reuse, 0x80 ;  /* 0x00000080766a7836 */ /* 0x040fe20000000000 */
[----:B------:R-:W-:Y:S01]  /*0f10*/  IADD3.X R7, R5, UR27, R7, P2, !PT ;  /* 0x0000001b05077c10 */ /* 0x000fe200097fe407 */
[----:B------:R-:W1:Y:S01]  /*0f20*/  S2UR UR27, SR_CgaCtaId ;  /* 0x00000000001b79c3 */ /* 0x000e620000008800 */
[----:B------:R-:W-:Y:S01]  /*0f30*/  IADD3.X R5, R3, UR6, R8, P0, !PT ;  /* 0x0000000603057c10 */ /* 0x000fe200087fe408 */
[----:B------:R-:W-:Y:S01]  /*0f40*/  ULDC.64 UR6, c[0x0][0x258] ;  /* 0x0000960000067ab9 */ /* 0x000fe20000000a00 */
[----:B------:R-:W-:Y:S01]  /*0f50*/  IADD3 R2, P0, R118, UR28, RZ ;  /* 0x0000001c76027c10 */ /* 0x000fe2000ff1e0ff */
[----:B------:R-:W-:Y:S01]  /*0f60*/  UIMAD UR28, UR29, UR6, URZ ;  /* 0x000000061d1c72a4 */ /* 0x000fe2000f8e023f */
[----:B------:R-:W-:Y:S01]  /*0f70*/  @!P1 IADD3 R0, -R0, RZ, RZ ;  /* 0x000000ff00009210 */ /* 0x000fe20007ffe1ff */
[----:B------:R-:W-:Y:S01]  /*0f80*/  IMAD.U32 R14, RZ, RZ, UR6 ;  /* 0x00000006ff0e7e24 */ /* 0x000fe2000f8e00ff */
[----:B------:R-:W-:Y:S01]  /*0f90*/  @!P3 LOP3.LUT R0, RZ, R17, RZ, 0x33, !PT ;  /* 0x00000011ff00b212 */ /* 0x000fe200078e33ff */
[----:B------:R-:W-:Y:S01]  /*0fa0*/  UIMAD UR28, UR15, UR7, UR28 ;  /* 0x000000070f1c72a4 */ /* 0x000fe2000f8e021c */
[----:B------:R-:W-:Y:S01]  /*0fb0*/  IADD3.X R3, R119, UR16, RZ, P0, !PT ;  /* 0x0000001077037c10 */ /* 0x000fe200087fe4ff */
[----:B------:R-:W-:Y:S01]  /*0fc0*/  UIADD3 UR16, UR17, -0x1, URZ ;  /* 0xffffffff11107890 */ /* 0x000fe2000fffe03f */
[----:B------:R-:W-:Y:S01]  /*0fd0*/  SHF.R.S32.HI R8, RZ, 0x1f, R0 ;  /* 0x0000001fff087819 */ /* 0x000fe20000011400 */
[----:B------:R-:W-:Y:S01]  /*0fe0*/  ULDC.64 UR6, c[0x0][0x268] ;  /* 0x00009a0000067ab9 */ /* 0x000fe20000000a00 */
[----:B------:R-:W-:Y:S01]  /*0ff0*/  IMAD.WIDE.U32 R30, R0, UR24, R6 ;  /* 0x00000018001e7c25 */ /* 0x000fe2000f8e0006 */
[----:B------:R-:W-:-:S03]  /*1000*/  IADD3 R17, R12, 0x10, RZ ;  /* 0x000000100c117810 */ /* 0x000fc60007ffe0ff */
[----:B------:R-:W-:Y:S01]  /*1010*/  IMAD.WIDE.U32 R26, R0, UR6, R4 ;  /* 0x00000006001a7c25 */ /* 0x000fe2000f8e0004 */
[----:B------:R2:W-:Y:S03]  /*1020*/  STL.64 [R1+0x68], R30 ;  /* 0x0000681e01007387 */ /* 0x0005e60000100a00 */
[----:B------:R-:W-:Y:S01]  /*1030*/  IMAD.WIDE.U32 R14, R14, UR15, R2 ;  /* 0x0000000f0e0e7c25 */ /* 0x000fe2000f8e0002 */
[----:B------:R2:W-:Y:S01]  /*1040*/  STL.64 [R1+0x60], R26 ;  /* 0x0000601a01007387 */ /* 0x0005e20000100a00 */
[----:B------:R-:W-:Y:S02]  /*1050*/  UIMAD UR15, UR16, -0x40, UR19 ;  /* 0xffffffc0100f78a4 */ /* 0x000fe4000f8e0213 */
[C---:B------:R-:W-:Y:S01]  /*1060*/  IMAD R2, R8.reuse, UR24, RZ ;  /* 0x0000001808027c24 */ /* 0x040fe2000f8e02ff */
[----:B------:R-:W-:Y:S01]  /*1070*/  UIADD3 UR24, -UR4, UR14, URZ ;  /* 0x0000000e04187290 */ /* 0x000fe2000fffe13f */
[----:B------:R2:W-:Y:S01]  /*1080*/  STL [R1+0x24], R107 ;  /* 0x0000246b01007387 */ /* 0x0005e20000100800 */
[----:B------:R-:W-:Y:S01]  /*1090*/  IMAD R8, R8, UR6, RZ ;  /* 0x0000000608087c24 */ /* 0x000fe2000f8e02ff */
[----:B------:R-:W-:Y:S01]  /*10a0*/  UMOV UR4, 0x400 ;  /* 0x0000040000047882 */ /* 0x000fe20000000000 */
[----:B------:R-:W-:Y:S01]  /*10b0*/  IMAD R24, R0, UR25, R2 ;  /* 0x0000001900187c24 */ /* 0x000fe2000f8e0202 */
[----:B------:R2:W-:Y:S01]  /*10c0*/  STL [R1+0x30], R106 ;  /* 0x0000306a01007387 */ /* 0x0005e20000100800 */
[----:B------:R-:W-:Y:S01]  /*10d0*/  ISETP.GE.AND P0, PT, R12, UR24, PT ;  /* 0x000000180c007c0c */ /* 0x000fe2000bf06270 */
[----:B-1----:R-:W-:Y:S01]  /*10e0*/  ULEA UR4, UR27, UR4, 0x18 ;  /* 0x000000041b047291 */ /* 0x002fe2000f8ec03f */
[----:B------:R-:W-:-:S02]  /*10f0*/  IMAD R25, R0, UR7, R8 ;  /* 0x0000000700197c24 */ /* 0x000fc4000f8e0208 */
[----:B------:R-:W-:-:S03]  /*1100*/  VIADD R23, R12, 0x20 ;  /* 0x000000200c177836 */ /* 0x000fc60000000000 */
[----:B------:R-:W-:Y:S02]  /*1110*/  LEA R203, R9, UR4, 0x1 ;  /* 0x0000000409cb7c11 */ /* 0x000fe4000f8e08ff */
[----:B------:R-:W-:-:S04]  /*1120*/  IADD3 R9, R15, UR28, RZ ;  /* 0x0000001c0f097c10 */ /* 0x000fc8000fffe0ff */
[----:B------:R-:W-:Y:S05]  /*1130*/  @P0 BRA `(.L_x_865) ;  /* 0x00000000008c0947 */ /* 0x000fea0003800000 */
        /* <DEDUP_REMOVED lines=35> */
.L_x_865:
[----:B------:R-:W-:Y:S05]  /*1370*/  BSYNC B0 ;  /* 0x0000000000007941 */ /* 0x000fea0003800000 */
.L_x_864:
[C---:B------:R-:W-:Y:S01]  /*1380*/  ISETP.GE.AND P2, PT, R17.reuse, UR24, PT ;  /* 0x0000001811007c0c */ /* 0x040fe2000bf46270 */
[----:B------:R-:W-:Y:S01]  /*1390*/  ULEA UR6, UR17, UR26, 0x6 ;  /* 0x0000001a11067291 */ /* 0x000fe2000f8e303f */
[----:B------:R-:W-:Y:S01]  /*13a0*/  IMAD R96, R18, UR18, R16 ;  /* 0x0000001212607c24 */ /* 0x000fe2000f8e0210 */
[----:B------:R-:W-:Y:S01]  /*13b0*/  BSSY B0, `(.L_x_866) ;  /* 0x000002e000007945 */ /* 0x000fe20003800000 */
[----:B------:R-:W-:Y:S01]  /*13c0*/  ISETP.GE.AND P6, PT, R17, UR15, PT ;  /* 0x0000000f11007c0c */ /* 0x000fe2000bfc6270 */
[----:B------:R-:W-:Y:S01]  /*13d0*/  UIADD3 UR6, UR6, -0x40, URZ ;  /* 0xffffffc006067890 */ /* 0x000fe2000fffe03f */
[----:B------:R-:W-:Y:S01]  /*13e0*/  ISETP.GE.AND P1, PT, R23, UR24, PT ;  /* 0x0000001817007c0c */ /* 0x000fe2000bf26270 */
[----:B------:R-:W-:-:S04]  /*13f0*/  VIADD R22, R12, 0x30 ;  /* 0x000000300c167836 */ /* 0x000fc80000000000 */
[----:B------:R-:W-:Y:S01]  /*1400*/  IADD3 R102, P0, R96, UR6, RZ ;  /* 0x0000000660667c10 */ /* 0x000fe2000ff1e0ff */
[----:B------:R-:W-:Y:S01]  /*1410*/  IMAD.U32 R100, RZ, RZ, UR6 ;  /* 0x00000006ff647e24 */ /* 0x000fe2000f8e00ff */
[----:B------:R-:W-:Y:S11]  /*1420*/  @P2 BRA `(.L_x_867) ;  /* 0x0000000000982947 */ /* 0x000ff60003800000 */
[----:B------:R-:W-:Y:S01]  /*1430*/  ULDC UR25, c[0x0][0x2d0] ;  /* 0x0000b40000197ab9 */ /* 0x000fe20000000800 */
[----:B------:R-:W-:Y:S01]  /*1440*/  IADD3 R0, P2, R10, 0x10, RZ ;  /* 0x000000100a007810 */ /* 0x000fe20007f5e0ff */
[----:B------:R-:W-:Y:S01]  /*1450*/  ULDC.64 UR6, c[0x0][0x240] ;  /* 0x0000900000067ab9 */ /* 0x000fe20000000a00 */
[----:B------:R-:W-:Y:S01]  /*1460*/  ISETP.GE.AND P5, PT, R118, UR25, PT ;  /* 0x0000001976007c0c */ /* 0x000fe2000bfa6270 */
[----:B-1-3--:R-:W-:Y:S01]  /*1470*/  IMAD.MOV.U32 R3, RZ, RZ, R9 ;  /* 0x000000ffff037224 */ /* 0x00afe200078e0009 */
[----:B------:R-:W-:Y:S01]  /*1480*/  ISETP.GE.AND P4, PT, R107, UR25, PT ;  /* 0x000000196b007c0c */ /* 0x000fe2000bf86270 */
[----:B------:R-:W-:Y:S01]  /*1490*/  IMAD.X R2, RZ, RZ, R11, P2 ;  /* 0x000000ffff027224 */ /* 0x000fe200010e060b */
[----:B------:R-:W-:-:S03]  /*14a0*/  ISETP.GE.AND P2, PT, R106, UR25, PT ;  /* 0x000000196a007c0c */ /* 0x000fc6000bf46270 */
[----:B------:R-:W-:Y:S02]  /*14b0*/  IMAD R16, R2, UR6, RZ ;  /* 0x0000000602107c24 */ /* 0x000fe4000f8e02ff */
[----:B------:R-:W-:-:S04]  /*14c0*/  IMAD.MOV.U32 R2, RZ, RZ, R14 ;  /* 0x000000ffff027224 */ /* 0x000fc800078e000e */
[----:B------:R-:W1:Y:S01]  /*14d0*/  @!P5 LDC.64 R6, c[0x0][0x210] ;  /* 0x00008400ff06db82 */ /* 0x000e620000000a00 */
[C---:B------:R-:W-:Y:S01]  /*14e0*/  IMAD.WIDE.U32 R2, R0.reuse, UR6, R2 ;  /* 0x0000000600027c25 */ /* 0x040fe2000f8e0002 */
[----:B------:R4:W-:Y:S03]  /*14f0*/  @P5 STS.128 [R203+0x800], RZ ;  /* 0x000800ffcb005388 */ /* 0x0009e60000000c00 */
[----:B------:R-:W-:-:S03]  /*1500*/  IMAD R0, R0, UR7, R16 ;  /* 0x0000000700007c24 */ /* 0x000fc6000f8e0210 */
[----:B------:R-:W3:Y:S01]  /*1510*/  @!P4 LDC.64 R4, c[0x0][0x210] ;  /* 0x00008400ff04cb82 */ /* 0x000ee20000000a00 */
[----:B------:R-:W-:Y:S01]  /*1520*/  IMAD.IADD R0, R3, 0x1, R0 ;  /* 0x0000000103007824 */ /* 0x000fe200078e0200 */
        /* <DEDUP_REMOVED lines=22> */
.L_x_867:
[----:B------:R-:W-:Y:S05]  /*1690*/  BSYNC B0 ;  /* 0x0000000000007941 */ /* 0x000fea0003800000 */
.L_x_866:
[----:B------:R-:W-:Y:S01]  /*16a0*/  BSSY B0, `(.L_x_868) ;  /* 0x000002a000007945 */ /* 0x000fe20003800000 */
[----:B------:R-:W-:Y:S02]  /*16b0*/  ISETP.GE.AND P2, PT, R22, UR24, PT ;  /* 0x0000001816007c0c */ /* 0x000fe4000bf46270 */
[----:B------:R-:W-:Y:S01]  /*16c0*/  LEA.HI R20, R20, R99, RZ, 0x4 ;  /* 0x0000006314147211 */ /* 0x000fe200078f20ff */
[----:B------:R-:W-:Y:S05]  /*16d0*/  @P1 BRA `(.L_x_869) ;  /* 0x0000000000981947 */ /* 0x000fea0003800000 */
        /* <DEDUP_REMOVED lines=10> */
[----:B----4-:R-:W1:Y:S01]  /*1780*/  @!P5 LDC.64 R6, c[0x0][0x210] ;  /* 0x00008400ff06db82 */ /* 0x010e620000000a00 */
[C---:B------:R-:W-:Y:S01]  /*1790*/  IMAD.WIDE.U32 R2, R0.reuse, UR6, R2 ;  /* 0x0000000600027c25 */ /* 0x040fe2000f8e0002 */
[----:B------:R3:W-:Y:S03]  /*17a0*/  @P5 STS.128 [R203+0x1000], RZ ;  /* 0x001000ffcb005388 */ /* 0x0007e60000000c00 */
[----:B------:R-:W-:-:S03]  /*17b0*/  IMAD R0, R0, UR7, R16 ;  /* 0x0000000700007c24 */ /* 0x000fc6000f8e0210 */
[----:B------:R-:W4:Y:S01]  /*17c0*/  @!P4 LDC.64 R4, c[0x0][0x210] ;  /* 0x00008400ff04cb82 */ /* 0x000f220000000a00 */
[----:B------:R-:W-:Y:S01]  /*17d0*/  IMAD.IADD R0, R3, 0x1, R0 ;  /* 0x0000000103007824 */ /* 0x000fe200078e0200 */
        /* <DEDUP_REMOVED lines=22> */
.L_x_869:
[----:B------:R-:W-:Y:S05]  /*1940*/  BSYNC B0 ;  /* 0x0000000000007941 */ /* 0x000fea0003800000 */
.L_x_868:
[----:B------:R-:W-:Y:S01]  /*1950*/  LOP3.LUT R16, R20, 0xfffffff0, RZ, 0xc0, !PT ;  /* 0xfffffff014107812 */ /* 0x000fe200078ec0ff */
[----:B------:R-:W-:Y:S01]  /*1960*/  BSSY B0, `(.L_x_870) ;  /* 0x000002b000007945 */ /* 0x000fe20003800000 */
[----:B------:R-:W-:Y:S02]  /*1970*/  ISETP.GE.AND P1, PT, R17, UR15, PT ;  /* 0x0000000f11007c0c */ /* 0x000fe4000bf26270 */
[----:B------:R-:W-:Y:S01]  /*1980*/  SHF.R.S32.HI R21, RZ, 0x4, R20 ;  /* 0x00000004ff157819 */ /* 0x000fe20000011414 */
[----:B------:R-:W-:Y:S01]  /*1990*/  IMAD.IADD R16, R99, 0x1, -R16 ;  /* 0x0000000163107824 */ /* 0x000fe200078e0a10 */
        /* <DEDUP_REMOVED lines=8> */
[----:B------:R-:W-:Y:S01]  /*1a20*/  ISETP.GE.AND P2, PT, R106, UR24, PT ;  /* 0x000000186a007c0c */ /* 0x000fe2000bf46270 */
[----:B------:R-:W-:Y:S02]  /*1a30*/  IMAD.MOV.U32 R3, RZ, RZ, R9 ;  /* 0x000000ffff037224 */ /* 0x000fe400078e0009 */
[----:B------:R-:W-:-:S02]  /*1a40*/  IMAD R10, R10, UR6, RZ ;  /* 0x000000060a0a7c24 */ /* 0x000fc4000f8e02ff */
[----:B----4-:R-:W-:-:S04]  /*1a50*/  IMAD.WIDE.U32 R6, R0, UR6, R2 ;  /* 0x0000000600067c25 */ /* 0x010fc8000f8e0002 */
        /* <DEDUP_REMOVED lines=27> */
.L_x_871:
[----:B------:R-:W-:Y:S05]  /*1c10*/  BSYNC B0 ;  /* 0x0000000000007941 */ /* 0x000fea0003800000 */
.L_x_870:
[----:B------:R-:W-:Y:S01]  /*1c20*/  IMAD.IADD R105, R31, 0x1, R24 ;  /* 0x000000011f697824 */ /* 0x000fe200078e0218 */
[----:B------:R-:W-:Y:S01]  /*1c30*/  USHF.L.U32 UR25, UR10, 0x6, URZ ;  /* 0x000000060a197899 */ /* 0x000fe2000800063f */
[----:B------:R-:W-:Y:S01]  /*1c40*/  IMAD.MOV.U32 R104, RZ, RZ, R30 ;  /* 0x000000ffff687224 */ /* 0x000fe200078e001e */
[----:B------:R-:W-:Y:S01]  /*1c50*/  USHF.L.U64.HI UR24, UR10, 0x6, UR11 ;  /* 0x000000060a187899 */ /* 0x000fe2000801020b */
[----:B------:R-:W-:Y:S01]  /*1c60*/  ISETP.GE.AND P2, PT, R12, UR15, PT ;  /* 0x0000000f0c007c0c */ /* 0x000fe2000bf46270 */
[----:B------:R-:W-:Y:S01]  /*1c70*/  USHF.R.S32.HI UR28, URZ, 0x1f, UR16 ;  /* 0x0000001f3f1c7899 */ /* 0x000fe20008011410 */
[----:B-1-3--:R-:W-:Y:S01]  /*1c80*/  SHF.R.S32.HI R2, RZ, 0x1f, R16 ;  /* 0x0000001fff027819 */ /* 0x00afe20000011410 */
[----:B------:R1:W-:Y:S01]  /*1c90*/  STL.64 [R1+0x58], R104 ;  /* 0x0000586801007387 */ /* 0x0003e20000100a00 */
[----:B------:R-:W-:Y:S01]  /*1ca0*/  UIMAD UR6, UR24, UR16, URZ ;  /* 0x00000010180672a4 */ /* 0x000fe2000f8e023f */
[----:B------:R-:W-:Y:S01]  /*1cb0*/  IMAD.U32 R97, RZ, RZ, UR25 ;  /* 0x00000019ff617e24 */ /* 0x000fe2000f8e00ff */
[----:B------:R-:W-:Y:S01]  /*1cc0*/  LEA.HI R17, R2, R16, RZ, 0x3 ;  /* 0x0000001002117211 */ /* 0x000fe200078f18ff */
[----:B------:R-:W-:Y:S01]  /*1cd0*/  BSSY B0, `(.L_x_872) ;  /* 0x0000027000007945 */ /* 0x000fe20003800000 */
[----:B------:R-:W-:Y:S01]  /*1ce0*/  UIMAD UR6, UR28, UR25, UR6 ;  /* 0x000000191c0672a4 */ /* 0x000fe2000f8e0206 */
[----:B------:R-:W-:Y:S01]  /*1cf0*/  LEA.HI R0, R20, R21, RZ, 0x1 ;  /* 0x0000001514007211 */ /* 0x000fe200078f08ff */
[----:B------:R-:W-:Y:S01]  /*1d00*/  IMAD.WIDE.U32 R2, R97, UR16, R104 ;  /* 0x0000001061027c25 */ /* 0x000fe2000f8e0068 */
[----:B----4-:R-:W-:-:S02]  /*1d10*/  LOP3.LUT R4, R17, 0xfffffff8, RZ, 0xc0, !PT ;  /* 0xfffffff811047812 */ /* 0x010fc400078ec0ff */
[----:B------:R-:W-:Y:S02]  /*1d20*/  LOP3.LUT R0, R0, 0xfffffffe, RZ, 0xc0, !PT ;  /* 0xfffffffe00007812 */ /* 0x000fe400078ec0ff */
[----:B------:R-:W-:Y:S01]  /*1d30*/  IADD3 R5, R3, UR6, RZ ;  /* 0x0000000603057c10 */ /* 0x000fe2000fffe0ff */
[----:B------:R-:W-:Y:S01]  /*1d40*/  IMAD.IADD R28, R16, 0x1, -R4 ;  /* 0x00000001101c7824 */ /* 0x000fe200078e0a04 */
[----:B------:R-:W-:Y:S01]  /*1d50*/  IADD3 R21, R21, -R0, RZ ;  /* 0x8000000015157210 */ /* 0x000fe20007ffe0ff */
[----:B------:R-:W-:Y:S06]  /*1d60*/  @P2 BRA `(.L_x_873) ;  /* 0x0000000000742947 */ /* 0x000fec0003800000 */
[----:B------:R-:W-:Y:S02]  /*1d70*/  ULDC UR6, c[0x0][0x2d0] ;  /* 0x0000b40000067ab9 */ /* 0x000fe40000000800 */
[----:B------:R-:W-:Y:S02]  /*1d80*/  ISETP.GE.AND P5, PT, R118, UR6, PT ;  /* 0x0000000676007c0c */ /* 0x000fe4000bfa6270 */
[----:B------:R-:W-:Y:S02]  /*1d90*/  ISETP.GE.AND P4, PT, R107, UR6, PT ;  /* 0x000000066b007c0c */ /* 0x000fe4000bf86270 */
[----:B------:R-:W-:-:S09]  /*1da0*/  ISETP.GE.AND P2, PT, R106, UR6, PT ;  /* 0x000000066a007c0c */ /* 0x000fd2000bf46270 */
[----:B------:R-:W3:Y:S01]  /*1db0*/  @!P5 LDC.64 R8, c[0x0][0x218] ;  /* 0x00008600ff08db82 */ /* 0x000ee20000000a00 */
[----:B------:R4:W-:Y:S07]  /*1dc0*/  @P5 STS.128 [R203+0x6000], RZ ;  /* 0x006000ffcb005388 */ /* 0x0009ee0000000c00 */
[----:B------:R-:W5:Y:S01]  /*1dd0*/  @!P4 LDC.64 R6, c[0x0][0x218] ;  /* 0x00008600ff06cb82 */ /* 0x000f620000000a00 */
[----:B---3--:R-:W-:-:S04]  /*1de0*/  @!P5 LEA R8, P3, R2, R8, 0x1 ;  /* 0x000000080208d211 */ /* 0x008fc800078608ff */
[C---:B------:R-:W-:Y:S02]  /*1df0*/  @!P5 LEA.HI.X R9, R2.reuse, R9, R5, 0x1, P3 ;  /* 0x000000090209d211 */ /* 0x040fe400018f0c05 */
[----:B-----5:R-:W-:-:S03]  /*1e00*/  @!P4 LEA R6, P3, R2, R6, 0x1 ;  /* 0x000000060206c211 */ /* 0x020fc600078608ff */
        /* <DEDUP_REMOVED lines=19> */
.L_x_873:
[----:B------:R-:W-:Y:S05]  /*1f40*/  BSYNC B0 ;  /* 0x0000000000007941 */ /* 0x000fea0003800000 */
.L_x_872:
[----:B------:R-:W-:Y:S01]  /*1f50*/  USHF.L.U64.HI UR26, UR10, 0x4, UR11 ;  /* 0x000000040a1a7899 */ /* 0x000fe2000801020b */
[----:B------:R-:W-:Y:S01]  /*1f60*/  BSSY B0, `(.L_x_874) ;  /* 0x0000023000007945 */ /* 0x000fe20003800000 */
[----:B------:R-:W-:Y:S01]  /*1f70*/  USHF.L.U32 UR27, UR10, 0x4, URZ ;  /* 0x000000040a1b7899 */ /* 0x000fe2000800063f */
[----:B------:R-:W-:Y:S02]  /*1f80*/  SHF.L.U32 R11, R28, 0x6, RZ ;  /* 0x000000061c0b7819 */ /* 0x000fe400000006ff */
[----:B------:R-:W-:Y:S09]  /*1f90*/  @P6 BRA `(.L_x_875) ;  /* 0x00000000007c6947 */ /* 0x000ff20003800000 */
[----:B------:R-:W-:Y:S01]  /*1fa0*/  ULDC UR6, c[0x0][0x2d0] ;  /* 0x0000b40000067ab9 */ /* 0x000fe20000000800 */
[----:B------:R-:W-:Y:S02]  /*1fb0*/  IADD3 R0, P3, R2, UR27, RZ ;  /* 0x0000001b02007c10 */ /* 0x000fe4000ff7e0ff */
[----:B------:R-:W-:Y:S02]  /*1fc0*/  ISETP.GE.AND P5, PT, R118, UR6, PT ;  /* 0x0000000676007c0c */ /* 0x000fe4000bfa6270 */
[----:B------:R-:W-:Y:S02]  /*1fd0*/  ISETP.GE.AND P4, PT, R107, UR6, PT ;  /* 0x000000066b007c0c */ /* 0x000fe4000bf86270 */
[----:B------:R-:W-:Y:S02]  /*1fe0*/  ISETP.GE.AND P2, PT, R106, UR6, PT ;  /* 0x000000066a007c0c */ /* 0x000fe4000bf46270 */
[----:B------:R-:W-:-:S07]  /*1ff0*/  IADD3.X R10, R5, UR26, RZ, P3, !PT ;  /* 0x0000001a050a7c10 */ /* 0x000fce0009ffe4ff */
[----:B----4-:R-:W4:Y:S01]  /*2000*/  @!P5 LDC.64 R8, c[0x0][0x218] ;  /* 0x00008600ff08db82 */ /* 0x010f220000000a00 */
[----:B------:R1:W-:Y:S07]  /*2010*/  @P5 STS.128 [R203+0x6800], RZ ;  /* 0x006800ffcb005388 */ /* 0x0003ee0000000c00 */
[----:B---3--:R-:W3:Y:S01]  /*2020*/  @!P4 LDC.64 R6, c[0x0][0x218] ;  /* 0x00008600ff06cb82 */ /* 0x008ee20000000a00 */
[----:B----4-:R-:W-:-:S04]  /*2030*/  @!P5 LEA R8, P6, R0, R8, 0x1 ;  /* 0x000000080008d211 */ /* 0x010fc800078c08ff */
        /* <DEDUP_REMOVED lines=21> */
.L_x_875:
[----:B------:R-:W-:Y:S05]  /*2190*/  BSYNC B0 ;  /* 0x0000000000007941 */ /* 0x000fea0003800000 */
.L_x_874:
[----:B------:R-:W-:Y:S01]  /*21a0*/  ISETP.GE.AND P2, PT, R23, UR15, PT ;  /* 0x0000000f17007c0c */ /* 0x000fe2000bf46270 */
[----:B-1-34-:R-:W-:Y:S01]  /*21b0*/  IMAD.SHL.U32 R6, R21, 0x8, RZ ;  /* 0x0000000815067824 */ /* 0x01afe200078e00ff */
[----:B------:R-:W-:Y:S01]  /*21c0*/  LOP3.LUT R0, R11, 0x1c0, RZ, 0xc0, !PT ;  /* 0x000001c00b007812 */ /* 0x000fe200078ec0ff */
[----:B------:R-:W-:Y:S01]  /*21d0*/  BSSY B0, `(.L_x_876) ;  /* 0x0000026000007945 */ /* 0x000fe20003800000 */
[----:B------:R-:W-:Y:S02]  /*21e0*/  ISETP.GE.AND P6, PT, R22, UR15, PT ;  /* 0x0000000f16007c0c */ /* 0x000fe4000bfc6270 */
[----:B------:R-:W-:Y:S02]  /*21f0*/  LOP3.LUT R16, R0, 0x8, R6, 0xf8, !PT ;  /* 0x0000000800107812 */ /* 0x000fe400078ef806 */
[----:B------:R-:W-:-:S05]  /*2200*/  SHF.R.U32.HI R11, RZ, 0x3, R0 ;  /* 0x00000003ff0b7819 */ /* 0x000fca0000011600 */
        /* <DEDUP_REMOVED lines=9> */
[----:B------:R-:W1:Y:S01]  /*22a0*/  @!P5 LDC.64 R8, c[0x0][0x218] ;  /* 0x00008600ff08db82 */ /* 0x000e620000000a00 */
[----:B------:R3:W-:Y:S07]  /*22b0*/  @P5 STS.128 [R203+0x7000], RZ ;  /* 0x007000ffcb005388 */ /* 0x0007ee0000000c00 */
        /* <DEDUP_REMOVED lines=23> */
.L_x_877:
[----:B------:R-:W-:Y:S05]  /*2430*/  BSYNC B0 ;  /* 0x0000000000007941 */ /* 0x000fea0003800000 */
.L_x_876:
        /* <DEDUP_REMOVED lines=11> */
[----:B-1-3--:R-:W1:Y:S01]  /*24f0*/  @!P5 LDC.64 R6, c[0x0][0x218] ;  /* 0x00008600ff06db82 */ /* 0x00ae620000000a00 */
        /* <DEDUP_REMOVED lines=24> */
.L_x_879:
[----:B------:R-:W-:Y:S05]  /*2680*/  BSYNC B0 ;  /* 0x0000000000007941 */ /* 0x000fea0003800000 */
.L_x_878:
[----:B------:R-:W0:Y:S01]  /*2690*/  LDGDEPBAR ;  /* 0x00000000000079af */ /* 0x000e220000000000 */
[C---:B------:R-:W-:Y:S01]  /*26a0*/  ISETP.GE.AND P3, PT, R12.reuse, UR15, PT ;  /* 0x0000000f0c007c0c */ /* 0x040fe2000bf66270 */
[----:B---3--:R-:W-:Y:S01]  /*26b0*/  IMAD.IADD R8, R27, 0x1, R25 ;  /* 0x000000011b087824 */ /* 0x008fe200078e0219 */
[----:B------:R-:W-:Y:S01]  /*26c0*/  UIMAD UR6, UR28, UR8, URZ ;  /* 0x000000081c0672a4 */ /* 0x000fe2000f8e023f */
[----:B------:R-:W-:Y:S01]  /*26d0*/  IMAD.SHL.U32 R0, R29, 0x40, RZ ;  /* 0x000000401d007824 */ /* 0x000fe200078e00ff */
[----:B------:R-:W-:Y:S01]  /*26e0*/  UIMAD.WIDE.U32 UR10, UR16, UR8, URZ ;  /* 0x00000008100a72a5 */ /* 0x000fe2000f8e003f */
[----:B-1--4-:R-:W-:Y:S01]  /*26f0*/  IMAD.SHL.U32 R4, R12, 0x8, RZ ;  /* 0x000000080c047824 */ /* 0x012fe200078e00ff */
[----:B------:R1:W-:Y:S01]  /*2700*/  STL [R1+0x34], R8 ;  /* 0x0000340801007387 */ /* 0x0003e20000100800 */
[----:B------:R-:W-:Y:S01]  /*2710*/  UIMAD UR6, UR16, UR9, UR6 ;  /* 0x00000009100672a4 */ /* 0x000fe2000f8e0206 */
[----:B------:R-:W-:Y:S01]  /*2720*/  LOP3.LUT R0, R0, 0x1c0, RZ, 0xc0, !PT ;  /* 0x000001c000007812 */ /* 0x000fe200078ec0ff */
[----:B------:R-:W-:Y:S01]  /*2730*/  IMAD.SHL.U32 R5, R17, 0x40, RZ ;  /* 0x0000004011057824 */ /* 0x000fe200078e00ff */
[----:B------:R-:W-:Y:S01]  /*2740*/  LOP3.LUT R7, R16, R11, RZ, 0x3c, !PT ;  /* 0x0000000b10077212 */ /* 0x000fe200078e3cff */
[----:B------:R-:W-:Y:S01]  /*2750*/  UIADD3 UR6, UR11, UR6, URZ ;  /* 0x000000060b067290 */ /* 0x000fe2000fffe03f */
[----:B------:R-:W-:Y:S01]  /*2760*/  IMAD.U32 R2, RZ, RZ, UR10 ;  /* 0x0000000aff027e24 */ /* 0x000fe2000f8e00ff */
[----:B------:R-:W-:Y:S01]  /*2770*/  LOP3.LUT R4, R0, 0x8, R4, 0xf8, !PT ;  /* 0x0000000800047812 */ /* 0x000fe200078ef804 */
[----:B------:R-:W-:Y:S01]  /*2780*/  IMAD.U32 R3, RZ, RZ, UR11 ;  /* 0x0000000bff037e24 */ /* 0x000fe2000f8e00ff */
[----:B------:R-:W-:Y:S01]  /*2790*/  SHF.R.U32.HI R0, RZ, 0x3, R0 ;  /* 0x00000003ff007819 */ /* 0x000fe20000011600 */
[----:B------:R-:W-:Y:S01]  /*27a0*/  BSSY B0, `(.L_x_880) ;  /* 0x000002a000007945 */ /* 0x000fe20003800000 */
[----:B------:R-:W-:Y:S01]  /*27b0*/  IMAD.U32 R3, RZ, RZ, UR6 ;  /* 0x00000006ff037e24 */ /* 0x000fe2000f8e00ff */
[----:B------:R-:W-:-:S02]  /*27c0*/  LEA R6, P2, R2, R26, 0x6 ;  /* 0x0000001a02067211 */ /* 0x000fc400078430ff */
[----:B------:R-:W-:Y:S02]  /*27d0*/  LOP3.LUT R5, R7, 0xfffffe00, R5, 0xf8, !PT ;  /* 0xfffffe0007057812 */ /* 0x000fe400078ef805 */
[----:B------:R-:W-:Y:S01]  /*27e0*/  ISETP.GE.AND P6, PT, R23, UR15, PT ;  /* 0x0000000f17007c0c */ /* 0x000fe2000bfc6270 */
[----:B------:R-:W-:-:S04]  /*27f0*/  DEPBAR.LE SB0, 0x0 ;  /* 0x000080000000791a */ /* 0x000fc80000000000 */
[----:B------:R-:W-:Y:S01]  /*2800*/  BAR.SYNC.DEFER_BLOCKING 0x0 ;  /* 0x0000000000007b1d */ /* 0x000fe20000010000 */
[----:B------:R-:W-:Y:S02]  /*2810*/  LOP3.LUT R0, R4, R0, RZ, 0x3c, !PT ;  /* 0x0000000004007212 */ /* 0x000fe400078e3cff */
[----:B------:R-:W-:-:S03]  /*2820*/  LEA.HI.X R7, R2, R8, R3, 0x6, P2 ;  /* 0x0000000802077211 */ /* 0x000fc600010f3403 */
        /* <DEDUP_REMOVED lines=8> */
[----:B-1----:R-:W1:Y:S01]  /*28b0*/  @!P5 LDC.64 R8, c[0x0][0x220] ;  /* 0x00008800ff08db82 */ /* 0x002e620000000a00 */
        /* <DEDUP_REMOVED lines=24> */
.L_x_881:
[----:B------:R-:W-:Y:S05]  /*2a40*/  BSYNC B0 ;  /* 0x0000000000007941 */ /* 0x000fea0003800000 */
.L_x_880:
[----:B------:R1:W-:Y:S01]  /*2a50*/  @P1 STS.128 [R203+0xc800], RZ ;  /* 0x00c800ffcb001388 */ /* 0x0003e20000000c00 */
[----:B------:R-:W-:Y:S01]  /*2a60*/  IMAD R0, R21, 0x200, R0 ;  /* 0x0000020015007824 */ /* 0x000fe200078e0200 */
[----:B------:R-:W-:Y:S01]  /*2a70*/  BSSY B0, `(.L_x_882) ;  /* 0x000002a000007945 */ /* 0x000fe20003800000 */
[----:B---34-:R-:W-:Y:S01]  /*2a80*/  IMAD R2, R98, 0x400, R5 ;  /* 0x0000040062027824 */ /* 0x018fe200078e0205 */
[----:B------:R1:W-:Y:S01]  /*2a90*/  @P1 STS.128 [R203+0xe800], RZ ;  /* 0x00e800ffcb001388 */ /* 0x0003e20000000c00 */
[----:B------:R-:W-:Y:S02]  /*2aa0*/  ISETP.GE.AND P5, PT, R22, UR15, PT ;  /* 0x0000000f16007c0c */ /* 0x000fe4000bfa6270 */
[----:B------:R-:W-:Y:S01]  /*2ab0*/  LEA R180, R0, UR4, 0x1 ;  /* 0x0000000400b47c11 */ /* 0x000fe2000f8e08ff */
[----:B------:R1:W-:Y:S01]  /*2ac0*/  @P1 STS.128 [R203+0x10800], RZ ;  /* 0x010800ffcb001388 */ /* 0x0003e20000000c00 */
[----:B------:R-:W-:Y:S01]  /*2ad0*/  LEA R187, R2, UR4, 0x1 ;  /* 0x0000000402bb7c11 */ /* 0x000fe2000f8e08ff */
[----:B------:R-:W-:Y:S08]  /*2ae0*/  @P1 BRA `(.L_x_883) ;  /* 0x0000000000881947 */ /* 0x000ff00003800000 */
[----:B------:R-:W-:Y:S01]  /*2af0*/  ULDC UR6, c[0x0][0x2d0] ;  /* 0x0000b40000067ab9 */ /* 0x000fe20000000800 */
[----:B------:R-:W-:Y:S01]  /*2b00*/  USHF.L.U32 UR7, UR9, 0x4, URZ ;  /* 0x0000000409077899 */ /* 0x000fe2000800063f */
[----:B------:R-:W-:Y:S01]  /*2b10*/  ISETP.GE.AND P4, PT, R118, UR6, PT ;  /* 0x0000000676007c0c */ /* 0x000fe2000bf86270 */
[----:B------:R-:W-:Y:S01]  /*2b20*/  UIMAD.WIDE.U32 UR10, UR8, 0x10, URZ ;  /* 0x00000010080a78a5 */ /* 0x000fe2000f8e003f */
[----:B------:R-:W-:-:S03]  /*2b30*/  ISETP.GE.AND P3, PT, R107, UR6, PT ;  /* 0x000000066b007c0c */ /* 0x000fc6000bf66270 */
[----:B------:R-:W-:Y:S02]  /*2b40*/  IMAD.U32 R4, RZ, RZ, UR7 ;  /* 0x00000007ff047e24 */ /* 0x000fe4000f8e00ff */
[----:B------:R-:W-:-:S04]  /*2b50*/  IADD3 R0, P1, R6, UR10, RZ ;  /* 0x0000000a06007c10 */ /* 0x000fc8000ff3e0ff */
[----:B------:R-:W-:Y:S02]  /*2b60*/  IADD3.X R4, R7, UR11, R4, P1, !PT ;  /* 0x0000000b07047c10 */ /* 0x000fe40008ffe404 */
[----:B-1----:R-:W1:Y:S01]  /*2b70*/  @!P4 LDC.64 R8, c[0x0][0x220] ;  /* 0x00008800ff08cb82 */ /* 0x002e620000000a00 */
[----:B------:R-:W-:Y:S01]  /*2b80*/  ISETP.GE.AND P1, PT, R106, UR6, PT ;  /* 0x000000066a007c0c */ /* 0x000fe2000bf26270 */
[----:B------:R3:W-:Y:S06]  /*2b90*/  @P4 STS.128 [R203+0xc800], RZ ;  /* 0x00c800ffcb004388 */ /* 0x0007ec0000000c00 */
        /* <DEDUP_REMOVED lines=23> */
.L_x_883:
[----:B------:R-:W-:Y:S05]  /*2d10*/  BSYNC B0 ;  /* 0x0000000000007941 */ /* 0x000fea0003800000 */
.L_x_882:
[----:B------:R1:W-:Y:S01]  /*2d20*/  @P6 STS.128 [R203+0xd000], RZ ;  /* 0x00d000ffcb006388 */ /* 0x0003e20000000c00 */
[----:B------:R-:W-:Y:S03]  /*2d30*/  BSSY B0, `(.L_x_884) ;  /* 0x0000025000007945 */ /* 0x000fe60003800000 */
[----:B------:R1:W-:Y:S04]  /*2d40*/  @P6 STS.128 [R203+0xf000], RZ ;  /* 0x00f000ffcb006388 */ /* 0x0003e80000000c00 */
[----:B------:R1:W-:Y:S01]  /*2d50*/  @P6 STS.128 [R203+0x11000], RZ ;  /* 0x011000ffcb006388 */ /* 0x0003e20000000c00 */
[----:B------:R-:W-:Y:S05]  /*2d60*/  @P6 BRA `(.L_x_885) ;  /* 0x0000000000846947 */ /* 0x000fea0003800000 */
[----:B------:R-:W-:Y:S01]  /*2d70*/  ULDC UR6, c[0x0][0x2d0] ;  /* 0x0000b40000067ab9 */ /* 0x000fe20000000800 */
[----:B---34-:R-:W-:Y:S01]  /*2d80*/  IMAD.U32 R2, RZ, RZ, UR8 ;  /* 0x00000008ff027e24 */ /* 0x018fe2000f8e00ff */
[----:B------:R-:W-:Y:S01]  /*2d90*/  ISETP.GE.AND P4, PT, R118, UR6, PT ;  /* 0x0000000676007c0c */ /* 0x000fe2000bf86270 */
[----:B------:R-:W-:Y:S01]  /*2da0*/  IMAD.U32 R4, RZ, RZ, UR9 ;  /* 0x00000009ff047e24 */ /* 0x000fe2000f8e00ff */
[----:B------:R-:W-:Y:S02]  /*2db0*/  ISETP.GE.AND P3, PT, R107, UR6, PT ;  /* 0x000000066b007c0c */ /* 0x000fe4000bf66270 */
[----:B------:R-:W-:-:S04]  /*2dc0*/  LEA R0, P1, R2, R6, 0x5 ;  /* 0x0000000602007211 */ /* 0x000fc800078228ff */
[----:B------:R-:W-:Y:S02]  /*2dd0*/  LEA.HI.X R4, R2, R7, R4, 0x5, P1 ;  /* 0x0000000702047211 */ /* 0x000fe400008f2c04 */
[----:B------:R-:W-:-:S03]  /*2de0*/  ISETP.GE.AND P1, PT, R106, UR6, PT ;  /* 0x000000066a007c0c */ /* 0x000fc6000bf26270 */
        /* <DEDUP_REMOVED lines=25> */
.L_x_885:
[----:B------:R-:W-:Y:S05]  /*2f80*/  BSYNC B0 ;  /* 0x0000000000007941 */ /* 0x000fea0003800000 */
.L_x_884:
        /* <DEDUP_REMOVED lines=13> */
[----:B-1-3--:R-:W1:Y:S01]  /*3060*/  @!P4 LDC.64 R8, c[0x0][0x220] ;  /* 0x00008800ff08cb82 */ /* 0x00ae620000000a00 */
[----:B------:R3:W-:Y:S07]  /*3070*/  @P4 STS.128 [R203+0xd800], RZ ;  /* 0x00d800ffcb004388 */ /* 0x0007ee0000000c00 */
[----:B----4-:R-:W4:Y:S01]  /*3080*/  @!P3 LDC.64 R2, c[0x0][0x220] ;  /* 0x00008800ff02bb82 */ /* 0x010f220000000a00 */
        /* <DEDUP_REMOVED lines=22> */
.L_x_887:
[----:B------:R-:W-:Y:S05]  /*31f0*/  BSYNC B0 ;  /* 0x0000000000007941 */ /* 0x000fea0003800000 */
.L_x_886:
[----:B-1-3--:R-:W-:Y:S01]  /*3200*/  LDSM.16.M88.4 R8, [R187] ;  /* 0x00000000bb08783b */ /* 0x00afe20000000200 */
[----:B------:R-:W-:Y:S01]  /*3210*/  R2P PR, R29, 0x6 ;  /* 0x000000061d007804 */ /* 0x000fe20000000000 */
[----:B------:R-:W-:Y:S01]  /*3220*/  IMAD.MOV.U32 R4, RZ, RZ, 0x10 ;  /* 0x00000010ff047424 */ /* 0x000fe200078e00ff */
[----:B------:R-:W-:Y:S01]  /*3230*/  LOP3.LUT P3, RZ, R28, 0x2, RZ, 0xc0, !PT ;  /* 0x000000021cff7812 */ /* 0x000fe2000786c0ff */
[----:B------:R-:W1:Y:S01]  /*3240*/  LDSM.16.M88.4 R20, [R180+0x6000] ;  /* 0x00600000b414783b */ /* 0x000e620000000200 */
[----:B------:R-:W-:Y:S01]  /*3250*/  VIADD R0, R180, 0x6000 ;  /* 0x00006000b4007836 */ /* 0x000fe20000000000 */
[----:B------:R-:W-:Y:S01]  /*3260*/  UISETP.GE.AND UP0, UPT, UR19, 0x41, UPT ;  /* 0x000000411300788c */ /* 0x000fe2000bf06270 */
[----:B------:R-:W-:Y:S01]  /*3270*/  SEL R4, R4, 0xfffffff0, !P3 ;  /* 0xfffffff004047807 */ /* 0x000fe20005800000 */
[----:B------:R-:W3:Y:S01]  /*3280*/  LDSM.16.M88.4 R16, [R180+0x6800] ;  /* 0x00680000b410783b */ /* 0x000ee20000000200 */
[----:B------:R-:W-:Y:S02]  /*3290*/  VIADD R191, R180, 0x6020 ;  /* 0x00006020b4bf7836 */ /* 0x000fe40000000000 */
[----:B----4-:R-:W-:Y:S01]  /*32a0*/  IMAD.MOV.U32 R2, RZ, RZ, 0x20 ;  /* 0x00000020ff027424 */ /* 0x010fe200078e00ff */
[----:B--2---:R-:W2:Y:S01]  /*32b0*/  LDSM.16.M88.4 R24, [R180+0x7000] ;  /* 0x00700000b418783b */ /* 0x004ea20000000200 */
[----:B------:R-:W-:-:S02]  /*32c0*/  IMAD R188, R4, 0x2, R187 ;  /* 0x0000000204bc7824 */ /* 0x000fc400078e02bb */
[----:B------:R-:W-:Y:S01]  /*32d0*/  @P1 VIADD R191, R0, 0xffffffe0 ;  /* 0xffffffe000bf1836 */ /* 0x000fe20000000000 */
[----:B------:R-:W4:Y:S01]  /*32e0*/  LDSM.16.M88.4 R44, [R180+0x7800] ;  /* 0x00780000b42c783b */ /* 0x000f220000000200 */
[----:B------:R-:W-:Y:S01]  /*32f0*/  IMAD.MOV.U32 R0, RZ, RZ, 0x40 ;  /* 0x00000040ff007424 */ /* 0x000fe200078e00ff */
[----:B------:R-:W-:Y:S01]  /*3300*/  LOP3.LUT P1, RZ, R28, 0x4, RZ, 0xc0, !PT ;  /* 0x000000041cff7812 */ /* 0x000fe2000782c0ff */
[----:B------:R-:W-:Y:S01]  /*3310*/  IMAD.SHL.U32 R3, R99, 0x2, RZ ;  /* 0x0000000263037824 */ /* 0x000fe200078e00ff */
[----:B------:R-:W-:Y:S01]  /*3320*/  LDSM.16.M88.4 R12, [R188] ;  /* 0x00000000bc0c783b */ /* 0x000fe20000000200 */
[C---:B------:R-:W-:Y:S01]  /*3330*/  VIADD R202, R191.reuse, 0x800 ;  /* 0x00000800bfca7836 */ /* 0x040fe20000000000 */
[----:B------:R-:W-:Y:S01]  /*3340*/  SEL R2, R2, 0xffffffe0, !P1 ;  /* 0xffffffe002027807 */ /* 0x000fe20004800000 */
[C---:B------:R-:W-:Y:S01]  /*3350*/  VIADD R201, R191.reuse, 0x1000 ;  /* 0x00001000bfc97836 */ /* 0x040fe20000000000 */
[----:B------:R-:W5:Y:S01]  /*3360*/  LDSM.16.M88.4 R60, [R191] ;  /* 0x00000000bf3c783b */ /* 0x000f620000000200 */
[----:B------:R-:W-:Y:S01]  /*3370*/  SEL R0, R0, 0xffffffc0, !P2 ;  /* 0xffffffc000007807 */ /* 0x000fe20005000000 */
[----:B------:R-:W-:Y:S01]  /*3380*/  VIADD R200, R191, 0x1800 ;  /* 0x00001800bfc87836 */ /* 0x000fe20000000000 */
[----:B------:R-:W-:Y:S01]  /*3390*/  LOP3.LUT R3, R3, 0x6, RZ, 0xc0, !PT ;  /* 0x0000000603037812 */ /* 0x000fe200078ec0ff */
[----:B------:R-:W5:Y:S01]  /*33a0*/  LDSM.16.M88.4 R40, [R191+0x800] ;  /* 0x00080000bf28783b */ /* 0x000f620000000200 */
[----:B------:R-:W-:-:S02]  /*33b0*/  IMAD R190, R2, 0x2, R187 ;  /* 0x0000000202be7824 */ /* 0x000fc400078e02bb */
[----:B------:R-:W-:Y:S01]  /*33c0*/  IMAD.IADD R186, R180, 0x1, R0 ;  /* 0x00000001b4ba7824 */ /* 0x000fe200078e0200 */
[----:B------:R-:W5:Y:S01]  /*33d0*/  LDSM.16.M88.4 R56, [R191+0x1000] ;  /* 0x00100000bf38783b */ /* 0x000f620000000200 */
[----:B------:R-:W-:Y:S02]  /*33e0*/  IMAD R189, R2, 0x2, R188 ;  /* 0x0000000202bd7824 */ /* 0x000fe400078e02bc */
[----:B------:R-:W-:Y:S01]  /*33f0*/  IMAD.IADD R185, R0, 0x1, R191 ;  /* 0x0000000100b97824 */ /* 0x000fe200078e02bf */
[----:B------:R-:W5:Y:S01]  /*3400*/  LDSM.16.M88.4 R72, [R191+0x1800] ;  /* 0x00180000bf48783b */ /* 0x000f620000000200 */
[----:B------:R-:W-:Y:S02]  /*3410*/  IMAD.U32 R0, RZ, RZ, UR16 ;  /* 0x00000010ff007e24 */ /* 0x000fe4000f8e00ff */
[----:B------:R-:W-:Y:S01]  /*3420*/  VIADD R199, R191, 0x2000 ;  /* 0x00002000bfc77836 */ /* 0x000fe20000000000 */
[----:B------:R-:W-:Y:S01]  /*3430*/  LDSM.16.M88.4 R76, [R186+0x6000] ;  /* 0x00600000ba4c783b */ /* 0x000fe20000000200 */
[----:B------:R-:W-:-:S02]  /*3440*/  IMAD R0, R0, 0x40, R3 ;  /* 0x0000004000007824 */ /* 0x000fc400078e0203 */
[----:B------:R-:W-:Y:S01]  /*3450*/  VIADD R198, R191, 0x2800 ;  /* 0x00002800bfc67836 */ /* 0x000fe20000000000 */
[C---:B-1----:R-:W-:Y:S01]  /*3460*/  HMMA.16816.F32 R52, R8.reuse, R20, RZ ;  /* 0x000000140834723c */ /* 0x042fe200000018ff */
[----:B------:R-:W-:Y:S01]  /*3470*/  LDSM.16.M88.4 R84, [R186+0x6800] ;  /* 0x00680000ba54783b */ /* 0x000fe20000000200 */
[C---:B------:R-:W-:Y:S02]  /*3480*/  VIADD R3, R0.reuse, 0x9 ;  /* 0x0000000900037836 */ /* 0x040fe40000000000 */
[C---:B------:R-:W-:Y:S01]  /*3490*/  VIADD R7, R0.reuse, 0x1 ;  /* 0x0000000100077836 */ /* 0x040fe20000000000 */
[----:B------:R-:W-:Y:S01]  /*34a0*/  LDSM.16.M88.4 R80, [R186+0x7000] ;  /* 0x00700000ba50783b */ /* 0x000fe20000000200 */
[C---:B------:R-:W-:Y:S01]  /*34b0*/  HMMA.16816.F32 R48, R8.reuse, R22, RZ ;  /* 0x000000160830723c */ /* 0x040fe200000018ff */
[----:B------:R-:W-:Y:S01]  /*34c0*/  ISETP.GE.AND P3, PT, R3, UR19, PT ;  /* 0x0000001303007c0c */ /* 0x000fe2000bf66270 */
[----:B------:R-:W-:Y:S01]  /*34d0*/  VIADD R6, R0, 0x8 ;  /* 0x0000000800067836 */ /* 0x000fe20000000000 */
[----:B------:R-:W1:Y:S01]  /*34e0*/  LDSM.16.M88.4 R20, [R190] ;  /* 0x00000000be14783b */ /* 0x000e620000000200 */
[----:B------:R-:W-:Y:S01]  /*34f0*/  SHF.R.S32.HI R3, RZ, 0x1f, R96 ;  /* 0x0000001fff037819 */ /* 0x000fe20000011460 */
[----:B------:R-:W-:Y:S01]  /*3500*/  VIADD R197, R191, 0x3000 ;  /* 0x00003000bfc57836 */ /* 0x000fe20000000000 */
[C---:B---3--:R-:W-:Y:S01]  /*3510*/  HMMA.16816.F32 R36, R8.reuse, R16, RZ ;  /* 0x000000100824723c */ /* 0x048fe200000018ff */
[----:B------:R-:W3:Y:S01]  /*3520*/  LDSM.16.M88.4 R68, [R186+0x7800] ;  /* 0x00780000ba44783b */ /* 0x000ee20000000200 */
[----:B------:R-:W-:Y:S01]  /*3530*/  LEA.HI.X.SX32 R208, R100, R3, 0x1, P0 ;  /* 0x0000000364d07211 */ /* 0x000fe200000f0eff */
[C---:B------:R-:W-:Y:S01]  /*3540*/  VIADD R3, R0.reuse, 0x19 ;  /* 0x0000001900037836 */ /* 0x040fe20000000000 */
[C---:B------:R-:W-:Y:S01]  /*3550*/  ISETP.GE.AND P0, PT, R0.reuse, UR19, PT ;  /* 0x0000001300007c0c */ /* 0x040fe2000bf06270 */
[----:B------:R-:W-:Y:S01]  /*3560*/  LDSM.16.M88.4 R88, [R180+0x8000] ;  /* 0x00800000b458783b */ /* 0x000fe20000000200 */
[C---:B------:R-:W-:Y:S01]  /*3570*/  HMMA.16816.F32 R32, R8.reuse, R18, RZ ;  /* 0x000000120820723c */ /* 0x040fe200000018ff */
[----:B------:R-:W-:Y:S01]  /*3580*/  ISETP.GE.AND P5, PT, R7, UR19, PT ;  /* 0x0000001307007c0c */ /* 0x000fe2000bfa6270 */
[----:B------:R-:W-:Y:S01]  /*3590*/  VIADD R7, R0, 0x10 ;  /* 0x0000001000077836 */ /* 0x000fe20000000000 */
[----:B------:R-:W-:Y:S01]  /*35a0*/  LDSM.16.M88.4 R92, [R191+0x2800] ;  /* 0x00280000bf5c783b */ /* 0x000fe20000000200 */
[----:B------:R-:W-:Y:S01]  /*35b0*/  ISETP.GE.AND P4, PT, R6, UR19, PT ;  /* 0x0000001306007c0c */ /* 0x000fe2000bf86270 */
[----:B------:R-:W-:Y:S01]  /*35c0*/  VIADD R6, R0, 0x11 ;  /* 0x0000001100067836 */ /* 0x000fe20000000000 */
[C---:B--2---:R-:W-:Y:S01]  /*35d0*/  HMMA.16816.F32 R28, R8.reuse, R24, RZ ;  /* 0x00000018081c723c */ /* 0x044fe200000018ff */
[----:B------:R-:W-:Y:S01]  /*35e0*/  ISETP.GE.AND P2, PT, R7, UR19, PT ;  /* 0x0000001307007c0c */ /* 0x000fe2000bf46270 */
[----:B------:R-:W0:Y:S01]  /*35f0*/  LDGDEPBAR ;  /* 0x00000000000079af */ /* 0x000e220000000000 */
[C---:B------:R-:W-:Y:S01]  /*3600*/  VIADD R196, R191.reuse, 0x3800 ;  /* 0x00003800bfc47836 */ /* 0x040fe20000000000 */
[----:B------:R-:W-:Y:S01]  /*3610*/  ISETP.GE.AND P1, PT, R6, UR19, PT ;  /* 0x0000001306007c0c */ /* 0x000fe2000bf26270 */
[----:B------:R-:W-:Y:S01]  /*3620*/  VIADD R6, R0, 0x18 ;  /* 0x0000001800067836 */ /* 0x000fe20000000000 */
[----:B------:R-:W-:Y:S01]  /*3630*/  HMMA.16816.F32 R24, R8, R26, RZ ;  /* 0x0000001a0818723c */ /* 0x000fe200000018ff */
[----:B------:R-:W-:-:S02]  /*3640*/  VIADD R195, R191, 0x4000 ;  /* 0x00004000bfc37836 */ /* 0x000fc40000000000 */
[C---:B------:R-:W-:Y:S01]  /*3650*/  VIADD R194, R191.reuse, 0x4800 ;  /* 0x00004800bfc27836 */ /* 0x040fe20000000000 */
[----:B------:R-:W-:Y:S01]  /*3660*/  ISETP.GE.AND P6, PT, R6, UR19, PT ;  /* 0x0000001306007c0c */ /* 0x000fe2000bfc6270 */
[----:B------:R-:W-:Y:S01]  /*3670*/  VIADD R6, R0, 0x20 ;  /* 0x0000002000067836 */ /* 0x000fe20000000000 */
[----:B----4-:R-:W-:Y:S01]  /*3680*/  HMMA.16816.F32 R16, R8, R44, RZ ;  /* 0x0000002c0810723c */ /* 0x010fe200000018ff */
[C---:B------:R-:W-:Y:S02]  /*3690*/  VIADD R193, R191.reuse, 0x5000 ;  /* 0x00005000bfc17836 */ /* 0x040fe40000000000 */
[----:B------:R-:W-:-:S03]  /*36a0*/  VIADD R192, R191, 0x5800 ;  /* 0x00005800bfc07836 */ /* 0x000fc60000000000 */
[----:B------:R-:W-:Y:S06]  /*36b0*/  HMMA.16816.F32 R8, R8, R46, RZ ;  /* 0x0000002e0808723c */ /* 0x000fec00000018ff */
[C---:B-----5:R-:W-:Y:S06]  /*36c0*/  HMMA.16816.F32 R64, R12.reuse, R60, R52 ;  /* 0x0000003c0c40723c */ /* 0x060fec0000001834 */
[C---:B------:R-:W-:Y:S06]  /*36d0*/  HMMA.16816.F32 R60, R12.reuse, R62, R48 ;  /* 0x0000003e0c3c723c */ /* 0x040fec0000001830 */
[C---:B------:R-:W-:Y:S06]  /*36e0*/  HMMA.16816.F32 R52, R12.reuse, R40, R36 ;  /* 0x000000280c34723c */ /* 0x040fec0000001824 */
[C---:B------:R-:W-:Y:S01]  /*36f0*/  HMMA.16816.F32 R48, R12.reuse, R42, R32 ;  /* 0x0000002a0c30723c */ /* 0x040fe20000001820 */
[----:B------:R-:W-:Y:S05]  /*3700*/  LDSM.16.M88.4 R32, [R185] ;  /* 0x00000000b920783b */ /* 0x000fea0000000200 */
[C---:B------:R-:W-:Y:S06]  /*3710*/  HMMA.16816.F32 R40, R12.reuse, R58, R24 ;  /* 0x0000003a0c28723c */ /* 0x040fec0000001818 */
[C---:B------:R-:W-:Y:S06]  /*3720*/  HMMA.16816.F32 R44, R12.reuse, R56, R28 ;  /* 0x000000380c2c723c */ /* 0x040fec000000181c */
[C---:B------:R-:W-:Y:S01]  /*3730*/  HMMA.16816.F32 R24, R12.reuse, R74, R8 ;  /* 0x0000004a0c18723c */ /* 0x040fe20000001808 */
[----:B------:R-:W2:Y:S05]  /*3740*/  LDSM.16.M88.4 R8, [R189] ;  /* 0x00000000bd08783b */ /* 0x000eaa0000000200 */
[----:B------:R-:W-:Y:S01]  /*3750*/  HMMA.16816.F32 R28, R12, R72, R16 ;  /* 0x000000480c1c723c */ /* 0x000fe20000001810 */
[----:B------:R-:W-:Y:S04]  /*3760*/  LDSM.16.M88.4 R72, [R185+0x1000] ;  /* 0x00100000b948783b */ /* 0x000fe80000000200 */
[----:B------:R-:W-:Y:S01]  /*3770*/  LDSM.16.M88.4 R16, [R187+0x2000] ;  /* 0x00200000bb10783b */ /* 0x000fe20000000200 */
[C---:B-1----:R-:W-:Y:S03]  /*3780*/  HMMA.16816.F32 R12, R20.reuse, R76, R64 ;  /* 0x0000004c140c723c */ /* 0x042fe60000001840 */
[----:B------:R-:W1:Y:S03]  /*3790*/  LDSM.16.M88.4 R64, [R185+0x800] ;  /* 0x00080000b940783b */ /* 0x000e660000000200 */
[C---:B------:R-:W-:Y:S01]  /*37a0*/  HMMA.16816.F32 R36, R20.reuse, R78, R60 ;  /* 0x0000004e1424723c */ /* 0x040fe2000000183c */
[----:B------:R-:W-:Y:S05]  /*37b0*/  LDSM.16.M88.4 R76, [R180+0x9000] ;  /* 0x00900000b44c783b */ /* 0x000fea0000000200 */
[C---:B------:R-:W-:Y:S06]  /*37c0*/  HMMA.16816.F32 R56, R20.reuse, R84, R52 ;  /* 0x000000541438723c */ /* 0x040fec0000001834 */
[C---:B------:R-:W-:Y:S01]  /*37d0*/  HMMA.16816.F32 R52, R20.reuse, R86, R48 ;  /* 0x000000561434723c */ /* 0x040fe20000001830 */
[----:B------:R-:W4:Y:S05]  /*37e0*/  LDSM.16.M88.4 R84, [R185+0x1800] ;  /* 0x00180000b954783b */ /* 0x000f2a0000000200 */
[C---:B------:R-:W-:Y:S06]  /*37f0*/  HMMA.16816.F32 R44, R20.reuse, R80, R44 ;  /* 0x00000050142c723c */ /* 0x040fec000000182c */
[C---:B------:R-:W-:Y:S01]  /*3800*/  HMMA.16816.F32 R48, R20.reuse, R82, R40 ;  /* 0x000000521430723c */ /* 0x040fe20000001828 */
[----:B------:R-:W5:Y:S05]  /*3810*/  LDSM.16.M88.4 R80, [R180+0x8800] ;  /* 0x00880000b450783b */ /* 0x000f6a0000000200 */
[C---:B---3--:R-:W-:Y:S06]  /*3820*/  HMMA.16816.F32 R60, R20.reuse, R68, R28 ;  /* 0x00000044143c723c */ /* 0x048fec000000181c */
[----:B------:R-:W-:Y:S01]  /*3830*/  HMMA.16816.F32 R40, R20, R70, R24 ;  /* 0x000000461428723c */ /* 0x000fe20000001818 */
[----:B------:R-:W-:Y:S04]  /*3840*/  LDSM.16.M88.4 R20, [R188+0x2000] ;  /* 0x00200000bc14783b */ /* 0x000fe80000000200 */
[----:B------:R-:W-:Y:S01]  /*3850*/  LDSM.16.M88.4 R68, [R191+0x2000] ;  /* 0x00200000bf44783b */ /* 0x000fe20000000200 */
[C---:B--2---:R-:W-:Y:S06]  /*3860*/  HMMA.16816.F32 R28, R8.reuse, R32, R12 ;  /* 0x00000020081c723c */ /* 0x044fec000000180c */
[C---:B------:R-:W-:Y:S06]  /*3870*/  HMMA.16816.F32 R24, R8.reuse, R34, R36 ;  /* 0x000000220818723c */ /* 0x040fec0000001824 */
[C---:B-1----:R-:W-:Y:S06]  /*3880*/  HMMA.16816.F32 R12, R8.reuse, R64, R56 ;  /* 0x00000040080c723c */ /* 0x042fec0000001838 */
[C---:B------:R-:W-:Y:S01]  /*3890*/  HMMA.16816.F32 R36, R8.reuse, R66, R52 ;  /* 0x000000420824723c */ /* 0x040fe20000001834 */
[----:B------:R-:W1:Y:S05]  /*38a0*/  LDSM.16.M88.4 R64, [R180+0x9800] ;  /* 0x00980000b440783b */ /* 0x000e6a0000000200 */
[C---:B------:R-:W-:Y:S06]  /*38b0*/  HMMA.16816.F32 R44, R8.reuse, R72, R44 ;  /* 0x00000048082c723c */ /* 0x040fec000000182c */
[C---:B------:R-:W-:Y:S01]  /*38c0*/  HMMA.16816.F32 R52, R8.reuse, R74, R48 ;  /* 0x0000004a0834723c */ /* 0x040fe20000001830 */
[----:B------:R-:W2:Y:S05]  /*38d0*/  LDSM.16.M88.4 R72, [R191+0x3000] ;  /* 0x00300000bf48783b */ /* 0x000eaa0000000200 */
[C---:B----4-:R-:W-:Y:S01]  /*38e0*/  HMMA.16816.F32 R56, R8.reuse, R84, R60 ;  /* 0x000000540838723c */ /* 0x050fe2000000183c */
[----:B------:R-:W-:Y:S05]  /*38f0*/  LDSM.16.M88.4 R60, [R186+0x8800] ;  /* 0x00880000ba3c783b */ /* 0x000fea0000000200 */
[----:B------:R-:W-:Y:S01]  /*3900*/  HMMA.16816.F32 R48, R8, R86, R40 ;  /* 0x000000560830723c */ /* 0x000fe20000001828 */
[----:B------:R-:W3:Y:S05]  /*3910*/  LDSM.16.M88.4 R84, [R191+0x3800] ;  /* 0x00380000bf54783b */ /* 0x000eea0000000200 */
[C---:B------:R-:W-:Y:S06]  /*3920*/  HMMA.16816.F32 R40, R16.reuse, R88, R28 ;  /* 0x000000581028723c */ /* 0x040fec000000181c */
[C---:B------:R-:W-:Y:S01]  /*3930*/  HMMA.16816.F32 R32, R16.reuse, R90, R24 ;  /* 0x0000005a1020723c */ /* 0x040fe20000001818 */
[----:B------:R-:W-:Y:S05]  /*3940*/  LDSM.16.M88.4 R88, [R186+0x8000] ;  /* 0x00800000ba58783b */ /* 0x000fea0000000200 */
[C---:B-----5:R-:W-:Y:S01]  /*3950*/  HMMA.16816.F32 R28, R16.reuse, R80, R12 ;  /* 0x00000050101c723c */ /* 0x060fe2000000180c */
[----:B------:R-:W4:Y:S05]  /*3960*/  LDSM.16.M88.4 R12, [R190+0x2000] ;  /* 0x00200000be0c783b */ /* 0x000f2a0000000200 */
        /* <DEDUP_REMOVED lines=8> */
[C---:B------:R-:W-:Y:S06]  /*39f0*/  HMMA.16816.F32 R48, R20.reuse, R68, R40 ;  /* 0x000000441430723c */ /* 0x040fec0000001828 */
[C---:B------:R-:W-:Y:S01]  /*3a00*/  HMMA.16816.F32 R40, R20.reuse, R70, R32 ;  /* 0x000000461428723c */ /* 0x040fe20000001820 */
[----:B------:R-:W5:Y:S05]  /*3a10*/  LDSM.16.M88.4 R68, [R186+0x9800] ;  /* 0x00980000ba44783b */ /* 0x000f6a0000000200 */
[C---:B------:R-:W-:Y:S06]  /*3a20*/  HMMA.16816.F32 R36, R20.reuse, R92, R28 ;  /* 0x0000005c1424723c */ /* 0x040fec000000181c */
[C---:B------:R-:W-:Y:S01]  /*3a30*/  HMMA.16816.F32 R32, R20.reuse, R94, R24 ;  /* 0x0000005e1420723c */ /* 0x040fe20000001818 */
[----:B------:R-:W-:Y:S05]  /*3a40*/  LDSM.16.M88.4 R92, [R191+0x5000] ;  /* 0x00500000bf5c783b */ /* 0x000fea0000000200 */
[C---:B--2---:R-:W-:Y:S01]  /*3a50*/  HMMA.16816.F32 R28, R20.reuse, R72, R8 ;  /* 0x00000048141c723c */ /* 0x044fe20000001808 */
[----:B------:R-:W2:Y:S05]  /*3a60*/  LDSM.16.M88.4 R8, [R189+0x2000] ;  /* 0x00200000bd08783b */ /* 0x000eaa0000000200 */
[C---:B------:R-:W-:Y:S01]  /*3a70*/  HMMA.16816.F32 R24, R20.reuse, R74, R44 ;  /* 0x0000004a1418723c */ /* 0x040fe2000000182c */
[----:B------:R-:W2:Y:S05]  /*3a80*/  LDSM.16.M88.4 R72, [R185+0x2800] ;  /* 0x00280000b948783b */ /* 0x000eaa0000000200 */
[C---:B---3--:R-:W-:Y:S06]  /*3a90*/  HMMA.16816.F32 R16, R20.reuse, R84, R52 ;  /* 0x000000541410723c */ /* 0x048fec0000001834 */
[----:B------:R-:W-:Y:S01]  /*3aa0*/  HMMA.16816.F32 R56, R20, R86, R56 ;  /* 0x000000561438723c */ /* 0x000fe20000001838 */
[----:B------:R-:W-:Y:S04]  /*3ab0*/  LDSM.16.M88.4 R84, [R185+0x3800] ;  /* 0x00380000b954783b */ /* 0x000fe80000000200 */
[----:B------:R-:W-:Y:S01]  /*3ac0*/  LDSM.16.M88.4 R20, [R187+0x4000] ;  /* 0x00400000bb14783b */ /* 0x000fe20000000200 */
[C---:B----4-:R-:W-:Y:S06]  /*3ad0*/  HMMA.16816.F32 R52, R12.reuse, R88, R48 ;  /* 0x000000580c34723c */ /* 0x050fec0000001830 */
[C---:B------:R-:W-:Y:S01]  /*3ae0*/  HMMA.16816.F32 R48, R12.reuse, R90, R40 ;  /* 0x0000005a0c30723c */ /* 0x040fe20000001828 */
[----:B------:R-:W3:Y:S05]  /*3af0*/  LDSM.16.M88.4 R88, [R185+0x3000] ;  /* 0x00300000b958783b */ /* 0x000eea0000000200 */
[C---:B------:R-:W-:Y:S06]  /*3b00*/  HMMA.16816.F32 R44, R12.reuse, R60, R36 ;  /* 0x0000003c0c2c723c */ /* 0x040fec0000001824 */
[C---:B------:R-:W-:Y:S06]  /*3b10*/  HMMA.16816.F32 R40, R12.reuse, R62, R32 ;  /* 0x0000003e0c28723c */ /* 0x040fec0000001820 */
[C---:B-1----:R-:W-:Y:S06]  /*3b20*/  HMMA.16816.F32 R36, R12.reuse, R64, R28 ;  /* 0x000000400c24723c */ /* 0x042fec000000181c */
[C---:B------:R-:W-:Y:S01]  /*3b30*/  HMMA.16816.F32 R60, R12.reuse, R66, R24 ;  /* 0x000000420c3c723c */ /* 0x040fe20000001818 */
[----:B------:R-:W1:Y:S05]  /*3b40*/  LDSM.16.M88.4 R64, [R180+0xa800] ;  /* 0x00a80000b440783b */ /* 0x000e6a0000000200 */
[C---:B-----5:R-:W-:Y:S01]  /*3b50*/  HMMA.16816.F32 R32, R12.reuse, R68, R16 ;  /* 0x000000440c20723c */ /* 0x060fe20000001810 */
[----:B------:R-:W-:Y:S05]  /*3b60*/  LDSM.16.M88.4 R16, [R188+0x4000] ;  /* 0x00400000bc10783b */ /* 0x000fea0000000200 */
[----:B------:R-:W-:Y:S01]  /*3b70*/  HMMA.16816.F32 R28, R12, R70, R56 ;  /* 0x000000460c1c723c */ /* 0x000fe20000001838 */
[----:B------:R-:W4:Y:S04]  /*3b80*/  LDSM.16.M88.4 R56, [R180+0xb000] ;  /* 0x00b00000b438783b */ /* 0x000f280000000200 */
[----:B------:R-:W5:Y:S01]  /*3b90*/  LDSM.16.M88.4 R68, [R180+0xb800] ;  /* 0x00b80000b444783b */ /* 0x000f620000000200 */
[C---:B--2---:R-:W-:Y:S06]  /*3ba0*/  HMMA.16816.F32 R24, R8.reuse, R80, R52 ;  /* 0x000000500818723c */ /* 0x044fec0000001834 */
[C---:B------:R-:W-:Y:S01]  /*3bb0*/  HMMA.16816.F32 R12, R8.reuse, R82, R48 ;  /* 0x00000052080c723c */ /* 0x040fe20000001830 */
[----:B------:R-:W-:Y:S05]  /*3bc0*/  LDSM.16.M88.4 R80, [R191+0x4800] ;  /* 0x00480000bf50783b */ /* 0x000fea0000000200 */
[C---:B------:R-:W-:Y:S06]  /*3bd0*/  HMMA.16816.F32 R44, R8.reuse, R72, R44 ;  /* 0x00000048082c723c */ /* 0x040fec000000182c */
[C---:B------:R-:W-:Y:S01]  /*3be0*/  HMMA.16816.F32 R40, R8.reuse, R74, R40 ;  /* 0x0000004a0828723c */ /* 0x040fe20000001828 */
[----:B------:R-:W2:Y:S05]  /*3bf0*/  LDSM.16.M88.4 R72, [R191+0x4000] ;  /* 0x00400000bf48783b */ /* 0x000eaa0000000200 */
[C---:B---3--:R-:W-:Y:S06]  /*3c00*/  HMMA.16816.F32 R52, R8.reuse, R88, R36 ;  /* 0x000000580834723c */ /* 0x048fec0000001824 */
[C---:B------:R-:W-:Y:S06]  /*3c10*/  HMMA.16816.F32 R48, R8.reuse, R84, R32 ;  /* 0x000000540830723c */ /* 0x040fec0000001820 */
[----:B------:R-:W-:Y:S01]  /*3c20*/  HMMA.16816.F32 R36, R8, R86, R28 ;  /* 0x000000560824723c */ /* 0x000fe2000000181c */
[----:B------:R-:W-:Y:S05]  /*3c30*/  LDSM.16.M88.4 R84, [R186+0xa000] ;  /* 0x00a00000ba54783b */ /* 0x000fea0000000200 */
[----:B------:R-:W-:Y:S06]  /*3c40*/  HMMA.16816.F32 R32, R20, R76, R24 ;  /* 0x0000004c1420723c */ /* 0x000fec0000001818 */
[----:B------:R-:W-:Y:S01]  /*3c50*/  HMMA.16816.F32 R60, R8, R90, R60 ;  /* 0x0000005a083c723c */ /* 0x000fe2000000183c */
[----:B------:R-:W-:Y:S05]  /*3c60*/  LDSM.16.M88.4 R88, [R191+0x5800] ;  /* 0x00580000bf58783b */ /* 0x000fea0000000200 */
[C---:B------:R-:W-:Y:S01]  /*3c70*/  HMMA.16816.F32 R28, R20.reuse, R78, R12 ;  /* 0x0000004e141c723c */ /* 0x040fe2000000180c */
[----:B------:R-:W3:Y:S04]  /*3c80*/  LDSM.16.M88.4 R12, [R190+0x4000] ;  /* 0x00400000be0c783b */ /* 0x000ee80000000200 */
[----:B------:R-:W-:Y:S01]  /*3c90*/  LDSM.16.M88.4 R76, [R185+0x4000] ;  /* 0x00400000b94c783b */ /* 0x000fe20000000200 */
[C---:B-1----:R-:W-:Y:S06]  /*3ca0*/  HMMA.16816.F32 R8, R20.reuse, R66, R40 ;  /* 0x000000421408723c */ /* 0x042fec0000001828 */
[C---:B------:R-:W-:Y:S01]  /*3cb0*/  HMMA.16816.F32 R24, R20.reuse, R64, R44 ;  /* 0x000000401418723c */ /* 0x040fe2000000182c */
[----:B------:R-:W1:Y:S05]  /*3cc0*/  LDSM.16.M88.4 R64, [R186+0xa800] ;  /* 0x00a80000ba40783b */ /* 0x000e6a0000000200 */
[C---:B----4-:R-:W-:Y:S06]  /*3cd0*/  HMMA.16816.F32 R40, R20.reuse, R56, R52 ;  /* 0x000000381428723c */ /* 0x050fec0000001834 */
[----:B-----5:R-:W-:Y:S06]  /*3ce0*/  HMMA.16816.F32 R52, R20, R70, R36 ;  /* 0x000000461434723c */ /* 0x020fec0000001824 */
[----:B--2---:R-:W-:Y:S06]  /*3cf0*/  HMMA.16816.F32 R36, R16, R72, R32 ;  /* 0x000000481024723c */ /* 0x004fec0000001820 */
[C---:B------:R-:W-:Y:S06]  /*3d00*/  HMMA.16816.F32 R60, R20.reuse, R58, R60 ;  /* 0x0000003a143c723c */ /* 0x040fec000000183c */
[----:B------:R-:W-:Y:S01]  /*3d10*/  HMMA.16816.F32 R56, R20, R68, R48 ;  /* 0x000000441438723c */ /* 0x000fe20000001830 */
[----:B------:R-:W-:Y:S05]  /*3d20*/  LDSM.16.M88.4 R68, [R186+0xb000] ;  /* 0x00b00000ba44783b */ /* 0x000fea0000000200 */
[C---:B------:R-:W-:Y:S01]  /*3d30*/  HMMA.16816.F32 R44, R16.reuse, R74, R28 ;  /* 0x0000004a102c723c */ /* 0x040fe2000000181c */
[----:B------:R-:W-:Y:S05]  /*3d40*/  LDSM.16.M88.4 R72, [R186+0xb800] ;  /* 0x00b80000ba48783b */ /* 0x000fea0000000200 */
[C---:B------:R-:W-:Y:S01]  /*3d50*/  HMMA.16816.F32 R32, R16.reuse, R82, R8 ;  /* 0x000000521020723c */ /* 0x040fe20000001808 */
[----:B------:R-:W2:Y:S05]  /*3d60*/  LDSM.16.M88.4 R8, [R189+0x4000] ;  /* 0x00400000bd08783b */ /* 0x000eaa0000000200 */
[----:B------:R-:W-:Y:S01]  /*3d70*/  HMMA.16816.F32 R48, R16, R80, R24 ;  /* 0x000000501030723c */ /* 0x000fe20000001818 */
[----:B------:R-:W4:Y:S05]  /*3d80*/  LDSM.16.M88.4 R80, [R185+0x4800] ;  /* 0x00480000b950783b */ /* 0x000f2a0000000200 */
[----:B---3--:R-:W-:Y:S06]  /*3d90*/  HMMA.16816.F32 R36, R12, R84, R36 ;  /* 0x000000540c24723c */ /* 0x008fec0000001824 */
[C---:B------:R-:W-:Y:S06]  /*3da0*/  HMMA.16816.F32 R28, R16.reuse, R92, R40 ;  /* 0x0000005c101c723c */ /* 0x040fec0000001828 */
[C---:B------:R-:W-:Y:S06]  /*3db0*/  HMMA.16816.F32 R24, R16.reuse, R94, R60 ;  /* 0x0000005e1018723c */ /* 0x040fec000000183c */
[C---:B------:R-:W-:Y:S06]  /*3dc0*/  HMMA.16816.F32 R20, R16.reuse, R88, R56 ;  /* 0x000000581014723c */ /* 0x040fec0000001838 */
[----:B------:R-:W-:Y:S06]  /*3dd0*/  HMMA.16816.F32 R40, R16, R90, R52 ;  /* 0x0000005a1028723c */ /* 0x000fec0000001834 */
[C---:B------:R-:W-:Y:S06]  /*3de0*/  HMMA.16816.F32 R44, R12.reuse, R86, R44 ;  /* 0x000000560c2c723c */ /* 0x040fec000000182c */
[C---:B-1----:R-:W-:Y:S06]  /*3df0*/  HMMA.16816.F32 R48, R12.reuse, R64, R48 ;  /* 0x000000400c30723c */ /* 0x042fec0000001830 */
[----:B------:R-:W-:Y:S01]  /*3e00*/  HMMA.16816.F32 R52, R12, R66, R32 ;  /* 0x000000420c34723c */ /* 0x000fe20000001820 */
[----:B------:R-:W1:Y:S04]  /*3e10*/  LDSM.16.M88.4 R64, [R185+0x5000] ;  /* 0x00500000b940783b */ /* 0x000e680000000200 */
[----:B------:R-:W3:Y:S01]  /*3e20*/  LDSM.16.M88.4 R32, [R185+0x5800] ;  /* 0x00580000b920783b */ /* 0x000ee20000000200 */
[----:B--2---:R-:W-:Y:S01]  /*3e30*/  HMMA.16816.F32 R16, R8, R76, R36 ;  /* 0x0000004c0810723c */ /* 0x004fe20000001824 */
[----:B------:R-:W-:-:S05]  /*3e40*/  DEPBAR.LE SB0, 0x0 ;  /* 0x000080000000791a */ /* 0x000fca0000000000 */
[C---:B------:R-:W-:Y:S06]  /*3e50*/  HMMA.16816.F32 R56, R12.reuse, R68, R28 ;  /* 0x000000440c38723c */ /* 0x040fec000000181c */
[C---:B------:R-:W-:Y:S06]  /*3e60*/  HMMA.16816.F32 R60, R12.reuse, R70, R24 ;  /* 0x000000460c3c723c */ /* 0x040fec0000001818 */
[C---:B------:R-:W-:Y:S06]  /*3e70*/  HMMA.16816.F32 R68, R12.reuse, R72, R20 ;  /* 0x000000480c44723c */ /* 0x040fec0000001814 */
[----:B------:R-:W-:Y:S01]  /*3e80*/  HMMA.16816.F32 R40, R12, R74, R40 ;  /* 0x0000004a0c28723c */ /* 0x000fe20000001828 */
[----:B------:R-:W-:-:S02]  /*3e90*/  FSEL R38, R16, -INF , !P0 ;  /* 0xff80000010267808 */ /* 0x000fc40004000000 */
[----:B------:R-:W-:-:S03]  /*3ea0*/  FSEL R36, R17, -INF , !P5 ;  /* 0xff80000011247808 */ /* 0x000fc60006800000 */
[C---:B------:R-:W-:Y:S06]  /*3eb0*/  HMMA.16816.F32 R12, R8.reuse, R78, R44 ;  /* 0x0000004e080c723c */ /* 0x040fec000000182c */
[C---:B----4-:R-:W-:Y:S01]  /*3ec0*/  HMMA.16816.F32 R20, R8.reuse, R80, R48 ;  /* 0x000000500814723c */ /* 0x050fe20000001830 */
[----:B------:R-:W-:Y:S02]  /*3ed0*/  FSEL R45, R18, -INF , !P0 ;  /* 0xff800000122d7808 */ /* 0x000fe40004000000 */
[----:B------:R-:W-:Y:S01]  /*3ee0*/  ISETP.GE.AND P0, PT, R3, UR19, PT ;  /* 0x0000001303007c0c */ /* 0x000fe2000bf06270 */
[----:B------:R-:W-:Y:S01]  /*3ef0*/  VIADD R3, R0, 0x21 ;  /* 0x0000002100037836 */ /* 0x000fe20000000000 */
[----:B------:R-:W-:Y:S01]  /*3f00*/  FSEL R44, R19, -INF , !P5 ;  /* 0xff800000132c7808 */ /* 0x000fe20006800000 */
[----:B------:R-:W-:Y:S01]  /*3f10*/  HMMA.16816.F32 R28, R8, R82, R52 ;  /* 0x00000052081c723c */ /* 0x000fe20000001834 */
[----:B------:R-:W-:Y:S01]  /*3f20*/  ISETP.GE.AND P5, PT, R6, UR19, PT ;  /* 0x0000001306007c0c */ /* 0x000fe2000bfa6270 */
[----:B------:R-:W-:-:S04]  /*3f30*/  VIADD R6, R0, 0x28 ;  /* 0x0000002800067836 */ /* 0x000fc80000000000 */
[C---:B-1----:R-:W-:Y:S06]  /*3f40*/  HMMA.16816.F32 R24, R8.reuse, R64, R56 ;  /* 0x000000400818723c */ /* 0x042fec0000001838 */
[----:B------:R-:W-:Y:S01]  /*3f50*/  FSEL R47, R14, -INF , !P4 ;  /* 0xff8000000e2f7808 */ /* 0x000fe20006000000 */
[----:B------:R-:W-:Y:S01]  /*3f60*/  HMMA.16816.F32 R16, R8, R66, R60 ;  /* 0x000000420810723c */ /* 0x000fe2000000183c */
[----:B------:R-:W-:Y:S02]  /*3f70*/  FSEL R39, R12, -INF , !P4 ;  /* 0xff8000000c277808 */ /* 0x000fe40006000000 */
[----:B------:R-:W-:-:S02]  /*3f80*/  FSEL R46, R15, -INF , !P3 ;  /* 0xff8000000f2e7808 */ /* 0x000fc40005800000 */
[----:B------:R-:W-:Y:S02]  /*3f90*/  FSEL R37, R13, -INF , !P3 ;  /* 0xff8000000d257808 */ /* 0x000fe40005800000 */
[C---:B---3--:R-:W-:Y:S01]  /*3fa0*/  HMMA.16816.F32 R12, R8.reuse, R32, R68 ;  /* 0x00000020080c723c */ /* 0x048fe20000001844 */
[----:B------:R-:W-:Y:S01]  /*3fb0*/  ISETP.GE.AND P4, PT, R3, UR19, PT ;  /* 0x0000001303007c0c */ /* 0x000fe2000bf86270 */
[----:B------:R-:W-:Y:S01]  /*3fc0*/  VIADD R3, R0, 0x29 ;  /* 0x0000002900037836 */ /* 0x000fe20000000000 */
[----:B------:R-:W-:Y:S02]  /*3fd0*/  FSEL R58, R22, -INF , !P2 ;  /* 0xff800000163a7808 */ /* 0x000fe40005000000 */
[----:B------:R-:W-:Y:S01]  /*3fe0*/  FSEL R55, R20, -INF , !P2 ;  /* 0xff80000014377808 */ /* 0x000fe20005000000 */
[----:B------:R-:W-:Y:S01]  /*3ff0*/  HMMA.16816.F32 R8, R8, R34, R40 ;  /* 0x000000220808723c */ /* 0x000fe20000001828 */
[----:B------:R-:W-:Y:S01]  /*4000*/  ISETP.GE.AND P2, PT, R3, UR19, PT ;  /* 0x0000001303007c0c */ /* 0x000fe2000bf46270 */
[----:B------:R-:W-:Y:S01]  /*4010*/  VIADD R3, R0, 0x31 ;  /* 0x0000003100037836 */ /* 0x000fe20000000000 */
[----:B------:R-:W-:-:S02]  /*4020*/  FSEL R92, R30, -INF , !P6 ;  /* 0xff8000001e5c7808 */ /* 0x000fc40007000000 */
[----:B------:R-:W-:Y:S02]  /*4030*/  FSEL R57, R28, -INF , !P6 ;  /* 0xff8000001c397808 */ /* 0x000fe40007000000 */
[----:B------:R-:W-:Y:S01]  /*4040*/  ISETP.GE.AND P6, PT, R3, UR19, PT ;  /* 0x0000001303007c0c */ /* 0x000fe2000bfc6270 */
[----:B------:R-:W-:Y:S01]  /*4050*/  VIADD R3, R0, 0x38 ;  /* 0x0000003800037836 */ /* 0x000fe20000000000 */
[----:B------:R-:W-:Y:S02]  /*4060*/  FSEL R100, R31, -INF , !P0 ;  /* 0xff8000001f647808 */ /* 0x000fe40004000000 */
[----:B------:R-:W-:Y:S02]  /*4070*/  FSEL R56, R29, -INF , !P0 ;  /* 0xff8000001d387808 */ /* 0x000fe40004000000 */
[----:B------:R-:W-:Y:S02]  /*4080*/  ISETP.GE.AND P0, PT, R3, UR19, PT ;  /* 0x0000001303007c0c */ /* 0x000fe4000bf06270 */
[----:B------:R-:W-:Y:S01]  /*4090*/  ISETP.GE.AND P3, PT, R6, UR19, PT ;  /* 0x0000001306007c0c */ /* 0x000fe2000bf66270 */
[C---:B------:R-:W-:Y:S01]  /*40a0*/  VIADD R6, R0.reuse, 0x30 ;  /* 0x0000003000067836 */ /* 0x040fe20000000000 */
[----:B------:R-:W-:Y:S01]  /*40b0*/  FSEL R84, R23, -INF , !P1 ;  /* 0xff80000017547808 */ /* 0x000fe20004800000 */
[----:B------:R-:W-:Y:S01]  /*40c0*/  VIADD R0, R0, 0x39 ;  /* 0x0000003900007836 */ /* 0x000fe20000000000 */
[----:B------:R-:W-:-:S02]  /*40d0*/  FSEL R54, R21, -INF , !P1 ;  /* 0xff80000015367808 */ /* 0x000fc40004800000 */
[----:B------:R-:W-:Y:S02]  /*40e0*/  FSEL R169, R26, -INF , !P5 ;  /* 0xff8000001aa97808 */ /* 0x000fe40006800000 */
[----:B------:R-:W-:Y:S02]  /*40f0*/  FSEL R117, R24, -INF , !P5 ;  /* 0xff80000018757808 */ /* 0x000fe40006800000 */
[----:B------:R-:W-:Y:S02]  /*4100*/  FSEL R174, R10, -INF , !P0 ;  /* 0xff8000000aae7808 */ /* 0x000fe40004000000 */
[----:B------:R-:W-:Y:S02]  /*4110*/  FSEL R163, R8, -INF , !P0 ;  /* 0xff80000008a37808 */ /* 0x000fe40004000000 */
[----:B------:R-:W-:Y:S02]  /*4120*/  PLOP3.LUT P0, PT, PT, PT, UP0, 0x80, 0x0 ;  /* 0x000000000000781c */ /* 0x000fe40003f0f008 */
        /* <DEDUP_REMOVED lines=42> */
[C---:B------:R-:W-:Y:S01]  /*43d0*/  @!P4 LEA.HI.X R11, R6.reuse, R11, R0, 0x1, P1 ;  /* 0x0000000b060bc211 */ /* 0x040fe200008f0c00 */
[----:B------:R2:W-:Y:S02]  /*43e0*/  @P4 STS.128 [R203+0x8000], RZ ;  /* 0x008000ffcb004388 */ /* 0x0005e40000000c00 */
[----:B------:R-:W3:Y:S02]  /*43f0*/  @!P3 LDC.64 R16, c[0x0][0x218] ;  /* 0x00008600ff10bb82 */ /* 0x000ee40000000a00 */
[----:B------:R-:W-:Y:S01]  /*4400*/  @!PT LDS RZ, [RZ] ;  /* 0x00000000fffff984 */ /* 0x000fe20000000800 */
[----:B------:R-:W-:Y:S01]  /*4410*/  @!PT LDS RZ, [RZ] ;  /* 0x00000000fffff984 */ /* 0x000fe20000000800 */
[----:B------:R-:W-:Y:S01]  /*4420*/  @!PT LDS RZ, [RZ] ;  /* 0x00000000fffff984 */ /* 0x000fe20000000800 */
[----:B------:R4:W-:Y:S04]  /*4430*/  @!P4 LDGSTS.E.BYPASS.LTC128B.128 [R203+0x8000], desc[UR20][R10.64+0x80] ;  /* 0x080000800acbcfae */ /* 0x0009e8000b901d54 */
[----:B------:R2:W-:Y:S02]  /*4440*/  @P3 STS.128 [R203+0xa000], RZ ;  /* 0x00a000ffcb003388 */ /* 0x0005e40000000c00 */
[----:B------:R-:W2:Y:S08]  /*4450*/  @!P5 LDC.64 R22, c[0x0][0x218] ;  /* 0x00008600ff16db82 */ /* 0x000eb00000000a00 */
[----:B------:R-:W2:Y:S08]  /*4460*/  @!P4 LDC.64 R24, c[0x0][0x218] ;  /* 0x00008600ff18cb82 */ /* 0x000eb00000000a00 */
[----:B------:R-:W2:Y:S01]  /*4470*/  @!P3 LDC.64 R28, c[0x0][0x218] ;  /* 0x00008600ff1cbb82 */ /* 0x000ea20000000a00 */
[----:B----4-:R-:W-:-:S02]  /*4480*/  @!P3 LEA R10, P1, R6, R12, 0x1 ;  /* 0x0000000c060ab211 */ /* 0x010fc400078208ff */
[----:B-1----:R-:W-:-:S05]  /*4490*/  @!P5 LEA R12, P2, R3, R14, 0x1 ;  /* 0x0000000e030cd211 */ /* 0x002fca00078408ff */
[----:B------:R-:W1:Y:S01]  /*44a0*/  @!P5 LDC.64 R20, c[0x0][0x218] ;  /* 0x00008600ff14db82 */ /* 0x000e620000000a00 */
[----:B------:R-:W-:Y:S02]  /*44b0*/  @!P3 LEA.HI.X R11, R6, R13, R0, 0x1, P1 ;  /* 0x0000000d060bb211 */ /* 0x000fe400008f0c00 */
[C---:B-----5:R-:W-:Y:S02]  /*44c0*/  @!P4 LEA R8, P1, R3.reuse, R18, 0x1 ;  /* 0x000000120308c211 */ /* 0x060fe400078208ff */
[C---:B------:R-:W-:Y:S01]  /*44d0*/  IADD3 R0, P6, R3.reuse, UR27, RZ ;  /* 0x0000001b03007c10 */ /* 0x040fe2000ffde0ff */
[----:B------:R-:W-:Y:S01]  /*44e0*/  @!PT LDS RZ, [RZ] ;  /* 0x00000000fffff984 */ /* 0x000fe20000000800 */
[----:B------:R-:W-:Y:S01]  /*44f0*/  @!PT LDS RZ, [RZ] ;  /* 0x00000000fffff984 */ /* 0x000fe20000000800 */
[----:B------:R-:W-:Y:S01]  /*4500*/  @!PT LDS RZ, [RZ] ;  /* 0x00000000fffff984 */ /* 0x000fe20000000800 */
[----:B------:R3:W-:Y:S01]  /*4510*/  @!P3 LDGSTS.E.BYPASS.LTC128B.128 [R203+0xa000], desc[UR20][R10.64+0x100] ;  /* 0x0a0001000acbbfae */ /* 0x0007e2000b901d54 */
[C-C-:B------:R-:W-:Y:S01]  /*4520*/  @!P4 LEA.HI.X R9, R3.reuse, R19, R7.reuse, 0x1, P1 ;  /* 0x000000130309c211 */ /* 0x140fe200008f0c07 */
[----:B------:R-:W4:Y:S01]  /*4530*/  @!P4 LDC.64 R26, c[0x0][0x218] ;  /* 0x00008600ff1acb82 */ /* 0x000f220000000a00 */
[----:B------:R-:W-:Y:S01]  /*4540*/  @!P5 LEA.HI.X R13, R3, R15, R7, 0x1, P2 ;  /* 0x0000000f030dd211 */ /* 0x000fe200010f0c07 */
[----:B------:R1:W-:Y:S01]  /*4550*/  @P5 STS.128 [R203+0x6800], RZ ;  /* 0x006800ffcb005388 */ /* 0x0003e20000000c00 */
[----:B------:R-:W-:-:S03]  /*4560*/  IADD3.X R6, R7, UR26, RZ, P6, !PT ;  /* 0x0000001a07067c10 */ /* 0x000fc6000b7fe4ff */
        /* <DEDUP_REMOVED lines=10> */
[----:B---3--:R-:W-:-:S02]  /*4610*/  @!P3 LEA R10, P1, R3, R16, 0x1 ;  /* 0x00000010030ab211 */ /* 0x008fc400078208ff */
[C---:B--2---:R-:W-:Y:S02]  /*4620*/  @!P5 LEA R16, P2, R0.reuse, R22, 0x1 ;  /* 0x000000160010d211 */ /* 0x044fe400078408ff */
[----:B------:R-:W-:Y:S02]  /*4630*/  @!P3 LEA.HI.X R11, R3, R17, R7, 0x1, P1 ;  /* 0x00000011030bb211 */ /* 0x000fe400008f0c07 */
[C-C-:B------:R-:W-:Y:S02]  /*4640*/  @!P5 LEA.HI.X R17, R0.reuse, R23, R6.reuse, 0x1, P2 ;  /* 0x000000170011d211 */ /* 0x140fe400010f0c06 */
[C---:B------:R-:W-:Y:S01]  /*4650*/  @!P4 LEA R14, P2, R0.reuse, R24, 0x1 ;  /* 0x00000018000ec211 */ /* 0x040fe200078408ff */
[----:B------:R-:W-:Y:S01]  /*4660*/  @!PT LDS RZ, [RZ] ;  /* 0x00000000fffff984 */ /* 0x000fe20000000800 */
[----:B------:R-:W-:Y:S01]  /*4670*/  @!PT LDS RZ, [RZ] ;  /* 0x00000000fffff984 */ /* 0x000fe20000000800 */
[----:B------:R-:W-:Y:S01]  /*4680*/  @!PT LDS RZ, [RZ] ;  /* 0x00000000fffff984 */ /* 0x000fe20000000800 */
[----:B------:R1:W-:Y:S01]  /*4690*/  @!P3 LDGSTS.E.BYPASS.LTC128B.128 [R203+0xa800], desc[UR20][R10.64+0x100] ;  /* 0x0a8001000acbbfae */ /* 0x0003e2000b901d54 */
[C---:B-----5:R-:W-:Y:S02]  /*46a0*/  @!P3 LEA R12, P1, R0.reuse, R28, 0x1 ;  /* 0x0000001c000cb211 */ /* 0x060fe400078208ff */
[C---:B------:R-:W-:Y:S01]  /*46b0*/  IADD3 R3, P6, R0.reuse, UR27, RZ ;  /* 0x0000001b00037c10 */ /* 0x040fe2000ffde0ff */
[----:B------:R2:W-:Y:S01]  /*46c0*/  @P5 STS.128 [R203+0x7000], RZ ;  /* 0x007000ffcb005388 */ /* 0x0005e20000000c00 */
[----:B------:R-:W-:-:S02]  /*46d0*/  @!P4 LEA.HI.X R15, R0, R25, R6, 0x1, P2 ;  /* 0x00000019000fc211 */ /* 0x000fc400010f0c06 */
[----:B------:R-:W-:Y:S01]  /*46e0*/  @!P3 LEA.HI.X R13, R0, R29, R6, 0x1, P1 ;  /* 0x0000001d000db211 */ /* 0x000fe200008f0c06 */
[----:B------:R-:W-:Y:S01]  /*46f0*/  @!PT LDS RZ, [RZ] ;  /* 0x00000000fffff984 */ /* 0x000fe20000000800 */
[----:B------:R-:W-:Y:S01]  /*4700*/  @!PT LDS RZ, [RZ] ;  /* 0x00000000fffff984 */ /* 0x000fe20000000800 */
[----:B------:R-:W-:Y:S01]  /*4710*/  @!PT LDS RZ, [RZ] ;  /* 0x00000000fffff984 */ /* 0x000fe20000000800 */
[----:B------:R2:W-:Y:S01]  /*4720*/  @!P5 LDGSTS.E.BYPASS.LTC128B.128 [R203+0x7000], desc[UR20][R16.64] ;  /* 0x0700000010cbdfae */ /* 0x0005e2000b901d54 */
[----:B------:R-:W-:Y:S02]  /*4730*/  IADD3.X R6, R6, UR26, RZ, P6, !PT ;  /* 0x0000001a06067c10 */ /* 0x000fe4000b7fe4ff */
[C---:B----4-:R-:W-:Y:S01]  /*4740*/  @!P4 LEA R8, P1, R3.reuse, R26, 0x1 ;  /* 0x0000001a0308c211 */ /* 0x050fe200078208ff */
[----:B------:R2:W-:Y:S03]  /*4750*/  @P4 STS.128 [R203+0x9000], RZ ;  /* 0x009000ffcb004388 */ /* 0x0005e60000000c00 */
[C---:B------:R-:W-:Y:S01]  /*4760*/  @!P4 LEA.HI.X R9, R3.reuse, R27, R6, 0x1, P1 ;  /* 0x0000001b0309c211 */ /* 0x040fe200008f0c06 */
        /* <DEDUP_REMOVED lines=8> */
[----:B------:R2:W-:Y:S01]  /*47f0*/  @!P3 LDGSTS.E.BYPASS.LTC128B.128 [R203+0xb000], desc[UR20][R12.64+0x100] ;  /* 0x0b0001000ccbbfae */ /* 0x0005e2000b901d54 */
[----:B-1----:R-:W-:-:S03]  /*4800*/  @!P5 LEA R10, P2, R3, R20, 0x1 ;  /* 0x00000014030ad211 */ /* 0x002fc600078408ff */
[----:B------:R2:W-:Y:S01]  /*4810*/  @P5 STS.128 [R203+0x7800], RZ ;  /* 0x007800ffcb005388 */ /* 0x0005e20000000c00 */
        /* <DEDUP_REMOVED lines=19> */
.L_x_890:
[----:B------:R-:W-:Y:S05]  /*4950*/  BSYNC B0 ;  /* 0x0000000000007941 */ /* 0x000fea0003800000 */
.L_x_889:
[----:B------:R-:W0:Y:S02]  /*4960*/  LDGDEPBAR ;  /* 0x00000000000079af */ /* 0x000e240000000000 */
.L_x_888:
[----:B------:R-:W-:Y:S01]  /*4970*/  FMNMX.FTZ R0, R38, R36, !PT ;  /* 0x0000002426007209 */ /* 0x000fe20007810000 */
[----:B------:R-:W-:Y:S01]  /*4980*/  IMAD.U32 R7, RZ, RZ, UR13 ;  /* 0x0000000dff077e24 */ /* 0x000fe2000f8e00ff */
[----:B------:R-:W-:Y:S01]  /*4990*/  USHF.L.U32 UR24, UR16, 0x1, URZ ;  /* 0x0000000110187899 */ /* 0x000fe2000800063f */
[----:B------:R-:W-:Y:S01]  /*49a0*/  STL [R1+0xb8], R186 ;  /* 0x0000b8ba01007387 */ /* 0x000fe20000100800 */
[----:B------:R-:W-:Y:S01]  /*49b0*/  FMNMX.FTZ R0, R39, R0, !PT ;  /* 0x0000000027007209 */ /* 0x000fe20007810000 */
[----:B-12---:R-:W-:Y:S01]  /*49c0*/  IMAD R8, R7, 0x4, R98 ;  /* 0x0000000407087824 */ /* 0x006fe200078e0262 */
[----:B------:R-:W-:Y:S01]  /*49d0*/  LOP3.LUT R7, R101, UR22, RZ, 0x3c, !PT ;  /* 0x0000001665077c12 */ /* 0x000fe2000f8e3cff */
[----:B------:R-:W-:Y:S01]  /*49e0*/  UIADD3 UR6, UR23, -0x4498517b, URZ ;  /* 0xbb67ae8517067890 */ /* 0x000fe2000fffe03f */
[----:B------:R-:W-:Y:S01]  /*49f0*/  FMNMX.FTZ R0, R37, R0, !PT ;  /* 0x0000000025007209 */ /* 0x000fe20007810000 */
[----:B------:R-:W-:Y:S01]  /*4a00*/  IMAD.WIDE.U32 R52, R8, -0x326172a9, RZ ;  /* 0xcd9e8d5708347825 */ /* 0x000fe200078e00ff */
[----:B------:R-:W-:Y:S01]  /*4a10*/  ULOP3.LUT UR7, UR24, UR23, URZ, 0x3c, !UPT ;  /* 0x0000001718077292 */ /* 0x000fe2000f8e3c3f */
[----:B------:R-:W-:Y:S01]  /*4a20*/  STL [R1+0xb4], R185 ;  /* 0x0000b4b901007387 */ /* 0x000fe20000100800 */
[----:B------:R-:W-:Y:S01]  /*4a30*/  FMNMX.FTZ R0, R55, R0, !PT ;  /* 0x0000000037007209 */ /* 0x000fe20007810000 */
[----:B------:R-:W-:Y:S01]  /*4a40*/  IMAD.WIDE.U32 R140, R103, -0x2daee0ad, RZ ;  /* 0xd2511f53678c7825 */ /* 0x000fe200078e00ff */
[----:B------:R-:W-:Y:S01]  /*4a50*/  UIADD3 UR16, UR22, -0x61c88647, URZ ;  /* 0x9e3779b916107890 */ /* 0x000fe2000fffe03f */
[----:B------:R-:W-:Y:S01]  /*4a60*/  STL [R1+0xb0], R180 ;  /* 0x0000b0b401007387 */ /* 0x000fe20000100800 */
[----:B------:R-:W-:Y:S01]  /*4a70*/  FMNMX.FTZ R0, R54, R0, !PT ;  /* 0x0000000036007209 */ /* 0x000fe20007810000 */
[----:B------:R-:W-:Y:S01]  /*4a80*/  UIADD3 UR15, UR22, 0x3c6ef372, URZ ;  /* 0x3c6ef372160f7890 */ /* 0x000fe2000fffe03f */
[----:B------:R-:W-:Y:S01]  /*4a90*/  LEA R181, R5, UR4, 0x1 ;  /* 0x0000000405b57c11 */ /* 0x000fe2000f8e08ff */
[----:B------:R-:W-:Y:S01]  /*4aa0*/  STL [R1+0xac], R119 ;  /* 0x0000ac7701007387 */ /* 0x000fe20000100800 */
[----:B------:R-:W-:Y:S01]  /*4ab0*/  FMNMX.FTZ R0, R57, R0, !PT ;  /* 0x0000000039007209 */ /* 0x000fe20007810000 */
[----:B------:R-:W-:Y:S01]  /*4ac0*/  UIADD3 UR11, UR23, 0x76cf5d0a, URZ ;  /* 0x76cf5d0a170b7890 */ /* 0x000fe2000fffe03f */
[----:B------:R-:W-:Y:S01]  /*4ad0*/  IMAD.U32 R5, RZ, RZ, UR5 ;  /* 0x00000005ff057e24 */ /* 0x000fe2000f8e00ff */
[----:B------:R-:W-:Y:S01]  /*4ae0*/  STL [R1+0xa8], R118 ;  /* 0x0000a87601007387 */ /* 0x000fe20000100800 */
[----:B------:R-:W-:Y:S01]  /*4af0*/  FMNMX.FTZ R3, R56, R0, !PT ;  /* 0x0000000038037209 */ /* 0x000fe20007810000 */
[----:B------:R-:W-:Y:S01]  /*4b00*/  UIADD3 UR9, UR23, 0x32370b8f, URZ ;  /* 0x32370b8f17097890 */ /* 0x000fe2000fffe03f */
[----:B------:R-:W-:Y:S01]  /*4b10*/  FMNMX.FTZ R0, R45, R44, !PT ;  /* 0x0000002c2d007209 */ /* 0x000fe20007810000 */
[----:B------:R-:W-:Y:S01]  /*4b20*/  STL [R1+0x8], R8 ;  /* 0x0000080801007387 */ /* 0x000fe20000100800 */
[----:B------:R-:W-:Y:S01]  /*4b30*/  FMNMX.FTZ R3, R117, R3, !PT ;  /* 0x0000000375037209 */ /* 0x000fe20007810000 */
[----:B------:R-:W-:Y:S01]  /*4b40*/  UIADD3 UR10, UR22, -0x255992d5, URZ ;  /* 0xdaa66d2b160a7890 */ /* 0x000fe2000fffe03f */
[----:B------:R-:W-:Y:S01]  /*4b50*/  FMNMX.FTZ R0, R47, R0, !PT ;  /* 0x000000002f007209 */ /* 0x000fe20007810000 */
[----:B------:R-:W-:Y:S01]  /*4b60*/  STL [R1+0x1c], R7 ;  /* 0x00001c0701007387 */ /* 0x000fe20000100800 */
[----:B------:R-:W-:Y:S01]  /*4b70*/  FMNMX.FTZ R6, R142, R3, !PT ;  /* 0x000000038e067209 */ /* 0x000fe20007810000 */
[----:B------:R-:W-:Y:S01]  /*4b80*/  UIADD3 UR8, UR22, 0x78dde6e4, URZ ;  /* 0x78dde6e416087890 */ /* 0x000fe2000fffe03f */
[----:B------:R-:W-:Y:S01]  /*4b90*/  FMNMX.FTZ R0, R46, R0, !PT ;  /* 0x000000002e007209 */ /* 0x000fe20007810000 */
[----:B------:R-:W-:Y:S01]  /*4ba0*/  ULDC UR25, c[0x0][0x2ec] ;  /* 0x0000bb0000197ab9 */ /* 0x000fe20000000800 */
[----:B------:R-:W-:Y:S01]  /*4bb0*/  FMNMX.FTZ R6, R143, R6, !PT ;  /* 0x000000068f067209 */ /* 0x000fe20007810000 */
[----:B------:R-:W-:Y:S01]  /*4bc0*/  UIADD3 UR19, UR22, -0x4ab325aa, URZ ;  /* 0xb54cda5616137890 */ /* 0x000fe2000fffe03f */
[----:B------:R-:W-:Y:S01]  /*4bd0*/  FMNMX.FTZ R0, R58, R0, !PT ;  /* 0x000000003a007209 */ /* 0x000fe20007810000 */
[--C-:B------:R-:W-:Y:S01]  /*4be0*/  IMAD R182, R4, 0x2, R181.reuse ;  /* 0x0000000204b67824 */ /* 0x100fe200078e02b5 */
[----:B------:R-:W-:Y:S01]  /*4bf0*/  FMNMX.FTZ R6, R144, R6, !PT ;  /* 0x0000000690067209 */ /* 0x000fe20007810000 */
[----:B------:R-:W-:Y:S01]  /*4c00*/  IMAD R184, R2, 0x2, R181 ;  /* 0x0000000202b87824 */ /* 0x000fe200078e02b5 */
[----:B------:R-:W-:Y:S01]  /*4c10*/  FMNMX.FTZ R0, R84, R0, !PT ;  /* 0x0000000054007209 */ /* 0x000fe20007810000 */
[----:B------:R-:W-:Y:S01]  /*4c20*/  IMAD R183, R2, 0x2, R182 ;  /* 0x0000000202b77824 */ /* 0x000fe200078e02b6 */
[----:B------:R-:W-:Y:S01]  /*4c30*/  FMNMX.FTZ R6, R161, R6, !PT ;  /* 0x00000006a1067209 */ /* 0x000fe20007810000 */
[----:B------:R-:W-:Y:S01]  /*4c40*/  LDSM.16.MT88.4 R20, [R181+0xc000] ;  /* 0x00c00000b514783b */ /* 0x000fe20000004200 */
[----:B------:R-:W-:Y:S01]  /*4c50*/  FMNMX.FTZ R0, R92, R0, !PT ;  /* 0x000000005c007209 */ /* 0x000fe20007810000 */
[----:B------:R-:W-:Y:S01]  /*4c60*/  UIADD3 UR4, UR22, 0x1715609d, URZ ;  /* 0x1715609d16047890 */ /* 0x000fe2000fffe03f */
        /* <DEDUP_REMOVED lines=11> */
[----:B------:R-:W-:-:S02]  /*4d20*/  ULOP3.LUT UR24, UR24, UR23, URZ, 0x3c, !UPT ;  /* 0x0000001718187292 */ /* 0x000fc4000f8e3c3f */
[----:B------:R-:W1:Y:S01]  /*4d30*/  SHFL.BFLY PT, R6, R0, 0x2, 0x1f ;  /* 0x0c401f0000067f89 */ /* 0x000e6200000e0000 */
[----:B------:R-:W-:-:S04]  /*4d40*/  FMNMX.FTZ R3, R171, R3, !PT ;  /* 0x00000003ab037209 */ /* 0x000fc80007810000 */
[----:B------:R-:W-:-:S04]  /*4d50*/  FMNMX.FTZ R3, R172, R3, !PT ;  /* 0x00000003ac037209 */ /* 0x000fc80007810000 */
[----:B------:R-:W-:-:S04]  /*4d60*/  FMNMX.FTZ R3, R176, R3, !PT ;  /* 0x00000003b0037209 */ /* 0x000fc80007810000 */
[----:B------:R-:W-:-:S04]  /*4d70*/  FMNMX.FTZ R3, R175, R3, !PT ;  /* 0x00000003af037209 */ /* 0x000fc80007810000 */
[----:B------:R-:W-:-:S04]  /*4d80*/  FMNMX.FTZ R3, R174, R3, !PT ;  /* 0x00000003ae037209 */ /* 0x000fc80007810000 */
[----:B------:R-:W-:Y:S02]  /*4d90*/  FMNMX.FTZ R3, R173, R3, !PT ;  /* 0x00000003ad037209 */ /* 0x000fe40007810000 */
[----:B-1----:R-:W-:-:S03]  /*4da0*/  FMNMX.FTZ R0, R0, R6, !PT ;  /* 0x0000000600007209 */ /* 0x002fc60007810000 */
[----:B------:R-:W1:Y:S01]  /*4db0*/  SHFL.BFLY PT, R9, R3, 0x2, 0x1f ;  /* 0x0c401f0003097f89 */ /* 0x000e6200000e0000 */
[----:B------:R-:W-:-:S03]  /*4dc0*/  LOP3.LUT R6, R53, R7, RZ, 0x3c, !PT ;  /* 0x0000000735067212 */ /* 0x000fc600078e3cff */
[----:B------:R-:W2:Y:S02]  /*4dd0*/  SHFL.BFLY PT, R116, R0, 0x1, 0x1f ;  /* 0x0c201f0000747f89 */ /* 0x000ea400000e0000 */
[----:B------:R-:W-:Y:S01]  /*4de0*/  IMAD.WIDE.U32 R34, R6, -0x2daee0ad, RZ ;  /* 0xd2511f5306227825 */ /* 0x000fe200078e00ff */
[----:B------:R-:W-:Y:S01]  /*4df0*/  LOP3.LUT R6, R141, UR7, RZ, 0x3c, !PT ;  /* 0x000000078d067c12 */ /* 0x000fe2000f8e3cff */
[----:B------:R-:W-:-:S03]  /*4e00*/  UIADD3 UR7, UR23, -0x126145ec, URZ ;  /* 0xed9eba1417077890 */ /* 0x000fc6000fffe03f */
[----:B------:R-:W-:Y:S01]  /*4e10*/  LOP3.LUT R8, R35, UR6, R140, 0x96, !PT ;  /* 0x0000000623087c12 */ /* 0x000fe2000f8e968c */
[----:B------:R-:W-:Y:S01]  /*4e20*/  IMAD.WIDE.U32 R6, R6, -0x326172a9, RZ ;  /* 0xcd9e8d5706067825 */ /* 0x000fe200078e00ff */
[----:B------:R-:W-:-:S03]  /*4e30*/  UIADD3 UR6, UR23, -0x56f99767, URZ ;  /* 0xa906689917067890 */ /* 0x000fc6000fffe03f */
[----:B------:R-:W-:Y:S01]  /*4e40*/  IMAD.WIDE.U32 R32, R8, -0x326172a9, RZ ;  /* 0xcd9e8d5708207825 */ /* 0x000fe200078e00ff */
[----:B------:R-:W-:-:S04]  /*4e50*/  LOP3.LUT R7, R7, UR16, R52, 0x96, !PT ;  /* 0x0000001007077c12 */ /* 0x000fc8000f8e9634 */
[----:B------:R-:W-:Y:S01]  /*4e60*/  LOP3.LUT R8, R33, UR15, R6, 0x96, !PT ;  /* 0x0000000f21087c12 */ /* 0x000fe2000f8e9606 */
[----:B------:R-:W-:Y:S01]  /*4e70*/  IMAD.WIDE.U32 R6, R7, -0x2daee0ad, RZ ;  /* 0xd2511f5307067825 */ /* 0x000fe200078e00ff */
[----:B-1----:R-:W-:-:S03]  /*4e80*/  FMNMX.FTZ R3, R3, R9, !PT ;  /* 0x0000000903037209 */ /* 0x002fc60007810000 */
[----:B------:R-:W-:Y:S01]  /*4e90*/  IMAD.WIDE.U32 R8, R8, -0x2daee0ad, RZ ;  /* 0xd2511f5308087825 */ /* 0x000fe200078e00ff */
[----:B------:R-:W-:Y:S02]  /*4ea0*/  LOP3.LUT R7, R7, UR11, R34, 0x96, !PT ;  /* 0x0000000b07077c12 */ /* 0x000fe4000f8e9622 */
[----:B--2---:R-:W-:Y:S01]  /*4eb0*/  FMNMX.FTZ R116, R0, R116, !PT ;  /* 0x0000007400747209 */ /* 0x004fe20007810000 */
[----:B------:R-:W1:Y:S01]  /*4ec0*/  SHFL.BFLY PT, R10, R3, 0x1, 0x1f ;  /* 0x0c201f00030a7f89 */ /* 0x000e6200000e0000 */
[----:B------:R-:W-:Y:S01]  /*4ed0*/  LOP3.LUT R0, R9, UR9, R6, 0x96, !PT ;  /* 0x0000000909007c12 */ /* 0x000fe2000f8e9606 */
[----:B------:R-:W-:Y:S01]  /*4ee0*/  IMAD.WIDE.U32 R6, R7, -0x326172a9, RZ ;  /* 0xcd9e8d5707067825 */ /* 0x000fe200078e00ff */
[----:B------:R-:W-:-:S03]  /*4ef0*/  FSETP.NEU.FTZ.AND P1, PT, R116, -INF , PT ;  /* 0xff8000007400780b */ /* 0x000fc60003f3d000 */
[----:B------:R-:W-:Y:S01]  /*4f00*/  FMUL.FTZ R13, R116, UR25 ;  /* 0x00000019740d7c20 */ /* 0x000fe20008410000 */
[----:B------:R-:W-:Y:S01]  /*4f10*/  IMAD.WIDE.U32 R18, R0, -0x326172a9, RZ ;  /* 0xcd9e8d5700127825 */ /* 0x000fe200078e00ff */
[----:B------:R-:W-:-:S03]  /*4f20*/  LOP3.LUT R7, R7, UR10, R32, 0x96, !PT ;  /* 0x0000000a07077c12 */ /* 0x000fc6000f8e9620 */
[----:B------:R-:W-:Y:S02]  /*4f30*/  FSEL R13, R13, RZ, P1 ;  /* 0x000000ff0d0d7208 */ /* 0x000fe40000800000 */
[----:B------:R-:W-:Y:S01]  /*4f40*/  LOP3.LUT R0, R19, UR8, R6, 0x96, !PT ;  /* 0x0000000813007c12 */ /* 0x000fe2000f8e9606 */
[----:B------:R-:W-:-:S04]  /*4f50*/  IMAD.WIDE.U32 R6, R7, -0x2daee0ad, RZ ;  /* 0xd2511f5307067825 */ /* 0x000fc800078e00ff */
[----:B------:R-:W-:Y:S01]  /*4f60*/  FFMA.FTZ R9, R38, UR25, -R13 ;  /* 0x0000001926097c23 */ /* 0x000fe2000801080d */
[----:B------:R-:W-:-:S04]  /*4f70*/  IMAD.WIDE.U32 R50, R0, -0x2daee0ad, RZ ;  /* 0xd2511f5300327825 */ /* 0x000fc800078e00ff */
[----:B------:R-:W-:Y:S01]  /*4f80*/  FFMA.FTZ R0, R39, UR25, -R13 ;  /* 0x0000001927007c23 */ /* 0x000fe2000801080d */
[----:B------:R-:W-:Y:S01]  /*4f90*/  LOP3.LUT R7, R7, UR7, R8, 0x96, !PT ;  /* 0x0000000707077c12 */ /* 0x000fe2000f8e9608 */
[----:B------:R2:W-:Y:S01]  /*4fa0*/  MUFU.EX2 R59, R9 ;  /* 0x00000009003b7308 */ /* 0x0005e20000000800 */
[----:B------:R-:W-:-:S03]  /*4fb0*/  LOP3.LUT R16, R51, UR6, R6, 0x96, !PT ;  /* 0x0000000633107c12 */ /* 0x000fc6000f8e9606 */
[----:B------:R-:W-:Y:S01]  /*4fc0*/  IMAD.WIDE.U32 R48, R7, -0x326172a9, RZ ;  /* 0xcd9e8d5707307825 */ /* 0x000fe200078e00ff */
[----:B-1----:R-:W-:-:S03]  /*4fd0*/  FMNMX.FTZ R3, R3, R10, !PT ;  /* 0x0000000a03037209 */ /* 0x002fc60007810000 */
[----:B------:R-:W-:Y:S01]  /*4fe0*/  IMAD.WIDE.U32 R16, R16, -0x326172a9, RZ ;  /* 0xcd9e8d5710107825 */ /* 0x000fe200078e00ff */
[----:B------:R1:W-:Y:S03]  /*4ff0*/  MUFU.EX2 R211, R0 ;  /* 0x0000000000d37308 */ /* 0x0003e60000000800 */
[C---:B------:R-:W-:Y:S01]  /*5000*/  FMUL.FTZ R12, R3.reuse, UR25 ;  /* 0x00000019030c7c20 */ /* 0x040fe20008410000 */
[----:B------:R-:W-:Y:S02]  /*5010*/  FSETP.NEU.FTZ.AND P1, PT, R3, -INF , PT ;  /* 0xff8000000300780b */ /* 0x000fe40003f3d000 */
[----:B------:R-:W-:Y:S02]  /*5020*/  LOP3.LUT R6, R16, 0xffff, RZ, 0xc0, !PT ;  /* 0x0000ffff10067812 */ /* 0x000fe400078ec0ff */
[----:B------:R-:W-:Y:S02]  /*5030*/  FSEL R12, R12, RZ, P1 ;  /* 0x000000ff0c0c7208 */ /* 0x000fe40000800000 */
[----:B------:R-:W-:Y:S01]  /*5040*/  SHF.R.U32.HI R6, RZ, 0x8, R6 ;  /* 0x00000008ff067819 */ /* 0x000fe20000011606 */
[----:B--2---:R-:W-:Y:S01]  /*5050*/  FFMA.FTZ R9, R36, UR25, -R13 ;  /* 0x0000001924097c23 */ /* 0x004fe2000801080d */
[----:B------:R-:W-:Y:S01]  /*5060*/  SHF.R.U32.HI R14, RZ, 0x18, R16 ;  /* 0x00000018ff0e7819 */ /* 0x000fe20000011610 */
[--C-:B------:R-:W-:Y:S01]  /*5070*/  FFMA.FTZ R8, R45, UR25, -R12.reuse ;  /* 0x000000192d087c23 */ /* 0x100fe2000801080c */
[----:B------:R-:W-:Y:S01]  /*5080*/  FFMA.FTZ R7, R44, UR25, -R12 ;  /* 0x000000192c077c23 */ /* 0x000fe2000801080c */
[----:B------:R-:W-:Y:S01]  /*5090*/  MUFU.EX2 R178, R9 ;  /* 0x0000000900b27308 */ /* 0x000fe20000000800 */
[----:B------:R-:W-:-:S02]  /*50a0*/  SHF.R.U32.HI R250, RZ, 0x10, R16 ;  /* 0x00000010fffa7819 */ /* 0x000fc40000011610 */
[----:B------:R-:W-:Y:S01]  /*50b0*/  SHF.R.U32.HI R249, RZ, 0x18, R16 ;  /* 0x00000018fff97819 */ /* 0x000fe20000011610 */
[----:B-1----:R-:W-:Y:S02]  /*50c0*/  FFMA.FTZ R0, R37, UR25, -R13 ;  /* 0x0000001925007c23 */ /* 0x002fe4000801080d */
[----:B------:R-:W-:Y:S02]  /*50d0*/  LDSM.16.MT88.4 R36, [R184+0xc000] ;  /* 0x00c00000b824783b */ /* 0x000fe40000004200 */
[----:B------:R1:W-:Y:S08]  /*50e0*/  MUFU.EX2 R185, R0 ;  /* 0x0000000000b97308 */ /* 0x0003f00000000800 */
[----:B------:R2:W-:Y:S08]  /*50f0*/  MUFU.EX2 R177, R8 ;  /* 0x0000000800b17308 */ /* 0x0005f00000000800 */
[----:B------:R3:W4:Y:S01]  /*5100*/  MUFU.EX2 R204, R7 ;  /* 0x0000000700cc7308 */ /* 0x0007220000000800 */
[----:B-1----:R-:W-:-:S04]  /*5110*/  LOP3.LUT R0, R16, 0xff, RZ, 0xc0, !PT ;  /* 0x000000ff10007812 */ /* 0x002fc800078ec0ff */
[----:B------:R-:W-:Y:S02]  /*5120*/  PRMT R15, R0, 0x5410, R6 ;  /* 0x00005410000f7816 */ /* 0x000fe40000000006 */
[----:B------:R-:W-:Y:S02]  /*5130*/  SHF.R.U32.HI R6, RZ, 0x10, R16 ;  /* 0x00000010ff067819 */ /* 0x000fe40000011610 */
[----:B------:R-:W-:Y:S01]  /*5140*/  LOP3.LUT R0, R17, UR19, R48, 0x96, !PT ;  /* 0x0000001311007c12 */ /* 0x000fe2000f8e9630 */
[----:B--2---:R-:W-:Y:S01]  /*5150*/  FFMA.FTZ R8, R47, UR25, -R12 ;  /* 0x000000192f087c23 */ /* 0x004fe2000801080c */
[----:B------:R-:W-:Y:S02]  /*5160*/  LOP3.LUT R9, R6, 0xff, RZ, 0xc0, !PT ;  /* 0x000000ff06097812 */ /* 0x000fe400078ec0ff */
[C---:B------:R-:W-:Y:S01]  /*5170*/  LOP3.LUT R6, R0.reuse, 0xffff, RZ, 0xc0, !PT ;  /* 0x0000ffff00067812 */ /* 0x040fe200078ec0ff */
[----:B------:R-:W-:Y:S01]  /*5180*/  MUFU.EX2 R206, R8 ;  /* 0x0000000800ce7308 */ /* 0x000fe20000000800 */
[----:B------:R-:W-:-:S02]  /*5190*/  LOP3.LUT R11, R0, 0xff, RZ, 0xc0, !PT ;  /* 0x000000ff000b7812 */ /* 0x000fc400078ec0ff */
[----:B------:R-:W-:Y:S02]  /*51a0*/  SHF.R.U32.HI R6, RZ, 0x8, R6 ;  /* 0x00000008ff067819 */ /* 0x000fe40000011606 */
[----:B---3--:R-:W-:Y:S02]  /*51b0*/  SHF.R.U32.HI R7, RZ, 0x10, R0 ;  /* 0x00000010ff077819 */ /* 0x008fe40000011600 */
[----:B------:R-:W-:Y:S01]  /*51c0*/  PRMT R11, R11, 0x5410, R6 ;  /* 0x000054100b0b7816 */ /* 0x000fe20000000006 */
[----:B------:R-:W-:Y:S01]  /*51d0*/  FFMA.FTZ R6, R46, UR25, -R12 ;  /* 0x000000192e067c23 */ /* 0x000fe2000801080c */
[----:B------:R-:W-:Y:S01]  /*51e0*/  SHF.R.U32.HI R10, RZ, 0x18, R0 ;  /* 0x00000018ff0a7819 */ /* 0x000fe20000011600 */
[----:B------:R-:W-:Y:S01]  /*51f0*/  LDSM.16.MT88.4 R44, [R181+0xe000] ;  /* 0x00e00000b52c783b */ /* 0x000fe20000004200 */
[----:B------:R-:W-:Y:S01]  /*5200*/  LOP3.LUT R0, R7, 0xff, RZ, 0xc0, !PT ;  /* 0x000000ff07007812 */ /* 0x000fe200078ec0ff */
[----:B------:R-:W1:Y:S01]  /*5210*/  MUFU.EX2 R205, R6 ;  /* 0x0000000600cd7308 */ /* 0x000e620000000800 */
[----:B----4-:R-:W-:-:S02]  /*5220*/  F2FP.F16.F32.PACK_AB R2, R204, R177 ;  /* 0x000000b1cc02723e */ /* 0x010fc400000000ff */
[----:B------:R-:W-:Y:S02]  /*5230*/  PRMT R7, R0, 0x5410, R10 ;  /* 0x0000541000077816 */ /* 0x000fe4000000000a */
[----:B------:R-:W-:Y:S02]  /*5240*/  F2FP.F16.F32.PACK_AB R0, R178, R59 ;  /* 0x0000003bb200723e */ /* 0x000fe400000000ff */
[----:B------:R-:W-:Y:S02]  /*5250*/  PRMT R154, R2, 0x7610, R154 ;  /* 0x00007610029a7816 */ /* 0x000fe4000000009a */
[C---:B------:R-:W-:Y:S02]  /*5260*/  PRMT R153, R0.reuse, 0x7610, R153 ;  /* 0x0000761000997816 */ /* 0x040fe40000000099 */
[----:B------:R-:W-:Y:S02]  /*5270*/  PRMT R155, R0, 0x7632, R155 ;  /* 0x00007632009b7816 */ /* 0x000fe4000000009b */
[----:B------:R-:W-:-:S02]  /*5280*/  LEA R0, R5, UR5, 0x10 ;  /* 0x0000000505007c11 */ /* 0x000fc4000f8e80ff */
[----:B------:R-:W-:Y:S02]  /*5290*/  PRMT R157, R2, 0x7632, R157 ;  /* 0x00007632029d7816 */ /* 0x000fe4000000009d */
[----:B-1----:R-:W-:Y:S02]  /*52a0*/  F2FP.F16.F32.PACK_AB R4, R205, R206 ;  /* 0x000000cecd04723e */ /* 0x002fe400000000ff */
[----:B------:R-:W-:Y:S02]  /*52b0*/  F2FP.F16.F32.PACK_AB R5, R185, R211 ;  /* 0x000000d3b905723e */ /* 0x000fe400000000ff */
[----:B------:R-:W-:Y:S02]  /*52c0*/  HSET2.LE.AND R2, R11, R0, PT ;  /* 0x000000000b027233 */ /* 0x000fe40003803000 */
[C---:B------:R-:W-:Y:S02]  /*52d0*/  PRMT R160, R4.reuse, 0x7610, R160 ;  /* 0x0000761004a07816 */ /* 0x040fe400000000a0 */
[----:B------:R-:W-:-:S02]  /*52e0*/  PRMT R159, R4, 0x7632, R159 ;  /* 0x00007632049f7816 */ /* 0x000fc4000000009f */
[----:B------:R-:W-:Y:S02]  /*52f0*/  PRMT R4, R153, 0x5410, R155 ;  /* 0x0000541099047816 */ /* 0x000fe4000000009b */
[C---:B------:R-:W-:Y:S02]  /*5300*/  PRMT R158, R5.reuse, 0x7610, R158 ;  /* 0x00007610059e7816 */ /* 0x040fe4000000009e */
[----:B------:R-:W-:Y:S02]  /*5310*/  PRMT R156, R5, 0x7632, R156 ;  /* 0x00007632059c7816 */ /* 0x000fe4000000009c */
[----:B------:R-:W-:Y:S02]  /*5320*/  HSET2.LE.AND R5, R7, R0, PT ;  /* 0x0000000007057233 */ /* 0x000fe40003803000 */
[----:B------:R-:W-:Y:S02]  /*5330*/  LOP3.LUT R4, R2, R4, RZ, 0xc0, !PT ;  /* 0x0000000402047212 */ /* 0x000fe400078ec0ff */
[----:B------:R-:W-:-:S02]  /*5340*/  PRMT R9, R9, 0x5410, R14 ;  /* 0x0000541009097816 */ /* 0x000fc4000000000e */
[----:B------:R-:W-:Y:S02]  /*5350*/  PRMT R2, R154, 0x5410, R157 ;  /* 0x000054109a027816 */ /* 0x000fe4000000009d */
[--C-:B------:R-:W-:Y:S02]  /*5360*/  HSET2.LE.AND R6, R15, R0.reuse, PT ;  /* 0x000000000f067233 */ /* 0x100fe40003803000 */
[----:B------:R-:W-:Y:S02]  /*5370*/  LOP3.LUT R5, R5, R2, RZ, 0xc0, !PT ;  /* 0x0000000205057212 */ /* 0x000fe400078ec0ff */
[----:B------:R-:W-:Y:S02]  /*5380*/  HSET2.LE.AND R2, R9, R0, PT ;  /* 0x0000000009027233 */ /* 0x000fe40003803000 */
[----:B------:R-:W1:Y:S01]  /*5390*/  LDSM.16.MT88.4 R8, [R184+0xe000] ;  /* 0x00e00000b808783b */ /* 0x000e620000004200 */
[----:B------:R-:W-:-:S04]  /*53a0*/  PRMT R7, R158, 0x5410, R156 ;  /* 0x000054109e077816 */ /* 0x000fc8000000009c */
[----:B------:R-:W-:Y:S02]  /*53b0*/  LOP3.LUT R6, R6, R7, RZ, 0xc0, !PT ;  /* 0x0000000706067212 */ /* 0x000fe400078ec0ff */
[----:B------:R-:W-:-:S04]  /*53c0*/  PRMT R7, R160, 0x5410, R159 ;  /* 0x00005410a0077816 */ /* 0x000fc8000000009f */
[----:B------:R-:W-:Y:S01]  /*53d0*/  LOP3.LUT R7, R2, R7, RZ, 0xc0, !PT ;  /* 0x0000000702077212 */ /* 0x000fe200078ec0ff */
[----:B------:R-:W-:Y:S01]  /*53e0*/  FFMA.FTZ R2, R55, UR25, -R13 ;  /* 0x0000001937027c23 */ /* 0x000fe2000801080d */
[----:B------:R-:W-:-:S03]  /*53f0*/  IMAD.MOV.U32 R55, RZ, RZ, R59 ;  /* 0x000000ffff377224 */ /* 0x000fc600078e003b */
[----:B------:R2:W-:Y:S02]  /*5400*/  MUFU.EX2 R118, R2 ;  /* 0x0000000200767308 */ /* 0x0005e40000000800 */
[C---:B------:R-:W-:Y:S06]  /*5410*/  HMMA.16816.F32 R108, R4.reuse, R28, RZ ;  /* 0x0000001c046c723c */ /* 0x040fec00000018ff */
[C---:B------:R-:W-:Y:S01]  /*5420*/  HMMA.16816.F32 R128, R4.reuse, R30, RZ ;  /* 0x0000001e0480723c */ /* 0x040fe200000018ff */
[----:B------:R-:W3:Y:S05]  /*5430*/  LDSM.16.MT88.4 R28, [R181+0x10000] ;  /* 0x01000000b51c783b */ /* 0x000eea0000004200 */
[----:B------:R-:W-:Y:S01]  /*5440*/  HMMA.16816.F32 R124, R4, R20, RZ ;  /* 0x00000014047c723c */ /* 0x000fe200000018ff */
[----:B--2---:R-:W-:Y:S01]  /*5450*/  FFMA.FTZ R2, R54, UR25, -R13 ;  /* 0x0000001936027c23 */ /* 0x004fe2000801080d */
[----:B------:R-:W-:-:S04]  /*5460*/  IMAD.MOV.U32 R54, RZ, RZ, R102 ;  /* 0x000000ffff367224 */ /* 0x000fc800078e0066 */
[C---:B------:R-:W-:Y:S01]  /*5470*/  HMMA.16816.F32 R132, R4.reuse, R22, RZ ;  /* 0x000000160484723c */ /* 0x040fe200000018ff */
[----:B------:R2:W-:Y:S01]  /*5480*/  MUFU.EX2 R248, R2 ;  /* 0x0000000200f87308 */ /* 0x0005e20000000800 */
[----:B------:R-:W4:Y:S04]  /*5490*/  LDSM.16.MT88.4 R20, [R183+0xe000] ;  /* 0x00e00000b714783b */ /* 0x000f280000004200 */
[C---:B-1----:R-:W-:Y:S06]  /*54a0*/  HMMA.16816.F32 R68, R4.reuse, R8, RZ ;  /* 0x000000080444723c */ /* 0x042fec00000018ff */
[----:B------:R-:W-:Y:S01]  /*54b0*/  HMMA.16816.F32 R88, R4, R10, RZ ;  /* 0x0000000a0458723c */ /* 0x000fe200000018ff */
[----:B------:R-:W-:Y:S01]  /*54c0*/  FFMA.FTZ R8, R56, UR25, -R13 ;  /* 0x0000001938087c23 */ /* 0x000fe2000801080d */
[----:B------:R-:W-:-:S03]  /*54d0*/  FFMA.FTZ R9, R58, UR25, -R12 ;  /* 0x000000193a097c23 */ /* 0x000fc6000801080c */
[----:B------:R-:W-:Y:S01]  /*54e0*/  MUFU.EX2 R186, R8 ;  /* 0x0000000800ba7308 */ /* 0x000fe20000000800 */
[----:B--2---:R-:W-:Y:S01]  /*54f0*/  FFMA.FTZ R2, R57, UR25, -R13 ;  /* 0x0000001939027c23 */ /* 0x004fe2000801080d */
[----:B------:R-:W-:Y:S01]  /*5500*/  FFMA.FTZ R10, R84, UR25, -R12 ;  /* 0x00000019540a7c23 */ /* 0x000fe2000801080c */
[C---:B------:R-:W-:Y:S05]  /*5510*/  HMMA.16816.F32 R120, R4.reuse, R40, RZ ;  /* 0x000000280478723c */ /* 0x040fea00000018ff */
[----:B------:R1:W-:Y:S01]  /*5520*/  MUFU.EX2 R180, R2 ;  /* 0x0000000200b47308 */ /* 0x0003e20000000800 */
[C---:B------:R-:W-:Y:S01]  /*5530*/  HMMA.16816.F32 R80, R4.reuse, R42, RZ ;  /* 0x0000002a0450723c */ /* 0x040fe200000018ff */
[----:B------:R-:W-:Y:S05]  /*5540*/  LDSM.16.MT88.4 R40, [R183+0x10000] ;  /* 0x01000000b728783b */ /* 0x000fea0000004200 */
[C---:B------:R-:W-:Y:S01]  /*5550*/  HMMA.16816.F32 R112, R4.reuse, R36, RZ ;  /* 0x000000240470723c */ /* 0x040fe200000018ff */
[----:B------:R2:W-:Y:S05]  /*5560*/  MUFU.EX2 R209, R9 ;  /* 0x0000000900d17308 */ /* 0x0005ea0000000800 */
[----:B------:R-:W-:Y:S01]  /*5570*/  HMMA.16816.F32 R76, R4, R38, RZ ;  /* 0x00000026044c723c */ /* 0x000fe200000018ff */
[----:B------:R-:W-:Y:S02]  /*5580*/  LDSM.16.MT88.4 R36, [R184+0x10000] ;  /* 0x01000000b824783b */ /* 0x000fe40000004200 */
[----:B------:R4:W4:Y:S01]  /*5590*/  MUFU.EX2 R210, R10 ;  /* 0x0000000a00d27308 */ /* 0x0009220000000800 */
[----:B-1----:R-:W-:-:S02]  /*55a0*/  LOP3.LUT R2, R49, UR4, R18, 0x96, !PT ;  /* 0x0000000431027c12 */ /* 0x002fc4000f8e9612 */
[----:B------:R-:W-:Y:S03]  /*55b0*/  HMMA.16816.F32 R96, R4, R24, RZ ;  /* 0x000000180460723c */ /* 0x000fe600000018ff */
[----:B------:R-:W-:-:S03]  /*55c0*/  IMAD.WIDE.U32 R14, R2, -0x2daee0ad, RZ ;  /* 0xd2511f53020e7825 */ /* 0x000fc600078e00ff */
[C---:B------:R-:W-:Y:S01]  /*55d0*/  HMMA.16816.F32 R60, R4.reuse, R26, RZ ;  /* 0x0000001a043c723c */ /* 0x040fe200000018ff */
[----:B------:R-:W1:Y:S01]  /*55e0*/  LDSM.16.MT88.4 R24, [R182+0x10000] ;  /* 0x01000000b618783b */ /* 0x000e620000004200 */
[----:B------:R-:W-:Y:S02]  /*55f0*/  LOP3.LUT R8, R14, 0xffff, RZ, 0xc0, !PT ;  /* 0x0000ffff0e087812 */ /* 0x000fe400078ec0ff */
[----:B------:R-:W-:Y:S02]  /*5600*/  LOP3.LUT R2, R15, UR28, R50, 0x96, !PT ;  /* 0x0000001c0f027c12 */ /* 0x000fe4000f8e9632 */
[----:B--2---:R-:W-:Y:S01]  /*5610*/  SHF.R.U32.HI R9, RZ, 0x10, R14 ;  /* 0x00000010ff097819 */ /* 0x004fe2000001160e */
[----:B---3--:R-:W-:Y:S01]  /*5620*/  HMMA.16816.F32 R56, R4, R28, RZ ;  /* 0x0000001c0438723c */ /* 0x008fe200000018ff */
[----:B------:R-:W-:Y:S02]  /*5630*/  SHF.R.U32.HI R18, RZ, 0x8, R8 ;  /* 0x00000008ff127819 */ /* 0x000fe40000011608 */
[----:B------:R-:W-:-:S02]  /*5640*/  LOP3.LUT R8, R2, 0xffff, RZ, 0xc0, !PT ;  /* 0x0000ffff02087812 */ /* 0x000fc400078ec0ff */
[----:B----4-:R-:W-:Y:S01]  /*5650*/  LOP3.LUT R10, R9, 0xff, RZ, 0xc0, !PT ;  /* 0x000000ff090a7812 */ /* 0x010fe200078ec0ff */
[----:B------:R-:W-:Y:S01]  /*5660*/  FFMA.FTZ R9, R92, UR25, -R12 ;  /* 0x000000195c097c23 */ /* 0x000fe2000801080c */
[----:B------:R-:W-:Y:S01]  /*5670*/  LOP3.LUT R11, R2, 0xff, RZ, 0xc0, !PT ;  /* 0x000000ff020b7812 */ /* 0x000fe200078ec0ff */
[C---:B------:R-:W-:Y:S01]  /*5680*/  HMMA.16816.F32 R84, R4.reuse, R30, RZ ;  /* 0x0000001e0454723c */ /* 0x040fe200000018ff */
[----:B------:R-:W-:Y:S01]  /*5690*/  SHF.R.U32.HI R8, RZ, 0x8, R8 ;  /* 0x00000008ff087819 */ /* 0x000fe20000011608 */
[----:B------:R2:W-:Y:S01]  /*56a0*/  MUFU.EX2 R179, R9 ;  /* 0x0000000900b37308 */ /* 0x0005e20000000800 */
[----:B------:R-:W-:Y:S01]  /*56b0*/  SHF.R.U32.HI R19, RZ, 0x18, R14 ;  /* 0x00000018ff137819 */ /* 0x000fe2000001160e */
[----:B------:R-:W3:Y:S01]  /*56c0*/  LDSM.16.MT88.4 R28, [R181+0xc800] ;  /* 0x00c80000b51c783b */ /* 0x000ee20000004200 */
[----:B------:R-:W-:Y:S01]  /*56d0*/  PRMT R11, R11, 0x5410, R8 ;  /* 0x000054100b0b7816 */ /* 0x000fe20000000008 */
[----:B------:R-:W-:Y:S01]  /*56e0*/  HMMA.16816.F32 R64, R4, R20, RZ ;  /* 0x000000140440723c */ /* 0x000fe200000018ff */
[----:B------:R-:W-:-:S02]  /*56f0*/  SHF.R.U32.HI R8, RZ, 0x10, R2 ;  /* 0x00000010ff087819 */ /* 0x000fc40000011602 */
[----:B------:R-:W-:Y:S02]  /*5700*/  PRMT R19, R10, 0x5410, R19 ;  /* 0x000054100a137816 */ /* 0x000fe40000000013 */
[----:B------:R-:W-:Y:S01]  /*5710*/  SHF.R.U32.HI R10, RZ, 0x18, R2 ;  /* 0x00000018ff0a7819 */ /* 0x000fe20000011602 */
[C---:B------:R-:W-:Y:S01]  /*5720*/  HMMA.16816.F32 R104, R4.reuse, R44, RZ ;  /* 0x0000002c0468723c */ /* 0x040fe200000018ff */
[----:B------:R-:W-:Y:S02]  /*5730*/  LOP3.LUT R2, R8, 0xff, RZ, 0xc0, !PT ;  /* 0x000000ff08027812 */ /* 0x000fe400078ec0ff */
[----:B------:R-:W-:Y:S02]  /*5740*/  F2FP.F16.F32.PACK_AB R8, R210, R209 ;  /* 0x000000d1d208723e */ /* 0x000fe400000000ff */
[----:B------:R-:W-:Y:S01]  /*5750*/  PRMT R10, R2, 0x5410, R10 ;  /* 0x00005410020a7816 */ /* 0x000fe2000000000a */
[----:B------:R-:W-:Y:S01]  /*5760*/  HMMA.16816.F32 R72, R4, R46, RZ ;  /* 0x0000002e0448723c */ /* 0x000fe200000018ff */
[----:B--2---:R-:W-:Y:S01]  /*5770*/  FFMA.FTZ R9, R100, UR25, -R12 ;  /* 0x0000001964097c23 */ /* 0x004fe2000801080c */
[----:B------:R-:W-:-:S02]  /*5780*/  HSET2.LE.AND R2, R11, R0, PT ;  /* 0x000000000b027233 */ /* 0x000fc40003803000 */
[C---:B------:R-:W-:Y:S01]  /*5790*/  PRMT R150, R8.reuse, 0x7610, R150 ;  /* 0x0000761008967816 */ /* 0x040fe20000000096 */
[----:B------:R2:W4:Y:S01]  /*57a0*/  MUFU.EX2 R119, R9 ;  /* 0x0000000900777308 */ /* 0x0005220000000800 */
[----:B------:R-:W-:Y:S01]  /*57b0*/  PRMT R149, R8, 0x7632, R149 ;  /* 0x0000763208957816 */ /* 0x000fe20000000095 */
[C---:B------:R-:W-:Y:S01]  /*57c0*/  HMMA.16816.F32 R44, R4.reuse, R22, RZ ;  /* 0x00000016042c723c */ /* 0x040fe200000018ff */
[----:B------:R-:W-:Y:S02]  /*57d0*/  LOP3.LUT R20, R14, 0xff, RZ, 0xc0, !PT ;  /* 0x000000ff0e147812 */ /* 0x000fe400078ec0ff */
[----:B------:R-:W-:Y:S02]  /*57e0*/  LOP3.LUT R35, R15, UR28, R50, 0x96, !PT ;  /* 0x0000001c0f237c12 */ /* 0x000fe4000f8e9632 */
[----:B------:R-:W-:Y:S01]  /*57f0*/  PRMT R18, R20, 0x5410, R18 ;  /* 0x0000541014127816 */ /* 0x000fe20000000012 */
[----:B-1----:R-:W-:Y:S01]  /*5800*/  HMMA.16816.F32 R92, R4, R24, RZ ;  /* 0x00000018045c723c */ /* 0x002fe200000018ff */
[----:B------:R-:W1:Y:S01]  /*5810*/  LDSM.16.MT88.4 R20, [R184+0xc800] ;  /* 0x00c80000b814783b */ /* 0x000e620000004200 */
[----:B------:R-:W-:-:S02]  /*5820*/  LOP3.LUT R252, R14, 0xffff, RZ, 0xc0, !PT ;  /* 0x0000ffff0efc7812 */ /* 0x000fc400078ec0ff */
[----:B------:R-:W-:Y:S02]  /*5830*/  SHF.R.U32.HI R251, RZ, 0x18, R14 ;  /* 0x00000018fffb7819 */ /* 0x000fe4000001160e */
[----:B------:R-:W-:Y:S01]  /*5840*/  HMMA.16816.F32 R100, R4, R26, RZ ;  /* 0x0000001a0464723c */ /* 0x000fe200000018ff */
[----:B------:R-:W1:Y:S01]  /*5850*/  LDSM.16.MT88.4 R24, [R182+0xc800] ;  /* 0x00c80000b618783b */ /* 0x000e620000004200 */
[----:B--2---:R-:W-:-:S04]  /*5860*/  F2FP.F16.F32.PACK_AB R9, R248, R118 ;  /* 0x00000076f809723e */ /* 0x004fc800000000ff */
[C---:B------:R-:W-:Y:S01]  /*5870*/  HMMA.16816.F32 R136, R4.reuse, R36, RZ ;  /* 0x000000240488723c */ /* 0x040fe200000018ff */
[C---:B------:R-:W-:Y:S02]  /*5880*/  PRMT R152, R9.reuse, 0x7610, R152 ;  /* 0x0000761009987816 */ /* 0x040fe40000000098 */
[----:B------:R-:W-:Y:S02]  /*5890*/  PRMT R151, R9, 0x7632, R151 ;  /* 0x0000763209977816 */ /* 0x000fe40000000097 */
[----:B------:R-:W-:Y:S01]  /*58a0*/  PRMT R9, R150, 0x5410, R149 ;  /* 0x0000541096097816 */ /* 0x000fe20000000095 */
[C---:B------:R-:W-:Y:S01]  /*58b0*/  HMMA.16816.F32 R164, R4.reuse, R38, RZ ;  /* 0x0000002604a4723c */ /* 0x040fe200000018ff */
[----:B------:R-:W-:Y:S01]  /*58c0*/  PRMT R8, R152, 0x5410, R151 ;  /* 0x0000541098087816 */ /* 0x000fe20000000097 */
[----:B------:R-:W-:Y:S03]  /*58d0*/  LDSM.16.MT88.4 R36, [R182+0x10800] ;  /* 0x01080000b624783b */ /* 0x000fe60000004200 */
[----:B------:R-:W-:Y:S01]  /*58e0*/  LOP3.LUT R8, R2, R8, RZ, 0xc0, !PT ;  /* 0x0000000802087212 */ /* 0x000fe200078ec0ff */
[----:B------:R-:W-:Y:S01]  /*58f0*/  HMMA.16816.F32 R244, R4, R40, RZ ;  /* 0x0000002804f4723c */ /* 0x000fe200000018ff */
[----:B------:R-:W-:-:S02]  /*5900*/  HSET2.LE.AND R2, R10, R0, PT ;  /* 0x000000000a027233 */ /* 0x000fc40003803000 */
[----:B------:R-:W-:-:S03]  /*5910*/  F2FP.F16.F32.PACK_AB R10, R186, R180 ;  /* 0x000000b4ba0a723e */ /* 0x000fc600000000ff */
[----:B------:R-:W-:Y:S01]  /*5920*/  LOP3.LUT R9, R2, R9, RZ, 0xc0, !PT ;  /* 0x0000000902097212 */ /* 0x000fe200078ec0ff */
[----:B------:R-:W-:Y:S01]  /*5930*/  HMMA.16816.F32 R240, R4, R42, RZ ;  /* 0x0000002a04f0723c */ /* 0x000fe200000018ff */
[----:B----4-:R-:W-:Y:S01]  /*5940*/  F2FP.F16.F32.PACK_AB R2, R119, R179 ;  /* 0x000000b37702723e */ /* 0x010fe200000000ff */
[----:B------:R-:W-:Y:S01]  /*5950*/  IMAD.MOV.U32 R40, RZ, RZ, R206 ;  /* 0x000000ffff287224 */ /* 0x000fe200078e00ce */
[C---:B------:R-:W-:Y:S02]  /*5960*/  PRMT R148, R10.reuse, 0x7610, R148 ;  /* 0x000076100a947816 */ /* 0x040fe40000000094 */
[----:B------:R-:W-:Y:S02]  /*5970*/  PRMT R147, R10, 0x7632, R147 ;  /* 0x000076320a937816 */ /* 0x000fe40000000093 */
[C---:B------:R-:W-:Y:S01]  /*5980*/  PRMT R146, R2.reuse, 0x7610, R146 ;  /* 0x0000761002927816 */ /* 0x040fe20000000092 */
[----:B------:R-:W-:Y:S01]  /*5990*/  IMAD.MOV.U32 R43, RZ, RZ, R205 ;  /* 0x000000ffff2b7224 */ /* 0x000fe200078e00cd */
[----:B------:R-:W-:Y:S01]  /*59a0*/  PRMT R145, R2, 0x7632, R145 ;  /* 0x0000763202917816 */ /* 0x000fe20000000091 */
[----:B------:R-:W-:Y:S01]  /*59b0*/  IMAD.MOV.U32 R42, RZ, RZ, R204 ;  /* 0x000000ffff2a7224 */ /* 0x000fe200078e00cc */
[----:B------:R-:W-:-:S02]  /*59c0*/  HSET2.LE.AND R2, R18, R0, PT ;  /* 0x0000000012027233 */ /* 0x000fc40003803000 */
[----:B------:R-:W-:Y:S02]  /*59d0*/  PRMT R5, R148, 0x5410, R147 ;  /* 0x0000541094057816 */ /* 0x000fe40000000093 */
[----:B------:R-:W-:Y:S02]  /*59e0*/  HSET2.LE.AND R4, R19, R0, PT ;  /* 0x0000000013047233 */ /* 0x000fe40003803000 */
[----:B------:R-:W-:Y:S02]  /*59f0*/  LOP3.LUT R10, R2, R5, RZ, 0xc0, !PT ;  /* 0x00000005020a7212 */ /* 0x000fe400078ec0ff */
[----:B------:R-:W-:-:S04]  /*5a00*/  PRMT R2, R146, 0x5410, R145 ;  /* 0x0000541092027816 */ /* 0x000fc80000000091 */
[----:B------:R-:W-:Y:S02]  /*5a10*/  LOP3.LUT R11, R4, R2, RZ, 0xc0, !PT ;  /* 0x00000002040b7212 */ /* 0x000fe400078ec0ff */
[----:B------:R-:W2:Y:S01]  /*5a20*/  LDSM.16.MT88.4 R4, [R183+0xc800] ;  /* 0x00c80000b704783b */ /* 0x000ea20000004200 */
[----:B------:R-:W-:-:S04]  /*5a30*/  LOP3.LUT R2, R141, UR24, RZ, 0x3c, !PT ;  /* 0x000000188d027c12 */ /* 0x000fc8000f8e3cff */
[C---:B---3--:R-:W-:Y:S06]  /*5a40*/  HMMA.16816.F32 R124, R8.reuse, R28, R124 ;  /* 0x0000001c087c723c */ /* 0x048fec000000187c */
[C---:B------:R-:W-:Y:S01]  /*5a50*/  HMMA.16816.F32 R224, R8.reuse, R30, R132 ;  /* 0x0000001e08e0723c */ /* 0x040fe20000001884 */
[----:B------:R-:W3:Y:S05]  /*5a60*/  LDSM.16.MT88.4 R28, [R182+0xe800] ;  /* 0x00e80000b61c783b */ /* 0x000eea0000004200 */
[C---:B-1----:R-:W-:Y:S06]  /*5a70*/  HMMA.16816.F32 R236, R8.reuse, R20, R112 ;  /* 0x0000001408ec723c */ /* 0x042fec0000001870 */
[----:B------:R-:W-:Y:S01]  /*5a80*/  HMMA.16816.F32 R220, R8, R22, R76 ;  /* 0x0000001608dc723c */ /* 0x000fe2000000184c */
[----:B------:R-:W1:Y:S01]  /*5a90*/  LDSM.16.MT88.4 R20, [R184+0xe800] ;  /* 0x00e80000b814783b */ /* 0x000e620000004200 */
[----:B------:R-:W-:-:S02]  /*5aa0*/  IMAD.MOV.U32 R113, RZ, RZ, R186 ;  /* 0x000000ffff717224 */ /* 0x000fc400078e00ba */
[----:B------:R-:W-:Y:S02]  /*5ab0*/  IMAD.MOV.U32 R112, RZ, RZ, R209 ;  /* 0x000000ffff707224 */ /* 0x000fe400078e00d1 */
[C---:B------:R-:W-:Y:S01]  /*5ac0*/  HMMA.16816.F32 R212, R8.reuse, R24, R120 ;  /* 0x0000001808d4723c */ /* 0x040fe20000001878 */
[----:B------:R-:W-:Y:S02]  /*5ad0*/  IMAD.MOV.U32 R186, RZ, RZ, R208 ;  /* 0x000000ffffba7224 */ /* 0x000fe400078e00d0 */
[----:B------:R-:W-:Y:S02]  /*5ae0*/  IMAD.MOV.U32 R114, RZ, RZ, R185 ;  /* 0x000000ffff727224 */ /* 0x000fe400078e00b9 */
[----:B------:R-:W-:Y:S01]  /*5af0*/  IMAD.MOV.U32 R115, RZ, RZ, R119 ;  /* 0x000000ffff737224 */ /* 0x000fe200078e0077 */
[----:B------:R-:W-:Y:S01]  /*5b00*/  HMMA.16816.F32 R120, R8, R26, R80 ;  /* 0x0000001a0878723c */ /* 0x000fe20000001850 */
[----:B------:R-:W4:Y:S01]  /*5b10*/  LDSM.16.MT88.4 R24, [R181+0xe800] ;  /* 0x00e80000b518783b */ /* 0x000f220000004200 */
[----:B------:R-:W-:-:S04]  /*5b20*/  IMAD.MOV.U32 R53, RZ, RZ, R113 ;  /* 0x000000ffff357224 */ /* 0x000fc800078e0071 */
[C---:B--2---:R-:W-:Y:S06]  /*5b30*/  HMMA.16816.F32 R204, R8.reuse, R4, R108 ;  /* 0x0000000408cc723c */ /* 0x044fec000000186c */
[----:B------:R-:W-:Y:S01]  /*5b40*/  HMMA.16816.F32 R76, R8, R6, R128 ;  /* 0x00000006084c723c */ /* 0x000fe20000001880 */
[----:B------:R-:W-:-:S05]  /*5b50*/  IMAD.WIDE.U32 R4, R2, -0x326172a9, RZ ;  /* 0xcd9e8d5702047825 */ /* 0x000fca00078e00ff */
[----:B---3--:R-:W-:Y:S01]  /*5b60*/  HMMA.16816.F32 R96, R8, R28, R96 ;  /* 0x0000001c0860723c */ /* 0x008fe20000001860 */
[----:B------:R-:W-:Y:S01]  /*5b70*/  LOP3.LUT R5, R5, UR16, R52, 0x96, !PT ;  /* 0x0000001005057c12 */ /* 0x000fe2000f8e9634 */
[----:B------:R-:W-:Y:S01]  /*5b80*/  IMAD.MOV.U32 R52, RZ, RZ, R114 ;  /* 0x000000ffff347224 */ /* 0x000fe200078e0072 */
[----:B------:R-:W-:-:S03]  /*5b90*/  LOP3.LUT R2, R33, UR15, R4, 0x96, !PT ;  /* 0x0000000f21027c12 */ /* 0x000fc6000f8e9604 */
[----:B------:R-:W-:Y:S01]  /*5ba0*/  HMMA.16816.F32 R108, R8, R30, R60 ;  /* 0x0000001e086c723c */ /* 0x000fe2000000183c */
[----:B------:R-:W2:Y:S01]  /*5bb0*/  LDSM.16.MT88.4 R28, [R181+0x10800] ;  /* 0x01080000b51c783b */ /* 0x000ea20000004200 */
[----:B------:R-:W-:-:S04]  /*5bc0*/  IMAD.WIDE.U32 R4, R5, -0x2daee0ad, RZ ;  /* 0xd2511f5305047825 */ /* 0x000fc800078e00ff */
[----:B------:R-:W-:Y:S01]  /*5bd0*/  IMAD.WIDE.U32 R6, R2, -0x2daee0ad, RZ ;  /* 0xd2511f5302067825 */ /* 0x000fe200078e00ff */
[C---:B-1----:R-:W-:Y:S01]  /*5be0*/  HMMA.16816.F32 R128, R8.reuse, R22, R88 ;  /* 0x000000160880723c */ /* 0x042fe20000001858 */
[C-C-:B------:R-:W-:Y:S02]  /*5bf0*/  LOP3.LUT R2, R5.reuse, UR11, R34.reuse, 0x96, !PT ;  /* 0x0000000b05027c12 */ /* 0x140fe4000f8e9622 */
[----:B------:R-:W-:Y:S02]  /*5c00*/  LOP3.LUT R5, R5, UR11, R34, 0x96, !PT ;  /* 0x0000000b05057c12 */ /* 0x000fe4000f8e9622 */
[----:B------:R-:W-:Y:S01]  /*5c10*/  LOP3.LUT R60, R17, UR19, R48, 0x96, !PT ;  /* 0x00000013113c7c12 */ /* 0x000fe2000f8e9630 */
[----:B------:R-:W-:Y:S01]  /*5c20*/  IMAD.WIDE.U32 R18, R2, -0x326172a9, RZ ;  /* 0xcd9e8d5702127825 */ /* 0x000fe200078e00ff */
[C-C-:B------:R-:W-:Y:S01]  /*5c30*/  LOP3.LUT R22, R7.reuse, UR9, R4.reuse, 0x96, !PT ;  /* 0x0000000907167c12 */ /* 0x140fe2000f8e9604 */
[----:B------:R-:W-:Y:S01]  /*5c40*/  HMMA.16816.F32 R228, R8, R20, R68 ;  /* 0x0000001408e4723c */ /* 0x000fe20000001844 */
[----:B------:R-:W-:-:S02]  /*5c50*/  LOP3.LUT R2, R7, UR9, R4, 0x96, !PT ;  /* 0x0000000907027c12 */ /* 0x000fc4000f8e9604 */
[----:B------:R-:W-:Y:S01]  /*5c60*/  LOP3.LUT R63, R16, 0xffff, RZ, 0xc0, !PT ;  /* 0x0000ffff103f7812 */ /* 0x000fe200078ec0ff */
[----:B------:R-:W-:Y:S02]  /*5c70*/  IMAD.WIDE.U32 R22, R22, -0x326172a9, RZ ;  /* 0xcd9e8d5716167825 */ /* 0x000fe400078e00ff */
[C---:B----4-:R-:W-:Y:S01]  /*5c80*/  HMMA.16816.F32 R232, R8.reuse, R24, R104 ;  /* 0x0000001808e8723c */ /* 0x050fe20000001868 */
[----:B------:R-:W-:Y:S01]  /*5c90*/  LOP3.LUT R21, R19, UR10, R32, 0x96, !PT ;  /* 0x0000000a13157c12 */ /* 0x000fe2000f8e9620 */
[----:B------:R-:W-:Y:S01]  /*5ca0*/  IMAD.MOV.U32 R70, RZ, RZ, R211 ;  /* 0x000000ffff467224 */ /* 0x000fe200078e00d3 */
[----:B------:R-:W-:Y:S01]  /*5cb0*/  LOP3.LUT R20, R23, UR8, R18, 0x96, !PT ;  /* 0x0000000817147c12 */ /* 0x000fe2000f8e9612 */
[----:B------:R-:W-:Y:S02]  /*5cc0*/  IMAD.WIDE.U32 R18, R5, -0x326172a9, RZ ;  /* 0xcd9e8d5705127825 */ /* 0x000fe400078e00ff */
[----:B------:R-:W-:Y:S01]  /*5cd0*/  HMMA.16816.F32 R216, R8, R26, R72 ;  /* 0x0000001a08d8723c */ /* 0x000fe20000001848 */
[----:B------:R-:W1:Y:S01]  /*5ce0*/  LDSM.16.MT88.4 R24, [R183+0xe800] ;  /* 0x00e80000b718783b */ /* 0x000e620000004200 */
[----:B------:R-:W-:Y:S01]  /*5cf0*/  IMAD.WIDE.U32 R4, R21, -0x2daee0ad, RZ ;  /* 0xd2511f5315047825 */ /* 0x000fe200078e00ff */
[----:B------:R-:W-:-:S02]  /*5d00*/  LOP3.LUT R7, R19, UR10, R32, 0x96, !PT ;  /* 0x0000000a13077c12 */ /* 0x000fc4000f8e9620 */
[----:B------:R-:W-:Y:S01]  /*5d10*/  LOP3.LUT R19, R14, 0xff, RZ, 0xc0, !PT ;  /* 0x000000ff0e137812 */ /* 0x000fe200078ec0ff */
[----:B------:R-:W-:Y:S01]  /*5d20*/  IMAD.MOV.U32 R69, RZ, RZ, R210 ;  /* 0x000000ffff457224 */ /* 0x000fe200078e00d2 */
[----:B------:R-:W-:Y:S01]  /*5d30*/  LOP3.LUT R5, R5, UR7, R6, 0x96, !PT ;  /* 0x0000000705057c12 */ /* 0x000fe2000f8e9606 */
[----:B------:R-:W-:Y:S01]  /*5d40*/  IMAD.MOV.U32 R71, RZ, RZ, R248 ;  /* 0x000000ffff477224 */ /* 0x000fe200078e00f8 */
[----:B------:R-:W-:Y:S01]  /*5d50*/  ISETP.LE.U32.AND P3, PT, R19, UR5, PT ;  /* 0x0000000513007c0c */ /* 0x000fe2000bf63070 */
[----:B------:R-:W-:Y:S01]  /*5d60*/  HMMA.16816.F32 R72, R8, R38, R100 ;  /* 0x000000260848723c */ /* 0x000fe20000001864 */
[----:B------:R-:W-:-:S05]  /*5d70*/  LOP3.LUT R248, R16, 0xff, RZ, 0xc0, !PT ;  /* 0x000000ff10f87812 */ /* 0x000fca00078ec0ff */
[C---:B--2---:R-:W-:Y:S06]  /*5d80*/  HMMA.16816.F32 R104, R8.reuse, R28, R56 ;  /* 0x0000001c0868723c */ /* 0x044fec0000001838 */
[----:B------:R-:W-:Y:S01]  /*5d90*/  HMMA.16816.F32 R208, R8, R30, R84 ;  /* 0x0000001e08d0723c */ /* 0x000fe20000001854 */
[----:B------:R-:W-:-:S04]  /*5da0*/  IMAD.WIDE.U32 R56, R20, -0x2daee0ad, RZ ;  /* 0xd2511f5314387825 */ /* 0x000fc800078e00ff */
[----:B------:R-:W-:Y:S01]  /*5db0*/  IMAD.WIDE.U32 R20, R2, -0x326172a9, RZ ;  /* 0xcd9e8d5702147825 */ /* 0x000fe200078e00ff */
[----:B------:R-:W-:Y:S01]  /*5dc0*/  LOP3.LUT R4, R57, UR6, R4, 0x96, !PT ;  /* 0x0000000639047c12 */ /* 0x000fe2000f8e9604 */
[----:B------:R-:W-:Y:S01]  /*5dd0*/  HMMA.16816.F32 R80, R8, R36, R92 ;  /* 0x000000240850723c */ /* 0x000fe2000000185c */
[----:B------:R-:W-:Y:S01]  /*5de0*/  SHF.R.U32.HI R86, RZ, 0x10, R14 ;  /* 0x00000010ff567819 */ /* 0x000fe2000001160e */
[----:B------:R-:W-:Y:S01]  /*5df0*/  IMAD.WIDE.U32 R14, R5, -0x326172a9, RZ ;  /* 0xcd9e8d57050e7825 */ /* 0x000fe200078e00ff */
[----:B------:R-:W-:-:S03]  /*5e00*/  LOP3.LUT R2, R21, UR8, R18, 0x96, !PT ;  /* 0x0000000815027c12 */ /* 0x000fc6000f8e9612 */
[----:B------:R-:W-:Y:S01]  /*5e10*/  IMAD.WIDE.U32 R4, R4, -0x326172a9, RZ ;  /* 0xcd9e8d5704047825 */ /* 0x000fe200078e00ff */
[----:B------:R-:W-:-:S03]  /*5e20*/  LOP3.LUT R62, R15, UR4, R22, 0x96, !PT ;  /* 0x000000040f3e7c12 */ /* 0x000fc6000f8e9616 */
[----:B------:R-:W-:Y:S01]  /*5e30*/  IMAD.MOV.U32 R87, RZ, RZ, R118 ;  /* 0x000000ffff577224 */ /* 0x000fe200078e0076 */
[----:B------:R-:W-:Y:S01]  /*5e40*/  LOP3.LUT R22, R5, UR19, R14, 0x96, !PT ;  /* 0x0000001305167c12 */ /* 0x000fe2000f8e960e */
[----:B------:R-:W-:Y:S01]  /*5e50*/  IMAD.WIDE.U32 R14, R2, -0x2daee0ad, RZ ;  /* 0xd2511f53020e7825 */ /* 0x000fe200078e00ff */
[C---:B------:R-:W-:Y:S01]  /*5e60*/  LOP3.LUT R57, R4.reuse, 0xff, RZ, 0xc0, !PT ;  /* 0x000000ff04397812 */ /* 0x040fe200078ec0ff */
[C---:B-1----:R-:W-:Y:S01]  /*5e70*/  HMMA.16816.F32 R88, R8.reuse, R26, R44 ;  /* 0x0000001a0858723c */ /* 0x042fe2000000182c */
[----:B------:R-:W-:Y:S02]  /*5e80*/  LOP3.LUT R59, R4, 0xffff, RZ, 0xc0, !PT ;  /* 0x0000ffff043b7812 */ /* 0x000fe400078ec0ff */
[--C-:B------:R-:W-:Y:S02]  /*5e90*/  SHF.R.U32.HI R61, RZ, 0x10, R4.reuse ;  /* 0x00000010ff3d7819 */ /* 0x100fe40000011604 */
[----:B------:R-:W-:Y:S01]  /*5ea0*/  SHF.R.U32.HI R58, RZ, 0x18, R4 ;  /* 0x00000018ff3a7819 */ /* 0x000fe20000011604 */
[----:B------:R-:W-:Y:S01]  /*5eb0*/  IMAD.WIDE.U32 R4, R7, -0x2daee0ad, RZ ;  /* 0xd2511f5307047825 */ /* 0x000fe200078e00ff */
[----:B------:R-:W-:Y:S01]  /*5ec0*/  HMMA.16816.F32 R132, R8, R24, R64 ;  /* 0x000000180884723c */ /* 0x000fe20000001840 */
[----:B------:R-:W1:Y:S02]  /*5ed0*/  LDSM.16.MT88.4 R24, [R184+0x10800] ;  /* 0x01080000b818783b */ /* 0x000e640000004200 */
[----:B------:R-:W-:Y:S01]  /*5ee0*/  IMAD.MOV.U32 R44, RZ, RZ, R186 ;  /* 0x000000ffff2c7224 */ /* 0x000fe200078e00ba */
[----:B------:R-:W-:Y:S01]  /*5ef0*/  LOP3.LUT R6, R5, UR7, R6, 0x96, !PT ;  /* 0x0000000705067c12 */ /* 0x000fe2000f8e9606 */
[----:B------:R-:W-:Y:S01]  /*5f00*/  IMAD.MOV.U32 R45, RZ, RZ, R180 ;  /* 0x000000ffff2d7224 */ /* 0x000fe200078e00b4 */
[----:B------:R-:W-:Y:S01]  /*5f10*/  LOP3.LUT R2, R15, UR6, R4, 0x96, !PT ;  /* 0x000000060f027c12 */ /* 0x000fe2000f8e9604 */
[----:B------:R-:W-:-:S02]  /*5f20*/  IMAD.MOV.U32 R67, RZ, RZ, R71 ;  /* 0x000000ffff437224 */ /* 0x000fc400078e0047 */
[----:B------:R-:W-:Y:S01]  /*5f30*/  IMAD.MOV.U32 R47, RZ, RZ, R115 ;  /* 0x000000ffff2f7224 */ /* 0x000fe200078e0073 */
[----:B------:R-:W-:Y:S01]  /*5f40*/  ISETP.LE.U32.AND P5, PT, R57, UR5, PT ;  /* 0x0000000539007c0c */ /* 0x000fe2000bfa3070 */
[----:B------:R-:W-:Y:S01]  /*5f50*/  IMAD.WIDE.U32 R6, R6, -0x326172a9, RZ ;  /* 0xcd9e8d5706067825 */ /* 0x000fe200078e00ff */
[----:B------:R-:W-:Y:S01]  /*5f60*/  ISETP.LE.U32.AND P2, PT, R58, UR5, PT ;  /* 0x000000053a007c0c */ /* 0x000fe2000bf43070 */
[----:B------:R-:W-:Y:S02]  /*5f70*/  USHF.L.U32 UR34, UR18, 0x3, URZ ;  /* 0x0000000312227899 */ /* 0x000fe4000800063f */
[----:B------:R-:W-:Y:S01]  /*5f80*/  IMAD.WIDE.U32 R4, R2, -0x326172a9, RZ ;  /* 0xcd9e8d5702047825 */ /* 0x000fe200078e00ff */
[----:B------:R-:W-:-:S03]  /*5f90*/  LOP3.LUT R7, R7, UR4, R20, 0x96, !PT ;  /* 0x0000000407077c12 */ /* 0x000fc6000f8e9614 */
[----:B------:R-:W-:Y:S01]  /*5fa0*/  FFMA.FTZ R2, R117, UR25, -R13 ;  /* 0x0000001975027c23 */ /* 0x000fe2000801080d */
[----:B------:R-:W-:Y:S01]  /*5fb0*/  ULDC.64 UR6, c[0x0][0x2a8] ;  /* 0x0000aa0000067ab9 */ /* 0x000fe20000000a00 */
[----:B------:R-:W-:Y:S01]  /*5fc0*/  IMAD.MOV.U32 R71, RZ, RZ, R54 ;  /* 0x000000ffff477224 */ /* 0x000fe200078e0036 */
[----:B------:R-:W-:Y:S01]  /*5fd0*/  LOP3.LUT R6, R5, UR19, R6, 0x96, !PT ;  /* 0x0000001305067c12 */ /* 0x000fe2000f8e9606 */
[----:B------:R2:W-:Y:S01]  /*5fe0*/  MUFU.EX2 R85, R2 ;  /* 0x0000000200557308 */ /* 0x0005e20000000800 */
[C---:B------:R-:W-:Y:S01]  /*5ff0*/  LOP3.LUT R17, R4.reuse, 0xffff, RZ, 0xc0, !PT ;  /* 0x0000ffff04117812 */ /* 0x040fe200078ec0ff */
[----:B------:R-:W-:Y:S01]  /*6000*/  IMAD.MOV.U32 R54, RZ, RZ, R55 ;  /* 0x000000ffff367224 */ /* 0x000fe200078e0037 */
[----:B------:R-:W-:Y:S01]  /*6010*/  LOP3.LUT R21, R4, 0xff, RZ, 0xc0, !PT ;  /* 0x000000ff04157812 */ /* 0x000fe200078ec0ff */
[----:B------:R-:W-:Y:S01]  /*6020*/  IMAD.MOV.U32 R55, RZ, RZ, R177 ;  /* 0x000000ffff377224 */ /* 0x000fe200078e00b1 */
[--C-:B------:R-:W-:Y:S01]  /*6030*/  SHF.R.U32.HI R20, RZ, 0x10, R4.reuse ;  /* 0x00000010ff147819 */ /* 0x100fe20000011604 */
[----:B------:R-:W-:Y:S01]  /*6040*/  IMAD.MOV.U32 R65, RZ, RZ, R69 ;  /* 0x000000ffff417224 */ /* 0x000fe200078e0045 */
[----:B------:R-:W-:Y:S01]  /*6050*/  SHF.R.U32.HI R19, RZ, 0x18, R4 ;  /* 0x00000018ff137819 */ /* 0x000fe20000011604 */
[----:B------:R-:W-:-:S04]  /*6060*/  IMAD.WIDE.U32 R4, R7, -0x2daee0ad, RZ ;  /* 0xd2511f5307047825 */ /* 0x000fc800078e00ff */
[----:B------:R-:W-:Y:S01]  /*6070*/  FFMA.FTZ R7, R143, UR25, -R13 ;  /* 0x000000198f077c23 */ /* 0x000fe2000801080d */
[----:B------:R-:W-:Y:S01]  /*6080*/  IMAD.MOV.U32 R66, RZ, RZ, R70 ;  /* 0x000000ffff427224 */ /* 0x000fe200078e0046 */
[----:B------:R-:W-:Y:S02]  /*6090*/  LOP3.LUT R16, R4, 0xff, RZ, 0xc0, !PT ;  /* 0x000000ff04107812 */ /* 0x000fe400078ec0ff */
[----:B------:R3:W4:Y:S01]  /*60a0*/  MUFU.EX2 R68, R7 ;  /* 0x0000000700447308 */ /* 0x0007220000000800 */
[--C-:B------:R-:W-:Y:S01]  /*60b0*/  SHF.R.U32.HI R15, RZ, 0x10, R4.reuse ;  /* 0x00000010ff0f7819 */ /* 0x100fe20000011604 */
[----:B------:R-:W-:Y:S02]  /*60c0*/  IMAD.MOV.U32 R69, RZ, RZ, R43 ;  /* 0x000000ffff457224 */ /* 0x000fe400078e002b */
[----:B--2---:R-:W-:Y:S01]  /*60d0*/  FFMA.FTZ R2, R142, UR25, -R13 ;  /* 0x000000198e027c23 */ /* 0x004fe2000801080d */
[----:B------:R-:W-:Y:S01]  /*60e0*/  SHF.R.U32.HI R18, RZ, 0x18, R4 ;  /* 0x00000018ff127819 */ /* 0x000fe20000011604 */
[----:B------:R-:W-:Y:S01]  /*60f0*/  IMAD.MOV.U32 R70, RZ, RZ, R40 ;  /* 0x000000ffff467224 */ /* 0x000fe200078e0028 */
[----:B-1----:R-:W-:Y:S01]  /*6100*/  HMMA.16816.F32 R48, R8, R24, R136 ;  /* 0x000000180830723c */ /* 0x002fe20000001888 */
[----:B------:R-:W-:Y:S01]  /*6110*/  IMAD.MOV.U32 R102, RZ, RZ, R65 ;  /* 0x000000ffff667224 */ /* 0x000fe200078e0041 */
[----:B------:R1:W-:Y:S01]  /*6120*/  MUFU.EX2 R84, R2 ;  /* 0x0000000200547308 */ /* 0x0003e20000000800 */
[----:B------:R-:W-:-:S02]  /*6130*/  IMAD.MOV.U32 R101, RZ, RZ, R67 ;  /* 0x000000ffff657224 */ /* 0x000fc400078e0043 */
[----:B---3--:R-:W-:-:S05]  /*6140*/  FFMA.FTZ R7, R163, UR25, -R13 ;  /* 0x00000019a3077c23 */ /* 0x008fca000801080d */
[----:B------:R2:W-:Y:S01]  /*6150*/  MUFU.EX2 R185, R7 ;  /* 0x0000000700b97308 */ /* 0x0005e20000000800 */
[----:B-1----:R-:W-:Y:S02]  /*6160*/  LOP3.LUT R2, R5, UR28, R14, 0x96, !PT ;  /* 0x0000001c05027c12 */ /* 0x002fe4000f8e960e */
[----:B------:R-:W-:Y:S01]  /*6170*/  LOP3.LUT R14, R4, 0xffff, RZ, 0xc0, !PT ;  /* 0x0000ffff040e7812 */ /* 0x000fe200078ec0ff */
[----:B------:R-:W-:Y:S01]  /*6180*/  FFMA.FTZ R5, R144, UR25, -R13 ;  /* 0x0000001990057c23 */ /* 0x000fe2000801080d */
[----:B------:R-:W-:-:S03]  /*6190*/  SHF.R.U32.HI R4, RZ, 0x8, R17 ;  /* 0x00000008ff047819 */ /* 0x000fc60000011611 */
[----:B------:R1:W3:Y:S01]  /*61a0*/  MUFU.EX2 R41, R5 ;  /* 0x0000000500297308 */ /* 0x0002e20000000800 */
[----:B------:R-:W-:Y:S02]  /*61b0*/  PRMT R21, R21, 0x5410, R4 ;  /* 0x0000541015157816 */ /* 0x000fe40000000004 */
[----:B------:R-:W-:Y:S02]  /*61c0*/  LOP3.LUT R4, R20, 0xff, RZ, 0xc0, !PT ;  /* 0x000000ff14047812 */ /* 0x000fe400078ec0ff */
[----:B--2---:R-:W-:Y:S02]  /*61d0*/  LOP3.LUT R7, R6, 0xff, RZ, 0xc0, !PT ;  /* 0x000000ff06077812 */ /* 0x004fe400078ec0ff */
[----:B------:R-:W-:Y:S02]  /*61e0*/  PRMT R19, R4, 0x5410, R19 ;  /* 0x0000541004137816 */ /* 0x000fe40000000013 */
[----:B------:R-:W-:-:S04]  /*61f0*/  SHF.R.U32.HI R4, RZ, 0x8, R14 ;  /* 0x00000008ff047819 */ /* 0x000fc8000001160e */
[----:B------:R-:W-:Y:S02]  /*6200*/  PRMT R16, R16, 0x5410, R4 ;  /* 0x0000541010107816 */ /* 0x000fe40000000004 */
[----:B------:R-:W-:Y:S01]  /*6210*/  LOP3.LUT R4, R6, 0xffff, RZ, 0xc0, !PT ;  /* 0x0000ffff06047812 */ /* 0x000fe200078ec0ff */
[--C-:B-1----:R-:W-:Y:S02]  /*6220*/  FFMA.FTZ R5, R161, UR25, -R13.reuse ;  /* 0x00000019a1057c23 */ /* 0x102fe4000801080d */
[----:B------:R-:W-:Y:S02]  /*6230*/  HSET2.LE.AND R16, R16, R0, PT ;  /* 0x0000000010107233 */ /* 0x000fe40003803000 */
[----:B------:R1:W-:Y:S01]  /*6240*/  MUFU.EX2 R46, R5 ;  /* 0x00000005002e7308 */ /* 0x0003e20000000800 */
[----:B------:R-:W-:Y:S01]  /*6250*/  SHF.R.U32.HI R14, RZ, 0x8, R4 ;  /* 0x00000008ff0e7819 */ /* 0x000fe20000011604 */
[----:B------:R-:W-:Y:S01]  /*6260*/  FFMA.FTZ R4, R168, UR25, -R13 ;  /* 0x00000019a8047c23 */ /* 0x000fe2000801080d */
[----:B------:R-:W-:-:S05]  /*6270*/  IMAD.MOV.U32 R168, RZ, RZ, R55 ;  /* 0x000000ffffa87224 */ /* 0x000fca00078e0037 */
[----:B------:R2:W-:Y:S01]  /*6280*/  MUFU.EX2 R119, R4 ;  /* 0x0000000400777308 */ /* 0x0005e20000000800 */
[----:B-1----:R-:W-:-:S07]  /*6290*/  FFMA.FTZ R5, R162, UR25, -R13 ;  /* 0x00000019a2057c23 */ /* 0x002fce000801080d */
[----:B------:R1:W3:Y:S01]  /*62a0*/  MUFU.EX2 R64, R5 ;  /* 0x0000000500407308 */ /* 0x0002e20000000800 */
[----:B--2---:R-:W-:Y:S02]  /*62b0*/  LOP3.LUT R4, R2, 0xffff, RZ, 0xc0, !PT ;  /* 0x0000ffff02047812 */ /* 0x004fe400078ec0ff */
[----:B-1----:R-:W-:-:S04]  /*62c0*/  LOP3.LUT R5, R15, 0xff, RZ, 0xc0, !PT ;  /* 0x000000ff0f057812 */ /* 0x002fc800078ec0ff */
[----:B------:R-:W-:Y:S02]  /*62d0*/  PRMT R17, R5, 0x5410, R18 ;  /* 0x0000541005117816 */ /* 0x000fe40000000012 */
[----:B------:R-:W-:Y:S02]  /*62e0*/  SHF.R.U32.HI R5, RZ, 0x10, R6 ;  /* 0x00000010ff057819 */ /* 0x000fe40000011606 */
[----:B------:R-:W-:Y:S02]  /*62f0*/  PRMT R18, R7, 0x5410, R14 ;  /* 0x0000541007127816 */ /* 0x000fe4000000000e */
[----:B------:R-:W-:Y:S01]  /*6300*/  SHF.R.U32.HI R7, RZ, 0x18, R6 ;  /* 0x00000018ff077819 */ /* 0x000fe20000011606 */
[----:B------:R-:W-:Y:S01]  /*6310*/  FFMA.FTZ R6, R169, UR25, -R12 ;  /* 0x00000019a9067c23 */ /* 0x000fe2000801080c */
[----:B------:R-:W-:Y:S01]  /*6320*/  LOP3.LUT R5, R5, 0xff, RZ, 0xc0, !PT ;  /* 0x000000ff05057812 */ /* 0x000fe200078ec0ff */
[----:B----4-:R-:W-:Y:S01]  /*6330*/  IMAD.MOV.U32 R169, RZ, RZ, R68 ;  /* 0x000000ffffa97224 */ /* 0x010fe200078e0044 */
[----:B------:R-:W-:Y:S01]  /*6340*/  HSET2.LE.AND R17, R17, R0, PT ;  /* 0x0000000011117233 */ /* 0x000fe20003803000 */
[----:B------:R1:W-:Y:S01]  /*6350*/  MUFU.EX2 R177, R6 ;  /* 0x0000000600b17308 */ /* 0x0003e20000000800 */
[----:B------:R-:W-:Y:S01]  /*6360*/  PRMT R15, R5, 0x5410, R7 ;  /* 0x00005410050f7816 */ /* 0x000fe20000000007 */
[----:B------:R-:W-:Y:S01]  /*6370*/  IMAD.MOV.U32 R68, RZ, RZ, R42 ;  /* 0x000000ffff447224 */ /* 0x000fe200078e002a */
[----:B------:R-:W-:-:S02]  /*6380*/  SHF.R.U32.HI R5, RZ, 0x8, R4 ;  /* 0x00000008ff057819 */ /* 0x000fc40000011604 */
[----:B------:R-:W-:Y:S02]  /*6390*/  LOP3.LUT R4, R2, 0xff, RZ, 0xc0, !PT ;  /* 0x000000ff02047812 */ /* 0x000fe400078ec0ff */
[--C-:B------:R-:W-:Y:S02]  /*63a0*/  HSET2.LE.AND R7, R19, R0.reuse, PT ;  /* 0x0000000013077233 */ /* 0x100fe40003803000 */
[----:B------:R-:W-:Y:S02]  /*63b0*/  PRMT R13, R4, 0x5410, R5 ;  /* 0x00005410040d7816 */ /* 0x000fe40000000005 */
[--C-:B------:R-:W-:Y:S02]  /*63c0*/  SHF.R.U32.HI R4, RZ, 0x10, R2.reuse ;  /* 0x00000010ff047819 */ /* 0x100fe40000011602 */
[----:B------:R-:W-:Y:S02]  /*63d0*/  SHF.R.U32.HI R5, RZ, 0x18, R2 ;  /* 0x00000018ff057819 */ /* 0x000fe40000011602 */
[----:B------:R-:W-:Y:S01]  /*63e0*/  LOP3.LUT R2, R4, 0xff, RZ, 0xc0, !PT ;  /* 0x000000ff04027812 */ /* 0x000fe200078ec0ff */
[--C-:B------:R-:W-:Y:S01]  /*63f0*/  FFMA.FTZ R4, R171, UR25, -R12.reuse ;  /* 0x00000019ab047c23 */ /* 0x100fe2000801080c */
[----:B-1----:R-:W-:Y:S01]  /*6400*/  FFMA.FTZ R6, R170, UR25, -R12 ;  /* 0x00000019aa067c23 */ /* 0x002fe2000801080c */
[--C-:B------:R-:W-:Y:S01]  /*6410*/  HSET2.LE.AND R13, R13, R0.reuse, PT ;  /* 0x000000000d0d7233 */ /* 0x100fe20003803000 */
[----:B------:R-:W-:Y:S01]  /*6420*/  IMAD.MOV.U32 R170, RZ, RZ, R54 ;  /* 0x000000ffffaa7224 */ /* 0x000fe200078e0036 */
[----:B------:R-:W-:Y:S01]  /*6430*/  PRMT R14, R2, 0x5410, R5 ;  /* 0x00005410020e7816 */ /* 0x000fe20000000005 */
[----:B------:R1:W2:Y:S01]  /*6440*/  MUFU.EX2 R28, R6 ;  /* 0x00000006001c7308 */ /* 0x0002a20000000800 */
[--C-:B------:R-:W-:Y:S01]  /*6450*/  HSET2.LE.AND R5, R15, R0.reuse, PT ;  /* 0x000000000f057233 */ /* 0x100fe20003803000 */
[----:B------:R-:W-:Y:S01]  /*6460*/  IMAD.MOV.U32 R171, RZ, RZ, R71 ;  /* 0x000000ffffab7224 */ /* 0x000fe200078e0047 */
[--C-:B------:R-:W-:Y:S01]  /*6470*/  HSET2.LE.AND R2, R18, R0.reuse, PT ;  /* 0x0000000012027233 */ /* 0x100fe20003803000 */
[----:B------:R-:W-:Y:S01]  /*6480*/  FFMA.FTZ R18, R174, UR25, -R12 ;  /* 0x00000019ae127c23 */ /* 0x000fe2000801080c */
[----:B------:R-:W-:Y:S01]  /*6490*/  HSET2.LE.AND R15, R14, R0, PT ;  /* 0x000000000e0f7233 */ /* 0x000fe20003803000 */
[----:B---3--:R-:W-:-:S02]  /*64a0*/  IMAD.MOV.U32 R174, RZ, RZ, R41 ;  /* 0x000000ffffae7224 */ /* 0x008fc400078e0029 */
[----:B------:R-:W-:Y:S01]  /*64b0*/  FFMA.FTZ R14, R175, UR25, -R12 ;  /* 0x00000019af0e7c23 */ /* 0x000fe2000801080c */
[----:B------:R3:W-:Y:S01]  /*64c0*/  MUFU.EX2 R100, R4 ;  /* 0x0000000400647308 */ /* 0x0007e20000000800 */
[----:B------:R-:W-:Y:S01]  /*64d0*/  HMMA.16816.F32 R40, R8, R26, R164 ;  /* 0x0000001a0828723c */ /* 0x000fe200000018a4 */
[----:B------:R-:W-:-:S06]  /*64e0*/  IMAD.MOV.U32 R175, RZ, RZ, R68 ;  /* 0x000000ffffaf7224 */ /* 0x000fcc00078e0044 */
[----:B------:R-:W-:Y:S01]  /*64f0*/  IMAD.MOV.U32 R167, RZ, RZ, R64 ;  /* 0x000000ffffa77224 */ /* 0x000fe200078e0040 */
[----:B-1----:R-:W-:Y:S01]  /*6500*/  HSET2.LE.AND R6, R21, R0, PT ;  /* 0x0000000015067233 */ /* 0x002fe20003803000 */
[----:B------:R-:W-:Y:S01]  /*6510*/  FFMA.FTZ R0, R176, UR25, -R12 ;  /* 0x00000019b0007c23 */ /* 0x000fe2000801080c */
[----:B------:R-:W-:Y:S01]  /*6520*/  MUFU.EX2 R186, R14 ;  /* 0x0000000e00ba7308 */ /* 0x000fe20000000800 */
[----:B------:R-:W-:Y:S02]  /*6530*/  IMAD.MOV.U32 R64, RZ, RZ, R112 ;  /* 0x000000ffff407224 */ /* 0x000fe400078e0070 */
[----:B------:R-:W-:Y:S02]  /*6540*/  IMAD.MOV.U32 R164, RZ, RZ, R52 ;  /* 0x000000ffffa47224 */ /* 0x000fe400078e0034 */
[----:B------:R-:W-:Y:S02]  /*6550*/  IMAD.MOV.U32 R165, RZ, RZ, R53 ;  /* 0x000000ffffa57224 */ /* 0x000fe400078e0035 */
[--C-:B---3--:R-:W-:Y:S01]  /*6560*/  FFMA.FTZ R4, R172, UR25, -R12.reuse ;  /* 0x00000019ac047c23 */ /* 0x108fe2000801080c */
[----:B------:R-:W-:Y:S01]  /*6570*/  FFMA.FTZ R12, R173, UR25, -R12 ;  /* 0x00000019ad0c7c23 */ /* 0x000fe2000801080c */
[----:B------:R2:W1:Y:S01]  /*6580*/  MUFU.EX2 R19, R0 ;  /* 0x0000000000137308 */ /* 0x0004620000000800 */
[----:B------:R-:W-:-:S02]  /*6590*/  IMAD.MOV.U32 R103, RZ, RZ, R64 ;  /* 0x000000ffff677224 */ /* 0x000fc400078e0040 */
[----:B------:R-:W-:Y:S02]  /*65a0*/  IMAD.MOV.U32 R173, RZ, RZ, R66 ;  /* 0x000000ffffad7224 */ /* 0x000fe400078e0042 */
[----:B------:R-:W-:Y:S02]  /*65b0*/  IMAD.MOV.U32 R176, RZ, RZ, R69 ;  /* 0x000000ffffb07224 */ /* 0x000fe400078e0045 */
[----:B------:R-:W-:Y:S01]  /*65c0*/  IMAD.MOV.U32 R172, RZ, RZ, R70 ;  /* 0x000000ffffac7224 */ /* 0x000fe200078e0046 */
[----:B------:R3:W4:Y:S08]  /*65d0*/  MUFU.EX2 R36, R4 ;  /* 0x0000000400247308 */ /* 0x0007300000000800 */
[----:B------:R-:W-:Y:S01]  /*65e0*/  MUFU.EX2 R180, R18 ;  /* 0x0000001200b47308 */ /* 0x000fe20000000800 */
[----:B--2---:R-:W-:Y:S01]  /*65f0*/  F2FP.F16.F32.PACK_AB R0, R28, R177 ;  /* 0x000000b11c00723e */ /* 0x004fe200000000ff */
[----:B-1----:R-:W-:-:S03]  /*6600*/  IMAD.MOV.U32 R166, RZ, RZ, R19 ;  /* 0x000000ffffa67224 */ /* 0x002fc600078e0013 */
[C---:B------:R-:W-:Y:S02]  /*6610*/  PRMT R142, R0.reuse, 0x7632, R142 ;  /* 0x00007632008e7816 */ /* 0x040fe4000000008e */
[----:B------:R-:W-:Y:S01]  /*6620*/  PRMT R141, R0, 0x7610, R141 ;  /* 0x00007610008d7816 */ /* 0x000fe2000000008d */
[----:B------:R-:W1:Y:S01]  /*6630*/  MUFU.EX2 R118, R12 ;  /* 0x0000000c00767308 */ /* 0x000e620000000800 */
[----:B---3--:R-:W-:-:S04]  /*6640*/  F2FP.F16.F32.PACK_AB R4, R84, R85 ;  /* 0x000000555404723e */ /* 0x008fc800000000ff */
[C---:B------:R-:W-:Y:S02]  /*6650*/  PRMT R144, R4.reuse, 0x7610, R144 ;  /* 0x0000761004907816 */ /* 0x040fe40000000090 */
[----:B------:R-:W-:-:S04]  /*6660*/  PRMT R143, R4, 0x7632, R143 ;  /* 0x00007632048f7816 */ /* 0x000fc8000000008f */
[----:B------:R-:W-:-:S04]  /*6670*/  PRMT R0, R144, 0x5410, R143 ;  /* 0x0000541090007816 */ /* 0x000fc8000000008f */
[----:B------:R-:W-:Y:S02]  /*6680*/  LOP3.LUT R4, R2, R0, RZ, 0xc0, !PT ;  /* 0x0000000002047212 */ /* 0x000fe400078ec0ff */
[----:B------:R-:W-:Y:S02]  /*6690*/  PRMT R0, R141, 0x5410, R142 ;  /* 0x000054108d007816 */ /* 0x000fe4000000008e */
[----:B----4-:R-:W-:Y:S02]  /*66a0*/  F2FP.F16.F32.PACK_AB R2, R36, R100 ;  /* 0x000000642402723e */ /* 0x010fe400000000ff */
[----:B------:R-:W-:Y:S02]  /*66b0*/  LOP3.LUT R5, R5, R0, RZ, 0xc0, !PT ;  /* 0x0000000005057212 */ /* 0x000fe400078ec0ff */
[----:B------:R-:W-:Y:S02]  /*66c0*/  F2FP.F16.F32.PACK_AB R0, R174, R169 ;  /* 0x000000a9ae00723e */ /* 0x000fe400000000ff */
[----:B------:R-:W-:-:S02]  /*66d0*/  PRMT R138, R2, 0x7632, R138 ;  /* 0x00007632028a7816 */ /* 0x000fc4000000008a */
[C---:B------:R-:W-:Y:S02]  /*66e0*/  PRMT R140, R0.reuse, 0x7610, R140 ;  /* 0x00007610008c7816 */ /* 0x040fe4000000008c */
[----:B------:R-:W-:Y:S02]  /*66f0*/  PRMT R139, R0, 0x7632, R139 ;  /* 0x00007632008b7816 */ /* 0x000fe4000000008b */
[----:B------:R-:W-:Y:S02]  /*6700*/  F2FP.F16.F32.PACK_AB R0, R167, R46 ;  /* 0x0000002ea700723e */ /* 0x000fe400000000ff */
[----:B------:R-:W-:Y:S02]  /*6710*/  PRMT R137, R2, 0x7610, R137 ;  /* 0x0000761002897816 */ /* 0x000fe40000000089 */
[C---:B------:R-:W-:Y:S02]  /*6720*/  PRMT R136, R0.reuse, 0x7610, R136 ;  /* 0x0000761000887816 */ /* 0x040fe40000000088 */
[----:B------:R-:W-:-:S02]  /*6730*/  PRMT R117, R0, 0x7632, R117 ;  /* 0x0000763200757816 */ /* 0x000fc40000000075 */
[----:B------:R-:W-:Y:S02]  /*6740*/  PRMT R0, R140, 0x5410, R139 ;  /* 0x000054108c007816 */ /* 0x000fe4000000008b */
[----:B------:R-:W-:Y:S02]  /*6750*/  F2FP.F16.F32.PACK_AB R2, R119, R185 ;  /* 0x000000b97702723e */ /* 0x000fe400000000ff */
[----:B------:R-:W-:Y:S02]  /*6760*/  LOP3.LUT R6, R6, R0, RZ, 0xc0, !PT ;  /* 0x0000000006067212 */ /* 0x000fe400078ec0ff */
[----:B------:R-:W-:Y:S02]  /*6770*/  PRMT R0, R137, 0x5410, R138 ;  /* 0x0000541089007816 */ /* 0x000fe4000000008a */
[----:B------:R-:W-:Y:S02]  /*6780*/  PRMT R32, R2, 0x7610, R32 ;  /* 0x0000761002207816 */ /* 0x000fe40000000020 */
[----:B------:R-:W-:-:S02]  /*6790*/  LOP3.LUT R7, R7, R0, RZ, 0xc0, !PT ;  /* 0x0000000007077212 */ /* 0x000fc400078ec0ff */
[----:B------:R-:W-:Y:S02]  /*67a0*/  PRMT R0, R136, 0x5410, R117 ;  /* 0x0000541088007816 */ /* 0x000fe40000000075 */
[----:B------:R-:W-:Y:S01]  /*67b0*/  PRMT R23, R2, 0x7632, R23 ;  /* 0x0000763202177816 */ /* 0x000fe20000000017 */
[----:B------:R-:W-:Y:S01]  /*67c0*/  IMAD.MOV.U32 R2, RZ, RZ, R87 ;  /* 0x000000ffff027224 */ /* 0x000fe200078e0057 */
[----:B------:R-:W-:Y:S02]  /*67d0*/  LOP3.LUT R112, R13, R0, RZ, 0xc0, !PT ;  /* 0x000000000d707212 */ /* 0x000fe400078ec0ff */
[----:B------:R-:W-:-:S04]  /*67e0*/  F2FP.F16.F32.PACK_AB R0, R186, R166 ;  /* 0x000000a6ba00723e */ /* 0x000fc800000000ff */
[C---:B------:R-:W-:Y:S02]  /*67f0*/  PRMT R34, R0.reuse, 0x7632, R34 ;  /* 0x0000763200227816 */ /* 0x040fe40000000022 */
[----:B------:R-:W-:Y:S02]  /*6800*/  PRMT R33, R0, 0x7610, R33 ;  /* 0x0000761000217816 */ /* 0x000fe40000000021 */
[----:B-1----:R-:W-:-:S04]  /*6810*/  F2FP.F16.F32.PACK_AB R0, R118, R180 ;  /* 0x000000b47600723e */ /* 0x002fc800000000ff */
[C---:B------:R-:W-:Y:S02]  /*6820*/  PRMT R21, R0.reuse, 0x7610, R21 ;  /* 0x0000761000157816 */ /* 0x040fe40000000015 */
[----:B------:R-:W-:Y:S02]  /*6830*/  PRMT R20, R0, 0x7632, R20 ;  /* 0x0000763200147816 */ /* 0x000fe40000000014 */
[----:B------:R-:W-:-:S04]  /*6840*/  PRMT R0, R33, 0x5410, R34 ;  /* 0x0000541021007816 */ /* 0x000fc80000000022 */
[----:B------:R-:W-:Y:S02]  /*6850*/  LOP3.LUT R113, R15, R0, RZ, 0xc0, !PT ;  /* 0x000000000f717212 */ /* 0x000fe400078ec0ff */
[----:B------:R-:W1:Y:S01]  /*6860*/  LDSM.16.MT88.4 R12, [R183+0x10800] ;  /* 0x01080000b70c783b */ /* 0x000e620000004200 */
[----:B------:R-:W-:-:S04]  /*6870*/  PRMT R0, R32, 0x5410, R23 ;  /* 0x0000541020007816 */ /* 0x000fc80000000017 */
[----:B------:R-:W-:Y:S02]  /*6880*/  LOP3.LUT R114, R16, R0, RZ, 0xc0, !PT ;  /* 0x0000000010727212 */ /* 0x000fe400078ec0ff */
[----:B------:R-:W-:-:S04]  /*6890*/  PRMT R0, R21, 0x5410, R20 ;  /* 0x0000541015007816 */ /* 0x000fc80000000014 */
[----:B------:R-:W-:Y:S01]  /*68a0*/  LOP3.LUT R115, R17, R0, RZ, 0xc0, !PT ;  /* 0x0000000011737212 */ /* 0x000fe200078ec0ff */
[----:B------:R-:W-:Y:S01]  /*68b0*/  IMAD.MOV.U32 R0, RZ, RZ, R47 ;  /* 0x000000ffff007224 */ /* 0x000fe200078e002f */
[C---:B-1----:R-:W-:Y:S06]  /*68c0*/  HMMA.16816.F32 R24, R8.reuse, R12, R244 ;  /* 0x0000000c0818723c */ /* 0x042fec00000018f4 */
[----:B------:R-:W-:Y:S01]  /*68d0*/  HMMA.16816.F32 R16, R8, R14, R240 ;  /* 0x0000000e0810723c */ /* 0x000fe200000018f0 */
[----:B------:R-:W1:Y:S01]  /*68e0*/  LDSM.16.MT88.4 R12, [R181+0xd000] ;  /* 0x00d00000b50c783b */ /* 0x000e620000004200 */
[----:B------:R-:W-:-:S02]  /*68f0*/  IMAD.MOV.U32 R244, RZ, RZ, R44 ;  /* 0x000000fffff47224 */ /* 0x000fc400078e002c */
[----:B------:R-:W-:Y:S01]  /*6900*/  IMAD.MOV.U32 R245, RZ, RZ, R45 ;  /* 0x000000fffff57224 */ /* 0x000fe200078e002d */
[----:B------:R-:W2:Y:S01]  /*6910*/  LDSM.16.MT88.4 R8, [R182+0xd000] ;  /* 0x00d00000b608783b */ /* 0x000ea20000004200 */
[----:B------:R-:W-:Y:S02]  /*6920*/  IMAD.MOV.U32 R246, RZ, RZ, R36 ;  /* 0x000000fffff67224 */ /* 0x000fe400078e0024 */
[----:B------:R-:W-:Y:S02]  /*6930*/  IMAD.MOV.U32 R240, RZ, RZ, R28 ;  /* 0x000000fffff07224 */ /* 0x000fe400078e001c */
[----:B------:R-:W-:Y:S02]  /*6940*/  IMAD.MOV.U32 R247, RZ, RZ, R46 ;  /* 0x000000fffff77224 */ /* 0x000fe400078e002e */
[----:B------:R-:W-:Y:S02]  /*6950*/  IMAD.MOV.U32 R243, RZ, RZ, R86 ;  /* 0x000000fffff37224 */ /* 0x000fe400078e0056 */
[----:B------:R-:W-:-:S02]  /*6960*/  IMAD.MOV.U32 R242, RZ, RZ, R100 ;  /* 0x000000fffff27224 */ /* 0x000fc400078e0064 */
[----:B------:R-:W-:Y:S01]  /*6970*/  IMAD.MOV.U32 R241, RZ, RZ, R169 ;  /* 0x000000fffff17224 */ /* 0x000fe200078e00a9 */
[C---:B-1----:R-:W-:Y:S06]  /*6980*/  HMMA.16816.F32 R124, R4.reuse, R12, R124 ;  /* 0x0000000c047c723c */ /* 0x042fec000000187c */
[C---:B------:R-:W-:Y:S01]  /*6990*/  HMMA.16816.F32 R28, R4.reuse, R14, R224 ;  /* 0x0000000e041c723c */ /* 0x040fe200000018e0 */
[----:B------:R-:W1:Y:S05]  /*69a0*/  LDSM.16.MT88.4 R12, [R184+0xd000] ;  /* 0x00d00000b80c783b */ /* 0x000e6a0000004200 */
[----:B--2---:R-:W-:Y:S01]  /*69b0*/  HMMA.16816.F32 R36, R4, R8, R212 ;  /* 0x000000080424723c */ /* 0x004fe200000018d4 */
[----:B------:R-:W-:Y:S01]  /*69c0*/  IMAD.MOV.U32 R224, RZ, RZ, R0 ;  /* 0x000000ffffe07224 */ /* 0x000fe200078e0000 */
[----:B------:R-:W-:Y:S01]  /*69d0*/  LOP3.LUT R0, R22, 0xff, RZ, 0xc0, !PT ;  /* 0x000000ff16007812 */ /* 0x000fe200078ec0ff */
[----:B------:R-:W-:-:S02]  /*69e0*/  IMAD.MOV.U32 R227, RZ, RZ, R84 ;  /* 0x000000ffffe37224 */ /* 0x000fc400078e0054 */
[----:B------:R-:W-:Y:S01]  /*69f0*/  IMAD.MOV.U32 R225, RZ, RZ, R85 ;  /* 0x000000ffffe17224 */ /* 0x000fe200078e0055 */
[----:B------:R-:W-:Y:S01]  /*6a00*/  ISETP.LE.U32.AND P6, PT, R0, UR5, PT ;  /* 0x0000000500007c0c */ /* 0x000fe2000bfc3070 */
[----:B------:R-:W-:Y:S01]  /*6a10*/  HMMA.16816.F32 R44, R4, R10, R120 ;  /* 0x0000000a042c723c */ /* 0x000fe20000001878 */
[----:B------:R-:W-:Y:S01]  /*6a20*/  LOP3.LUT R0, R22, 0xffff, RZ, 0xc0, !PT ;  /* 0x0000ffff16007812 */ /* 0x000fe200078ec0ff */
[----:B------:R-:W2:Y:S01]  /*6a30*/  LDSM.16.MT88.4 R8, [R183+0xd000] ;  /* 0x00d00000b708783b */ /* 0x000ea20000004200 */
[----:B------:R-:W-:Y:S02]  /*6a40*/  IMAD.MOV.U32 R212, RZ, RZ, R102 ;  /* 0x000000ffffd47224 */ /* 0x000fe400078e0066 */
[----:B------:R-:W-:Y:S01]  /*6a50*/  SHF.R.U32.HI R0, RZ, 0x8, R0 ;  /* 0x00000008ff007819 */ /* 0x000fe20000011600 */
[----:B------:R-:W-:Y:S01]  /*6a60*/  IMAD.MOV.U32 R213, RZ, RZ, R245 ;  /* 0x000000ffffd57224 */ /* 0x000fe200078e00f5 */
[----:B------:R-:W-:Y:S01]  /*6a70*/  LDSM.16.MT88.4 R120, [R181+0xd800] ;  /* 0x00d80000b578783b */ /* 0x000fe20000004200 */
[----:B------:R-:W-:Y:S01]  /*6a80*/  IMAD.MOV.U32 R245, RZ, RZ, R247 ;  /* 0x000000fffff57224 */ /* 0x000fe200078e00f7 */
[----:B------:R-:W-:Y:S01]  /*6a90*/  LOP3.LUT R0, R0, 0xffff, RZ, 0xc0, !PT ;  /* 0x0000ffff00007812 */ /* 0x000fe200078ec0ff */
[----:B------:R-:W-:-:S02]  /*6aa0*/  IMAD.MOV.U32 R215, RZ, RZ, R165 ;  /* 0x000000ffffd77224 */ /* 0x000fc400078e00a5 */
[----:B------:R-:W-:Y:S01]  /*6ab0*/  IMAD.MOV.U32 R226, RZ, RZ, R177 ;  /* 0x000000ffffe27224 */ /* 0x000fe200078e00b1 */
[----:B------:R-:W-:Y:S01]  /*6ac0*/  ISETP.LE.U32.AND P1, PT, R0, UR5, PT ;  /* 0x0000000500007c0c */ /* 0x000fe2000bf23070 */
[C---:B-1----:R-:W-:Y:S06]  /*6ad0*/  HMMA.16816.F32 R52, R4.reuse, R12, R236 ;  /* 0x0000000c0434723c */ /* 0x042fec00000018ec */
[----:B------:R-:W-:Y:S01]  /*6ae0*/  HMMA.16816.F32 R64, R4, R14, R220 ;  /* 0x0000000e0440723c */ /* 0x000fe200000018dc */
[----:B------:R-:W1:Y:S01]  /*6af0*/  LDSM.16.MT88.4 R12, [R181+0xf000] ;  /* 0x00f00000b50c783b */ /* 0x000e620000004200 */
[----:B------:R-:W-:Y:S01]  /*6b00*/  SHF.R.U32.HI R0, RZ, 0x18, R22 ;  /* 0x00000018ff007819 */ /* 0x000fe20000011616 */
[----:B------:R-:W-:-:S02]  /*6b10*/  @!P6 HADD2 R162, -R144.H0_H0, -RZ.H0_H0 ;  /* 0xa00000ff90a2e230 */ /* 0x000fc40000000900 */
[----:B------:R-:W-:Y:S01]  /*6b20*/  IMAD.MOV.U32 R239, RZ, RZ, R101 ;  /* 0x000000ffffef7224 */ /* 0x000fe200078e0065 */
[----:B------:R-:W-:Y:S01]  /*6b30*/  ISETP.LE.U32.AND P4, PT, R0, UR5, PT ;  /* 0x0000000500007c0c */ /* 0x000fe2000bf83070 */
[----:B------:R-:W-:Y:S01]  /*6b40*/  @!P1 HADD2 R163, -R143.H0_H0, -RZ.H0_H0 ;  /* 0xa00000ff8fa39230 */ /* 0x000fe20000000900 */
[----:B------:R-:W-:Y:S01]  /*6b50*/  SHF.R.U32.HI R0, RZ, 0x10, R22 ;  /* 0x00000010ff007819 */ /* 0x000fe20000011616 */
[C---:B--2---:R-:W-:Y:S01]  /*6b60*/  HMMA.16816.F32 R68, R4.reuse, R8, R204 ;  /* 0x000000080444723c */ /* 0x044fe200000018cc */
[----:B------:R-:W-:Y:S02]  /*6b70*/  IMAD.MOV.U32 R238, RZ, RZ, R103 ;  /* 0x000000ffffee7224 */ /* 0x000fe400078e0067 */
[----:B------:R-:W-:Y:S01]  /*6b80*/  LOP3.LUT R0, R0, 0xff, RZ, 0xc0, !PT ;  /* 0x000000ff00007812 */ /* 0x000fe200078ec0ff */
[----:B------:R-:W-:Y:S01]  /*6b90*/  IMAD.MOV.U32 R236, RZ, RZ, R171 ;  /* 0x000000ffffec7224 */ /* 0x000fe200078e00ab */
[----:B------:R-:W-:Y:S01]  /*6ba0*/  @!P6 PRMT R144, R162, 0x5410, RZ ;  /* 0x00005410a290e816 */ /* 0x000fe200000000ff */
[----:B------:R-:W-:Y:S01]  /*6bb0*/  HMMA.16816.F32 R76, R4, R10, R76 ;  /* 0x0000000a044c723c */ /* 0x000fe2000000184c */
[----:B------:R-:W-:Y:S01]  /*6bc0*/  ISETP.LE.U32.AND P6, PT, R0, UR5, PT ;  /* 0x0000000500007c0c */ /* 0x000fe2000bfc3070 */
[----:B------:R-:W2:Y:S01]  /*6bd0*/  LDSM.16.MT88.4 R8, [R182+0xf000] ;  /* 0x00f00000b608783b */ /* 0x000ea20000004200 */
[----:B------:R-:W-:Y:S01]  /*6be0*/  SHF.R.U32.HI R0, RZ, 0x8, R59 ;  /* 0x00000008ff007819 */ /* 0x000fe2000001163b */
[----:B------:R-:W-:-:S02]  /*6bf0*/  IMAD.MOV.U32 R221, RZ, RZ, R173 ;  /* 0x000000ffffdd7224 */ /* 0x000fc400078e00ad */
[----:B------:R-:W-:Y:S01]  /*6c00*/  IMAD.MOV.U32 R220, RZ, RZ, R172 ;  /* 0x000000ffffdc7224 */ /* 0x000fe200078e00ac */
[----:B------:R-:W-:Y:S01]  /*6c10*/  LOP3.LUT R0, R0, 0xffff, RZ, 0xc0, !PT ;  /* 0x0000ffff00007812 */ /* 0x000fe200078ec0ff */
[----:B------:R-:W-:Y:S01]  /*6c20*/  @!P4 HADD2 R161, -R142.H0_H0, -RZ.H0_H0 ;  /* 0xa00000ff8ea1c230 */ /* 0x000fe20000000900 */
[----:B------:R-:W-:Y:S01]  /*6c30*/  @!P1 PRMT R143, R163, 0x5410, RZ ;  /* 0x00005410a38f9816 */ /* 0x000fe200000000ff */
[----:B------:R-:W-:Y:S01]  /*6c40*/  IMAD.MOV.U32 R237, RZ, RZ, R244 ;  /* 0x000000ffffed7224 */ /* 0x000fe200078e00f4 */
[----:B------:R-:W-:Y:S01]  /*6c50*/  ISETP.LE.U32.AND P1, PT, R0, UR5, PT ;  /* 0x0000000500007c0c */ /* 0x000fe2000bf23070 */
[----:B------:R-:W-:Y:S01]  /*6c60*/  IMAD.MOV.U32 R244, RZ, RZ, R246 ;  /* 0x000000fffff47224 */ /* 0x000fe200078e00f6 */
[----:B------:R-:W-:Y:S01]  /*6c70*/  LOP3.LUT R0, R61, 0xff, RZ, 0xc0, !PT ;  /* 0x000000ff3d007812 */ /* 0x000fe200078ec0ff */
[----:B------:R-:W-:Y:S01]  /*6c80*/  IMAD.MOV.U32 R223, RZ, RZ, R164 ;  /* 0x000000ffffdf7224 */ /* 0x000fe200078e00a4 */
[----:B------:R-:W-:Y:S01]  /*6c90*/  @!P4 PRMT R142, R161, 0x5410, RZ ;  /* 0x00005410a18ec816 */ /* 0x000fe200000000ff */
[----:B------:R-:W-:Y:S01]  /*6ca0*/  IMAD.MOV.U32 R246, RZ, RZ, R166 ;  /* 0x000000fffff67224 */ /* 0x000fe200078e00a6 */
[----:B------:R-:W-:Y:S01]  /*6cb0*/  ISETP.LE.U32.AND P4, PT, R0, UR5, PT ;  /* 0x0000000500007c0c */ /* 0x000fe2000bf83070 */
[----:B------:R-:W-:-:S02]  /*6cc0*/  IMAD.MOV.U32 R247, RZ, RZ, R167 ;  /* 0x000000fffff77224 */ /* 0x000fc400078e00a7 */
[----:B------:R-:W-:Y:S02]  /*6cd0*/  IMAD.MOV.U32 R222, RZ, RZ, R176 ;  /* 0x000000ffffde7224 */ /* 0x000fe400078e00b0 */
[----:B------:R-:W-:Y:S01]  /*6ce0*/  IMAD.MOV.U32 R214, RZ, RZ, R179 ;  /* 0x000000ffffd67224 */ /* 0x000fe200078e00b3 */
[C---:B-1----:R-:W-:Y:S01]  /*6cf0*/  HMMA.16816.F32 R92, R4.reuse, R14, R216 ;  /* 0x0000000e045c723c */ /* 0x042fe200000018d8 */
[----:B------:R1:W3:Y:S04]  /*6d00*/  LDL.LU.S16 R216, [R1+0xc] ;  /* 0x00000c0001d87983 */ /* 0x0002e80000300600 */
[----:B------:R1:W4:Y:S01]  /*6d10*/  LDL.LU.S16 R0, [R1+0x4] ;  /* 0x0000040001007983 */ /* 0x0003220000300600 */
[----:B------:R-:W-:Y:S01]  /*6d20*/  HMMA.16816.F32 R84, R4, R12, R232 ;  /* 0x0000000c0454723c */ /* 0x000fe200000018e8 */
[----:B------:R-:W-:-:S02]  /*6d30*/  IMAD.MOV.U32 R219, RZ, RZ, R243 ;  /* 0x000000ffffdb7224 */ /* 0x000fc400078e00f3 */
[----:B------:R-:W1:Y:S01]  /*6d40*/  LDSM.16.MT88.4 R12, [R184+0xf000] ;  /* 0x00f00000b80c783b */ /* 0x000e620000004200 */
[----:B------:R-:W-:-:S03]  /*6d50*/  IMAD.MOV.U32 R243, RZ, RZ, R174 ;  /* 0x000000fffff37224 */ /* 0x000fc600078e00ae */
[----:B------:R-:W-:Y:S02]  /*6d60*/  IMAD.MOV.U32 R233, RZ, RZ, R170 ;  /* 0x000000ffffe97224 */ /* 0x000fe400078e00aa */
[----:B------:R-:W-:Y:S01]  /*6d70*/  IMAD.MOV.U32 R234, RZ, RZ, R168 ;  /* 0x000000ffffea7224 */ /* 0x000fe200078e00a8 */
[----:B--2---:R-:W-:Y:S01]  /*6d80*/  HMMA.16816.F32 R100, R4, R10, R108 ;  /* 0x0000000a0464723c */ /* 0x004fe2000000186c */
[----:B------:R-:W-:Y:S02]  /*6d90*/  IMAD.MOV.U32 R235, RZ, RZ, R175 ;  /* 0x000000ffffeb7224 */ /* 0x000fe400078e00af */
[----:B------:R-:W-:-:S03]  /*6da0*/  IMAD.MOV.U32 R232, RZ, RZ, R178 ;  /* 0x000000ffffe87224 */ /* 0x000fc600078e00b2 */
[C---:B-1----:R-:W-:Y:S06]  /*6db0*/  HMMA.16816.F32 R108, R4.reuse, R12, R228 ;  /* 0x0000000c046c723c */ /* 0x042fec00000018e4 */
[C---:B------:R-:W-:Y:S01]  /*6dc0*/  HMMA.16816.F32 R128, R4.reuse, R14, R128 ;  /* 0x0000000e0480723c */ /* 0x040fe20000001880 */
[----:B------:R-:W1:Y:S05]  /*6dd0*/  LDSM.16.MT88.4 R12, [R181+0x11000] ;  /* 0x01100000b50c783b */ /* 0x000e6a0000004200 */
[C---:B-1----:R-:W-:Y:S06]  /*6de0*/  HMMA.16816.F32 R168, R4.reuse, R12, R104 ;  /* 0x0000000c04a8723c */ /* 0x042fec0000001868 */
[----:B------:R-:W-:Y:S01]  /*6df0*/  HMMA.16816.F32 R96, R4, R8, R96 ;  /* 0x000000080460723c */ /* 0x000fe20000001860 */
[----:B------:R-:W-:Y:S01]  /*6e00*/  LDSM.16.MT88.4 R8, [R183+0xf000] ;  /* 0x00f00000b708783b */ /* 0x000fe20000004200 */
[----:B----4-:R-:W-:-:S04]  /*6e10*/  @!P5 HADD2 R0, -R140.H0_H0, -RZ.H0_H0 ;  /* 0xa00000ff8c00d230 */ /* 0x010fc80000000900 */
[C---:B------:R-:W-:Y:S01]  /*6e20*/  HMMA.16816.F32 R208, R4.reuse, R14, R208 ;  /* 0x0000000e04d0723c */ /* 0x040fe200000018d0 */
[----:B------:R-:W1:Y:S01]  /*6e30*/  LDSM.16.MT88.4 R12, [R184+0x11000] ;  /* 0x01100000b80c783b */ /* 0x000e620000004200 */
[----:B------:R-:W-:Y:S02]  /*6e40*/  IMAD.MOV.U32 R218, RZ, RZ, R219 ;  /* 0x000000ffffda7224 */ /* 0x000fe400078e00db */
[----:B---3--:R-:W-:Y:S01]  /*6e50*/  @!P6 HADD2 R216, -R141.H0_H0, -RZ.H0_H0 ;  /* 0xa00000ff8dd8e230 */ /* 0x008fe20000000900 */
[----:B------:R-:W-:Y:S01]  /*6e60*/  UIMAD.WIDE UR34, UR34, 0x2, URZ ;  /* 0x00000002222278a5 */ /* 0x000fe2000f8e023f */
[----:B------:R-:W-:Y:S01]  /*6e70*/  LDSM.16.MT88.4 R104, [R182+0x11800] ;  /* 0x01180000b668783b */ /* 0x000fe20000004200 */
[C---:B-1----:R-:W-:Y:S06]  /*6e80*/  HMMA.16816.F32 R172, R4.reuse, R12, R48 ;  /* 0x0000000c04ac723c */ /* 0x042fec0000001830 */
[C---:B------:R-:W-:Y:S06]  /*6e90*/  HMMA.16816.F32 R132, R4.reuse, R8, R132 ;  /* 0x000000080484723c */ /* 0x040fec0000001884 */
[----:B------:R-:W-:Y:S01]  /*6ea0*/  HMMA.16816.F32 R164, R4, R10, R88 ;  /* 0x0000000a04a4723c */ /* 0x000fe20000001858 */
[----:B------:R-:W-:Y:S01]  /*6eb0*/  LDSM.16.MT88.4 R8, [R182+0x11000] ;  /* 0x01100000b608783b */ /* 0x000fe20000004200 */
[----:B------:R-:W-:-:S03]  /*6ec0*/  IMAD.MOV.U32 R219, RZ, RZ, R232 ;  /* 0x000000ffffdb7224 */ /* 0x000fc600078e00e8 */
[----:B------:R-:W-:Y:S01]  /*6ed0*/  LDSM.16.MT88.4 R48, [R184+0xd800] ;  /* 0x00d80000b830783b */ /* 0x000fe20000004200 */
[----:B------:R-:W-:Y:S03]  /*6ee0*/  HMMA.16816.F32 R12, R4, R14, R40 ;  /* 0x0000000e040c723c */ /* 0x000fe60000001828 */
[----:B------:R-:W1:Y:S03]  /*6ef0*/  LDSM.16.MT88.4 R40, [R182+0xd800] ;  /* 0x00d80000b628783b */ /* 0x000e660000004200 */
[C---:B------:R-:W-:Y:S01]  /*6f00*/  HMMA.16816.F32 R124, R112.reuse, R120, R124 ;  /* 0x00000078707c723c */ /* 0x040fe2000000187c */
[----:B------:R-:W-:Y:S05]  /*6f10*/  LDSM.16.MT88.4 R88, [R183+0xf800] ;  /* 0x00f80000b758783b */ /* 0x000fea0000004200 */
[C---:B-1----:R-:W-:Y:S06]  /*6f20*/  HMMA.16816.F32 R36, R112.reuse, R40, R36 ;  /* 0x000000287024723c */ /* 0x042fec0000001824 */
[----:B------:R-:W-:Y:S07]  /*6f30*/  HMMA.16816.F32 R40, R112, R42, R44 ;  /* 0x0000002a7028723c */ /* 0x000fee000000182c */
[----:B------:R-:W-:-:S02]  /*6f40*/  PRMT R46, R0, 0x7610, R46 ;  /* 0x00007610002e7816 */ /* 0x000fc4000000002e */
[----:B------:R1:W2:Y:S01]  /*6f50*/  LDL.LU.S16 R0, [R1+0x10] ;  /* 0x0000100001007983 */ /* 0x0002a20000300600 */
[C---:B------:R-:W-:Y:S06]  /*6f60*/  HMMA.16816.F32 R204, R4.reuse, R8, R80 ;  /* 0x0000000804cc723c */ /* 0x040fec0000001850 */
[----:B------:R-:W-:Y:S01]  /*6f70*/  HMMA.16816.F32 R176, R4, R10, R72 ;  /* 0x0000000a04b0723c */ /* 0x000fe20000001848 */
[----:B------:R-:W3:Y:S01]  /*6f80*/  LDSM.16.MT88.4 R8, [R183+0x11000] ;  /* 0x01100000b708783b */ /* 0x000ee20000004200 */
[----:B------:R-:W-:Y:S02]  /*6f90*/  IMAD.MOV.U32 R232, RZ, RZ, R233 ;  /* 0x000000ffffe87224 */ /* 0x000fe400078e00e9 */
[----:B------:R-:W-:Y:S01]  /*6fa0*/  IMAD.MOV.U32 R233, RZ, RZ, R235 ;  /* 0x000000ffffe97224 */ /* 0x000fe200078e00eb */
[----:B------:R-:W-:Y:S01]  /*6fb0*/  @!P5 PRMT R140, R46, 0x5410, RZ ;  /* 0x000054102e8cd816 */ /* 0x000fe200000000ff */
[----:B------:R-:W-:Y:S01]  /*6fc0*/  IMAD.MOV.U32 R235, RZ, RZ, R221 ;  /* 0x000000ffffeb7224 */ /* 0x000fe200078e00dd */
[----:B------:R1:W4:Y:S01]  /*6fd0*/  LDL.LU.S16 R46, [R1+0x14] ;  /* 0x00001400012e7983 */ /* 0x0003220000300600 */
[----:B------:R-:W-:-:S02]  /*6fe0*/  IMAD.MOV.U32 R221, RZ, RZ, R223 ;  /* 0x000000ffffdd7224 */ /* 0x000fc400078e00df */
[----:B------:R-:W-:Y:S01]  /*6ff0*/  IMAD.MOV.U32 R223, RZ, RZ, R237 ;  /* 0x000000ffffdf7224 */ /* 0x000fe200078e00ed */
[----:B------:R-:W-:Y:S01]  /*7000*/  PRMT R47, R216, 0x7610, R47 ;  /* 0x00007610d82f7816 */ /* 0x000fe2000000002f */
[----:B------:R-:W-:Y:S01]  /*7010*/  IMAD.MOV.U32 R237, RZ, RZ, R2 ;  /* 0x000000ffffed7224 */ /* 0x000fe200078e0002 */
[----:B------:R-:W-:Y:S01]  /*7020*/  HMMA.16816.F32 R120, R112, R122, R28 ;  /* 0x0000007a7078723c */ /* 0x000fe2000000181c */
[----:B------:R-:W-:Y:S04]  /*7030*/  LDSM.16.MT88.4 R72, [R182+0xf800] ;  /* 0x00f80000b648783b */ /* 0x000fe80000004200 */
[----:B------:R-:W-:Y:S01]  /*7040*/  LDSM.16.MT88.4 R80, [R184+0xf800] ;  /* 0x00f80000b850783b */ /* 0x000fe20000004200 */
[C---:B---3--:R-:W-:Y:S06]  /*7050*/  HMMA.16816.F32 R24, R4.reuse, R8, R24 ;  /* 0x000000080418723c */ /* 0x048fec0000001818 */
[----:B------:R-:W-:Y:S07]  /*7060*/  HMMA.16816.F32 R16, R4, R10, R16 ;  /* 0x0000000a0410723c */ /* 0x000fee0000001810 */
[----:B------:R-:W-:-:S04]  /*7070*/  IMAD.WIDE.U32 R4, R62, -0x2daee0ad, RZ ;  /* 0xd2511f533e047825 */ /* 0x000fc800078e00ff */
[----:B--2---:R-:W-:-:S05]  /*7080*/  @!P1 HADD2 R0, -R139.H0_H0, -RZ.H0_H0 ;  /* 0xa00000ff8b009230 */ /* 0x004fca0000000900 */
[----:B------:R-:W-:Y:S02]  /*7090*/  PRMT R6, R0, 0x7610, R6 ;  /* 0x0000761000067816 */ /* 0x000fe40000000006 */
[----:B------:R-:W-:Y:S02]  /*70a0*/  LOP3.LUT R0, R5, UR28, R56, 0x96, !PT ;  /* 0x0000001c05007c12 */ /* 0x000fe4000f8e9638 */
[----:B------:R-:W-:Y:S01]  /*70b0*/  @!P1 PRMT R139, R6, 0x5410, RZ ;  /* 0x00005410068b9816 */ /* 0x000fe200000000ff */
[----:B------:R-:W2:Y:S01]  /*70c0*/  LDSM.16.MT88.4 R56, [R183+0xd800] ;  /* 0x00d80000b738783b */ /* 0x000ea20000004200 */
[----:B------:R-:W-:-:S04]  /*70d0*/  SHF.R.U32.HI R2, RZ, 0x18, R0 ;  /* 0x00000018ff027819 */ /* 0x000fc80000011600 */
[----:B------:R-:W-:Y:S02]  /*70e0*/  ISETP.LE.U32.AND P5, PT, R2, UR5, PT ;  /* 0x0000000502007c0c */ /* 0x000fe4000bfa3070 */
[----:B------:R1:W3:Y:S01]  /*70f0*/  LDL.LU.S16 R2, [R1+0x18] ;  /* 0x0000180001027983 */ /* 0x0002e20000300600 */
[----:B------:R-:W-:Y:S01]  /*7100*/  LOP3.LUT R6, R0, 0xff, RZ, 0xc0, !PT ;  /* 0x000000ff00067812 */ /* 0x000fe200078ec0ff */
[----:B----4-:R-:W-:Y:S01]  /*7110*/  @!P2 HADD2 R46, -R138.H0_H0, -RZ.H0_H0 ;  /* 0xa00000ff8a2ea230 */ /* 0x010fe20000000900 */
[----:B------:R-:W-:Y:S02]  /*7120*/  @!P6 PRMT R141, R47, 0x5410, RZ ;  /* 0x000054102f8de816 */ /* 0x000fe400000000ff */
[----:B------:R-:W-:Y:S02]  /*7130*/  ISETP.LE.U32.AND P6, PT, R6, UR5, PT ;  /* 0x0000000506007c0c */ /* 0x000fe4000bfc3070 */
[----:B------:R-:W-:-:S04]  /*7140*/  PRMT R45, R46, 0x7610, R45 ;  /* 0x000076102e2d7816 */ /* 0x000fc8000000002d */
[----:B------:R-:W-:Y:S01]  /*7150*/  @!P2 PRMT R138, R45, 0x5410, RZ ;  /* 0x000054102d8aa816 */ /* 0x000fe200000000ff */
[----:B---3--:R-:W-:-:S05]  /*7160*/  @!P4 HADD2 R2, -R137.H0_H0, -RZ.H0_H0 ;  /* 0xa00000ff8902c230 */ /* 0x008fca0000000900 */
[----:B------:R-:W-:Y:S02]  /*7170*/  PRMT R44, R2, 0x7610, R44 ;  /* 0x00007610022c7816 */ /* 0x000fe4000000002c */
[----:B------:R-:W-:Y:S02]  /*7180*/  LOP3.LUT R2, R0, 0xffff, RZ, 0xc0, !PT ;  /* 0x0000ffff00027812 */ /* 0x000fe400078ec0ff */
[----:B------:R-:W-:Y:S02]  /*7190*/  SHF.R.U32.HI R0, RZ, 0x10, R0 ;  /* 0x00000010ff007819 */ /* 0x000fe40000011600 */
[----:B------:R-:W-:Y:S02]  /*71a0*/  SHF.R.U32.HI R6, RZ, 0x8, R2 ;  /* 0x00000008ff067819 */ /* 0x000fe40000011602 */
[----:B------:R-:W-:Y:S02]  /*71b0*/  LOP3.LUT R2, R0, 0xff, RZ, 0xc0, !PT ;  /* 0x000000ff00027812 */ /* 0x000fe400078ec0ff */
[----:B------:R-:W-:-:S04]  /*71c0*/  LOP3.LUT R0, R6, 0xffff, RZ, 0xc0, !PT ;  /* 0x0000ffff06007812 */ /* 0x000fc800078ec0ff */
[----:B------:R-:W-:Y:S02]  /*71d0*/  ISETP.LE.U32.AND P2, PT, R0, UR5, PT ;  /* 0x0000000500007c0c */ /* 0x000fe4000bf43070 */
[----:B------:R1:W3:Y:S01]  /*71e0*/  LDL.LU.S16 R0, [R1+0x20] ;  /* 0x0000200001007983 */ /* 0x0002e20000300600 */
[----:B------:R-:W-:Y:S02]  /*71f0*/  ISETP.LE.U32.AND P1, PT, R2, UR5, PT ;  /* 0x0000000502007c0c */ /* 0x000fe4000bf23070 */
[----:B------:R-:W-:Y:S02]  /*7200*/  @!P4 PRMT R137, R44, 0x5410, RZ ;  /* 0x000054102c89c816 */ /* 0x000fe400000000ff */
[----:B------:R-:W-:Y:S01]  /*7210*/  HMMA.16816.F32 R44, R112, R48, R52 ;  /* 0x00000030702c723c */ /* 0x000fe20000001834 */
[----:B---3--:R-:W-:-:S05]  /*7220*/  @!P6 HADD2 R0, -R136.H0_H0, -RZ.H0_H0 ;  /* 0xa00000ff8800e230 */ /* 0x008fca0000000900 */
[----:B------:R-:W-:-:S04]  /*7230*/  PRMT R2, R0, 0x7610, R2 ;  /* 0x0000761000027816 */ /* 0x000fc80000000002 */
[----:B------:R-:W-:Y:S02]  /*7240*/  @!P6 PRMT R136, R2, 0x5410, RZ ;  /* 0x000054100288e816 */ /* 0x000fe400000000ff */
[----:B------:R1:W3:Y:S04]  /*7250*/  LDL.LU.S16 R2, [R1+0x28] ;  /* 0x0000280001027983 */ /* 0x0002e80000300600 */
[----:B------:R1:W4:Y:S01]  /*7260*/  LDL.LU.S16 R54, [R1+0x2c] ;  /* 0x00002c0001367983 */ /* 0x0003220000300600 */
[----:B------:R-:W-:-:S04]  /*7270*/  LOP3.LUT R0, R35, 0xff, RZ, 0xc0, !PT ;  /* 0x000000ff23007812 */ /* 0x000fc800078ec0ff */
[----:B------:R-:W-:Y:S02]  /*7280*/  ISETP.LE.U32.AND P4, PT, R0, UR5, PT ;  /* 0x0000000500007c0c */ /* 0x000fe4000bf83070 */
[----:B------:R-:W-:Y:S01]  /*7290*/  SHF.R.U32.HI R0, RZ, 0x18, R35 ;  /* 0x00000018ff007819 */ /* 0x000fe20000011623 */
[----:B----4-:R-:W-:-:S05]  /*72a0*/  @!P5 HADD2 R54, -R34.H0_H0, -RZ.H0_H0 ;  /* 0xa00000ff2236d230 */ /* 0x010fca0000000900 */
[----:B------:R-:W-:Y:S02]  /*72b0*/  PRMT R48, R54, 0x7610, R48 ;  /* 0x0000761036307816 */ /* 0x000fe40000000030 */
[----:B------:R1:W4:Y:S01]  /*72c0*/  LDL.LU.S16 R54, [R1+0x38] ;  /* 0x0000380001367983 */ /* 0x0003220000300600 */
[----:B---3--:R-:W-:Y:S01]  /*72d0*/  @!P2 HADD2 R2, -R117.H0_H0, -RZ.H0_H0 ;  /* 0xa00000ff7502a230 */ /* 0x008fe20000000900 */
[----:B------:R-:W-:Y:S02]  /*72e0*/  ISETP.LE.U32.AND P6, PT, R0, UR5, PT ;  /* 0x0000000500007c0c */ /* 0x000fe4000bfc3070 */
[----:B------:R-:W-:Y:S02]  /*72f0*/  LOP3.LUT R0, R35, 0xffff, RZ, 0xc0, !PT ;  /* 0x0000ffff23007812 */ /* 0x000fe400078ec0ff */
[----:B------:R-:W-:Y:S02]  /*7300*/  PRMT R49, R2, 0x7610, R49 ;  /* 0x0000761002317816 */ /* 0x000fe40000000031 */
[----:B------:R-:W-:-:S02]  /*7310*/  SHF.R.U32.HI R2, RZ, 0x10, R35 ;  /* 0x00000010ff027819 */ /* 0x000fc40000011623 */
[----:B------:R-:W-:Y:S02]  /*7320*/  SHF.R.U32.HI R0, RZ, 0x8, R0 ;  /* 0x00000008ff007819 */ /* 0x000fe40000011600 */
[----:B------:R-:W-:Y:S02]  /*7330*/  LOP3.LUT R2, R2, 0xff, RZ, 0xc0, !PT ;  /* 0x000000ff02027812 */ /* 0x000fe400078ec0ff */
[----:B------:R-:W-:Y:S02]  /*7340*/  @!P2 PRMT R117, R49, 0x5410, RZ ;  /* 0x000054103175a816 */ /* 0x000fe400000000ff */
[----:B------:R-:W-:Y:S02]  /*7350*/  LOP3.LUT R0, R0, 0xffff, RZ, 0xc0, !PT ;  /* 0x0000ffff00007812 */ /* 0x000fe400078ec0ff */
[----:B------:R-:W-:Y:S02]  /*7360*/  ISETP.LE.U32.AND P2, PT, R2, UR5, PT ;  /* 0x0000000502007c0c */ /* 0x000fe4000bf43070 */
[----:B------:R-:W-:-:S02]  /*7370*/  LOP3.LUT R2, R60, 0xffff, RZ, 0xc0, !PT ;  /* 0x0000ffff3c027812 */ /* 0x000fc400078ec0ff */
[----:B------:R-:W-:Y:S02]  /*7380*/  @!P5 PRMT R34, R48, 0x5410, RZ ;  /* 0x000054103022d816 */ /* 0x000fe400000000ff */
[----:B------:R-:W-:Y:S02]  /*7390*/  ISETP.LE.U32.AND P5, PT, R0, UR5, PT ;  /* 0x0000000500007c0c */ /* 0x000fe4000bfa3070 */
[----:B------:R-:W-:-:S04]  /*73a0*/  SHF.R.U32.HI R0, RZ, 0x8, R2 ;  /* 0x00000008ff007819 */ /* 0x000fc80000011602 */
[----:B------:R-:W-:Y:S01]  /*73b0*/  LOP3.LUT R0, R0, 0xffff, RZ, 0xc0, !PT ;  /* 0x0000ffff00007812 */ /* 0x000fe200078ec0ff */
[----:B----4-:R-:W-:-:S05]  /*73c0*/  @!P1 HADD2 R54, -R33.H0_H0, -RZ.H0_H0 ;  /* 0xa00000ff21369230 */ /* 0x010fca0000000900 */
[----:B------:R-:W-:Y:S02]  /*73d0*/  PRMT R53, R54, 0x7610, R53 ;  /* 0x0000761036357816 */ /* 0x000fe40000000035 */
[----:B------:R1:W3:Y:S02]  /*73e0*/  LDL.LU.S16 R54, [R1+0x3c] ;  /* 0x00003c0001367983 */ /* 0x0002e40000300600 */
[----:B------:R-:W-:Y:S02]  /*73f0*/  @!P1 PRMT R33, R53, 0x5410, RZ ;  /* 0x0000541035219816 */ /* 0x000fe400000000ff */
[----:B------:R-:W-:Y:S02]  /*7400*/  ISETP.LE.U32.AND P1, PT, R0, UR5, PT ;  /* 0x0000000500007c0c */ /* 0x000fe4000bf23070 */
[----:B------:R1:W4:Y:S01]  /*7410*/  LDL.LU.S16 R0, [R1+0x40] ;  /* 0x0000400001007983 */ /* 0x0003220000300600 */
[----:B---3--:R-:W-:Y:S02]  /*7420*/  @!P4 HADD2 R54, -R152.H0_H0, -RZ.H0_H0 ;  /* 0xa00000ff9836c230 */ /* 0x008fe40000000900 */
[----:B----4-:R-:W-:-:S03]  /*7430*/  @!P5 HADD2 R0, -R151.H0_H0, -RZ.H0_H0 ;  /* 0xa00000ff9700d230 */ /* 0x010fc60000000900 */
[----:B------:R-:W-:Y:S02]  /*7440*/  PRMT R52, R54, 0x7610, R52 ;  /* 0x0000761036347816 */ /* 0x000fe40000000034 */
[----:B------:R-:W-:Y:S02]  /*7450*/  PRMT R2, R0, 0x7610, R2 ;  /* 0x0000761000027816 */ /* 0x000fe40000000002 */
[----:B------:R-:W-:Y:S02]  /*7460*/  LOP3.LUT R0, R60, 0xff, RZ, 0xc0, !PT ;  /* 0x000000ff3c007812 */ /* 0x000fe400078ec0ff */
[----:B------:R-:W-:Y:S02]  /*7470*/  @!P4 PRMT R152, R52, 0x5410, RZ ;  /* 0x000054103498c816 */ /* 0x000fe400000000ff */
[----:B------:R-:W-:Y:S02]  /*7480*/  ISETP.LE.U32.AND P4, PT, R0, UR5, PT ;  /* 0x0000000500007c0c */ /* 0x000fe4000bf83070 */
[----:B------:R1:W3:Y:S02]  /*7490*/  LDL.LU.S16 R0, [R1+0x44] ;  /* 0x0000440001007983 */ /* 0x0002e40000300600 */
[----:B---3--:R-:W-:-:S05]  /*74a0*/  @!P2 HADD2 R0, -R150.H0_H0, -RZ.H0_H0 ;  /* 0xa00000ff9600a230 */ /* 0x008fca0000000900 */
[----:B------:R-:W-:-:S04]  /*74b0*/  PRMT R35, R0, 0x7610, R35 ;  /* 0x0000761000237816 */ /* 0x000fc80000000023 */
[----:B------:R-:W-:Y:S02]  /*74c0*/  @!P2 PRMT R150, R35, 0x5410, RZ ;  /* 0x000054102396a816 */ /* 0x000fe400000000ff */
[----:B------:R1:W3:Y:S02]  /*74d0*/  LDL.LU.S16 R35, [R1+0x4c] ;  /* 0x00004c0001237983 */ /* 0x0002e40000300600 */
[----:B---3--:R-:W-:-:S05]  /*74e0*/  @!P6 HADD2 R35, -R149.H0_H0, -RZ.H0_H0 ;  /* 0xa00000ff9523e230 */ /* 0x008fca0000000900 */
[----:B------:R-:W-:Y:S02]  /*74f0*/  PRMT R31, R35, 0x7610, R31 ;  /* 0x00007610231f7816 */ /* 0x000fe4000000001f */
[----:B------:R1:W3:Y:S01]  /*7500*/  LDL.LU.S16 R35, [R1+0x48] ;  /* 0x0000480001237983 */ /* 0x0002e20000300600 */
[----:B------:R-:W-:Y:S02]  /*7510*/  @!P5 PRMT R151, R2, 0x5410, RZ ;  /* 0x000054100297d816 */ /* 0x000fe400000000ff */
[--C-:B------:R-:W-:Y:S02]  /*7520*/  SHF.R.U32.HI R0, RZ, 0x18, R60.reuse ;  /* 0x00000018ff007819 */ /* 0x100fe4000001163c */
[----:B------:R-:W-:Y:S02]  /*7530*/  SHF.R.U32.HI R2, RZ, 0x10, R60 ;  /* 0x00000010ff027819 */ /* 0x000fe4000001163c */
[----:B------:R-:W-:Y:S02]  /*7540*/  ISETP.LE.U32.AND P5, PT, R0, UR5, PT ;  /* 0x0000000500007c0c */ /* 0x000fe4000bfa3070 */
[----:B------:R-:W-:-:S04]  /*7550*/  LOP3.LUT R0, R2, 0xff, RZ, 0xc0, !PT ;  /* 0x000000ff02007812 */ /* 0x000fc800078ec0ff */
[----:B------:R-:W-:Y:S01]  /*7560*/  ISETP.LE.U32.AND P2, PT, R0, UR5, PT ;  /* 0x0000000500007c0c */ /* 0x000fe2000bf43070 */
[----:B---3--:R-:W-:-:S05]  /*7570*/  @!P4 HADD2 R35, -R153.H0_H0, -RZ.H0_H0 ;  /* 0xa00000ff9923c230 */ /* 0x008fca0000000900 */
[----:B------:R-:W-:Y:S02]  /*7580*/  PRMT R0, R35, 0x7610, R0 ;  /* 0x0000761023007816 */ /* 0x000fe40000000000 */
        /* <DEDUP_REMOVED lines=9> */
[----:B------:R-:W-:Y:S02]  /*7620*/  @!P4 PRMT R153, R0, 0x5410, RZ ;  /* 0x000054100099c816 */ /* 0x000fe400000000ff */
[----:B------:R-:W-:Y:S01]  /*7630*/  SHF.R.U32.HI R0, RZ, 0x8, R63 ;  /* 0x00000008ff007819 */ /* 0x000fe2000001163f */
[----:B---3--:R-:W-:-:S05]  /*7640*/  @!P5 HADD2 R7, -R157.H0_H0, -RZ.H0_H0 ;  /* 0xa00000ff9d07d230 */ /* 0x008fca0000000900 */
[----:B------:R-:W-:-:S04]  /*7650*/  PRMT R2, R7, 0x7610, R2 ;  /* 0x0000761007027816 */ /* 0x000fc80000000002 */
[----:B------:R-:W-:Y:S02]  /*7660*/  @!P5 PRMT R157, R2, 0x5410, RZ ;  /* 0x00005410029dd816 */ /* 0x000fe400000000ff */
[----:B------:R1:W3:Y:S04]  /*7670*/  LDL.LU.S16 R2, [R1+0x74] ;  /* 0x0000740001027983 */ /* 0x0002e80000300600 */
[----:B------:R1:W4:Y:S01]  /*7680*/  LDL.LU.S16 R31, [R1+0x78] ;  /* 0x00007800011f7983 */ /* 0x0003220000300600 */
[----:B------:R-:W-:Y:S02]  /*7690*/  ISETP.LE.U32.AND P4, PT, R248, UR5, PT ;  /* 0x00000005f8007c0c */ /* 0x000fe4000bf83070 */
[----:B------:R-:W-:-:S04]  /*76a0*/  LOP3.LUT R0, R0, 0xffff, RZ, 0xc0, !PT ;  /* 0x0000ffff00007812 */ /* 0x000fc800078ec0ff */
[----:B------:R-:W-:Y:S02]  /*76b0*/  ISETP.LE.U32.AND P1, PT, R0, UR5, PT ;  /* 0x0000000500007c0c */ /* 0x000fe4000bf23070 */
[----:B------:R-:W-:-:S04]  /*76c0*/  LOP3.LUT R0, R250, 0xff, RZ, 0xc0, !PT ;  /* 0x000000fffa007812 */ /* 0x000fc800078ec0ff */
[----:B------:R-:W-:Y:S02]  /*76d0*/  ISETP.LE.U32.AND P5, PT, R0, UR5, PT ;  /* 0x0000000500007c0c */ /* 0x000fe4000bfa3070 */
[----:B------:R-:W-:-:S04]  /*76e0*/  SHF.R.U32.HI R0, RZ, 0x8, R252 ;  /* 0x00000008ff007819 */ /* 0x000fc800000116fc */
[----:B------:R-:W-:Y:S01]  /*76f0*/  LOP3.LUT R0, R0, 0xffff, RZ, 0xc0, !PT ;  /* 0x0000ffff00007812 */ /* 0x000fe200078ec0ff */
[----:B---3--:R-:W-:Y:S02]  /*7700*/  @!P4 HADD2 R2, -R158.H0_H0, -RZ.H0_H0 ;  /* 0xa00000ff9e02c230 */ /* 0x008fe40000000900 */
[----:B----4-:R-:W-:-:S03]  /*7710*/  @!P1 HADD2 R31, -R156.H0_H0, -RZ.H0_H0 ;  /* 0xa00000ff9c1f9230 */ /* 0x010fc60000000900 */
[----:B------:R-:W-:-:S04]  /*7720*/  PRMT R30, R2, 0x7610, R30 ;  /* 0x00007610021e7816 */ /* 0x000fc8000000001e */
[----:B------:R-:W-:Y:S02]  /*7730*/  @!P4 PRMT R158, R30, 0x5410, RZ ;  /* 0x000054101e9ec816 */ /* 0x000fe400000000ff */
[----:B------:R-:W-:Y:S01]  /*7740*/  PRMT R29, R31, 0x7610, R29 ;  /* 0x000076101f1d7816 */ /* 0x000fe2000000001d */
[----:B------:R1:W3:Y:S01]  /*7750*/  LDL.LU.S16 R30, [R1+0x7c] ;  /* 0x00007c00011e7983 */ /* 0x0002e20000300600 */
[----:B------:R-:W-:Y:S02]  /*7760*/  ISETP.LE.U32.AND P4, PT, R0, UR5, PT ;  /* 0x0000000500007c0c */ /* 0x000fe4000bf83070 */
[----:B------:R-:W-:Y:S02]  /*7770*/  LOP3.LUT R0, R218, 0xff, RZ, 0xc0, !PT ;  /* 0x000000ffda007812 */ /* 0x000fe400078ec0ff */
[----:B------:R-:W-:Y:S02]  /*7780*/  @!P1 PRMT R156, R29, 0x5410, RZ ;  /* 0x000054101d9c9816 */ /* 0x000fe400000000ff */
[----:B------:R1:W4:Y:S01]  /*7790*/  LDL.LU.S16 R29, [R1+0x80] ;  /* 0x00008000011d7983 */ /* 0x0003220000300600 */
[----:B------:R-:W-:-:S03]  /*77a0*/  ISETP.LE.U32.AND P1, PT, R0, UR5, PT ;  /* 0x0000000500007c0c */ /* 0x000fc6000bf23070 */
[----:B------:R1:W2:Y:S01]  /*77b0*/  LDL.LU.S16 R0, [R1+0x84] ;  /* 0x0000840001007983 */ /* 0x0002a20000300600 */
[----:B------:R-:W-:Y:S02]  /*77c0*/  @!P2 PRMT R154, R6, 0x5410, RZ ;  /* 0x00005410069aa816 */ /* 0x000fe400000000ff */
[----:B------:R-:W-:Y:S02]  /*77d0*/  ISETP.LE.U32.AND P2, PT, R249, UR5, PT ;  /* 0x00000005f9007c0c */ /* 0x000fe4000bf43070 */
[----:B------:R-:W-:Y:S02]  /*77e0*/  LOP3.LUT R7, R4, 0xffff, RZ, 0xc0, !PT ;  /* 0x0000ffff04077812 */ /* 0x000fe400078ec0ff */
[--C-:B------:R-:W-:Y:S02]  /*77f0*/  SHF.R.U32.HI R5, RZ, 0x10, R4.reuse ;  /* 0x00000010ff057819 */ /* 0x100fe40000011604 */
[----:B------:R-:W-:-:S07]  /*7800*/  SHF.R.U32.HI R2, RZ, 0x18, R4 ;  /* 0x00000018ff027819 */ /* 0x000fce0000011604 */
[----:B----4-:R-:W-:Y:S02]  /*7810*/  @!P2 HADD2 R29, -R159.H0_H0, -RZ.H0_H0 ;  /* 0xa00000ff9f1da230 */ /* 0x010fe40000000900 */
[----:B--2---:R-:W-:-:S03]  /*7820*/  @!P3 HADD2 R0, -R148.H0_H0, -RZ.H0_H0 ;  /* 0xa00000ff9400b230 */ /* 0x004fc60000000900 */
[----:B------:R-:W-:Y:S02]  /*7830*/  PRMT R10, R29, 0x7610, R10 ;  /* 0x000076101d0a7816 */ /* 0x000fe4000000000a */
[----:B------:R-:W-:Y:S02]  /*7840*/  PRMT R9, R0, 0x7610, R9 ;  /* 0x0000761000097816 */ /* 0x000fe40000000009 */
[----:B------:R-:W-:Y:S02]  /*7850*/  LOP3.LUT R0, R5, 0xff, RZ, 0xc0, !PT ;  /* 0x000000ff05007812 */ /* 0x000fe400078ec0ff */
[----:B------:R-:W-:Y:S02]  /*7860*/  @!P2 PRMT R159, R10, 0x5410, RZ ;  /* 0x000054100a9fa816 */ /* 0x000fe400000000ff */
[----:B------:R-:W-:Y:S02]  /*7870*/  @!P3 PRMT R148, R9, 0x5410, RZ ;  /* 0x000054100994b816 */ /* 0x000fe400000000ff */
[----:B------:R-:W-:-:S02]  /*7880*/  ISETP.LE.U32.AND P2, PT, R2, UR5, PT ;  /* 0x0000000502007c0c */ /* 0x000fc4000bf43070 */
[----:B------:R-:W-:Y:S01]  /*7890*/  ISETP.LE.U32.AND P3, PT, R0, UR5, PT ;  /* 0x0000000500007c0c */ /* 0x000fe2000bf63070 */
[----:B------:R1:W2:Y:S01]  /*78a0*/  LDL.LU.S16 R2, [R1+0x88] ;  /* 0x0000880001027983 */ /* 0x0002a20000300600 */
[----:B------:R-:W-:-:S03]  /*78b0*/  SHF.R.U32.HI R0, RZ, 0x8, R7 ;  /* 0x00000008ff007819 */ /* 0x000fc60000011607 */
[----:B------:R1:W4:Y:S01]  /*78c0*/  LDL.LU.S16 R7, [R1+0x8c] ;  /* 0x00008c0001077983 */ /* 0x0003220000300600 */
[----:B---3--:R-:W-:Y:S01]  /*78d0*/  @!P5 HADD2 R30, -R160.H0_H0, -RZ.H0_H0 ;  /* 0xa00000ffa01ed230 */ /* 0x008fe20000000900 */
[----:B------:R-:W-:-:S04]  /*78e0*/  LOP3.LUT R6, R4, 0xff, RZ, 0xc0, !PT ;  /* 0x000000ff04067812 */ /* 0x000fc800078ec0ff */
[----:B------:R-:W-:Y:S01]  /*78f0*/  PRMT R11, R30, 0x7610, R11 ;  /* 0x000076101e0b7816 */ /* 0x000fe2000000000b */
[----:B----4-:R-:W-:-:S05]  /*7900*/  @!P1 HADD2 R7, -R146.H0_H0, -RZ.H0_H0 ;  /* 0xa00000ff92079230 */ /* 0x010fca0000000900 */
[----:B------:R-:W-:Y:S02]  /*7910*/  PRMT R4, R7, 0x7610, R4 ;  /* 0x0000761007047816 */ /* 0x000fe40000000004 */
[----:B------:R1:W3:Y:S04]  /*7920*/  LDL.LU.S16 R7, [R1+0x90] ;  /* 0x0000900001077983 */ /* 0x0002e80000300600 */
[----:B------:R1:W4:Y:S04]  /*7930*/  LDL.LU.S16 R35, [R1+0x94] ;  /* 0x0000940001237983 */ /* 0x0003280000300600 */
[----:B------:R1:W4:Y:S04]  /*7940*/  LDL.LU.S16 R31, [R1+0xa0] ;  /* 0x0000a000011f7983 */ /* 0x0003280000300600 */
[----:B------:R1:W4:Y:S04]  /*7950*/  LDL.LU.S16 R30, [R1+0x9c] ;  /* 0x00009c00011e7983 */ /* 0x0003280000300600 */
[----:B------:R1:W4:Y:S01]  /*7960*/  LDL.LU.S16 R29, [R1+0x98] ;  /* 0x00009800011d7983 */ /* 0x0003220000300600 */
[----:B------:R-:W-:Y:S01]  /*7970*/  ISETP.LE.U32.AND P6, PT, R251, UR5, PT ;  /* 0x00000005fb007c0c */ /* 0x000fe2000bfc3070 */
[----:B--2---:R-:W-:-:S02]  /*7980*/  @!P4 HADD2 R2, -R147.H0_H0, -RZ.H0_H0 ;  /* 0xa00000ff9302c230 */ /* 0x004fc40000000900 */
[----:B------:R-:W-:-:S03]  /*7990*/  FADD.FTZ R5, R234, R233 ;  /* 0x000000e9ea057221 */ /* 0x000fc60000010000 */
[----:B------:R-:W-:Y:S01]  /*79a0*/  PRMT R8, R2, 0x7610, R8 ;  /* 0x0000761002087816 */ /* 0x000fe20000000008 */
[----:B------:R-:W-:Y:S01]  /*79b0*/  FADD.FTZ R2, R232, R219 ;  /* 0x000000dbe8027221 */ /* 0x000fe20000010000 */
[----:B------:R-:W-:Y:S01]  /*79c0*/  LOP3.LUT R0, R0, 0xffff, RZ, 0xc0, !PT ;  /* 0x0000ffff00007812 */ /* 0x000fe200078ec0ff */
[----:B------:R-:W-:Y:S02]  /*79d0*/  FADD.FTZ R5, R220, R5 ;  /* 0x00000005dc057221 */ /* 0x000fe40000010000 */
[----:B------:R-:W-:Y:S01]  /*79e0*/  FADD.FTZ R2, R235, R2 ;  /* 0x00000002eb027221 */ /* 0x000fe20000010000 */
[----:B------:R-:W-:Y:S02]  /*79f0*/  @!P4 PRMT R147, R8, 0x5410, RZ ;  /* 0x000054100893c816 */ /* 0x000fe400000000ff */
[----:B------:R-:W-:Y:S01]  /*7a00*/  ISETP.LE.U32.AND P4, PT, R0, UR5, PT ;  /* 0x0000000500007c0c */ /* 0x000fe2000bf83070 */
[----:B------:R-:W-:Y:S01]  /*7a10*/  FADD.FTZ R0, R221, R2 ;  /* 0x00000002dd007221 */ /* 0x000fe20000010000 */
[----:B------:R-:W-:Y:S01]  /*7a20*/  HMMA.16816.F32 R52, R112, R56, R68 ;  /* 0x000000387034723c */ /* 0x000fe20000001844 */
[----:B------:R-:W-:-:S05]  /*7a30*/  FADD.FTZ R2, R222, R5 ;  /* 0x00000005de027221 */ /* 0x000fca0000010000 */
[C---:B------:R-:W-:Y:S01]  /*7a40*/  HMMA.16816.F32 R68, R112.reuse, R72, R96 ;  /* 0x000000487044723c */ /* 0x040fe20000001860 */
[----:B------:R-:W-:Y:S01]  /*7a50*/  FADD.FTZ R0, R237, R0 ;  /* 0x00000000ed007221 */ /* 0x000fe20000010000 */
[----:B------:R-:W-:Y:S01]  /*7a60*/  @!P5 PRMT R160, R11, 0x5410, RZ ;  /* 0x000054100ba0d816 */ /* 0x000fe200000000ff */
[----:B------:R-:W-:Y:S03]  /*7a70*/  LDSM.16.MT88.4 R96, [R181+0x11800] ;  /* 0x01180000b560783b */ /* 0x000fe60000004200 */
[C---:B------:R-:W-:Y:S01]  /*7a80*/  HMMA.16816.F32 R72, R112.reuse, R74, R100 ;  /* 0x0000004a7048723c */ /* 0x040fe20000001864 */
[----:B------:R-:W-:Y:S01]  /*7a90*/  ISETP.LE.U32.AND P5, PT, R6, UR5, PT ;  /* 0x0000000506007c0c */ /* 0x000fe2000bfa3070 */
[----:B------:R-:W-:Y:S01]  /*7aa0*/  LDSM.16.MT88.4 R8, [R183+0x11800] ;  /* 0x01180000b708783b */ /* 0x000fe20000004200 */
[----:B------:R-:W-:Y:S02]  /*7ab0*/  @!P1 PRMT R146, R4, 0x5410, RZ ;  /* 0x0000541004929816 */ /* 0x000fe400000000ff */
[C---:B------:R-:W-:Y:S01]  /*7ac0*/  LEA R4, P1, R236.reuse, UR6, 0x1 ;  /* 0x00000006ec047c11 */ /* 0x040fe2000f8208ff */
[----:B------:R-:W-:Y:S01]  /*7ad0*/  HMMA.16816.F32 R48, R112, R50, R64 ;  /* 0x000000327030723c */ /* 0x000fe20000001840 */
[----:B------:R-:W2:Y:S02]  /*7ae0*/  LDSM.16.MT88.4 R64, [R181+0xf800] ;  /* 0x00f80000b540783b */ /* 0x000ea40000004200 */
[----:B------:R-:W-:-:S03]  /*7af0*/  LEA.HI.X R5, R236, UR7, R223, 0x1, P1 ;  /* 0x00000007ec057c11 */ /* 0x000fc600088f0cdf */
[C---:B------:R-:W-:Y:S06]  /*7b00*/  HMMA.16816.F32 R56, R112.reuse, R58, R76 ;  /* 0x0000003a7038723c */ /* 0x040fec000000184c */
[C---:B------:R-:W-:Y:S01]  /*7b10*/  HMMA.16816.F32 R76, R112.reuse, R80, R108 ;  /* 0x00000050704c723c */ /* 0x040fe2000000186c */
[----:B------:R-:W1:Y:S04]  /*7b20*/  LDSM.16.MT88.4 R108, [R184+0x11800] ;  /* 0x01180000b86c783b */ /* 0x000e680000004200 */
[----:B------:R1:W-:Y:S04]  /*7b30*/  STG.E.U16 desc[UR20][R4.64], R153 ;  /* 0x0000009904007986 */ /* 0x0003e8000c101514 */
[----:B------:R1:W-:Y:S01]  /*7b40*/  STG.E.U16 desc[UR20][R4.64+0x2], R155 ;  /* 0x0000029b04007986 */ /* 0x0003e2000c101514 */
[C---:B------:R-:W-:Y:S06]  /*7b50*/  HMMA.16816.F32 R80, R112.reuse, R82, R128 ;  /* 0x000000527050723c */ /* 0x040fec0000001880 */
[C---:B--2---:R-:W-:Y:S06]  /*7b60*/  HMMA.16816.F32 R60, R112.reuse, R64, R84 ;  /* 0x00000040703c723c */ /* 0x044fec0000001854 */
[C---:B------:R-:W-:Y:S06]  /*7b70*/  HMMA.16816.F32 R64, R112.reuse, R66, R92 ;  /* 0x000000427040723c */ /* 0x040fec000000185c */
[C---:B------:R-:W-:Y:S06]  /*7b80*/  HMMA.16816.F32 R84, R112.reuse, R88, R132 ;  /* 0x000000587054723c */ /* 0x040fec0000001884 */
[C---:B------:R-:W-:Y:S06]  /*7b90*/  HMMA.16816.F32 R92, R112.reuse, R96, R168 ;  /* 0x00000060705c723c */ /* 0x040fec00000018a8 */
[C---:B-1----:R-:W-:Y:S06]  /*7ba0*/  HMMA.16816.F32 R128, R112.reuse, R108, R172 ;  /* 0x0000006c7080723c */ /* 0x042fec00000018ac */
[C---:B------:R-:W-:Y:S06]  /*7bb0*/  HMMA.16816.F32 R88, R112.reuse, R90, R164 ;  /* 0x0000005a7058723c */ /* 0x040fec00000018a4 */
[C---:B------:R-:W-:Y:S06]  /*7bc0*/  HMMA.16816.F32 R96, R112.reuse, R98, R208 ;  /* 0x000000627060723c */ /* 0x040fec00000018d0 */
[C---:B------:R-:W-:Y:S06]  /*7bd0*/  HMMA.16816.F32 R108, R112.reuse, R110, R12 ;  /* 0x0000006e706c723c */ /* 0x040fec000000180c */
[----:B------:R-:W-:Y:S01]  /*7be0*/  HMMA.16816.F32 R132, R112, R8, R24 ;  /* 0x000000087084723c */ /* 0x000fe20000001818 */
[----:B---3--:R-:W-:-:S05]  /*7bf0*/  @!P6 HADD2 R7, -R145.H0_H0, -RZ.H0_H0 ;  /* 0xa00000ff9107e230 */ /* 0x008fca0000000900 */
[----:B------:R-:W-:Y:S01]  /*7c00*/  PRMT R100, R7, 0x7610, R100 ;  /* 0x0000761007647816 */ /* 0x000fe20000000064 */
[----:B------:R-:W-:Y:S01]  /*7c10*/  FADD.FTZ R7, R238, R2 ;  /* 0x00000002ee077221 */ /* 0x000fe20000010000 */
[----:B----4-:R-:W-:-:S05]  /*7c20*/  @!P2 HADD2 R29, -R20.H0_H0, -RZ.H0_H0 ;  /* 0xa00000ff141da230 */ /* 0x010fca0000000900 */
[----:B------:R-:W-:-:S04]  /*7c30*/  PRMT R2, R29, 0x7610, R2 ;  /* 0x000076101d027816 */ /* 0x000fc80000000002 */
[----:B------:R-:W-:Y:S01]  /*7c40*/  @!P2 PRMT R20, R2, 0x5410, RZ ;  /* 0x000054100214a816 */ /* 0x000fe200000000ff */
[----:B------:R-:W-:Y:S01]  /*7c50*/  FADD.FTZ R2, R239, R0 ;  /* 0x00000000ef027221 */ /* 0x000fe20000010000 */
[----:B------:R-:W-:-:S03]  /*7c60*/  FADD.FTZ R0, R212, R7 ;  /* 0x00000007d4007221 */ /* 0x000fc60000010000 */
[----:B------:R-:W-:Y:S01]  /*7c70*/  FADD.FTZ R2, R213, R2 ;  /* 0x00000002d5027221 */ /* 0x000fe20000010000 */
[----:B------:R-:W-:-:S03]  /*7c80*/  FADD.FTZ R0, R214, R0 ;  /* 0x00000000d6007221 */ /* 0x000fc60000010000 */
[----:B------:R-:W-:Y:S01]  /*7c90*/  FADD.FTZ R2, R215, R2 ;  /* 0x00000002d7027221 */ /* 0x000fe20000010000 */
[----:B------:R-:W-:Y:S01]  /*7ca0*/  FADD.FTZ R0, R224, R0 ;  /* 0x00000000e0007221 */ /* 0x000fe20000010000 */
[----:B------:R-:W-:Y:S02]  /*7cb0*/  @!P3 HADD2 R30, -R21.H0_H0, -RZ.H0_H0 ;  /* 0xa00000ff151eb230 */ /* 0x000fe40000000900 */
[----:B------:R-:W-:Y:S01]  /*7cc0*/  FADD.FTZ R2, R225, R2 ;  /* 0x00000002e1027221 */ /* 0x000fe20000010000 */
[----:B------:R-:W-:-:S03]  /*7cd0*/  FADD.FTZ R0, R226, R0 ;  /* 0x00000000e2007221 */ /* 0x000fc60000010000 */
[----:B------:R-:W-:Y:S01]  /*7ce0*/  FADD.FTZ R2, R227, R2 ;  /* 0x00000002e3027221 */ /* 0x000fe20000010000 */
[----:B------:R-:W-:Y:S01]  /*7cf0*/  FADD.FTZ R0, R240, R0 ;  /* 0x00000000f0007221 */ /* 0x000fe20000010000 */
[----:B------:R-:W-:Y:S02]  /*7d00*/  PRMT R6, R30, 0x7610, R6 ;  /* 0x000076101e067816 */ /* 0x000fe40000000006 */
[----:B------:R-:W-:Y:S01]  /*7d10*/  FADD.FTZ R2, R241, R2 ;  /* 0x00000002f1027221 */ /* 0x000fe20000010000 */
[----:B------:R-:W-:Y:S01]  /*7d20*/  FADD.FTZ R0, R242, R0 ;  /* 0x00000000f2007221 */ /* 0x000fe20000010000 */
[----:B------:R-:W-:Y:S02]  /*7d30*/  @!P3 PRMT R21, R6, 0x5410, RZ ;  /* 0x000054100615b816 */ /* 0x000fe400000000ff */
[----:B------:R-:W-:Y:S01]  /*7d40*/  IADD3 R6, P1, R4, UR34, RZ ;  /* 0x0000002204067c10 */ /* 0x000fe2000ff3e0ff */
[----:B------:R-:W-:Y:S01]  /*7d50*/  FADD.FTZ R2, R243, R2 ;  /* 0x00000002f3027221 */ /* 0x000fe20000010000 */
[----:B------:R-:W-:-:S02]  /*7d60*/  FADD.FTZ R0, R244, R0 ;  /* 0x00000000f4007221 */ /* 0x000fc40000010000 */
[----:B------:R-:W-:Y:S01]  /*7d70*/  IADD3.X R7, R5, UR35, RZ, P1, !PT ;  /* 0x0000002305077c10 */ /* 0x000fe20008ffe4ff */
[----:B------:R-:W-:Y:S01]  /*7d80*/  FADD.FTZ R2, R245, R2 ;  /* 0x00000002f5027221 */ /* 0x000fe20000010000 */
[----:B------:R-:W-:Y:S01]  /*7d90*/  FADD.FTZ R0, R246, R0 ;  /* 0x00000000f6007221 */ /* 0x000fe20000010000 */
[----:B------:R-:W-:Y:S02]  /*7da0*/  @!P5 HADD2 R35, -R32.H0_H0, -RZ.H0_H0 ;  /* 0xa00000ff2023d230 */ /* 0x000fe40000000900 */
[----:B------:R-:W-:Y:S01]  /*7db0*/  @!P4 HADD2 R31, -R23.H0_H0, -RZ.H0_H0 ;  /* 0xa00000ff171fc230 */ /* 0x000fe20000000900 */
[----:B------:R1:W-:Y:S01]  /*7dc0*/  STG.E.U16 desc[UR20][R6.64], R154 ;  /* 0x0000009a06007986 */ /* 0x0003e2000c101514 */
[----:B------:R-:W-:Y:S01]  /*7dd0*/  FADD.FTZ R2, R247, R2 ;  /* 0x00000002f7027221 */ /* 0x000fe20000010000 */
[----:B------:R-:W-:Y:S01]  /*7de0*/  @!P6 PRMT R145, R100, 0x5410, RZ ;  /* 0x000054106491e816 */ /* 0x000fe200000000ff */
[----:B------:R-:W-:Y:S01]  /*7df0*/  FADD.FTZ R0, R186, R0 ;  /* 0x00000000ba007221 */ /* 0x000fe20000010000 */
[----:B------:R1:W-:Y:S01]  /*7e00*/  STG.E.U16 desc[UR20][R6.64+0x2], R157 ;  /* 0x0000029d06007986 */ /* 0x0003e2000c101514 */
[----:B------:R-:W-:-:S03]  /*7e10*/  PRMT R28, R35, 0x7610, R28 ;  /* 0x00007610231c7816 */ /* 0x000fc6000000001c */
[----:B------:R1:W-:Y:S01]  /*7e20*/  STG.E.U16 desc[UR20][R4.64+0x10], R158 ;  /* 0x0000109e04007986 */ /* 0x0003e2000c101514 */
[----:B------:R-:W-:-:S03]  /*7e30*/  PRMT R22, R31, 0x7610, R22 ;  /* 0x000076101f167816 */ /* 0x000fc60000000016 */
[----:B------:R1:W-:Y:S01]  /*7e40*/  STG.E.U16 desc[UR20][R4.64+0x12], R156 ;  /* 0x0000129c04007986 */ /* 0x0003e2000c101514 */
[----:B------:R-:W-:-:S03]  /*7e50*/  FADD.FTZ R2, R185, R2 ;  /* 0x00000002b9027221 */ /* 0x000fc60000010000 */
[----:B------:R1:W-:Y:S01]  /*7e60*/  STG.E.U16 desc[UR20][R6.64+0x10], R160 ;  /* 0x000010a006007986 */ /* 0x0003e2000c101514 */
[----:B------:R-:W-:-:S03]  /*7e70*/  FADD.FTZ R0, R180, R0 ;  /* 0x00000000b4007221 */ /* 0x000fc60000010000 */
[----:B------:R1:W-:Y:S04]  /*7e80*/  STG.E.U16 desc[UR20][R6.64+0x12], R159 ;  /* 0x0000129f06007986 */ /* 0x0003e8000c101514 */
[----:B------:R1:W-:Y:S04]  /*7e90*/  STG.E.U16 desc[UR20][R4.64+0x20], R152 ;  /* 0x0000209804007986 */ /* 0x0003e8000c101514 */
[----:B------:R1:W-:Y:S04]  /*7ea0*/  STG.E.U16 desc[UR20][R4.64+0x22], R151 ;  /* 0x0000229704007986 */ /* 0x0003e8000c101514 */
[----:B------:R1:W-:Y:S04]  /*7eb0*/  STG.E.U16 desc[UR20][R6.64+0x20], R150 ;  /* 0x0000209606007986 */ /* 0x0003e8000c101514 */
[----:B------:R1:W-:Y:S01]  /*7ec0*/  STG.E.U16 desc[UR20][R6.64+0x22], R149 ;  /* 0x0000229506007986 */ /* 0x0003e2000c101514 */
[----:B------:R-:W-:-:S03]  /*7ed0*/  @!P5 PRMT R32, R28, 0x5410, RZ ;  /* 0x000054101c20d816 */ /* 0x000fc600000000ff */
[----:B------:R1:W-:Y:S01]  /*7ee0*/  STG.E.U16 desc[UR20][R4.64+0x30], R148 ;  /* 0x0000309404007986 */ /* 0x0003e2000c101514 */
[----:B------:R-:W-:-:S03]  /*7ef0*/  @!P4 PRMT R23, R22, 0x5410, RZ ;  /* 0x000054101617c816 */ /* 0x000fc600000000ff */
        /* <DEDUP_REMOVED lines=8> */
[----:B------:R1:W-:Y:S04]  /*7f80*/  STG.E.U16 desc[UR20][R6.64+0x42], R142 ;  /* 0x0000428e06007986 */ /* 0x0003e8000c101514 */
[----:B------:R1:W5:Y:S04]  /*7f90*/  LDL.LU R186, [R1+0xb8] ;  /* 0x0000b80001ba7983 */ /* 0x0003680000300800 */
        /* <DEDUP_REMOVED lines=14> */
[----:B------:R1:W-:Y:S04]  /*8080*/  STL [R1+0x4], R2 ;  /* 0x0000040201007387 */ /* 0x0003e80000100800 */
[----:B------:R1:W-:Y:S04]  /*8090*/  STG.E.U16 desc[UR20][R6.64+0x70], R21 ;  /* 0x0000701506007986 */ /* 0x0003e8000c101514 */
[----:B------:R1:W-:Y:S04]  /*80a0*/  STG.E.U16 desc[UR20][R6.64+0x72], R20 ;  /* 0x0000721406007986 */ /* 0x0003e8000c101514 */
[----:B------:R1:W-:Y:S01]  /*80b0*/  STL [R1], R0 ;  /* 0x0000000001007387 */ /* 0x0003e20000100800 */
[C---:B------:R-:W-:Y:S06]  /*80c0*/  HMMA.16816.F32 R100, R112.reuse, R104, R204 ;  /* 0x000000687064723c */ /* 0x040fec00000018cc */
[C---:B------:R-:W-:Y:S06]  /*80d0*/  HMMA.16816.F32 R104, R112.reuse, R106, R176 ;  /* 0x0000006a7068723c */ /* 0x040fec00000018b0 */
[----:B------:R-:W-:Y:S01]  /*80e0*/  HMMA.16816.F32 R112, R112, R10, R16 ;  /* 0x0000000a7070723c */ /* 0x000fe20000001810 */
[----:B------:R-:W-:-:S08]  /*80f0*/  NOP ;  /* 0x0000000000007918 */ /* 0x000fd00000000000 */
[----:B------:R-:W-:-:S15]  /*8100*/  @!P0 BRA `(.L_x_891) ;  /* 0x0000004c00b08947 */ /* 0x000fde0003800000 */
[----:B------:R-:W2:Y:S01]  /*8110*/  LDL.LU R245, [R1+0x8] ;  /* 0x0000080001f57983 */ /* 0x000ea20000300800 */
[----:B------:R-:W-:Y:S01]  /*8120*/  ULDC UR4, c[0x0][0x2d0] ;  /* 0x0000b40000047ab9 */ /* 0x000fe20000000800 */
[----:B------:R-:W-:Y:S01]  /*8130*/  IADD3 R205, P0, R4, -0x80, RZ ;  /* 0xffffff8004cd7810 */ /* 0x000fe20007f1e0ff */
[----:B-1----:R-:W-:Y:S01]  /*8140*/  IMAD.MOV.U32 R117, RZ, RZ, R3 ;  /* 0x000000ffff757224 */ /* 0x002fe200078e0003 */
[----:B------:R-:W3:Y:S01]  /*8150*/  LDL.LU R246, [R1+0x1c] ;  /* 0x00001c0001f67983 */ /* 0x000ee20000300800 */
[----:B------:R-:W-:Y:S01]  /*8160*/  MOV R0, R116 ;  /* 0x0000007400007202 */ /* 0x000fe20000000f00 */
[----:B------:R-:W-:Y:S01]  /*8170*/  ULDC.64 UR8, c[0x0][0x250] ;  /* 0x0000940000087ab9 */ /* 0x000fe20000000a00 */
[----:B------:R-:W-:Y:S01]  /*8180*/  UIADD3 UR32, UR17, -0x2, URZ ;  /* 0xfffffffe11207890 */ /* 0x000fe2000fffe03f */
[----:B------:R-:W4:Y:S01]  /*8190*/  LDL.LU R247, [R1+0xa4] ;  /* 0x0000a40001f77983 */ /* 0x000f220000300800 */
[----:B-----5:R-:W-:Y:S01]  /*81a0*/  ISETP.GE.AND P1, PT, R118, UR4, PT ;  /* 0x0000000476007c0c */ /* 0x020fe2000bf26270 */
[----:B------:R-:W-:Y:S01]  /*81b0*/  ULDC UR29, c[0x0][0x2d0] ;  /* 0x0000b400001d7ab9 */ /* 0x000fe20000000800 */
[----:B------:R-:W-:Y:S01]  /*81c0*/  IADD3.X R204, R5, -0x1, RZ, P0, !PT ;  /* 0xffffffff05cc7810 */ /* 0x000fe200007fe4ff */
[----:B------:R-:W-:-:S02]  /*81d0*/  USHF.L.U64.HI UR30, UR8, 0x4, UR9 ;  /* 0x00000004081e7899 */ /* 0x000fc40008010209 */
[----:B------:R-:W-:Y:S01]  /*81e0*/  USHF.L.U32 UR31, UR8, 0x4, URZ ;  /* 0x00000004081f7899 */ /* 0x000fe2000800063f */
[----:B------:R-:W-:Y:S01]  /*81f0*/  ULDC UR4, c[0x0][0x2ec] ;  /* 0x0000bb0000047ab9 */ /* 0x000fe20000000800 */
[----:B------:R-:W-:-:S06]  /*8200*/  ULDC.64 UR6, c[0x0][0x248] ;  /* 0x0000920000067ab9 */ /* 0x000fcc0000000a00 */
[----:B------:R-:W1:Y:S08]  /*8210*/  @!P1 LDC.64 R6, c[0x0][0x220] ;  /* 0x00008800ff069b82 */ /* 0x000e700000000a00 */
[----:B------:R-:W1:Y:S08]  /*8220*/  @!P1 LDC.64 R10, c[0x0][0x220] ;  /* 0x00008800ff0a9b82 */ /* 0x000e700000000a00 */
[----:B------:R-:W1:Y:S02]  /*8230*/  @!P1 LDC.64 R8, c[0x0][0x220] ;  /* 0x00008800ff089b82 */ /* 0x000e640000000a00 */
[----:B-1----:R1:W-:Y:S04]  /*8240*/  @!P1 STL.64 [R1+0x50], R6 ;  /* 0x0000500601009387 */ /* 0x0023e80000100a00 */
[----:B------:R-:W-:Y:S04]  /*8250*/  @!P1 STL.64 [R1+0x48], R10 ;  /* 0x0000480a01009387 */ /* 0x000fe80000100a00 */
[----:B------:R-:W-:Y:S01]  /*8260*/  @!P1 STL.64 [R1+0x40], R8 ;  /* 0x0000400801009387 */ /* 0x000fe20000100a00 */
[----:B-1----:R-:W1:Y:S03]  /*8270*/  @!P1 LDC.64 R6, c[0x0][0x220] ;  /* 0x00008800ff069b82 */ /* 0x002e660000000a00 */
[----:B-1----:R2:W-:Y:S02]  /*8280*/  @!P1 STL.64 [R1+0x38], R6 ;  /* 0x0000380601009387 */ /* 0x0025e40000100a00 */
[----:B--2---:R-:W-:-:S05]  /*8290*/  IMAD.WIDE.U32 R6, R245, -0x326172a9, RZ ;  /* 0xcd9e8d57f5067825 */ /* 0x004fca00078e00ff */
[----:B------:R1:W-:Y:S01]  /*82a0*/  STL.64 [R1+0x28], R6 ;  /* 0x0000280601007387 */ /* 0x0003e20000100a00 */
[----:B---3--:R-:W-:Y:S01]  /*82b0*/  LOP3.LUT R210, R7, R246, RZ, 0x3c, !PT ;  /* 0x000000f607d27212 */ /* 0x008fe200078e3cff */
[----:B----4-:R-:W-:-:S04]  /*82c0*/  IMAD.WIDE.U32 R212, R247, -0x2daee0ad, RZ ;  /* 0xd2511f53f7d47825 */ /* 0x010fc800078e00ff */
[----:B------:R-:W-:Y:S01]  /*82d0*/  IMAD.WIDE.U32 R210, R210, -0x2daee0ad, RZ ;  /* 0xd2511f53d2d27825 */ /* 0x000fe200078e00ff */
[----:B------:R-:W-:Y:S06]  /*82e0*/  BRA `(.L_x_892) ;  /* 0x0000000400d47947 */ /* 0x000fec0003800000 */
.L_x_894:
[----:B------:R-:W2:Y:S01]  /*82f0*/  LDL.64 R208, [R1+0x68] ;  /* 0x0000680001d07983 */ /* 0x000ea20000100a00 */
[----:B------:R-:W1:Y:S01]  /*8300*/  @!P1 LDC.64 R136, c[0x0][0x218] ;  /* 0x00008600ff889b82 */ /* 0x000e620000000a00 */
[----:B------:R-:W-:Y:S02]  /*8310*/  UIADD3 UR11, UR32, -0x1, URZ ;  /* 0xffffffff200b7890 */ /* 0x000fe4000fffe03f */
[----:B------:R-:W3:Y:S02]  /*8320*/  LDL.64 R206, [R1+0x58] ;  /* 0x0000580001ce7983 */ /* 0x000ee40000100a00 */
[----:B------:R-:W-:Y:S02]  /*8330*/  USHF.R.S32.HI UR10, URZ, 0x1f, UR11 ;  /* 0x0000001f3f0a7899 */ /* 0x000fe4000801140b */
[----:B------:R4:W-:Y:S01]  /*8340*/  @P1 STS.128 [R203+0x6000], RZ ;  /* 0x006000ffcb001388 */ /* 0x0009e20000000c00 */
[----:B------:R-:W-:Y:S01]  /*8350*/  UIMAD.WIDE.U32 UR16, UR11, UR6, URZ ;  /* 0x000000060b1072a5 */ /* 0x000fe2000f8e003f */
[----:B------:R-:W5:Y:S01]  /*8360*/  @!P4 LDC.64 R118, c[0x0][0x218] ;  /* 0x00008600ff76cb82 */ /* 0x000f620000000a00 */
[----:B------:R-:W-:Y:S04]  /*8370*/  UIMAD UR10, UR10, UR6, URZ ;  /* 0x000000060a0a72a4 */ /* 0x000fe8000f8e023f */
[----:B------:R-:W-:Y:S01]  /*8380*/  UIMAD UR10, UR11, UR7, UR10 ;  /* 0x000000070b0a72a4 */ /* 0x000fe2000f8e020a */
[----:B------:R-:W-:Y:S02]  /*8390*/  IMAD.U32 R2, RZ, RZ, UR16 ;  /* 0x00000010ff027e24 */ /* 0x000fe4000f8e00ff */
[----:B------:R-:W-:Y:S01]  /*83a0*/  IMAD.U32 R3, RZ, RZ, UR16 ;  /* 0x00000010ff037e24 */ /* 0x000fe2000f8e00ff */
[----:B------:R-:W-:Y:S01]  /*83b0*/  UIADD3 UR10, UR17, UR10, URZ ;  /* 0x0000000a110a7290 */ /* 0x000fe2000fffe03f */
[----:B------:R-:W4:Y:S05]  /*83c0*/  @!P3 LDC.64 R138, c[0x0][0x218] ;  /* 0x00008600ff8abb82 */ /* 0x000f2a0000000a00 */
[----:B------:R-:W-:Y:S03]  /*83d0*/  IMAD.U32 R116, RZ, RZ, UR10 ;  /* 0x0000000aff747e24 */ /* 0x000fe6000f8e00ff */
[----:B------:R-:W4:Y:S08]  /*83e0*/  @!P1 LDC.64 R140, c[0x0][0x218] ;  /* 0x00008600ff8c9b82 */ /* 0x000f300000000a00 */
[----:B------:R-:W4:Y:S08]  /*83f0*/  @!P4 LDC.64 R144, c[0x0][0x218] ;  /* 0x00008600ff90cb82 */ /* 0x000f300000000a00 */
[----:B------:R-:W4:Y:S08]  /*8400*/  @!P3 LDC.64 R150, c[0x0][0x218] ;  /* 0x00008600ff96bb82 */ /* 0x000f300000000a00 */
[----:B------:R-:W4:Y:S08]  /*8410*/  @!P1 LDC.64 R154, c[0x0][0x218] ;  /* 0x00008600ff9a9b82 */ /* 0x000f300000000a00 */
[----:B------:R-:W4:Y:S08]  /*8420*/  @!P4 LDC.64 R148, c[0x0][0x218] ;  /* 0x00008600ff94cb82 */ /* 0x000f300000000a00 */
[----:B------:R-:W4:Y:S08]  /*8430*/  @!P3 LDC.64 R156, c[0x0][0x218] ;  /* 0x00008600ff9cbb82 */ /* 0x000f300000000a00 */
[----:B------:R-:W4:Y:S08]  /*8440*/  @!P4 LDC.64 R146, c[0x0][0x218] ;  /* 0x00008600ff92cb82 */ /* 0x000f300000000a00 */
[----:B------:R-:W4:Y:S01]  /*8450*/  @!P3 LDC.64 R152, c[0x0][0x218] ;  /* 0x00008600ff98bb82 */ /* 0x000f220000000a00 */
[----:B--2---:R-:W-:Y:S04]  /*8460*/  LEA R2, P0, R2, R208, 0x6 ;  /* 0x000000d002027211 */ /* 0x004fe800078030ff */
[C---:B-1----:R-:W-:Y:S02]  /*8470*/  @!P1 LEA R136, P2, R2.reuse, R136, 0x1 ;  /* 0x0000008802889211 */ /* 0x042fe400078408ff */
[----:B---3--:R-:W-:Y:S02]  /*8480*/  LEA.HI.X R116, R3, R207, R116, 0x6, P0 ;  /* 0x000000cf03747211 */ /* 0x008fe400000f3474 */
[C---:B-----5:R-:W-:Y:S02]  /*8490*/  @!P4 LEA R118, P0, R2.reuse, R118, 0x1 ;  /* 0x000000760276c211 */ /* 0x060fe400078008ff */
[C-C-:B------:R-:W-:Y:S02]  /*84a0*/  @!P1 LEA.HI.X R137, R2.reuse, R137, R116.reuse, 0x1, P2 ;  /* 0x0000008902899211 */ /* 0x140fe400010f0c74 */
[C-C-:B------:R-:W-:Y:S02]  /*84b0*/  @!P4 LEA.HI.X R119, R2.reuse, R119, R116.reuse, 0x1, P0 ;  /* 0x000000770277c211 */ /* 0x140fe400000f0c74 */
[C---:B------:R-:W-:Y:S01]  /*84c0*/  IADD3 R3, P5, R2.reuse, UR27, RZ ;  /* 0x0000001b02037c10 */ /* 0x040fe2000ffbe0ff */
        /* <DEDUP_REMOVED lines=10> */
[C---:B----4-:R-:W-:Y:S02]  /*8570*/  @!P3 LEA R136, P0, R2.reuse, R138, 0x1 ;  /* 0x0000008a0288b211 */ /* 0x050fe400078008ff */
[C---:B------:R-:W-:Y:S02]  /*8580*/  @!P1 LEA R138, P2, R3.reuse, R140, 0x1 ;  /* 0x0000008c038a9211 */ /* 0x040fe400078408ff */
[----:B------:R-:W-:Y:S02]  /*8590*/  @!P3 LEA.HI.X R137, R2, R139, R116, 0x1, P0 ;  /* 0x0000008b0289b211 */ /* 0x000fe400000f0c74 */
[C---:B------:R-:W-:Y:S02]  /*85a0*/  @!P4 LEA R140, P0, R3.reuse, R144, 0x1 ;  /* 0x00000090038cc211 */ /* 0x040fe400078008ff */
[----:B------:R-:W-:Y:S01]  /*85b0*/  IADD3.X R116, R116, UR26, RZ, P5, !PT ;  /* 0x0000001a74747c10 */ /* 0x000fe2000affe4ff */
[----:B------:R-:W-:Y:S01]  /*85c0*/  @!PT LDS RZ, [RZ] ;  /* 0x00000000fffff984 */ /* 0x000fe20000000800 */
[----:B------:R-:W-:Y:S01]  /*85d0*/  @!PT LDS RZ, [RZ] ;  /* 0x00000000fffff984 */ /* 0x000fe20000000800 */
[----:B------:R-:W-:Y:S01]  /*85e0*/  @!PT LDS RZ, [RZ] ;  /* 0x00000000fffff984 */ /* 0x000fe20000000800 */
[----:B------:R3:W-:Y:S03]  /*85f0*/  @!P3 LDGSTS.E.BYPASS.LTC128B.128 [R203+0xa000], desc[UR20][R136.64+0x100] ;  /* 0x0a00010088cbbfae */ /* 0x0007e6000b901d54 */
[C-C-:B------:R-:W-:Y:S01]  /*8600*/  @!P1 LEA.HI.X R139, R3.reuse, R141, R116.reuse, 0x1, P2 ;  /* 0x0000008d038b9211 */ /* 0x140fe200010f0c74 */
[----:B------:R1:W-:Y:S01]  /*8610*/  @P1 STS.128 [R203+0x6800], RZ ;  /* 0x006800ffcb001388 */ /* 0x0003e20000000c00 */
[C-C-:B------:R-:W-:Y:S02]  /*8620*/  @!P4 LEA.HI.X R141, R3.reuse, R145, R116.reuse, 0x1, P0 ;  /* 0x00000091038dc211 */ /* 0x140fe400000f0c74 */
[----:B------:R-:W4:Y:S01]  /*8630*/  @!P1 LDC.64 R144, c[0x0][0x218] ;  /* 0x00008600ff909b82 */ /* 0x000f220000000a00 */
[----:B------:R-:W-:Y:S01]  /*8640*/  @!PT LDS RZ, [RZ] ;  /* 0x00000000fffff984 */ /* 0x000fe20000000800 */
[----:B------:R-:W-:Y:S01]  /*8650*/  @!PT LDS RZ, [RZ] ;  /* 0x00000000fffff984 */ /* 0x000fe20000000800 */
[----:B------:R-:W-:Y:S01]  /*8660*/  @!PT LDS RZ, [RZ] ;  /* 0x00000000fffff984 */ /* 0x000fe20000000800 */
[----:B------:R5:W-:Y:S01]  /*8670*/  @!P1 LDGSTS.E.BYPASS.LTC128B.128 [R203+0x6800], desc[UR20][R138.64] ;  /* 0x068000008acb9fae */ /* 0x000be2000b901d54 */
[C---:B--2---:R-:W-:Y:S02]  /*8680*/  @!P3 LEA R118, P0, R3.reuse, R150, 0x1 ;  /* 0x000000960376b211 */ /* 0x044fe400078008ff */
[C---:B------:R-:W-:Y:S01]  /*8690*/  IADD3 R2, P2, R3.reuse, UR27, RZ ;  /* 0x0000001b03027c10 */ /* 0x040fe2000ff5e0ff */
[----:B------:R1:W-:Y:S01]  /*86a0*/  @P4 STS.128 [R203+0x8800], RZ ;  /* 0x008800ffcb004388 */ /* 0x0003e20000000c00 */
[----:B------:R-:W-:Y:S02]  /*86b0*/  @!P3 LEA.HI.X R119, R3, R151, R116, 0x1, P0 ;  /* 0x000000970377b211 */ /* 0x000fe400000f0c74 */
[----:B------:R-:W-:Y:S01]  /*86c0*/  IADD3.X R116, R116, UR26, RZ, P2, !PT ;  /* 0x0000001a74747c10 */ /* 0x000fe200097fe4ff */
[----:B------:R-:W-:Y:S01]  /*86d0*/  @!PT LDS RZ, [RZ] ;  /* 0x00000000fffff984 */ /* 0x000fe20000000800 */
[----:B------:R-:W-:Y:S01]  /*86e0*/  @!PT LDS RZ, [RZ] ;  /* 0x00000000fffff984 */ /* 0x000fe20000000800 */
[----:B------:R-:W-:Y:S01]  /*86f0*/  @!PT LDS RZ, [RZ] ;  /* 0x00000000fffff984 */ /* 0x000fe20000000800 */
[----:B------:R2:W-:Y:S01]  /*8700*/  @!P4 LDGSTS.E.BYPASS.LTC128B.128 [R203+0x8800], desc[UR20][R140.64+0x80] ;  /* 0x088000808ccbcfae */ /* 0x0005e2000b901d54 */
[C---:B------:R-:W-:Y:S03]  /*8710*/  IADD3 R3, P6, R2.reuse, UR27, RZ ;  /* 0x0000001b02037c10 */ /* 0x040fe6000ffde0ff */
[----:B------:R1:W-:Y:S04]  /*8720*/  @P3 STS.128 [R203+0xa800], RZ ;  /* 0x00a800ffcb003388 */ /* 0x0003e80000000c00 */
[----:B------:R-:W-:Y:S01]  /*8730*/  @!PT LDS RZ, [RZ] ;  /* 0x00000000fffff984 */ /* 0x000fe20000000800 */
[----:B------:R-:W-:Y:S01]  /*8740*/  @!PT LDS RZ, [RZ] ;  /* 0x00000000fffff984 */ /* 0x000fe20000000800 */
[----:B------:R-:W-:Y:S01]  /*8750*/  @!PT LDS RZ, [RZ] ;  /* 0x00000000fffff984 */ /* 0x000fe20000000800 */
[----:B------:R1:W-:Y:S01]  /*8760*/  @!P3 LDGSTS.E.BYPASS.LTC128B.128 [R203+0xa800], desc[UR20][R118.64+0x100] ;  /* 0x0a80010076cbbfae */ /* 0x0003e2000b901d54 */
[C---:B---3--:R-:W-:Y:S03]  /*8770*/  @!P1 LEA R136, P0, R2.reuse, R154, 0x1 ;  /* 0x0000009a02889211 */ /* 0x048fe600078008ff */
[----:B------:R3:W-:Y:S01]  /*8780*/  @P1 STS.128 [R203+0x7000], RZ ;  /* 0x007000ffcb001388 */ /* 0x0007e20000000c00 */
[C-C-:B------:R-:W-:Y:S02]  /*8790*/  @!P1 LEA.HI.X R137, R2.reuse, R155, R116.reuse, 0x1, P0 ;  /* 0x0000009b02899211 */ /* 0x140fe400000f0c74 */
[C---:B-----5:R-:W-:Y:S03]  /*87a0*/  @!P3 LEA R138, P0, R2.reuse, R156, 0x1 ;  /* 0x0000009c028ab211 */ /* 0x060fe600078008ff */
[----:B------:R-:W-:Y:S01]  /*87b0*/  @!PT LDS RZ, [RZ] ;  /* 0x00000000fffff984 */ /* 0x000fe20000000800 */
[----:B------:R-:W-:Y:S01]  /*87c0*/  @!PT LDS RZ, [RZ] ;  /* 0x00000000fffff984 */ /* 0x000fe20000000800 */
[----:B------:R-:W-:Y:S01]  /*87d0*/  @!PT LDS RZ, [RZ] ;  /* 0x00000000fffff984 */ /* 0x000fe20000000800 */
[----:B------:R4:W-:Y:S01]  /*87e0*/  @!P1 LDGSTS.E.BYPASS.LTC128B.128 [R203+0x7000], desc[UR20][R136.64] ;  /* 0x0700000088cb9fae */ /* 0x0009e2000b901d54 */
[C-C-:B------:R-:W-:Y:S03]  /*87f0*/  @!P3 LEA.HI.X R139, R2.reuse, R157, R116.reuse, 0x1, P0 ;  /* 0x0000009d028bb211 */ /* 0x140fe600000f0c74 */
[----:B------:R3:W-:Y:S01]  /*8800*/  @P4 STS.128 [R203+0x9000], RZ ;  /* 0x009000ffcb004388 */ /* 0x0007e20000000c00 */
[C---:B--2---:R-:W-:Y:S04]  /*8810*/  @!P4 LEA R140, P2, R2.reuse, R148, 0x1 ;  /* 0x00000094028cc211 */ /* 0x044fe800078408ff */
[----:B------:R-:W-:Y:S02]  /*8820*/  @!P4 LEA.HI.X R141, R2, R149, R116, 0x1, P2 ;  /* 0x00000095028dc211 */ /* 0x000fe400010f0c74 */
[C---:B------:R-:W-:Y:S02]  /*8830*/  @!P3 LEA R2, P0, R3.reuse, R152, 0x1 ;  /* 0x000000980302b211 */ /* 0x040fe400078008ff */
[C---:B-1----:R-:W-:Y:S01]  /*8840*/  @!P4 LEA R118, P2, R3.reuse, R146, 0x1 ;  /* 0x000000920376c211 */ /* 0x042fe200078408ff */
[----:B------:R-:W-:Y:S01]  /*8850*/  @!PT LDS RZ, [RZ] ;  /* 0x00000000fffff984 */ /* 0x000fe20000000800 */
[----:B------:R-:W-:Y:S01]  /*8860*/  @!PT LDS RZ, [RZ] ;  /* 0x00000000fffff984 */ /* 0x000fe20000000800 */
[----:B------:R-:W-:Y:S01]  /*8870*/  @!PT LDS RZ, [RZ] ;  /* 0x00000000fffff984 */ /* 0x000fe20000000800 */
[----:B------:R3:W-:Y:S01]  /*8880*/  @!P4 LDGSTS.E.BYPASS.LTC128B.128 [R203+0x9000], desc[UR20][R140.64+0x80] ;  /* 0x090000808ccbcfae */ /* 0x0007e2000b901d54 */
[----:B------:R-:W-:Y:S03]  /*8890*/  IADD3.X R116, R116, UR26, RZ, P6, !PT ;  /* 0x0000001a74747c10 */ /* 0x000fe6000b7fe4ff */
[----:B------:R3:W-:Y:S01]  /*88a0*/  @P3 STS.128 [R203+0xb000], RZ ;  /* 0x00b000ffcb003388 */ /* 0x0007e20000000c00 */
[C-C-:B------:R-:W-:Y:S03]  /*88b0*/  @!P4 LEA.HI.X R119, R3.reuse, R147, R116.reuse, 0x1, P2 ;  /* 0x000000930377c211 */ /* 0x140fe600010f0c74 */
[----:B------:R-:W-:Y:S01]  /*88c0*/  @!PT LDS RZ, [RZ] ;  /* 0x00000000fffff984 */ /* 0x000fe20000000800 */
[----:B------:R-:W-:Y:S01]  /*88d0*/  @!PT LDS RZ, [RZ] ;  /* 0x00000000fffff984 */ /* 0x000fe20000000800 */
[----:B------:R-:W-:Y:S01]  /*88e0*/  @!PT LDS RZ, [RZ] ;  /* 0x00000000fffff984 */ /* 0x000fe20000000800 */
[----:B------:R3:W-:Y:S01]  /*88f0*/  @!P3 LDGSTS.E.BYPASS.LTC128B.128 [R203+0xb000], desc[UR20][R138.64+0x100] ;  /* 0x0b0001008acbbfae */ /* 0x0007e2000b901d54 */
[C---:B----4-:R-:W-:Y:S03]  /*8900*/  @!P1 LEA R136, P5, R3.reuse, R144, 0x1 ;  /* 0x0000009003889211 */ /* 0x050fe600078a08ff */
[----:B------:R3:W-:Y:S01]  /*8910*/  @P1 STS.128 [R203+0x7800], RZ ;  /* 0x007800ffcb001388 */ /* 0x0007e20000000c00 */
[C-C-:B------:R-:W-:Y:S02]  /*8920*/  @!P1 LEA.HI.X R137, R3.reuse, R145, R116.reuse, 0x1, P5 ;  /* 0x0000009103899211 */ /* 0x140fe400028f0c74 */
        /* <DEDUP_REMOVED lines=17> */
.L_x_892:
[----:B--2---:R-:W2:Y:S01]  /*8a40*/  LDL R5, [R1+0x24] ;  /* 0x0000240001057983 */ /* 0x004ea20000100800 */
[----:B------:R-:W-:Y:S01]  /*8a50*/  UIMAD.WIDE.U32 UR16, UR32, UR8, URZ ;  /* 0x00000008201072a5 */ /* 0x000fe2000f8e003f */
[----:B------:R-:W-:Y:S04]  /*8a60*/  DEPBAR.LE SB0, 0x0 ;  /* 0x000080000000791a */ /* 0x000fe80000000000 */
[----:B------:R-:W3:Y:S01]  /*8a70*/  LDL R4, [R1+0x30] ;  /* 0x0000300001047983 */ /* 0x000ee20000100800 */
[----:B------:R-:W-:Y:S02]  /*8a80*/  USHF.R.S32.HI UR10, URZ, 0x1f, UR32 ;  /* 0x0000001f3f0a7899 */ /* 0x000fe40008011420 */
[----:B------:R-:W-:Y:S01]  /*8a90*/  UISETP.GE.AND UP0, UPT, UR32, 0x1, UPT ;  /* 0x000000012000788c */ /* 0x000fe2000bf06270 */
[----:B------:R-:W4:Y:S01]  /*8aa0*/  LDL.64 R2, [R1+0x60] ;  /* 0x0000600001027983 */ /* 0x000f220000100a00 */
[----:B------:R-:W-:Y:S03]  /*8ab0*/  UIMAD UR10, UR10, UR8, URZ ;  /* 0x000000080a0a72a4 */ /* 0x000fe6000f8e023f */
[----:B------:R-:W5:Y:S01]  /*8ac0*/  LDL R9, [R1+0x34] ;  /* 0x0000340001097983 */ /* 0x000f620000100800 */
[----:B------:R-:W-:Y:S03]  /*8ad0*/  UIMAD UR10, UR32, UR9, UR10 ;  /* 0x00000009200a72a4 */ /* 0x000fe6000f8e020a */
[----:B------:R-:W5:Y:S01]  /*8ae0*/  LDL R8, [R1+0x50] ;  /* 0x0000500001087983 */ /* 0x000f620000100800 */
[----:B------:R-:W-:Y:S03]  /*8af0*/  UIADD3 UR10, UR17, UR10, URZ ;  /* 0x0000000a110a7290 */ /* 0x000fe6000fffe03f */
[----:B------:R-:W5:Y:S04]  /*8b00*/  LDL R14, [R1+0x54] ;  /* 0x00005400010e7983 */ /* 0x000f680000100800 */
[----:B------:R-:W5:Y:S04]  /*8b10*/  LDL R21, [R1+0x48] ;  /* 0x0000480001157983 */ /* 0x000f680000100800 */
[----:B------:R-:W5:Y:S04]  /*8b20*/  LDL R20, [R1+0x4c] ;  /* 0x00004c0001147983 */ /* 0x000f680000100800 */
[----:B------:R-:W5:Y:S04]  /*8b30*/  LDL R26, [R1+0x40] ;  /* 0x00004000011a7983 */ /* 0x000f680000100800 */
[----:B------:R-:W5:Y:S04]  /*8b40*/  LDL R25, [R1+0x44] ;  /* 0x0000440001197983 */ /* 0x000f680000100800 */
[----:B------:R-:W5:Y:S01]  /*8b50*/  LDL R24, [R1+0x38] ;  /* 0x0000380001187983 */ /* 0x000f620000100800 */
[----:B------:R-:W-:Y:S06]  /*8b60*/  BAR.SYNC.DEFER_BLOCKING 0x0 ;  /* 0x0000000000007b1d */ /* 0x000fec0000010000 */
[----:B------:R-:W-:Y:S01]  /*8b70*/  @P1 STS.128 [R203+0xc000], RZ ;  /* 0x00c000ffcb001388 */ /* 0x000fe20000000c00 */
[----:B--2---:R-:W-:Y:S01]  /*8b80*/  ISETP.GE.AND P4, PT, R5, UR29, PT ;  /* 0x0000001d05007c0c */ /* 0x004fe2000bf86270 */
[----:B------:R-:W-:Y:S01]  /*8b90*/  IMAD.U32 R5, RZ, RZ, UR17 ;  /* 0x00000011ff057e24 */ /* 0x000fe2000f8e00ff */
[----:B---3--:R-:W-:Y:S05]  /*8ba0*/  ISETP.GE.AND P3, PT, R4, UR29, PT ;  /* 0x0000001d04007c0c */ /* 0x008fea000bf66270 */
[----:B------:R-:W2:Y:S01]  /*8bb0*/  LDL R5, [R1+0x3c] ;  /* 0x00003c0001057983 */ /* 0x000ea20000100800 */
[----:B------:R-:W-:Y:S02]  /*8bc0*/  IMAD.U32 R4, RZ, RZ, UR16 ;  /* 0x00000010ff047e24 */ /* 0x000fe4000f8e00ff */
[----:B----4-:R-:W-:Y:S03]  /*8bd0*/  IMAD.U32 R3, RZ, RZ, UR10 ;  /* 0x0000000aff037e24 */ /* 0x010fe6000f8e00ff */
[C---:B------:R-:W-:Y:S01]  /*8be0*/  LEA R2, P0, R4.reuse, R2, 0x6 ;  /* 0x0000000204027211 */ /* 0x040fe200078030ff */
[----:B-1----:R-:W1:Y:S03]  /*8bf0*/  @!P4 LDC.64 R6, c[0x0][0x220] ;  /* 0x00008800ff06cb82 */ /* 0x002e660000000a00 */
[----:B-----5:R-:W-:Y:S02]  /*8c00*/  LEA.HI.X R4, R4, R9, R3, 0x6, P0 ;  /* 0x0000000904047211 */ /* 0x020fe400000f3403 */
[C---:B------:R-:W-:Y:S02]  /*8c10*/  @!P1 LEA R8, P2, R2.reuse, R8, 0x1 ;  /* 0x0000000802089211 */ /* 0x040fe400078408ff */
[C---:B------:R-:W-:Y:S01]  /*8c20*/  IADD3 R3, P5, R2.reuse, UR31, RZ ;  /* 0x0000001f02037c10 */ /* 0x040fe2000ffbe0ff */
[----:B------:R-:W3:Y:S01]  /*8c30*/  @!P3 LDC.64 R10, c[0x0][0x220] ;  /* 0x00008800ff0abb82 */ /* 0x000ee20000000a00 */
[C-C-:B------:R-:W-:Y:S05]  /*8c40*/  @!P1 LEA.HI.X R9, R2.reuse, R14, R4.reuse, 0x1, P2 ;  /* 0x0000000e02099211 */ /* 0x140fea00010f0c04 */
[----:B------:R-:W-:Y:S01]  /*8c50*/  @!PT LDS RZ, [RZ] ;  /* 0x00000000fffff984 */ /* 0x000fe20000000800 */
[----:B------:R-:W-:Y:S01]  /*8c60*/  @!PT LDS RZ, [RZ] ;  /* 0x00000000fffff984 */ /* 0x000fe20000000800 */
[----:B------:R-:W-:Y:S01]  /*8c70*/  @!PT LDS RZ, [RZ] ;  /* 0x00000000fffff984 */ /* 0x000fe20000000800 */
[----:B------:R3:W-:Y:S02]  /*8c80*/  @!P1 LDGSTS.E.BYPASS.LTC128B.128 [R203+0xc000], desc[UR20][R8.64] ;  /* 0x0c00000008cb9fae */ /* 0x0007e4000b901d54 */
[----:B------:R-:W4:Y:S02]  /*8c90*/  @!P4 LDC.64 R12, c[0x0][0x220] ;  /* 0x00008800ff0ccb82 */ /* 0x000f240000000a00 */
[----:B------:R-:W-:Y:S01]  /*8ca0*/  @P4 STS.128 [R203+0xe000], RZ ;  /* 0x00e000ffcb004388 */ /* 0x000fe20000000c00 */
[C---:B-1----:R-:W-:Y:S05]  /*8cb0*/  @!P4 LEA R6, P0, R2.reuse, R6, 0x1 ;  /* 0x000000060206c211 */ /* 0x042fea00078008ff */
[----:B------:R-:W1:Y:S01]  /*8cc0*/  @!P3 LDC.64 R16, c[0x0][0x220] ;  /* 0x00008800ff10bb82 */ /* 0x000e620000000a00 */
[C-C-:B------:R-:W-:Y:S05]  /*8cd0*/  @!P4 LEA.HI.X R7, R2.reuse, R7, R4.reuse, 0x1, P0 ;  /* 0x000000070207c211 */ /* 0x140fea00000f0c04 */
[----:B------:R-:W-:Y:S01]  /*8ce0*/  @!PT LDS RZ, [RZ] ;  /* 0x00000000fffff984 */ /* 0x000fe20000000800 */
[----:B------:R-:W-:Y:S01]  /*8cf0*/  @!PT LDS RZ, [RZ] ;  /* 0x00000000fffff984 */ /* 0x000fe20000000800 */
[----:B------:R-:W-:Y:S01]  /*8d00*/  @!PT LDS RZ, [RZ] ;  /* 0x00000000fffff984 */ /* 0x000fe20000000800 */
[----:B------:R1:W-:Y:S02]  /*8d10*/  @!P4 LDGSTS.E.BYPASS.LTC128B.128 [R203+0xe000], desc[UR20][R6.64+0x80] ;  /* 0x0e00008006cbcfae */ /* 0x0003e4000b901d54 */
[----:B------:R-:W5:Y:S02]  /*8d20*/  @!P4 LDC.64 R14, c[0x0][0x220] ;  /* 0x00008800ff0ecb82 */ /* 0x000f640000000a00 */
[----:B------:R-:W-:Y:S01]  /*8d30*/  @P3 STS.128 [R203+0x10000], RZ ;  /* 0x010000ffcb003388 */ /* 0x000fe20000000c00 */
[C---:B---3--:R-:W-:Y:S05]  /*8d40*/  @!P3 LEA R8, P0, R2.reuse, R10, 0x1 ;  /* 0x0000000a0208b211 */ /* 0x048fea00078008ff */
[----:B------:R-:W3:Y:S01]  /*8d50*/  @!P3 LDC.64 R18, c[0x0][0x220] ;  /* 0x00008800ff12bb82 */ /* 0x000ee20000000a00 */
[C---:B------:R-:W-:Y:S02]  /*8d60*/  @!P1 LEA R10, P2, R3.reuse, R21, 0x1 ;  /* 0x00000015030a9211 */ /* 0x040fe400078408ff */
[----:B------:R-:W-:Y:S02]  /*8d70*/  @!P3 LEA.HI.X R9, R2, R11, R4, 0x1, P0 ;  /* 0x0000000b0209b211 */ /* 0x000fe400000f0c04 */
[----:B------:R-:W-:Y:S02]  /*8d80*/  IADD3.X R4, R4, UR30, RZ, P5, !PT ;  /* 0x0000001e04047c10 */ /* 0x000fe4000affe4ff */
[C---:B----4-:R-:W-:Y:S01]  /*8d90*/  @!P4 LEA R12, P0, R3.reuse, R12, 0x1 ;  /* 0x0000000c030cc211 */ /* 0x050fe200078008ff */
[----:B------:R-:W-:Y:S01]  /*8da0*/  @!PT LDS RZ, [RZ] ;  /* 0x00000000fffff984 */ /* 0x000fe20000000800 */
[----:B------:R-:W-:Y:S01]  /*8db0*/  @!PT LDS RZ, [RZ] ;  /* 0x00000000fffff984 */ /* 0x000fe20000000800 */
[----:B------:R-:W-:Y:S01]  /*8dc0*/  @!PT LDS RZ, [RZ] ;  /* 0x00000000fffff984 */ /* 0x000fe20000000800 */
[----:B------:R4:W-:Y:S01]  /*8dd0*/  @!P3 LDGSTS.E.BYPASS.LTC128B.128 [R203+0x10000], desc[UR20][R8.64+0x100] ;  /* 0x1000010008cbbfae */ /* 0x0009e2000b901d54 */
[C-C-:B------:R-:W-:Y:S01]  /*8de0*/  @!P1 LEA.HI.X R11, R3.reuse, R20, R4.reuse, 0x1, P2 ;  /* 0x00000014030b9211 */ /* 0x140fe200010f0c04 */
[----:B------:R-:W5:Y:S01]  /*8df0*/  @!P3 LDC.64 R22, c[0x0][0x220] ;  /* 0x00008800ff16bb82 */ /* 0x000f620000000a00 */
[C-C-:B------:R-:W-:Y:S01]  /*8e00*/  @!P4 LEA.HI.X R13, R3.reuse, R13, R4.reuse, 0x1, P0 ;  /* 0x0000000d030dc211 */ /* 0x140fe200000f0c04 */
[----:B------:R-:W-:Y:S01]  /*8e10*/  @P1 STS.128 [R203+0xc800], RZ ;  /* 0x00c800ffcb001388 */ /* 0x000fe20000000c00 */
[C---:B------:R-:W-:Y:S03]  /*8e20*/  IADD3 R2, P2, R3.reuse, UR31, RZ ;  /* 0x0000001f03027c10 */ /* 0x040fe6000ff5e0ff */
[----:B------:R-:W-:Y:S01]  /*8e30*/  @!PT LDS RZ, [RZ] ;  /* 0x00000000fffff984 */ /* 0x000fe20000000800 */
[----:B------:R-:W-:Y:S01]  /*8e40*/  @!PT LDS RZ, [RZ] ;  /* 0x00000000fffff984 */ /* 0x000fe20000000800 */
[----:B------:R-:W-:Y:S01]  /*8e50*/  @!PT LDS RZ, [RZ] ;  /* 0x00000000fffff984 */ /* 0x000fe20000000800 */
[----:B------:R3:W-:Y:S01]  /*8e60*/  @!P1 LDGSTS.E.BYPASS.LTC128B.128 [R203+0xc800], desc[UR20][R10.64] ;  /* 0x0c8000000acb9fae */ /* 0x0007e2000b901d54 */
[C---:B-1----:R-:W-:Y:S01]  /*8e70*/  @!P3 LEA R6, P0, R3.reuse, R16, 0x1 ;  /* 0x000000100306b211 */ /* 0x042fe200078008ff */
[----:B------:R-:W1:Y:S02]  /*8e80*/  @!P4 LDC.64 R20, c[0x0][0x220] ;  /* 0x00008800ff14cb82 */ /* 0x000e640000000a00 */
[----:B------:R-:W-:Y:S01]  /*8e90*/  @P4 STS.128 [R203+0xe800], RZ ;  /* 0x00e800ffcb004388 */ /* 0x000fe20000000c00 */
[----:B------:R-:W-:Y:S03]  /*8ea0*/  @!P3 LEA.HI.X R7, R3, R17, R4, 0x1, P0 ;  /* 0x000000110307b211 */ /* 0x000fe600000f0c04 */
[----:B------:R-:W-:Y:S01]  /*8eb0*/  @!PT LDS RZ, [RZ] ;  /* 0x00000000fffff984 */ /* 0x000fe20000000800 */
[----:B------:R-:W-:Y:S01]  /*8ec0*/  @!PT LDS RZ, [RZ] ;  /* 0x00000000fffff984 */ /* 0x000fe20000000800 */
[----:B------:R-:W-:Y:S01]  /*8ed0*/  @!PT LDS RZ, [RZ] ;  /* 0x00000000fffff984 */ /* 0x000fe20000000800 */
[----:B------:R5:W-:Y:S01]  /*8ee0*/  @!P4 LDGSTS.E.BYPASS.LTC128B.128 [R203+0xe800], desc[UR20][R12.64+0x80] ;  /* 0x0e8000800ccbcfae */ /* 0x000be2000b901d54 */
[----:B------:R-:W-:Y:S02]  /*8ef0*/  IADD3.X R4, R4, UR30, RZ, P2, !PT ;  /* 0x0000001e04047c10 */ /* 0x000fe400097fe4ff */
[C---:B------:R-:W-:Y:S01]  /*8f00*/  IADD3 R3, P6, R2.reuse, UR31, RZ ;  /* 0x0000001f02037c10 */ /* 0x040fe2000ffde0ff */
[----:B------:R-:W-:Y:S04]  /*8f10*/  @P3 STS.128 [R203+0x10800], RZ ;  /* 0x010800ffcb003388 */ /* 0x000fe80000000c00 */
[----:B------:R-:W-:Y:S01]  /*8f20*/  @!PT LDS RZ, [RZ] ;  /* 0x00000000fffff984 */ /* 0x000fe20000000800 */
[----:B------:R-:W-:Y:S01]  /*8f30*/  @!PT LDS RZ, [RZ] ;  /* 0x00000000fffff984 */ /* 0x000fe20000000800 */
[----:B------:R-:W-:Y:S01]  /*8f40*/  @!PT LDS RZ, [RZ] ;  /* 0x00000000fffff984 */ /* 0x000fe20000000800 */
[----:B------:R1:W-:Y:S01]  /*8f50*/  @!P3 LDGSTS.E.BYPASS.LTC128B.128 [R203+0x10800], desc[UR20][R6.64+0x100] ;  /* 0x1080010006cbbfae */ /* 0x0003e2000b901d54 */
[C---:B----4-:R-:W-:Y:S03]  /*8f60*/  @!P1 LEA R8, P0, R2.reuse, R26, 0x1 ;  /* 0x0000001a02089211 */ /* 0x050fe600078008ff */
[----:B------:R-:W-:Y:S01]  /*8f70*/  @P1 STS.128 [R203+0xd000], RZ ;  /* 0x00d000ffcb001388 */ /* 0x000fe20000000c00 */
[C-C-:B------:R-:W-:Y:S02]  /*8f80*/  @!P1 LEA.HI.X R9, R2.reuse, R25, R4.reuse, 0x1, P0 ;  /* 0x0000001902099211 */ /* 0x140fe400000f0c04 */
[C---:B---3--:R-:W-:Y:S03]  /*8f90*/  @!P3 LEA R10, P0, R2.reuse, R18, 0x1 ;  /* 0x00000012020ab211 */ /* 0x048fe600078008ff */
[----:B------:R-:W-:Y:S01]  /*8fa0*/  @!PT LDS RZ, [RZ] ;  /* 0x00000000fffff984 */ /* 0x000fe20000000800 */
[----:B------:R-:W-:Y:S01]  /*8fb0*/  @!PT LDS RZ, [RZ] ;  /* 0x00000000fffff984 */ /* 0x000fe20000000800 */
[----:B------:R-:W-:Y:S01]  /*8fc0*/  @!PT LDS RZ, [RZ] ;  /* 0x00000000fffff984 */ /* 0x000fe20000000800 */
[----:B------:R3:W-:Y:S01]  /*8fd0*/  @!P1 LDGSTS.E.BYPASS.LTC128B.128 [R203+0xd000], desc[UR20][R8.64] ;  /* 0x0d00000008cb9fae */ /* 0x0007e2000b901d54 */
[C-C-:B------:R-:W-:Y:S03]  /*8fe0*/  @!P3 LEA.HI.X R11, R2.reuse, R19, R4.reuse, 0x1, P0 ;  /* 0x00000013020bb211 */ /* 0x140fe600000f0c04 */
[----:B------:R-:W-:Y:S01]  /*8ff0*/  @P4 STS.128 [R203+0xf000], RZ ;  /* 0x00f000ffcb004388 */ /* 0x000fe20000000c00 */
[C---:B-----5:R-:W-:Y:S04]  /*9000*/  @!P4 LEA R12, P2, R2.reuse, R14, 0x1 ;  /* 0x0000000e020cc211 */ /* 0x060fe800078408ff */
[----:B------:R-:W-:Y:S02]  /*9010*/  @!P4 LEA.HI.X R13, R2, R15, R4, 0x1, P2 ;  /* 0x0000000f020dc211 */ /* 0x000fe400010f0c04 */
[----:B------:R-:W-:Y:S02]  /*9020*/  IADD3.X R4, R4, UR30, RZ, P6, !PT ;  /* 0x0000001e04047c10 */ /* 0x000fe4000b7fe4ff */
[C---:B-1----:R-:W-:Y:S01]  /*9030*/  @!P4 LEA R6, P2, R3.reuse, R20, 0x1 ;  /* 0x000000140306c211 */ /* 0x042fe200078408ff */
[----:B------:R-:W-:Y:S01]  /*9040*/  @!PT LDS RZ, [RZ] ;  /* 0x00000000fffff984 */ /* 0x000fe20000000800 */
[----:B------:R-:W-:Y:S01]  /*9050*/  @!PT LDS RZ, [RZ] ;  /* 0x00000000fffff984 */ /* 0x000fe20000000800 */
[----:B------:R-:W-:Y:S01]  /*9060*/  @!PT LDS RZ, [RZ] ;  /* 0x00000000fffff984 */ /* 0x000fe20000000800 */
[----:B------:R-:W-:Y:S01]  /*9070*/  @!P4 LDGSTS.E.BYPASS.LTC128B.128 [R203+0xf000], desc[UR20][R12.64+0x80] ;  /* 0x0f0000800ccbcfae */ /* 0x000fe2000b901d54 */
[C---:B------:R-:W-:Y:S02]  /*9080*/  @!P3 LEA R2, P0, R3.reuse, R22, 0x1 ;  /* 0x000000160302b211 */ /* 0x040fe400078008ff */
[C-C-:B------:R-:W-:Y:S01]  /*9090*/  @!P4 LEA.HI.X R7, R3.reuse, R21, R4.reuse, 0x1, P2 ;  /* 0x000000150307c211 */ /* 0x140fe200010f0c04 */
[----:B------:R-:W-:Y:S04]  /*90a0*/  @P3 STS.128 [R203+0x11000], RZ ;  /* 0x011000ffcb003388 */ /* 0x000fe80000000c00 */
[----:B------:R-:W-:Y:S01]  /*90b0*/  @!PT LDS RZ, [RZ] ;  /* 0x00000000fffff984 */ /* 0x000fe20000000800 */
[----:B------:R-:W-:Y:S01]  /*90c0*/  @!PT LDS RZ, [RZ] ;  /* 0x00000000fffff984 */ /* 0x000fe20000000800 */
[----:B------:R-:W-:Y:S01]  /*90d0*/  @!PT LDS RZ, [RZ] ;  /* 0x00000000fffff984 */ /* 0x000fe20000000800 */
[----:B------:R-:W-:Y:S01]  /*90e0*/  @!P3 LDGSTS.E.BYPASS.LTC128B.128 [R203+0x11000], desc[UR20][R10.64+0x100] ;  /* 0x110001000acbbfae */ /* 0x000fe2000b901d54 */
[C---:B---3--:R-:W-:Y:S03]  /*90f0*/  @!P1 LEA R8, P5, R3.reuse, R24, 0x1 ;  /* 0x0000001803089211 */ /* 0x048fe600078a08ff */
[----:B------:R-:W-:Y:S01]  /*9100*/  @P1 STS.128 [R203+0xd800], RZ ;  /* 0x00d800ffcb001388 */ /* 0x000fe20000000c00 */
[C-C-:B--2---:R-:W-:Y:S02]  /*9110*/  @!P1 LEA.HI.X R9, R3.reuse, R5, R4.reuse, 0x1, P5 ;  /* 0x0000000503099211 */ /* 0x144fe400028f0c04 */
[----:B------:R-:W-:Y:S02]  /*9120*/  @!P3 LEA.HI.X R3, R3, R23, R4, 0x1, P0 ;  /* 0x000000170303b211 */ /* 0x000fe400000f0c04 */
[----:B------:R-:W-:Y:S01]  /*9130*/  PLOP3.LUT P0, PT, PT, PT, UP0, 0x80, 0x0 ;  /* 0x000000000000781c */ /* 0x000fe20003f0f008 */
        /* <DEDUP_REMOVED lines=14> */
[----:B------:R-:W-:Y:S04]  /*9220*/  LDSM.16.M88.4 R32, [R187] ;  /* 0x00000000bb20783b */ /* 0x000fe80000000200 */
[----:B------:R-:W-:Y:S04]  /*9230*/  LDSM.16.M88.4 R16, [R180+0x6800] ;  /* 0x00680000b410783b */ /* 0x000fe80000000200 */
[----:B-1----:R-:W2:Y:S04]  /*9240*/  LDSM.16.M88.4 R8, [R180+0x6000] ;  /* 0x00600000b408783b */ /* 0x002ea80000000200 */
[----:B------:R-:W1:Y:S04]  /*9250*/  LDSM.16.M88.4 R24, [R180+0x7000] ;  /* 0x00700000b418783b */ /* 0x000e680000000200 */
[----:B------:R-:W4:Y:S04]  /*9260*/  LDSM.16.M88.4 R136, [R180+0x7800] ;  /* 0x00780000b488783b */ /* 0x000f280000000200 */
[----:B------:R-:W0:Y:S04]  /*9270*/  LDGDEPBAR ;  /* 0x00000000000079af */ /* 0x000e280000000000 */
[----:B------:R-:W-:Y:S04]  /*9280*/  LDSM.16.M88.4 R140, [R188] ;  /* 0x00000000bc8c783b */ /* 0x000fe80000000200 */
[----:B------:R-:W5:Y:S04]  /*9290*/  LDSM.16.M88.4 R144, [R191] ;  /* 0x00000000bf90783b */ /* 0x000f680000000200 */
[----:B------:R-:W3:Y:S04]  /*92a0*/  LDSM.16.M88.4 R148, [R202] ;  /* 0x00000000ca94783b */ /* 0x000ee80000000200 */
[----:B------:R-:W3:Y:S04]  /*92b0*/  LDSM.16.M88.4 R152, [R201] ;  /* 0x00000000c998783b */ /* 0x000ee80000000200 */
[----:B------:R-:W3:Y:S04]  /*92c0*/  LDSM.16.M88.4 R156, [R200] ;  /* 0x00000000c89c783b */ /* 0x000ee80000000200 */
[----:B------:R-:W-:Y:S01]  /*92d0*/  LDSM.16.M88.4 R160, [R190] ;  /* 0x00000000bea0783b */ /* 0x000fe20000000200 */
[C---:B--2---:R-:W-:Y:S03]  /*92e0*/  HMMA.16816.F32 R4, R32.reuse, R8, RZ ;  /* 0x000000082004723c */ /* 0x044fe600000018ff */
[----:B------:R-:W2:Y:S04]  /*92f0*/  LDSM.16.M88.4 R164, [R186+0x6000] ;  /* 0x00600000baa4783b */ /* 0x000ea80000000200 */
[----:B------:R-:W2:Y:S01]  /*9300*/  LDSM.16.M88.4 R168, [R186+0x6800] ;  /* 0x00680000baa8783b */ /* 0x000ea20000000200 */
[C---:B------:R-:W-:Y:S03]  /*9310*/  HMMA.16816.F32 R8, R32.reuse, R10, RZ ;  /* 0x0000000a2008723c */ /* 0x040fe600000018ff */
[----:B------:R-:W-:Y:S03]  /*9320*/  LDSM.16.M88.4 R172, [R189] ;  /* 0x00000000bdac783b */ /* 0x000fe60000000200 */
[C---:B------:R-:W-:Y:S01]  /*9330*/  HMMA.16816.F32 R12, R32.reuse, R16, RZ ;  /* 0x00000010200c723c */ /* 0x040fe200000018ff */
[----:B------:R-:W-:Y:S05]  /*9340*/  LDSM.16.M88.4 R176, [R185] ;  /* 0x00000000b9b0783b */ /* 0x000fea0000000200 */
[C---:B------:R-:W-:Y:S06]  /*9350*/  HMMA.16816.F32 R16, R32.reuse, R18, RZ ;  /* 0x000000122010723c */ /* 0x040fec00000018ff */
[C---:B-1----:R-:W-:Y:S06]  /*9360*/  HMMA.16816.F32 R20, R32.reuse, R24, RZ ;  /* 0x000000182014723c */ /* 0x042fec00000018ff */
[C---:B------:R-:W-:Y:S06]  /*9370*/  HMMA.16816.F32 R24, R32.reuse, R26, RZ ;  /* 0x0000001a2018723c */ /* 0x040fec00000018ff */
[C---:B----4-:R-:W-:Y:S06]  /*9380*/  HMMA.16816.F32 R28, R32.reuse, R136, RZ ;  /* 0x00000088201c723c */ /* 0x050fec00000018ff */
[----:B------:R-:W-:Y:S01]  /*9390*/  HMMA.16816.F32 R32, R32, R138, RZ ;  /* 0x0000008a2020723c */ /* 0x000fe200000018ff */
[----:B------:R-:W1:Y:S05]  /*93a0*/  LDSM.16.M88.4 R136, [R186+0x7000] ;  /* 0x00700000ba88783b */ /* 0x000e6a0000000200 */
[C---:B-----5:R-:W-:Y:S06]  /*93b0*/  HMMA.16816.F32 R4, R140.reuse, R144, R4 ;  /* 0x000000908c04723c */ /* 0x060fec0000001804 */
[C---:B------:R-:W-:Y:S01]  /*93c0*/  HMMA.16816.F32 R8, R140.reuse, R146, R8 ;  /* 0x000000928c08723c */ /* 0x040fe20000001808 */
[----:B------:R-:W4:Y:S05]  /*93d0*/  LDSM.16.M88.4 R144, [R186+0x7800] ;  /* 0x00780000ba90783b */ /* 0x000f2a0000000200 */
[C---:B---3--:R-:W-:Y:S06]  /*93e0*/  HMMA.16816.F32 R12, R140.reuse, R148, R12 ;  /* 0x000000948c0c723c */ /* 0x048fec000000180c */
[C---:B------:R-:W-:Y:S01]  /*93f0*/  HMMA.16816.F32 R16, R140.reuse, R150, R16 ;  /* 0x000000968c10723c */ /* 0x040fe20000001810 */
[----:B------:R-:W3:Y:S05]  /*9400*/  LDSM.16.M88.4 R148, [R185+0x800] ;  /* 0x00080000b994783b */ /* 0x000eea0000000200 */
[C---:B------:R-:W-:Y:S06]  /*9410*/  HMMA.16816.F32 R20, R140.reuse, R152, R20 ;  /* 0x000000988c14723c */ /* 0x040fec0000001814 */
[C---:B------:R-:W-:Y:S01]  /*9420*/  HMMA.16816.F32 R24, R140.reuse, R154, R24 ;  /* 0x0000009a8c18723c */ /* 0x040fe20000001818 */
[----:B------:R-:W-:Y:S05]  /*9430*/  LDSM.16.M88.4 R152, [R185+0x1800] ;  /* 0x00180000b998783b */ /* 0x000fea0000000200 */
[C---:B------:R-:W-:Y:S06]  /*9440*/  HMMA.16816.F32 R28, R140.reuse, R156, R28 ;  /* 0x0000009c8c1c723c */ /* 0x040fec000000181c */
[----:B------:R-:W-:Y:S01]  /*9450*/  HMMA.16816.F32 R32, R140, R158, R32 ;  /* 0x0000009e8c20723c */ /* 0x000fe20000001820 */
[----:B------:R-:W5:Y:S04]  /*9460*/  LDSM.16.M88.4 R140, [R185+0x1000] ;  /* 0x00100000b98c783b */ /* 0x000f680000000200 */
[----:B------:R-:W-:Y:S01]  /*9470*/  LDSM.16.M88.4 R156, [R187+0x2000] ;  /* 0x00200000bb9c783b */ /* 0x000fe20000000200 */
[C---:B--2---:R-:W-:Y:S06]  /*9480*/  HMMA.16816.F32 R4, R160.reuse, R164, R4 ;  /* 0x000000a4a004723c */ /* 0x044fec0000001804 */
[C---:B------:R-:W-:Y:S01]  /*9490*/  HMMA.16816.F32 R8, R160.reuse, R166, R8 ;  /* 0x000000a6a008723c */ /* 0x040fe20000001808 */
[----:B------:R-:W2:Y:S05]  /*94a0*/  LDSM.16.M88.4 R164, [R180+0x8000] ;  /* 0x00800000b4a4783b */ /* 0x000eaa0000000200 */
[C---:B------:R-:W-:Y:S06]  /*94b0*/  HMMA.16816.F32 R12, R160.reuse, R168, R12 ;  /* 0x000000a8a00c723c */ /* 0x040fec000000180c */
[C---:B------:R-:W-:Y:S01]  /*94c0*/  HMMA.16816.F32 R16, R160.reuse, R170, R16 ;  /* 0x000000aaa010723c */ /* 0x040fe20000001810 */
[----:B------:R-:W2:Y:S05]  /*94d0*/  LDSM.16.M88.4 R168, [R180+0x8800] ;  /* 0x00880000b4a8783b */ /* 0x000eaa0000000200 */
[C---:B-1----:R-:W-:Y:S06]  /*94e0*/  HMMA.16816.F32 R20, R160.reuse, R136, R20 ;  /* 0x00000088a014723c */ /* 0x042fec0000001814 */
[C---:B------:R-:W-:Y:S01]  /*94f0*/  HMMA.16816.F32 R24, R160.reuse, R138, R24 ;  /* 0x0000008aa018723c */ /* 0x040fe20000001818 */
[----:B------:R-:W1:Y:S05]  /*9500*/  LDSM.16.M88.4 R136, [R180+0x9000] ;  /* 0x00900000b488783b */ /* 0x000e6a0000000200 */
[C---:B----4-:R-:W-:Y:S06]  /*9510*/  HMMA.16816.F32 R28, R160.reuse, R144, R28 ;  /* 0x00000090a01c723c */ /* 0x050fec000000181c */
[----:B------:R-:W-:Y:S01]  /*9520*/  HMMA.16816.F32 R32, R160, R146, R32 ;  /* 0x00000092a020723c */ /* 0x000fe20000001820 */
[----:B------:R-:W4:Y:S04]  /*9530*/  LDSM.16.M88.4 R144, [R180+0x9800] ;  /* 0x00980000b490783b */ /* 0x000f280000000200 */
[----:B------:R-:W-:Y:S01]  /*9540*/  LDSM.16.M88.4 R160, [R188+0x2000] ;  /* 0x00200000bca0783b */ /* 0x000fe20000000200 */
[C---:B------:R-:W-:Y:S06]  /*9550*/  HMMA.16816.F32 R4, R172.reuse, R176, R4 ;  /* 0x000000b0ac04723c */ /* 0x040fec0000001804 */
[C---:B------:R-:W-:Y:S01]  /*9560*/  HMMA.16816.F32 R8, R172.reuse, R178, R8 ;  /* 0x000000b2ac08723c */ /* 0x040fe20000001808 */
[----:B------:R-:W4:Y:S05]  /*9570*/  LDSM.16.M88.4 R176, [R199] ;  /* 0x00000000c7b0783b */ /* 0x000f2a0000000200 */
[C---:B---3--:R-:W-:Y:S06]  /*9580*/  HMMA.16816.F32 R12, R172.reuse, R148, R12 ;  /* 0x00000094ac0c723c */ /* 0x048fec000000180c */
[C---:B------:R-:W-:Y:S01]  /*9590*/  HMMA.16816.F32 R16, R172.reuse, R150, R16 ;  /* 0x00000096ac10723c */ /* 0x040fe20000001810 */
[----:B------:R-:W3:Y:S05]  /*95a0*/  LDSM.16.M88.4 R148, [R198] ;  /* 0x00000000c694783b */ /* 0x000eea0000000200 */
[C---:B-----5:R-:W-:Y:S06]  /*95b0*/  HMMA.16816.F32 R20, R172.reuse, R140, R20 ;  /* 0x0000008cac14723c */ /* 0x060fec0000001814 */
[C---:B------:R-:W-:Y:S01]  /*95c0*/  HMMA.16816.F32 R24, R172.reuse, R142, R24 ;  /* 0x0000008eac18723c */ /* 0x040fe20000001818 */
[----:B------:R-:W5:Y:S05]  /*95d0*/  LDSM.16.M88.4 R140, [R197] ;  /* 0x00000000c58c783b */ /* 0x000f6a0000000200 */
[C---:B------:R-:W-:Y:S06]  /*95e0*/  HMMA.16816.F32 R28, R172.reuse, R152, R28 ;  /* 0x00000098ac1c723c */ /* 0x040fec000000181c */
[----:B------:R-:W-:Y:S01]  /*95f0*/  HMMA.16816.F32 R32, R172, R154, R32 ;  /* 0x0000009aac20723c */ /* 0x000fe20000001820 */
[----:B------:R-:W5:Y:S04]  /*9600*/  LDSM.16.M88.4 R152, [R196] ;  /* 0x00000000c498783b */ /* 0x000f680000000200 */
        /* <DEDUP_REMOVED lines=16> */
[----:B------:R-:W4:Y:S05]  /*9710*/  LDSM.16.M88.4 R176, [R185+0x2000] ;  /* 0x00200000b9b0783b */ /* 0x000f2a0000000200 */
[C---:B---3--:R-:W-:Y:S06]  /*9720*/  HMMA.16816.F32 R12, R160.reuse, R148, R12 ;  /* 0x00000094a00c723c */ /* 0x048fec000000180c */
[C---:B------:R-:W-:Y:S01]  /*9730*/  HMMA.16816.F32 R16, R160.reuse, R150, R16 ;  /* 0x00000096a010723c */ /* 0x040fe20000001810 */
[----:B------:R-:W3:Y:S05]  /*9740*/  LDSM.16.M88.4 R148, [R185+0x2800] ;  /* 0x00280000b994783b */ /* 0x000eea0000000200 */
[C---:B-----5:R-:W-:Y:S06]  /*9750*/  HMMA.16816.F32 R20, R160.reuse, R140, R20 ;  /* 0x0000008ca014723c */ /* 0x060fec0000001814 */
[C---:B------:R-:W-:Y:S01]  /*9760*/  HMMA.16816.F32 R24, R160.reuse, R142, R24 ;  /* 0x0000008ea018723c */ /* 0x040fe20000001818 */
[----:B------:R-:W5:Y:S05]  /*9770*/  LDSM.16.M88.4 R140, [R185+0x3000] ;  /* 0x00300000b98c783b */ /* 0x000f6a0000000200 */
        /* <DEDUP_REMOVED lines=32> */
[----:B------:R-:W-:Y:S05]  /*9980*/  LDSM.16.M88.4 R172, [R185+0x4000] ;  /* 0x00400000b9ac783b */ /* 0x000fea0000000200 */
        /* <DEDUP_REMOVED lines=9> */
[----:B------:R-:W4:Y:S01]  /*9a20*/  LDSM.16.M88.4 R160, [R186+0xb800] ;  /* 0x00b80000baa0783b */ /* 0x000f220000000200 */
[C---:B------:R-:W-:Y:S06]  /*9a30*/  HMMA.16816.F32 R4, R164.reuse, R176, R4 ;  /* 0x000000b0a404723c */ /* 0x040fec0000001804 */
[C---:B------:R-:W-:Y:S06]  /*9a40*/  HMMA.16816.F32 R8, R164.reuse, R178, R8 ;  /* 0x000000b2a408723c */ /* 0x040fec0000001808 */
[C---:B---3--:R-:W-:Y:S06]  /*9a50*/  HMMA.16816.F32 R12, R164.reuse, R148, R12 ;  /* 0x00000094a40c723c */ /* 0x048fec000000180c */
[C---:B------:R-:W-:Y:S01]  /*9a60*/  HMMA.16816.F32 R16, R164.reuse, R150, R16 ;  /* 0x00000096a410723c */ /* 0x040fe20000001810 */
[----:B------:R-:W3:Y:S05]  /*9a70*/  LDSM.16.M88.4 R148, [R189+0x4000] ;  /* 0x00400000bd94783b */ /* 0x000eea0000000200 */
[C---:B-----5:R-:W-:Y:S06]  /*9a80*/  HMMA.16816.F32 R20, R164.reuse, R140, R20 ;  /* 0x0000008ca414723c */ /* 0x060fec0000001814 */
[C---:B------:R-:W-:Y:S01]  /*9a90*/  HMMA.16816.F32 R24, R164.reuse, R142, R24 ;  /* 0x0000008ea418723c */ /* 0x040fe20000001818 */
[----:B------:R-:W5:Y:S05]  /*9aa0*/  LDSM.16.M88.4 R140, [R185+0x4800] ;  /* 0x00480000b98c783b */ /* 0x000f6a0000000200 */
[C---:B------:R-:W-:Y:S06]  /*9ab0*/  HMMA.16816.F32 R28, R164.reuse, R152, R28 ;  /* 0x00000098a41c723c */ /* 0x040fec000000181c */
[----:B------:R-:W-:Y:S06]  /*9ac0*/  HMMA.16816.F32 R32, R164, R154, R32 ;  /* 0x0000009aa420723c */ /* 0x000fec0000001820 */
[C---:B--2---:R-:W-:Y:S06]  /*9ad0*/  HMMA.16816.F32 R4, R156.reuse, R168, R4 ;  /* 0x000000a89c04723c */ /* 0x044fec0000001804 */
[C---:B------:R-:W-:Y:S06]  /*9ae0*/  HMMA.16816.F32 R8, R156.reuse, R170, R8 ;  /* 0x000000aa9c08723c */ /* 0x040fec0000001808 */
[C---:B-1----:R-:W-:Y:S06]  /*9af0*/  HMMA.16816.F32 R12, R156.reuse, R136, R12 ;  /* 0x000000889c0c723c */ /* 0x042fec000000180c */
[C---:B------:R-:W-:Y:S01]  /*9b00*/  HMMA.16816.F32 R16, R156.reuse, R138, R16 ;  /* 0x0000008a9c10723c */ /* 0x040fe20000001810 */
[----:B------:R-:W1:Y:S05]  /*9b10*/  LDSM.16.M88.4 R136, [R185+0x5000] ;  /* 0x00500000b988783b */ /* 0x000e6a0000000200 */
[C---:B----4-:R-:W-:Y:S06]  /*9b20*/  HMMA.16816.F32 R20, R156.reuse, R144, R20 ;  /* 0x000000909c14723c */ /* 0x050fec0000001814 */
[C---:B------:R-:W-:Y:S01]  /*9b30*/  HMMA.16816.F32 R24, R156.reuse, R146, R24 ;  /* 0x000000929c18723c */ /* 0x040fe20000001818 */
[----:B------:R-:W2:Y:S01]  /*9b40*/  LDSM.16.M88.4 R144, [R185+0x5800] ;  /* 0x00580000b990783b */ /* 0x000ea20000000200 */
[----:B------:R-:W-:Y:S04]  /*9b50*/  DEPBAR.LE SB0, 0x0 ;  /* 0x000080000000791a */ /* 0x000fe80000000000 */
[C---:B------:R-:W-:Y:S01]  /*9b60*/  HMMA.16816.F32 R28, R156.reuse, R160, R28 ;  /* 0x000000a09c1c723c */ /* 0x040fe2000000181c */
[----:B------:R-:W-:Y:S05]  /*9b70*/  BAR.SYNC.DEFER_BLOCKING 0x0 ;  /* 0x0000000000007b1d */ /* 0x000fea0000010000 */
[----:B------:R-:W-:Y:S06]  /*9b80*/  HMMA.16816.F32 R32, R156, R162, R32 ;  /* 0x000000a29c20723c */ /* 0x000fec0000001820 */
[C---:B---3--:R-:W-:Y:S06]  /*9b90*/  HMMA.16816.F32 R4, R148.reuse, R172, R4 ;  /* 0x000000ac9404723c */ /* 0x048fec0000001804 */
[C---:B------:R-:W-:Y:S06]  /*9ba0*/  HMMA.16816.F32 R8, R148.reuse, R174, R8 ;  /* 0x000000ae9408723c */ /* 0x040fec0000001808 */
[C---:B-----5:R-:W-:Y:S06]  /*9bb0*/  HMMA.16816.F32 R12, R148.reuse, R140, R12 ;  /* 0x0000008c940c723c */ /* 0x060fec000000180c */
[C---:B------:R-:W-:Y:S06]  /*9bc0*/  HMMA.16816.F32 R16, R148.reuse, R142, R16 ;  /* 0x0000008e9410723c */ /* 0x040fec0000001810 */
[----:B------:R-:W-:Y:S01]  /*9bd0*/  FMNMX.FTZ R2, R4, R0, !PT ;  /* 0x0000000004027209 */ /* 0x000fe20007810000 */
[C---:B-1----:R-:W-:Y:S04]  /*9be0*/  HMMA.16816.F32 R20, R148.reuse, R136, R20 ;  /* 0x000000889414723c */ /* 0x042fe80000001814 */
[----:B------:R-:W-:Y:S02]  /*9bf0*/  FMNMX.FTZ R2, R5, R2, !PT ;  /* 0x0000000205027209 */ /* 0x000fe40007810000 */
[C---:B------:R-:W-:Y:S05]  /*9c00*/  HMMA.16816.F32 R24, R148.reuse, R138, R24 ;  /* 0x0000008a9418723c */ /* 0x040fea0000001818 */
[----:B------:R-:W-:Y:S01]  /*9c10*/  FMNMX.FTZ R3, R8, R2, !PT ;  /* 0x0000000208037209 */ /* 0x000fe20007810000 */
[C---:B--2---:R-:W-:Y:S05]  /*9c20*/  HMMA.16816.F32 R28, R148.reuse, R144, R28 ;  /* 0x00000090941c723c */ /* 0x044fea000000181c */
[----:B------:R-:W-:Y:S01]  /*9c30*/  FMNMX.FTZ R2, R6, R117, !PT ;  /* 0x0000007506027209 */ /* 0x000fe20007810000 */
[----:B------:R-:W-:Y:S05]  /*9c40*/  HMMA.16816.F32 R32, R148, R146, R32 ;  /* 0x000000929420723c */ /* 0x000fea0000001820 */
[----:B------:R-:W-:Y:S02]  /*9c50*/  FMNMX.FTZ R3, R9, R3, !PT ;  /* 0x0000000309037209 */ /* 0x000fe40007810000 */
[----:B------:R-:W-:Y:S04]  /*9c60*/  FMNMX.FTZ R2, R7, R2, !PT ;  /* 0x0000000207027209 */ /* 0x000fe80007810000 */
        /* <DEDUP_REMOVED lines=24> */
.L_x_893:
[----:B---3--:R-:W-:Y:S01]  /*9df0*/  FMNMX.FTZ R2, R31, R143, !PT ;  /* 0x0000008f1f027209 */ /* 0x008fe20007810000 */
[----:B------:R-:W2:Y:S01]  /*9e00*/  LDL.64 R166, [R1+0x28] ;  /* 0x0000280001a67983 */ /* 0x000ea20000100a00 */
[----:B------:R-:W-:Y:S01]  /*9e10*/  IMAD.MOV.U32 R144, RZ, RZ, 0x7054 ;  /* 0x00007054ff907424 */ /* 0x000fe200078e00ff */
[----:B------:R-:W-:Y:S01]  /*9e20*/  UIADD3 UR24, UR22, -0x61c88647, URZ ;  /* 0x9e3779b916187890 */ /* 0x000fe2000fffe03f */
[----:B------:R-:W-:Y:S01]  /*9e30*/  FMNMX.FTZ R2, R34, R2, !PT ;  /* 0x0000000222027209 */ /* 0x000fe20007810000 */
[----:B------:R-:W-:Y:S01]  /*9e40*/  UIADD3 UR19, UR22, 0x3c6ef372, URZ ;  /* 0x3c6ef37216137890 */ /* 0x000fe2000fffe03f */
[----:B------:R-:W-:Y:S01]  /*9e50*/  IMAD.U32 R170, RZ, RZ, UR5 ;  /* 0x00000005ffaa7e24 */ /* 0x000fe2000f8e00ff */
[----:B------:R-:W1:Y:S01]  /*9e60*/  SHFL.BFLY PT, R116, R142, 0x2, 0x1f ;  /* 0x0c401f008e747f89 */ /* 0x000e6200000e0000 */
[----:B------:R-:W-:Y:S01]  /*9e70*/  FMNMX.FTZ R2, R35, R2, !PT ;  /* 0x0000000223027209 */ /* 0x000fe20007810000 */
[----:B------:R-:W-:Y:S02]  /*9e80*/  UIADD3 UR18, UR23, 0x32370b8f, URZ ;  /* 0x32370b8f17127890 */ /* 0x000fe4000fffe03f */
[----:B------:R-:W-:Y:S04]  /*9e90*/  PRMT R170, R170, R144, UR5 ;  /* 0x00000005aaaa7e16 */ /* 0x000fe80008000090 */
[----:B------:R-:W-:Y:S01]  /*9ea0*/  LDSM.16.MT88.4 R148, [R184+0xc000] ;  /* 0x00c00000b894783b */ /* 0x000fe20000004200 */
[----:B------:R-:W-:Y:S02]  /*9eb0*/  UIADD3 UR17, UR22, 0x78dde6e4, URZ ;  /* 0x78dde6e416117890 */ /* 0x000fe4000fffe03f */
[----:B------:R-:W-:Y:S02]  /*9ec0*/  UIADD3 UR16, UR23, -0x126145ec, URZ ;  /* 0xed9eba1417107890 */ /* 0x000fe4000fffe03f */
[----:B------:R-:W-:Y:S02]  /*9ed0*/  UIADD3 UR25, UR22, -0x4ab325aa, URZ ;  /* 0xb54cda5616197890 */ /* 0x000fe4000fffe03f */
[----:B------:R-:W-:Y:S01]  /*9ee0*/  UIADD3 UR10, UR23, -0x4498517b, URZ ;  /* 0xbb67ae85170a7890 */ /* 0x000fe2000fffe03f */
[----:B------:R-:W-:Y:S01]  /*9ef0*/  LDSM.16.MT88.4 R144, [R182+0xc000] ;  /* 0x00c00000b690783b */ /* 0x000fe20000004200 */
[----:B------:R-:W-:Y:S02]  /*9f00*/  UIADD3 UR28, UR22, -0x255992d5, URZ ;  /* 0xdaa66d2b161c7890 */ /* 0x000fe4000fffe03f */
[----:B------:R-:W-:Y:S04]  /*9f10*/  USHF.L.U32 UR15, UR32, 0x1, URZ ;  /* 0x00000001200f7899 */ /* 0x000fe8000800063f */
[----:B------:R-:W-:Y:S01]  /*9f20*/  ULOP3.LUT UR11, UR15, UR23, URZ, 0x3c, !UPT ;  /* 0x000000170f0b7292 */ /* 0x000fe2000f8e3c3f */
[----:B------:R-:W3:Y:S01]  /*9f30*/  SHFL.BFLY PT, R118, R2, 0x2, 0x1f ;  /* 0x0c401f0002767f89 */ /* 0x000ee200000e0000 */
[----:B------:R-:W-:Y:S01]  /*9f40*/  UIADD3 UR15, UR15, 0x1, URZ ;  /* 0x000000010f0f7890 */ /* 0x000fe2000fffe03f */
[----:B-1----:R-:W-:Y:S03]  /*9f50*/  FMNMX.FTZ R116, R142, R116, !PT ;  /* 0x000000748e747209 */ /* 0x002fe60007810000 */
[----:B------:R-:W-:Y:S03]  /*9f60*/  LOP3.LUT R3, R213, UR11, RZ, 0x3c, !PT ;  /* 0x0000000bd5037c12 */ /* 0x000fe6000f8e3cff */
[----:B------:R-:W-:Y:S01]  /*9f70*/  LDSM.16.MT88.4 R140, [R181+0xc000] ;  /* 0x00c00000b58c783b */ /* 0x000fe20000004200 */
[----:B------:R-:W-:Y:S02]  /*9f80*/  UIADD3 UR11, UR23, -0x56f99767, URZ ;  /* 0xa9066899170b7890 */ /* 0x000fe4000fffe03f */
[----:B------:R-:W-:Y:S01]  /*9f90*/  ULOP3.LUT UR15, UR15, UR23, URZ, 0x3c, !UPT ;  /* 0x000000170f0f7292 */ /* 0x000fe2000f8e3c3f */
[----:B------:R-:W-:Y:S04]  /*9fa0*/  IMAD.WIDE.U32 R138, R3, -0x326172a9, RZ ;  /* 0xcd9e8d57038a7825 */ /* 0x000fe800078e00ff */
[----:B------:R-:W1:Y:S01]  /*9fb0*/  SHFL.BFLY PT, R119, R116, 0x1, 0x1f ;  /* 0x0c201f0074777f89 */ /* 0x000e6200000e0000 */
[----:B---3--:R-:W-:Y:S02]  /*9fc0*/  FMNMX.FTZ R118, R2, R118, !PT ;  /* 0x0000007602767209 */ /* 0x008fe40007810000 */
[----:B------:R-:W-:Y:S01]  /*9fd0*/  LOP3.LUT R2, R211, UR10, R212, 0x96, !PT ;  /* 0x0000000ad3027c12 */ /* 0x000fe2000f8e96d4 */
[----:B------:R-:W-:Y:S04]  /*9fe0*/  UIADD3 UR10, UR23, 0x76cf5d0a, URZ ;  /* 0x76cf5d0a170a7890 */ /* 0x000fe8000fffe03f */
[----:B------:R-:W3:Y:S01]  /*9ff0*/  SHFL.BFLY PT, R137, R118, 0x1, 0x1f ;  /* 0x0c201f0076897f89 */ /* 0x000ee200000e0000 */
[----:B------:R-:W-:Y:S05]  /*a000*/  IMAD.WIDE.U32 R172, R2, -0x326172a9, RZ ;  /* 0xcd9e8d5702ac7825 */ /* 0x000fea00078e00ff */
[----:B------:R-:W-:Y:S02]  /*a010*/  LOP3.LUT R138, R173, UR19, R138, 0x96, !PT ;  /* 0x00000013ad8a7c12 */ /* 0x000fe4000f8e968a */
[----:B-1----:R-:W-:Y:S04]  /*a020*/  FMNMX.FTZ R116, R116, R119, !PT ;  /* 0x0000007774747209 */ /* 0x002fe80007810000 */
[C---:B------:R-:W-:Y:S01]  /*a030*/  FSETP.NEU.FTZ.AND P0, PT, R116.reuse, -INF , PT ;  /* 0xff8000007400780b */ /* 0x040fe20003f1d000 */
[C---:B------:R-:W-:Y:S01]  /*a040*/  FMUL.FTZ R164, R116.reuse, UR4 ;  /* 0x0000000474a47c20 */ /* 0x040fe20008410000 */
[----:B------:R-:W-:Y:S04]  /*a050*/  FADD.FTZ R0, -R116, R0 ;  /* 0x0000000074007221 */ /* 0x000fe80000010100 */
[----:B------:R-:W-:Y:S05]  /*a060*/  FSEL R164, R164, RZ, P0 ;  /* 0x000000ffa4a47208 */ /* 0x000fea0000000000 */
        /* <DEDUP_REMOVED lines=10> */
[----:B------:R-:W-:Y:S05]  /*a110*/  FFMA.FTZ R17, R17, UR4, -R164 ;  /* 0x0000000411117c23 */ /* 0x000fea00080108a4 */
[----:B------:R-:W1:Y:S10]  /*a120*/  MUFU.EX2 R171, R5 ;  /* 0x0000000500ab7308 */ /* 0x000e740000000800 */
[----:B------:R-:W-:Y:S10]  /*a130*/  MUFU.EX2 R179, R8 ;  /* 0x0000000800b37308 */ /* 0x000ff40000000800 */
[----:B------:R-:W4:Y:S01]  /*a140*/  MUFU.EX2 R206, R9 ;  /* 0x0000000900ce7308 */ /* 0x000f220000000800 */
[----:B-1----:R-:W-:Y:S04]  /*a150*/  F2FP.F16.F32.PACK_AB R159, R171, R177 ;  /* 0x000000b1ab9f723e */ /* 0x002fe800000000ff */
[----:B------:R-:W-:Y:S05]  /*a160*/  PRMT R158, R159, 0x7632, R158 ;  /* 0x000076329f9e7816 */ /* 0x000fea000000009e */
[----:B------:R-:W-:Y:S10]  /*a170*/  MUFU.EX2 R209, R13 ;  /* 0x0000000d00d17308 */ /* 0x000ff40000000800 */
[----:B------:R-:W-:Y:S01]  /*a180*/  MUFU.EX2 R252, R16 ;  /* 0x0000001000fc7308 */ /* 0x000fe20000000800 */
[----:B----4-:R-:W-:Y:S04]  /*a190*/  F2FP.F16.F32.PACK_AB R157, R206, R179 ;  /* 0x000000b3ce9d723e */ /* 0x010fe800000000ff */
[----:B------:R-:W-:Y:S05]  /*a1a0*/  PRMT R156, R157, 0x7632, R156 ;  /* 0x000076329d9c7816 */ /* 0x000fea000000009c */
[----:B------:R-:W-:Y:S01]  /*a1b0*/  MUFU.EX2 R250, R17 ;  /* 0x0000001100fa7308 */ /* 0x000fe20000000800 */
[----:B--2---:R-:W-:Y:S01]  /*a1c0*/  LOP3.LUT R2, R139, UR24, R166, 0x96, !PT ;  /* 0x000000188b027c12 */ /* 0x004fe2000f8e96a6 */
[----:B------:R-:W-:Y:S04]  /*a1d0*/  IMAD.WIDE.U32 R138, R138, -0x2daee0ad, RZ ;  /* 0xd2511f538a8a7825 */ /* 0x000fe800078e00ff */
[----:B------:R-:W-:Y:S05]  /*a1e0*/  IMAD.WIDE.U32 R2, R2, -0x2daee0ad, RZ ;  /* 0xd2511f5302027825 */ /* 0x000fea00078e00ff */
[----:B------:R-:W-:Y:S02]  /*a1f0*/  LOP3.LUT R136, R3, UR10, R210, 0x96, !PT ;  /* 0x0000000a03887c12 */ /* 0x000fe4000f8e96d2 */
[----:B------:R-:W-:Y:S02]  /*a200*/  LOP3.LUT R2, R139, UR18, R2, 0x96, !PT ;  /* 0x000000128b027c12 */ /* 0x000fe4000f8e9602 */
[----:B---3--:R-:W-:Y:S01]  /*a210*/  FMNMX.FTZ R3, R118, R137, !PT ;  /* 0x0000008976037209 */ /* 0x008fe20007810000 */
[----:B------:R-:W-:Y:S03]  /*a220*/  IMAD.WIDE.U32 R136, R136, -0x326172a9, RZ ;  /* 0xcd9e8d5788887825 */ /* 0x000fe600078e00ff */
[----:B------:R-:W-:Y:S01]  /*a230*/  FSETP.NEU.FTZ.AND P0, PT, R3, -INF , PT ;  /* 0xff8000000300780b */ /* 0x000fe20003f1d000 */
[----:B------:R-:W-:Y:S01]  /*a240*/  IMAD.WIDE.U32 R152, R2, -0x326172a9, RZ ;  /* 0xcd9e8d5702987825 */ /* 0x000fe200078e00ff */
[----:B------:R-:W-:Y:S03]  /*a250*/  LOP3.LUT R4, R137, UR28, R172, 0x96, !PT ;  /* 0x0000001c89047c12 */ /* 0x000fe6000f8e96ac */
[----:B------:R-:W-:Y:S01]  /*a260*/  FMUL.FTZ R118, R3, UR4 ;  /* 0x0000000403767c20 */ /* 0x000fe20008410000 */
[----:B------:R-:W-:Y:S01]  /*a270*/  LOP3.LUT R136, R153, UR17, R136, 0x96, !PT ;  /* 0x0000001199887c12 */ /* 0x000fe2000f8e9688 */
[----:B------:R-:W-:Y:S03]  /*a280*/  IMAD.WIDE.U32 R4, R4, -0x2daee0ad, RZ ;  /* 0xd2511f5304047825 */ /* 0x000fe600078e00ff */
[----:B------:R-:W-:Y:S01]  /*a290*/  FSEL R118, R118, RZ, P0 ;  /* 0x000000ff76767208 */ /* 0x000fe20000000000 */
[----:B------:R-:W-:Y:S01]  /*a2a0*/  IMAD.WIDE.U32 R174, R136, -0x2daee0ad, RZ ;  /* 0xd2511f5388ae7825 */ /* 0x000fe200078e00ff */
[----:B------:R-:W-:Y:S03]  /*a2b0*/  LOP3.LUT R5, R5, UR16, R138, 0x96, !PT ;  /* 0x0000001005057c12 */ /* 0x000fe6000f8e968a */
[----:B------:R-:W-:Y:S01]  /*a2c0*/  FFMA.FTZ R6, R6, UR4, -R118 ;  /* 0x0000000406067c23 */ /* 0x000fe20008010876 */
[----:B------:R-:W-:Y:S01]  /*a2d0*/  LOP3.LUT R162, R175, UR11, R4, 0x96, !PT ;  /* 0x0000000bafa27c12 */ /* 0x000fe2000f8e9604 */
[--C-:B------:R-:W-:Y:S01]  /*a2e0*/  FFMA.FTZ R7, R7, UR4, -R118.reuse ;  /* 0x0000000407077c23 */ /* 0x100fe20008010876 */
[----:B------:R-:W-:Y:S01]  /*a2f0*/  IMAD.WIDE.U32 R168, R5, -0x326172a9, RZ ;  /* 0xcd9e8d5705a87825 */ /* 0x000fe200078e00ff */
[----:B------:R1:W-:Y:S03]  /*a300*/  MUFU.EX2 R176, R6 ;  /* 0x0000000600b07308 */ /* 0x0003e60000000800 */
[--C-:B------:R-:W-:Y:S01]  /*a310*/  FFMA.FTZ R10, R10, UR4, -R118.reuse ;  /* 0x000000040a0a7c23 */ /* 0x100fe20008010876 */
[----:B------:R-:W-:Y:S04]  /*a320*/  IMAD.WIDE.U32 R162, R162, -0x326172a9, RZ ;  /* 0xcd9e8d57a2a27825 */ /* 0x000fe800078e00ff */
[--C-:B------:R-:W-:Y:S01]  /*a330*/  FFMA.FTZ R11, R11, UR4, -R118.reuse ;  /* 0x000000040b0b7c23 */ /* 0x100fe20008010876 */
[--C-:B------:R-:W-:Y:S01]  /*a340*/  FFMA.FTZ R14, R14, UR4, -R118.reuse ;  /* 0x000000040e0e7c23 */ /* 0x100fe20008010876 */
[--C-:B------:R-:W-:Y:S01]  /*a350*/  FFMA.FTZ R15, R15, UR4, -R118.reuse ;  /* 0x000000040f0f7c23 */ /* 0x100fe20008010876 */
[C---:B------:R-:W-:Y:S01]  /*a360*/  LOP3.LUT R4, R162.reuse, 0xffff, RZ, 0xc0, !PT ;  /* 0x0000ffffa2047812 */ /* 0x040fe200078ec0ff */
[----:B------:R2:W3:Y:S01]  /*a370*/  MUFU.EX2 R178, R7 ;  /* 0x0000000700b27308 */ /* 0x0004e20000000800 */
[----:B------:R-:W-:Y:S01]  /*a380*/  LOP3.LUT R2, R162, 0xff, RZ, 0xc0, !PT ;  /* 0x000000ffa2027812 */ /* 0x000fe200078ec0ff */
[----:B------:R-:W-:Y:S01]  /*a390*/  FFMA.FTZ R22, R22, UR4, -R118 ;  /* 0x0000000416167c23 */ /* 0x000fe20008010876 */
[----:B------:R-:W-:Y:S01]  /*a3a0*/  SHF.R.U32.HI R4, RZ, 0x8, R4 ;  /* 0x00000008ff047819 */ /* 0x000fe20000011604 */
[----:B------:R-:W-:Y:S01]  /*a3b0*/  FFMA.FTZ R26, R26, UR4, -R118 ;  /* 0x000000041a1a7c23 */ /* 0x000fe20008010876 */
[----:B------:R-:W-:Y:S02]  /*a3c0*/  SHF.R.U32.HI R9, RZ, 0x18, R162 ;  /* 0x00000018ff097819 */ /* 0x000fe400000116a2 */
[----:B------:R-:W-:Y:S03]  /*a3d0*/  PRMT R138, R2, 0x5410, R4 ;  /* 0x00005410028a7816 */ /* 0x000fe60000000004 */
[----:B------:R-:W-:Y:S01]  /*a3e0*/  MUFU.EX2 R207, R10 ;  /* 0x0000000a00cf7308 */ /* 0x000fe20000000800 */
[----:B------:R-:W-:Y:S02]  /*a3f0*/  SHF.R.U32.HI R4, RZ, 0x10, R162 ;  /* 0x00000010ff047819 */ /* 0x000fe400000116a2 */
[----:B------:R-:W-:Y:S02]  /*a400*/  LOP3.LUT R2, R163, UR25, R168, 0x96, !PT ;  /* 0x00000019a3027c12 */ /* 0x000fe4000f8e96a8 */
[----:B------:R-:W-:Y:S02]  /*a410*/  LOP3.LUT R8, R4, 0xff, RZ, 0xc0, !PT ;  /* 0x000000ff04087812 */ /* 0x000fe400078ec0ff */
[C---:B------:R-:W-:Y:S03]  /*a420*/  LOP3.LUT R4, R2.reuse, 0xffff, RZ, 0xc0, !PT ;  /* 0x0000ffff02047812 */ /* 0x040fe600078ec0ff */
[----:B------:R-:W4:Y:S01]  /*a430*/  MUFU.EX2 R208, R11 ;  /* 0x0000000b00d07308 */ /* 0x000f220000000800 */
[----:B-1----:R-:W-:Y:S02]  /*a440*/  SHF.R.U32.HI R6, RZ, 0x10, R2 ;  /* 0x00000010ff067819 */ /* 0x002fe40000011602 */
[----:B------:R-:W-:Y:S02]  /*a450*/  SHF.R.U32.HI R5, RZ, 0x8, R4 ;  /* 0x00000008ff057819 */ /* 0x000fe40000011604 */
[----:B--2---:R-:W-:Y:S02]  /*a460*/  LOP3.LUT R7, R2, 0xff, RZ, 0xc0, !PT ;  /* 0x000000ff02077812 */ /* 0x004fe400078ec0ff */
[----:B------:R-:W-:Y:S03]  /*a470*/  SHF.R.U32.HI R4, RZ, 0x18, R2 ;  /* 0x00000018ff047819 */ /* 0x000fe60000011602 */
[----:B------:R-:W-:Y:S01]  /*a480*/  MUFU.EX2 R214, R14 ;  /* 0x0000000e00d67308 */ /* 0x000fe20000000800 */
[----:B------:R-:W-:Y:S02]  /*a490*/  LOP3.LUT R2, R6, 0xff, RZ, 0xc0, !PT ;  /* 0x000000ff06027812 */ /* 0x000fe400078ec0ff */
[----:B------:R-:W-:Y:S02]  /*a4a0*/  PRMT R5, R7, 0x5410, R5 ;  /* 0x0000541007057816 */ /* 0x000fe40000000005 */
[----:B------:R-:W-:Y:S01]  /*a4b0*/  PRMT R4, R2, 0x5410, R4 ;  /* 0x0000541002047816 */ /* 0x000fe20000000004 */
[----:B------:R-:W-:Y:S01]  /*a4c0*/  FMUL.FTZ R2, R0, UR4 ;  /* 0x0000000400027c20 */ /* 0x000fe20008410000 */
[----:B------:R-:W-:Y:S01]  /*a4d0*/  FADD.FTZ R0, -R3, R117 ;  /* 0x0000007503007221 */ /* 0x000fe20000010100 */
[----:B---3--:R-:W-:Y:S02]  /*a4e0*/  F2FP.F16.F32.PACK_AB R161, R178, R176 ;  /* 0x000000b0b2a1723e */ /* 0x008fe400000000ff */
[----:B------:R-:W-:Y:S01]  /*a4f0*/  MUFU.EX2 R251, R15 ;  /* 0x0000000f00fb7308 */ /* 0x000fe20000000800 */
[--C-:B------:R-:W-:Y:S01]  /*a500*/  HSET2.LE.AND R136, R5, R170.reuse, PT ;  /* 0x000000aa05887233 */ /* 0x100fe20003803000 */
[----:B------:R-:W-:Y:S01]  /*a510*/  FMUL.FTZ R0, R0, UR4 ;  /* 0x0000000400007c20 */ /* 0x000fe20008410000 */
[--C-:B------:R-:W-:Y:S01]  /*a520*/  HSET2.LE.AND R137, R4, R170.reuse, PT ;  /* 0x000000aa04897233 */ /* 0x100fe20003803000 */
[----:B----4-:R-:W-:Y:S01]  /*a530*/  IMAD.MOV.U32 R175, RZ, RZ, R208 ;  /* 0x000000ffffaf7224 */ /* 0x010fe200078e00d0 */
[----:B------:R-:W-:Y:S02]  /*a540*/  PRMT R4, R159, 0x5410, R158 ;  /* 0x000054109f047816 */ /* 0x000fe4000000009e */
[C---:B------:R-:W-:Y:S03]  /*a550*/  PRMT R160, R161.reuse, 0x7632, R160 ;  /* 0x00007632a1a07816 */ /* 0x040fe600000000a0 */
[----:B------:R-:W1:Y:S01]  /*a560*/  MUFU.EX2 R2, R2 ;  /* 0x0000000200027308 */ /* 0x000e620000000800 */
[----:B------:R-:W-:Y:S02]  /*a570*/  LOP3.LUT R136, R136, R4, RZ, 0xc0, !PT ;  /* 0x0000000488887212 */ /* 0x000fe400078ec0ff */
[----:B------:R-:W-:Y:S02]  /*a580*/  PRMT R4, R161, 0x5410, R160 ;  /* 0x00005410a1047816 */ /* 0x000fe400000000a0 */
[----:B------:R-:W-:Y:S02]  /*a590*/  F2FP.F16.F32.PACK_AB R155, R208, R207 ;  /* 0x000000cfd09b723e */ /* 0x000fe400000000ff */
[----:B------:R-:W-:Y:S03]  /*a5a0*/  PRMT R8, R8, 0x5410, R9 ;  /* 0x0000541008087816 */ /* 0x000fe60000000009 */
[----:B------:R-:W2:Y:S01]  /*a5b0*/  MUFU.EX2 R0, R0 ;  /* 0x0000000000007308 */ /* 0x000ea20000000800 */
[----:B------:R-:W-:Y:S02]  /*a5c0*/  LOP3.LUT R137, R137, R4, RZ, 0xc0, !PT ;  /* 0x0000000489897212 */ /* 0x000fe400078ec0ff */
[--C-:B------:R-:W-:Y:S02]  /*a5d0*/  HSET2.LE.AND R138, R138, R170.reuse, PT ;  /* 0x000000aa8a8a7233 */ /* 0x100fe40003803000 */
[----:B------:R-:W-:Y:S02]  /*a5e0*/  PRMT R4, R157, 0x5410, R156 ;  /* 0x000054109d047816 */ /* 0x000fe4000000009c */
[C---:B------:R-:W-:Y:S03]  /*a5f0*/  PRMT R154, R155.reuse, 0x7632, R154 ;  /* 0x000076329b9a7816 */ /* 0x040fe6000000009a */
[----:B------:R-:W-:Y:S01]  /*a600*/  MUFU.EX2 R208, R21 ;  /* 0x0000001500d07308 */ /* 0x000fe20000000800 */
[--C-:B------:R-:W-:Y:S01]  /*a610*/  HSET2.LE.AND R139, R8, R170.reuse, PT ;  /* 0x000000aa088b7233 */ /* 0x100fe20003803000 */
[----:B-1----:R-:W-:Y:S01]  /*a620*/  FMUL.FTZ R5, R2, R125 ;  /* 0x0000007d02057220 */ /* 0x002fe20000410000 */
[----:B------:R-:W-:Y:S01]  /*a630*/  LOP3.LUT R138, R138, R4, RZ, 0xc0, !PT ;  /* 0x000000048a8a7212 */ /* 0x000fe200078ec0ff */
[C---:B------:R-:W-:Y:S01]  /*a640*/  FMUL.FTZ R8, R2.reuse, R120 ;  /* 0x0000007802087220 */ /* 0x040fe20000410000 */
[----:B------:R-:W-:Y:S01]  /*a650*/  PRMT R4, R155, 0x5410, R154 ;  /* 0x000054109b047816 */ /* 0x000fe2000000009a */
[C---:B------:R-:W-:Y:S01]  /*a660*/  FMUL.FTZ R9, R2.reuse, R121 ;  /* 0x0000007902097220 */ /* 0x040fe20000410000 */
[C---:B------:R-:W-:Y:S01]  /*a670*/  FMUL.FTZ R36, R2.reuse, R36 ;  /* 0x0000002402247220 */ /* 0x040fe20000410000 */
[C---:B------:R-:W-:Y:S01]  /*a680*/  FMUL.FTZ R37, R2.reuse, R37 ;  /* 0x0000002502257220 */ /* 0x040fe20000410000 */
[----:B------:R-:W-:Y:S01]  /*a690*/  LOP3.LUT R139, R139, R4, RZ, 0xc0, !PT ;  /* 0x000000048b8b7212 */ /* 0x000fe200078ec0ff */
[----:B------:R-:W-:Y:S01]  /*a6a0*/  FMUL.FTZ R4, R2, R124 ;  /* 0x0000007c02047220 */ /* 0x000fe20000410000 */
[C---:B--2---:R-:W-:Y:S01]  /*a6b0*/  FMUL.FTZ R6, R0.reuse, R126 ;  /* 0x0000007e00067220 */ /* 0x044fe20000410000 */
[C---:B------:R-:W-:Y:S01]  /*a6c0*/  FMUL.FTZ R7, R0.reuse, R127 ;  /* 0x0000007f00077220 */ /* 0x040fe20000410000 */
[C---:B------:R-:W-:Y:S01]  /*a6d0*/  FMUL.FTZ R10, R0.reuse, R122 ;  /* 0x0000007a000a7220 */ /* 0x040fe20000410000 */
[----:B------:R-:W-:Y:S01]  /*a6e0*/  FMUL.FTZ R11, R0, R123 ;  /* 0x0000007b000b7220 */ /* 0x000fe20000410000 */
[----:B------:R-:W-:Y:S01]  /*a6f0*/  LDSM.16.MT88.4 R124, [R181+0xe000] ;  /* 0x00e00000b57c783b */ /* 0x000fe20000004200 */
[----:B------:R-:W-:Y:S01]  /*a700*/  FMUL.FTZ R13, R2, R129 ;  /* 0x00000081020d7220 */ /* 0x000fe20000410000 */
[C---:B------:R-:W-:Y:S01]  /*a710*/  FMUL.FTZ R14, R0.reuse, R130 ;  /* 0x00000082000e7220 */ /* 0x040fe20000410000 */
[C---:B------:R-:W-:Y:S01]  /*a720*/  FMUL.FTZ R15, R0.reuse, R131 ;  /* 0x00000083000f7220 */ /* 0x040fe20000410000 */
[C---:B------:R-:W-:Y:S04]  /*a730*/  HMMA.16816.F32 R4, R136.reuse, R140, R4 ;  /* 0x0000008c8804723c */ /* 0x040fe80000001804 */
[----:B------:R-:W1:Y:S01]  /*a740*/  LDSM.16.MT88.4 R120, [R183+0xc000] ;  /* 0x00c00000b778783b */ /* 0x000e620000004200 */
[C---:B------:R-:W-:Y:S01]  /*a750*/  FMUL.FTZ R38, R0.reuse, R38 ;  /* 0x0000002600267220 */ /* 0x040fe20000410000 */
[C---:B------:R-:W-:Y:S05]  /*a760*/  HMMA.16816.F32 R8, R136.reuse, R142, R8 ;  /* 0x0000008e8808723c */ /* 0x040fea0000001808 */
[----:B------:R-:W-:Y:S01]  /*a770*/  FMUL.FTZ R39, R0, R39 ;  /* 0x0000002700277220 */ /* 0x000fe20000410000 */
[C---:B------:R-:W-:Y:S01]  /*a780*/  FMUL.FTZ R40, R2.reuse, R40 ;  /* 0x0000002802287220 */ /* 0x040fe20000410000 */
[----:B------:R-:W-:Y:S01]  /*a790*/  FMUL.FTZ R41, R2, R41 ;  /* 0x0000002902297220 */ /* 0x000fe20000410000 */
[C---:B------:R-:W-:Y:S01]  /*a7a0*/  FMUL.FTZ R42, R0.reuse, R42 ;  /* 0x0000002a002a7220 */ /* 0x040fe20000410000 */
[----:B------:R-:W2:Y:S02]  /*a7b0*/  LDSM.16.MT88.4 R140, [R182+0xe000] ;  /* 0x00e00000b68c783b */ /* 0x000ea40000004200 */
[----:B------:R-:W-:Y:S01]  /*a7c0*/  FMUL.FTZ R43, R0, R43 ;  /* 0x0000002b002b7220 */ /* 0x000fe20000410000 */
[C---:B------:R-:W-:Y:S03]  /*a7d0*/  HMMA.16816.F32 R36, R136.reuse, R144, R36 ;  /* 0x000000908824723c */ /* 0x040fe60000001824 */
[C---:B------:R-:W-:Y:S01]  /*a7e0*/  FMUL.FTZ R44, R2.reuse, R44 ;  /* 0x0000002c022c7220 */ /* 0x040fe20000410000 */
[----:B------:R-:W-:Y:S01]  /*a7f0*/  FMUL.FTZ R45, R2, R45 ;  /* 0x0000002d022d7220 */ /* 0x000fe20000410000 */
[C---:B------:R-:W-:Y:S01]  /*a800*/  FMUL.FTZ R46, R0.reuse, R46 ;  /* 0x0000002e002e7220 */ /* 0x040fe20000410000 */
[C---:B------:R-:W-:Y:S05]  /*a810*/  HMMA.16816.F32 R40, R136.reuse, R146, R40 ;  /* 0x000000928828723c */ /* 0x040fea0000001828 */
[----:B------:R-:W-:Y:S01]  /*a820*/  FMUL.FTZ R47, R0, R47 ;  /* 0x0000002f002f7220 */ /* 0x000fe20000410000 */
[C---:B------:R-:W-:Y:S01]  /*a830*/  FMUL.FTZ R48, R2.reuse, R48 ;  /* 0x0000003002307220 */ /* 0x040fe20000410000 */
[----:B------:R-:W-:Y:S01]  /*a840*/  FMUL.FTZ R49, R2, R49 ;  /* 0x0000003102317220 */ /* 0x000fe20000410000 */
[C---:B------:R-:W-:Y:S03]  /*a850*/  FMUL.FTZ R50, R0.reuse, R50 ;  /* 0x0000003200327220 */ /* 0x040fe60000410000 */
        /* <DEDUP_REMOVED lines=26> */
[C---:B------:R-:W-:Y:S01]  /*aa00*/  HMMA.16816.F32 R64, R136.reuse, R126, R64 ;  /* 0x0000007e8840723c */ /* 0x040fe20000001840 */
[----:B------:R-:W3:Y:S04]  /*aa10*/  LDSM.16.MT88.4 R124, [R183+0xe000] ;  /* 0x00e00000b77c783b */ /* 0x000ee80000004200 */
[----:B------:R-:W-:Y:S01]  /*aa20*/  FMUL.FTZ R71, R0, R71 ;  /* 0x0000004700477220 */ /* 0x000fe20000410000 */
[C---:B------:R-:W-:Y:S01]  /*aa30*/  FMUL.FTZ R72, R2.reuse, R72 ;  /* 0x0000004802487220 */ /* 0x040fe20000410000 */
[----:B------:R-:W-:Y:S01]  /*aa40*/  FMUL.FTZ R73, R2, R73 ;  /* 0x0000004902497220 */ /* 0x000fe20000410000 */
[C---:B------:R-:W-:Y:S03]  /*aa50*/  FMUL.FTZ R74, R0.reuse, R74 ;  /* 0x0000004a004a7220 */ /* 0x040fe60000410000 */
[----:B------:R-:W-:Y:S01]  /*aa60*/  FMUL.FTZ R75, R0, R75 ;  /* 0x0000004b004b7220 */ /* 0x000fe20000410000 */
[C---:B--2---:R-:W-:Y:S03]  /*aa70*/  HMMA.16816.F32 R68, R136.reuse, R140, R68 ;  /* 0x0000008c8844723c */ /* 0x044fe60000001844 */
[C---:B------:R-:W-:Y:S01]  /*aa80*/  FMUL.FTZ R76, R2.reuse, R76 ;  /* 0x0000004c024c7220 */ /* 0x040fe20000410000 */
[----:B------:R-:W-:Y:S01]  /*aa90*/  FMUL.FTZ R77, R2, R77 ;  /* 0x0000004d024d7220 */ /* 0x000fe20000410000 */
        /* <DEDUP_REMOVED lines=8> */
[C---:B-1----:R-:W-:Y:S03]  /*ab20*/  HMMA.16816.F32 R76, R136.reuse, R120, R76 ;  /* 0x00000078884c723c */ /* 0x042fe6000000184c */
[----:B------:R-:W-:Y:S01]  /*ab30*/  LOP3.LUT R117, R213, UR15, RZ, 0x3c, !PT ;  /* 0x0000000fd5757c12 */ /* 0x000fe2000f8e3cff */
[C---:B------:R-:W-:Y:S01]  /*ab40*/  FMUL.FTZ R84, R2.reuse, R84 ;  /* 0x0000005402547220 */ /* 0x040fe20000410000 */
[----:B------:R-:W-:Y:S01]  /*ab50*/  FMUL.FTZ R85, R2, R85 ;  /* 0x0000005502557220 */ /* 0x000fe20000410000 */
[C---:B------:R-:W-:Y:S01]  /*ab60*/  HMMA.16816.F32 R80, R136.reuse, R122, R80 ;  /* 0x0000007a8850723c */ /* 0x040fe20000001850 */
[----:B------:R-:W1:Y:S01]  /*ab70*/  LDSM.16.MT88.4 R120, [R182+0x10000] ;  /* 0x01000000b678783b */ /* 0x000e620000004200 */
[----:B------:R-:W-:Y:S03]  /*ab80*/  UIADD3 UR15, UR22, 0x1715609d, URZ ;  /* 0x1715609d160f7890 */ /* 0x000fe6000fffe03f */
[----:B------:R-:W-:Y:S01]  /*ab90*/  F2FP.F16.F32.PACK_AB R148, R251, R214 ;  /* 0x000000d6fb94723e */ /* 0x000fe200000000ff */
[----:B------:R-:W-:Y:S01]  /*aba0*/  FMUL.FTZ R86, R0, R86 ;  /* 0x0000005600567220 */ /* 0x000fe20000410000 */
[----:B------:R-:W-:Y:S01]  /*abb0*/  F2FP.F16.F32.PACK_AB R150, R250, R252 ;  /* 0x000000fcfa96723e */ /* 0x000fe200000000ff */
[----:B------:R-:W-:Y:S03]  /*abc0*/  FMUL.FTZ R87, R0, R87 ;  /* 0x0000005700577220 */ /* 0x000fe60000410000 */
[----:B------:R-:W-:Y:S01]  /*abd0*/  PRMT R151, R148, 0x7632, R151 ;  /* 0x0000763294977816 */ /* 0x000fe20000000097 */
[C---:B------:R-:W-:Y:S01]  /*abe0*/  FMUL.FTZ R88, R2.reuse, R88 ;  /* 0x0000005802587220 */ /* 0x040fe20000410000 */
[----:B------:R-:W-:Y:S01]  /*abf0*/  FMUL.FTZ R89, R2, R89 ;  /* 0x0000005902597220 */ /* 0x000fe20000410000 */
[----:B------:R-:W-:Y:S01]  /*ac00*/  FMUL.FTZ R90, R0, R90 ;  /* 0x0000005a005a7220 */ /* 0x000fe20000410000 */
[C---:B---3--:R-:W-:Y:S03]  /*ac10*/  HMMA.16816.F32 R84, R136.reuse, R124, R84 ;  /* 0x0000007c8854723c */ /* 0x048fe60000001854 */
[----:B------:R-:W-:Y:S01]  /*ac20*/  PRMT R149, R150, 0x7632, R149 ;  /* 0x0000763296957816 */ /* 0x000fe20000000095 */
[----:B------:R-:W-:Y:S01]  /*ac30*/  FMUL.FTZ R91, R0, R91 ;  /* 0x0000005b005b7220 */ /* 0x000fe20000410000 */
[C---:B------:R-:W-:Y:S01]  /*ac40*/  FMUL.FTZ R92, R2.reuse, R92 ;  /* 0x0000005c025c7220 */ /* 0x040fe20000410000 */
[----:B------:R-:W-:Y:S01]  /*ac50*/  FMUL.FTZ R93, R2, R93 ;  /* 0x0000005d025d7220 */ /* 0x000fe20000410000 */
[C---:B------:R-:W-:Y:S01]  /*ac60*/  FMUL.FTZ R94, R0.reuse, R94 ;  /* 0x0000005e005e7220 */ /* 0x040fe20000410000 */
[----:B------:R-:W-:Y:S03]  /*ac70*/  FMUL.FTZ R95, R0, R95 ;  /* 0x0000005f005f7220 */ /* 0x000fe60000410000 */
[C---:B------:R-:W-:Y:S03]  /*ac80*/  HMMA.16816.F32 R88, R136.reuse, R126, R88 ;  /* 0x0000007e8858723c */ /* 0x040fe60000001858 */
[----:B------:R-:W-:Y:S01]  /*ac90*/  IMAD.WIDE.U32 R124, R117, -0x326172a9, RZ ;  /* 0xcd9e8d57757c7825 */ /* 0x000fe200078e00ff */
[----:B------:R-:W-:Y:S02]  /*aca0*/  LOP3.LUT R117, R169, UR15, R152, 0x96, !PT ;  /* 0x0000000fa9757c12 */ /* 0x000fe4000f8e9698 */
[C---:B--2---:R-:W-:Y:S05]  /*acb0*/  HMMA.16816.F32 R92, R136.reuse, R140, R92 ;  /* 0x0000008c885c723c */ /* 0x044fea000000185c */
[----:B------:R-:W-:Y:S01]  /*acc0*/  LOP3.LUT R124, R173, UR19, R124, 0x96, !PT ;  /* 0x00000013ad7c7c12 */ /* 0x000fe2000f8e967c */
[C---:B------:R-:W-:Y:S01]  /*acd0*/  FMUL.FTZ R100, R2.reuse, R100 ;  /* 0x0000006402647220 */ /* 0x040fe20000410000 */
[----:B------:R-:W-:Y:S01]  /*ace0*/  LOP3.LUT R144, R125, UR24, R166, 0x96, !PT ;  /* 0x000000187d907c12 */ /* 0x000fe2000f8e96a6 */
[----:B------:R-:W-:Y:S03]  /*acf0*/  FMUL.FTZ R96, R2, R96 ;  /* 0x0000006002607220 */ /* 0x000fe60000410000 */
[----:B------:R-:W-:Y:S04]  /*ad00*/  IMAD.WIDE.U32 R166, R124, -0x2daee0ad, RZ ;  /* 0xd2511f537ca67825 */ /* 0x000fe800078e00ff */
[----:B------:R-:W-:Y:S01]  /*ad10*/  FMUL.FTZ R97, R2, R97 ;  /* 0x0000006102617220 */ /* 0x000fe20000410000 */
[----:B------:R-:W2:Y:S01]  /*ad20*/  LDSM.16.MT88.4 R124, [R184+0x10000] ;  /* 0x01000000b87c783b */ /* 0x000ea20000004200 */
[----:B------:R-:W-:Y:S01]  /*ad30*/  FMUL.FTZ R98, R0, R98 ;  /* 0x0000006200627220 */ /* 0x000fe20000410000 */
[----:B------:R-:W-:Y:S04]  /*ad40*/  IMAD.WIDE.U32 R140, R117, -0x2daee0ad, RZ ;  /* 0xd2511f53758c7825 */ /* 0x000fe800078e00ff */
[----:B------:R-:W-:Y:S01]  /*ad50*/  FFMA.FTZ R117, R12, UR4, -R164 ;  /* 0x000000040c757c23 */ /* 0x000fe200080108a4 */
[----:B------:R-:W-:Y:S01]  /*ad60*/  FMUL.FTZ R99, R0, R99 ;  /* 0x0000006300637220 */ /* 0x000fe20000410000 */
[----:B------:R-:W-:Y:S01]  /*ad70*/  FMUL.FTZ R101, R2, R101 ;  /* 0x0000006502657220 */ /* 0x000fe20000410000 */
[----:B------:R-:W-:Y:S01]  /*ad80*/  LOP3.LUT R12, R140, 0xffff, RZ, 0xc0, !PT ;  /* 0x0000ffff8c0c7812 */ /* 0x000fe200078ec0ff */
[----:B------:R3:W4:Y:S01]  /*ad90*/  MUFU.EX2 R215, R117 ;  /* 0x0000007500d77308 */ /* 0x0007220000000800 */
[C---:B------:R-:W-:Y:S01]  /*ada0*/  FMUL.FTZ R102, R0.reuse, R102 ;  /* 0x0000006600667220 */ /* 0x040fe20000410000 */
[----:B------:R-:W-:Y:S01]  /*adb0*/  FMUL.FTZ R103, R0, R103 ;  /* 0x0000006700677220 */ /* 0x000fe20000410000 */
[----:B------:R-:W-:Y:S01]  /*adc0*/  SHF.R.U32.HI R12, RZ, 0x8, R12 ;  /* 0x00000008ff0c7819 */ /* 0x000fe2000001160c */
[----:B------:R-:W-:Y:S01]  /*add0*/  IMAD.WIDE.U32 R144, R144, -0x2daee0ad, RZ ;  /* 0xd2511f5390907825 */ /* 0x000fe200078e00ff */
[C---:B------:R-:W-:Y:S03]  /*ade0*/  HMMA.16816.F32 R96, R136.reuse, R142, R96 ;  /* 0x0000008e8860723c */ /* 0x040fe60000001860 */
[C---:B------:R-:W-:Y:S01]  /*adf0*/  FMUL.FTZ R104, R2.reuse, R104 ;  /* 0x0000006802687220 */ /* 0x040fe20000410000 */
[----:B------:R-:W-:Y:S01]  /*ae00*/  LOP3.LUT R119, R145, UR10, R210, 0x96, !PT ;  /* 0x0000000a91777c12 */ /* 0x000fe2000f8e96d2 */
[----:B------:R-:W-:Y:S01]  /*ae10*/  FMUL.FTZ R105, R2, R105 ;  /* 0x0000006902697220 */ /* 0x000fe20000410000 */
[----:B------:R-:W-:Y:S01]  /*ae20*/  LOP3.LUT R145, R167, UR18, R144, 0x96, !PT ;  /* 0x00000012a7917c12 */ /* 0x000fe2000f8e9690 */
[C---:B-1----:R-:W-:Y:S01]  /*ae30*/  HMMA.16816.F32 R100, R136.reuse, R120, R100 ;  /* 0x000000788864723c */ /* 0x042fe20000001864 */
[----:B------:R-:W-:Y:S03]  /*ae40*/  UIADD3 UR10, UR23, 0x646e171e, URZ ;  /* 0x646e171e170a7890 */ /* 0x000fe6000fffe03f */
[----:B------:R-:W-:Y:S01]  /*ae50*/  IMAD.MOV.U32 R167, RZ, RZ, R204 ;  /* 0x000000ffffa77224 */ /* 0x000fe200078e00cc */
[----:B---3--:R-:W-:Y:S01]  /*ae60*/  LOP3.LUT R117, R140, 0xff, RZ, 0xc0, !PT ;  /* 0x000000ff8c757812 */ /* 0x008fe200078ec0ff */
[C---:B------:R-:W-:Y:S01]  /*ae70*/  FMUL.FTZ R106, R0.reuse, R106 ;  /* 0x0000006a006a7220 */ /* 0x040fe20000410000 */
[----:B------:R-:W-:Y:S01]  /*ae80*/  LOP3.LUT R16, R141, UR10, R174, 0x96, !PT ;  /* 0x0000000a8d107c12 */ /* 0x000fe2000f8e96ae */
[----:B------:R-:W-:Y:S03]  /*ae90*/  FMUL.FTZ R107, R0, R107 ;  /* 0x0000006b006b7220 */ /* 0x000fe60000410000 */
[----:B------:R-:W-:Y:S01]  /*aea0*/  PRMT R144, R117, 0x5410, R12 ;  /* 0x0000541075907816 */ /* 0x000fe2000000000c */
[C---:B------:R-:W-:Y:S01]  /*aeb0*/  FMUL.FTZ R108, R2.reuse, R108 ;  /* 0x0000006c026c7220 */ /* 0x040fe20000410000 */
[----:B------:R-:W-:Y:S01]  /*aec0*/  SHF.R.U32.HI R12, RZ, 0x10, R140 ;  /* 0x00000010ff0c7819 */ /* 0x000fe2000001168c */
[----:B------:R-:W-:Y:S01]  /*aed0*/  FMUL.FTZ R109, R2, R109 ;  /* 0x0000006d026d7220 */ /* 0x000fe20000410000 */
[----:B------:R-:W-:Y:S01]  /*aee0*/  LOP3.LUT R17, R16, 0xffff, RZ, 0xc0, !PT ;  /* 0x0000ffff10117812 */ /* 0x000fe200078ec0ff */
[C---:B------:R-:W-:Y:S01]  /*aef0*/  HMMA.16816.F32 R104, R136.reuse, R122, R104 ;  /* 0x0000007a8868723c */ /* 0x040fe20000001868 */
[----:B------:R-:W1:Y:S02]  /*af00*/  LDSM.16.MT88.4 R120, [R183+0x10000] ;  /* 0x01000000b778783b */ /* 0x000e640000004200 */
[----:B------:R-:W-:Y:S01]  /*af10*/  LOP3.LUT R117, R12, 0xff, RZ, 0xc0, !PT ;  /* 0x000000ff0c757812 */ /* 0x000fe200078ec0ff */
[----:B------:R-:W-:Y:S01]  /*af20*/  FMUL.FTZ R12, R2, R128 ;  /* 0x00000080020c7220 */ /* 0x000fe20000410000 */
[----:B------:R-:W-:Y:S01]  /*af30*/  SHF.R.U32.HI R128, RZ, 0x18, R16 ;  /* 0x00000018ff807819 */ /* 0x000fe20000011610 */
[----:B------:R-:W-:Y:S01]  /*af40*/  IMAD.WIDE.U32 R142, R119, -0x326172a9, RZ ;  /* 0xcd9e8d57778e7825 */ /* 0x000fe200078e00ff */
[----:B------:R-:W-:Y:S04]  /*af50*/  SHF.R.U32.HI R119, RZ, 0x18, R140 ;  /* 0x00000018ff777819 */ /* 0x000fe8000001168c */
[----:B------:R-:W-:Y:S01]  /*af60*/  LOP3.LUT R165, R143, UR28, R172, 0x96, !PT ;  /* 0x0000001c8fa57c12 */ /* 0x000fe2000f8e96ac */
[C---:B--2---:R-:W-:Y:S03]  /*af70*/  HMMA.16816.F32 R12, R136.reuse, R124, R12 ;  /* 0x0000007c880c723c */ /* 0x044fe6000000180c */
[----:B------:R-:W-:Y:S01]  /*af80*/  PRMT R143, R117, 0x5410, R119 ;  /* 0x00005410758f7816 */ /* 0x000fe20000000077 */
[----:B------:R-:W-:Y:S01]  /*af90*/  FFMA.FTZ R117, R18, UR4, -R118 ;  /* 0x0000000412757c23 */ /* 0x000fe20008010876 */
[----:B------:R-:W-:Y:S01]  /*afa0*/  SHF.R.U32.HI R18, RZ, 0x10, R16 ;  /* 0x00000010ff127819 */ /* 0x000fe20000011610 */
[----:B------:R-:W-:Y:S01]  /*afb0*/  FMUL.FTZ R110, R0, R110 ;  /* 0x0000006e006e7220 */ /* 0x000fe20000410000 */
[----:B------:R-:W-:Y:S01]  /*afc0*/  LOP3.LUT R124, R16, 0xff, RZ, 0xc0, !PT ;  /* 0x000000ff107c7812 */ /* 0x000fe200078ec0ff */
[----:B------:R2:W-:Y:S03]  /*afd0*/  MUFU.EX2 R217, R117 ;  /* 0x0000007500d97308 */ /* 0x0005e60000000800 */
[----:B------:R-:W-:Y:S01]  /*afe0*/  LOP3.LUT R119, R18, 0xff, RZ, 0xc0, !PT ;  /* 0x000000ff12777812 */ /* 0x000fe200078ec0ff */
[----:B------:R-:W-:Y:S01]  /*aff0*/  FFMA.FTZ R125, R19, UR4, -R118 ;  /* 0x00000004137d7c23 */ /* 0x000fe20008010876 */
[----:B------:R-:W-:Y:S01]  /*b000*/  FMUL.FTZ R111, R0, R111 ;  /* 0x0000006f006f7220 */ /* 0x000fe20000410000 */
[----:B------:R-:W-:Y:S01]  /*b010*/  FMUL.FTZ R16, R2, R132 ;  /* 0x0000008402107220 */ /* 0x000fe20000410000 */
[C---:B------:R-:W-:Y:S03]  /*b020*/  FMUL.FTZ R18, R0.reuse, R134 ;  /* 0x0000008600127220 */ /* 0x040fe60000410000 */
[----:B------:R-:W3:Y:S01]  /*b030*/  MUFU.EX2 R216, R125 ;  /* 0x0000007d00d87308 */ /* 0x000ee20000000800 */
[----:B------:R-:W-:Y:S01]  /*b040*/  FMUL.FTZ R19, R0, R135 ;  /* 0x0000008700137220 */ /* 0x000fe20000410000 */
[----:B------:R-:W-:Y:S01]  /*b050*/  PRMT R119, R119, 0x5410, R128 ;  /* 0x0000541077777816 */ /* 0x000fe20000000080 */
[C---:B------:R-:W-:Y:S01]  /*b060*/  FMUL.FTZ R112, R2.reuse, R112 ;  /* 0x0000007002707220 */ /* 0x040fe20000410000 */
[C---:B------:R-:W-:Y:S01]  /*b070*/  HMMA.16816.F32 R108, R136.reuse, R126, R108 ;  /* 0x0000007e886c723c */ /* 0x040fe2000000186c */
[----:B------:R-:W-:Y:S02]  /*b080*/  LDSM.16.MT88.4 R128, [R182+0xc800] ;  /* 0x00c80000b680783b */ /* 0x000fe40000004200 */
[----:B----4-:R-:W-:Y:S01]  /*b090*/  F2FP.F16.F32.PACK_AB R153, R209, R215 ;  /* 0x000000d7d199723e */ /* 0x010fe200000000ff */
[C---:B------:R-:W-:Y:S01]  /*b0a0*/  FMUL.FTZ R113, R2.reuse, R113 ;  /* 0x0000007102717220 */ /* 0x040fe20000410000 */
[----:B--2---:R-:W-:Y:S01]  /*b0b0*/  SHF.R.U32.HI R117, RZ, 0x8, R17 ;  /* 0x00000008ff757819 */ /* 0x004fe20000011611 */
[----:B------:R-:W-:Y:S01]  /*b0c0*/  FMUL.FTZ R17, R2, R133 ;  /* 0x0000008502117220 */ /* 0x000fe20000410000 */
[C---:B------:R-:W-:Y:S01]  /*b0d0*/  PRMT R152, R153.reuse, 0x7632, R152 ;  /* 0x0000763299987816 */ /* 0x040fe20000000098 */
[----:B------:R-:W-:Y:S01]  /*b0e0*/  FMUL.FTZ R114, R0, R114 ;  /* 0x0000007200727220 */ /* 0x000fe20000410000 */
[----:B------:R-:W-:Y:S02]  /*b0f0*/  LDSM.16.MT88.4 R132, [R184+0xc800] ;  /* 0x00c80000b884783b */ /* 0x000fe40000004200 */
[----:B------:R-:W-:Y:S01]  /*b100*/  PRMT R117, R124, 0x5410, R117 ;  /* 0x000054107c757816 */ /* 0x000fe20000000075 */
[----:B------:R-:W-:Y:S01]  /*b110*/  FMUL.FTZ R115, R0, R115 ;  /* 0x0000007300737220 */ /* 0x000fe20000410000 */
[C---:B-1----:R-:W-:Y:S03]  /*b120*/  HMMA.16816.F32 R16, R136.reuse, R120, R16 ;  /* 0x000000788810723c */ /* 0x042fe60000001810 */
[----:B---3--:R-:W-:Y:S01]  /*b130*/  F2FP.F16.F32.PACK_AB R147, R216, R217 ;  /* 0x000000d9d893723e */ /* 0x008fe200000000ff */
[----:B------:R-:W1:Y:S02]  /*b140*/  LDSM.16.MT88.4 R124, [R181+0xc800] ;  /* 0x00c80000b57c783b */ /* 0x000e640000004200 */
[----:B------:R-:W-:Y:S05]  /*b150*/  HMMA.16816.F32 R112, R136, R122, R112 ;  /* 0x0000007a8870723c */ /* 0x000fea0000001870 */
[--C-:B------:R-:W-:Y:S02]  /*b160*/  HSET2.LE.AND R120, R117, R170.reuse, PT ;  /* 0x000000aa75787233 */ /* 0x100fe40003803000 */
[----:B------:R-:W-:Y:S04]  /*b170*/  PRMT R117, R153, 0x5410, R152 ;  /* 0x0000541099757816 */ /* 0x000fe80000000098 */
[----:B------:R-:W-:Y:S01]  /*b180*/  LOP3.LUT R120, R120, R117, RZ, 0xc0, !PT ;  /* 0x0000007578787212 */ /* 0x000fe200078ec0ff */
[----:B------:R-:W-:Y:S01]  /*b190*/  IMAD.WIDE.U32 R138, R145, -0x326172a9, RZ ;  /* 0xcd9e8d57918a7825 */ /* 0x000fe200078e00ff */
[--C-:B------:R-:W-:Y:S02]  /*b1a0*/  HSET2.LE.AND R121, R119, R170.reuse, PT ;  /* 0x000000aa77797233 */ /* 0x100fe40003803000 */
[----:B------:R-:W-:Y:S01]  /*b1b0*/  PRMT R117, R148, 0x5410, R151 ;  /* 0x0000541094757816 */ /* 0x000fe20000000097 */
[----:B------:R-:W-:Y:S01]  /*b1c0*/  IMAD.WIDE.U32 R136, R165, -0x2daee0ad, RZ ;  /* 0xd2511f53a5887825 */ /* 0x000fe200078e00ff */
[--C-:B------:R-:W-:Y:S02]  /*b1d0*/  HSET2.LE.AND R122, R144, R170.reuse, PT ;  /* 0x000000aa907a7233 */ /* 0x100fe40003803000 */
[----:B------:R-:W-:Y:S01]  /*b1e0*/  LOP3.LUT R121, R121, R117, RZ, 0xc0, !PT ;  /* 0x0000007579797212 */ /* 0x000fe200078ec0ff */
[----:B------:R-:W-:Y:S01]  /*b1f0*/  IMAD.MOV.U32 R165, RZ, RZ, R171 ;  /* 0x000000ffffa57224 */ /* 0x000fe200078e00ab */
[----:B------:R-:W-:Y:S02]  /*b200*/  PRMT R117, R150, 0x5410, R149 ;  /* 0x0000541096757816 */ /* 0x000fe40000000095 */
[C---:B------:R-:W-:Y:S01]  /*b210*/  PRMT R146, R147.reuse, 0x7632, R146 ;  /* 0x0000763293927816 */ /* 0x040fe20000000092 */
[----:B------:R-:W-:Y:S01]  /*b220*/  IMAD.MOV.U32 R204, RZ, RZ, R165 ;  /* 0x000000ffffcc7224 */ /* 0x000fe200078e00a5 */
[----:B------:R-:W-:Y:S02]  /*b230*/  LOP3.LUT R122, R122, R117, RZ, 0xc0, !PT ;  /* 0x000000757a7a7212 */ /* 0x000fe400078ec0ff */
[--C-:B------:R-:W-:Y:S02]  /*b240*/  HSET2.LE.AND R123, R143, R170.reuse, PT ;  /* 0x000000aa8f7b7233 */ /* 0x100fe40003803000 */
[----:B------:R-:W-:Y:S02]  /*b250*/  PRMT R117, R147, 0x5410, R146 ;  /* 0x0000541093757816 */ /* 0x000fe40000000092 */
[----:B------:R-:W-:Y:S02]  /*b260*/  LOP3.LUT R119, R162, 0xff, RZ, 0xc0, !PT ;  /* 0x000000ffa2777812 */ /* 0x000fe400078ec0ff */
[----:B------:R-:W-:Y:S02]  /*b270*/  LOP3.LUT R123, R123, R117, RZ, 0xc0, !PT ;  /* 0x000000757b7b7212 */ /* 0x000fe400078ec0ff */
[----:B------:R-:W-:Y:S02]  /*b280*/  LOP3.LUT R117, R139, UR17, R142, 0x96, !PT ;  /* 0x000000118b757c12 */ /* 0x000fe4000f8e968e */
[----:B------:R-:W-:Y:S02]  /*b290*/  ISETP.LE.U32.AND P3, PT, R119, UR5, PT ;  /* 0x0000000577007c0c */ /* 0x000fe4000bf63070 */
[----:B------:R-:W-:Y:S01]  /*b2a0*/  LOP3.LUT R137, R137, UR16, R166, 0x96, !PT ;  /* 0x0000001089897c12 */ /* 0x000fe2000f8e96a6 */
[C---:B-1----:R-:W-:Y:S05]  /*b2b0*/  HMMA.16816.F32 R4, R120.reuse, R124, R4 ;  /* 0x0000007c7804723c */ /* 0x042fea0000001804 */
[----:B------:R-:W-:Y:S01]  /*b2c0*/  IMAD.MOV.U32 R166, RZ, RZ, R205 ;  /* 0x000000ffffa67224 */ /* 0x000fe200078e00cd */
[C---:B------:R-:W-:Y:S01]  /*b2d0*/  HMMA.16816.F32 R8, R120.reuse, R126, R8 ;  /* 0x0000007e7808723c */ /* 0x040fe20000001808 */
[----:B------:R-:W1:Y:S04]  /*b2e0*/  LDSM.16.MT88.4 R124, [R183+0xc800] ;  /* 0x00c80000b77c783b */ /* 0x000e680000004200 */
[----:B------:R-:W-:Y:S01]  /*b2f0*/  IMAD.WIDE.U32 R172, R117, -0x2daee0ad, RZ ;  /* 0xd2511f5375ac7825 */ /* 0x000fe200078e00ff */
[C---:B------:R-:W-:Y:S05]  /*b300*/  HMMA.16816.F32 R36, R120.reuse, R128, R36 ;  /* 0x000000807824723c */ /* 0x040fea0000001824 */
[----:B------:R-:W-:Y:S01]  /*b310*/  LOP3.LUT R117, R163, UR25, R168, 0x96, !PT ;  /* 0x00000019a3757c12 */ /* 0x000fe2000f8e96a8 */
[C---:B------:R-:W-:Y:S05]  /*b320*/  HMMA.16816.F32 R40, R120.reuse, R130, R40 ;  /* 0x000000827828723c */ /* 0x040fea0000001828 */
[----:B------:R-:W-:Y:S01]  /*b330*/  SHF.R.U32.HI R129, RZ, 0x18, R162 ;  /* 0x00000018ff817819 */ /* 0x000fe200000116a2 */
[C---:B------:R-:W-:Y:S03]  /*b340*/  HMMA.16816.F32 R44, R120.reuse, R132, R44 ;  /* 0x00000084782c723c */ /* 0x040fe6000000182c */
[----:B------:R-:W-:Y:S02]  /*b350*/  ISETP.LE.U32.AND P2, PT, R129, UR5, PT ;  /* 0x0000000581007c0c */ /* 0x000fe4000bf43070 */
[C---:B------:R-:W-:Y:S01]  /*b360*/  LOP3.LUT R128, R117.reuse, 0xffff, RZ, 0xc0, !PT ;  /* 0x0000ffff75807812 */ /* 0x040fe200078ec0ff */
[C---:B------:R-:W-:Y:S05]  /*b370*/  HMMA.16816.F32 R48, R120.reuse, R134, R48 ;  /* 0x000000867830723c */ /* 0x040fea0000001830 */
[----:B------:R-:W-:Y:S01]  /*b380*/  SHF.R.U32.HI R119, RZ, 0x8, R128 ;  /* 0x00000008ff777819 */ /* 0x000fe20000011680 */
[----:B------:R-:W-:Y:S01]  /*b390*/  @!P3 HADD2 R232, -R157.H0_H0, -RZ.H0_H0 ;  /* 0xa00000ff9de8b230 */ /* 0x000fe20000000900 */
[----:B------:R-:W2:Y:S01]  /*b3a0*/  LDSM.16.MT88.4 R128, [R181+0xe800] ;  /* 0x00e80000b580783b */ /* 0x000ea20000004200 */
[----:B------:R-:W-:Y:S03]  /*b3b0*/  LOP3.LUT R139, R117, 0xff, RZ, 0xc0, !PT ;  /* 0x000000ff758b7812 */ /* 0x000fe600078ec0ff */
[----:B------:R-:W-:Y:S01]  /*b3c0*/  LOP3.LUT R119, R119, 0xffff, RZ, 0xc0, !PT ;  /* 0x0000ffff77777812 */ /* 0x000fe200078ec0ff */
[----:B------:R-:W-:Y:S01]  /*b3d0*/  @!P2 HADD2 R230, -R154.H0_H0, -RZ.H0_H0 ;  /* 0xa00000ff9ae6a230 */ /* 0x000fe20000000900 */
[----:B------:R-:W-:Y:S01]  /*b3e0*/  IADD3 R168, P0, R166, UR34, RZ ;  /* 0x00000022a6a87c10 */ /* 0x000fe2000ff1e0ff */
[----:B------:R-:W-:Y:S01]  /*b3f0*/  IMAD.MOV.U32 R205, RZ, RZ, R209 ;  /* 0x000000ffffcd7224 */ /* 0x000fe200078e00d1 */
[----:B------:R-:W-:Y:S01]  /*b400*/  ISETP.LE.U32.AND P5, PT, R119, UR5, PT ;  /* 0x0000000577007c0c */ /* 0x000fe2000bfa3070 */
[C---:B-1----:R-:W-:Y:S03]  /*b410*/  HMMA.16816.F32 R52, R120.reuse, R124, R52 ;  /* 0x0000007c7834723c */ /* 0x042fe60000001834 */
[--C-:B------:R-:W-:Y:S02]  /*b420*/  SHF.R.U32.HI R119, RZ, 0x10, R117.reuse ;  /* 0x00000010ff777819 */ /* 0x100fe40000011675 */
[----:B------:R-:W-:Y:S01]  /*b430*/  SHF.R.U32.HI R132, RZ, 0x18, R117 ;  /* 0x00000018ff847819 */ /* 0x000fe20000011675 */
[C---:B------:R-:W-:Y:S03]  /*b440*/  HMMA.16816.F32 R56, R120.reuse, R126, R56 ;  /* 0x0000007e7838723c */ /* 0x040fe60000001838 */
[----:B------:R-:W-:Y:S02]  /*b450*/  ISETP.LE.U32.AND P6, PT, R139, UR5, PT ;  /* 0x000000058b007c0c */ /* 0x000fe4000bfc3070 */
[----:B------:R-:W-:Y:S01]  /*b460*/  LOP3.LUT R142, R173, UR11, R136, 0x96, !PT ;  /* 0x0000000bad8e7c12 */ /* 0x000fe2000f8e9688 */
[----:B------:R-:W-:Y:S01]  /*b470*/  IMAD.WIDE.U32 R136, R137, -0x326172a9, RZ ;  /* 0xcd9e8d5789887825 */ /* 0x000fe200078e00ff */
[----:B------:R-:W-:Y:S02]  /*b480*/  LOP3.LUT R117, R119, 0xff, RZ, 0xc0, !PT ;  /* 0x000000ff77757812 */ /* 0x000fe400078ec0ff */
[----:B------:R-:W-:Y:S02]  /*b490*/  ISETP.LE.U32.AND P4, PT, R132, UR5, PT ;  /* 0x0000000584007c0c */ /* 0x000fe4000bf83070 */
[----:B------:R-:W1:Y:S01]  /*b4a0*/  LDSM.16.MT88.4 R132, [R182+0xe800] ;  /* 0x00e80000b684783b */ /* 0x000e620000004200 */
[----:B------:R-:W-:Y:S01]  /*b4b0*/  IADD3.X R169, R167, UR35, RZ, P0, !PT ;  /* 0x00000023a7a97c10 */ /* 0x000fe200087fe4ff */
[----:B------:R-:W-:Y:S01]  /*b4c0*/  @!P5 HADD2 R241, -R158.H0_H0, -RZ.H0_H0 ;  /* 0xa00000ff9ef1d230 */ /* 0x000fe20000000900 */
[----:B------:R-:W-:Y:S02]  /*b4d0*/  LOP3.LUT R144, R162, 0xffff, RZ, 0xc0, !PT ;  /* 0x0000ffffa2907812 */ /* 0x000fe400078ec0ff */
[----:B------:R-:W-:Y:S01]  /*b4e0*/  SHF.R.U32.HI R143, RZ, 0x10, R162 ;  /* 0x00000010ff8f7819 */ /* 0x000fe200000116a2 */
[----:B------:R-:W-:Y:S01]  /*b4f0*/  IMAD.WIDE.U32 R162, R142, -0x326172a9, RZ ;  /* 0xcd9e8d578ea27825 */ /* 0x000fe200078e00ff */
[----:B------:R-:W-:Y:S03]  /*b500*/  ISETP.LE.U32.AND P0, PT, R117, UR5, PT ;  /* 0x0000000575007c0c */ /* 0x000fe6000bf03070 */
[----:B------:R-:W-:Y:S01]  /*b510*/  @!P6 HADD2 R242, -R159.H0_H0, -RZ.H0_H0 ;  /* 0xa00000ff9ff2e230 */ /* 0x000fe20000000900 */
[----:B------:R-:W-:Y:S01]  /*b520*/  LOP3.LUT R171, R137, UR15, R138, 0x96, !PT ;  /* 0x0000000f89ab7c12 */ /* 0x000fe2000f8e968a */
[----:B------:R-:W-:Y:S01]  /*b530*/  @!P4 HADD2 R239, -R160.H0_H0, -RZ.H0_H0 ;  /* 0xa00000ffa0efc230 */ /* 0x000fe20000000900 */
[C-C-:B------:R-:W-:Y:S01]  /*b540*/  LOP3.LUT R142, R163.reuse, UR25, R136.reuse, 0x96, !PT ;  /* 0x00000019a38e7c12 */ /* 0x140fe2000f8e9688 */
[C---:B--2---:R-:W-:Y:S03]  /*b550*/  HMMA.16816.F32 R60, R120.reuse, R128, R60 ;  /* 0x00000080783c723c */ /* 0x044fe6000000183c */
[----:B------:R-:W-:Y:S02]  /*b560*/  LOP3.LUT R119, R163, UR25, R136, 0x96, !PT ;  /* 0x00000019a3777c12 */ /* 0x000fe4000f8e9688 */
[----:B------:R-:W-:Y:S01]  /*b570*/  SHF.R.U32.HI R136, RZ, 0x8, R144 ;  /* 0x00000008ff887819 */ /* 0x000fe20000011690 */
[C---:B------:R-:W-:Y:S05]  /*b580*/  HMMA.16816.F32 R64, R120.reuse, R130, R64 ;  /* 0x000000827840723c */ /* 0x040fea0000001840 */
[----:B------:R-:W-:Y:S01]  /*b590*/  LOP3.LUT R124, R136, 0xffff, RZ, 0xc0, !PT ;  /* 0x0000ffff887c7812 */ /* 0x000fe200078ec0ff */
[----:B------:R-:W-:Y:S01]  /*b5a0*/  @!P0 HADD2 R240, -R161.H0_H0, -RZ.H0_H0 ;  /* 0xa00000ffa1f08230 */ /* 0x000fe20000000900 */
[----:B------:R-:W-:Y:S04]  /*b5b0*/  LOP3.LUT R137, R143, 0xff, RZ, 0xc0, !PT ;  /* 0x000000ff8f897812 */ /* 0x000fe800078ec0ff */
[----:B------:R-:W-:Y:S02]  /*b5c0*/  @!P5 PRMT R158, R241, 0x5410, RZ ;  /* 0x00005410f19ed816 */ /* 0x000fe400000000ff */
[----:B------:R-:W-:Y:S02]  /*b5d0*/  ISETP.LE.U32.AND P5, PT, R124, UR5, PT ;  /* 0x000000057c007c0c */ /* 0x000fe4000bfa3070 */
[----:B------:R-:W-:Y:S01]  /*b5e0*/  @!P6 PRMT R159, R242, 0x5410, RZ ;  /* 0x00005410f29fe816 */ /* 0x000fe200000000ff */
[----:B------:R-:W-:Y:S01]  /*b5f0*/  STG.E.U16 desc[UR20][R166.64+0x2], R158 ;  /* 0x0000029ea6007986 */ /* 0x000fe2000c101514 */
[----:B------:R-:W-:Y:S02]  /*b600*/  LOP3.LUT R124, R140, 0xff, RZ, 0xc0, !PT ;  /* 0x000000ff8c7c7812 */ /* 0x000fe400078ec0ff */
[----:B------:R-:W-:Y:S01]  /*b610*/  ISETP.LE.U32.AND P6, PT, R137, UR5, PT ;  /* 0x0000000589007c0c */ /* 0x000fe2000bfc3070 */
[----:B------:R-:W-:Y:S01]  /*b620*/  STG.E.U16 desc[UR20][R166.64], R159 ;  /* 0x0000009fa6007986 */ /* 0x000fe2000c101514 */
[----:B------:R-:W-:Y:S01]  /*b630*/  LOP3.LUT R117, R141, UR10, R174, 0x96, !PT ;  /* 0x0000000a8d757c12 */ /* 0x000fe2000f8e96ae */
[C---:B-1----:R-:W-:Y:S02]  /*b640*/  HMMA.16816.F32 R68, R120.reuse, R132, R68 ;  /* 0x000000847844723c */ /* 0x042fe40000001844 */
[----:B------:R-:W1:Y:S01]  /*b650*/  LDSM.16.MT88.4 R136, [R184+0xe800] ;  /* 0x00e80000b888783b */ /* 0x000e620000004200 */
[----:B------:R-:W-:Y:S01]  /*b660*/  @!P0 PRMT R161, R240, 0x5410, RZ ;  /* 0x00005410f0a18816 */ /* 0x000fe200000000ff */
[----:B------:R-:W-:Y:S01]  /*b670*/  @!P5 HADD2 R231, -R156.H0_H0, -RZ.H0_H0 ;  /* 0xa00000ff9ce7d230 */ /* 0x000fe20000000900 */
[----:B------:R-:W-:Y:S01]  /*b680*/  ISETP.LE.U32.AND P0, PT, R124, UR5, PT ;  /* 0x000000057c007c0c */ /* 0x000fe2000bf03070 */
[C---:B------:R-:W-:Y:S04]  /*b690*/  HMMA.16816.F32 R72, R120.reuse, R134, R72 ;  /* 0x000000867848723c */ /* 0x040fe80000001848 */
[----:B------:R-:W-:Y:S01]  /*b6a0*/  STG.E.U16 desc[UR20][R168.64], R161 ;  /* 0x000000a1a8007986 */ /* 0x000fe2000c101514 */
[C---:B------:R-:W-:Y:S01]  /*b6b0*/  LOP3.LUT R124, R117.reuse, 0xffff, RZ, 0xc0, !PT ;  /* 0x0000ffff757c7812 */ /* 0x040fe200078ec0ff */
[----:B------:R-:W-:Y:S01]  /*b6c0*/  @!P6 HADD2 R238, -R155.H0_H0, -RZ.H0_H0 ;  /* 0xa00000ff9beee230 */ /* 0x000fe20000000900 */
[----:B------:R-:W-:Y:S01]  /*b6d0*/  LOP3.LUT R125, R117, 0xff, RZ, 0xc0, !PT ;  /* 0x000000ff757d7812 */ /* 0x000fe200078ec0ff */
[----:B------:R-:W-:Y:S02]  /*b6e0*/  IMAD.MOV.U32 R174, RZ, RZ, R179 ;  /* 0x000000ffffae7224 */ /* 0x000fe400078e00b3 */
[----:B------:R-:W-:Y:S01]  /*b6f0*/  MUFU.EX2 R179, R26 ;  /* 0x0000001a00b37308 */ /* 0x000fe20000000800 */
[----:B------:R-:W-:Y:S01]  /*b700*/  SHF.R.U32.HI R124, RZ, 0x8, R124 ;  /* 0x00000008ff7c7819 */ /* 0x000fe2000001167c */
[----:B------:R-:W-:Y:S01]  /*b710*/  @!P0 HADD2 R225, -R150.H0_H0, -RZ.H0_H0 ;  /* 0xa00000ff96e18230 */ /* 0x000fe20000000900 */
[----:B------:R-:W-:Y:S02]  /*b720*/  @!P4 PRMT R160, R239, 0x5410, RZ ;  /* 0x00005410efa0c816 */ /* 0x000fe400000000ff */
[----:B------:R-:W-:Y:S02]  /*b730*/  ISETP.LE.U32.AND P4, PT, R125, UR5, PT ;  /* 0x000000057d007c0c */ /* 0x000fe4000bf83070 */
[----:B------:R-:W-:Y:S01]  /*b740*/  LOP3.LUT R128, R124, 0xffff, RZ, 0xc0, !PT ;  /* 0x0000ffff7c807812 */ /* 0x000fe200078ec0ff */
[----:B------:R-:W-:Y:S01]  /*b750*/  STG.E.U16 desc[UR20][R168.64+0x2], R160 ;  /* 0x000002a0a8007986 */ /* 0x000fe2000c101514 */
[----:B------:R-:W-:Y:S02]  /*b760*/  @!P5 PRMT R156, R231, 0x5410, RZ ;  /* 0x00005410e79cd816 */ /* 0x000fe400000000ff */
[----:B------:R-:W-:Y:S01]  /*b770*/  ISETP.LE.U32.AND P5, PT, R128, UR5, PT ;  /* 0x0000000580007c0c */ /* 0x000fe2000bfa3070 */
[----:B------:R-:W2:Y:S01]  /*b780*/  LDSM.16.MT88.4 R124, [R183+0xe800] ;  /* 0x00e80000b77c783b */ /* 0x000ea20000004200 */
[----:B------:R-:W-:Y:S02]  /*b790*/  LOP3.LUT R129, R162, 0xff, RZ, 0xc0, !PT ;  /* 0x000000ffa2817812 */ /* 0x000fe400078ec0ff */
[--C-:B------:R-:W-:Y:S02]  /*b7a0*/  SHF.R.U32.HI R128, RZ, 0x18, R117.reuse ;  /* 0x00000018ff807819 */ /* 0x100fe40000011675 */
[----:B------:R-:W-:Y:S01]  /*b7b0*/  @!P3 PRMT R157, R232, 0x5410, RZ ;  /* 0x00005410e89db816 */ /* 0x000fe200000000ff */
[----:B------:R-:W-:Y:S01]  /*b7c0*/  @!P4 HADD2 R229, -R153.H0_H0, -RZ.H0_H0 ;  /* 0xa00000ff99e5c230 */ /* 0x000fe20000000900 */
[----:B------:R-:W-:Y:S01]  /*b7d0*/  @!P6 PRMT R155, R238, 0x5410, RZ ;  /* 0x00005410ee9be816 */ /* 0x000fe200000000ff */
[----:B------:R-:W-:Y:S01]  /*b7e0*/  STG.E.U16 desc[UR20][R166.64+0x12], R156 ;  /* 0x0000129ca6007986 */ /* 0x000fe2000c101514 */
[----:B------:R-:W-:Y:S02]  /*b7f0*/  ISETP.LE.U32.AND P3, PT, R129, UR5, PT ;  /* 0x0000000581007c0c */ /* 0x000fe4000bf63070 */
[----:B------:R-:W-:Y:S01]  /*b800*/  ISETP.LE.U32.AND P6, PT, R128, UR5, PT ;  /* 0x0000000580007c0c */ /* 0x000fe2000bfc3070 */
[----:B------:R-:W-:Y:S01]  /*b810*/  STG.E.U16 desc[UR20][R166.64+0x10], R157 ;  /* 0x0000109da6007986 */ /* 0x000fe2000c101514 */
[----:B------:R-:W-:Y:S01]  /*b820*/  @!P2 PRMT R154, R230, 0x5410, RZ ;  /* 0x00005410e69aa816 */ /* 0x000fe200000000ff */
[C---:B-1----:R-:W-:Y:S02]  /*b830*/  HMMA.16816.F32 R76, R120.reuse, R136, R76 ;  /* 0x00000088784c723c */ /* 0x042fe4000000184c */
[----:B------:R-:W1:Y:S01]  /*b840*/  LDSM.16.MT88.4 R128, [R181+0x10800] ;  /* 0x01080000b580783b */ /* 0x000e620000004200 */
[----:B------:R-:W-:Y:S01]  /*b850*/  LOP3.LUT R135, R162, 0xff, RZ, 0xc0, !PT ;  /* 0x000000ffa2877812 */ /* 0x000fe200078ec0ff */
[----:B------:R-:W-:Y:S01]  /*b860*/  @!P5 HADD2 R228, -R152.H0_H0, -RZ.H0_H0 ;  /* 0xa00000ff98e4d230 */ /* 0x000fe20000000900 */
[--C-:B------:R-:W-:Y:S01]  /*b870*/  SHF.R.U32.HI R134, RZ, 0x18, R162.reuse ;  /* 0x00000018ff867819 */ /* 0x100fe200000116a2 */
[C---:B------:R-:W-:Y:S04]  /*b880*/  HMMA.16816.F32 R80, R120.reuse, R138, R80 ;  /* 0x0000008a7850723c */ /* 0x040fe80000001850 */
[----:B------:R-:W-:Y:S01]  /*b890*/  STG.E.U16 desc[UR20][R168.64+0x10], R155 ;  /* 0x0000109ba8007986 */ /* 0x000fe2000c101514 */
[----:B------:R-:W-:Y:S01]  /*b8a0*/  SHF.R.U32.HI R117, RZ, 0x10, R117 ;  /* 0x00000010ff757819 */ /* 0x000fe20000011675 */
[----:B------:R-:W-:Y:S01]  /*b8b0*/  @!P6 HADD2 R237, -R151.H0_H0, -RZ.H0_H0 ;  /* 0xa00000ff97ede230 */ /* 0x000fe20000000900 */
[----:B------:R-:W-:Y:S01]  /*b8c0*/  @!P5 PRMT R152, R228, 0x5410, RZ ;  /* 0x00005410e498d816 */ /* 0x000fe200000000ff */
[----:B------:R-:W-:Y:S03]  /*b8d0*/  STG.E.U16 desc[UR20][R168.64+0x12], R154 ;  /* 0x0000129aa8007986 */ /* 0x000fe6000c101514 */
[----:B------:R-:W-:Y:S01]  /*b8e0*/  @!P0 PRMT R150, R225, 0x5410, RZ ;  /* 0x00005410e1968816 */ /* 0x000fe200000000ff */
[----:B------:R-:W-:Y:S01]  /*b8f0*/  STG.E.U16 desc[UR20][R166.64+0x22], R152 ;  /* 0x00002298a6007986 */ /* 0x000fe2000c101514 */
[----:B------:R-:W-:Y:S02]  /*b900*/  SHF.R.U32.HI R21, RZ, 0x10, R119 ;  /* 0x00000010ff157819 */ /* 0x000fe40000011677 */
[----:B------:R-:W-:Y:S02]  /*b910*/  @!P6 PRMT R151, R237, 0x5410, RZ ;  /* 0x00005410ed97e816 */ /* 0x000fe400000000ff */
[----:B------:R-:W-:Y:S02]  /*b920*/  @!P4 PRMT R153, R229, 0x5410, RZ ;  /* 0x00005410e599c816 */ /* 0x000fe400000000ff */
[----:B------:R-:W-:Y:S01]  /*b930*/  SHF.R.U32.HI R132, RZ, 0x10, R162 ;  /* 0x00000010ff847819 */ /* 0x000fe200000116a2 */
[C---:B--2---:R-:W-:Y:S02]  /*b940*/  HMMA.16816.F32 R84, R120.reuse, R124, R84 ;  /* 0x0000007c7854723c */ /* 0x044fe40000001854 */
[----:B------:R-:W-:Y:S01]  /*b950*/  STG.E.U16 desc[UR20][R166.64+0x20], R153 ;  /* 0x00002099a6007986 */ /* 0x000fe2000c101514 */
[----:B------:R-:W-:Y:S02]  /*b960*/  LOP3.LUT R117, R117, 0xff, RZ, 0xc0, !PT ;  /* 0x000000ff75757812 */ /* 0x000fe400078ec0ff */
[----:B------:R-:W-:Y:S01]  /*b970*/  SHF.R.U32.HI R143, RZ, 0x18, R140 ;  /* 0x00000018ff8f7819 */ /* 0x000fe2000001168c */
[C---:B------:R-:W-:Y:S01]  /*b980*/  HMMA.16816.F32 R88, R120.reuse, R126, R88 ;  /* 0x0000007e7858723c */ /* 0x040fe20000001858 */
[----:B------:R-:W-:Y:S02]  /*b990*/  STG.E.U16 desc[UR20][R168.64+0x22], R151 ;  /* 0x00002297a8007986 */ /* 0x000fe4000c101514 */
[----:B------:R-:W-:Y:S02]  /*b9a0*/  ISETP.LE.U32.AND P2, PT, R117, UR5, PT ;  /* 0x0000000575007c0c */ /* 0x000fe4000bf43070 */
[----:B------:R-:W-:Y:S01]  /*b9b0*/  LOP3.LUT R117, R162, 0xffff, RZ, 0xc0, !PT ;  /* 0x0000ffffa2757812 */ /* 0x000fe200078ec0ff */
[----:B------:R-:W-:Y:S01]  /*b9c0*/  FFMA.FTZ R124, R20, UR4, -R164 ;  /* 0x00000004147c7c23 */ /* 0x000fe200080108a4 */
[----:B------:R-:W-:Y:S01]  /*b9d0*/  ISETP.LE.U32.AND P4, PT, R143, UR5, PT ;  /* 0x000000058f007c0c */ /* 0x000fe2000bf83070 */
[C---:B-1----:R-:W-:Y:S02]  /*b9e0*/  HMMA.16816.F32 R92, R120.reuse, R128, R92 ;  /* 0x00000080785c723c */ /* 0x042fe4000000185c */
[----:B------:R1:W2:Y:S01]  /*b9f0*/  MUFU.EX2 R209, R124 ;  /* 0x0000007c00d17308 */ /* 0x0002a20000000800 */
[----:B------:R-:W-:Y:S02]  /*ba00*/  SHF.R.U32.HI R133, RZ, 0x8, R117 ;  /* 0x00000008ff857819 */ /* 0x000fe40000011675 */
[----:B------:R-:W-:Y:S01]  /*ba10*/  LOP3.LUT R117, R132, 0xff, RZ, 0xc0, !PT ;  /* 0x000000ff84757812 */ /* 0x000fe200078ec0ff */
[C---:B------:R-:W-:Y:S05]  /*ba20*/  HMMA.16816.F32 R96, R120.reuse, R130, R96 ;  /* 0x000000827860723c */ /* 0x040fea0000001860 */
[----:B------:R-:W-:Y:S01]  /*ba30*/  LOP3.LUT R132, R142, 0xff, RZ, 0xc0, !PT ;  /* 0x000000ff8e847812 */ /* 0x000fe200078ec0ff */
[----:B------:R-:W-:Y:S01]  /*ba40*/  @!P2 HADD2 R226, -R148.H0_H0, -RZ.H0_H0 ;  /* 0xa00000ff94e2a230 */ /* 0x000fe20000000900 */
[----:B------:R-:W-:Y:S01]  /*ba50*/  PRMT R137, R135, 0x5410, R133 ;  /* 0x0000541087897816 */ /* 0x000fe20000000085 */
[----:B------:R-:W-:Y:S01]  /*ba60*/  IMAD.MOV.U32 R131, RZ, RZ, R207 ;  /* 0x000000ffff837224 */ /* 0x000fe200078e00cf */
[----:B------:R-:W-:Y:S01]  /*ba70*/  ISETP.LE.U32.AND P5, PT, R132, UR5, PT ;  /* 0x0000000584007c0c */ /* 0x000fe2000bfa3070 */
[----:B------:R3:W-:Y:S01]  /*ba80*/  MUFU.EX2 R207, R22 ;  /* 0x0000001600cf7308 */ /* 0x0007e20000000800 */
[----:B------:R-:W-:Y:S01]  /*ba90*/  PRMT R165, R117, 0x5410, R134 ;  /* 0x0000541075a57816 */ /* 0x000fe20000000086 */
[----:B-1----:R-:W-:Y:S01]  /*baa0*/  LDSM.16.MT88.4 R124, [R184+0x10800] ;  /* 0x01080000b87c783b */ /* 0x002fe20000004200 */
[----:B------:R-:W-:Y:S01]  /*bab0*/  LOP3.LUT R141, R140, 0xffff, RZ, 0xc0, !PT ;  /* 0x0000ffff8c8d7812 */ /* 0x000fe200078ec0ff */
[----:B------:R-:W-:Y:S01]  /*bac0*/  @!P4 HADD2 R224, -R146.H0_H0, -RZ.H0_H0 ;  /* 0xa00000ff92e0c230 */ /* 0x000fe20000000900 */
[----:B------:R-:W-:Y:S02]  /*bad0*/  SHF.R.U32.HI R140, RZ, 0x10, R140 ;  /* 0x00000010ff8c7819 */ /* 0x000fe4000001168c */
[----:B------:R-:W-:Y:S02]  /*bae0*/  SHF.R.U32.HI R117, RZ, 0x18, R142 ;  /* 0x00000018ff757819 */ /* 0x000fe4000001168e */
[----:B------:R-:W-:Y:S01]  /*baf0*/  LOP3.LUT R20, R140, 0xff, RZ, 0xc0, !PT ;  /* 0x000000ff8c147812 */ /* 0x000fe200078ec0ff */
[----:B------:R-:W1:Y:S01]  /*bb00*/  LDSM.16.MT88.4 R132, [R182+0x10800] ;  /* 0x01080000b684783b */ /* 0x000e620000004200 */
[----:B------:R-:W-:Y:S02]  /*bb10*/  SHF.R.U32.HI R136, RZ, 0x8, R141 ;  /* 0x00000008ff887819 */ /* 0x000fe4000001168d */
[----:B------:R-:W-:Y:S02]  /*bb20*/  ISETP.LE.U32.AND P0, PT, R20, UR5, PT ;  /* 0x0000000514007c0c */ /* 0x000fe4000bf03070 */
[----:B------:R-:W-:Y:S02]  /*bb30*/  SHF.R.U32.HI R20, RZ, 0x10, R162 ;  /* 0x00000010ff147819 */ /* 0x000fe400000116a2 */
[----:B------:R-:W-:Y:S02]  /*bb40*/  @!P2 PRMT R148, R226, 0x5410, RZ ;  /* 0x00005410e294a816 */ /* 0x000fe400000000ff */
[----:B------:R-:W-:Y:S02]  /*bb50*/  ISETP.LE.U32.AND P2, PT, R117, UR5, PT ;  /* 0x0000000575007c0c */ /* 0x000fe4000bf43070 */
[----:B------:R-:W-:Y:S01]  /*bb60*/  LOP3.LUT R117, R136, 0xffff, RZ, 0xc0, !PT ;  /* 0x0000ffff88757812 */ /* 0x000fe200078ec0ff */
[----:B------:R-:W-:Y:S01]  /*bb70*/  FFMA.FTZ R136, R23, UR4, -R118 ;  /* 0x0000000417887c23 */ /* 0x000fe20008010876 */
[----:B------:R-:W-:Y:S01]  /*bb80*/  LOP3.LUT R130, R20, 0xff, RZ, 0xc0, !PT ;  /* 0x000000ff14827812 */ /* 0x000fe200078ec0ff */
[----:B------:R-:W-:Y:S01]  /*bb90*/  STG.E.U16 desc[UR20][R168.64+0x20], R148 ;  /* 0x00002094a8007986 */ /* 0x000fe2000c101514 */
[----:B------:R-:W-:Y:S01]  /*bba0*/  LOP3.LUT R20, R119, 0xffff, RZ, 0xc0, !PT ;  /* 0x0000ffff77147812 */ /* 0x000fe200078ec0ff */
[----:B------:R-:W-:Y:S01]  /*bbb0*/  @!P0 HADD2 R227, -R147.H0_H0, -RZ.H0_H0 ;  /* 0xa00000ff93e38230 */ /* 0x000fe20000000900 */
[----:B------:R-:W-:Y:S01]  /*bbc0*/  ISETP.LE.U32.AND P6, PT, R117, UR5, PT ;  /* 0x0000000575007c0c */ /* 0x000fe2000bfc3070 */
[----:B------:R-:W-:Y:S01]  /*bbd0*/  STG.E.U16 desc[UR20][R166.64+0x30], R150 ;  /* 0x00003096a6007986 */ /* 0x000fe2000c101514 */
[----:B------:R-:W-:Y:S02]  /*bbe0*/  LOP3.LUT R129, R119, 0xff, RZ, 0xc0, !PT ;  /* 0x000000ff77817812 */ /* 0x000fe400078ec0ff */
[----:B------:R-:W-:Y:S02]  /*bbf0*/  SHF.R.U32.HI R128, RZ, 0x18, R119 ;  /* 0x00000018ff807819 */ /* 0x000fe40000011677 */
[----:B------:R-:W-:Y:S02]  /*bc00*/  SHF.R.U32.HI R119, RZ, 0x8, R20 ;  /* 0x00000008ff777819 */ /* 0x000fe40000011614 */
[----:B------:R-:W-:Y:S02]  /*bc10*/  LOP3.LUT R117, R21, 0xff, RZ, 0xc0, !PT ;  /* 0x000000ff15757812 */ /* 0x000fe400078ec0ff */
[----:B---3--:R-:W3:Y:S01]  /*bc20*/  LDSM.16.MT88.4 R20, [R183+0x10800] ;  /* 0x01080000b714783b */ /* 0x008ee20000004200 */
[----:B------:R-:W-:Y:S02]  /*bc30*/  PRMT R129, R129, 0x5410, R119 ;  /* 0x0000541081817816 */ /* 0x000fe40000000077 */
[----:B------:R-:W-:Y:S01]  /*bc40*/  PRMT R128, R117, 0x5410, R128 ;  /* 0x0000541075807816 */ /* 0x000fe20000000080 */
[----:B------:R-:W-:Y:S01]  /*bc50*/  @!P6 HADD2 R223, -R149.H0_H0, -RZ.H0_H0 ;  /* 0xa00000ff95dfe230 */ /* 0x000fe20000000900 */
[----:B------:R-:W-:Y:S01]  /*bc60*/  @!P0 PRMT R147, R227, 0x5410, RZ ;  /* 0x00005410e3938816 */ /* 0x000fe200000000ff */
[----:B------:R-:W-:Y:S01]  /*bc70*/  FFMA.FTZ R117, R24, UR4, -R164 ;  /* 0x0000000418757c23 */ /* 0x000fe200080108a4 */
[----:B------:R-:W-:Y:S02]  /*bc80*/  @!P4 PRMT R146, R224, 0x5410, RZ ;  /* 0x00005410e092c816 */ /* 0x000fe400000000ff */
[----:B------:R-:W-:Y:S02]  /*bc90*/  @!P6 PRMT R149, R223, 0x5410, RZ ;  /* 0x00005410df95e816 */ /* 0x000fe400000000ff */
[----:B------:R-:W-:Y:S01]  /*bca0*/  ISETP.LE.U32.AND P6, PT, R130, UR5, PT ;  /* 0x0000000582007c0c */ /* 0x000fe2000bfc3070 */
[----:B------:R-:W-:Y:S01]  /*bcb0*/  IMAD.MOV.U32 R130, RZ, RZ, R206 ;  /* 0x000000ffff827224 */ /* 0x000fe200078e00ce */
[C---:B-1----:R-:W-:Y:S01]  /*bcc0*/  HMMA.16816.F32 R100, R120.reuse, R132, R100 ;  /* 0x000000847864723c */ /* 0x042fe20000001864 */
[----:B------:R-:W-:Y:S01]  /*bcd0*/  STG.E.U16 desc[UR20][R166.64+0x32], R149 ;  /* 0x00003295a6007986 */ /* 0x000fe2000c101514 */
[----:B------:R-:W1:Y:S01]  /*bce0*/  MUFU.EX2 R206, R136 ;  /* 0x0000008800ce7308 */ /* 0x000e620000000800 */
[----:B--2---:R-:W-:Y:S02]  /*bcf0*/  F2FP.F16.F32.PACK_AB R145, R208, R209 ;  /* 0x000000d1d091723e */ /* 0x004fe400000000ff */
[----:B------:R-:W-:Y:S01]  /*bd00*/  STG.E.U16 desc[UR20][R168.64+0x30], R147 ;  /* 0x00003093a8007986 */ /* 0x000fe2000c101514 */
[C---:B------:R-:W-:Y:S03]  /*bd10*/  HMMA.16816.F32 R104, R120.reuse, R134, R104 ;  /* 0x000000867868723c */ /* 0x040fe60000001868 */
[----:B------:R-:W-:Y:S02]  /*bd20*/  STG.E.U16 desc[UR20][R168.64+0x32], R146 ;  /* 0x00003292a8007986 */ /* 0x000fe4000c101514 */
[----:B------:R-:W-:Y:S01]  /*bd30*/  IMAD.MOV.U32 R132, RZ, RZ, R205 ;  /* 0x000000ffff847224 */ /* 0x000fe200078e00cd */
[C---:B------:R-:W-:Y:S01]  /*bd40*/  HMMA.16816.F32 R12, R120.reuse, R124, R12 ;  /* 0x0000007c780c723c */ /* 0x040fe2000000180c */
[----:B------:R2:W-:Y:S04]  /*bd50*/  MUFU.EX2 R205, R117 ;  /* 0x0000007500cd7308 */ /* 0x0005e80000000800 */
[----:B------:R-:W-:Y:S01]  /*bd60*/  FFMA.FTZ R134, R30, UR4, -R118 ;  /* 0x000000041e867c23 */ /* 0x000fe20008010876 */
[C---:B------:R-:W-:Y:S01]  /*bd70*/  HMMA.16816.F32 R108, R120.reuse, R126, R108 ;  /* 0x0000007e786c723c */ /* 0x040fe2000000186c */
[----:B------:R-:W-:Y:S04]  /*bd80*/  LDSM.16.MT88.4 R124, [R182+0xd000] ;  /* 0x00d00000b67c783b */ /* 0x000fe80000004200 */
[----:B------:R-:W-:Y:S01]  /*bd90*/  IMAD.MOV.U32 R133, RZ, RZ, R175 ;  /* 0x000000ffff857224 */ /* 0x000fe200078e00af */
[----:B------:R-:W-:Y:S01]  /*bda0*/  PRMT R144, R145, 0x7632, R144 ;  /* 0x0000763291907816 */ /* 0x000fe20000000090 */
[----:B------:R-:W-:Y:S04]  /*bdb0*/  IMAD.MOV.U32 R175, RZ, RZ, R204 ;  /* 0x000000ffffaf7224 */ /* 0x000fe800078e00cc */
[----:B------:R-:W-:Y:S01]  /*bdc0*/  @!P5 HADD2 R218, -R145.H0_H0, -RZ.H0_H0 ;  /* 0xa00000ff91dad230 */ /* 0x000fe20000000900 */
[C---:B---3--:R-:W-:Y:S01]  /*bdd0*/  HMMA.16816.F32 R16, R120.reuse, R20, R16 ;  /* 0x000000147810723c */ /* 0x048fe20000001810 */
[----:B------:R-:W3:Y:S01]  /*bde0*/  LDL.LU R20, [R1] ;  /* 0x0000000001147983 */ /* 0x000ee20000300800 */
[----:B------:R4:W5:Y:S01]  /*bdf0*/  MUFU.EX2 R204, R25 ;  /* 0x0000001900cc7308 */ /* 0x0009620000000800 */
[----:B------:R-:W-:Y:S01]  /*be00*/  SHF.R.U32.HI R119, RZ, 0x10, R142 ;  /* 0x00000010ff777819 */ /* 0x000fe2000001168e */
[----:B------:R-:W-:Y:S01]  /*be10*/  IMAD.MOV.U32 R135, RZ, RZ, R178 ;  /* 0x000000ffff877224 */ /* 0x000fe200078e00b2 */
[----:B------:R-:W3:Y:S01]  /*be20*/  LDL.LU R30, [R1+0x4] ;  /* 0x00000400011e7983 */ /* 0x000ee20000300800 */
[----:B------:R-:W-:Y:S03]  /*be30*/  HMMA.16816.F32 R112, R120, R22, R112 ;  /* 0x000000167870723c */ /* 0x000fe60000001870 */
[----:B------:R-:W-:Y:S02]  /*be40*/  LDSM.16.MT88.4 R120, [R184+0xd000] ;  /* 0x00d00000b878783b */ /* 0x000fe40000004200 */
[----:B--2---:R-:W-:Y:S01]  /*be50*/  LOP3.LUT R117, R119, 0xff, RZ, 0xc0, !PT ;  /* 0x000000ff77757812 */ /* 0x004fe200078ec0ff */
[----:B------:R-:W-:Y:S01]  /*be60*/  IMAD.MOV.U32 R21, RZ, RZ, R135 ;  /* 0x000000ffff157224 */ /* 0x000fe200078e0087 */
[----:B------:R-:W-:Y:S01]  /*be70*/  LOP3.LUT R24, R162, 0xffff, RZ, 0xc0, !PT ;  /* 0x0000ffffa2187812 */ /* 0x000fe200078ec0ff */
[----:B------:R-:W-:Y:S01]  /*be80*/  FFMA.FTZ R119, R34, UR4, -R118 ;  /* 0x0000000422777c23 */ /* 0x000fe20008010876 */
[----:B------:R-:W-:Y:S02]  /*be90*/  ISETP.LE.U32.AND P0, PT, R117, UR5, PT ;  /* 0x0000000575007c0c */ /* 0x000fe4000bf03070 */
[----:B------:R-:W-:Y:S01]  /*bea0*/  SHF.R.U32.HI R24, RZ, 0x8, R24 ;  /* 0x00000008ff187819 */ /* 0x000fe20000011618 */
[--C-:B------:R-:W-:Y:S01]  /*beb0*/  FFMA.FTZ R117, R27, UR4, -R118.reuse ;  /* 0x000000041b757c23 */ /* 0x100fe20008010876 */
[----:B------:R-:W-:Y:S01]  /*bec0*/  LOP3.LUT R142, R142, 0xffff, RZ, 0xc0, !PT ;  /* 0x0000ffff8e8e7812 */ /* 0x000fe200078ec0ff */
[----:B------:R-:W-:Y:S01]  /*bed0*/  FFMA.FTZ R135, R31, UR4, -R118 ;  /* 0x000000041f877c23 */ /* 0x000fe20008010876 */
[----:B------:R-:W-:Y:S01]  /*bee0*/  LOP3.LUT R24, R24, 0xffff, RZ, 0xc0, !PT ;  /* 0x0000ffff18187812 */ /* 0x000fe200078ec0ff */
[----:B------:R2:W2:Y:S01]  /*bef0*/  MUFU.EX2 R178, R117 ;  /* 0x0000007500b27308 */ /* 0x0004a20000000800 */
[----:B------:R-:W-:Y:S01]  /*bf00*/  SHF.R.U32.HI R142, RZ, 0x8, R142 ;  /* 0x00000008ff8e7819 */ /* 0x000fe2000001168e */
[----:B------:R-:W-:Y:S01]  /*bf10*/  IMAD.MOV.U32 R31, RZ, RZ, R133 ;  /* 0x000000ffff1f7224 */ /* 0x000fe200078e0085 */
[----:B------:R-:W-:Y:S01]  /*bf20*/  ISETP.LE.U32.AND P4, PT, R24, UR5, PT ;  /* 0x0000000518007c0c */ /* 0x000fe2000bf83070 */
[----:B------:R-:W-:Y:S01]  /*bf30*/  IMAD.MOV.U32 R133, RZ, RZ, R131 ;  /* 0x000000ffff857224 */ /* 0x000fe200078e0083 */
[----:B----4-:R-:W4:Y:S01]  /*bf40*/  LDSM.16.MT88.4 R24, [R181+0xd000] ;  /* 0x00d00000b518783b */ /* 0x010f220000004200 */
[----:B------:R-:W-:Y:S01]  /*bf50*/  LOP3.LUT R142, R142, 0xffff, RZ, 0xc0, !PT ;  /* 0x0000ffff8e8e7812 */ /* 0x000fe200078ec0ff */
[----:B------:R-:W-:Y:S01]  /*bf60*/  FFMA.FTZ R118, R35, UR4, -R118 ;  /* 0x0000000423767c23 */ /* 0x000fe20008010876 */
[----:B-1----:R-:W-:Y:S01]  /*bf70*/  F2FP.F16.F32.PACK_AB R143, R206, R207 ;  /* 0x000000cfce8f723e */ /* 0x002fe200000000ff */
[----:B------:R-:W-:Y:S01]  /*bf80*/  FFMA.FTZ R35, R29, UR4, -R164 ;  /* 0x000000041d237c23 */ /* 0x000fe200080108a4 */
[----:B-----5:R-:W-:Y:S02]  /*bf90*/  F2FP.F16.F32.PACK_AB R138, R204, R205 ;  /* 0x000000cdcc8a723e */ /* 0x020fe400000000ff */
[--C-:B------:R-:W-:Y:S01]  /*bfa0*/  HSET2.LE.AND R22, R137, R170.reuse, PT ;  /* 0x000000aa89167233 */ /* 0x100fe20003803000 */
[----:B------:R-:W-:Y:S01]  /*bfb0*/  @!P0 HADD2 R220, -R143.H0_H0, -RZ.H0_H0 ;  /* 0xa00000ff8fdc8230 */ /* 0x000fe20000000900 */
[----:B------:R-:W-:Y:S01]  /*bfc0*/  PRMT R139, R138, 0x7632, R139 ;  /* 0x000076328a8b7816 */ /* 0x000fe2000000008b */
[----:B------:R-:W-:Y:S01]  /*bfd0*/  @!P3 HADD2 R221, -R138.H0_H0, -RZ.H0_H0 ;  /* 0xa00000ff8addb230 */ /* 0x000fe20000000900 */
[--C-:B------:R-:W-:Y:S02]  /*bfe0*/  HSET2.LE.AND R23, R165, R170.reuse, PT ;  /* 0x000000aaa5177233 */ /* 0x100fe40003803000 */
[----:B--2---:R-:W-:Y:S01]  /*bff0*/  PRMT R117, R145, 0x5410, R144 ;  /* 0x0000541091757816 */ /* 0x004fe20000000090 */
[----:B------:R-:W-:Y:S01]  /*c000*/  @!P4 HADD2 R248, -R139.H0_H0, -RZ.H0_H0 ;  /* 0xa00000ff8bf8c230 */ /* 0x000fe20000000900 */
[----:B------:R-:W-:Y:S02]  /*c010*/  @!P5 PRMT R145, R218, 0x5410, RZ ;  /* 0x00005410da91d816 */ /* 0x000fe400000000ff */
[----:B------:R-:W-:Y:S02]  /*c020*/  ISETP.LE.U32.AND P5, PT, R142, UR5, PT ;  /* 0x000000058e007c0c */ /* 0x000fe4000bfa3070 */
[----:B------:R-:W-:Y:S01]  /*c030*/  PRMT R142, R143, 0x7632, R142 ;  /* 0x000076328f8e7816 */ /* 0x000fe2000000008e */
[----:B------:R-:W-:Y:S01]  /*c040*/  STG.E.U16 desc[UR20][R166.64+0x40], R145 ;  /* 0x00004091a6007986 */ /* 0x000fe2000c101514 */
[----:B------:R-:W-:Y:S02]  /*c050*/  F2FP.F16.F32.PACK_AB R141, R178, R179 ;  /* 0x000000b3b28d723e */ /* 0x000fe400000000ff */
[----:B------:R-:W-:Y:S01]  /*c060*/  SHF.R.U32.HI R162, RZ, 0x18, R162 ;  /* 0x00000018ffa27819 */ /* 0x000fe200000116a2 */
[----:B------:R-:W-:Y:S01]  /*c070*/  @!P2 HADD2 R219, -R142.H0_H0, -RZ.H0_H0 ;  /* 0xa00000ff8edba230 */ /* 0x000fe20000000900 */
[----:B------:R-:W-:Y:S01]  /*c080*/  PRMT R140, R141, 0x7632, R140 ;  /* 0x000076328d8c7816 */ /* 0x000fe2000000008c */
[----:B------:R-:W-:Y:S04]  /*c090*/  @!P6 HADD2 R247, -R141.H0_H0, -RZ.H0_H0 ;  /* 0xa00000ff8df7e230 */ /* 0x000fe80000000900 */
[----:B------:R-:W-:Y:S05]  /*c0a0*/  @!P5 HADD2 R222, -R144.H0_H0, -RZ.H0_H0 ;  /* 0xa00000ff90ded230 */ /* 0x000fea0000000900 */
[----:B------:R-:W-:Y:S02]  /*c0b0*/  @!P5 PRMT R144, R222, 0x5410, RZ ;  /* 0x00005410de90d816 */ /* 0x000fe400000000ff */
[----:B------:R-:W-:Y:S01]  /*c0c0*/  ISETP.LE.U32.AND P5, PT, R162, UR5, PT ;  /* 0x00000005a2007c0c */ /* 0x000fe2000bfa3070 */
[----:B------:R-:W-:Y:S02]  /*c0d0*/  IMAD.MOV.U32 R162, RZ, RZ, R31 ;  /* 0x000000ffffa27224 */ /* 0x000fe400078e001f */
[----:B------:R-:W-:Y:S10]  /*c0e0*/  STG.E.U16 desc[UR20][R166.64+0x42], R144 ;  /* 0x00004290a6007986 */ /* 0x000ff4000c101514 */
[----:B------:R-:W-:Y:S02]  /*c0f0*/  @!P5 HADD2 R246, -R140.H0_H0, -RZ.H0_H0 ;  /* 0xa00000ff8cf6d230 */ /* 0x000fe40000000900 */
[----:B---3--:R-:W-:Y:S01]  /*c100*/  FFMA.FTZ R34, R0, R20, R176 ;  /* 0x0000001400227223 */ /* 0x008fe200000100b0 */
[----:B------:R-:W-:Y:S01]  /*c110*/  PRMT R0, R143, 0x5410, R142 ;  /* 0x000054108f007816 */ /* 0x000fe2000000008e */
[----:B------:R-:W-:Y:S01]  /*c120*/  IMAD.MOV.U32 R176, RZ, RZ, R130 ;  /* 0x000000ffffb07224 */ /* 0x000fe200078e0082 */
[--C-:B------:R-:W-:Y:S01]  /*c130*/  HSET2.LE.AND R20, R129, R170.reuse, PT ;  /* 0x000000aa81147233 */ /* 0x100fe20003803000 */
[----:B------:R-:W-:Y:S01]  /*c140*/  FFMA.FTZ R2, R2, R30, R177 ;  /* 0x0000001e02027223 */ /* 0x000fe200000100b1 */
[----:B------:R-:W-:Y:S01]  /*c150*/  IMAD.MOV.U32 R177, RZ, RZ, R21 ;  /* 0x000000ffffb17224 */ /* 0x000fe200078e0015 */
[--C-:B------:R-:W-:Y:S01]  /*c160*/  HSET2.LE.AND R21, R128, R170.reuse, PT ;  /* 0x000000aa80157233 */ /* 0x100fe20003803000 */
[----:B------:R-:W-:Y:S01]  /*c170*/  IMAD.MOV.U32 R30, RZ, RZ, R132 ;  /* 0x000000ffff1e7224 */ /* 0x000fe200078e0084 */
[----:B------:R-:W-:Y:S01]  /*c180*/  LOP3.LUT R20, R20, R117, RZ, 0xc0, !PT ;  /* 0x0000007514147212 */ /* 0x000fe200078ec0ff */
[----:B------:R-:W1:Y:S01]  /*c190*/  LDSM.16.MT88.4 R128, [R183+0xd000] ;  /* 0x00d00000b780783b */ /* 0x000e620000004200 */
[----:B------:R-:W-:Y:S01]  /*c1a0*/  FFMA.FTZ R132, R32, UR4, -R164 ;  /* 0x0000000420847c23 */ /* 0x000fe200080108a4 */
[----:B------:R-:W-:Y:S01]  /*c1b0*/  LOP3.LUT R21, R21, R0, RZ, 0xc0, !PT ;  /* 0x0000000015157212 */ /* 0x000fe200078ec0ff */
[----:B------:R-:W-:Y:S01]  /*c1c0*/  IMAD.MOV.U32 R163, RZ, RZ, R176 ;  /* 0x000000ffffa37224 */ /* 0x000fe200078e00b0 */
[----:B------:R-:W-:Y:S01]  /*c1d0*/  PRMT R0, R138, 0x5410, R139 ;  /* 0x000054108a007816 */ /* 0x000fe2000000008b */
[----:B------:R-:W-:Y:S01]  /*c1e0*/  MUFU.EX2 R173, R132 ;  /* 0x0000008400ad7308 */ /* 0x000fe20000000800 */
[----:B------:R-:W-:Y:S02]  /*c1f0*/  @!P0 PRMT R143, R220, 0x5410, RZ ;  /* 0x00005410dc8f8816 */ /* 0x000fe400000000ff */
[----:B------:R-:W-:Y:S02]  /*c200*/  LOP3.LUT R22, R22, R0, RZ, 0xc0, !PT ;  /* 0x0000000016167212 */ /* 0x000fe400078ec0ff */
[----:B------:R-:W-:Y:S01]  /*c210*/  PRMT R0, R141, 0x5410, R140 ;  /* 0x000054108d007816 */ /* 0x000fe2000000008c */
[----:B------:R-:W-:Y:S01]  /*c220*/  STG.E.U16 desc[UR20][R168.64+0x40], R143 ;  /* 0x0000408fa8007986 */ /* 0x000fe2000c101514 */
[----:B------:R-:W-:Y:S03]  /*c230*/  @!P2 PRMT R142, R219, 0x5410, RZ ;  /* 0x00005410db8ea816 */ /* 0x000fe600000000ff */
[----:B------:R-:W-:Y:S01]  /*c240*/  MUFU.EX2 R176, R134 ;  /* 0x0000008600b07308 */ /* 0x000fe20000000800 */
[----:B------:R-:W-:Y:S02]  /*c250*/  LOP3.LUT R23, R23, R0, RZ, 0xc0, !PT ;  /* 0x0000000017177212 */ /* 0x000fe400078ec0ff */
[----:B------:R-:W-:Y:S01]  /*c260*/  @!P4 PRMT R139, R248, 0x5410, RZ ;  /* 0x00005410f88bc816 */ /* 0x000fe200000000ff */
[----:B------:R-:W-:Y:S01]  /*c270*/  STG.E.U16 desc[UR20][R168.64+0x42], R142 ;  /* 0x0000428ea8007986 */ /* 0x000fe2000c101514 */
[----:B------:R-:W-:Y:S02]  /*c280*/  @!P3 PRMT R138, R221, 0x5410, RZ ;  /* 0x00005410dd8ab816 */ /* 0x000fe400000000ff */
[----:B------:R-:W-:Y:S01]  /*c290*/  @!P6 PRMT R141, R247, 0x5410, RZ ;  /* 0x00005410f78de816 */ /* 0x000fe200000000ff */
[C---:B----4-:R-:W-:Y:S01]  /*c2a0*/  HMMA.16816.F32 R4, R20.reuse, R24, R4 ;  /* 0x000000181404723c */ /* 0x050fe20000001804 */
[----:B------:R-:W-:Y:S04]  /*c2b0*/  STG.E.U16 desc[UR20][R166.64+0x52], R139 ;  /* 0x0000528ba6007986 */ /* 0x000fe8000c101514 */
[----:B------:R-:W-:Y:S01]  /*c2c0*/  STG.E.U16 desc[UR20][R166.64+0x50], R138 ;  /* 0x0000508aa6007986 */ /* 0x000fe2000c101514 */
[C---:B------:R-:W-:Y:S03]  /*c2d0*/  HMMA.16816.F32 R8, R20.reuse, R26, R8 ;  /* 0x0000001a1408723c */ /* 0x040fe60000001808 */
[----:B------:R-:W2:Y:S02]  /*c2e0*/  LDSM.16.MT88.4 R24, [R181+0xf000] ;  /* 0x00f00000b518783b */ /* 0x000ea40000004200 */
[----:B------:R-:W-:Y:S01]  /*c2f0*/  @!P5 PRMT R140, R246, 0x5410, RZ ;  /* 0x00005410f68cd816 */ /* 0x000fe200000000ff */
[C---:B------:R-:W-:Y:S05]  /*c300*/  HMMA.16816.F32 R36, R20.reuse, R124, R36 ;  /* 0x0000007c1424723c */ /* 0x040fea0000001824 */
[----:B------:R-:W-:Y:S01]  /*c310*/  STG.E.U16 desc[UR20][R168.64+0x50], R141 ;  /* 0x0000508da8007986 */ /* 0x000fe2000c101514 */
[C---:B------:R-:W-:Y:S03]  /*c320*/  HMMA.16816.F32 R40, R20.reuse, R126, R40 ;  /* 0x0000007e1428723c */ /* 0x040fe60000001828 */
[----:B------:R-:W3:Y:S03]  /*c330*/  LDSM.16.MT88.4 R124, [R182+0xf000] ;  /* 0x00f00000b67c783b */ /* 0x000ee60000004200 */
[C---:B------:R-:W-:Y:S05]  /*c340*/  HMMA.16816.F32 R44, R20.reuse, R120, R44 ;  /* 0x00000078142c723c */ /* 0x040fea000000182c */
[----:B------:R-:W-:Y:S01]  /*c350*/  STG.E.U16 desc[UR20][R168.64+0x52], R140 ;  /* 0x0000528ca8007986 */ /* 0x000fe2000c101514 */
[C---:B------:R-:W-:Y:S03]  /*c360*/  HMMA.16816.F32 R48, R20.reuse, R122, R48 ;  /* 0x0000007a1430723c */ /* 0x040fe60000001830 */
[----:B------:R-:W4:Y:S03]  /*c370*/  LDSM.16.MT88.4 R120, [R184+0xf000] ;  /* 0x00f00000b878783b */ /* 0x000f260000004200 */
[C---:B-1----:R-:W-:Y:S06]  /*c380*/  HMMA.16816.F32 R52, R20.reuse, R128, R52 ;  /* 0x000000801434723c */ /* 0x042fec0000001834 */
[C---:B------:R-:W-:Y:S01]  /*c390*/  HMMA.16816.F32 R56, R20.reuse, R130, R56 ;  /* 0x000000821438723c */ /* 0x040fe20000001838 */
[----:B------:R-:W1:Y:S05]  /*c3a0*/  LDSM.16.MT88.4 R128, [R183+0xf000] ;  /* 0x00f00000b780783b */ /* 0x000e6a0000004200 */
[C---:B--2---:R-:W-:Y:S06]  /*c3b0*/  HMMA.16816.F32 R60, R20.reuse, R24, R60 ;  /* 0x00000018143c723c */ /* 0x044fec000000183c */
[C---:B------:R-:W-:Y:S01]  /*c3c0*/  HMMA.16816.F32 R64, R20.reuse, R26, R64 ;  /* 0x0000001a1440723c */ /* 0x040fe20000001840 */
[----:B------:R-:W2:Y:S05]  /*c3d0*/  LDSM.16.MT88.4 R24, [R181+0x11000] ;  /* 0x01100000b518783b */ /* 0x000eaa0000004200 */
[C---:B---3--:R-:W-:Y:S06]  /*c3e0*/  HMMA.16816.F32 R68, R20.reuse, R124, R68 ;  /* 0x0000007c1444723c */ /* 0x048fec0000001844 */
[C---:B------:R-:W-:Y:S05]  /*c3f0*/  HMMA.16816.F32 R72, R20.reuse, R126, R72 ;  /* 0x0000007e1448723c */ /* 0x040fea0000001848 */
[----:B------:R-:W-:Y:S01]  /*c400*/  IMAD.MOV.U32 R124, RZ, RZ, R133 ;  /* 0x000000ffff7c7224 */ /* 0x000fe200078e0085 */
[C---:B----4-:R-:W-:Y:S05]  /*c410*/  HMMA.16816.F32 R76, R20.reuse, R120, R76 ;  /* 0x00000078144c723c */ /* 0x050fea000000184c */
[----:B------:R-:W-:Y:S01]  /*c420*/  FADD.FTZ R127, R175, R2 ;  /* 0x00000002af7f7221 */ /* 0x000fe20000010000 */
[C---:B------:R-:W-:Y:S01]  /*c430*/  HMMA.16816.F32 R80, R20.reuse, R122, R80 ;  /* 0x0000007a1450723c */ /* 0x040fe20000001850 */
[----:B------:R3:W-:Y:S04]  /*c440*/  MUFU.EX2 R175, R28 ;  /* 0x0000001c00af7308 */ /* 0x0007e80000000800 */
[----:B------:R-:W-:Y:S01]  /*c450*/  FADD.FTZ R126, R177, R34 ;  /* 0x00000022b17e7221 */ /* 0x000fe20000010000 */
[C---:B-1----:R-:W-:Y:S05]  /*c460*/  HMMA.16816.F32 R84, R20.reuse, R128, R84 ;  /* 0x000000801454723c */ /* 0x042fea0000001854 */
[----:B------:R1:W4:Y:S01]  /*c470*/  MUFU.EX2 R177, R35 ;  /* 0x0000002300b17308 */ /* 0x0003220000000800 */
[----:B------:R-:W-:Y:S01]  /*c480*/  FFMA.FTZ R133, R33, UR4, -R164 ;  /* 0x0000000421857c23 */ /* 0x000fe200080108a4 */
[C---:B------:R-:W-:Y:S04]  /*c490*/  HMMA.16816.F32 R88, R20.reuse, R130, R88 ;  /* 0x000000821458723c */ /* 0x040fe80000001858 */
[----:B------:R-:W-:Y:S02]  /*c4a0*/  IMAD.WIDE.U32 R164, R171, -0x2daee0ad, RZ ;  /* 0xd2511f53aba47825 */ /* 0x000fe400078e00ff */
[C---:B--2---:R-:W-:Y:S05]  /*c4b0*/  HMMA.16816.F32 R92, R20.reuse, R24, R92 ;  /* 0x00000018145c723c */ /* 0x044fea000000185c */
[----:B------:R-:W-:Y:S01]  /*c4c0*/  IMAD.MOV.U32 R171, RZ, RZ, R30 ;  /* 0x000000ffffab7224 */ /* 0x000fe200078e001e */
[C---:B------:R-:W-:Y:S01]  /*c4d0*/  HMMA.16816.F32 R96, R20.reuse, R26, R96 ;  /* 0x0000001a1460723c */ /* 0x040fe20000001860 */
[----:B---3--:R-:W2:Y:S04]  /*c4e0*/  LDSM.16.MT88.4 R28, [R182+0x11000] ;  /* 0x01100000b61c783b */ /* 0x008ea80000004200 */
[----:B------:R-:W-:Y:S01]  /*c4f0*/  LOP3.LUT R0, R165, UR10, R172, 0x96, !PT ;  /* 0x0000000aa5007c12 */ /* 0x000fe2000f8e96ac */
[----:B------:R-:W-:Y:S01]  /*c500*/  IMAD.MOV.U32 R128, RZ, RZ, R124 ;  /* 0x000000ffff807224 */ /* 0x000fe200078e007c */
[--C-:B------:R-:W-:Y:S01]  /*c510*/  SHF.R.U32.HI R32, RZ, 0x10, R164.reuse ;  /* 0x00000010ff207819 */ /* 0x100fe200000116a4 */
[----:B------:R-:W-:Y:S02]  /*c520*/  IMAD.MOV.U32 R129, RZ, RZ, R163 ;  /* 0x000000ffff817224 */ /* 0x000fe400078e00a3 */
[----:B------:R3:W-:Y:S01]  /*c530*/  MUFU.EX2 R163, R119 ;  /* 0x0000007700a37308 */ /* 0x0007e20000000800 */
[----:B------:R-:W-:Y:S01]  /*c540*/  SHF.R.U32.HI R33, RZ, 0x18, R164 ;  /* 0x00000018ff217819 */ /* 0x000fe200000116a4 */
[----:B------:R-:W-:Y:S01]  /*c550*/  IMAD.MOV.U32 R134, RZ, RZ, R171 ;  /* 0x000000ffff867224 */ /* 0x000fe200078e00ab */
[----:B------:R-:W-:Y:S01]  /*c560*/  LOP3.LUT R32, R32, 0xff, RZ, 0xc0, !PT ;  /* 0x000000ff20207812 */ /* 0x000fe200078ec0ff */
[----:B------:R-:W-:Y:S01]  /*c570*/  IMAD.MOV.U32 R171, RZ, RZ, R162 ;  /* 0x000000ffffab7224 */ /* 0x000fe200078e00a2 */
[----:B------:R-:W-:Y:S02]  /*c580*/  LOP3.LUT R34, R0, 0xff, RZ, 0xc0, !PT ;  /* 0x000000ff00227812 */ /* 0x000fe400078ec0ff */
[----:B------:R-:W-:Y:S03]  /*c590*/  PRMT R125, R32, 0x5410, R33 ;  /* 0x00005410207d7816 */ /* 0x000fe60000000021 */
[----:B------:R-:W-:Y:S01]  /*c5a0*/  MUFU.EX2 R162, R118 ;  /* 0x0000007600a27308 */ /* 0x000fe20000000800 */
[----:B------:R-:W-:Y:S02]  /*c5b0*/  ISETP.LE.U32.AND P0, PT, R34, UR5, PT ;  /* 0x0000000522007c0c */ /* 0x000fe4000bf03070 */
[----:B-1----:R-:W1:Y:S01]  /*c5c0*/  LDSM.16.MT88.4 R32, [R184+0x11000] ;  /* 0x01100000b820783b */ /* 0x002e620000004200 */
[C---:B------:R-:W-:Y:S02]  /*c5d0*/  LOP3.LUT R120, R164.reuse, 0xffff, RZ, 0xc0, !PT ;  /* 0x0000ffffa4787812 */ /* 0x040fe400078ec0ff */
[----:B------:R-:W-:Y:S02]  /*c5e0*/  LOP3.LUT R121, R164, 0xff, RZ, 0xc0, !PT ;  /* 0x000000ffa4797812 */ /* 0x000fe400078ec0ff */
[----:B------:R-:W-:Y:S02]  /*c5f0*/  SHF.R.U32.HI R120, RZ, 0x8, R120 ;  /* 0x00000008ff787819 */ /* 0x000fe40000011678 */
[----:B------:R-:W-:Y:S02]  /*c600*/  LOP3.LUT R117, R0, 0xffff, RZ, 0xc0, !PT ;  /* 0x0000ffff00757812 */ /* 0x000fe400078ec0ff */
[----:B------:R-:W-:Y:S02]  /*c610*/  PRMT R124, R121, 0x5410, R120 ;  /* 0x00005410797c7816 */ /* 0x000fe40000000078 */
[----:B------:R-:W5:Y:S01]  /*c620*/  LDSM.16.MT88.4 R120, [R183+0x11000] ;  /* 0x01100000b778783b */ /* 0x000f620000004200 */
[----:B------:R-:W-:Y:S02]  /*c630*/  SHF.R.U32.HI R117, RZ, 0x8, R117 ;  /* 0x00000008ff757819 */ /* 0x000fe40000011675 */
[----:B----4-:R-:W-:Y:S02]  /*c640*/  F2FP.F16.F32.PACK_AB R136, R177, R175 ;  /* 0x000000afb188723e */ /* 0x010fe400000000ff */
[----:B------:R-:W-:Y:S02]  /*c650*/  LOP3.LUT R117, R117, 0xffff, RZ, 0xc0, !PT ;  /* 0x0000ffff75757812 */ /* 0x000fe400078ec0ff */
[----:B---3--:R-:W-:Y:S01]  /*c660*/  PRMT R119, R136, 0x7632, R119 ;  /* 0x0000763288777816 */ /* 0x008fe20000000077 */
[----:B------:R-:W-:Y:S01]  /*c670*/  @!P0 HADD2 R249, -R136.H0_H0, -RZ.H0_H0 ;  /* 0xa00000ff88f98230 */ /* 0x000fe20000000900 */
[C---:B--2---:R-:W-:Y:S03]  /*c680*/  HMMA.16816.F32 R100, R20.reuse, R28, R100 ;  /* 0x0000001c1464723c */ /* 0x044fe60000001864 */
[----:B------:R-:W-:Y:S01]  /*c690*/  LOP3.LUT R2, R165, UR10, R172, 0x96, !PT ;  /* 0x0000000aa5027c12 */ /* 0x000fe2000f8e96ac */
[----:B------:R-:W-:Y:S01]  /*c6a0*/  IMAD.MOV.U32 R172, RZ, RZ, R174 ;  /* 0x000000ffffac7224 */ /* 0x000fe200078e00ae */
[----:B------:R-:W-:Y:S01]  /*c6b0*/  ISETP.LE.U32.AND P2, PT, R117, UR5, PT ;  /* 0x0000000575007c0c */ /* 0x000fe2000bf43070 */
[C---:B------:R-:W-:Y:S01]  /*c6c0*/  HMMA.16816.F32 R104, R20.reuse, R30, R104 ;  /* 0x0000001e1468723c */ /* 0x040fe20000001868 */
[----:B------:R-:W2:Y:S01]  /*c6d0*/  MUFU.EX2 R174, R135 ;  /* 0x0000008700ae7308 */ /* 0x000ea20000000800 */
[----:B------:R-:W3:Y:S03]  /*c6e0*/  LDSM.16.MT88.4 R28, [R181+0xd800] ;  /* 0x00d80000b51c783b */ /* 0x000ee60000004200 */
[--C-:B------:R-:W-:Y:S02]  /*c6f0*/  SHF.R.U32.HI R117, RZ, 0x18, R0.reuse ;  /* 0x00000018ff757819 */ /* 0x100fe40000011600 */
[----:B------:R-:W-:Y:S02]  /*c700*/  SHF.R.U32.HI R27, RZ, 0x10, R0 ;  /* 0x00000010ff1b7819 */ /* 0x000fe40000011600 */
[----:B------:R-:W-:Y:S02]  /*c710*/  ISETP.LE.U32.AND P3, PT, R117, UR5, PT ;  /* 0x0000000575007c0c */ /* 0x000fe4000bf63070 */
[--C-:B------:R-:W-:Y:S01]  /*c720*/  SHF.R.U32.HI R0, RZ, 0x10, R2.reuse ;  /* 0x00000010ff007819 */ /* 0x100fe20000011602 */
[----:B------:R-:W-:Y:S01]  /*c730*/  @!P2 HADD2 R236, -R119.H0_H0, -RZ.H0_H0 ;  /* 0xa00000ff77eca230 */ /* 0x000fe20000000900 */
[C---:B------:R-:W-:Y:S01]  /*c740*/  LOP3.LUT R25, R2.reuse, 0xff, RZ, 0xc0, !PT ;  /* 0x000000ff02197812 */ /* 0x040fe200078ec0ff */
[C---:B-1----:R-:W-:Y:S03]  /*c750*/  HMMA.16816.F32 R12, R20.reuse, R32, R12 ;  /* 0x00000020140c723c */ /* 0x042fe6000000180c */
[----:B------:R-:W-:Y:S02]  /*c760*/  SHF.R.U32.HI R26, RZ, 0x18, R2 ;  /* 0x00000018ff1a7819 */ /* 0x000fe40000011602 */
[----:B------:R-:W-:Y:S01]  /*c770*/  LOP3.LUT R24, R2, 0xffff, RZ, 0xc0, !PT ;  /* 0x0000ffff02187812 */ /* 0x000fe200078ec0ff */
[C---:B------:R-:W-:Y:S01]  /*c780*/  HMMA.16816.F32 R108, R20.reuse, R34, R108 ;  /* 0x00000022146c723c */ /* 0x040fe2000000186c */
[----:B------:R-:W-:Y:S04]  /*c790*/  LDSM.16.MT88.4 R32, [R184+0xd800] ;  /* 0x00d80000b820783b */ /* 0x000fe80000004200 */
[----:B------:R-:W-:Y:S01]  /*c7a0*/  LOP3.LUT R2, R0, 0xff, RZ, 0xc0, !PT ;  /* 0x000000ff00027812 */ /* 0x000fe200078ec0ff */
[C---:B-----5:R-:W-:Y:S05]  /*c7b0*/  HMMA.16816.F32 R16, R20.reuse, R120, R16 ;  /* 0x000000781410723c */ /* 0x060fea0000001810 */
[----:B------:R-:W-:Y:S01]  /*c7c0*/  LOP3.LUT R0, R27, 0xff, RZ, 0xc0, !PT ;  /* 0x000000ff1b007812 */ /* 0x000fe200078ec0ff */
[----:B------:R-:W-:Y:S01]  /*c7d0*/  HMMA.16816.F32 R112, R20, R122, R112 ;  /* 0x0000007a1470723c */ /* 0x000fe20000001870 */
[----:B------:R-:W-:Y:S02]  /*c7e0*/  LDSM.16.MT88.4 R20, [R181+0xf800] ;  /* 0x00f80000b514783b */ /* 0x000fe40000004200 */
[----:B------:R-:W-:Y:S02]  /*c7f0*/  ISETP.LE.U32.AND P4, PT, R0, UR5, PT ;  /* 0x0000000500007c0c */ /* 0x000fe4000bf83070 */
[----:B------:R-:W-:Y:S01]  /*c800*/  FADD.FTZ R0, R172, R127 ;  /* 0x0000007fac007221 */ /* 0x000fe20000010000 */
[----:B------:R-:W-:Y:S01]  /*c810*/  PRMT R2, R2, 0x5410, R26 ;  /* 0x0000541002027816 */ /* 0x000fe2000000001a */
[----:B------:R1:W4:Y:S01]  /*c820*/  MUFU.EX2 R172, R133 ;  /* 0x0000008500ac7308 */ /* 0x0003220000000800 */
[----:B------:R-:W-:Y:S03]  /*c830*/  SHF.R.U32.HI R24, RZ, 0x8, R24 ;  /* 0x00000008ff187819 */ /* 0x000fe60000011618 */
[----:B------:R-:W-:Y:S01]  /*c840*/  FADD.FTZ R0, R129, R0 ;  /* 0x0000000081007221 */ /* 0x000fe20000010000 */
[----:B------:R-:W-:Y:S02]  /*c850*/  PRMT R24, R25, 0x5410, R24 ;  /* 0x0000541019187816 */ /* 0x000fe40000000018 */
[--C-:B------:R-:W-:Y:S01]  /*c860*/  HSET2.LE.AND R25, R2, R170.reuse, PT ;  /* 0x000000aa02197233 */ /* 0x100fe20003803000 */
[----:B------:R-:W-:Y:S01]  /*c870*/  FADD.FTZ R2, R128, R126 ;  /* 0x0000007e80027221 */ /* 0x000fe20000010000 */
[----:B--2---:R-:W-:Y:S01]  /*c880*/  F2FP.F16.F32.PACK_AB R117, R174, R176 ;  /* 0x000000b0ae75723e */ /* 0x004fe200000000ff */
[----:B------:R-:W2:Y:S01]  /*c890*/  LDSM.16.MT88.4 R128, [R182+0xd800] ;  /* 0x00d80000b680783b */ /* 0x000ea20000004200 */
[--C-:B------:R-:W-:Y:S01]  /*c8a0*/  HSET2.LE.AND R26, R124, R170.reuse, PT ;  /* 0x000000aa7c1a7233 */ /* 0x100fe20003803000 */
[----:B------:R-:W-:Y:S01]  /*c8b0*/  FADD.FTZ R124, R171, R2 ;  /* 0x00000002ab7c7221 */ /* 0x000fe20000010000 */
[--C-:B------:R-:W-:Y:S01]  /*c8c0*/  HSET2.LE.AND R24, R24, R170.reuse, PT ;  /* 0x000000aa18187233 */ /* 0x100fe20003803000 */
[----:B------:R-:W-:Y:S01]  /*c8d0*/  FADD.FTZ R171, R215, R0 ;  /* 0x00000000d7ab7221 */ /* 0x000fe20000010000 */
[----:B------:R-:W-:Y:S01]  /*c8e0*/  PRMT R120, R136, 0x5410, R119 ;  /* 0x0000541088787816 */ /* 0x000fe20000000077 */
[----:B------:R-:W-:Y:S01]  /*c8f0*/  IMAD.MOV.U32 R215, RZ, RZ, R134 ;  /* 0x000000ffffd77224 */ /* 0x000fe200078e0086 */
[C---:B------:R-:W-:Y:S01]  /*c900*/  PRMT R2, R117.reuse, 0x7632, R2 ;  /* 0x0000763275027816 */ /* 0x040fe20000000002 */
[----:B-1----:R-:W1:Y:S01]  /*c910*/  LDSM.16.MT88.4 R132, [R183+0xd800] ;  /* 0x00d80000b784783b */ /* 0x002e620000004200 */
[----:B----4-:R-:W-:Y:S01]  /*c920*/  F2FP.F16.F32.PACK_AB R0, R172, R173 ;  /* 0x000000adac00723e */ /* 0x010fe200000000ff */
[----:B------:R-:W-:Y:S01]  /*c930*/  @!P4 HADD2 R245, -R117.H0_H0, -RZ.H0_H0 ;  /* 0xa00000ff75f5c230 */ /* 0x000fe20000000900 */
[----:B------:R-:W-:Y:S01]  /*c940*/  LOP3.LUT R24, R24, R120, RZ, 0xc0, !PT ;  /* 0x0000007818187212 */ /* 0x000fe200078ec0ff */
[----:B------:R-:W-:Y:S01]  /*c950*/  @!P3 HADD2 R244, -R2.H0_H0, -RZ.H0_H0 ;  /* 0xa00000ff02f4b230 */ /* 0x000fe20000000900 */
[----:B------:R-:W-:Y:S02]  /*c960*/  PRMT R120, R117, 0x5410, R2 ;  /* 0x0000541075787816 */ /* 0x000fe40000000002 */
[----:B------:R-:W-:Y:S02]  /*c970*/  PRMT R118, R0, 0x7632, R118 ;  /* 0x0000763200767816 */ /* 0x000fe40000000076 */
[----:B------:R-:W-:Y:S01]  /*c980*/  HSET2.LE.AND R27, R125, R170, PT ;  /* 0x000000aa7d1b7233 */ /* 0x000fe20003803000 */
[----:B------:R-:W-:Y:S01]  /*c990*/  FADD.FTZ R170, R214, R124 ;  /* 0x0000007cd6aa7221 */ /* 0x000fe20000010000 */
[----:B------:R-:W-:Y:S02]  /*c9a0*/  LOP3.LUT R25, R25, R120, RZ, 0xc0, !PT ;  /* 0x0000007819197212 */ /* 0x000fe400078ec0ff */
[----:B------:R-:W-:Y:S02]  /*c9b0*/  F2FP.F16.F32.PACK_AB R137, R162, R163 ;  /* 0x000000a3a289723e */ /* 0x000fe400000000ff */
[----:B------:R-:W-:Y:S02]  /*c9c0*/  PRMT R120, R0, 0x5410, R118 ;  /* 0x0000541000787816 */ /* 0x000fe40000000076 */
[----:B------:R-:W-:Y:S02]  /*c9d0*/  LOP3.LUT R27, R27, R137, RZ, 0xc0, !PT ;  /* 0x000000891b1b7212 */ /* 0x000fe400078ec0ff */
[----:B------:R-:W-:Y:S02]  /*c9e0*/  LOP3.LUT R26, R26, R120, RZ, 0xc0, !PT ;  /* 0x000000781a1a7212 */ /* 0x000fe400078ec0ff */
[----:B------:R-:W-:Y:S02]  /*c9f0*/  @!P0 PRMT R136, R249, 0x5410, RZ ;  /* 0x00005410f9888816 */ /* 0x000fe400000000ff */
[----:B------:R-:W-:Y:S02]  /*ca00*/  @!P2 PRMT R119, R236, 0x5410, RZ ;  /* 0x00005410ec77a816 */ /* 0x000fe400000000ff */
[----:B------:R-:W-:Y:S01]  /*ca10*/  @!P4 PRMT R117, R245, 0x5410, RZ ;  /* 0x00005410f575c816 */ /* 0x000fe200000000ff */
[C---:B---3--:R-:W-:Y:S01]  /*ca20*/  HMMA.16816.F32 R124, R24.reuse, R28, R4 ;  /* 0x0000001c187c723c */ /* 0x048fe20000001804 */
[----:B------:R-:W3:Y:S04]  /*ca30*/  LDSM.16.MT88.4 R4, [R182+0xf800] ;  /* 0x00f80000b604783b */ /* 0x000ee80000004200 */
[----:B------:R-:W-:Y:S01]  /*ca40*/  @!P3 PRMT R2, R244, 0x5410, RZ ;  /* 0x00005410f402b816 */ /* 0x000fe200000000ff */
[C---:B------:R-:W-:Y:S03]  /*ca50*/  HMMA.16816.F32 R120, R24.reuse, R30, R8 ;  /* 0x0000001e1878723c */ /* 0x040fe60000001808 */
[----:B------:R-:W4:Y:S02]  /*ca60*/  LDSM.16.MT88.4 R8, [R184+0xf800] ;  /* 0x00f80000b808783b */ /* 0x000f240000004200 */
[--C-:B------:R-:W-:Y:S01]  /*ca70*/  SHF.R.U32.HI R28, RZ, 0x10, R164.reuse ;  /* 0x00000010ff1c7819 */ /* 0x100fe200000116a4 */
[C---:B--2---:R-:W-:Y:S05]  /*ca80*/  HMMA.16816.F32 R36, R24.reuse, R128, R36 ;  /* 0x000000801824723c */ /* 0x044fea0000001824 */
[----:B------:R-:W-:Y:S01]  /*ca90*/  STG.E.U16 desc[UR20][R166.64+0x60], R136 ;  /* 0x00006088a6007986 */ /* 0x000fe2000c101514 */
[C---:B------:R-:W-:Y:S03]  /*caa0*/  HMMA.16816.F32 R40, R24.reuse, R130, R40 ;  /* 0x000000821828723c */ /* 0x040fe60000001828 */
[----:B------:R-:W-:Y:S03]  /*cab0*/  STG.E.U16 desc[UR20][R166.64+0x62], R119 ;  /* 0x00006277a6007986 */ /* 0x000fe6000c101514 */
[C---:B------:R-:W-:Y:S01]  /*cac0*/  HMMA.16816.F32 R44, R24.reuse, R32, R44 ;  /* 0x00000020182c723c */ /* 0x040fe2000000182c */
[----:B------:R-:W-:Y:S04]  /*cad0*/  STG.E.U16 desc[UR20][R168.64+0x60], R117 ;  /* 0x00006075a8007986 */ /* 0x000fe8000c101514 */
[----:B------:R-:W-:Y:S01]  /*cae0*/  STG.E.U16 desc[UR20][R168.64+0x62], R2 ;  /* 0x00006202a8007986 */ /* 0x000fe2000c101514 */
[C---:B------:R-:W-:Y:S05]  /*caf0*/  HMMA.16816.F32 R48, R24.reuse, R34, R48 ;  /* 0x000000221830723c */ /* 0x040fea0000001830 */
[----:B------:R-:W-:Y:S01]  /*cb00*/  LOP3.LUT R32, R28, 0xff, RZ, 0xc0, !PT ;  /* 0x000000ff1c207812 */ /* 0x000fe200078ec0ff */
[C---:B-1----:R-:W-:Y:S01]  /*cb10*/  HMMA.16816.F32 R52, R24.reuse, R132, R52 ;  /* 0x000000841834723c */ /* 0x042fe20000001834 */
[----:B------:R-:W1:Y:S02]  /*cb20*/  LDSM.16.MT88.4 R28, [R183+0xf800] ;  /* 0x00f80000b71c783b */ /* 0x000e640000004200 */
[----:B------:R-:W-:Y:S02]  /*cb30*/  ISETP.LE.U32.AND P6, PT, R32, UR5, PT ;  /* 0x0000000520007c0c */ /* 0x000fe4000bfc3070 */
[----:B------:R-:W-:Y:S01]  /*cb40*/  LOP3.LUT R33, R164, 0xffff, RZ, 0xc0, !PT ;  /* 0x0000ffffa4217812 */ /* 0x000fe200078ec0ff */
[C---:B------:R-:W-:Y:S05]  /*cb50*/  HMMA.16816.F32 R56, R24.reuse, R134, R56 ;  /* 0x000000861838723c */ /* 0x040fea0000001838 */
[----:B------:R-:W-:Y:S01]  /*cb60*/  SHF.R.U32.HI R34, RZ, 0x18, R164 ;  /* 0x00000018ff227819 */ /* 0x000fe200000116a4 */
[C---:B------:R-:W-:Y:S03]  /*cb70*/  HMMA.16816.F32 R60, R24.reuse, R20, R60 ;  /* 0x00000014183c723c */ /* 0x040fe6000000183c */
[----:B------:R-:W-:Y:S02]  /*cb80*/  ISETP.LE.U32.AND P5, PT, R34, UR5, PT ;  /* 0x0000000522007c0c */ /* 0x000fe4000bfa3070 */
[----:B------:R-:W-:Y:S01]  /*cb90*/  FADD.FTZ R34, R251, R170 ;  /* 0x000000aafb227221 */ /* 0x000fe20000010000 */
[C---:B------:R-:W-:Y:S05]  /*cba0*/  HMMA.16816.F32 R64, R24.reuse, R22, R64 ;  /* 0x000000161840723c */ /* 0x040fea0000001840 */
[----:B------:R-:W-:Y:S01]  /*cbb0*/  SHF.R.U32.HI R20, RZ, 0x8, R33 ;  /* 0x00000008ff147819 */ /* 0x000fe20000011621 */
[C---:B---3--:R-:W-:Y:S05]  /*cbc0*/  HMMA.16816.F32 R68, R24.reuse, R4, R68 ;  /* 0x000000041844723c */ /* 0x048fea0000001844 */
[----:B------:R-:W-:Y:S01]  /*cbd0*/  LOP3.LUT R32, R20, 0xffff, RZ, 0xc0, !PT ;  /* 0x0000ffff14207812 */ /* 0x000fe200078ec0ff */
[C---:B------:R-:W-:Y:S01]  /*cbe0*/  HMMA.16816.F32 R72, R24.reuse, R6, R72 ;  /* 0x000000061848723c */ /* 0x040fe20000001848 */
[----:B------:R-:W2:Y:S02]  /*cbf0*/  LDSM.16.MT88.4 R20, [R181+0x11800] ;  /* 0x01180000b514783b */ /* 0x000ea40000004200 */
[----:B------:R-:W-:Y:S02]  /*cc00*/  ISETP.LE.U32.AND P2, PT, R32, UR5, PT ;  /* 0x0000000520007c0c */ /* 0x000fe4000bf43070 */
[----:B------:R-:W-:Y:S01]  /*cc10*/  LOP3.LUT R164, R164, 0xff, RZ, 0xc0, !PT ;  /* 0x000000ffa4a47812 */ /* 0x000fe200078ec0ff */
[C---:B----4-:R-:W-:Y:S03]  /*cc20*/  HMMA.16816.F32 R76, R24.reuse, R8, R76 ;  /* 0x00000008184c723c */ /* 0x050fe6000000184c */
[----:B------:R-:W3:Y:S01]  /*cc30*/  LDSM.16.MT88.4 R4, [R182+0x11800] ;  /* 0x01180000b604783b */ /* 0x000ee20000004200 */
[----:B------:R-:W-:Y:S01]  /*cc40*/  ISETP.LE.U32.AND P0, PT, R164, UR5, PT ;  /* 0x00000005a4007c0c */ /* 0x000fe2000bf03070 */
[C---:B------:R-:W-:Y:S01]  /*cc50*/  @!P6 HADD2 R234, -R137.reuse.H0_H0, -RZ.H0_H0 ;  /* 0xa00000ff89eae230 */ /* 0x040fe20000000900 */
[C---:B------:R-:W-:Y:S05]  /*cc60*/  HMMA.16816.F32 R80, R24.reuse, R10, R80 ;  /* 0x0000000a1850723c */ /* 0x040fea0000001850 */
[----:B------:R-:W4:Y:S01]  /*cc70*/  LDSM.16.MT88.4 R8, [R184+0x11800] ;  /* 0x01180000b808783b */ /* 0x000f220000004200 */
[C---:B-1----:R-:W-:Y:S05]  /*cc80*/  HMMA.16816.F32 R84, R24.reuse, R28, R84 ;  /* 0x0000001c1854723c */ /* 0x042fea0000001854 */
[----:B------:R-:W-:Y:S01]  /*cc90*/  @!P0 HADD2 R243, -R0.H0_H0, -RZ.H0_H0 ;  /* 0xa00000ff00f38230 */ /* 0x000fe20000000900 */
[C---:B------:R-:W-:Y:S05]  /*cca0*/  HMMA.16816.F32 R88, R24.reuse, R30, R88 ;  /* 0x0000001e1858723c */ /* 0x040fea0000001858 */
[----:B------:R-:W-:Y:S01]  /*ccb0*/  @!P0 PRMT R0, R243, 0x5410, RZ ;  /* 0x00005410f3008816 */ /* 0x000fe200000000ff */
[----:B------:R-:W-:Y:S01]  /*ccc0*/  FADD.FTZ R28, R217, R34 ;  /* 0x00000022d91c7221 */ /* 0x000fe20000010000 */
[----:B------:R-:W-:Y:S01]  /*ccd0*/  FADD.FTZ R33, R215, R171 ;  /* 0x000000abd7217221 */ /* 0x000fe20000010000 */
[----:B------:R-:W-:Y:S02]  /*cce0*/  @P5 PRMT R32, R137, 0x7632, R32 ;  /* 0x0000763289205816 */ /* 0x000fe40000000020 */
[----:B------:R-:W-:Y:S01]  /*ccf0*/  STG.E.U16 desc[UR20][R166.64+0x70], R0 ;  /* 0x00007000a6007986 */ /* 0x000fe2000c101514 */
[----:B------:R-:W-:Y:S01]  /*cd00*/  FADD.FTZ R34, R216, R28 ;  /* 0x0000001cd8227221 */ /* 0x000fe20000010000 */
[----:B------:R-:W-:Y:S01]  /*cd10*/  FADD.FTZ R33, R252, R33 ;  /* 0x00000021fc217221 */ /* 0x000fe20000010000 */
[----:B------:R-:W-:Y:S01]  /*cd20*/  @!P2 HADD2 R235, -R118.H0_H0, -RZ.H0_H0 ;  /* 0xa00000ff76eba230 */ /* 0x000fe20000000900 */
[----:B------:R-:W1:Y:S01]  /*cd30*/  LDSM.16.MT88.4 R28, [R183+0x11800] ;  /* 0x01180000b71c783b */ /* 0x000e620000004200 */
[----:B------:R-:W-:Y:S01]  /*cd40*/  @!P5 HADD2 R233, -R137.H1_H1, -RZ.H0_H0 ;  /* 0xa00000ff89e9d230 */ /* 0x000fe20000000d00 */
[----:B------:R-:W-:Y:S01]  /*cd50*/  @!P6 PRMT R137, R234, 0x5410, RZ ;  /* 0x00005410ea89e816 */ /* 0x000fe200000000ff */
[C---:B--2---:R-:W-:Y:S03]  /*cd60*/  HMMA.16816.F32 R92, R24.reuse, R20, R92 ;  /* 0x00000014185c723c */ /* 0x044fe6000000185c */
[----:B------:R-:W-:Y:S01]  /*cd70*/  FADD.FTZ R33, R250, R33 ;  /* 0x00000021fa217221 */ /* 0x000fe20000010000 */
[----:B------:R-:W-:Y:S01]  /*cd80*/  @!P2 PRMT R118, R235, 0x5410, RZ ;  /* 0x00005410eb76a816 */ /* 0x000fe200000000ff */
[----:B------:R-:W-:Y:S01]  /*cd90*/  FADD.FTZ R34, R207, R34 ;  /* 0x00000022cf227221 */ /* 0x000fe20000010000 */
[C---:B------:R-:W-:Y:S01]  /*cda0*/  HMMA.16816.F32 R96, R24.reuse, R22, R96 ;  /* 0x000000161860723c */ /* 0x040fe20000001860 */
[----:B------:R-:W-:Y:S01]  /*cdb0*/  ISETP.LT.AND P2, PT, RZ, UR32, PT ;  /* 0x00000020ff007c0c */ /* 0x000fe2000bf41270 */
[----:B------:R-:W-:Y:S01]  /*cdc0*/  UIADD3 UR32, UR32, -0x1, URZ ;  /* 0xffffffff20207890 */ /* 0x000fe2000fffe03f */
[----:B------:R-:W-:Y:S02]  /*cdd0*/  STG.E.U16 desc[UR20][R166.64+0x72], R118 ;  /* 0x00007276a6007986 */ /* 0x000fe4000c101514 */
[----:B------:R-:W-:Y:S01]  /*cde0*/  FADD.FTZ R33, R209, R33 ;  /* 0x00000021d1217221 */ /* 0x000fe20000010000 */
[C---:B---3--:R-:W-:Y:S01]  /*cdf0*/  HMMA.16816.F32 R100, R24.reuse, R4, R100 ;  /* 0x000000041864723c */ /* 0x048fe20000001864 */
[----:B------:R-:W-:Y:S04]  /*ce00*/  STG.E.U16 desc[UR20][R168.64+0x70], R137 ;  /* 0x00007089a8007986 */ /* 0x000fe8000c101514 */
[----:B------:R-:W-:Y:S01]  /*ce10*/  FADD.FTZ R20, R208, R33 ;  /* 0x00000021d0147221 */ /* 0x000fe20000010000 */
[C---:B------:R-:W-:Y:S05]  /*ce20*/  HMMA.16816.F32 R104, R24.reuse, R6, R104 ;  /* 0x000000061868723c */ /* 0x040fea0000001868 */
[----:B------:R-:W-:Y:S01]  /*ce30*/  FADD.FTZ R21, R206, R34 ;  /* 0x00000022ce157221 */ /* 0x000fe20000010000 */
[C---:B----4-:R-:W-:Y:S05]  /*ce40*/  HMMA.16816.F32 R128, R24.reuse, R8, R12 ;  /* 0x000000081880723c */ /* 0x050fea000000180c */
[----:B------:R-:W-:Y:S01]  /*ce50*/  FADD.FTZ R20, R205, R20 ;  /* 0x00000014cd147221 */ /* 0x000fe20000010000 */
[C---:B------:R-:W-:Y:S05]  /*ce60*/  HMMA.16816.F32 R108, R24.reuse, R10, R108 ;  /* 0x0000000a186c723c */ /* 0x040fea000000186c */
[----:B------:R-:W-:Y:S01]  /*ce70*/  FADD.FTZ R21, R179, R21 ;  /* 0x00000015b3157221 */ /* 0x000fe20000010000 */
[----:B------:R-:W-:Y:S01]  /*ce80*/  FADD.FTZ R4, R204, R20 ;  /* 0x00000014cc047221 */ /* 0x000fe20000010000 */
[C---:B-1----:R-:W-:Y:S04]  /*ce90*/  HMMA.16816.F32 R132, R24.reuse, R28, R16 ;  /* 0x0000001c1884723c */ /* 0x042fe80000001810 */
[----:B------:R-:W-:Y:S01]  /*cea0*/  FADD.FTZ R21, R178, R21 ;  /* 0x00000015b2157221 */ /* 0x000fe20000010000 */
[----:B------:R-:W-:Y:S01]  /*ceb0*/  FADD.FTZ R4, R175, R4 ;  /* 0x00000004af047221 */ /* 0x000fe20000010000 */
[----:B------:R-:W-:Y:S01]  /*cec0*/  @!P5 PRMT R32, R233, 0x5410, RZ ;  /* 0x00005410e920d816 */ /* 0x000fe200000000ff */
[----:B------:R-:W-:Y:S04]  /*ced0*/  IMAD.MOV.U32 R117, RZ, RZ, R3 ;  /* 0x000000ffff757224 */ /* 0x000fe800078e0003 */
[----:B------:R-:W-:Y:S01]  /*cee0*/  FADD.FTZ R0, R176, R21 ;  /* 0x00000015b0007221 */ /* 0x000fe20000010000 */
[----:B------:R-:W-:Y:S01]  /*cef0*/  HMMA.16816.F32 R112, R24, R30, R112 ;  /* 0x0000001e1870723c */ /* 0x000fe20000001870 */
[----:B------:R-:W-:Y:S02]  /*cf00*/  STG.E.U16 desc[UR20][R168.64+0x72], R32 ;  /* 0x00007220a8007986 */ /* 0x000fe4000c101514 */
[----:B------:R-:W-:Y:S01]  /*cf10*/  FADD.FTZ R2, R177, R4 ;  /* 0x00000004b1027221 */ /* 0x000fe20000010000 */
[----:B------:R-:W-:Y:S01]  /*cf20*/  FADD.FTZ R0, R174, R0 ;  /* 0x00000000ae007221 */ /* 0x000fe20000010000 */
[----:B------:R-:W-:Y:S02]  /*cf30*/  IADD3 R205, P0, R166, -0x80, RZ ;  /* 0xffffff80a6cd7810 */ /* 0x000fe40007f1e0ff */
[----:B------:R-:W-:Y:S01]  /*cf40*/  FADD.FTZ R2, R173, R2 ;  /* 0x00000002ad027221 */ /* 0x000fe20000010000 */
[----:B------:R-:W-:Y:S03]  /*cf50*/  FADD.FTZ R163, R163, R0 ;  /* 0x00000000a3a37221 */ /* 0x000fe60000010000 */
[----:B------:R-:W-:Y:S01]  /*cf60*/  FADD.FTZ R0, R172, R2 ;  /* 0x00000002ac007221 */ /* 0x000fe20000010000 */
[----:B------:R-:W-:Y:S01]  /*cf70*/  FADD.FTZ R2, R162, R163 ;  /* 0x000000a3a2027221 */ /* 0x000fe20000010000 */
[----:B------:R-:W-:Y:S03]  /*cf80*/  IADD3.X R204, R167, -0x1, RZ, P0, !PT ;  /* 0xffffffffa7cc7810 */ /* 0x000fe600007fe4ff */
[----:B------:R1:W-:Y:S04]  /*cf90*/  STL [R1+0x4], R0 ;  /* 0x0000040001007387 */ /* 0x0003e80000100800 */
[----:B------:R2:W-:Y:S01]  /*cfa0*/  STL [R1], R2 ;  /* 0x0000000201007387 */ /* 0x0005e20000100800 */
[----:B-1----:R-:W-:Y:S01]  /*cfb0*/  IMAD.MOV.U32 R0, RZ, RZ, R116 ;  /* 0x000000ffff007224 */ /* 0x002fe200078e0074 */
[----:B------:R-:W-:Y:S06]  /*cfc0*/  @P2 BRA `(.L_x_892) ;  /* 0xffffffb8009c2947 */ /* 0x000fec000383ffff */
.L_x_891:
[----:B-1----:R-:W2:Y:S01]  /*cfd0*/  LDL.LU R5, [R1+0x4] ;  /* 0x0000040001057983 */ /* 0x002ea20000300800 */
[----:B------:R-:W-:-:S03]  /*cfe0*/  ULDC UR4, c[0x0][0x38c] ;  /* 0x0000e30000047ab9 */ /* 0x000fc60000000800 */
[----:B------:R-:W3:Y:S01]  /*cff0*/  LDL.LU R4, [R1] ;  /* 0x0000000001047983 */ /* 0x000ee20000300800 */
[----:B------:R-:W-:Y:S01]  /*d000*/  UMOV UR5, 0x400 ;  /* 0x0000040000057882 */ /* 0x000fe20000000000 */
[----:B------:R-:W-:Y:S01]  /*d010*/  UISETP.NE.AND UP0, UPT, UR12, -0x1, UPT ;  /* 0xffffffff0c00788c */ /* 0x000fe2000bf05270 */
[----:B------:R-:W1:Y:S02]  /*d020*/  S2R R137, SR_TID.X ;  /* 0x0000000000897919 */ /* 0x000e640000002100 */
[----:B-1----:R-:W-:-:S04]  /*d030*/  SHF.R.S32.HI R138, RZ, 0x1f, R137 ;  /* 0x0000001fff8a7819 */ /* 0x002fc80000011489 */
[CC--:B------:R-:W-:Y:S02]  /*d040*/  LEA.HI R6, R138.reuse, R137.reuse, RZ, 0x2 ;  /* 0x000000898a067211 */ /* 0x0c0fe400078f10ff */
[----:B------:R-:W-:-:S04]  /*d050*/  LEA.HI R136, R138, R137, RZ, 0x5 ;  /* 0x000000898a887211 */ /* 0x000fc800078f28ff */
[----:B------:R-:W-:Y:S01]  /*d060*/  SHF.R.S32.HI R7, RZ, 0x5, R136 ;  /* 0x00000005ff077819 */ /* 0x000fe20000011488 */
[----:B--2---:R-:W1:Y:S04]  /*d070*/  SHFL.BFLY PT, R2, R5, 0x2, 0x1f ;  /* 0x0c401f0005027f89 */ /* 0x004e6800000e0000 */
[----:B---3--:R-:W2:Y:S01]  /*d080*/  SHFL.BFLY PT, R0, R4, 0x2, 0x1f ;  /* 0x0c401f0004007f89 */ /* 0x008ea200000e0000 */
[----:B-1----:R-:W-:Y:S01]  /*d090*/  FADD.FTZ R2, R2, R5 ;  /* 0x0000000502027221 */ /* 0x002fe20000010000 */
[----:B--2---:R-:W-:-:S04]  /*d0a0*/  FADD.FTZ R0, R0, R4 ;  /* 0x0000000400007221 */ /* 0x004fc80000010000 */
[----:B------:R-:W1:Y:S04]  /*d0b0*/  SHFL.BFLY PT, R5, R2, 0x1, 0x1f ;  /* 0x0c201f0002057f89 */ /* 0x000e6800000e0000 */
[----:B------:R-:W2:Y:S01]  /*d0c0*/  SHFL.BFLY PT, R4, R0, 0x1, 0x1f ;  /* 0x0c201f0000047f89 */ /* 0x000ea200000e0000 */
[----:B-1----:R-:W-:Y:S01]  /*d0d0*/  FADD.FTZ R117, R2, R5 ;  /* 0x0000000502757221 */ /* 0x002fe20000010000 */
[----:B------:R-:W-:Y:S02]  /*d0e0*/  MOV R2, 0x3f800000 ;  /* 0x3f80000000027802 */ /* 0x000fe40000000f00 */
[----:B------:R-:W-:Y:S01]  /*d0f0*/  SHF.R.S32.HI R5, RZ, 0x1f, R6 ;  /* 0x0000001fff057819 */ /* 0x000fe20000011406 */
[----:B--2--5:R-:W-:Y:S01]  /*d100*/  FADD.FTZ R118, R0, R4 ;  /* 0x0000000400767221 */ /* 0x024fe20000010000 */
[----:B------:R-:W-:-:S02]  /*d110*/  FSETP.NE.FTZ.AND P3, PT, R117, RZ, PT ;  /* 0x000000ff7500720b */ /* 0x000fc40003f75000 */
[----:B------:R-:W-:Y:S02]  /*d120*/  MOV R4, 0x3f800000 ;  /* 0x3f80000000047802 */ /* 0x000fe40000000f00 */
[----:B------:R-:W-:Y:S02]  /*d130*/  FSETP.NE.FTZ.AND P0, PT, R118, RZ, PT ;  /* 0x000000ff7600720b */ /* 0x000fe40003f15000 */
[----:B------:R-:W-:Y:S02]  /*d140*/  SHF.R.S32.HI R0, RZ, 0x2, R6 ;  /* 0x00000002ff007819 */ /* 0x000fe40000011406 */
[----:B------:R-:W-:Y:S02]  /*d150*/  LOP3.LUT R6, R6, 0x3ffffffc, RZ, 0xc0, !PT ;  /* 0x3ffffffc06067812 */ /* 0x000fe400078ec0ff */
[----:B------:R-:W-:Y:S02]  /*d160*/  LEA.HI R5, R5, R0, RZ, 0x3 ;  /* 0x0000000005057211 */ /* 0x000fe400078f18ff */
[----:B------:R-:W-:Y:S01]  /*d170*/  IADD3 R6, -R6, R137, RZ ;  /* 0x0000008906067210 */ /* 0x000fe20007ffe1ff */
[----:B------:R-:W1:Y:S01]  /*d180*/  @P3 MUFU.RCP R2, R117 ;  /* 0x0000007500023308 */ /* 0x000e620000001000 */
[----:B------:R-:W-:-:S02]  /*d190*/  LOP3.LUT R5, R5, 0xfffffff8, RZ, 0xc0, !PT ;  /* 0xfffffff805057812 */ /* 0x000fc400078ec0ff */
[----:B------:R-:W-:Y:S02]  /*d1a0*/  LEA R119, R7, R6, 0x9 ;  /* 0x0000000607777211 */ /* 0x000fe400078e48ff */
[----:B------:R-:W-:-:S03]  /*d1b0*/  IADD3 R21, R0, -R5, RZ ;  /* 0x8000000500157210 */ /* 0x000fc60007ffe0ff */
[----:B------:R-:W2:Y:S01]  /*d1c0*/  @P0 MUFU.RCP R4, R118 ;  /* 0x0000007600040308 */ /* 0x000ea20000001000 */
[----:B------:R-:W-:Y:S01]  /*d1d0*/  R2P PR, R21, 0x6 ;  /* 0x0000000615007804 */ /* 0x000fe20000000000 */
[----:B-1----:R-:W-:-:S04]  /*d1e0*/  FMUL.FTZ R2, R2, UR4 ;  /* 0x0000000402027c20 */ /* 0x002fc80008410000 */
[C---:B------:R-:W-:Y:S01]  /*d1f0*/  FMUL.FTZ R8, R2.reuse, R37 ;  /* 0x0000002502087220 */ /* 0x040fe20000410000 */
[C---:B------:R-:W-:Y:S01]  /*d200*/  FMUL.FTZ R10, R2.reuse, R41 ;  /* 0x00000029020a7220 */ /* 0x040fe20000410000 */
[C---:B------:R-:W-:Y:S01]  /*d210*/  FMUL.FTZ R124, R2.reuse, R124 ;  /* 0x0000007c027c7220 */ /* 0x040fe20000410000 */
[----:B------:R-:W-:Y:S01]  /*d220*/  FMUL.FTZ R6, R2, R125 ;  /* 0x0000007d02067220 */ /* 0x000fe20000410000 */
        /* <DEDUP_REMOVED lines=94> */
[----:B------:R-:W-:Y:S01]  /*d810*/  SHF.L.U32 R0, R21, 0x6, RZ ;  /* 0x0000000615007819 */ /* 0x000fe200000006ff */
[----:B-1----:R-:W-:Y:S01]  /*d820*/  ULEA UR4, UR4, UR5, 0x18 ;  /* 0x0000000504047291 */ /* 0x002fe2000f8ec03f */
[----:B------:R-:W-:-:S02]  /*d830*/  F2FP.F16.F32.PACK_AB R13, R13, R2 ;  /* 0x000000020d0d723e */ /* 0x000fc400000000ff */
[----:B------:R-:W-:Y:S02]  /*d840*/  LOP3.LUT R0, R0, 0x1c0, RZ, 0xc0, !PT ;  /* 0x000001c000007812 */ /* 0x000fe400078ec0ff */
[----:B------:R-:W-:Y:S02]  /*d850*/  LOP3.LUT R2, R21, 0x1, RZ, 0xc0, !PT ;  /* 0x0000000115027812 */ /* 0x000fe400078ec0ff */
[----:B------:R-:W-:Y:S02]  /*d860*/  LEA.HI R0, R0, R0, RZ, 0x1d ;  /* 0x0000000000007211 */ /* 0x000fe400078fe8ff */
[----:B------:R-:W-:Y:S02]  /*d870*/  ISETP.NE.U32.AND P4, PT, R2, 0x1, PT ;  /* 0x000000010200780c */ /* 0x000fe40003f85070 */
[----:B------:R-:W-:Y:S02]  /*d880*/  LEA R0, R119, R0, 0x1 ;  /* 0x0000000077007211 */ /* 0x000fe400078e08ff */
[----:B------:R-:W-:-:S02]  /*d890*/  F2FP.F16.F32.PACK_AB R6, R6, R124 ;  /* 0x0000007c0606723e */ /* 0x000fc400000000ff */
[----:B------:R-:W-:Y:S02]  /*d8a0*/  F2FP.F16.F32.PACK_AB R10, R10, R4 ;  /* 0x000000040a0a723e */ /* 0x000fe400000000ff */
[----:B------:R-:W-:Y:S01]  /*d8b0*/  LEA R0, R0, UR4, 0x1 ;  /* 0x0000000400007c11 */ /* 0x000fe2000f8e08ff */
[----:B------:R-:W-:Y:S01]  /*d8c0*/  @UP0 ULDC.64 UR4, c[0x0][0x298] ;  /* 0x0000a60000040ab9 */ /* 0x000fe20000000a00 */
[----:B------:R-:W-:Y:S01]  /*d8d0*/  MOV R4, 0x20 ;  /* 0x0000002000047802 */ /* 0x000fe20000000f00 */
[----:B------:R-:W-:Y:S01]  /*d8e0*/  @UP0 UIMAD.WIDE.U32 UR8, UR12, UR4, URZ ;  /* 0x000000040c0802a5 */ /* 0x000fe2000f8e003f */
[----:B------:R-:W-:Y:S01]  /*d8f0*/  F2FP.F16.F32.PACK_AB R5, R5, R126 ;  /* 0x0000007e0505723e */ /* 0x000fe200000000ff */
[----:B------:R1:W-:Y:S01]  /*d900*/  STS [R0], R6 ;  /* 0x0000000600007388 */ /* 0x0003e20000000800 */
[----:B------:R-:W-:Y:S01]  /*d910*/  SEL R4, R4, 0xffffffe0, !P1 ;  /* 0xffffffe004047807 */ /* 0x000fe20004800000 */
[----:B------:R-:W-:Y:S01]  /*d920*/  @UP0 UIMAD UR6, UR12, UR5, UR9 ;  /* 0x000000050c0602a4 */ /* 0x000fe2000f8e0209 */
[----:B------:R-:W-:Y:S01]  /*d930*/  IADD3 R2, R0, -0x10, RZ ;  /* 0xfffffff000027810 */ /* 0x000fe20007ffe0ff */
[----:B------:R2:W-:Y:S01]  /*d940*/  STS [R0+0x400], R5 ;  /* 0x0004000500007388 */ /* 0x0005e20000000800 */
[----:B------:R-:W-:-:S02]  /*d950*/  F2FP.F16.F32.PACK_AB R7, R7, R120 ;  /* 0x000000780707723e */ /* 0x000fc400000000ff */
[----:B------:R-:W-:Y:S02]  /*d960*/  F2FP.F16.F32.PACK_AB R9, R9, R122 ;  /* 0x0000007a0909723e */ /* 0x000fe400000000ff */
[----:B------:R-:W-:Y:S02]  /*d970*/  @P4 IADD3 R2, R0, 0x10, RZ ;  /* 0x0000001000024810 */ /* 0x000fe40007ffe0ff */
[----:B------:R-:W-:Y:S02]  /*d980*/  F2FP.F16.F32.PACK_AB R8, R8, R23 ;  /* 0x000000170808723e */ /* 0x000fe400000000ff */
[----:B------:R-:W-:Y:S01]  /*d990*/  F2FP.F16.F32.PACK_AB R11, R11, R38 ;  /* 0x000000260b0b723e */ /* 0x000fe200000000ff */
[----:B------:R3:W-:Y:S01]  /*d9a0*/  STS [R2], R7 ;  /* 0x0000000702007388 */ /* 0x0007e20000000800 */
[----:B------:R-:W-:Y:S02]  /*d9b0*/  F2FP.F16.F32.PACK_AB R12, R12, R44 ;  /* 0x0000002c0c0c723e */ /* 0x000fe400000000ff */
[----:B------:R-:W-:Y:S01]  /*d9c0*/  F2FP.F16.F32.PACK_AB R15, R15, R46 ;  /* 0x0000002e0f0f723e */ /* 0x000fe200000000ff */
[----:B------:R4:W-:Y:S01]  /*d9d0*/  STS [R2+0x400], R9 ;  /* 0x0004000902007388 */ /* 0x0009e20000000800 */
[----:B------:R-:W-:-:S02]  /*d9e0*/  F2FP.F16.F32.PACK_AB R14, R14, R48 ;  /* 0x000000300e0e723e */ /* 0x000fc400000000ff */
[----:B------:R-:W-:Y:S02]  /*d9f0*/  F2FP.F16.F32.PACK_AB R20, R20, R50 ;  /* 0x000000321414723e */ /* 0x000fe400000000ff */
[----:B------:R-:W-:Y:S02]  /*da00*/  F2FP.F16.F32.PACK_AB R19, R19, R52 ;  /* 0x000000341313723e */ /* 0x000fe400000000ff */
[----:B-1----:R-:W-:Y:S02]  /*da10*/  MOV R6, 0x40 ;  /* 0x0000004000067802 */ /* 0x002fe40000000f00 */
[----:B------:R-:W-:Y:S02]  /*da20*/  F2FP.F16.F32.PACK_AB R18, R18, R54 ;  /* 0x000000361212723e */ /* 0x000fe400000000ff */
[----:B--2---:R-:W-:Y:S02]  /*da30*/  IADD3 R5, R0, R4, RZ ;  /* 0x0000000400057210 */ /* 0x004fe40007ffe0ff */
[----:B------:R-:W-:-:S02]  /*da40*/  SEL R6, R6, 0xffffffc0, !P2 ;  /* 0xffffffc006067807 */ /* 0x000fc40005000000 */
[----:B------:R-:W-:Y:S01]  /*da50*/  IADD3 R4, R4, R2, RZ ;  /* 0x0000000204047210 */ /* 0x000fe20007ffe0ff */
[----:B------:R1:W-:Y:S01]  /*da60*/  STS [R5], R8 ;  /* 0x0000000805007388 */ /* 0x0003e20000000800 */
[----:B------:R-:W-:Y:S02]  /*da70*/  F2FP.F16.F32.PACK_AB R16, R16, R58 ;  /* 0x0000003a1010723e */ /* 0x000fe400000000ff */
[----:B------:R-:W-:Y:S01]  /*da80*/  PLOP3.LUT P1, PT, PT, PT, UP0, 0x80, 0x0 ;  /* 0x000000000000781c */ /* 0x000fe20003f2f008 */
[----:B------:R-:W-:Y:S01]  /*da90*/  STS [R5+0x400], R11 ;  /* 0x0004000b05007388 */ /* 0x000fe20000000800 */
[----:B---3--:R-:W-:Y:S02]  /*daa0*/  IADD3 R7, R5, R6, RZ ;  /* 0x0000000605077210 */ /* 0x008fe40007ffe0ff */
[----:B------:R-:W-:Y:S01]  /*dab0*/  F2FP.F16.F32.PACK_AB R17, R17, R56 ;  /* 0x000000381111723e */ /* 0x000fe200000000ff */
[----:B------:R-:W-:Y:S01]  /*dac0*/  STS [R4], R10 ;  /* 0x0000000a04007388 */ /* 0x000fe20000000800 */
[----:B----4-:R-:W-:-:S02]  /*dad0*/  IADD3 R9, R0, R6, RZ ;  /* 0x0000000600097210 */ /* 0x010fc40007ffe0ff */
[----:B------:R-:W-:Y:S01]  /*dae0*/  F2FP.F16.F32.PACK_AB R43, R61, R60 ;  /* 0x0000003c3d2b723e */ /* 0x000fe200000000ff */
[----:B------:R-:W-:Y:S01]  /*daf0*/  STS [R4+0x400], R13 ;  /* 0x0004000d04007388 */ /* 0x000fe20000000800 */
[----:B------:R-:W-:Y:S02]  /*db00*/  F2FP.F16.F32.PACK_AB R42, R42, R62 ;  /* 0x0000003e2a2a723e */ /* 0x000fe400000000ff */
[----:B------:R-:W-:Y:S01]  /*db10*/  F2FP.F16.F32.PACK_AB R41, R41, R64 ;  /* 0x000000402929723e */ /* 0x000fe200000000ff */
[----:B------:R-:W-:Y:S01]  /*db20*/  STS [R9], R12 ;  /* 0x0000000c09007388 */ /* 0x000fe20000000800 */
[----:B------:R-:W-:Y:S02]  /*db30*/  F2FP.F16.F32.PACK_AB R40, R40, R66 ;  /* 0x000000422828723e */ /* 0x000fe400000000ff */
[----:B------:R-:W-:Y:S01]  /*db40*/  F2FP.F16.F32.PACK_AB R39, R69, R68 ;  /* 0x000000444527723e */ /* 0x000fe200000000ff */
[----:B------:R-:W-:Y:S01]  /*db50*/  STS [R9+0x400], R15 ;  /* 0x0004000f09007388 */ /* 0x000fe20000000800 */
[----:B------:R-:W-:-:S02]  /*db60*/  F2FP.F16.F32.PACK_AB R38, R71, R70 ;  /* 0x000000464726723e */ /* 0x000fc400000000ff */
[----:B------:R-:W-:Y:S02]  /*db70*/  F2FP.F16.F32.PACK_AB R37, R37, R72 ;  /* 0x000000482525723e */ /* 0x000fe400000000ff */
[----:B-1----:R-:W-:Y:S02]  /*db80*/  IADD3 R8, R6, R2, RZ ;  /* 0x0000000206087210 */ /* 0x002fe40007ffe0ff */
[----:B------:R-:W-:Y:S02]  /*db90*/  IADD3 R6, R4, R6, RZ ;  /* 0x0000000604067210 */ /* 0x000fe40007ffe0ff */
[----:B------:R-:W-:Y:S01]  /*dba0*/  F2FP.F16.F32.PACK_AB R36, R36, R74 ;  /* 0x0000004a2424723e */ /* 0x000fe200000000ff */
[----:B------:R-:W-:Y:S01]  /*dbb0*/  STS [R8], R14 ;  /* 0x0000000e08007388 */ /* 0x000fe20000000800 */
[----:B------:R-:W-:Y:S02]  /*dbc0*/  F2FP.F16.F32.PACK_AB R35, R35, R76 ;  /* 0x0000004c2323723e */ /* 0x000fe400000000ff */
[----:B------:R-:W-:Y:S01]  /*dbd0*/  F2FP.F16.F32.PACK_AB R34, R34, R78 ;  /* 0x0000004e2222723e */ /* 0x000fe200000000ff */
[----:B------:R-:W-:Y:S01]  /*dbe0*/  STS [R8+0x400], R20 ;  /* 0x0004001408007388 */ /* 0x000fe20000000800 */
        /* <DEDUP_REMOVED lines=8> */
[----:B------:R-:W-:Y:S01]  /*dc70*/  STS [R6+0x400], R16 ;  /* 0x0004001006007388 */ /* 0x000fe20000000800 */
[----:B------:R-:W-:-:S02]  /*dc80*/  F2FP.F16.F32.PACK_AB R25, R25, R92 ;  /* 0x0000005c1919723e */ /* 0x000fc400000000ff */
[----:B------:R-:W-:Y:S01]  /*dc90*/  F2FP.F16.F32.PACK_AB R24, R24, R94 ;  /* 0x0000005e1818723e */ /* 0x000fe200000000ff */
[----:B------:R3:W-:Y:S01]  /*dca0*/  STS [R6], R17 ;  /* 0x0000001106007388 */ /* 0x0007e20000000800 */
[----:B------:R-:W-:Y:S02]  /*dcb0*/  F2FP.F16.F32.PACK_AB R23, R97, R96 ;  /* 0x000000606117723e */ /* 0x000fe400000000ff */
[----:B------:R-:W-:Y:S02]  /*dcc0*/  F2FP.F16.F32.PACK_AB R22, R22, R98 ;  /* 0x000000621616723e */ /* 0x000fe400000000ff */
[----:B-1----:R-:W-:Y:S02]  /*dcd0*/  F2FP.F16.F32.PACK_AB R19, R101, R100 ;  /* 0x000000646513723e */ /* 0x002fe400000000ff */
[----:B--2---:R-:W-:Y:S02]  /*dce0*/  F2FP.F16.F32.PACK_AB R18, R103, R102 ;  /* 0x000000666712723e */ /* 0x004fe400000000ff */
[----:B---3--:R-:W-:Y:S01]  /*dcf0*/  F2FP.F16.F32.PACK_AB R17, R105, R104 ;  /* 0x000000686911723e */ /* 0x008fe200000000ff */
[----:B------:R-:W-:Y:S06]  /*dd00*/  @P1 BRA `(.L_x_895) ;  /* 0x00000000001c1947 */ /* 0x000fec0003800000 */
[----:B------:R-:W1:Y:S01]  /*dd10*/  S2UR UR7, SR_CTAID.Y ;  /* 0x00000000000779c3 */ /* 0x000e620000002600 */
[----:B------:R-:W-:Y:S01]  /*dd20*/  ULDC.64 UR4, c[0x0][0x290] ;  /* 0x0000a40000047ab9 */ /* 0x000fe20000000a00 */
[----:B-1----:R-:W-:Y:S02]  /*dd30*/  USHF.R.S32.HI UR6, URZ, 0x1f, UR7 ;  /* 0x0000001f3f067899 */ /* 0x002fe40008011407 */
[----:B------:R-:W-:Y:S02]  /*dd40*/  UIMAD.WIDE.U32 UR8, UR7, UR4, URZ ;  /* 0x00000004070872a5 */ /* 0x000fe4000f8e003f */
[----:B------:R-:W-:-:S04]  /*dd50*/  UIMAD UR6, UR6, UR4, URZ ;  /* 0x00000004060672a4 */ /* 0x000fc8000f8e023f */
[----:B------:R-:W-:-:S04]  /*dd60*/  UIMAD UR6, UR7, UR5, UR6 ;  /* 0x00000005070672a4 */ /* 0x000fc8000f8e0206 */
[----:B------:R-:W-:-:S12]  /*dd70*/  UIADD3 UR6, UR9, UR6, URZ ;  /* 0x0000000609067290 */ /* 0x000fd8000fffe03f */
.L_x_895:
[----:B------:R-:W-:Y:S01]  /*dd80*/  ULDC.U8 UR4, c[0x0][0x3d8] ;  /* 0x0000f60000047ab9 */ /* 0x000fe20000000000 */
[----:B------:R-:W-:Y:S01]  /*dd90*/  ULDC.U8 UR7, c[0x0][0x3d9] ;  /* 0x0000f64000077ab9 */ /* 0x000fe20000000000 */
[----:B------:R-:W-:Y:S02]  /*dda0*/  ISETP.NE.AND P4, PT, RZ, UR4, PT ;  /* 0x00000004ff007c0c */ /* 0x000fe4000bf85270 */
[----:B------:R-:W-:Y:S02]  /*ddb0*/  CS2R R20, SRZ ;  /* 0x0000000000147805 */ /* 0x000fe4000001ff00 */
[----:B------:R-:W-:Y:S02]  /*ddc0*/  F2FP.F16.F32.PACK_AB R16, R107, R106 ;  /* 0x0000006a6b10723e */ /* 0x000fe400000000ff */
[----:B------:R-:W-:Y:S02]  /*ddd0*/  ISETP.NE.OR P1, PT, RZ, UR7, !P4 ;  /* 0x00000007ff007c0c */ /* 0x000fe4000e725670 */
        /* <DEDUP_REMOVED lines=8> */
[----:B------:R-:W-:Y:S01]  /*de60*/  PLOP3.LUT P5, PT, PT, PT, PT, 0x8, 0x0 ;  /* 0x000000000000781c */ /* 0x000fe20003fae170 */
[----:B------:R-:W-:-:S12]  /*de70*/  @P1 BRA `(.L_x_896) ;  /* 0x0000000000201947 */ /* 0x000fd80003800000 */
[----:B------:R-:W1:Y:S01]  /*de80*/  S2UR UR4, SR_CTAID.Y ;  /* 0x00000000000479c3 */ /* 0x000e620000002600 */
[----:B------:R-:W-:Y:S01]  /*de90*/  ULDC UR5, c[0x0][0x2c4] ;  /* 0x0000b10000057ab9 */ /* 0x000fe20000000800 */
[----:B------:R-:W-:Y:S01]  /*dea0*/  PLOP3.LUT P5, PT, PT, PT, PT, 0x80, 0x0 ;  /* 0x000000000000781c */ /* 0x000fe20003faf070 */
[----:B-1----:R-:W-:-:S04]  /*deb0*/  UIMAD UR4, UR4, UR5, URZ ;  /* 0x00000005040472a4 */ /* 0x002fc8000f8e023f */
[----:B------:R-:W-:-:S04]  /*dec0*/  USEL UR12, UR4, UR12, !UP0 ;  /* 0x0000000c040c7287 */ /* 0x000fc8000c000000 */
[----:B------:R-:W-:Y:S02]  /*ded0*/  USHF.R.S32.HI UR4, URZ, 0x1f, UR12 ;  /* 0x0000001f3f047899 */ /* 0x000fe4000801140c */
[----:B------:R-:W-:-:S04]  /*dee0*/  IMAD.U32 R20, RZ, RZ, UR12 ;  /* 0x0000000cff147e24 */ /* 0x000fc8000f8e00ff */
[----:B------:R-:W-:-:S07]  /*def0*/  MOV R21, UR4 ;  /* 0x0000000400157c02 */ /* 0x000fce0008000f00 */
.L_x_896:
[----:B------:R-:W-:Y:S01]  /*df00*/  ISETP.NE.AND P1, PT, RZ, UR7, PT ;  /* 0x00000007ff007c0c */ /* 0x000fe2000bf25270 */
[----:B------:R-:W-:Y:S01]  /*df10*/  STS [R0+0x2000], R43 ;  /* 0x0020002b00007388 */ /* 0x000fe20000000800 */
[----:B------:R-:W-:Y:S01]  /*df20*/  PLOP3.LUT P2, PT, PT, PT, PT, 0x8, 0x0 ;  /* 0x000000000000781c */ /* 0x000fe20003f4e170 */
[----:B------:R-:W1:Y:S01]  /*df30*/  S2UR UR4, SR_CTAID.X ;  /* 0x00000000000479c3 */ /* 0x000e620000002500 */
[----:B------:R-:W-:Y:S01]  /*df40*/  BSSY B0, `(.L_x_897) ;  /* 0x0000075000007945 */ /* 0x000fe20003800000 */
[----:B------:R-:W-:Y:S04]  /*df50*/  STS [R0+0x2400], R42 ;  /* 0x0024002a00007388 */ /* 0x000fe80000000800 */
[----:B------:R-:W-:Y:S04]  /*df60*/  STS [R2+0x2000], R41 ;  /* 0x0020002902007388 */ /* 0x000fe80000000800 */
[----:B------:R2:W-:Y:S01]  /*df70*/  STS [R2+0x2400], R40 ;  /* 0x0024002802007388 */ /* 0x0005e20000000800 */
[----:B------:R-:W-:-:S03]  /*df80*/  @!P1 PLOP3.LUT P2, PT, P4, PT, PT, 0x80, 0x0 ;  /* 0x000000000000981c */ /* 0x000fc6000274f070 */
[----:B------:R-:W-:Y:S04]  /*df90*/  STS [R5+0x2000], R39 ;  /* 0x0020002705007388 */ /* 0x000fe80000000800 */
[----:B------:R-:W-:Y:S04]  /*dfa0*/  STS [R5+0x2400], R38 ;  /* 0x0024002605007388 */ /* 0x000fe80000000800 */
[----:B------:R-:W-:Y:S01]  /*dfb0*/  STS [R4+0x2000], R37 ;  /* 0x0020002504007388 */ /* 0x000fe20000000800 */
[----:B-1----:R-:W-:-:S03]  /*dfc0*/  UIMAD UR7, UR4, -0x40, UR14 ;  /* 0xffffffc0040778a4 */ /* 0x002fc6000f8e020e */
[----:B------:R-:W-:Y:S04]  /*dfd0*/  STS [R4+0x2400], R36 ;  /* 0x0024002404007388 */ /* 0x000fe80000000800 */
[----:B------:R-:W-:Y:S04]  /*dfe0*/  STS [R9+0x2000], R35 ;  /* 0x0020002309007388 */ /* 0x000fe80000000800 */
[----:B------:R-:W-:Y:S04]  /*dff0*/  STS [R9+0x2400], R34 ;  /* 0x0024002209007388 */ /* 0x000fe80000000800 */
[----:B------:R1:W-:Y:S04]  /*e000*/  STS [R8+0x2000], R29 ;  /* 0x0020001d08007388 */ /* 0x0003e80000000800 */
[----:B------:R-:W-:Y:S04]  /*e010*/  STS [R8+0x2400], R31 ;  /* 0x0024001f08007388 */ /* 0x000fe80000000800 */
[----:B------:R-:W-:Y:S04]  /*e020*/  STS [R7+0x2000], R30 ;  /* 0x0020001e07007388 */ /* 0x000fe80000000800 */
[----:B------:R-:W-:Y:S01]  /*e030*/  STS [R7+0x2400], R28 ;  /* 0x0024001c07007388 */ /* 0x000fe20000000800 */
[----:B--2---:R-:W2:Y:S03]  /*e040*/  S2R R40, SR_TID.X ;  /* 0x0000000000287919 */ /* 0x004ea60000002100 */
[----:B------:R-:W-:Y:S04]  /*e050*/  STS [R6+0x2000], R27 ;  /* 0x0020001b06007388 */ /* 0x000fe80000000800 */
[----:B------:R-:W-:Y:S01]  /*e060*/  STS [R6+0x2400], R26 ;  /* 0x0024001a06007388 */ /* 0x000fe20000000800 */
[----:B-1----:R-:W1:Y:S03]  /*e070*/  @!P1 LDC R29, c[0x0][0x2c4] ;  /* 0x0000b100ff1d9b82 */ /* 0x002e660000000800 */
[----:B------:R-:W-:Y:S04]  /*e080*/  STS [R0+0x4000], R25 ;  /* 0x0040001900007388 */ /* 0x000fe80000000800 */
[----:B------:R-:W-:Y:S04]  /*e090*/  STS [R0+0x4400], R24 ;  /* 0x0044001800007388 */ /* 0x000fe80000000800 */
[----:B------:R-:W-:Y:S04]  /*e0a0*/  STS [R2+0x4000], R23 ;  /* 0x0040001702007388 */ /* 0x000fe80000000800 */
[----:B------:R3:W-:Y:S04]  /*e0b0*/  STS [R2+0x4400], R22 ;  /* 0x0044001602007388 */ /* 0x0007e80000000800 */
[----:B------:R-:W-:Y:S04]  /*e0c0*/  STS [R5+0x4000], R19 ;  /* 0x0040001305007388 */ /* 0x000fe80000000800 */
[----:B------:R-:W-:Y:S01]  /*e0d0*/  STS [R5+0x4400], R18 ;  /* 0x0044001205007388 */ /* 0x000fe20000000800 */
[----:B-1----:R-:W1:Y:S03]  /*e0e0*/  @P2 LDC R29, c[0x0][0x2e4] ;  /* 0x0000b900ff1d2b82 */ /* 0x002e660000000800 */
[----:B------:R2:W-:Y:S04]  /*e0f0*/  STS [R4+0x4000], R17 ;  /* 0x0040001104007388 */ /* 0x0005e80000000800 */
[----:B------:R4:W-:Y:S04]  /*e100*/  STS [R4+0x4400], R16 ;  /* 0x0044001004007388 */ /* 0x0009e80000000800 */
[----:B------:R-:W-:Y:S04]  /*e110*/  STS [R9+0x4000], R15 ;  /* 0x0040000f09007388 */ /* 0x000fe80000000800 */
[----:B------:R5:W-:Y:S01]  /*e120*/  STS [R9+0x4400], R14 ;  /* 0x0044000e09007388 */ /* 0x000be20000000800 */
[----:B---3--:R-:W-:-:S03]  /*e130*/  @P1 IMAD.MOV.U32 R2, RZ, RZ, 0x1 ;  /* 0x00000001ff021424 */ /* 0x008fc600078e00ff */
[----:B------:R-:W-:Y:S04]  /*e140*/  STS [R8+0x4000], R13 ;  /* 0x0040000d08007388 */ /* 0x000fe80000000800 */
[----:B------:R3:W-:Y:S04]  /*e150*/  STS [R8+0x4400], R12 ;  /* 0x0044000c08007388 */ /* 0x0007e80000000800 */
[----:B------:R1:W-:Y:S01]  /*e160*/  STS [R7+0x4000], R11 ;  /* 0x0040000b07007388 */ /* 0x0003e20000000800 */
[----:B--2---:R-:W-:-:S03]  /*e170*/  SHF.R.S32.HI R17, RZ, 0x1f, R40 ;  /* 0x0000001fff117819 */ /* 0x004fc60000011428 */
[----:B------:R2:W-:Y:S01]  /*e180*/  STS [R7+0x4400], R10 ;  /* 0x0044000a07007388 */ /* 0x0005e20000000800 */
[----:B----4-:R-:W4:Y:S01]  /*e190*/  @P1 LDC.64 R4, c[0x0][0x2c0] ;  /* 0x0000b000ff041b82 */ /* 0x010f220000000a00 */
[----:B------:R-:W-:Y:S02]  /*e1a0*/  LEA.HI R17, R17, R40, RZ, 0x3 ;  /* 0x0000002811117211 */ /* 0x000fe400078f18ff */
[----:B------:R-:W-:Y:S01]  /*e1b0*/  STS [R6+0x4000], R33 ;  /* 0x0040002106007388 */ /* 0x000fe20000000800 */
[----:B------:R-:W-:Y:S02]  /*e1c0*/  LEA.HI R16, R138, R137, RZ, 0x3 ;  /* 0x000000898a107211 */ /* 0x000fe400078f18ff */
[----:B------:R-:W-:Y:S01]  /*e1d0*/  LOP3.LUT R0, R17, 0xfffffff8, RZ, 0xc0, !PT ;  /* 0xfffffff811007812 */ /* 0x000fe200078ec0ff */
[----:B------:R4:W-:Y:S01]  /*e1e0*/  STS [R6+0x4400], R32 ;  /* 0x0044002006007388 */ /* 0x0009e20000000800 */
[----:B-----5:R-:W5:Y:S08]  /*e1f0*/  @P0 LDC R14, c[0x0][0x2e8] ;  /* 0x0000ba00ff0e0b82 */ /* 0x020f700000000800 */
[----:B------:R-:W-:Y:S01]  /*e200*/  BAR.SYNC.DEFER_BLOCKING 0x0 ;  /* 0x0000000000007b1d */ /* 0x000fe20000010000 */
[----:B---3--:R-:W-:-:S07]  /*e210*/  SHF.R.S32.HI R12, RZ, 0x3, R16 ;  /* 0x00000003ff0c7819 */ /* 0x008fce0000011410 */
[----:B------:R-:W3:Y:S01]  /*e220*/  @!P1 LDC R13, c[0x0][0x270] ;  /* 0x00009c00ff0d9b82 */ /* 0x000ee20000000800 */
[----:B------:R-:W5:Y:S01]  /*e230*/  S2R R15, SR_CTAID.Y ;  /* 0x00000000000f7919 */ /* 0x000f620000002600 */
[----:B-1----:R-:W-:Y:S01]  /*e240*/  IMAD.IADD R11, R40, 0x1, -R0 ;  /* 0x00000001280b7824 */ /* 0x002fe200078e0a00 */
[----:B------:R-:W-:Y:S01]  /*e250*/  ISETP.GE.AND P4, PT, R12, UR7, PT ;  /* 0x000000070c007c0c */ /* 0x000fe2000bf86270 */
[----:B------:R-:W1:Y:S01]  /*e260*/  S2R R18, SR_CTAID.Z ;  /* 0x0000000000127919 */ /* 0x000e620000002700 */
[----:B--2---:R-:W2:Y:S03]  /*e270*/  @P3 MUFU.LG2 R7, R117 ;  /* 0x0000007500073308 */ /* 0x004ea60000000c00 */
[----:B------:R-:W1:Y:S01]  /*e280*/  @P1 LDC R8, c[0x0][0x2c0] ;  /* 0x0000b000ff081b82 */ /* 0x000e620000000800 */
[----:B----4-:R-:W-:Y:S01]  /*e290*/  @P1 IMAD R0, R5, R4, RZ ;  /* 0x0000000405001224 */ /* 0x010fe200078e02ff */
[----:B------:R-:W-:Y:S01]  /*e2a0*/  LEA.HI.SX32 R5, R16, 0x10, 0x1d ;  /* 0x0000001010057811 */ /* 0x000fe200078feaff */
[----:B------:R-:W-:-:S02]  /*e2b0*/  @!P1 IMAD.MOV.U32 R0, RZ, RZ, R29 ;  /* 0x000000ffff009224 */ /* 0x000fc400078e001d */
[----:B------:R-:W-:Y:S01]  /*e2c0*/  IMAD.SHL.U32 R24, R11, 0x8, RZ ;  /* 0x000000080b187824 */ /* 0x000fe200078e00ff */
[----:B------:R-:W-:Y:S02]  /*e2d0*/  ISETP.GE.AND P2, PT, R5, UR7, PT ;  /* 0x0000000705007c0c */ /* 0x000fe4000bf46270 */
[----:B------:R-:W4:Y:S01]  /*e2e0*/  @P3 LDC R10, c[0x0][0x2e8] ;  /* 0x0000ba00ff0a3b82 */ /* 0x000f220000000800 */
[----:B------:R-:W-:Y:S01]  /*e2f0*/  LOP3.LUT R6, R136, 0xffffffe0, RZ, 0xc0, !PT ;  /* 0xffffffe088067812 */ /* 0x000fe200078ec0ff */
[----:B------:R1:W1:Y:S04]  /*e300*/  LDS.128 R36, [R203+0x1800] ;  /* 0x00180000cb247984 */ /* 0x0002680000000c00 */
[----:B------:R1:W1:Y:S01]  /*e310*/  LDS.128 R32, [R203+0x3800] ;  /* 0x00380000cb207984 */ /* 0x0002620000000c00 */
[----:B------:R-:W-:-:S02]  /*e320*/  IMAD.IADD R9, R137, 0x1, -R6 ;  /* 0x0000000189097824 */ /* 0x000fc400078e0a06 */
[----:B--2---:R-:W-:Y:S01]  /*e330*/  @P3 FMUL.FTZ R5, R7, 0.69314718246459960938 ;  /* 0x3f31721807053820 */ /* 0x004fe20000410000 */
[----:B---3--:R-:W-:Y:S01]  /*e340*/  @!P1 IMAD R2, R29, R13, RZ ;  /* 0x0000000d1d029224 */ /* 0x008fe200078e02ff */
[----:B------:R-:W2:Y:S01]  /*e350*/  @P0 MUFU.LG2 R6, R118 ;  /* 0x0000007600060308 */ /* 0x000ea20000000c00 */
[----:B------:R-:W-:Y:S02]  /*e360*/  IMAD.MOV.U32 R13, RZ, RZ, 0x7f800000 ;  /* 0x7f800000ff0d7424 */ /* 0x000fe400078e00ff */
[----:B------:R-:W-:Y:S02]  /*e370*/  @!P1 IMAD.MOV.U32 R8, RZ, RZ, 0x1 ;  /* 0x00000001ff089424 */ /* 0x000fe400078e00ff */
[----:B-----5:R-:W-:Y:S01]  /*e380*/  IMAD R4, R15, R2, RZ ;  /* 0x000000020f047224 */ /* 0x020fe200078e02ff */
[----:B------:R-:W-:Y:S01]  /*e390*/  LEA.HI.SX32 R2, R16, 0x20, 0x1d ;  /* 0x0000002010027811 */ /* 0x000fe200078feaff */
[----:B------:R-:W-:-:S03]  /*e3a0*/  IMAD.MOV.U32 R15, RZ, RZ, 0x7f800000 ;  /* 0x7f800000ff0f7424 */ /* 0x000fc600078e00ff */
[----:B------:R-:W-:Y:S01]  /*e3b0*/  ISETP.GE.AND P1, PT, R2, UR7, PT ;  /* 0x0000000702007c0c */ /* 0x000fe2000bf26270 */
[----:B----4-:R-:W-:Y:S01]  /*e3c0*/  @P3 FFMA.FTZ R15, R116, R10, R5 ;  /* 0x0000000a740f3223 */ /* 0x010fe20000010005 */
[----:B------:R-:W-:Y:S01]  /*e3d0*/  SEL R2, R4, RZ, !P5 ;  /* 0x000000ff04027207 */ /* 0x000fe20006800000 */
[----:B-1----:R-:W-:Y:S01]  /*e3e0*/  IMAD R4, R8, UR4, RZ ;  /* 0x0000000408047c24 */ /* 0x002fe2000f8e02ff */
[----:B------:R-:W-:Y:S01]  /*e3f0*/  LOP3.LUT P5, RZ, R9, 0x3, RZ, 0xc0, !PT ;  /* 0x0000000309ff7812 */ /* 0x000fe200078ac0ff */
[----:B--2---:R-:W-:Y:S02]  /*e400*/  @P0 FMUL.FTZ R5, R6, 0.69314718246459960938 ;  /* 0x3f31721806050820 */ /* 0x004fe40000410000 */
[----:B------:R-:W-:Y:S02]  /*e410*/  IMAD R2, R18, R0, R2 ;  /* 0x0000000012027224 */ /* 0x000fe400078e0202 */
[----:B------:R-:W-:Y:S02]  /*e420*/  IMAD.SHL.U32 R0, R4, 0x40, RZ ;  /* 0x0000004004007824 */ /* 0x000fe400078e00ff */
[----:B------:R-:W-:-:S03]  /*e430*/  @P0 FFMA.FTZ R13, R3, R14, R5 ;  /* 0x0000000e030d0223 */ /* 0x000fc60000010005 */
[----:B------:R-:W-:Y:S02]  /*e440*/  IADD3 R12, P6, P3, R0, R20, R2 ;  /* 0x00000014000c7210 */ /* 0x000fe40007bde002 */
[----:B------:R-:W-:Y:S02]  /*e450*/  SHF.R.S32.HI R4, RZ, 0x1f, R0 ;  /* 0x0000001fff047819 */ /* 0x000fe40000011400 */
[----:B------:R-:W-:-:S04]  /*e460*/  SHF.R.S32.HI R2, RZ, 0x1f, R2 ;  /* 0x0000001fff027819 */ /* 0x000fc80000011402 */
[----:B------:R-:W-:Y:S01]  /*e470*/  IADD3.X R9, R4, R21, R2, P6, P3 ;  /* 0x0000001504097210 */ /* 0x000fe200037e6402 */
[----:B------:R-:W-:Y:S06]  /*e480*/  @P5 BRA `(.L_x_898) ;  /* 0x0000000000805947 */ /* 0x000fec0003800000 */
[----:B------:R-:W1:Y:S01]  /*e490*/  S2R R4, SR_TID.X ;  /* 0x0000000000047919 */ /* 0x000e620000002100 */
[----:B------:R-:W-:Y:S01]  /*e4a0*/  UIMAD UR5, UR4, -0x40, UR14 ;  /* 0xffffffc0040578a4 */ /* 0x000fe2000f8e020e */
[----:B-1----:R-:W-:-:S04]  /*e4b0*/  SHF.R.S32.HI R2, RZ, 0x1f, R4 ;  /* 0x0000001fff027819 */ /* 0x002fc80000011404 */
[----:B------:R-:W-:-:S04]  /*e4c0*/  LEA.HI R2, R2, R4, RZ, 0x5 ;  /* 0x0000000402027211 */ /* 0x000fc800078f28ff */
[----:B------:R-:W-:Y:S02]  /*e4d0*/  LOP3.LUT R0, R2, 0xffffffe0, RZ, 0xc0, !PT ;  /* 0xffffffe002007812 */ /* 0x000fe400078ec0ff */
[--C-:B------:R-:W-:Y:S02]  /*e4e0*/  SHF.R.S32.HI R3, RZ, 0x5, R2.reuse ;  /* 0x00000005ff037819 */ /* 0x100fe40000011402 */
[----:B------:R-:W-:Y:S01]  /*e4f0*/  SHF.R.S32.HI R2, RZ, 0x1f, R2 ;  /* 0x0000001fff027819 */ /* 0x000fe20000011402 */
[----:B------:R-:W-:-:S03]  /*e500*/  IMAD.IADD R0, R4, 0x1, -R0 ;  /* 0x0000000104007824 */ /* 0x000fc600078e0a00 */
[----:B------:R-:W-:Y:S02]  /*e510*/  LEA.HI R2, R2, R3, RZ, 0x2 ;  /* 0x0000000302027211 */ /* 0x000fe400078f10ff */
[----:B------:R-:W-:Y:S02]  /*e520*/  SHF.R.S32.HI R4, RZ, 0x1f, R0 ;  /* 0x0000001fff047819 */ /* 0x000fe40000011400 */
[----:B------:R-:W-:Y:S02]  /*e530*/  LOP3.LUT R2, R2, 0xffffffc, RZ, 0xc0, !PT ;  /* 0x0ffffffc02027812 */ /* 0x000fe400078ec0ff */
[----:B------:R-:W-:-:S03]  /*e540*/  LEA.HI R0, R4, R0, RZ, 0x2 ;  /* 0x0000000004007211 */ /* 0x000fc600078f10ff */
[----:B------:R-:W-:Y:S01]  /*e550*/  IMAD.IADD R2, R3, 0x1, -R2 ;  /* 0x0000000103027824 */ /* 0x000fe200078e0a02 */
[----:B------:R-:W-:-:S05]  /*e560*/  SHF.R.S32.HI R0, RZ, 0x2, R0 ;  /* 0x00000002ff007819 */ /* 0x000fca0000011400 */
[----:B------:R-:W-:-:S04]  /*e570*/  IMAD R0, R2, 0x10, R0 ;  /* 0x0000001002007824 */ /* 0x000fc800078e0200 */
[C---:B------:R-:W-:Y:S01]  /*e580*/  VIADD R2, R0.reuse, 0x8 ;  /* 0x0000000800027836 */ /* 0x040fe20000000000 */
[----:B------:R-:W-:-:S04]  /*e590*/  ISETP.GE.AND P6, PT, R0, UR5, PT ;  /* 0x0000000500007c0c */ /* 0x000fc8000bfc6270 */
[----:B------:R-:W-:-:S09]  /*e5a0*/  ISETP.GE.AND P5, PT, R2, UR5, PT ;  /* 0x0000000502007c0c */ /* 0x000fd2000bfa6270 */
[----:B------:R-:W1:Y:S01]  /*e5b0*/  @!P6 LDC.64 R6, c[0x0][0x2b0] ;  /* 0x0000ac00ff06eb82 */ /* 0x000e620000000a00 */
[----:B------:R-:W-:-:S03]  /*e5c0*/  @!P6 IMAD R0, R0, R8, RZ ;  /* 0x000000080000e224 */ /* 0x000fc600078e02ff */
[----:B------:R-:W-:Y:S02]  /*e5d0*/  @!P5 IMAD R3, R2, R8, RZ ;  /* 0x000000080203d224 */ /* 0x000fe400078e02ff */
[CC--:B------:R-:W-:Y:S02]  /*e5e0*/  @!P6 IADD3 R2, P0, R0.reuse, R12.reuse, RZ ;  /* 0x0000000c0002e210 */ /* 0x0c0fe40007f1e0ff */
[----:B------:R-:W2:Y:S02]  /*e5f0*/  @!P5 LDC.64 R10, c[0x0][0x2b0] ;  /* 0x0000ac00ff0adb82 */ /* 0x000ea40000000a00 */
[----:B------:R-:W-:Y:S02]  /*e600*/  @!P6 LEA.HI.X.SX32 R5, R0, R9, 0x1, P0 ;  /* 0x000000090005e211 */ /* 0x000fe400000f0eff */
[----:B------:R-:W-:-:S04]  /*e610*/  @!P5 IADD3 R0, P0, R3, R12, RZ ;  /* 0x0000000c0300d210 */ /* 0x000fc80007f1e0ff */
[----:B------:R-:W-:Y:S02]  /*e620*/  @!P5 LEA.HI.X.SX32 R3, R3, R9, 0x1, P0 ;  /* 0x000000090303d211 */ /* 0x000fe400000f0eff */
[----:B-1----:R-:W-:-:S04]  /*e630*/  @!P6 LEA R4, P3, R2, R6, 0x2 ;  /* 0x000000060204e211 */ /* 0x002fc800078610ff */
[----:B------:R-:W-:Y:S02]  /*e640*/  @!P6 LEA.HI.X R5, R2, R7, R5, 0x2, P3 ;  /* 0x000000070205e211 */ /* 0x000fe400018f1405 */
[----:B--2---:R-:W-:-:S03]  /*e650*/  @!P5 LEA R2, P0, R0, R10, 0x2 ;  /* 0x0000000a0002d211 */ /* 0x004fc600078010ff */
[----:B------:R1:W-:Y:S01]  /*e660*/  @!P6 STG.E desc[UR20][R4.64], R15 ;  /* 0x0000000f0400e986 */ /* 0x0003e2000c101914 */
[----:B------:R-:W-:-:S05]  /*e670*/  @!P5 LEA.HI.X R3, R0, R11, R3, 0x2, P0 ;  /* 0x0000000b0003d211 */ /* 0x000fca00000f1403 */
[----:B------:R1:W-:Y:S04]  /*e680*/  @!P5 STG.E desc[UR20][R2.64], R13 ;  /* 0x0000000d0200d986 */ /* 0x0003e8000c101914 */
.L_x_898:
[----:B------:R-:W-:Y:S05]  /*e690*/  BSYNC B0 ;  /* 0x0000000000007941 */ /* 0x000fea0003800000 */
.L_x_897:
[----:B------:R2:W5:Y:S04]  /*e6a0*/  LDL R26, [R1+0x24] ;  /* 0x00002400011a7983 */ /* 0x0005680000100800 */
[----:B------:R2:W5:Y:S01]  /*e6b0*/  LDL R25, [R1+0x30] ;  /* 0x0000300001197983 */ /* 0x0005620000100800 */
[----:B------:R-:W-:Y:S01]  /*e6c0*/  SHF.R.S32.HI R6, RZ, 0x1f, R18 ;  /* 0x0000001fff067819 */ /* 0x000fe20000011412 */
[----:B------:R-:W-:Y:S01]  /*e6d0*/  ULDC.64 UR4, c[0x0][0x2a0] ;  /* 0x0000a80000047ab9 */ /* 0x000fe20000000a00 */
[----:B------:R-:W-:Y:S01]  /*e6e0*/  SHF.R.S32.HI R0, RZ, 0x1f, R24 ;  /* 0x0000001fff007819 */ /* 0x000fe20000011418 */
[----:B------:R2:W3:Y:S01]  /*e6f0*/  LDS.128 R20, [R203] ;  /* 0x00000000cb147984 */ /* 0x0004e20000000c00 */
[----:B-1----:R-:W-:Y:S01]  /*e700*/  IADD3 R4, P0, R24, UR8, RZ ;  /* 0x0000000818047c10 */ /* 0x002fe2000ff1e0ff */
[----:B------:R-:W-:Y:S01]  /*e710*/  BSSY B0, `(.L_x_899) ;  /* 0x000001f000007945 */ /* 0x000fe20003800000 */
[----:B------:R-:W-:Y:S01]  /*e720*/  LEA.HI.SX32 R3, R16, 0x30, 0x1d ;  /* 0x0000003010037811 */ /* 0x000fe200078feaff */
[----:B------:R2:W1:Y:S01]  /*e730*/  LDS.128 R12, [R203+0x4000] ;  /* 0x00400000cb0c7984 */ /* 0x0004620000000c00 */
[----:B------:R-:W-:Y:S01]  /*e740*/  IADD3.X R5, R0, UR6, RZ, P0, !PT ;  /* 0x0000000600057c10 */ /* 0x000fe200087fe4ff */
[----:B------:R-:W-:Y:S01]  /*e750*/  IMAD R0, R6, UR4, RZ ;  /* 0x0000000406007c24 */ /* 0x000fe2000f8e02ff */
[----:B------:R-:W-:Y:S01]  /*e760*/  SHF.R.S32.HI R2, RZ, 0x3, R17 ;  /* 0x00000003ff027819 */ /* 0x000fe20000011411 */
[----:B------:R-:W-:Y:S01]  /*e770*/  IMAD.U32 R6, RZ, RZ, UR13 ;  /* 0x0000000dff067e24 */ /* 0x000fe2000f8e00ff */
[----:B------:R-:W-:Y:S01]  /*e780*/  ISETP.GE.AND P0, PT, R3, UR7, PT ;  /* 0x0000000703007c0c */ /* 0x000fe2000bf06270 */
[C---:B------:R-:W-:Y:S01]  /*e790*/  IMAD R0, R18.reuse, UR5, R0 ;  /* 0x0000000512007c24 */ /* 0x040fe2000f8e0200 */
[----:B------:R-:W-:Y:S01]  /*e7a0*/  SHF.R.S32.HI R3, RZ, 0x1f, R2 ;  /* 0x0000001fff037819 */ /* 0x000fe20000011402 */
[----:B------:R-:W-:-:S02]  /*e7b0*/  IMAD.WIDE.U32 R10, R18, UR4, R4 ;  /* 0x00000004120a7c25 */ /* 0x000fc4000f8e0004 */
[----:B------:R2:W4:Y:S02]  /*e7c0*/  LDS.128 R16, [R203+0x2000] ;  /* 0x00200000cb107984 */ /* 0x0005240000000c00 */
        /* <DEDUP_REMOVED lines=9> */
[----:B-----5:R-:W-:Y:S02]  /*e860*/  ISETP.GE.AND P5, PT, R26, UR6, PT ;  /* 0x000000061a007c0c */ /* 0x020fe4000bfa6270 */
        /* <DEDUP_REMOVED lines=9> */
.L_x_900:
[----:B------:R-:W-:Y:S05]  /*e900*/  BSYNC B0 ;  /* 0x0000000000007941 */ /* 0x000fea0003800000 */
.L_x_899:
        /* <DEDUP_REMOVED lines=13> */
[----:B-----5:R-:W-:Y:S02]  /*e9e0*/  ISETP.GE.AND P3, PT, R26, UR6, PT ;  /* 0x000000061a007c0c */ /* 0x020fe4000bf66270 */
        /* <DEDUP_REMOVED lines=10> */
.L_x_902:
[----:B------:R-:W-:Y:S05]  /*ea90*/  BSYNC B0 ;  /* 0x0000000000007941 */ /* 0x000fea0003800000 */
.L_x_901:
        /* <DEDUP_REMOVED lines=24> */
.L_x_904:
[----:B------:R-:W-:Y:S05]  /*ec20*/  BSYNC B0 ;  /* 0x0000000000007941 */ /* 0x000fea0003800000 */
.L_x_903:
        /* <DEDUP_REMOVED lines=8> */
[----:B-----5:R-:W-:Y:S01]  /*ecb0*/  ISETP.GE.AND P1, PT, R26, UR6, PT ;  /* 0x000000061a007c0c */ /* 0x020fe2000bf26270 */
[----:B------:R-:W-:Y:S01]  /*ecc0*/  IMAD R6, R2, UR4, RZ ;  /* 0x0000000402067c24 */ /* 0x000fe2000f8e02ff */
[----:B------:R-:W-:Y:S01]  /*ecd0*/  ISETP.GE.AND P0, PT, R25, UR6, PT ;  /* 0x0000000619007c0c */ /* 0x000fe2000bf06270 */
[----:B------:R-:W-:-:S04]  /*ece0*/  IMAD.MOV.U32 R2, RZ, RZ, R10 ;  /* 0x000000ffff027224 */ /* 0x000fc800078e000a */
[----:B------:R-:W-:-:S04]  /*ecf0*/  IMAD.WIDE.U32 R4, R0, UR4, R2 ;  /* 0x0000000400047c25 */ /* 0x000fc8000f8e0002 */
        /* <DEDUP_REMOVED lines=10> */
.L_x_861:
[----:B------:R-:W-:Y:S01]  /*eda0*/  UISETP.NE.AND UP2, UPT, UR12, -0x1, UPT ;  /* 0xffffffff0c00788c */ /* 0x000fe2000bf45270 */
[----:B------:R-:W-:Y:S01]  /*edb0*/  LEA.HI R10, R20, R99, RZ, 0x3 ;  /* 0x00000063140a7211 */ /* 0x000fe200078f18ff */
[----:B------:R-:W-:Y:S01]  /*edc0*/  ULDC.U8 UR5, c[0x0][0x3d8] ;  /* 0x0000f60000057ab9 */ /* 0x000fe20000000000 */
[----:B------:R-:W-:Y:S01]  /*edd0*/  ULDC.U8 UR10, c[0x0][0x3d9] ;  /* 0x0000f640000a7ab9 */ /* 0x000fe20000000000 */
[----:B------:R-:W-:Y:S01]  /*ede0*/  UISETP.NE.AND UP3, UPT, UR5, URZ, UPT ;  /* 0x0000003f0500728c */ /* 0x000fe2000bf65270 */
[----:B------:R-:W-:Y:S01]  /*edf0*/  LOP3.LUT R0, R10, 0xfffffff8, RZ, 0xc0, !PT ;  /* 0xfffffff80a007812 */ /* 0x000fe200078ec0ff */
[----:B------:R-:W-:Y:S01]  /*ee00*/  UISETP.NE.AND UP1, UPT, UR10, URZ, UPT ;  /* 0x0000003f0a00728c */ /* 0x000fe2000bf25270 */
[----:B------:R-:W-:Y:S01]  /*ee10*/  SHF.R.S32.HI R10, RZ, 0x3, R10 ;  /* 0x00000003ff0a7819 */ /* 0x000fe2000001140a */
[----:B------:R-:W-:-:S03]  /*ee20*/  UISETP.EQ.AND UP3, UPT, UR10, URZ, UP3 ;  /* 0x0000003f0a00728c */ /* 0x000fc60009f62270 */
[----:B------:R-:W-:Y:S01]  /*ee30*/  @!UP2 USHF.R.S32.HI UR16, URZ, 0x1f, UR24 ;  /* 0x0000001f3f10a899 */ /* 0x000fe20008011418 */
[----:B------:R-:W-:Y:S01]  /*ee40*/  PLOP3.LUT P0, PT, PT, PT, UP1, 0x80, 0x0 ;  /* 0x000000000000781c */ /* 0x000fe20003f0f018 */
[----:B------:R-:W-:Y:S01]  /*ee50*/  @UP2 ULDC.64 UR8, c[0x0][0x298] ;  /* 0x0000a60000082ab9 */ /* 0x000fe20000000a00 */
[----:B------:R-:W-:Y:S01]  /*ee60*/  @!UP2 ULDC.64 UR6, c[0x0][0x290] ;  /* 0x0000a4000006aab9 */ /* 0x000fe20000000a00 */
[----:B------:R-:W-:Y:S01]  /*ee70*/  @UP2 UIMAD.WIDE.U32 UR10, UR12, UR8, URZ ;  /* 0x000000080c0a22a5 */ /* 0x000fe2000f8e003f */
[----:B------:R-:W-:Y:S01]  /*ee80*/  SHF.R.S32.HI R11, RZ, 0x1f, R10 ;  /* 0x0000001fff0b7819 */ /* 0x000fe2000001140a */
[----:B------:R-:W-:Y:S02]  /*ee90*/  UISETP.NE.OR UP0, UPT, UR12, -0x1, !UP3 ;  /* 0xffffffff0c00788c */ /* 0x000fe4000df05670 */
[----:B------:R-:W-:Y:S02]  /*eea0*/  @!UP2 UIMAD UR8, UR16, UR6, URZ ;  /* 0x000000061008a2a4 */ /* 0x000fe4000f8e023f */
[----:B------:R-:W-:-:S02]  /*eeb0*/  @!UP2 UIMAD.WIDE.U32 UR18, UR24, UR6, URZ ;  /* 0x000000061812a2a5 */ /* 0x000fc4000f8e003f */
[----:B------:R-:W-:Y:S02]  /*eec0*/  @!UP2 UIMAD UR8, UR24, UR7, UR8 ;  /* 0x000000071808a2a4 */ /* 0x000fe4000f8e0208 */
[----:B------:R-:W-:Y:S01]  /*eed0*/  @UP2 UIMAD UR9, UR12, UR9, UR11 ;  /* 0x000000090c0922a4 */ /* 0x000fe2000f8e020b */
[----:B------:R-:W-:Y:S01]  /*eee0*/  @UP1 ULDC.64 UR6, c[0x0][0x2c0] ;  /* 0x0000b00000061ab9 */ /* 0x000fe20000000a00 */
[----:B------:R-:W-:Y:S01]  /*eef0*/  @!UP3 UMOV UR22, URZ ;  /* 0x0000003f0016bc82 */ /* 0x000fe20008000000 */
[----:B------:R-:W-:Y:S01]  /*ef00*/  @UP1 UIMAD UR16, UR7, UR6, URZ ;  /* 0x00000006071012a4 */ /* 0x000fe2000f8e023f */
[----:B------:R-:W-:Y:S02]  /*ef10*/  @!UP3 UMOV UR23, URZ ;  /* 0x0000003f0017bc82 */ /* 0x000fe40008000000 */
[----:B------:R-:W-:Y:S01]  /*ef20*/  @UP3 ULDC UR6, c[0x0][0x2c4] ;  /* 0x0000b10000063ab9 */ /* 0x000fe20000000800 */
[----:B------:R-:W-:Y:S01]  /*ef30*/  @UP1 ULDC UR17, c[0x0][0x2c0] ;  /* 0x0000b00000111ab9 */ /* 0x000fe20000000800 */
[----:B------:R-:W-:Y:S01]  /*ef40*/  @!UP0 UIMAD UR12, UR24, UR6, URZ ;  /* 0x00000006180c82a4 */ /* 0x000fe2000f8e023f */
[----:B------:R-:W-:Y:S01]  /*ef50*/  @UP1 UMOV UR11, 0x1 ;  /* 0x00000001000b1882 */ /* 0x000fe20000000000 */
[----:B------:R-:W-:-:S02]  /*ef60*/  @!UP2 UIADD3 UR9, UR19, UR8, URZ ;  /* 0x000000081309a290 */ /* 0x000fc4000fffe03f */
[----:B------:R-:W-:Y:S01]  /*ef70*/  @UP3 USHF.R.S32.HI UR6, URZ, 0x1f, UR12 ;  /* 0x0000001f3f063899 */ /* 0x000fe2000801140c */
[----:B------:R-:W-:Y:S02]  /*ef80*/  @!UP2 UMOV UR10, UR18 ;  /* 0x00000012000aac82 */ /* 0x000fe40008000000 */
[----:B------:R-:W-:-:S04]  /*ef90*/  @UP3 UMOV UR22, UR12 ;  /* 0x0000000c00163c82 */ /* 0x000fc80008000000 */
[----:B------:R-:W-:Y:S01]  /*efa0*/  @UP3 UMOV UR23, UR6 ;  /* 0x0000000600173c82 */ /* 0x000fe20008000000 */
[----:B------:R-:W-:Y:S05]  /*efb0*/  @P0 BRA `(.L_x_905) ;  /* 0x0000000000180947 */ /* 0x000fea0003800000 */
[----:B------:R-:W-:Y:S01]  /*efc0*/  UISETP.NE.AND UP0, UPT, UR5, URZ, UPT ;  /* 0x0000003f0500728c */ /* 0x000fe2000bf05270 */
[----:B------:R-:W-:Y:S01]  /*efd0*/  ULDC UR16, c[0x0][0x2c4] ;  /* 0x0000b10000107ab9 */ /* 0x000fe20000000800 */
[----:B------:R-:W-:Y:S01]  /*efe0*/  ULDC UR11, c[0x0][0x270] ;  /* 0x00009c00000b7ab9 */ /* 0x000fe20000000800 */
[----:B------:R-:W-:-:S08]  /*eff0*/  UMOV UR17, 0x1 ;  /* 0x0000000100117882 */ /* 0x000fd00000000000 */
[----:B------:R-:W-:Y:S02]  /*f000*/  @UP0 ULDC UR16, c[0x0][0x2e4] ;  /* 0x0000b90000100ab9 */ /* 0x000fe40000000800 */
[----:B------:R-:W-:-:S12]  /*f010*/  UIMAD UR11, UR16, UR11, URZ ;  /* 0x0000000b100b72a4 */ /* 0x000fd8000f8e023f */
.L_x_905:
[----:B------:R-:W-:Y:S01]  /*f020*/  IMAD.IADD R0, R99, 0x1, -R0 ;  /* 0x0000000163007824 */ /* 0x000fe200078e0a00 */
[----:B------:R-:W-:Y:S01]  /*f030*/  UIMAD UR8, UR4, UR17, URZ ;  /* 0x00000011040872a4 */ /* 0x000fe2000f8e023f */
[----:B------:R-:W-:Y:S01]  /*f040*/  VIADD R14, R10, 0x10 ;  /* 0x000000100a0e7836 */ /* 0x000fe20000000000 */
[----:B------:R-:W-:Y:S01]  /*f050*/  UIADD3 UR4, -UR4, UR14, URZ ;  /* 0x0000000e04047290 */ /* 0x000fe2000fffe13f */
[----:B------:R-:W-:Y:S01]  /*f060*/  IMAD.U32 R6, RZ, RZ, UR13 ;  /* 0x0000000dff067e24 */ /* 0x000fe2000f8e00ff */
[C---:B------:R-:W-:Y:S01]  /*f070*/  ISETP.NE.AND P3, PT, R0.reuse, RZ, PT ;  /* 0x000000ff0000720c */ /* 0x040fe20003f65270 */
[----:B------:R-:W-:Y:S01]  /*f080*/  IMAD.SHL.U32 R0, R0, 0x8, RZ ;  /* 0x0000000800007824 */ /* 0x000fe200078e00ff */
[----:B------:R-:W-:Y:S01]  /*f090*/  UIMAD UR11, UR24, UR11, URZ ;  /* 0x0000000b180b72a4 */ /* 0x000fe2000f8e023f */
[----:B------:R-:W-:Y:S01]  /*f0a0*/  IADD3 R15, R10, 0x20, RZ ;  /* 0x000000200a0f7810 */ /* 0x000fe20007ffe0ff */
[----:B------:R-:W-:Y:S01]  /*f0b0*/  USHF.R.S32.HI UR5, URZ, 0x1f, UR15 ;  /* 0x0000001f3f057899 */ /* 0x000fe2000801140f */
[----:B------:R-:W-:Y:S01]  /*f0c0*/  BSSY B0, `(.L_x_906) ;  /* 0x0000027000007945 */ /* 0x000fe20003800000 */
[C---:B------:R-:W-:Y:S01]  /*f0d0*/  IADD3 R2, P0, R0.reuse, UR10, RZ ;  /* 0x0000000a00027c10 */ /* 0x040fe2000ff1e0ff */
[----:B------:R-:W-:Y:S01]  /*f0e0*/  ULDC.64 UR6, c[0x0][0x2a0] ;  /* 0x0000a80000067ab9 */ /* 0x000fe20000000a00 */
[----:B------:R-:W-:Y:S01]  /*f0f0*/  USEL UR11, UR11, URZ, !UP3 ;  /* 0x0000003f0b0b7287 */ /* 0x000fe2000d800000 */
[----:B------:R-:W-:Y:S01]  /*f100*/  MOV R12, UR6 ;  /* 0x00000006000c7c02 */ /* 0x000fe20008000f00 */
[----:B------:R-:W-:Y:S01]  /*f110*/  UIMAD UR5, UR5, UR6, URZ ;  /* 0x00000006050572a4 */ /* 0x000fe2000f8e023f */
[----:B------:R-:W-:Y:S01]  /*f120*/  LEA.HI.X.SX32 R3, R0, UR9, 0x1, P0 ;  /* 0x0000000900037c11 */ /* 0x000fe200080f0eff */
[----:B------:R-:W-:Y:S01]  /*f130*/  UIMAD UR11, UR15, UR16, UR11 ;  /* 0x000000100f0b72a4 */ /* 0x000fe2000f8e020b */
[----:B------:R-:W-:Y:S01]  /*f140*/  ISETP.GE.AND P0, PT, R10, UR4, PT ;  /* 0x000000040a007c0c */ /* 0x000fe2000bf06270 */
[----:B------:R-:W-:Y:S01]  /*f150*/  UIMAD UR5, UR15, UR7, UR5 ;  /* 0x000000070f0572a4 */ /* 0x000fe2000f8e0205 */
[----:B------:R-:W-:Y:S01]  /*f160*/  IMAD.WIDE R6, R6, 0x40, R10 ;  /* 0x0000004006067825 */ /* 0x000fe200078e020a */
[----:B------:R-:W-:Y:S01]  /*f170*/  USHF.R.S32.HI UR6, URZ, 0x1f, UR8 ;  /* 0x0000001f3f067899 */ /* 0x000fe20008011408 */
[----:B------:R-:W-:Y:S01]  /*f180*/  ISETP.GE.AND P2, PT, R14, UR4, PT ;  /* 0x000000040e007c0c */ /* 0x000fe2000bf46270 */
[----:B------:R-:W-:Y:S01]  /*f190*/  USHF.R.S32.HI UR7, URZ, 0x1f, UR11 ;  /* 0x0000001f3f077899 */ /* 0x000fe2000801140b */
[----:B------:R-:W-:Y:S01]  /*f1a0*/  IMAD.WIDE.U32 R12, R12, UR15, R2 ;  /* 0x0000000f0c0c7c25 */ /* 0x000fe2000f8e0002 */
[----:B------:R-:W-:Y:S01]  /*f1b0*/  UIADD3 UR8, UP1, UP0, UR8, UR22, UR11 ;  /* 0x0000001608087290 */ /* 0x000fe2000f83e00b */
[----:B------:R-:W-:-:S02]  /*f1c0*/  ISETP.GE.AND P1, PT, R15, UR4, PT ;  /* 0x000000040f007c0c */ /* 0x000fc4000bf26270 */
[----:B------:R-:W-:Y:S01]  /*f1d0*/  VIADD R16, R10, 0x30 ;  /* 0x000000300a107836 */ /* 0x000fe20000000000 */
[----:B------:R-:W-:Y:S01]  /*f1e0*/  UIADD3.X UR22, UR6, UR23, UR7, UP1, UP0 ;  /* 0x0000001706167290 */ /* 0x000fe20008fe0407 */
[----:B------:R-:W-:Y:S01]  /*f1f0*/  IADD3 R9, R13, UR5, RZ ;  /* 0x000000050d097c10 */ /* 0x000fe2000fffe0ff */
[C---:B------:R-:W-:Y:S01]  /*f200*/  VIADD R17, R0.reuse, 0x80 ;  /* 0x0000008000117836 */ /* 0x040fe20000000000 */
[----:B------:R-:W-:Y:S01]  /*f210*/  IADD3 R18, R0, 0x40, RZ ;  /* 0x0000004000127810 */ /* 0x000fe20007ffe0ff */
[----:B------:R-:W-:Y:S08]  /*f220*/  @P0 BRA `(.L_x_907) ;  /* 0x0000000000400947 */ /* 0x000ff00003800000 */
        /* <DEDUP_REMOVED lines=16> */
.L_x_907:
[----:B------:R-:W-:Y:S05]  /*f330*/  BSYNC B0 ;  /* 0x0000000000007941 */ /* 0x000fea0003800000 */
.L_x_906:
[----:B------:R-:W-:Y:S01]  /*f340*/  BSSY B0, `(.L_x_908) ;  /* 0x0000016000007945 */ /* 0x000fe20003800000 */
[----:B------:R-:W-:-:S03]  /*f350*/  ISETP.GE.AND P0, PT, R16, UR4, PT ;  /* 0x0000000410007c0c */ /* 0x000fc6000bf06270 */
[----:B------:R-:W-:Y:S10]  /*f360*/  @P2 BRA `(.L_x_909) ;  /* 0x00000000004c2947 */ /* 0x000ff40003800000 */
[----:B-1----:R-:W-:Y:S01]  /*f370*/  IADD3 R2, P2, R6, 0x10, RZ ;  /* 0x0000001006027810 */ /* 0x002fe20007f5e0ff */
        /* <DEDUP_REMOVED lines=18> */
.L_x_909:
[----:B------:R-:W-:Y:S05]  /*f4a0*/  BSYNC B0 ;  /* 0x0000000000007941 */ /* 0x000fea0003800000 */
.L_x_908:
[----:B------:R-:W-:Y:S01]  /*f4b0*/  BSSY B0, `(.L_x_910) ;  /* 0x0000016000007945 */ /* 0x000fe20003800000 */
[----:B------:R-:W-:-:S03]  /*f4c0*/  ISETP.GE.OR P6, PT, R10, UR4, P3 ;  /* 0x000000040a007c0c */ /* 0x000fc60009fc6670 */
[----:B------:R-:W-:Y:S10]  /*f4d0*/  @P1 BRA `(.L_x_911) ;  /* 0x00000000004c1947 */ /* 0x000ff40003800000 */
[----:B-12---:R-:W-:Y:S01]  /*f4e0*/  IADD3 R2, P1, R6, 0x20, RZ ;  /* 0x0000002006027810 */ /* 0x006fe20007f3e0ff */
        /* <DEDUP_REMOVED lines=18> */
.L_x_911:
[----:B------:R-:W-:Y:S05]  /*f610*/  BSYNC B0 ;  /* 0x0000000000007941 */ /* 0x000fea0003800000 */
.L_x_910:
[----:B------:R-:W-:Y:S01]  /*f620*/  BSSY B0, `(.L_x_912) ;  /* 0x0000018000007945 */ /* 0x000fe20003800000 */
[----:B------:R-:W-:Y:S02]  /*f630*/  ISETP.GE.OR P5, PT, R14, UR4, P3 ;  /* 0x000000040e007c0c */ /* 0x000fe40009fa6670 */
[----:B------:R-:W-:Y:S02]  /*f640*/  ISETP.GE.OR P4, PT, R15, UR4, P3 ;  /* 0x000000040f007c0c */ /* 0x000fe40009f86670 */
[----:B------:R-:W-:Y:S01]  /*f650*/  ISETP.GE.OR P3, PT, R16, UR4, P3 ;  /* 0x0000000410007c0c */ /* 0x000fe20009f66670 */
[----:B------:R-:W-:-:S12]  /*f660*/  @P0 BRA `(.L_x_913) ;  /* 0x00000000004c0947 */ /* 0x000fd80003800000 */
[----:B------:R-:W-:Y:S01]  /*f670*/  IADD3 R8, P0, R6, 0x30, RZ ;  /* 0x0000003006087810 */ /* 0x000fe20007f1e0ff */
[----:B------:R-:W-:Y:S01]  /*f680*/  ULDC.64 UR6, c[0x0][0x298] ;  /* 0x0000a60000067ab9 */ /* 0x000fe20000000a00 */
[----:B-123--:R-:W-:Y:S01]  /*f690*/  MOV R3, R9 ;  /* 0x0000000900037202 */ /* 0x00efe20000000f00 */
[----:B------:R-:W-:Y:S01]  /*f6a0*/  IMAD.MOV.U32 R2, RZ, RZ, R12 ;  /* 0x000000ffff027224 */ /* 0x000fe200078e000c */
[----:B------:R-:W-:Y:S01]  /*f6b0*/  ULDC UR5, c[0x0][0x2d0] ;  /* 0x0000b40000057ab9 */ /* 0x000fe20000000800 */
        /* <DEDUP_REMOVED lines=14> */
.L_x_913:
[----:B------:R-:W-:Y:S05]  /*f7a0*/  BSYNC B0 ;  /* 0x0000000000007941 */ /* 0x000fea0003800000 */
.L_x_912:
[----:B------:R-:W-:Y:S04]  /*f7b0*/  BSSY B0, `(.L_x_914) ;  /* 0x000000a000007945 */ /* 0x000fe80003800000 */
[----:B------:R-:W-:Y:S05]  /*f7c0*/  @P6 BRA `(.L_x_915) ;  /* 0x0000000000206947 */ /* 0x000fea0003800000 */
[----:B------:R-:W-:Y:S01]  /*f7d0*/  IMAD R0, R10, UR17, RZ ;  /* 0x000000110a007c24 */ /* 0x000fe2000f8e02ff */
[----:B------:R-:W-:-:S04]  /*f7e0*/  ULDC.64 UR6, c[0x0][0x2b0] ;  /* 0x0000ac0000067ab9 */ /* 0x000fc80000000a00 */
[----:B-1234-:R-:W-:-:S04]  /*f7f0*/  IADD3 R3, P0, R0, UR8, RZ ;  /* 0x0000000800037c10 */ /* 0x01efc8000ff1e0ff */
[----:B------:R-:W-:Y:S02]  /*f800*/  LEA.HI.X.SX32 R0, R0, UR22, 0x1, P0 ;  /* 0x0000001600007c11 */ /* 0x000fe400080f0eff */
[----:B------:R-:W-:-:S04]  /*f810*/  LEA R2, P0, R3, UR6, 0x2 ;  /* 0x0000000603027c11 */ /* 0x000fc8000f8010ff */
[----:B------:R-:W-:Y:S01]  /*f820*/  LEA.HI.X R3, R3, UR7, R0, 0x2, P0 ;  /* 0x0000000703037c11 */ /* 0x000fe200080f1400 */
[----:B------:R-:W-:-:S05]  /*f830*/  IMAD.MOV.U32 R0, RZ, RZ, 0x7f800000 ;  /* 0x7f800000ff007424 */ /* 0x000fca00078e00ff */
[----:B------:R1:W-:Y:S03]  /*f840*/  STG.E desc[UR20][R2.64], R0 ;  /* 0x0000000002007986 */ /* 0x0003e6000c101914 */
.L_x_915:
[----:B------:R-:W-:Y:S05]  /*f850*/  BSYNC B0 ;  /* 0x0000000000007941 */ /* 0x000fea0003800000 */
.L_x_914:
[----:B------:R-:W-:Y:S04]  /*f860*/  BSSY B0, `(.L_x_916) ;  /* 0x000000a000007945 */ /* 0x000fe80003800000 */
[----:B------:R-:W-:Y:S05]  /*f870*/  @P5 BRA `(.L_x_917) ;  /* 0x0000000000205947 */ /* 0x000fea0003800000 */
[----:B-1----:R-:W-:Y:S01]  /*f880*/  IMAD R0, R14, UR17, RZ ;  /* 0x000000110e007c24 */ /* 0x002fe2000f8e02ff */
[----:B------:R-:W-:-:S04]  /*f890*/  ULDC.64 UR6, c[0x0][0x2b0] ;  /* 0x0000ac0000067ab9 */ /* 0x000fc80000000a00 */
[----:B--234-:R-:W-:-:S04]  /*f8a0*/  IADD3 R3, P0, R0, UR8, RZ ;  /* 0x0000000800037c10 */ /* 0x01cfc8000ff1e0ff */
[----:B------:R-:W-:Y:S02]  /*f8b0*/  LEA.HI.X.SX32 R0, R0, UR22, 0x1, P0 ;  /* 0x0000001600007c11 */ /* 0x000fe400080f0eff */
[----:B------:R-:W-:-:S04]  /*f8c0*/  LEA R2, P0, R3, UR6, 0x2 ;  /* 0x0000000603027c11 */ /* 0x000fc8000f8010ff */
[----:B------:R-:W-:Y:S01]  /*f8d0*/  LEA.HI.X R3, R3, UR7, R0, 0x2, P0 ;  /* 0x0000000703037c11 */ /* 0x000fe200080f1400 */
[----:B------:R-:W-:-:S05]  /*f8e0*/  IMAD.MOV.U32 R0, RZ, RZ, 0x7f800000 ;  /* 0x7f800000ff007424 */ /* 0x000fca00078e00ff */
[----:B------:R1:W-:Y:S03]  /*f8f0*/  STG.E desc[UR20][R2.64], R0 ;  /* 0x0000000002007986 */ /* 0x0003e6000c101914 */
.L_x_917:
[----:B------:R-:W-:Y:S05]  /*f900*/  BSYNC B0 ;  /* 0x0000000000007941 */ /* 0x000fea0003800000 */
.L_x_916:
        /* <DEDUP_REMOVED lines=10> */
.L_x_919:
[----:B------:R-:W-:Y:S05]  /*f9b0*/  BSYNC B0 ;  /* 0x0000000000007941 */ /* 0x000fea0003800000 */
.L_x_918:
[----:B------:R-:W-:Y:S05]  /*f9c0*/  @P3 EXIT ;  /* 0x000000000000394d */ /* 0x000fea0003800000 */
[----:B-1----:R-:W-:Y:S01]  /*f9d0*/  IMAD R0, R16, UR17, RZ ;  /* 0x0000001110007c24 */ /* 0x002fe2000f8e02ff */
[----:B------:R-:W-:-:S04]  /*f9e0*/  ULDC.64 UR4, c[0x0][0x2b0] ;  /* 0x0000ac0000047ab9 */ /* 0x000fc80000000a00 */
[----:B--234-:R-:W-:-:S04]  /*f9f0*/  IADD3 R3, P0, R0, UR8, RZ ;  /* 0x0000000800037c10 */ /* 0x01cfc8000ff1e0ff */
[----:B------:R-:W-:Y:S02]  /*fa00*/  LEA.HI.X.SX32 R0, R0, UR22, 0x1, P0 ;  /* 0x0000001600007c11 */ /* 0x000fe400080f0eff */
[----:B------:R-:W-:-:S04]  /*fa10*/  LEA R2, P0, R3, UR4, 0x2 ;  /* 0x0000000403027c11 */ /* 0x000fc8000f8010ff */
[----:B------:R-:W-:Y:S01]  /*fa20*/  LEA.HI.X R3, R3, UR5, R0, 0x2, P0 ;  /* 0x0000000503037c11 */ /* 0x000fe200080f1400 */
[----:B------:R-:W-:-:S05]  /*fa30*/  IMAD.MOV.U32 R0, RZ, RZ, 0x7f800000 ;  /* 0x7f800000ff007424 */ /* 0x000fca00078e00ff */
[----:B------:R-:W-:Y:S01]  /*fa40*/  STG.E desc[UR20][R2.64], R0 ;  /* 0x0000000002007986 */ /* 0x000fe2000c101914 */
[----:B------:R-:W-:Y:S05]  /*fa50*/  EXIT ;  /* 0x000000000000794d */ /* 0x000fea0003800000 */
.L_x_920:
        /* <DEDUP_REMOVED lines=10> */
.L_x_1525:


//--------------------- .text._ZN5flash16flash_fwd_kernelI23Flash_fwd_kernel_traitsILi192ELi64ELi64ELi4ELb0ELb0EN7cutlass6half_tE19Flash_kernel_traitsILi192ELi64ELi64ELi4ES3_EELb0ELb0ELb0ELb0ELb0ELb0ELb1ELb0EEEvNS_16Flash_fwd_paramsE --------------------------
	.section	.text._ZN5flash16flash_fwd_kernelI23Flash_fwd_kernel_traitsILi192ELi64ELi64ELi4ELb0ELb0EN7cutlass6half_tE19Flash_kernel_traitsILi192ELi64ELi64ELi4ES3_EELb0ELb0ELb0ELb0ELb0ELb0ELb1ELb0EEEvNS_16Flash_fwd_paramsE,"ax",@progbits
	.align	128
        .global         _ZN5flash16flash_fwd_kernelI23Flash_fwd_kernel_traitsILi192ELi64ELi64ELi4ELb0ELb0EN7cutlass6half_tE19Flash_kernel_traitsILi192ELi64ELi64ELi4ES3_EELb0ELb0ELb0ELb0ELb0ELb0ELb1ELb0EEEvNS_16Flash_fwd_paramsE
        .type           _ZN5flash16flash_fwd_kernelI23Flash_fwd_kernel_traitsILi192ELi64ELi64ELi4ELb0ELb0EN7cutlass6half_tE19Flash_kernel_traitsILi192ELi64ELi64ELi4ES3_EELb0ELb0ELb0ELb0ELb0ELb0ELb1ELb0EEEvNS_16Flash_fwd_paramsE,@function
        .size           _ZN5flash16flash_fwd_kernelI23Flash_fwd_kernel_traitsILi192ELi64ELi64ELi4ELb0ELb0EN7cutlass6half_tE19Flash_kernel_traitsILi192ELi64ELi64ELi4ES3_EELb0ELb0ELb0ELb0ELb0ELb0ELb1ELb0EEEvNS_16Flash_fwd_paramsE,(.L_x_1526 - _ZN5flash16flash_fwd_kernelI23Flash_fwd_kernel_traitsILi192ELi64ELi64ELi4ELb0ELb0EN7cutlass6half_tE19Flash_kernel_traitsILi192ELi64ELi64ELi4ES3_EELb0ELb0ELb0ELb0ELb0ELb0ELb1ELb0EEEvNS_16Flash_fwd_paramsE)
        .other          _ZN5flash16flash_fwd_kernelI23Flash_fwd_kernel_traitsILi192ELi64ELi64ELi4ELb0ELb0EN7cutlass6half_tE19Flash_kernel_traitsILi192ELi64ELi64ELi4ES3_EELb0ELb0ELb0ELb0ELb0ELb0ELb1ELb0EEEvNS_16Flash_fwd_paramsE,@"STO_CUDA_ENTRY STV_DEFAULT"
_ZN5flash16flash_fwd_kernelI23Flash_fwd_kernel_traitsILi192ELi64ELi64ELi4ELb0ELb0EN7cutlass6half_tE19Flash_kernel_traitsILi192ELi64ELi64ELi4ES3_EELb0ELb0ELb0ELb0ELb0ELb0ELb1ELb0EEEvNS_16Flash_fwd_paramsE:
.text._ZN5flash16flash_fwd_kernelI23Flash_fwd_kernel_traitsILi192ELi64ELi64ELi4ELb0ELb0EN7cutlass6half_tE19Flash_kernel_traitsILi192ELi64ELi64ELi4ES3_EELb0ELb0ELb0ELb0ELb0ELb0ELb1ELb0EEEvNS_16Flash_fwd_paramsE:
        /* <DEDUP_REMOVED lines=39> */
.L_x_921:
[----:B------:R-:W1:Y:S02]  /*0270*/  LDC R5, c[0x0][0x2c8] ;  /* 0x0000b200ff057b82 */ /* 0x000e640000000800 */
.L_x_922:
        /* <DEDUP_REMOVED lines=24> */
[----:B------:R-:W-:Y:S02]  /*0400*/  SHF.R.S32.HI R19, RZ, 0x1f, R6 ;  /* 0x0000001fff137819 */ /* 0x000fe40000011406 */
[----:B------:R-:W-:Y:S02]  /*0410*/  ISETP.NE.AND P0, PT, R17, -0x1, PT ;  /* 0xffffffff1100780c */ /* 0x000fe40003f05270 */
[CC--:B------:R-:W-:Y:S02]  /*0420*/  LEA.HI R22, R19.reuse, R6.reuse, RZ, 0x3 ;  /* 0x0000000613167211 */ /* 0x0c0fe400078f18ff */
[----:B------:R-:W-:-:S03]  /*0430*/  LEA.HI R20, R19, R6, RZ, 0x6 ;  /* 0x0000000613147211 */ /* 0x000fc600078f30ff */
[----:B------:R-:W2:Y:S01]  /*0440*/  @P3 LDC.64 R10, c[0x0][0x240] ;  /* 0x00009000ff0a3b82 */ /* 0x000ea20000000a00 */
[----:B------:R-:W-:Y:S01]  /*0450*/  @!P3 SHF.R.S32.HI R21, RZ, 0x1f, R4 ;  /* 0x0000001fff15b819 */ /* 0x000fe20000011404 */
[----:B------:R-:W-:-:S06]  /*0460*/  IMAD.SHL.U32 R20, R20, 0x8, RZ ;  /* 0x0000000814147824 */ /* 0x000fcc00078e00ff */
[----:B------:R-:W3:Y:S01]  /*0470*/  @P0 LDC.64 R14, c[0x0][0x248] ;  /* 0x00009200ff0e0b82 */ /* 0x000ee20000000a00 */
[----:B-1----:R-:W-:-:S04]  /*0480*/  IABS R13, R0 ;  /* 0x00000000000d7213 */ /* 0x002fc80000000000 */
[----:B------:R-:W1:Y:S01]  /*0490*/  I2F.RP R5, R13 ;  /* 0x0000000d00057306 */ /* 0x000e620000209400 */
[----:B--2---:R-:W-:-:S04]  /*04a0*/  @P3 IMAD.WIDE.U32 R24, R219, R10, RZ ;  /* 0x0000000adb183225 */ /* 0x004fc800078e00ff */
[----:B------:R-:W-:-:S03]  /*04b0*/  @P3 IMAD R11, R219, R11, R25 ;  /* 0x0000000bdb0b3224 */ /* 0x000fc600078e0219 */
[----:B-1----:R-:W1:Y:S01]  /*04c0*/  MUFU.RCP R3, R5 ;  /* 0x0000000500037308 */ /* 0x002e620000001000 */
[----:B------:R-:W-:Y:S01]  /*04d0*/  @P3 MOV R10, R24 ;  /* 0x00000018000a3202 */ /* 0x000fe20000000f00 */
[----:B-1----:R-:W-:Y:S01]  /*04e0*/  VIADD R3, R3, 0xffffffe ;  /* 0x0ffffffe03037836 */ /* 0x002fe20000000000 */
[----:B------:R-:W-:Y:S02]  /*04f0*/  LOP3.LUT R5, R22, 0xfffffff8, RZ, 0xc0, !PT ;  /* 0xfffffff816057812 */ /* 0x000fe400078ec0ff */
[----:B------:R-:W-:Y:S02]  /*0500*/  SHF.R.S32.HI R22, RZ, 0x3, R22 ;  /* 0x00000003ff167819 */ /* 0x000fe40000011416 */
[----:B------:R-:W-:Y:S01]  /*0510*/  IADD3 R5, -R5, R6, RZ ;  /* 0x0000000605057210 */ /* 0x000fe20007ffe1ff */
[----:B------:R-:W1:Y:S02]  /*0520*/  F2I.FTZ.U32.TRUNC.NTZ R3, R3 ;  /* 0x0000000300037305 */ /* 0x000e64000021f000 */
[----:B------:R-:W-:-:S02]  /*0530*/  IMAD.SHL.U32 R221, R22, 0x40, RZ ;  /* 0x0000004016dd7824 */ /* 0x000fc400078e00ff */
[----:B------:R-:W-:-:S03]  /*0540*/  IMAD.SHL.U32 R134, R5, 0x8, RZ ;  /* 0x0000000805867824 */ /* 0x000fc600078e00ff */
[----:B------:R-:W-:-:S04]  /*0550*/  LOP3.LUT R221, R221, 0x1c0, RZ, 0xc0, !PT ;  /* 0x000001c0dddd7812 */ /* 0x000fc800078ec0ff */
[----:B------:R-:W-:Y:S02]  /*0560*/  LOP3.LUT R18, R221, 0x38, R134, 0xf8, !PT ;  /* 0x00000038dd127812 */ /* 0x000fe400078ef886 */
[----:B------:R-:W-:Y:S01]  /*0570*/  SHF.R.U32.HI R221, RZ, 0x3, R221 ;  /* 0x00000003ffdd7819 */ /* 0x000fe200000116dd */
[----:B-1----:R-:W-:-:S03]  /*0580*/  IMAD.MOV R2, RZ, RZ, -R3 ;  /* 0x000000ffff027224 */ /* 0x002fc600078e0a03 */
[----:B------:R-:W-:Y:S01]  /*0590*/  LOP3.LUT R221, R18, R221, RZ, 0x3c, !PT ;  /* 0x000000dd12dd7212 */ /* 0x000fe200078e3cff */
[----:B------:R-:W-:Y:S01]  /*05a0*/  IMAD R7, R2, R13, RZ ;  /* 0x0000000d02077224 */ /* 0x000fe200078e02ff */
[----:B------:R-:W-:Y:S02]  /*05b0*/  MOV R2, RZ ;  /* 0x000000ff00027202 */ /* 0x000fe40000000f00 */
[----:B------:R-:W-:Y:S01]  /*05c0*/  LOP3.LUT R221, R221, 0xfffffe00, R20, 0xf8, !PT ;  /* 0xfffffe00dddd7812 */ /* 0x000fe200078ef814 */
[C---:B------:R-:W-:Y:S01]  /*05d0*/  @P0 IMAD.IADD R20, R12.reuse, 0x1, R17 ;  /* 0x000000010c140824 */ /* 0x040fe200078e0211 */
[----:B------:R-:W-:Y:S01]  /*05e0*/  @P0 IADD3 R17, R12, R17, RZ ;  /* 0x000000110c110210 */ /* 0x000fe20007ffe0ff */
[----:B------:R-:W-:Y:S02]  /*05f0*/  IMAD.HI.U32 R7, R3, R7, R2 ;  /* 0x0000000703077227 */ /* 0x000fe400078e0002 */
[----:B------:R-:W1:Y:S04]  /*0600*/  @!P3 LDC.64 R2, c[0x0][0x228] ;  /* 0x00008a00ff02bb82 */ /* 0x000e680000000a00 */
[----:B------:R-:W-:-:S04]  /*0610*/  IMAD.HI.U32 R7, R7, R8, RZ ;  /* 0x0000000807077227 */ /* 0x000fc800078e00ff */
[----:B------:R-:W-:-:S04]  /*0620*/  IMAD.MOV R16, RZ, RZ, -R7 ;  /* 0x000000ffff107224 */ /* 0x000fc800078e0a07 */
[C---:B------:R-:W-:Y:S02]  /*0630*/  IMAD R16, R13.reuse, R16, R8 ;  /* 0x000000100d107224 */ /* 0x040fe400078e0208 */
[----:B------:R-:W2:Y:S03]  /*0640*/  @P0 LDC.64 R8, c[0x0][0x250] ;  /* 0x00009400ff080b82 */ /* 0x000ea60000000a00 */
[----:B------:R-:W-:Y:S01]  /*0650*/  ISETP.GT.U32.AND P2, PT, R13, R16, PT ;  /* 0x000000100d00720c */ /* 0x000fe20003f44070 */
[-C--:B-1----:R-:W-:Y:S02]  /*0660*/  @!P3 IMAD R18, R21, R2.reuse, RZ ;  /* 0x000000021512b224 */ /* 0x082fe400078e02ff */
[----:B------:R-:W-:-:S10]  /*0670*/  @!P3 IMAD.WIDE.U32 R28, R4, R2, RZ ;  /* 0x00000002041cb225 */ /* 0x000fd400078e00ff */
[----:B------:R-:W-:Y:S01]  /*0680*/  @!P2 IMAD.IADD R16, R16, 0x1, -R13 ;  /* 0x000000011010a824 */ /* 0x000fe200078e0a0d */
[----:B------:R-:W-:Y:S01]  /*0690*/  @!P3 MOV R10, R28 ;  /* 0x0000001c000ab202 */ /* 0x000fe20000000f00 */
[----:B------:R-:W-:Y:S01]  /*06a0*/  @!P3 IMAD R3, R4, R3, R18 ;  /* 0x000000030403b224 */ /* 0x000fe200078e0212 */
[----:B------:R-:W-:Y:S02]  /*06b0*/  LOP3.LUT R18, R27, R0, RZ, 0x3c, !PT ;  /* 0x000000001b127212 */ /* 0x000fe400078e3cff */
[----:B------:R-:W-:Y:S01]  /*06c0*/  ISETP.GE.U32.AND P4, PT, R16, R13, PT ;  /* 0x0000000d1000720c */ /* 0x000fe20003f86070 */
[----:B---3--:R-:W-:Y:S01]  /*06d0*/  @P0 IMAD R13, R17, R15, RZ ;  /* 0x0000000f110d0224 */ /* 0x008fe200078e02ff */
[----:B------:R-:W-:Y:S01]  /*06e0*/  ISETP.GE.AND P1, PT, R18, RZ, PT ;  /* 0x000000ff1200720c */ /* 0x000fe20003f26270 */
[C---:B--2---:R-:W-:Y:S02]  /*06f0*/  @P0 IMAD R2, R20.reuse, R9, RZ ;  /* 0x0000000914020224 */ /* 0x044fe400078e02ff */
[----:B------:R-:W-:-:S04]  /*0700*/  @P0 IMAD.WIDE.U32 R24, R20, R8, RZ ;  /* 0x0000000814180225 */ /* 0x000fc800078e00ff */
[----:B------:R-:W-:Y:S01]  /*0710*/  @P0 IMAD.WIDE.U32 R20, R17, R14, RZ ;  /* 0x0000000e11140225 */ /* 0x000fe200078e00ff */
[----:B------:R-:W-:-:S03]  /*0720*/  @P0 MOV R18, R24 ;  /* 0x0000001800120202 */ /* 0x000fc60000000f00 */
[----:B------:R-:W-:Y:S01]  /*0730*/  @!P3 IMAD.IADD R11, R29, 0x1, R3 ;  /* 0x000000011d0bb824 */ /* 0x000fe200078e0203 */
[----:B------:R-:W-:Y:S01]  /*0740*/  @P0 MOV R16, R20 ;  /* 0x0000001400100202 */ /* 0x000fe20000000f00 */
[----:B------:R-:W-:Y:S02]  /*0750*/  @P0 IMAD.IADD R17, R25, 0x1, R2 ;  /* 0x0000000119110824 */ /* 0x000fe400078e0202 */
[----:B------:R-:W-:Y:S01]  /*0760*/  @P0 IMAD.IADD R13, R21, 0x1, R13 ;  /* 0x00000001150d0824 */ /* 0x000fe200078e020d */
        /* <DEDUP_REMOVED lines=14> */
.L_x_924:
        /* <DEDUP_REMOVED lines=14> */
.L_x_925:
[----:B------:R-:W-:Y:S01]  /*0930*/  SHF.R.S32.HI R135, RZ, 0x1f, R134 ;  /* 0x0000001fff877819 */ /* 0x000fe20000011486 */
[----:B------:R-:W-:Y:S01]  /*0940*/  @!P2 VIADD R7, R7, 0x1 ;  /* 0x000000010707a836 */ /* 0x000fe20000000000 */
[----:B------:R-:W-:Y:S01]  /*0950*/  SHF.R.S32.HI R23, RZ, 0x1f, R22 ;  /* 0x0000001fff177819 */ /* 0x000fe20000011416 */
[----:B------:R-:W1:Y:S01]  /*0960*/  S2UR UR8, SR_CgaCtaId ;  /* 0x00000000000879c3 */ /* 0x000e620000008800 */
[----:B------:R-:W-:Y:S01]  /*0970*/  ISETP.NE.AND P2, PT, R0, RZ, PT ;  /* 0x000000ff0000720c */ /* 0x000fe20003f45270 */
[----:B------:R-:W-:Y:S01]  /*0980*/  @P4 VIADD R7, R7, 0x1 ;  /* 0x0000000107074836 */ /* 0x000fe20000000000 */
[----:B------:R-:W-:Y:S01]  /*0990*/  IADD3 R24, P0, R134, R10, RZ ;  /* 0x0000000a86187210 */ /* 0x000fe20007f1e0ff */
[----:B------:R-:W-:Y:S01]  /*09a0*/  IMAD.WIDE.U32 R20, R22, R8, R134 ;  /* 0x0000000816147225 */ /* 0x000fe200078e0086 */
[----:B------:R-:W-:Y:S01]  /*09b0*/  IADD3 R207, -R207, R224, RZ ;  /* 0x000000e0cfcf7210 */ /* 0x000fe20007ffe1ff */
[----:B------:R-:W-:Y:S01]  /*09c0*/  ULDC.64 UR4, c[0x0][0x258] ;  /* 0x0000960000047ab9 */ /* 0x000fe20000000a00 */
[----:B------:R-:W-:Y:S01]  /*09d0*/  @!P1 IADD3 R7, -R7, RZ, RZ ;  /* 0x000000ff07079210 */ /* 0x000fe20007ffe1ff */
[C---:B------:R-:W-:Y:S01]  /*09e0*/  IMAD R4, R23.reuse, R8, RZ ;  /* 0x0000000817047224 */ /* 0x040fe200078e02ff */
[----:B------:R-:W-:Y:S01]  /*09f0*/  IADD3 R226, P1, R18, R20, RZ ;  /* 0x0000001412e27210 */ /* 0x000fe20007f3e0ff */
[-C--:B------:R-:W-:Y:S01]  /*0a00*/  IMAD R2, R23, R14.reuse, RZ ;  /* 0x0000000e17027224 */ /* 0x080fe200078e02ff */
[----:B------:R-:W-:Y:S01]  /*0a10*/  ULDC.64 UR6, c[0x0][0x260] ;  /* 0x0000980000067ab9 */ /* 0x000fe20000000a00 */
[C---:B------:R-:W-:Y:S01]  /*0a20*/  IMAD R4, R22.reuse, R9, R4 ;  /* 0x0000000916047224 */ /* 0x040fe200078e0204 */
[----:B------:R-:W-:Y:S01]  /*0a30*/  BSSY B0, `(.L_x_926) ;  /* 0x000004b000007945 */ /* 0x000fe20003800000 */
[----:B------:R-:W-:Y:S01]  /*0a40*/  IMAD.WIDE.U32 R28, R22, R14, R134 ;  /* 0x0000000e161c7225 */ /* 0x000fe200078e0086 */
[----:B------:R-:W-:-:S02]  /*0a50*/  @!P2 LOP3.LUT R7, RZ, R0, RZ, 0x33, !PT ;  /* 0x00000000ff07a212 */ /* 0x000fc400078e33ff */
[----:B------:R-:W-:Y:S01]  /*0a60*/  IADD3.X R227, R17, R21, R4, P1, !PT ;  /* 0x0000001511e37210 */ /* 0x000fe20000ffe404 */
[----:B------:R-:W-:Y:S01]  /*0a70*/  IMAD.X R25, R135, 0x1, R11, P0 ;  /* 0x0000000187197824 */ /* 0x000fe200000e060b */
[----:B------:R-:W-:Y:S01]  /*0a80*/  SHF.R.S32.HI R4, RZ, 0x1f, R27 ;  /* 0x0000001fff047819 */ /* 0x000fe2000001141b */
[----:B------:R-:W-:Y:S01]  /*0a90*/  IMAD R2, R22, R15, R2 ;  /* 0x0000000f16027224 */ /* 0x000fe200078e0202 */
[----:B------:R-:W-:Y:S01]  /*0aa0*/  IADD3 R228, P3, R16, R28, RZ ;  /* 0x0000001c10e47210 */ /* 0x000fe20007f7e0ff */
[----:B------:R-:W-:Y:S01]  /*0ab0*/  IMAD.WIDE.U32 R24, R27, UR4, R24 ;  /* 0x000000041b187c25 */ /* 0x000fe2000f8e0018 */
[----:B------:R-:W-:Y:S02]  /*0ac0*/  SHF.R.S32.HI R0, RZ, 0x1f, R7 ;  /* 0x0000001fff007819 */ /* 0x000fe40000011407 */
[----:B------:R-:W-:Y:S01]  /*0ad0*/  ISETP.GE.AND P0, PT, R22, R207, PT ;  /* 0x000000cf1600720c */ /* 0x000fe20003f06270 */
[----:B------:R-:W-:Y:S01]  /*0ae0*/  IMAD R4, R4, UR4, RZ ;  /* 0x0000000404047c24 */ /* 0x000fe2000f8e02ff */
[----:B------:R-:W-:Y:S01]  /*0af0*/  IADD3.X R229, R13, R29, R2, P3, !PT ;  /* 0x0000001d0de57210 */ /* 0x000fe20001ffe402 */
[C---:B------:R-:W-:Y:S01]  /*0b00*/  IMAD R2, R0.reuse, UR6, RZ ;  /* 0x0000000600027c24 */ /* 0x040fe2000f8e02ff */
[----:B------:R-:W-:Y:S01]  /*0b10*/  LEA.HI R13, R19, R6, RZ, 0x4 ;  /* 0x00000006130d7211 */ /* 0x000fe200078f20ff */
[----:B------:R-:W-:Y:S01]  /*0b20*/  IMAD R27, R27, UR5, R4 ;  /* 0x000000051b1b7c24 */ /* 0x000fe2000f8e0204 */
[----:B------:R-:W-:Y:S01]  /*0b30*/  ULDC.64 UR4, c[0x0][0x268] ;  /* 0x00009a0000047ab9 */ /* 0x000fe20000000a00 */
[----:B------:R-:W-:Y:S01]  /*0b40*/  LEA.HI.SX32 R4, R133, 0xffffffff, 0x1a ;  /* 0xffffffff85047811 */ /* 0x000fe200078fd2ff */
[----:B------:R-:W-:Y:S01]  /*0b50*/  IMAD R0, R0, UR4, RZ ;  /* 0x0000000400007c24 */ /* 0x000fe2000f8e02ff */
[----:B------:R-:W-:Y:S01]  /*0b60*/  LOP3.LUT R21, R13, 0xfffffff0, RZ, 0xc0, !PT ;  /* 0xfffffff00d157812 */ /* 0x000fe200078ec0ff */
[C---:B------:R-:W-:Y:S01]  /*0b70*/  IMAD.WIDE.U32 R226, R7.reuse, UR4, R226 ;  /* 0x0000000407e27c25 */ /* 0x040fe2000f8e00e2 */
[----:B------:R-:W-:Y:S01]  /*0b80*/  UMOV UR4, 0x400 ;  /* 0x0000040000047882 */ /* 0x000fe20000000000 */
[----:B------:R-:W-:Y:S01]  /*0b90*/  SHF.R.S32.HI R20, RZ, 0x4, R13 ;  /* 0x00000004ff147819 */ /* 0x000fe2000001140d */
[----:B-1----:R-:W-:Y:S01]  /*0ba0*/  ULEA UR4, UR8, UR4, 0x18 ;  /* 0x0000000408047291 */ /* 0x002fe2000f8ec03f */
[C---:B------:R-:W-:Y:S01]  /*0bb0*/  IMAD R17, R7.reuse, UR5, R0 ;  /* 0x0000000507117c24 */ /* 0x040fe2000f8e0200 */
[C---:B------:R-:W-:Y:S01]  /*0bc0*/  IADD3 R0, R22.reuse, 0x20, RZ ;  /* 0x0000002016007810 */ /* 0x040fe20007ffe0ff */
[----:B------:R-:W-:Y:S01]  /*0bd0*/  VIADD R18, R22, 0x10 ;  /* 0x0000001016127836 */ /* 0x000fe20000000000 */
[----:B------:R-:W-:Y:S01]  /*0be0*/  IADD3 R223, R134, 0x40, RZ ;  /* 0x0000004086df7810 */ /* 0x000fe20007ffe0ff */
[----:B------:R-:W-:Y:S01]  /*0bf0*/  VIADD R16, R22, 0x30 ;  /* 0x0000003016107836 */ /* 0x000fe20000000000 */
[-C--:B------:R-:W-:Y:S01]  /*0c00*/  ISETP.GE.AND P6, PT, R0, R207.reuse, PT ;  /* 0x000000cf0000720c */ /* 0x080fe20003fc6270 */
[----:B------:R-:W-:Y:S01]  /*0c10*/  IMAD.WIDE.U32 R228, R7, UR6, R228 ;  /* 0x0000000607e47c25 */ /* 0x000fe2000f8e00e4 */
[----:B------:R-:W-:-:S02]  /*0c20*/  ISETP.GE.AND P1, PT, R18, R207, PT ;  /* 0x000000cf1200720c */ /* 0x000fc40003f26270 */
[----:B------:R-:W-:Y:S01]  /*0c30*/  ISETP.GE.AND P4, PT, R16, R207, PT ;  /* 0x000000cf1000720c */ /* 0x000fe20003f86270 */
[----:B------:R-:W-:Y:S01]  /*0c40*/  IMAD R231, R7, UR7, R2 ;  /* 0x0000000707e77c24 */ /* 0x000fe2000f8e0202 */
[----:B------:R-:W-:Y:S01]  /*0c50*/  LEA R221, R221, UR4, 0x1 ;  /* 0x00000004dddd7c11 */ /* 0x000fe2000f8e08ff */
[----:B------:R-:W-:Y:S01]  /*0c60*/  IMAD R7, R4, -0x40, R103 ;  /* 0xffffffc004077824 */ /* 0x000fe200078e0267 */
        /* <DEDUP_REMOVED lines=39> */
.L_x_927:
[----:B------:R-:W-:Y:S05]  /*0ee0*/  BSYNC B0 ;  /* 0x0000000000007941 */ /* 0x000fea0003800000 */
.L_x_926:
        /* <DEDUP_REMOVED lines=40> */
.L_x_929:
[----:B------:R-:W-:Y:S05]  /*1170*/  BSYNC B0 ;  /* 0x0000000000007941 */ /* 0x000fea0003800000 */
.L_x_928:
        /* <DEDUP_REMOVED lines=40> */
.L_x_931:
[----:B------:R-:W-:Y:S05]  /*1400*/  BSYNC B0 ;  /* 0x0000000000007941 */ /* 0x000fea0003800000 */
.L_x_930:
        /* <DEDUP_REMOVED lines=39> */
.L_x_933:
[----:B------:R-:W-:Y:S05]  /*1680*/  BSYNC B0 ;  /* 0x0000000000007941 */ /* 0x000fea0003800000 */
.L_x_932:
[----:B-1234-:R-:W-:Y:S01]  /*1690*/  IMAD.IADD R2, R6, 0x1, -R21 ;  /* 0x0000000106027824 */ /* 0x01efe200078e0a15 */
[----:B------:R-:W-:Y:S01]  /*16a0*/  ISETP.GE.AND P2, PT, R22, R7, PT ;  /* 0x000000071600720c */ /* 0x000fe20003f46270 */
[----:B------:R-:W-:Y:S01]  /*16b0*/  IMAD.IADD R231, R229, 0x1, R231 ;  /* 0x00000001e5e77824 */ /* 0x000fe200078e02e7 */
[C---:B------:R-:W-:Y:S01]  /*16c0*/  SHF.L.U64.HI R3, R14.reuse, 0x6, R15 ;  /* 0x000000060e037819 */ /* 0x040fe2000001020f */
[----:B------:R-:W-:Y:S01]  /*16d0*/  IMAD.SHL.U32 R101, R14, 0x40, RZ ;  /* 0x000000400e657824 */ /* 0x000fe200078e00ff */
[----:B------:R-:W-:Y:S01]  /*16e0*/  SHF.R.S32.HI R11, RZ, 0x1f, R2 ;  /* 0x0000001fff0b7819 */ /* 0x000fe20000011402 */
[----:B------:R-:W-:Y:S01]  /*16f0*/  IMAD.MOV.U32 R230, RZ, RZ, R228 ;  /* 0x000000ffffe67224 */ /* 0x000fe200078e00e4 */
[----:B------:R-:W-:Y:S01]  /*1700*/  SHF.R.S32.HI R21, RZ, 0x1f, R4 ;  /* 0x0000001fff157819 */ /* 0x000fe20000011404 */
[----:B------:R-:W-:Y:S01]  /*1710*/  IMAD R10, R3, R4, RZ ;  /* 0x00000004030a7224 */ /* 0x000fe200078e02ff */
[----:B------:R-:W-:Y:S01]  /*1720*/  LEA.HI R24, R11, R2, RZ, 0x3 ;  /* 0x000000020b187211 */ /* 0x000fe200078f18ff */
[-C--:B------:R-:W-:Y:S01]  /*1730*/  IMAD.WIDE.U32 R26, R4, R101.reuse, R230 ;  /* 0x00000065041a7225 */ /* 0x080fe200078e00e6 */
[----:B------:R-:W-:Y:S01]  /*1740*/  LEA.HI R25, R13, R20, RZ, 0x1 ;  /* 0x000000140d197211 */ /* 0x000fe200078f08ff */
[----:B------:R-:W-:Y:S01]  /*1750*/  BSSY B0, `(.L_x_934) ;  /* 0x0000027000007945 */ /* 0x000fe20003800000 */
[----:B------:R-:W-:Y:S01]  /*1760*/  LOP3.LUT R11, R24, 0xfffffff8, RZ, 0xc0, !PT ;  /* 0xfffffff8180b7812 */ /* 0x000fe200078ec0ff */
[----:B------:R-:W-:Y:S01]  /*1770*/  IMAD R29, R21, R101, R10 ;  /* 0x00000065151d7224 */ /* 0x000fe200078e020a */
[----:B------:R-:W-:-:S02]  /*1780*/  ISETP.GE.AND P0, PT, R22, R7, PT ;  /* 0x000000071600720c */ /* 0x000fc40003f06270 */
[-C--:B------:R-:W-:Y:S01]  /*1790*/  ISETP.GE.AND P6, PT, R18, R7.reuse, PT ;  /* 0x000000071200720c */ /* 0x080fe20003fc6270 */
[----:B------:R-:W-:Y:S01]  /*17a0*/  IMAD.IADD R2, R2, 0x1, -R11 ;  /* 0x0000000102027824 */ /* 0x000fe200078e0a0b */
[----:B------:R-:W-:Y:S01]  /*17b0*/  ISETP.GE.AND P1, PT, R0, R7, PT ;  /* 0x000000070000720c */ /* 0x000fe20003f26270 */
[----:B------:R-:W-:Y:S01]  /*17c0*/  IMAD.IADD R29, R27, 0x1, R29 ;  /* 0x000000011b1d7824 */ /* 0x000fe200078e021d */
[----:B------:R-:W-:Y:S01]  /*17d0*/  LOP3.LUT R25, R25, 0xfffffffe, RZ, 0xc0, !PT ;  /* 0xfffffffe19197812 */ /* 0x000fe200078ec0ff */
[----:B------:R-:W-:Y:S10]  /*17e0*/  @P2 BRA `(.L_x_935) ;  /* 0x0000000000742947 */ /* 0x000ff40003800000 */
        /* <DEDUP_REMOVED lines=29> */
.L_x_935:
[----:B------:R-:W-:Y:S05]  /*19c0*/  BSYNC B0 ;  /* 0x0000000000007941 */ /* 0x000fea0003800000 */
.L_x_934:
        /* <DEDUP_REMOVED lines=35> */
.L_x_937:
[----:B------:R-:W-:Y:S05]  /*1c00*/  BSYNC B0 ;  /* 0x0000000000007941 */ /* 0x000fea0003800000 */
.L_x_936:
[----:B------:R-:W-:Y:S01]  /*1c10*/  IMAD.SHL.U32 R23, R5, 0x40, RZ ;  /* 0x0000004005177824 */ /* 0x000fe200078e00ff */
[----:B------:R-:W-:Y:S01]  /*1c20*/  SHF.L.U32 R30, R2, 0x6, RZ ;  /* 0x00000006021e7819 */ /* 0x000fe200000006ff */
[----:B------:R-:W-:Y:S01]  /*1c30*/  IMAD.IADD R20, R20, 0x1, -R25 ;  /* 0x0000000114147824 */ /* 0x000fe200078e0a19 */
[----:B------:R-:W-:Y:S01]  /*1c40*/  BSSY B0, `(.L_x_938) ;  /* 0x0000026000007945 */ /* 0x000fe20003800000 */
[----:B------:R-:W-:Y:S01]  /*1c50*/  ISETP.GE.AND P6, PT, R16, R7, PT ;  /* 0x000000071000720c */ /* 0x000fe20003fc6270 */
[----:B------:R-:W-:Y:S01]  /*1c60*/  IMAD.SHL.U32 R22, R22, 0x8, RZ ;  /* 0x0000000816167824 */ /* 0x000fe200078e00ff */
[----:B------:R-:W-:Y:S02]  /*1c70*/  LOP3.LUT R23, R23, 0x1c0, RZ, 0xc0, !PT ;  /* 0x000001c017177812 */ /* 0x000fe400078ec0ff */
[----:B------:R-:W-:Y:S02]  /*1c80*/  SHF.L.U32 R25, R20, 0x3, RZ ;  /* 0x0000000314197819 */ /* 0x000fe400000006ff */
[----:B------:R-:W-:Y:S01]  /*1c90*/  LOP3.LUT R30, R30, 0x1c0, RZ, 0xc0, !PT ;  /* 0x000001c01e1e7812 */ /* 0x000fe200078ec0ff */
[----:B------:R-:W-:Y:S05]  /*1ca0*/  @P1 BRA `(.L_x_939) ;  /* 0x00000000007c1947 */ /* 0x000fea0003800000 */
[----:B------:R-:W-:Y:S01]  /*1cb0*/  ULDC UR5, c[0x0][0x2d0] ;  /* 0x0000b40000057ab9 */ /* 0x000fe20000000800 */
[----:B------:R-:W-:Y:S02]  /*1cc0*/  LEA R31, P2, R14, R26, 0x5 ;  /* 0x0000001a0e1f7211 */ /* 0x000fe400078428ff */
[----:B------:R-:W-:Y:S02]  /*1cd0*/  ISETP.GE.AND P4, PT, R134, UR5, PT ;  /* 0x0000000586007c0c */ /* 0x000fe4000bf86270 */
[----:B------:R-:W-:Y:S02]  /*1ce0*/  ISETP.GE.AND P3, PT, R223, UR5, PT ;  /* 0x00000005df007c0c */ /* 0x000fe4000bf66270 */
[----:B------:R-:W-:Y:S02]  /*1cf0*/  ISETP.GE.AND P1, PT, R222, UR5, PT ;  /* 0x00000005de007c0c */ /* 0x000fe4000bf26270 */
[----:B------:R-:W-:-:S07]  /*1d00*/  LEA.HI.X R32, R14, R29, R15, 0x5, P2 ;  /* 0x0000001d0e207211 */ /* 0x000fce00010f2c0f */
        /* <DEDUP_REMOVED lines=25> */
.L_x_939:
[----:B------:R-:W-:Y:S05]  /*1ea0*/  BSYNC B0 ;  /* 0x0000000000007941 */ /* 0x000fea0003800000 */
.L_x_938:
        /* <DEDUP_REMOVED lines=35> */
.L_x_941:
[----:B------:R-:W-:Y:S05]  /*20e0*/  BSYNC B0 ;  /* 0x0000000000007941 */ /* 0x000fea0003800000 */
.L_x_940:
[----:B------:R-:W0:Y:S01]  /*20f0*/  LDGDEPBAR ;  /* 0x00000000000079af */ /* 0x000e220000000000 */
[----:B------:R-:W-:Y:S01]  /*2100*/  LOP3.LUT R25, R30, 0x8, R25, 0xf8, !PT ;  /* 0x000000081e197812 */ /* 0x000fe200078ef819 */
[----:B------:R-:W-:Y:S01]  /*2110*/  IMAD.SHL.U32 R15, R24, 0x40, RZ ;  /* 0x00000040180f7824 */ /* 0x000fe200078e00ff */
[----:B------:R-:W-:Y:S01]  /*2120*/  SHF.R.U32.HI R30, RZ, 0x3, R30 ;  /* 0x00000003ff1e7819 */ /* 0x000fe2000001161e */
[----:B-1234-:R-:W-:Y:S01]  /*2130*/  IMAD R11, R21, R8, RZ ;  /* 0x00000008150b7224 */ /* 0x01efe200078e02ff */
[----:B------:R-:W-:Y:S01]  /*2140*/  LOP3.LUT R22, R23, 0x8, R22, 0xf8, !PT ;  /* 0x0000000817167812 */ /* 0x000fe200078ef816 */
[----:B------:R-:W-:Y:S01]  /*2150*/  IMAD.IADD R216, R227, 0x1, R17 ;  /* 0x00000001e3d87824 */ /* 0x000fe200078e0211 */
[----:B------:R-:W-:Y:S01]  /*2160*/  ISETP.GE.AND P6, PT, R0, R7, PT ;  /* 0x000000070000720c */ /* 0x000fe20003fc6270 */
[----:B------:R-:W-:Y:S01]  /*2170*/  IMAD R11, R4, R9, R11 ;  /* 0x00000009040b7224 */ /* 0x000fe200078e020b */
[----:B------:R-:W-:Y:S01]  /*2180*/  SHF.R.U32.HI R23, RZ, 0x3, R23 ;  /* 0x00000003ff177819 */ /* 0x000fe20000011617 */
[----:B------:R-:W-:Y:S01]  /*2190*/  BSSY B0, `(.L_x_942) ;  /* 0x0000033000007945 */ /* 0x000fe20003800000 */
[----:B------:R-:W-:-:S02]  /*21a0*/  LOP3.LUT R0, R25, R30, RZ, 0x3c, !PT ;  /* 0x0000001e19007212 */ /* 0x000fc400078e3cff */
[----:B------:R-:W-:Y:S02]  /*21b0*/  LEA.HI R13, R19, R6, RZ, 0x5 ;  /* 0x00000006130d7211 */ /* 0x000fe400078f28ff */
[----:B------:R-:W-:Y:S01]  /*21c0*/  ISETP.GE.AND P4, PT, R18, R7, PT ;  /* 0x000000071200720c */ /* 0x000fe20003f86270 */
[----:B------:R-:W-:Y:S01]  /*21d0*/  IMAD.WIDE.U32 R18, R4, R8, RZ ;  /* 0x0000000804127225 */ /* 0x000fe200078e00ff */
[----:B------:R-:W-:Y:S02]  /*21e0*/  LOP3.LUT R23, R22, R23, RZ, 0x3c, !PT ;  /* 0x0000001716177212 */ /* 0x000fe400078e3cff */
[----:B------:R-:W-:Y:S01]  /*21f0*/  LOP3.LUT R0, R0, 0xfffffe00, R15, 0xf8, !PT ;  /* 0xfffffe0000007812 */ /* 0x000fe200078ef80f */
[----:B------:R-:W-:Y:S01]  /*2200*/  IMAD.IADD R11, R19, 0x1, R11 ;  /* 0x00000001130b7824 */ /* 0x000fe200078e020b */
[----:B------:R-:W-:Y:S01]  /*2210*/  SHF.R.S32.HI R13, RZ, 0x5, R13 ;  /* 0x00000005ff0d7819 */ /* 0x000fe2000001140d */
[----:B------:R-:W-:Y:S01]  /*2220*/  IMAD R205, R20, 0x200, R23 ;  /* 0x0000020014cd7824 */ /* 0x000fe200078e0217 */
[----:B------:R-:W-:Y:S01]  /*2230*/  LEA R14, P1, R18, R226, 0x6 ;  /* 0x000000e2120e7211 */ /* 0x000fe200078230ff */
[----:B------:R-:W-:-:S04]  /*2240*/  DEPBAR.LE SB0, 0x0 ;  /* 0x000080000000791a */ /* 0x000fc80000000000 */
[----:B------:R-:W-:Y:S01]  /*2250*/  BAR.SYNC.DEFER_BLOCKING 0x0 ;  /* 0x0000000000007b1d */ /* 0x000fe20000010000 */
        /* <DEDUP_REMOVED lines=38> */
.L_x_943:
[----:B------:R-:W-:Y:S05]  /*24c0*/  BSYNC B0 ;  /* 0x0000000000007941 */ /* 0x000fea0003800000 */
.L_x_942:
        /* <DEDUP_REMOVED lines=38> */
.L_x_945:
[----:B------:R-:W-:Y:S05]  /*2730*/  BSYNC B0 ;  /* 0x0000000000007941 */ /* 0x000fea0003800000 */
.L_x_944:
        /* <DEDUP_REMOVED lines=36> */
.L_x_947:
[----:B------:R-:W-:Y:S05]  /*2980*/  BSYNC B0 ;  /* 0x0000000000007941 */ /* 0x000fea0003800000 */
.L_x_946:
        /* <DEDUP_REMOVED lines=37> */
.L_x_949:
[----:B------:R-:W-:Y:S05]  /*2be0*/  BSYNC B0 ;  /* 0x0000000000007941 */ /* 0x000fea0003800000 */
.L_x_948:
        /* <DEDUP_REMOVED lines=176> */
[----:B------:R-:W-:Y:S04]  /*36f0*/  MUFU.TANH R2, R2 ;  /* 0x0000000200027308 */ /* 0x000fe80000002400 */
        /* <DEDUP_REMOVED lines=34> */
[C---:B------:R-:W-:Y:S01]  /*3920*/  ISETP.GE.AND P1, PT, R18.reuse, R103, PT ;  /* 0x000000671200720c */ /* 0x040fe20003f26270 */
[C---:B------:R-:W-:Y:S01]  /*3930*/  VIADD R6, R18.reuse, 0x1 ;  /* 0x0000000112067836 */ /* 0x040fe20000000000 */
[----:B------:R-:W-:Y:S01]  /*3940*/  MUFU.TANH R35, R35 ;  /* 0x0000002300237308 */ /* 0x000fe20000002400 */
[----:B------:R-:W-:-:S02]  /*3950*/  VIADD R4, R18, 0x8 ;  /* 0x0000000812047836 */ /* 0x000fc40000000000 */
[----:B------:R-:W-:Y:S01]  /*3960*/  FMUL.FTZ R17, R63, UR5 ;  /* 0x000000053f117c20 */ /* 0x000fe20008410000 */
[-C--:B------:R-:W-:Y:S01]  /*3970*/  ISETP.GE.AND P5, PT, R6, R103.reuse, PT ;  /* 0x000000670600720c */ /* 0x080fe20003fa6270 */
[C---:B--2---:R-:W-:Y:S01]  /*3980*/  HMMA.16816.F32 R80, R12.reuse, R28, R80 ;  /* 0x0000001c0c50723c */ /* 0x044fe20000001850 */
[----:B------:R-:W-:Y:S01]  /*3990*/  FMUL.FTZ R96, R96, UR5 ;  /* 0x0000000560607c20 */ /* 0x000fe20008410000 */
[----:B------:R-:W-:Y:S01]  /*39a0*/  FMUL.FTZ R98, R98, UR5 ;  /* 0x0000000562627c20 */ /* 0x000fe20008410000 */
[----:B---3--:R-:W-:Y:S01]  /*39b0*/  FSEL R46, R46, -INF , !P5 ;  /* 0xff8000002e2e7808 */ /* 0x008fe20006800000 */
[----:B------:R-:W-:Y:S01]  /*39c0*/  VIADD R6, R18, 0x9 ;  /* 0x0000000912067836 */ /* 0x000fe20000000000 */
[----:B------:R-:W-:Y:S01]  /*39d0*/  FSEL R37, R44, -INF , !P5 ;  /* 0xff8000002c257808 */ /* 0x000fe20006800000 */
[----:B------:R-:W-:Y:S01]  /*39e0*/  HMMA.16816.F32 R76, R12, R30, R76 ;  /* 0x0000001e0c4c723c */ /* 0x000fe2000000184c */
[-C--:B------:R-:W-:Y:S01]  /*39f0*/  ISETP.GE.AND P0, PT, R4, R103.reuse, PT ;  /* 0x000000670400720c */ /* 0x080fe20003f06270 */
[----:B------:R-:W-:Y:S01]  /*3a00*/  MUFU.TANH R169, R96 ;  /* 0x0000006000a97308 */ /* 0x000fe20000002400 */
[-C--:B------:R-:W-:Y:S01]  /*3a10*/  ISETP.GE.AND P6, PT, R6, R103.reuse, PT ;  /* 0x000000670600720c */ /* 0x080fe20003fc6270 */
[----:B------:R-:W-:Y:S01]  /*3a20*/  FMUL.FTZ R97, R97, UR5 ;  /* 0x0000000561617c20 */ /* 0x000fe20008410000 */
[----:B------:R-:W-:Y:S01]  /*3a30*/  FSEL R10, R47, -INF , !P0 ;  /* 0xff8000002f0a7808 */ /* 0x000fe20004000000 */
[----:B------:R-:W-:Y:S01]  /*3a40*/  FMUL.FTZ R99, R99, UR5 ;  /* 0x0000000563637c20 */ /* 0x000fe20008410000 */
[----:B------:R-:W-:Y:S01]  /*3a50*/  FSEL R31, R2, -INF , !P1 ;  /* 0xff800000021f7808 */ /* 0x000fe20004800000 */
[C---:B------:R-:W-:Y:S01]  /*3a60*/  VIADD R6, R18.reuse, 0x11 ;  /* 0x0000001112067836 */ /* 0x040fe20000000000 */
[----:B------:R-:W-:Y:S01]  /*3a70*/  IADD3 R2, R18, 0x20, RZ ;  /* 0x0000002012027810 */ /* 0x000fe20007ffe0ff */
[----:B------:R-:W2:Y:S01]  /*3a80*/  MUFU.TANH R160, R98 ;  /* 0x0000006200a07308 */ /* 0x000ea20000002400 */
[----:B------:R-:W-:Y:S01]  /*3a90*/  FSEL R39, R32, -INF , !P0 ;  /* 0xff80000020277808 */ /* 0x000fe20004000000 */
[----:B------:R-:W-:Y:S01]  /*3aa0*/  FMUL.FTZ R52, R52, UR5 ;  /* 0x0000000534347c20 */ /* 0x000fe20008410000 */
[-C--:B------:R-:W-:Y:S01]  /*3ab0*/  ISETP.GE.AND P5, PT, R2, R103.reuse, PT ;  /* 0x000000670200720c */ /* 0x080fe20003fa6270 */
[C---:B------:R-:W-:Y:S01]  /*3ac0*/  VIADD R2, R18.reuse, 0x21 ;  /* 0x0000002112027836 */ /* 0x040fe20000000000 */
[----:B------:R-:W-:Y:S01]  /*3ad0*/  IADD3 R4, R18, 0x10, RZ ;  /* 0x0000001012047810 */ /* 0x000fe20007ffe0ff */
[----:B------:R-:W-:Y:S01]  /*3ae0*/  FMUL.FTZ R53, R53, UR5 ;  /* 0x0000000535357c20 */ /* 0x000fe20008410000 */
[----:B----4-:R-:W-:Y:S01]  /*3af0*/  FSEL R56, R56, -INF , !P6 ;  /* 0xff80000038387808 */ /* 0x010fe20007000000 */
[C---:B------:R-:W-:Y:S01]  /*3b00*/  HMMA.16816.F32 R80, R92.reuse, R20, R80 ;  /* 0x000000145c50723c */ /* 0x040fe20000001850 */
[----:B------:R-:W3:Y:S01]  /*3b10*/  MUFU.TANH R41, R41 ;  /* 0x0000002900297308 */ /* 0x000ee20000002400 */
[-C--:B------:R-:W-:Y:S01]  /*3b20*/  ISETP.GE.AND P0, PT, R2, R103.reuse, PT ;  /* 0x000000670200720c */ /* 0x080fe20003f06270 */
[----:B------:R-:W-:Y:S01]  /*3b30*/  VIADD R2, R18, 0x28 ;  /* 0x0000002812027836 */ /* 0x000fe20000000000 */
[----:B------:R-:W-:Y:S01]  /*3b40*/  FSEL R33, R33, -INF , !P6 ;  /* 0xff80000021217808 */ /* 0x000fe20007000000 */
[----:B------:R-:W-:Y:S01]  /*3b50*/  FMUL.FTZ R54, R54, UR5 ;  /* 0x0000000536367c20 */ /* 0x000fe20008410000 */
[----:B------:R-:W-:Y:S01]  /*3b60*/  HMMA.16816.F32 R76, R92, R22, R76 ;  /* 0x000000165c4c723c */ /* 0x000fe2000000184c */
[-C--:B------:R-:W-:Y:S01]  /*3b70*/  ISETP.GE.AND P4, PT, R4, R103.reuse, PT ;  /* 0x000000670400720c */ /* 0x080fe20003f86270 */
[----:B------:R-:W-:Y:S01]  /*3b80*/  FMUL.FTZ R55, R55, UR5 ;  /* 0x0000000537377c20 */ /* 0x000fe20008410000 */
[----:B------:R-:W-:Y:S01]  /*3b90*/  MUFU.TANH R16, R16 ;  /* 0x0000001000107308 */ /* 0x000fe20000002400 */
[-C--:B------:R-:W-:Y:S01]  /*3ba0*/  ISETP.GE.AND P6, PT, R2, R103.reuse, PT ;  /* 0x000000670200720c */ /* 0x080fe20003fc6270 */
[----:B------:R-:W-:Y:S01]  /*3bb0*/  VIADD R2, R18, 0x29 ;  /* 0x0000002912027836 */ /* 0x000fe20000000000 */
[----:B-1----:R-:W-:Y:S01]  /*3bc0*/  FSEL R8, R40, -INF , !P4 ;  /* 0xff80000028087808 */ /* 0x002fe20006000000 */
[----:B------:R-:W-:Y:S01]  /*3bd0*/  VIADD R4, R18, 0x18 ;  /* 0x0000001812047836 */ /* 0x000fe20000000000 */
[----:B------:R-:W-:Y:S01]  /*3be0*/  FSEL R15, R34, -INF , !P4 ;  /* 0xff800000220f7808 */ /* 0x000fe20006000000 */
[----:B------:R-:W-:Y:S01]  /*3bf0*/  VIADD R14, R18, 0x38 ;  /* 0x00000038120e7836 */ /* 0x000fe20000000000 */
[-C--:B------:R-:W-:Y:S01]  /*3c00*/  ISETP.GE.AND P3, PT, R6, R103.reuse, PT ;  /* 0x000000670600720c */ /* 0x080fe20003f66270 */
[----:B------:R-:W1:Y:S01]  /*3c10*/  MUFU.TANH R36, R36 ;  /* 0x0000002400247308 */ /* 0x000e620000002400 */
[----:B------:R-:W-:-:S02]  /*3c20*/  ISETP.GE.AND P4, PT, R2, R103, PT ;  /* 0x000000670200720c */ /* 0x000fc40003f86270 */
        /* <DEDUP_REMOVED lines=74> */
[----:B------:R-:W-:Y:S02]  /*40d0*/  IMAD.X R30, R217, 0x1, R14, P6 ;  /* 0x00000001d91e7824 */ /* 0x000fe400030e060e */
        /* <DEDUP_REMOVED lines=35> */
[C-C-:B------:R-:W-:Y:S01]  /*4310*/  @!P3 LEA.HI.X R35, R3.reuse, R29, R30.reuse, 0x1, P0 ;  /* 0x0000001d0323b211 */ /* 0x140fe200000f0c1e */
[----:B------:R2:W-:Y:S01]  /*4320*/  @P3 STS.128 [R221+0x8800], RZ ;  /* 0x008800ffdd003388 */ /* 0x0005e20000000c00 */
[C---:B------:R-:W-:Y:S01]  /*4330*/  IADD3 R29, P6, R218.reuse, R3, RZ ;  /* 0x00000003da1d7210 */ /* 0x040fe20007fde0ff */
[----:B------:R-:W1:Y:S01]  /*4340*/  @!P2 LDC.64 R20, c[0x0][0x218] ;  /* 0x00008600ff14ab82 */ /* 0x000e620000000a00 */
[----:B---3--:R-:W-:Y:S01]  /*4350*/  @!P2 LEA R26, P0, R3, R26, 0x1 ;  /* 0x0000001a031aa211 */ /* 0x008fe200078008ff */
[----:B------:R-:W-:Y:S01]  /*4360*/  @!PT LDS RZ, [RZ] ;  /* 0x00000000fffff984 */ /* 0x000fe20000000800 */
[----:B------:R-:W-:Y:S01]  /*4370*/  @!PT LDS RZ, [RZ] ;  /* 0x00000000fffff984 */ /* 0x000fe20000000800 */
[----:B------:R-:W-:Y:S01]  /*4380*/  @!PT LDS RZ, [RZ] ;  /* 0x00000000fffff984 */ /* 0x000fe20000000800 */
[----:B------:R2:W-:Y:S02]  /*4390*/  @!P3 LDGSTS.E.BYPASS.LTC128B.128 [R221+0x8800], desc[UR10][R34.64+0x80] ;  /* 0x0880008022ddbfae */ /* 0x0005e4000b901d4a */
[--C-:B------:R-:W-:Y:S01]  /*43a0*/  IMAD.X R14, R217, 0x1, R30.reuse, P6 ;  /* 0x00000001d90e7824 */ /* 0x100fe200030e061e */
[----:B------:R-:W-:Y:S01]  /*43b0*/  @!P2 LEA.HI.X R27, R3, R27, R30, 0x1, P0 ;  /* 0x0000001b031ba211 */ /* 0x000fe200000f0c1e */
[----:B------:R2:W-:Y:S01]  /*43c0*/  @P2 STS.128 [R221+0xa800], RZ ;  /* 0x00a800ffdd002388 */ /* 0x0005e20000000c00 */
[----:B------:R-:W-:Y:S01]  /*43d0*/  IADD3 R3, P6, R218, R29, RZ ;  /* 0x0000001dda037210 */ /* 0x000fe20007fde0ff */
[----:B------:R-:W3:Y:S01]  /*43e0*/  @!P4 LDC.64 R18, c[0x0][0x218] ;  /* 0x00008600ff12cb82 */ /* 0x000ee20000000a00 */
[C---:B----4-:R-:W-:Y:S01]  /*43f0*/  @!P4 LEA R24, P1, R29.reuse, R24, 0x1 ;  /* 0x000000181d18c211 */ /* 0x050fe200078208ff */
[----:B------:R-:W-:Y:S01]  /*4400*/  @!PT LDS RZ, [RZ] ;  /* 0x00000000fffff984 */ /* 0x000fe20000000800 */
[----:B------:R-:W-:Y:S01]  /*4410*/  @!PT LDS RZ, [RZ] ;  /* 0x00000000fffff984 */ /* 0x000fe20000000800 */
[----:B------:R-:W-:Y:S01]  /*4420*/  @!PT LDS RZ, [RZ] ;  /* 0x00000000fffff984 */ /* 0x000fe20000000800 */
[----:B------:R2:W-:Y:S03]  /*4430*/  @!P2 LDGSTS.E.BYPASS.LTC128B.128 [R221+0xa800], desc[UR10][R26.64+0x100] ;  /* 0x0a8001001addafae */ /* 0x0005e6000b901d4a */
[C-C-:B------:R-:W-:Y:S01]  /*4440*/  @!P4 LEA.HI.X R25, R29.reuse, R25, R14.reuse, 0x1, P1 ;  /* 0x000000191d19c211 */ /* 0x140fe200008f0c0e */
        /* <DEDUP_REMOVED lines=14> */
[--C-:B------:R-:W-:Y:S01]  /*4530*/  @!P2 LEA.HI.X R21, R29, R21, R14.reuse, 0x1, P0 ;  /* 0x000000151d15a211 */ /* 0x100fe200000f0c0e */
[----:B------:R-:W-:Y:S02]  /*4540*/  IMAD.X R14, R217, 0x1, R14, P6 ;  /* 0x00000001d90e7824 */ /* 0x000fe400030e060e */
        /* <DEDUP_REMOVED lines=28> */
.L_x_952:
[----:B------:R-:W-:Y:S05]  /*4710*/  BSYNC B0 ;  /* 0x0000000000007941 */ /* 0x000fea0003800000 */
.L_x_951:
[----:B------:R-:W0:Y:S02]  /*4720*/  LDGDEPBAR ;  /* 0x00000000000079af */ /* 0x000e240000000000 */
.L_x_950:
        /* <DEDUP_REMOVED lines=306> */
[----:B------:R-:W-:Y:S01]  /*5a50*/  LEA.HI.SX32 R225, R133, 0xfffffffe, 0x1a ;  /* 0xfffffffe85e17811 */ /* 0x000fe200078fd2ff */
[----:B------:R-:W-:Y:S01]  /*5a60*/  IMAD.MOV.U32 R0, RZ, RZ, R3 ;  /* 0x000000ffff007224 */ /* 0x000fe200078e0003 */
[----:B------:R-:W-:Y:S01]  /*5a70*/  ISETP.GE.AND P4, PT, R134, UR4, PT ;  /* 0x0000000486007c0c */ /* 0x000fe2000bf86270 */
[----:B------:R-:W-:Y:S01]  /*5a80*/  IMAD.MOV.U32 R135, RZ, RZ, R132 ;  /* 0x000000ffff877224 */ /* 0x000fe200078e0084 */
[----:B------:R-:W-:Y:S01]  /*5a90*/  ULDC.64 UR8, c[0x0][0x250] ;  /* 0x0000940000087ab9 */ /* 0x000fe20000000a00 */
[----:B------:R-:W-:Y:S01]  /*5aa0*/  ULDC UR12, c[0x0][0x2d0] ;  /* 0x0000b400000c7ab9 */ /* 0x000fe20000000800 */
[----:B------:R-:W-:Y:S02]  /*5ab0*/  USHF.L.U64.HI UR13, UR8, 0x4, UR9 ;  /* 0x00000004080d7899 */ /* 0x000fe40008010209 */
[----:B------:R-:W-:Y:S01]  /*5ac0*/  USHF.L.U32 UR14, UR8, 0x4, URZ ;  /* 0x00000004080e7899 */ /* 0x000fe2000800063f */
[----:B------:R-:W-:Y:S01]  /*5ad0*/  ULDC UR5, c[0x0][0x39c] ;  /* 0x0000e70000057ab9 */ /* 0x000fe20000000800 */
[----:B------:R-:W-:Y:S01]  /*5ae0*/  ULDC UR4, c[0x0][0x2ec] ;  /* 0x0000bb0000047ab9 */ /* 0x000fe20000000800 */
[----:B------:R-:W-:-:S04]  /*5af0*/  ULDC.64 UR6, c[0x0][0x248] ;  /* 0x0000920000067ab9 */ /* 0x000fc80000000a00 */
[----:B------:R-:W1:Y:S08]  /*5b00*/  @!P4 LDC.64 R214, c[0x0][0x220] ;  /* 0x00008800ffd6cb82 */ /* 0x000e700000000a00 */
[----:B------:R-:W2:Y:S08]  /*5b10*/  @!P4 LDC.64 R212, c[0x0][0x220] ;  /* 0x00008800ffd4cb82 */ /* 0x000eb00000000a00 */
[----:B------:R-:W3:Y:S08]  /*5b20*/  @!P4 LDC.64 R210, c[0x0][0x220] ;  /* 0x00008800ffd2cb82 */ /* 0x000ef00000000a00 */
[----:B------:R-:W4:Y:S01]  /*5b30*/  @!P4 LDC.64 R208, c[0x0][0x220] ;  /* 0x00008800ffd0cb82 */ /* 0x000f220000000a00 */
[----:B------:R-:W-:Y:S05]  /*5b40*/  BRA `(.L_x_954) ;  /* 0x0000000400c07947 */ /* 0x000fea0003800000 */
.L_x_956:
[----:B------:R2:W-:Y:S01]  /*5b50*/  @P4 STS.128 [R221+0x6000], RZ ;  /* 0x006000ffdd004388 */ /* 0x0005e20000000c00 */
[----:B------:R-:W3:Y:S01]  /*5b60*/  @!P4 LDC.64 R12, c[0x0][0x218] ;  /* 0x00008600ff0ccb82 */ /* 0x000ee20000000a00 */
[----:B------:R-:W-:Y:S04]  /*5b70*/  VIADD R4, R225, 0xffffffff ;  /* 0xffffffffe1047836 */ /* 0x000fe80000000000 */
[----:B------:R-:W-:Y:S01]  /*5b80*/  IMAD.WIDE.U32 R20, R4, UR6, RZ ;  /* 0x0000000604147c25 */ /* 0x000fe2000f8e00ff */
[----:B------:R-:W-:Y:S02]  /*5b90*/  SHF.R.S32.HI R3, RZ, 0x1f, R4 ;  /* 0x0000001fff037819 */ /* 0x000fe40000011404 */
[----:B------:R-:W5:Y:S01]  /*5ba0*/  @!P3 LDC.64 R10, c[0x0][0x218] ;  /* 0x00008600ff0abb82 */ /* 0x000f620000000a00 */
[----:B------:R-:W-:Y:S02]  /*5bb0*/  LEA R19, P0, R20, R228, 0x6 ;  /* 0x000000e414137211 */ /* 0x000fe400078030ff */
[----:B------:R-:W-:Y:S04]  /*5bc0*/  IMAD R3, R3, UR6, RZ ;  /* 0x0000000603037c24 */ /* 0x000fe8000f8e02ff */
[----:B------:R-:W-:Y:S01]  /*5bd0*/  IMAD R3, R4, UR7, R3 ;  /* 0x0000000704037c24 */ /* 0x000fe2000f8e0203 */
[----:B------:R-:W1:Y:S03]  /*5be0*/  @!P2 LDC.64 R8, c[0x0][0x218] ;  /* 0x00008600ff08ab82 */ /* 0x000e660000000a00 */
[----:B------:R-:W-:Y:S05]  /*5bf0*/  IMAD.IADD R3, R21, 0x1, R3 ;  /* 0x0000000115037824 */ /* 0x000fea00078e0203 */
[----:B------:R-:W4:Y:S01]  /*5c00*/  @!P4 LDC.64 R6, c[0x0][0x218] ;  /* 0x00008600ff06cb82 */ /* 0x000f220000000a00 */
[----:B------:R-:W-:Y:S02]  /*5c10*/  LEA.HI.X R20, R20, R231, R3, 0x6, P0 ;  /* 0x000000e714147211 */ /* 0x000fe400000f3403 */
[C---:B------:R-:W-:Y:S05]  /*5c20*/  IADD3 R3, P6, R218.reuse, R19, RZ ;  /* 0x00000013da037210 */ /* 0x040fea0007fde0ff */
[----:B------:R-:W2:Y:S08]  /*5c30*/  @!P3 LDC.64 R4, c[0x0][0x218] ;  /* 0x00008600ff04bb82 */ /* 0x000eb00000000a00 */
[----:B------:R-:W2:Y:S08]  /*5c40*/  @!P2 LDC.64 R16, c[0x0][0x218] ;  /* 0x00008600ff10ab82 */ /* 0x000eb00000000a00 */
[----:B------:R-:W2:Y:S01]  /*5c50*/  @!P4 LDC.64 R14, c[0x0][0x218] ;  /* 0x00008600ff0ecb82 */ /* 0x000ea20000000a00 */
[C---:B---3--:R-:W-:Y:S02]  /*5c60*/  @!P4 LEA R30, P1, R19.reuse, R12, 0x1 ;  /* 0x0000000c131ec211 */ /* 0x048fe400078208ff */
[C---:B-----5:R-:W-:Y:S02]  /*5c70*/  @!P3 LEA R28, P0, R19.reuse, R10, 0x1 ;  /* 0x0000000a131cb211 */ /* 0x060fe400078008ff */
[C-C-:B------:R-:W-:Y:S02]  /*5c80*/  @!P4 LEA.HI.X R31, R19.reuse, R13, R20.reuse, 0x1, P1 ;  /* 0x0000000d131fc211 */ /* 0x140fe400008f0c14 */
[C-C-:B------:R-:W-:Y:S01]  /*5c90*/  @!P3 LEA.HI.X R29, R19.reuse, R11, R20.reuse, 0x1, P0 ;  /* 0x0000000b131db211 */ /* 0x140fe200000f0c14 */
[----:B------:R-:W3:Y:S01]  /*5ca0*/  @!P3 LDC.64 R12, c[0x0][0x218] ;  /* 0x00008600ff0cbb82 */ /* 0x000ee20000000a00 */
[----:B-1----:R-:W-:Y:S01]  /*5cb0*/  @!P2 LEA R26, P0, R19, R8, 0x1 ;  /* 0x00000008131aa211 */ /* 0x002fe200078008ff */
[----:B------:R-:W-:Y:S01]  /*5cc0*/  @!PT LDS RZ, [RZ] ;  /* 0x00000000fffff984 */ /* 0x000fe20000000800 */
[----:B------:R-:W-:Y:S01]  /*5cd0*/  @!PT LDS RZ, [RZ] ;  /* 0x00000000fffff984 */ /* 0x000fe20000000800 */
[----:B------:R-:W-:Y:S01]  /*5ce0*/  @!PT LDS RZ, [RZ] ;  /* 0x00000000fffff984 */ /* 0x000fe20000000800 */
[----:B------:R1:W-:Y:S01]  /*5cf0*/  @!P4 LDGSTS.E.BYPASS.LTC128B.128 [R221+0x6000], desc[UR10][R30.64] ;  /* 0x060000001eddcfae */ /* 0x0003e2000b901d4a */
[----:B----4-:R-:W-:Y:S02]  /*5d00*/  @!P4 LEA R22, P1, R3, R6, 0x1 ;  /* 0x000000060316c211 */ /* 0x010fe400078208ff */
[--C-:B------:R-:W-:Y:S01]  /*5d10*/  @!P2 LEA.HI.X R27, R19, R9, R20.reuse, 0x1, P0 ;  /* 0x00000009131ba211 */ /* 0x100fe200000f0c14 */
[----:B------:R1:W-:Y:S01]  /*5d20*/  @P3 STS.128 [R221+0x8000], RZ ;  /* 0x008000ffdd003388 */ /* 0x0003e20000000c00 */
[----:B--2---:R-:W-:Y:S01]  /*5d30*/  @!P3 LEA R24, P0, R3, R4, 0x1 ;  /* 0x000000040318b211 */ /* 0x004fe200078008ff */
[----:B------:R-:W2:Y:S01]  /*5d40*/  @!P2 LDC.64 R10, c[0x0][0x218] ;  /* 0x00008600ff0aab82 */ /* 0x000ea20000000a00 */
        /* <DEDUP_REMOVED lines=23> */
[----:B---3--:R-:W-:Y:S01]  /*5ec0*/  @!P3 LEA R12, P6, R19, R12, 0x1 ;  /* 0x0000000c130cb211 */ /* 0x008fe200078c08ff */
[----:B------:R-:W-:Y:S02]  /*5ed0*/  IMAD.X R20, R217, 0x1, R20, P1 ;  /* 0x00000001d9147824 */ /* 0x000fe400008e0614 */
[----:B------:R1:W-:Y:S02]  /*5ee0*/  @P3 STS.128 [R221+0x8800], RZ ;  /* 0x008800ffdd003388 */ /* 0x0003e40000000c00 */
[----:B------:R-:W3:Y:S01]  /*5ef0*/  @!P2 LDC.64 R4, c[0x0][0x218] ;  /* 0x00008600ff04ab82 */ /* 0x000ee20000000a00 */
[C-C-:B------:R-:W-:Y:S01]  /*5f00*/  @!P4 LEA.HI.X R15, R19.reuse, R15, R20.reuse, 0x1, P0 ;  /* 0x0000000f130fc211 */ /* 0x140fe200000f0c14 */
[----:B------:R-:W-:Y:S01]  /*5f10*/  @!PT LDS RZ, [RZ] ;  /* 0x00000000fffff984 */ /* 0x000fe20000000800 */
[----:B------:R-:W-:Y:S01]  /*5f20*/  @!PT LDS RZ, [RZ] ;  /* 0x00000000fffff984 */ /* 0x000fe20000000800 */
[----:B------:R-:W-:Y:S01]  /*5f30*/  @!PT LDS RZ, [RZ] ;  /* 0x00000000fffff984 */ /* 0x000fe20000000800 */
[----:B------:R1:W-:Y:S01]  /*5f40*/  @!P3 LDGSTS.E.BYPASS.LTC128B.128 [R221+0x8800], desc[UR10][R24.64+0x80] ;  /* 0x0880008018ddbfae */ /* 0x0003e2000b901d4a */
[C-C-:B------:R-:W-:Y:S02]  /*5f50*/  @!P3 LEA.HI.X R13, R19.reuse, R13, R20.reuse, 0x1, P6 ;  /* 0x0000000d130db211 */ /* 0x140fe400030f0c14 */
[C---:B--2---:R-:W-:Y:S01]  /*5f60*/  @!P2 LEA R10, P1, R19.reuse, R10, 0x1 ;  /* 0x0000000a130aa211 */ /* 0x044fe200078208ff */
[----:B------:R1:W-:Y:S01]  /*5f70*/  @P2 STS.128 [R221+0xa800], RZ ;  /* 0x00a800ffdd002388 */ /* 0x0003e20000000c00 */
[----:B------:R-:W-:Y:S02]  /*5f80*/  IADD3 R3, P0, R218, R19, RZ ;  /* 0x00000013da037210 */ /* 0x000fe40007f1e0ff */
[--C-:B------:R-:W-:Y:S01]  /*5f90*/  @!P2 LEA.HI.X R11, R19, R11, R20.reuse, 0x1, P1 ;  /* 0x0000000b130ba211 */ /* 0x100fe200008f0c14 */
[----:B------:R-:W-:Y:S01]  /*5fa0*/  @!PT LDS RZ, [RZ] ;  /* 0x00000000fffff984 */ /* 0x000fe20000000800 */
[----:B------:R-:W-:Y:S01]  /*5fb0*/  @!PT LDS RZ, [RZ] ;  /* 0x00000000fffff984 */ /* 0x000fe20000000800 */
[----:B------:R-:W-:Y:S01]  /*5fc0*/  @!PT LDS RZ, [RZ] ;  /* 0x00000000fffff984 */ /* 0x000fe20000000800 */
[----:B------:R1:W-:Y:S01]  /*5fd0*/  @!P2 LDGSTS.E.BYPASS.LTC128B.128 [R221+0xa800], desc[UR10][R16.64+0x100] ;  /* 0x0a80010010ddafae */ /* 0x0003e2000b901d4a */
[----:B----4-:R-:W-:Y:S01]  /*5fe0*/  @!P4 LEA R8, P6, R3, R8, 0x1 ;  /* 0x000000080308c211 */ /* 0x010fe200078c08ff */
        /* <DEDUP_REMOVED lines=10> */
[C---:B---3--:R-:W-:Y:S03]  /*6090*/  @!P2 LEA R4, P0, R3.reuse, R4, 0x1 ;  /* 0x000000040304a211 */ /* 0x048fe600078008ff */
        /* <DEDUP_REMOVED lines=27> */
.L_x_954:
        /* <DEDUP_REMOVED lines=8> */
[----:B-1----:R-:W-:Y:S03]  /*62d0*/  @!P4 LEA R250, P1, R239, R214, 0x1 ;  /* 0x000000d6effac211 */ /* 0x002fe600078208ff */
        /* <DEDUP_REMOVED lines=12> */
[----:B------:R-:W2:Y:S04]  /*63a0*/  @!P2 LDC.64 R132, c[0x0][0x220] ;  /* 0x00008800ff84ab82 */ /* 0x000ea80000000a00 */
[----:B------:R-:W-:Y:S04]  /*63b0*/  @P3 STS.128 [R221+0xe000], RZ ;  /* 0x00e000ffdd003388 */ /* 0x000fe80000000c00 */
        /* <DEDUP_REMOVED lines=10> */
[----:B------:R-:W-:Y:S04]  /*6460*/  @!P2 LEA.HI.X R247, R239, R133, R232, 0x1, P0 ;  /* 0x00000085eff7a211 */ /* 0x000fe800000f0ce8 */
[----:B------:R-:W-:Y:S01]  /*6470*/  @P2 STS.128 [R221+0x10000], RZ ;  /* 0x010000ffdd002388 */ /* 0x000fe20000000c00 */
[----:B------:R-:W-:Y:S01]  /*6480*/  IADD3.X R232, R232, UR13, RZ, P5, !PT ;  /* 0x0000000de8e87c10 */ /* 0x000fe2000affe4ff */
[----:B------:R-:W4:Y:S03]  /*6490*/  @!P3 LDC.64 R238, c[0x0][0x220] ;  /* 0x00008800ffeebb82 */ /* 0x000f260000000a00 */
[----:B------:R-:W-:Y:S01]  /*64a0*/  @!PT LDS RZ, [RZ] ;  /* 0x00000000fffff984 */ /* 0x000fe20000000800 */
[----:B------:R-:W-:Y:S01]  /*64b0*/  @!PT LDS RZ, [RZ] ;  /* 0x00000000fffff984 */ /* 0x000fe20000000800 */
[----:B------:R-:W-:Y:S01]  /*64c0*/  @!PT LDS RZ, [RZ] ;  /* 0x00000000fffff984 */ /* 0x000fe20000000800 */
[----:B------:R-:W-:Y:S01]  /*64d0*/  @!P2 LDGSTS.E.BYPASS.LTC128B.128 [R221+0x10000], desc[UR10][R246.64+0x100] ;  /* 0x10000100f6ddafae */ /* 0x000fe2000b901d4a */
[C-C-:B------:R-:W-:Y:S02]  /*64e0*/  @!P4 LEA.HI.X R243, R134.reuse, R213, R232.reuse, 0x1, P1 ;  /* 0x000000d586f3c211 */ /* 0x140fe400008f0ce8 */
[C---:B-----5:R-:W-:Y:S02]  /*64f0*/  @!P3 LEA R244, P0, R134.reuse, R2, 0x1 ;  /* 0x0000000286f4b211 */ /* 0x060fe400078008ff */
[----:B------:R-:W-:Y:S01]  /*6500*/  @P4 STS.128 [R221+0xc800], RZ ;  /* 0x00c800ffdd004388 */ /* 0x000fe20000000c00 */
[C---:B------:R-:W-:Y:S02]  /*6510*/  IADD3 R234, P1, R134.reuse, UR14, RZ ;  /* 0x0000000e86ea7c10 */ /* 0x040fe4000ff3e0ff */
[C-C-:B------:R-:W-:Y:S02]  /*6520*/  @!P3 LEA.HI.X R245, R134.reuse, R3, R232.reuse, 0x1, P0 ;  /* 0x0000000386f5b211 */ /* 0x140fe400000f0ce8 */
[----:B------:R-:W-:Y:S01]  /*6530*/  @!PT LDS RZ, [RZ] ;  /* 0x00000000fffff984 */ /* 0x000fe20000000800 */
[----:B------:R-:W-:Y:S01]  /*6540*/  @!PT LDS RZ, [RZ] ;  /* 0x00000000fffff984 */ /* 0x000fe20000000800 */
[----:B------:R-:W-:Y:S01]  /*6550*/  @!PT LDS RZ, [RZ] ;  /* 0x00000000fffff984 */ /* 0x000fe20000000800 */
[----:B------:R5:W-:Y:S01]  /*6560*/  @!P4 LDGSTS.E.BYPASS.LTC128B.128 [R221+0xc800], desc[UR10][R242.64] ;  /* 0x0c800000f2ddcfae */ /* 0x000be2000b901d4a */
[C---:B---3--:R-:W-:Y:S01]  /*6570*/  @!P2 LEA R240, P0, R134.reuse, R240, 0x1 ;  /* 0x000000f086f0a211 */ /* 0x048fe200078008ff */
[----:B------:R-:W3:Y:S03]  /*6580*/  @!P3 LDC.64 R132, c[0x0][0x220] ;  /* 0x00008800ff84bb82 */ /* 0x000ee60000000a00 */
[----:B------:R-:W-:Y:S01]  /*6590*/  @P3 STS.128 [R221+0xe800], RZ ;  /* 0x00e800ffdd003388 */ /* 0x000fe20000000c00 */
[----:B------:R-:W-:Y:S02]  /*65a0*/  @!P2 LEA.HI.X R241, R134, R241, R232, 0x1, P0 ;  /* 0x000000f186f1a211 */ /* 0x000fe400000f0ce8 */
[----:B------:R-:W-:Y:S02]  /*65b0*/  IADD3.X R232, R232, UR13, RZ, P1, !PT ;  /* 0x0000000de8e87c10 */ /* 0x000fe40008ffe4ff */
[----:B------:R-:W-:Y:S01]  /*65c0*/  @!PT LDS RZ, [RZ] ;  /* 0x00000000fffff984 */ /* 0x000fe20000000800 */
[----:B------:R-:W-:Y:S01]  /*65d0*/  @!PT LDS RZ, [RZ] ;  /* 0x00000000fffff984 */ /* 0x000fe20000000800 */
[----:B------:R-:W-:Y:S01]  /*65e0*/  @!PT LDS RZ, [RZ] ;  /* 0x00000000fffff984 */ /* 0x000fe20000000800 */
[----:B------:R-:W-:Y:S01]  /*65f0*/  @!P3 LDGSTS.E.BYPASS.LTC128B.128 [R221+0xe800], desc[UR10][R244.64+0x80] ;  /* 0x0e800080f4ddbfae */ /* 0x000fe2000b901d4a */
[C---:B------:R-:W-:Y:S01]  /*6600*/  IADD3 R134, P6, R234.reuse, UR14, RZ ;  /* 0x0000000eea867c10 */ /* 0x040fe2000ffde0ff */
[----:B------:R-:W3:Y:S01]  /*6610*/  @!P2 LDC.64 R2, c[0x0][0x220] ;  /* 0x00008800ff02ab82 */ /* 0x000ee20000000a00 */
[C---:B--2---:R-:W-:Y:S02]  /*6620*/  @!P4 LEA R248, P0, R234.reuse, R210, 0x1 ;  /* 0x000000d2eaf8c211 */ /* 0x044fe400078008ff */
[----:B------:R-:W-:Y:S02]  /*6630*/  @P2 STS.128 [R221+0x10800], RZ ;  /* 0x010800ffdd002388 */ /* 0x000fe40000000c00 */
[C-C-:B------:R-:W-:Y:S03]  /*6640*/  @!P4 LEA.HI.X R249, R234.reuse, R211, R232.reuse, 0x1, P0 ;  /* 0x000000d3eaf9c211 */ /* 0x140fe600000f0ce8 */
[----:B------:R-:W-:Y:S01]  /*6650*/  @!PT LDS RZ, [RZ] ;  /* 0x00000000fffff984 */ /* 0x000fe20000000800 */
[----:B------:R-:W-:Y:S01]  /*6660*/  @!PT LDS RZ, [RZ] ;  /* 0x00000000fffff984 */ /* 0x000fe20000000800 */
[----:B------:R-:W-:Y:S01]  /*6670*/  @!PT LDS RZ, [RZ] ;  /* 0x00000000fffff984 */ /* 0x000fe20000000800 */
[----:B------:R-:W-:Y:S01]  /*6680*/  @!P2 LDGSTS.E.BYPASS.LTC128B.128 [R221+0x10800], desc[UR10][R240.64+0x100] ;  /* 0x10800100f0ddafae */ /* 0x000fe2000b901d4a */
[C---:B----4-:R-:W-:Y:S02]  /*6690*/  @!P3 LEA R238, P1, R234.reuse, R238, 0x1 ;  /* 0x000000eeeaeeb211 */ /* 0x050fe400078208ff */
[C---:B-1----:R-:W-:Y:S02]  /*66a0*/  @!P2 LEA R236, P0, R234.reuse, R236, 0x1 ;  /* 0x000000eceaeca211 */ /* 0x042fe400078008ff */
[----:B------:R-:W-:Y:S01]  /*66b0*/  @P4 STS.128 [R221+0xd000], RZ ;  /* 0x00d000ffdd004388 */ /* 0x000fe20000000c00 */
[C-C-:B------:R-:W-:Y:S02]  /*66c0*/  @!P3 LEA.HI.X R239, R234.reuse, R239, R232.reuse, 0x1, P1 ;  /* 0x000000efeaefb211 */ /* 0x140fe400008f0ce8 */
[----:B------:R-:W-:Y:S02]  /*66d0*/  @!P2 LEA.HI.X R237, R234, R237, R232, 0x1, P0 ;  /* 0x000000edeaeda211 */ /* 0x000fe400000f0ce8 */
[----:B------:R-:W-:Y:S01]  /*66e0*/  @!PT LDS RZ, [RZ] ;  /* 0x00000000fffff984 */ /* 0x000fe20000000800 */
[----:B------:R-:W-:Y:S01]  /*66f0*/  @!PT LDS RZ, [RZ] ;  /* 0x00000000fffff984 */ /* 0x000fe20000000800 */
[----:B------:R-:W-:Y:S01]  /*6700*/  @!PT LDS RZ, [RZ] ;  /* 0x00000000fffff984 */ /* 0x000fe20000000800 */
[----:B------:R-:W-:Y:S01]  /*6710*/  @!P4 LDGSTS.E.BYPASS.LTC128B.128 [R221+0xd000], desc[UR10][R248.64] ;  /* 0x0d000000f8ddcfae */ /* 0x000fe2000b901d4a */
[----:B------:R-:W-:Y:S02]  /*6720*/  IADD3.X R232, R232, UR13, RZ, P6, !PT ;  /* 0x0000000de8e87c10 */ /* 0x000fe4000b7fe4ff */
[C---:B-----5:R-:W-:Y:S02]  /*6730*/  @!P4 LEA R242, P5, R134.reuse, R208, 0x1 ;  /* 0x000000d086f2c211 */ /* 0x060fe400078a08ff */
[----:B------:R-:W-:Y:S01]  /*6740*/  @P3 STS.128 [R221+0xf000], RZ ;  /* 0x00f000ffdd003388 */ /* 0x000fe20000000c00 */
[C---:B---3--:R-:W-:Y:S02]  /*6750*/  @!P3 LEA R132, P1, R134.reuse, R132, 0x1 ;  /* 0x000000848684b211 */ /* 0x048fe400078208ff */
[C-C-:B------:R-:W-:Y:S02]  /*6760*/  @!P4 LEA.HI.X R243, R134.reuse, R209, R232.reuse, 0x1, P5 ;  /* 0x000000d186f3c211 */ /* 0x140fe400028f0ce8 */
[----:B------:R-:W-:Y:S01]  /*6770*/  @!PT LDS RZ, [RZ] ;  /* 0x00000000fffff984 */ /* 0x000fe20000000800 */
[----:B------:R-:W-:Y:S01]  /*6780*/  @!PT LDS RZ, [RZ] ;  /* 0x00000000fffff984 */ /* 0x000fe20000000800 */
[----:B------:R-:W-:Y:S01]  /*6790*/  @!PT LDS RZ, [RZ] ;  /* 0x00000000fffff984 */ /* 0x000fe20000000800 */
[----:B------:R-:W-:Y:S01]  /*67a0*/  @!P3 LDGSTS.E.BYPASS.LTC128B.128 [R221+0xf000], desc[UR10][R238.64+0x80] ;  /* 0x0f000080eeddbfae */ /* 0x000fe2000b901d4a */
[C-C-:B------:R-:W-:Y:S02]  /*67b0*/  @!P3 LEA.HI.X R133, R134.reuse, R133, R232.reuse, 0x1, P1 ;  /* 0x000000858685b211 */ /* 0x140fe400008f0ce8 */
[C---:B------:R-:W-:Y:S02]  /*67c0*/  @!P2 LEA R2, P0, R134.reuse, R2, 0x1 ;  /* 0x000000028602a211 */ /* 0x040fe400078008ff */
[----:B------:R-:W-:Y:S01]  /*67d0*/  @P2 STS.128 [R221+0x11000], RZ ;  /* 0x011000ffdd002388 */ /* 0x000fe20000000c00 */
[----:B------:R-:W-:Y:S02]  /*67e0*/  ISETP.GT.AND P5, PT, R225, RZ, PT ;  /* 0x000000ffe100720c */ /* 0x000fe40003fa4270 */
[----:B------:R-:W-:Y:S02]  /*67f0*/  @!P2 LEA.HI.X R3, R134, R3, R232, 0x1, P0 ;  /* 0x000000038603a211 */ /* 0x000fe400000f0ce8 */
        /* <DEDUP_REMOVED lines=183> */
[----:B------:R-:W-:Y:S04]  /*7370*/  FMUL.FTZ R252, R15, UR5 ;  /* 0x000000050ffc7c20 */ /* 0x000fe80008410000 */
[----:B------:R4:W-:Y:S02]  /*7380*/  MUFU.TANH R165, R2 ;  /* 0x0000000200a57308 */ /* 0x0009e40000002400 */
[----:B------:R-:W-:Y:S01]  /*7390*/  FMUL.FTZ R250, R16, UR5 ;  /* 0x0000000510fa7c20 */ /* 0x000fe20008410000 */
[----:B------:R-:W-:Y:S01]  /*73a0*/  FMUL.FTZ R251, R18, UR5 ;  /* 0x0000000512fb7c20 */ /* 0x000fe20008410000 */
[----:B------:R-:W-:Y:S01]  /*73b0*/  FMUL.FTZ R248, R17, UR5 ;  /* 0x0000000511f87c20 */ /* 0x000fe20008410000 */
[----:B------:R-:W-:Y:S01]  /*73c0*/  FMUL.FTZ R249, R19, UR5 ;  /* 0x0000000513f97c20 */ /* 0x000fe20008410000 */
[----:B------:R-:W-:Y:S04]  /*73d0*/  FMUL.FTZ R246, R20, UR5 ;  /* 0x0000000514f67c20 */ /* 0x000fe80008410000 */
[----:B------:R5:W3:Y:S01]  /*73e0*/  MUFU.TANH R166, R232 ;  /* 0x000000e800a67308 */ /* 0x000ae20000002400 */
[----:B--2---:R-:W-:Y:S01]  /*73f0*/  FMUL.FTZ R3, R10, UR5 ;  /* 0x000000050a037c20 */ /* 0x004fe20008410000 */
[----:B------:R-:W-:Y:S01]  /*7400*/  FMUL.FTZ R245, R22, UR5 ;  /* 0x0000000516f57c20 */ /* 0x000fe20008410000 */
[----:B------:R-:W-:Y:S01]  /*7410*/  FMUL.FTZ R244, R21, UR5 ;  /* 0x0000000515f47c20 */ /* 0x000fe20008410000 */
[----:B------:R-:W-:Y:S06]  /*7420*/  FMUL.FTZ R247, R23, UR5 ;  /* 0x0000000517f77c20 */ /* 0x000fec0008410000 */
[----:B------:R2:W-:Y:S01]  /*7430*/  MUFU.TANH R167, R134 ;  /* 0x0000008600a77308 */ /* 0x0005e20000002400 */
[----:B----4-:R-:W-:Y:S01]  /*7440*/  FMUL.FTZ R2, R11, UR5 ;  /* 0x000000050b027c20 */ /* 0x010fe20008410000 */
[C---:B-1----:R-:W-:Y:S03]  /*7450*/  HMMA.16816.F32 R28, R176.reuse, R136, R28 ;  /* 0x00000088b01c723c */ /* 0x042fe6000000181c */
[----:B------:R-:W-:Y:S01]  /*7460*/  FMUL.FTZ R242, R24, UR5 ;  /* 0x0000000518f27c20 */ /* 0x000fe20008410000 */
[----:B------:R-:W-:Y:S01]  /*7470*/  FMUL.FTZ R243, R26, UR5 ;  /* 0x000000051af37c20 */ /* 0x000fe20008410000 */
[----:B------:R-:W-:Y:S03]  /*7480*/  FMUL.FTZ R240, R25, UR5 ;  /* 0x0000000519f07c20 */ /* 0x000fe60008410000 */
[----:B------:R1:W4:Y:S03]  /*7490*/  MUFU.TANH R181, R133 ;  /* 0x0000008500b57308 */ /* 0x0003260000002400 */
[----:B-----5:R-:W-:Y:S01]  /*74a0*/  FMUL.FTZ R232, R12, UR5 ;  /* 0x000000050ce87c20 */ /* 0x020fe20008410000 */
[----:B------:R-:W-:Y:S03]  /*74b0*/  HMMA.16816.F32 R32, R176, R138, R32 ;  /* 0x0000008ab020723c */ /* 0x000fe60000001820 */
[----:B------:R-:W-:Y:S03]  /*74c0*/  FMUL.FTZ R241, R27, UR5 ;  /* 0x000000051bf17c20 */ /* 0x000fe60008410000 */
[----:B------:R3:W-:Y:S01]  /*74d0*/  MUFU.TANH R173, R3 ;  /* 0x0000000300ad7308 */ /* 0x0007e20000002400 */
[----:B--2---:R-:W-:Y:S09]  /*74e0*/  FMUL.FTZ R134, R14, UR5 ;  /* 0x000000050e867c20 */ /* 0x004ff20008410000 */
[----:B------:R2:W5:Y:S01]  /*74f0*/  MUFU.TANH R182, R132 ;  /* 0x0000008400b67308 */ /* 0x0005620000002400 */
[----:B-1----:R-:W-:Y:S01]  /*7500*/  FMUL.FTZ R133, R13, UR5 ;  /* 0x000000050d857c20 */ /* 0x002fe20008410000 */
[----:B------:R-:W-:Y:S01]  /*7510*/  FMUL.FTZ R236, R28, UR5 ;  /* 0x000000051cec7c20 */ /* 0x000fe20008410000 */
[----:B------:R-:W-:Y:S01]  /*7520*/  FMUL.FTZ R239, R30, UR5 ;  /* 0x000000051eef7c20 */ /* 0x000fe20008410000 */
[----:B------:R-:W-:Y:S01]  /*7530*/  FMUL.FTZ R238, R29, UR5 ;  /* 0x000000051dee7c20 */ /* 0x000fe20008410000 */
[----:B------:R-:W-:Y:S05]  /*7540*/  FMUL.FTZ R237, R31, UR5 ;  /* 0x000000051fed7c20 */ /* 0x000fea0008410000 */
[----:B------:R1:W-:Y:S01]  /*7550*/  MUFU.TANH R175, R2 ;  /* 0x0000000200af7308 */ /* 0x0003e20000002400 */
[----:B---3--:R-:W-:Y:S01]  /*7560*/  FMNMX.FTZ R3, R174, R135, !PT ;  /* 0x00000087ae037209 */ /* 0x008fe20007810000 */
[----:B------:R-:W-:Y:S01]  /*7570*/  FMUL.FTZ R234, R32, UR5 ;  /* 0x0000000520ea7c20 */ /* 0x000fe20008410000 */
[----:B------:R-:W-:Y:S07]  /*7580*/  FMUL.FTZ R35, R35, UR5 ;  /* 0x0000000523237c20 */ /* 0x000fee0008410000 */
[----:B------:R3:W3:Y:S01]  /*7590*/  MUFU.TANH R170, R232 ;  /* 0x000000e800aa7308 */ /* 0x0006e20000002400 */
[----:B--2---:R-:W-:Y:S04]  /*75a0*/  FMNMX.FTZ R132, R166, R3, !PT ;  /* 0x00000003a6847209 */ /* 0x004fe80007810000 */
[----:B----4-:R-:W-:Y:S05]  /*75b0*/  FMNMX.FTZ R3, R181, R132, !PT ;  /* 0x00000084b5037209 */ /* 0x010fea0007810000 */
[----:B------:R2:W4:Y:S01]  /*75c0*/  MUFU.TANH R163, R134 ;  /* 0x0000008600a37308 */ /* 0x0005220000002400 */
[----:B-1----:R-:W-:Y:S02]  /*75d0*/  FMNMX.FTZ R2, R165, R0, !PT ;  /* 0x00000000a5027209 */ /* 0x002fe40007810000 */
[----:B-----5:R-:W-:Y:S02]  /*75e0*/  FMNMX.FTZ R3, R182, R3, !PT ;  /* 0x00000003b6037209 */ /* 0x020fe40007810000 */
[----:B------:R-:W-:Y:S05]  /*75f0*/  FMNMX.FTZ R2, R167, R2, !PT ;  /* 0x00000002a7027209 */ /* 0x000fea0007810000 */
[----:B------:R4:W1:Y:S01]  /*7600*/  MUFU.TANH R162, R133 ;  /* 0x0000008500a27308 */ /* 0x0008620000002400 */
[----:B------:R-:W-:Y:S01]  /*7610*/  FMNMX.FTZ R2, R173, R2, !PT ;  /* 0x00000002ad027209 */ /* 0x000fe20007810000 */
[----:B---3--:R-:W-:Y:S01]  /*7620*/  FMUL.FTZ R232, R33, UR5 ;  /* 0x0000000521e87c20 */ /* 0x008fe20008410000 */
[----:B------:R-:W-:Y:S02]  /*7630*/  FMNMX.FTZ R3, R170, R3, !PT ;  /* 0x00000003aa037209 */ /* 0x000fe40007810000 */
[----:B------:R-:W-:Y:S05]  /*7640*/  FMNMX.FTZ R2, R175, R2, !PT ;  /* 0x00000002af027209 */ /* 0x000fea0007810000 */
[----:B------:R-:W3:Y:S01]  /*7650*/  MUFU.TANH R252, R252 ;  /* 0x000000fc00fc7308 */ /* 0x000ee20000002400 */
[----:B--2---:R-:W-:Y:S09]  /*7660*/  FMUL.FTZ R134, R34, UR5 ;  /* 0x0000000522867c20 */ /* 0x004ff20008410000 */
[----:B------:R-:W2:Y:S01]  /*7670*/  MUFU.TANH R250, R250 ;  /* 0x000000fa00fa7308 */ /* 0x000ea20000002400 */
[----:B----4-:R-:W-:Y:S02]  /*7680*/  FMNMX.FTZ R133, R163, R2, !PT ;  /* 0x00000002a3857209 */ /* 0x010fe40007810000 */
[----:B-1----:R-:W-:Y:S07]  /*7690*/  FMNMX.FTZ R3, R162, R3, !PT ;  /* 0x00000003a2037209 */ /* 0x002fee0007810000 */
[----:B------:R-:W1:Y:S01]  /*76a0*/  MUFU.TANH R251, R251 ;  /* 0x000000fb00fb7308 */ /* 0x000e620000002400 */
[----:B---3--:R-:W-:Y:S09]  /*76b0*/  FMNMX.FTZ R2, R252, R133, !PT ;  /* 0x00000085fc027209 */ /* 0x008ff20007810000 */
[----:B------:R-:W3:Y:S01]  /*76c0*/  MUFU.TANH R248, R248 ;  /* 0x000000f800f87308 */ /* 0x000ee20000002400 */
[----:B--2---:R-:W-:Y:S09]  /*76d0*/  FMNMX.FTZ R3, R250, R3, !PT ;  /* 0x00000003fa037209 */ /* 0x004ff20007810000 */
[----:B------:R-:W2:Y:S01]  /*76e0*/  MUFU.TANH R249, R249 ;  /* 0x000000f900f97308 */ /* 0x000ea20000002400 */
[----:B-1----:R-:W-:Y:S09]  /*76f0*/  FMNMX.FTZ R2, R251, R2, !PT ;  /* 0x00000002fb027209 */ /* 0x002ff20007810000 */
        /* <DEDUP_REMOVED lines=30> */
[----:B------:R1:W4:Y:S01]  /*78e0*/  MUFU.TANH R133, R35 ;  /* 0x0000002300857308 */ /* 0x0003220000002400 */
[----:B---3--:R-:W-:Y:S02]  /*78f0*/  FMNMX.FTZ R2, R134, R3, !PT ;  /* 0x0000000386027209 */ /* 0x008fe40007810000 */
[----:B--2---:R-:W-:Y:S01]  /*7900*/  FMNMX.FTZ R18, R232, R132, !PT ;  /* 0x00000084e8127209 */ /* 0x004fe20007810000 */
[----:B------:R-:W-:Y:S06]  /*7910*/  @P5 BRA `(.L_x_956) ;  /* 0xffffffe0008c5947 */ /* 0x000fec000383ffff */
.L_x_955:
[----:B------:R-:W2:Y:S01]  /*7920*/  SHFL.BFLY PT, R3, R18, 0x2, 0x1f ;  /* 0x0c401f0012037f89 */ /* 0x000ea200000e0000 */
[----:B-1--4-:R-:W-:Y:S02]  /*7930*/  FMNMX.FTZ R7, R133, R2, !PT ;  /* 0x0000000285077209 */ /* 0x012fe40007810000 */
[----:B------:R-:W-:Y:S05]  /*7940*/  IADD3 R225, R225, -0x1, RZ ;  /* 0xffffffffe1e17810 */ /* 0x000fea0007ffe0ff */
[----:B------:R-:W-:Y:S08]  /*7950*/  LDSM.16.MT88.4 R24, [R198+0xc000] ;  /* 0x00c00000c618783b */ /* 0x000ff00000004200 */
[----:B------:R-:W1:Y:S08]  /*7960*/  SHFL.BFLY PT, R2, R7, 0x2, 0x1f ;  /* 0x0c401f0007027f89 */ /* 0x000e7000000e0000 */
[----:B------:R-:W-:Y:S08]  /*7970*/  LDSM.16.MT88.4 R32, [R197+0xc000] ;  /* 0x00c00000c520783b */ /* 0x000ff00000004200 */
        /* <DEDUP_REMOVED lines=24> */
[----:B------:R-:W-:Y:S01]  /*7b00*/  FMUL.FTZ R6, R0, UR4 ;  /* 0x0000000400067c20 */ /* 0x000fe20008410000 */
[----:B------:R-:W1:Y:S01]  /*7b10*/  MUFU.EX2 R2, R5 ;  /* 0x0000000500027308 */ /* 0x000e620000000800 */
        /* <DEDUP_REMOVED lines=8> */
[----:B------:R-:W-:Y:S01]  /*7ba0*/  LDSM.16.MT88.4 R160, [R200+0x11800] ;  /* 0x01180000c8a0783b */ /* 0x000fe20000004200 */
        /* <DEDUP_REMOVED lines=33> */
[--C-:B------:R-:W-:Y:S01]  /*7dc0*/  FFMA.FTZ R237, R237, UR4, -R144.reuse ;  /* 0x00000004eded7c23 */ /* 0x100fe20008010890 */
[--C-:B------:R-:W-:Y:S01]  /*7dd0*/  FFMA.FTZ R134, R134, UR4, -R144.reuse ;  /* 0x0000000486867c23 */ /* 0x100fe20008010890 */
[--C-:B------:R-:W-:Y:S01]  /*7de0*/  FFMA.FTZ R133, R133, UR4, -R144.reuse ;  /* 0x0000000485857c23 */ /* 0x100fe20008010890 */
[C---:B------:R-:W-:Y:S01]  /*7df0*/  FMUL.FTZ R36, R2.reuse, R36 ;  /* 0x0000002402247220 */ /* 0x040fe20000410000 */
[----:B------:R-:W-:Y:S03]  /*7e00*/  FMUL.FTZ R37, R2, R37 ;  /* 0x0000002502257220 */ /* 0x000fe60000410000 */
[----:B------:R-:W-:Y:S01]  /*7e10*/  MUFU.EX2 R167, R167 ;  /* 0x000000a700a77308 */ /* 0x000fe20000000800 */
[C---:B------:R-:W-:Y:S01]  /*7e20*/  FMUL.FTZ R38, R0.reuse, R38 ;  /* 0x0000002600267220 */ /* 0x040fe20000410000 */
[----:B------:R-:W-:Y:S01]  /*7e30*/  LDSM.16.MT88.4 R112, [R200+0x10000] ;  /* 0x01000000c870783b */ /* 0x000fe20000004200 */
[----:B------:R-:W-:Y:S01]  /*7e40*/  FMUL.FTZ R39, R0, R39 ;  /* 0x0000002700277220 */ /* 0x000fe20000410000 */
[C---:B------:R-:W-:Y:S01]  /*7e50*/  FMUL.FTZ R40, R2.reuse, R40 ;  /* 0x0000002802287220 */ /* 0x040fe20000410000 */
[----:B------:R-:W-:Y:S01]  /*7e60*/  FMUL.FTZ R41, R2, R41 ;  /* 0x0000002902297220 */ /* 0x000fe20000410000 */
[C---:B------:R-:W-:Y:S01]  /*7e70*/  FMUL.FTZ R42, R0.reuse, R42 ;  /* 0x0000002a002a7220 */ /* 0x040fe20000410000 */
[----:B------:R-:W-:Y:S03]  /*7e80*/  FMUL.FTZ R43, R0, R43 ;  /* 0x0000002b002b7220 */ /* 0x000fe60000410000 */
[----:B------:R-:W5:Y:S01]  /*7e90*/  MUFU.EX2 R166, R166 ;  /* 0x000000a600a67308 */ /* 0x000f620000000800 */
[----:B----4-:R-:W-:Y:S01]  /*7ea0*/  F2FP.F16.F32.PACK_AB R129, R165, R169 ;  /* 0x000000a9a581723e */ /* 0x010fe200000000ff */
[----:B------:R-:W-:Y:S01]  /*7eb0*/  LDSM.16.MT88.4 R124, [R200+0xe800] ;  /* 0x00e80000c87c783b */ /* 0x000fe20000004200 */
        /* <DEDUP_REMOVED lines=13> */
[----:B------:R-:W4:Y:S01]  /*7f90*/  MUFU.EX2 R135, R135 ;  /* 0x0000008700877308 */ /* 0x000f220000000800 */
[----:B-----5:R-:W-:Y:S01]  /*7fa0*/  F2FP.F16.F32.PACK_AB R130, R166, R167 ;  /* 0x000000a7a682723e */ /* 0x020fe200000000ff */
        /* <DEDUP_REMOVED lines=15> */
[----:B----4-:R-:W-:Y:S01]  /*80a0*/  F2FP.F16.F32.PACK_AB R131, R135, R164 ;  /* 0x000000a48783723e */ /* 0x010fe200000000ff */
[----:B------:R-:W-:Y:S01]  /*80b0*/  FMUL.FTZ R71, R0, R71 ;  /* 0x0000004700477220 */ /* 0x000fe20000410000 */
[C---:B------:R-:W-:Y:S01]  /*80c0*/  FMUL.FTZ R72, R2.reuse, R72 ;  /* 0x0000004802487220 */ /* 0x040fe20000410000 */
[----:B------:R-:W-:Y:S01]  /*80d0*/  FMUL.FTZ R73, R2, R73 ;  /* 0x0000004902497220 */ /* 0x000fe20000410000 */
[C---:B------:R-:W-:Y:S01]  /*80e0*/  FMUL.FTZ R74, R0.reuse, R74 ;  /* 0x0000004a004a7220 */ /* 0x040fe20000410000 */
[----:B------:R-:W-:Y:S01]  /*80f0*/  FMUL.FTZ R75, R0, R75 ;  /* 0x0000004b004b7220 */ /* 0x000fe20000410000 */
[C---:B------:R-:W-:Y:S01]  /*8100*/  FMUL.FTZ R76, R2.reuse, R76 ;  /* 0x0000004c024c7220 */ /* 0x040fe20000410000 */
[C---:B---3--:R-:W-:Y:S01]  /*8110*/  HMMA.16816.F32 R4, R128.reuse, R16, R4 ;  /* 0x000000108004723c */ /* 0x048fe20000001804 */
[----:B------:R-:W-:Y:S04]  /*8120*/  MUFU.EX2 R173, R173 ;  /* 0x000000ad00ad7308 */ /* 0x000fe80000000800 */
[C---:B------:R-:W-:Y:S01]  /*8130*/  FMUL.FTZ R77, R2.reuse, R77 ;  /* 0x0000004d024d7220 */ /* 0x040fe20000410000 */
[C---:B------:R-:W-:Y:S05]  /*8140*/  HMMA.16816.F32 R8, R128.reuse, R18, R8 ;  /* 0x000000128008723c */ /* 0x040fea0000001808 */
[----:B------:R-:W-:Y:S01]  /*8150*/  MUFU.EX2 R172, R172 ;  /* 0x000000ac00ac7308 */ /* 0x000fe20000000800 */
        /* <DEDUP_REMOVED lines=8> */
[----:B------:R-:W-:Y:S01]  /*81e0*/  FMUL.FTZ R25, R2, R109 ;  /* 0x0000006d02197220 */ /* 0x000fe20000410000 */
[C---:B------:R-:W-:Y:S01]  /*81f0*/  FMUL.FTZ R78, R0.reuse, R78 ;  /* 0x0000004e004e7220 */ /* 0x040fe20000410000 */
[----:B------:R-:W-:Y:S01]  /*8200*/  FMUL.FTZ R79, R0, R79 ;  /* 0x0000004f004f7220 */ /* 0x000fe20000410000 */
[C---:B------:R-:W-:Y:S03]  /*8210*/  HMMA.16816.F32 R16, R128.reuse, R26, R16 ;  /* 0x0000001a8010723c */ /* 0x040fe60000001810 */
[C---:B------:R-:W-:Y:S01]  /*8220*/  FMUL.FTZ R80, R2.reuse, R80 ;  /* 0x0000005002507220 */ /* 0x040fe20000410000 */
[----:B------:R-:W-:Y:S01]  /*8230*/  FMUL.FTZ R81, R2, R81 ;  /* 0x0000005102517220 */ /* 0x000fe20000410000 */
        /* <DEDUP_REMOVED lines=8> */
[----:B------:R-:W-:Y:S01]  /*82c0*/  FMUL.FTZ R33, R2, R101 ;  /* 0x0000006502217220 */ /* 0x000fe20000410000 */
        /* <DEDUP_REMOVED lines=8> */
[C---:B------:R-:W-:Y:S01]  /*8350*/  FMUL.FTZ R35, R0.reuse, R103 ;  /* 0x0000006700237220 */ /* 0x040fe20000410000 */
[----:B------:R-:W-:Y:S01]  /*8360*/  FMUL.FTZ R87, R0, R87 ;  /* 0x0000005700577220 */ /* 0x000fe20000410000 */
[----:B------:R-:W4:Y:S03]  /*8370*/  LDSM.16.MT88.4 R100, [R196+0xe000] ;  /* 0x00e00000c464783b */ /* 0x000f260000004200 */
[----:B------:R-:W-:Y:S01]  /*8380*/  MUFU.EX2 R183, R183 ;  /* 0x000000b700b77308 */ /* 0x000fe20000000800 */
[--C-:B------:R-:W-:Y:S01]  /*8390*/  FFMA.FTZ R170, R170, UR4, -R145.reuse ;  /* 0x00000004aaaa7c23 */ /* 0x100fe20008010891 */
[--C-:B------:R-:W-:Y:S01]  /*83a0*/  FFMA.FTZ R174, R250, UR4, -R145.reuse ;  /* 0x00000004faae7c23 */ /* 0x100fe20008010891 */
[C---:B------:R-:W-:Y:S02]  /*83b0*/  HMMA.16816.F32 R32, R128.reuse, R138, R32 ;  /* 0x0000008a8020723c */ /* 0x040fe40000001820 */
[----:B------:R-:W-:Y:S01]  /*83c0*/  LDSM.16.MT88.4 R136, [R198+0xe800] ;  /* 0x00e80000c688783b */ /* 0x000fe20000004200 */
[--C-:B------:R-:W-:Y:S01]  /*83d0*/  FFMA.FTZ R177, R248, UR4, -R145.reuse ;  /* 0x00000004f8b17c23 */ /* 0x100fe20008010891 */
[C---:B------:R-:W-:Y:S02]  /*83e0*/  FMUL.FTZ R88, R2.reuse, R88 ;  /* 0x0000005802587220 */ /* 0x040fe40000410000 */
[C---:B--2---:R-:W-:Y:S01]  /*83f0*/  HMMA.16816.F32 R36, R128.reuse, R120, R36 ;  /* 0x000000788024723c */ /* 0x044fe20000001824 */
[----:B------:R-:W2:Y:S04]  /*8400*/  MUFU.EX2 R170, R170 ;  /* 0x000000aa00aa7308 */ /* 0x000ea80000000800 */
[----:B------:R-:W-:Y:S01]  /*8410*/  FMUL.FTZ R89, R2, R89 ;  /* 0x0000005902597220 */ /* 0x000fe20000410000 */
[C---:B------:R-:W-:Y:S01]  /*8420*/  HMMA.16816.F32 R40, R128.reuse, R122, R40 ;  /* 0x0000007a8028723c */ /* 0x040fe20000001828 */
[----:B------:R-:W-:Y:S04]  /*8430*/  LDSM.16.MT88.4 R120, [R196+0xc800] ;  /* 0x00c80000c478783b */ /* 0x000fe80000004200 */
[----:B------:R-:W-:Y:S01]  /*8440*/  MUFU.EX2 R174, R174 ;  /* 0x000000ae00ae7308 */ /* 0x000fe20000000800 */
[C---:B------:R-:W-:Y:S01]  /*8450*/  FMUL.FTZ R90, R0.reuse, R90 ;  /* 0x0000005a005a7220 */ /* 0x040fe20000410000 */
[C---:B-1----:R-:W-:Y:S04]  /*8460*/  HMMA.16816.F32 R44, R128.reuse, R104, R44 ;  /* 0x00000068802c723c */ /* 0x042fe8000000182c */
[----:B------:R-:W-:Y:S02]  /*8470*/  FMUL.FTZ R91, R0, R91 ;  /* 0x0000005b005b7220 */ /* 0x000fe40000410000 */
[C---:B------:R-:W-:Y:S01]  /*8480*/  HMMA.16816.F32 R48, R128.reuse, R106, R48 ;  /* 0x0000006a8030723c */ /* 0x040fe20000001830 */
[----:B------:R-:W1:Y:S01]  /*8490*/  LDSM.16.MT88.4 R104, [R198+0x10000] ;  /* 0x01000000c668783b */ /* 0x000e620000004200 */
[----:B------:R-:W5:Y:S03]  /*84a0*/  MUFU.EX2 R177, R177 ;  /* 0x000000b100b17308 */ /* 0x000f660000000800 */
[C---:B------:R-:W-:Y:S01]  /*84b0*/  FMUL.FTZ R92, R2.reuse, R92 ;  /* 0x0000005c025c7220 */ /* 0x040fe20000410000 */
[C---:B---3--:R-:W-:Y:S06]  /*84c0*/  HMMA.16816.F32 R52, R128.reuse, R108, R52 ;  /* 0x0000006c8034723c */ /* 0x048fec0000001834 */
[----:B------:R-:W-:Y:S01]  /*84d0*/  MUFU.EX2 R241, R241 ;  /* 0x000000f100f17308 */ /* 0x000fe20000000800 */
[----:B------:R-:W-:Y:S01]  /*84e0*/  FMUL.FTZ R93, R2, R93 ;  /* 0x0000005d025d7220 */ /* 0x000fe20000410000 */
[C---:B------:R-:W-:Y:S01]  /*84f0*/  HMMA.16816.F32 R56, R128.reuse, R110, R56 ;  /* 0x0000006e8038723c */ /* 0x040fe20000001838 */
[----:B------:R-:W-:Y:S02]  /*8500*/  LDSM.16.MT88.4 R108, [R200+0xc800] ;  /* 0x00c80000c86c783b */ /* 0x000fe40000004200 */
[C---:B------:R-:W-:Y:S03]  /*8510*/  FMUL.FTZ R94, R0.reuse, R94 ;  /* 0x0000005e005e7220 */ /* 0x040fe60000410000 */
[C---:B----4-:R-:W-:Y:S02]  /*8520*/  HMMA.16816.F32 R60, R128.reuse, R100, R60 ;  /* 0x00000064803c723c */ /* 0x050fe4000000183c */
[----:B------:R-:W-:Y:S03]  /*8530*/  MUFU.EX2 R237, R237 ;  /* 0x000000ed00ed7308 */ /* 0x000fe60000000800 */
[----:B------:R-:W-:Y:S01]  /*8540*/  FMUL.FTZ R95, R0, R95 ;  /* 0x0000005f005f7220 */ /* 0x000fe20000410000 */
[C---:B------:R-:W-:Y:S01]  /*8550*/  HMMA.16816.F32 R64, R128.reuse, R102, R64 ;  /* 0x000000668040723c */ /* 0x040fe20000001840 */
[----:B------:R-:W3:Y:S05]  /*8560*/  LDSM.16.MT88.4 R100, [R197+0x10000] ;  /* 0x01000000c564783b */ /* 0x000eea0000004200 */
[----:B------:R-:W-:Y:S01]  /*8570*/  MUFU.EX2 R134, R134 ;  /* 0x0000008600867308 */ /* 0x000fe20000000800 */
[C---:B------:R-:W-:Y:S01]  /*8580*/  FMUL.FTZ R96, R2.reuse, R96 ;  /* 0x0000006002607220 */ /* 0x040fe20000410000 */
[C---:B------:R-:W-:Y:S03]  /*8590*/  HMMA.16816.F32 R68, R128.reuse, R112, R68 ;  /* 0x000000708044723c */ /* 0x040fe60000001844 */
[----:B------:R-:W-:Y:S03]  /*85a0*/  FMUL.FTZ R97, R2, R97 ;  /* 0x0000006102617220 */ /* 0x000fe60000410000 */
[C---:B------:R-:W-:Y:S01]  /*85b0*/  HMMA.16816.F32 R72, R128.reuse, R114, R72 ;  /* 0x000000728048723c */ /* 0x040fe20000001848 */
[----:B------:R-:W-:Y:S01]  /*85c0*/  LDSM.16.MT88.4 R112, [R198+0xc800] ;  /* 0x00c80000c670783b */ /* 0x000fe20000004200 */
[----:B------:R-:W-:Y:S03]  /*85d0*/  MUFU.EX2 R133, R133 ;  /* 0x0000008500857308 */ /* 0x000fe60000000800 */
[C---:B------:R-:W-:Y:S01]  /*85e0*/  FMUL.FTZ R98, R0.reuse, R98 ;  /* 0x0000006200627220 */ /* 0x040fe20000410000 */
[C---:B-1----:R-:W-:Y:S05]  /*85f0*/  HMMA.16816.F32 R76, R128.reuse, R104, R76 ;  /* 0x00000068804c723c */ /* 0x042fea000000184c */
[----:B------:R-:W-:Y:S01]  /*8600*/  FMUL.FTZ R99, R0, R99 ;  /* 0x0000006300637220 */ /* 0x000fe20000410000 */
[C---:B------:R-:W-:Y:S01]  /*8610*/  HMMA.16816.F32 R80, R128.reuse, R106, R80 ;  /* 0x0000006a8050723c */ /* 0x040fe20000001850 */
[----:B------:R-:W1:Y:S04]  /*8620*/  LDSM.16.MT88.4 R104, [R196+0x10000] ;  /* 0x01000000c468783b */ /* 0x000e680000004200 */
[--C-:B------:R-:W-:Y:S01]  /*8630*/  FFMA.FTZ R245, R240, UR4, -R145.reuse ;  /* 0x00000004f0f57c23 */ /* 0x100fe20008010891 */
[--C-:B------:R-:W-:Y:S01]  /*8640*/  FFMA.FTZ R240, R243, UR4, -R144.reuse ;  /* 0x00000004f3f07c23 */ /* 0x100fe20008010890 */
[--C-:B------:R-:W-:Y:S01]  /*8650*/  FFMA.FTZ R178, R246, UR4, -R145.reuse ;  /* 0x00000004f6b27c23 */ /* 0x100fe20008010891 */
[--C-:B------:R-:W-:Y:S03]  /*8660*/  FFMA.FTZ R181, R244, UR4, -R145.reuse ;  /* 0x00000004f4b57c23 */ /* 0x100fe60008010891 */
[--C-:B------:R-:W-:Y:S01]  /*8670*/  FFMA.FTZ R182, R242, UR4, -R145.reuse ;  /* 0x00000004f2b67c23 */ /* 0x100fe20008010891 */
[--C-:B------:R-:W-:Y:S01]  /*8680*/  FFMA.FTZ R243, R238, UR4, -R145.reuse ;  /* 0x00000004eef37c23 */ /* 0x100fe20008010891 */
[----:B------:R-:W-:Y:S01]  /*8690*/  FFMA.FTZ R238, R239, UR4, -R144 ;  /* 0x00000004efee7c23 */ /* 0x000fe20008010890 */
[--C-:B------:R-:W-:Y:S01]  /*86a0*/  FFMA.FTZ R236, R236, UR4, -R145.reuse ;  /* 0x00000004ecec7c23 */ /* 0x100fe20008010891 */
[--C-:B------:R-:W-:Y:S01]  /*86b0*/  FFMA.FTZ R234, R234, UR4, -R145.reuse ;  /* 0x00000004eaea7c23 */ /* 0x100fe20008010891 */
[----:B------:R-:W-:Y:S01]  /*86c0*/  FFMA.FTZ R145, R232, UR4, -R145 ;  /* 0x00000004e8917c23 */ /* 0x000fe20008010891 */
[C---:B---3--:R-:W-:Y:S01]  /*86d0*/  HMMA.16816.F32 R84, R128.reuse, R100, R84 ;  /* 0x000000648054723c */ /* 0x048fe20000001854 */
[----:B------:R-:W-:Y:S02]  /*86e0*/  MUFU.EX2 R178, R178 ;  /* 0x000000b200b27308 */ /* 0x000fe40000000800 */
[----:B------:R-:W-:Y:S01]  /*86f0*/  FFMA.FTZ R171, R2, R235, R171 ;  /* 0x000000eb02ab7223 */ /* 0x000fe200000100ab */
[----:B------:R-:W-:Y:S01]  /*8700*/  FFMA.FTZ R169, R0, R233, R169 ;  /* 0x000000e900a97223 */ /* 0x000fe200000100a9 */
[----:B------:R-:W-:Y:S01]  /*8710*/  MOV R0, R3 ;  /* 0x0000000300007202 */ /* 0x000fe20000000f00 */
[C---:B------:R-:W-:Y:S05]  /*8720*/  HMMA.16816.F32 R88, R128.reuse, R102, R88 ;  /* 0x000000668058723c */ /* 0x040fea0000001858 */
[----:B------:R3:W-:Y:S01]  /*8730*/  MUFU.EX2 R239, R145 ;  /* 0x0000009100ef7308 */ /* 0x0007e20000000800 */
[----:B--2---:R-:W-:Y:S01]  /*8740*/  F2FP.F16.F32.PACK_AB R100, R173, R170 ;  /* 0x000000aaad64723e */ /* 0x004fe200000000ff */
[----:B------:R-:W-:Y:S01]  /*8750*/  FADD.FTZ R168, R168, R171 ;  /* 0x000000aba8a87221 */ /* 0x000fe20000010000 */
[----:B------:R-:W-:Y:S03]  /*8760*/  F2FP.F16.F32.PACK_AB R101, R175, R172 ;  /* 0x000000acaf65723e */ /* 0x000fe600000000ff */
[----:B------:R-:W-:Y:S01]  /*8770*/  FADD.FTZ R169, R165, R169 ;  /* 0x000000a9a5a97221 */ /* 0x000fe20000010000 */
[----:B-----5:R-:W-:Y:S03]  /*8780*/  F2FP.F16.F32.PACK_AB R102, R177, R174 ;  /* 0x000000aeb166723e */ /* 0x020fe600000000ff */
[----:B------:R-:W2:Y:S01]  /*8790*/  MUFU.EX2 R181, R181 ;  /* 0x000000b500b57308 */ /* 0x000ea20000000800 */
[----:B------:R-:W-:Y:S01]  /*87a0*/  F2FP.F16.F32.PACK_AB R103, R179, R176 ;  /* 0x000000b0b367723e */ /* 0x000fe200000000ff */
[----:B------:R-:W-:Y:S01]  /*87b0*/  FADD.FTZ R164, R164, R169 ;  /* 0x000000a9a4a47221 */ /* 0x000fe20000010000 */
[C---:B-1----:R-:W-:Y:S01]  /*87c0*/  HMMA.16816.F32 R92, R128.reuse, R104, R92 ;  /* 0x00000068805c723c */ /* 0x042fe2000000185c */
[----:B---3--:R-:W-:Y:S06]  /*87d0*/  LDSM.16.MT88.4 R144, [R200+0xf800] ;  /* 0x00f80000c890783b */ /* 0x008fec0000004200 */
[----:B------:R-:W-:Y:S01]  /*87e0*/  MUFU.EX2 R182, R182 ;  /* 0x000000b600b67308 */ /* 0x000fe20000000800 */
[----:B------:R-:W-:Y:S01]  /*87f0*/  FADD.FTZ R135, R135, R164 ;  /* 0x000000a487877221 */ /* 0x000fe20000010000 */
[----:B------:R-:W-:Y:S01]  /*8800*/  HMMA.16816.F32 R96, R128, R106, R96 ;  /* 0x0000006a8060723c */ /* 0x000fe20000001860 */
[----:B------:R-:W1:Y:S07]  /*8810*/  LDSM.16.MT88.4 R104, [R196+0xe800] ;  /* 0x00e80000c468783b */ /* 0x000e6e0000004200 */
[----:B------:R-:W3:Y:S01]  /*8820*/  MUFU.EX2 R245, R245 ;  /* 0x000000f500f57308 */ /* 0x000ee20000000800 */
[C---:B------:R-:W-:Y:S05]  /*8830*/  HMMA.16816.F32 R4, R100.reuse, R108, R4 ;  /* 0x0000006c6404723c */ /* 0x040fea0000001804 */
[----:B------:R-:W-:Y:S01]  /*8840*/  FADD.FTZ R172, R172, R135 ;  /* 0x00000087acac7221 */ /* 0x000fe20000010000 */
[C---:B------:R-:W-:Y:S01]  /*8850*/  HMMA.16816.F32 R8, R100.reuse, R110, R8 ;  /* 0x0000006e6408723c */ /* 0x040fe20000001808 */
[----:B------:R-:W4:Y:S02]  /*8860*/  LDSM.16.MT88.4 R108, [R200+0x10800] ;  /* 0x01080000c86c783b */ /* 0x000f240000004200 */
[----:B------:R-:W5:Y:S02]  /*8870*/  MUFU.EX2 R240, R240 ;  /* 0x000000f000f07308 */ /* 0x000f640000000800 */
[----:B------:R-:W-:Y:S01]  /*8880*/  MOV R135, R132 ;  /* 0x0000008400877202 */ /* 0x000fe20000000f00 */
[C---:B------:R-:W-:Y:S03]  /*8890*/  HMMA.16816.F32 R12, R100.reuse, R112, R12 ;  /* 0x00000070640c723c */ /* 0x040fe6000000180c */
[----:B------:R-:W-:Y:S04]  /*88a0*/  LDSM.16.MT88.4 R128, [R196+0xd000] ;  /* 0x00d00000c480783b */ /* 0x000fe80000004200 */
[----:B------:R-:W-:Y:S01]  /*88b0*/  MUFU.EX2 R236, R236 ;  /* 0x000000ec00ec7308 */ /* 0x000fe20000000800 */
[----:B------:R-:W-:Y:S01]  /*88c0*/  FADD.FTZ R175, R175, R172 ;  /* 0x000000acafaf7221 */ /* 0x000fe20000010000 */
[C---:B------:R-:W-:Y:S02]  /*88d0*/  HMMA.16816.F32 R16, R100.reuse, R114, R16 ;  /* 0x000000726410723c */ /* 0x040fe40000001810 */
[----:B------:R-:W3:Y:S04]  /*88e0*/  LDSM.16.MT88.4 R112, [R198+0x10800] ;  /* 0x01080000c670783b */ /* 0x000ee80000004200 */
[C---:B------:R-:W-:Y:S02]  /*88f0*/  HMMA.16816.F32 R20, R100.reuse, R116, R20 ;  /* 0x000000746414723c */ /* 0x040fe40000001814 */
[----:B------:R-:W5:Y:S03]  /*8900*/  MUFU.EX2 R243, R243 ;  /* 0x000000f300f37308 */ /* 0x000f660000000800 */
[----:B------:R-:W-:Y:S01]  /*8910*/  FADD.FTZ R176, R176, R175 ;  /* 0x000000afb0b07221 */ /* 0x000fe20000010000 */
[C---:B------:R-:W-:Y:S01]  /*8920*/  HMMA.16816.F32 R24, R100.reuse, R118, R24 ;  /* 0x000000766418723c */ /* 0x040fe20000001818 */
[----:B------:R-:W5:Y:S05]  /*8930*/  LDSM.16.MT88.4 R116, [R197+0x10800] ;  /* 0x01080000c574783b */ /* 0x000f6a0000004200 */
[----:B------:R-:W5:Y:S01]  /*8940*/  MUFU.EX2 R238, R238 ;  /* 0x000000ee00ee7308 */ /* 0x000f620000000800 */
[----:B------:R-:W-:Y:S01]  /*8950*/  FADD.FTZ R179, R179, R176 ;  /* 0x000000b0b3b37221 */ /* 0x000fe20000010000 */
[C---:B------:R-:W-:Y:S08]  /*8960*/  HMMA.16816.F32 R28, R100.reuse, R120, R28 ;  /* 0x00000078641c723c */ /* 0x040ff0000000181c */
[----:B------:R-:W5:Y:S01]  /*8970*/  MUFU.EX2 R234, R234 ;  /* 0x000000ea00ea7308 */ /* 0x000f620000000800 */
        /* <DEDUP_REMOVED lines=15> */
[C---:B------:R-:W-:Y:S05]  /*8a70*/  HMMA.16816.F32 R72, R100.reuse, R110, R72 ;  /* 0x0000006e6448723c */ /* 0x040fea0000001848 */
[----:B--2---:R-:W-:Y:S01]  /*8a80*/  F2FP.F16.F32.PACK_AB R108, R181, R178 ;  /* 0x000000b2b56c723e */ /* 0x004fe200000000ff */
[C---:B---3--:R-:W-:Y:S05]  /*8a90*/  HMMA.16816.F32 R76, R100.reuse, R112, R76 ;  /* 0x00000070644c723c */ /* 0x048fea000000184c */
[----:B------:R-:W-:Y:S01]  /*8aa0*/  F2FP.F16.F32.PACK_AB R109, R183, R180 ;  /* 0x000000b4b76d723e */ /* 0x000fe200000000ff */
[C---:B------:R-:W-:Y:S01]  /*8ab0*/  HMMA.16816.F32 R80, R100.reuse, R114, R80 ;  /* 0x000000726450723c */ /* 0x040fe20000001850 */
[----:B------:R-:W2:Y:S04]  /*8ac0*/  LDSM.16.MT88.4 R112, [R197+0xd000] ;  /* 0x00d00000c570783b */ /* 0x000ea80000004200 */
[----:B------:R-:W-:Y:S01]  /*8ad0*/  F2FP.F16.F32.PACK_AB R110, R245, R182 ;  /* 0x000000b6f56e723e */ /* 0x000fe200000000ff */
[C---:B-----5:R-:W-:Y:S05]  /*8ae0*/  HMMA.16816.F32 R84, R100.reuse, R116, R84 ;  /* 0x000000746454723c */ /* 0x060fea0000001854 */
[----:B------:R-:W-:Y:S01]  /*8af0*/  F2FP.F16.F32.PACK_AB R111, R241, R240 ;  /* 0x000000f0f16f723e */ /* 0x000fe200000000ff */
[C---:B------:R-:W-:Y:S01]  /*8b00*/  HMMA.16816.F32 R88, R100.reuse, R118, R88 ;  /* 0x000000766458723c */ /* 0x040fe20000001858 */
[----:B------:R-:W3:Y:S04]  /*8b10*/  LDSM.16.MT88.4 R116, [R198+0xf000] ;  /* 0x00f00000c674783b */ /* 0x000ee80000004200 */
[----:B------:R-:W-:Y:S01]  /*8b20*/  FADD.FTZ R180, R180, R179 ;  /* 0x000000b3b4b47221 */ /* 0x000fe20000010000 */
[C---:B-1----:R-:W-:Y:S05]  /*8b30*/  HMMA.16816.F32 R92, R100.reuse, R104, R92 ;  /* 0x00000068645c723c */ /* 0x042fea000000185c */
[----:B------:R-:W-:Y:S01]  /*8b40*/  FADD.FTZ R183, R183, R180 ;  /* 0x000000b4b7b77221 */ /* 0x000fe20000010000 */
[----:B------:R-:W-:Y:S01]  /*8b50*/  HMMA.16816.F32 R96, R100, R106, R96 ;  /* 0x0000006a6460723c */ /* 0x000fe20000001860 */
[----:B------:R-:W1:Y:S04]  /*8b60*/  LDSM.16.MT88.4 R100, [R196+0xf000] ;  /* 0x00f00000c464783b */ /* 0x000e680000004200 */
[----:B------:R-:W-:Y:S01]  /*8b70*/  FADD.FTZ R240, R240, R183 ;  /* 0x000000b7f0f07221 */ /* 0x000fe20000010000 */
[C---:B------:R-:W-:Y:S03]  /*8b80*/  HMMA.16816.F32 R4, R108.reuse, R120, R4 ;  /* 0x000000786c04723c */ /* 0x040fe60000001804 */
[----:B------:R-:W4:Y:S02]  /*8b90*/  LDSM.16.MT88.4 R104, [R200+0x11000] ;  /* 0x01100000c868783b */ /* 0x000f240000004200 */
[----:B------:R-:W-:Y:S01]  /*8ba0*/  FADD.FTZ R241, R241, R240 ;  /* 0x000000f0f1f17221 */ /* 0x000fe20000010000 */
[C---:B------:R-:W-:Y:S05]  /*8bb0*/  HMMA.16816.F32 R8, R108.reuse, R122, R8 ;  /* 0x0000007a6c08723c */ /* 0x040fea0000001808 */
[----:B------:R-:W-:Y:S01]  /*8bc0*/  LDSM.16.MT88.4 R120, [R196+0x11000] ;  /* 0x01100000c478783b */ /* 0x000fe20000004200 */
[C---:B------:R-:W-:Y:S06]  /*8bd0*/  HMMA.16816.F32 R12, R108.reuse, R124, R12 ;  /* 0x0000007c6c0c723c */ /* 0x040fec000000180c */
[C---:B------:R-:W-:Y:S01]  /*8be0*/  HMMA.16816.F32 R16, R108.reuse, R126, R16 ;  /* 0x0000007e6c10723c */ /* 0x040fe20000001810 */
[----:B------:R-:W-:Y:S05]  /*8bf0*/  LDSM.16.MT88.4 R124, [R200+0xd800] ;  /* 0x00d80000c87c783b */ /* 0x000fea0000004200 */
[C---:B--2---:R-:W-:Y:S06]  /*8c00*/  HMMA.16816.F32 R20, R108.reuse, R112, R20 ;  /* 0x000000706c14723c */ /* 0x044fec0000001814 */
[C---:B------:R-:W-:Y:S01]  /*8c10*/  HMMA.16816.F32 R24, R108.reuse, R114, R24 ;  /* 0x000000726c18723c */ /* 0x040fe20000001818 */
[----:B------:R-:W2:Y:S05]  /*8c20*/  LDSM.16.MT88.4 R112, [R198+0x11000] ;  /* 0x01100000c670783b */ /* 0x000eaa0000004200 */
[C---:B------:R-:W-:Y:S06]  /*8c30*/  HMMA.16816.F32 R28, R108.reuse, R128, R28 ;  /* 0x000000806c1c723c */ /* 0x040fec000000181c */
[C---:B------:R-:W-:Y:S06]  /*8c40*/  HMMA.16816.F32 R32, R108.reuse, R130, R32 ;  /* 0x000000826c20723c */ /* 0x040fec0000001820 */
[C---:B------:R-:W-:Y:S06]  /*8c50*/  HMMA.16816.F32 R36, R108.reuse, R136, R36 ;  /* 0x000000886c24723c */ /* 0x040fec0000001824 */
[C---:B------:R-:W-:Y:S05]  /*8c60*/  HMMA.16816.F32 R40, R108.reuse, R138, R40 ;  /* 0x0000008a6c28723c */ /* 0x040fea0000001828 */
[----:B------:R-:W-:Y:S01]  /*8c70*/  F2FP.F16.F32.PACK_AB R136, R243, R236 ;  /* 0x000000ecf388723e */ /* 0x000fe200000000ff */
[C---:B---3--:R-:W-:Y:S05]  /*8c80*/  HMMA.16816.F32 R44, R108.reuse, R116, R44 ;  /* 0x000000746c2c723c */ /* 0x048fea000000182c */
[----:B------:R-:W-:Y:S01]  /*8c90*/  F2FP.F16.F32.PACK_AB R137, R237, R238 ;  /* 0x000000eeed89723e */ /* 0x000fe200000000ff */
[C---:B------:R-:W-:Y:S01]  /*8ca0*/  HMMA.16816.F32 R48, R108.reuse, R118, R48 ;  /* 0x000000766c30723c */ /* 0x040fe20000001830 */
[----:B------:R-:W3:Y:S04]  /*8cb0*/  LDSM.16.MT88.4 R116, [R197+0x11000] ;  /* 0x01100000c574783b */ /* 0x000ee80000004200 */
        /* <DEDUP_REMOVED lines=13> */
[C---:B------:R-:W-:Y:S01]  /*8d90*/  HMMA.16816.F32 R72, R108.reuse, R106, R72 ;  /* 0x0000006a6c48723c */ /* 0x040fe20000001848 */
[----:B------:R-:W4:Y:S05]  /*8da0*/  LDSM.16.MT88.4 R104, [R197+0xd800] ;  /* 0x00d80000c568783b */ /* 0x000f2a0000004200 */
[C---:B--2---:R-:W-:Y:S06]  /*8db0*/  HMMA.16816.F32 R76, R108.reuse, R112, R76 ;  /* 0x000000706c4c723c */ /* 0x044fec000000184c */
[C---:B------:R-:W-:Y:S06]  /*8dc0*/  HMMA.16816.F32 R80, R108.reuse, R114, R80 ;  /* 0x000000726c50723c */ /* 0x040fec0000001850 */
[C---:B---3--:R-:W-:Y:S06]  /*8dd0*/  HMMA.16816.F32 R84, R108.reuse, R116, R84 ;  /* 0x000000746c54723c */ /* 0x048fec0000001854 */
        /* <DEDUP_REMOVED lines=47> */
.L_x_953:
        /* <DEDUP_REMOVED lines=15> */
[----:B------:R-:W-:-:S04]  /*91c0*/  LOP3.LUT R7, R8, 0x3ffffffc, RZ, 0xc0, !PT ;  /* 0x3ffffffc08077812 */ /* 0x000fc800078ec0ff */
[-C--:B------:R-:W-:Y:S01]  /*91d0*/  IADD3 R7, -R7, R6.reuse, RZ ;  /* 0x0000000607077210 */ /* 0x080fe20007ffe1ff */
[----:B-1----:R-:W-:Y:S01]  /*91e0*/  FADD.FTZ R4, R11, R4 ;  /* 0x000000040b047221 */ /* 0x002fe20000010000 */
[----:B------:R-:W-:Y:S02]  /*91f0*/  LOP3.LUT R11, R2, 0xffffffe0, RZ, 0xc0, !PT ;  /* 0xffffffe0020b7812 */ /* 0x000fe400078ec0ff */
[----:B------:R-:W-:Y:S01]  /*9200*/  SHF.R.S32.HI R2, RZ, 0x5, R2 ;  /* 0x00000005ff027819 */ /* 0x000fe20000011402 */
[----:B--2---:R-:W-:Y:S01]  /*9210*/  FADD.FTZ R5, R0, R5 ;  /* 0x0000000500057221 */ /* 0x004fe20000010000 */
[----:B------:R-:W-:Y:S02]  /*9220*/  FSETP.NE.FTZ.AND P0, PT, R4, RZ, PT ;  /* 0x000000ff0400720b */ /* 0x000fe40003f15000 */
[-C--:B------:R-:W-:Y:S02]  /*9230*/  LEA.HI R0, R13, R6.reuse, RZ, 0x3 ;  /* 0x000000060d007211 */ /* 0x080fe400078f18ff */
[----:B------:R-:W-:-:S02]  /*9240*/  IADD3 R6, -R11, R6, RZ ;  /* 0x000000060b067210 */ /* 0x000fc40007ffe1ff */
[--C-:B------:R-:W-:Y:S02]  /*9250*/  SHF.R.S32.HI R11, RZ, 0x2, R8.reuse ;  /* 0x00000002ff0b7819 */ /* 0x100fe40000011408 */
[----:B------:R-:W-:Y:S02]  /*9260*/  SHF.R.S32.HI R8, RZ, 0x1f, R8 ;  /* 0x0000001fff087819 */ /* 0x000fe40000011408 */
[----:B------:R-:W-:Y:S02]  /*9270*/  FSETP.NE.FTZ.AND P4, PT, R5, RZ, PT ;  /* 0x000000ff0500720b */ /* 0x000fe40003f95000 */
[----:B------:R-:W-:Y:S01]  /*9280*/  LEA.HI R8, R8, R11, RZ, 0x3 ;  /* 0x0000000b08087211 */ /* 0x000fe200078f18ff */
[----:B------:R-:W1:Y:S01]  /*9290*/  @P0 MUFU.RCP R10, R4 ;  /* 0x00000004000a0308 */ /* 0x000e620000001000 */
[----:B------:R-:W-:Y:S02]  /*92a0*/  LEA R7, R2, R7, 0x9 ;  /* 0x0000000702077211 */ /* 0x000fe400078e48ff */
        /* <DEDUP_REMOVED lines=58> */
[C---:B------:R-:W-:Y:S01]  /*9650*/  FMUL.FTZ R124, R9.reuse, R124 ;  /* 0x0000007c097c7220 */ /* 0x040fe20000410000 */
[----:B------:R-:W-:Y:S01]  /*9660*/  MOV R8, 0x20 ;  /* 0x0000002000087802 */ /* 0x000fe20000000f00 */
[C---:B------:R-:W-:Y:S01]  /*9670*/  FMUL.FTZ R125, R9.reuse, R125 ;  /* 0x0000007d097d7220 */ /* 0x040fe20000410000 */
[----:B------:R-:W-:Y:S01]  /*9680*/  LEA.HI R10, R10, R10, RZ, 0x1d ;  /* 0x0000000a0a0a7211 */ /* 0x000fe200078fe8ff */
[----:B------:R-:W-:Y:S01]  /*9690*/  FMUL.FTZ R120, R9, R120 ;  /* 0x0000007809787220 */ /* 0x000fe20000410000 */
[----:B------:R-:W-:Y:S01]  /*96a0*/  ISETP.NE.AND P3, PT, R219, -0x1, PT ;  /* 0xffffffffdb00780c */ /* 0x000fe20003f65270 */
        /* <DEDUP_REMOVED lines=36> */
[----:B------:R-:W2:Y:S01]  /*98f0*/  @P3 LDC.64 R10, c[0x0][0x298] ;  /* 0x0000a600ff0a3b82 */ /* 0x000ea20000000a00 */
        /* <DEDUP_REMOVED lines=40> */
[----:B------:R-:W-:Y:S01]  /*9b80*/  FMUL.FTZ R81, R9, R81 ;  /* 0x0000005109517220 */ /* 0x000fe20000410000 */
[----:B------:R1:W-:Y:S01]  /*9b90*/  STS [R25], R100 ;  /* 0x0000006419007388 */ /* 0x0003e20000000800 */
        /* <DEDUP_REMOVED lines=43> */
.L_x_957:
[----:B------:R-:W-:Y:S01]  /*9e50*/  ULDC.U8 UR4, c[0x0][0x3d8] ;  /* 0x0000f60000047ab9 */ /* 0x000fe20000000000 */
[----:B------:R-:W-:Y:S02]  /*9e60*/  F2FP.F16.F32.PACK_AB R96, R9, R96 ;  /* 0x000000600960723e */ /* 0x000fe400000000ff */
[----:B------:R-:W-:Y:S02]  /*9e70*/  CS2R R8, SRZ ;  /* 0x0000000000087805 */ /* 0x000fe4000001ff00 */
[----:B------:R-:W-:Y:S01]  /*9e80*/  ISETP.NE.AND P1, PT, RZ, UR4, PT ;  /* 0x00000004ff007c0c */ /* 0x000fe2000bf25270 */
[----:B------:R-:W-:Y:S01]  /*9e90*/  ULDC.U8 UR4, c[0x0][0x3d9] ;  /* 0x0000f64000047ab9 */ /* 0x000fe20000000000 */
        /* <DEDUP_REMOVED lines=9> */
[----:B------:R-:W-:Y:S01]  /*9f30*/  PLOP3.LUT P2, PT, PT, PT, PT, 0x8, 0x0 ;  /* 0x000000000000781c */ /* 0x000fe20003f4e170 */
[----:B------:R-:W-:-:S12]  /*9f40*/  @P5 BRA `(.L_x_958) ;  /* 0x0000000000185947 */ /* 0x000fd80003800000 */
[----:B------:R-:W1:Y:S01]  /*9f50*/  S2R R8, SR_CTAID.Y ;  /* 0x0000000000087919 */ /* 0x000e620000002600 */
[----:B------:R-:W1:Y:S01]  /*9f60*/  LDC R9, c[0x0][0x2c4] ;  /* 0x0000b100ff097b82 */ /* 0x000e620000000800 */
[----:B------:R-:W-:Y:S01]  /*9f70*/  PLOP3.LUT P2, PT, PT, PT, PT, 0x80, 0x0 ;  /* 0x000000000000781c */ /* 0x000fe20003f4f070 */
[----:B-1----:R-:W-:-:S05]  /*9f80*/  IMAD R8, R8, R9, RZ ;  /* 0x0000000908087224 */ /* 0x002fca00078e02ff */
[----:B------:R-:W-:-:S04]  /*9f90*/  SEL R8, R8, R219, !P3 ;  /* 0x000000db08087207 */ /* 0x000fc80005800000 */
[----:B------:R-:W-:-:S07]  /*9fa0*/  SHF.R.S32.HI R9, RZ, 0x1f, R8 ;  /* 0x0000001fff097819 */ /* 0x000fce0000011408 */
.L_x_958:
[----:B------:R-:W-:Y:S01]  /*9fb0*/  ISETP.NE.AND P3, PT, RZ, UR4, PT ;  /* 0x00000004ff007c0c */ /* 0x000fe2000bf65270 */
[----:B------:R-:W-:Y:S01]  /*9fc0*/  STS [R25+0x400], R102 ;  /* 0x0004006619007388 */ /* 0x000fe20000000800 */
[----:B------:R-:W-:Y:S01]  /*9fd0*/  PLOP3.LUT P5, PT, PT, PT, PT, 0x8, 0x0 ;  /* 0x000000000000781c */ /* 0x000fe20003fae170 */
[----:B------:R-:W1:Y:S01]  /*9fe0*/  @P4 MUFU.LG2 R5, R5 ;  /* 0x0000000500054308 */ /* 0x000e620000000c00 */
[----:B------:R-:W-:Y:S01]  /*9ff0*/  SHF.R.S32.HI R35, RZ, 0x1f, R2 ;  /* 0x0000001fff237819 */ /* 0x000fe20000011402 */
[----:B------:R-:W-:Y:S01]  /*a000*/  STS [R7+0x2000], R36 ;  /* 0x0020002407007388 */ /* 0x000fe20000000800 */
[----:B------:R-:W-:Y:S01]  /*a010*/  LOP3.LUT P6, RZ, R6, 0x3, RZ, 0xc0, !PT ;  /* 0x0000000306ff7812 */ /* 0x000fe200078cc0ff */
[----:B------:R-:W-:Y:S01]  /*a020*/  BSSY B0, `(.L_x_959) ;  /* 0x0000068000007945 */ /* 0x000fe20003800000 */
[----:B------:R-:W-:Y:S01]  /*a030*/  LEA.HI R35, R35, R2, RZ, 0x2 ;  /* 0x0000000223237211 */ /* 0x000fe200078f10ff */
[----:B------:R-:W-:Y:S01]  /*a040*/  STS [R7+0x2400], R38 ;  /* 0x0024002607007388 */ /* 0x000fe20000000800 */
[----:B------:R-:W-:Y:S01]  /*a050*/  SHF.R.S32.HI R33, RZ, 0x3, R0 ;  /* 0x00000003ff217819 */ /* 0x000fe20000011400 */
[----:B------:R-:W2:Y:S01]  /*a060*/  @P0 MUFU.LG2 R4, R4 ;  /* 0x0000000400040308 */ /* 0x000ea20000000c00 */
[----:B------:R-:W-:Y:S01]  /*a070*/  LOP3.LUT R35, R35, 0xffffffc, RZ, 0xc0, !PT ;  /* 0x0ffffffc23237812 */ /* 0x000fe200078ec0ff */
[----:B------:R-:W-:Y:S01]  /*a080*/  STS [R13+0x2000], R40 ;  /* 0x002000280d007388 */ /* 0x000fe20000000800 */
[----:B------:R-:W3:Y:S01]  /*a090*/  @!P3 LDC R12, c[0x0][0x2c4] ;  /* 0x0000b100ff0cbb82 */ /* 0x000ee20000000800 */
[----:B------:R-:W-:Y:S01]  /*a0a0*/  @!P3 PLOP3.LUT P5, PT, P1, PT, PT, 0x80, 0x0 ;  /* 0x000000000000b81c */ /* 0x000fe20000faf070 */
[----:B------:R-:W-:Y:S01]  /*a0b0*/  @P3 IMAD.MOV.U32 R37, RZ, RZ, 0x1 ;  /* 0x00000001ff253424 */ /* 0x000fe200078e00ff */
[----:B------:R-:W-:Y:S01]  /*a0c0*/  STS [R13+0x2400], R42 ;  /* 0x0024002a0d007388 */ /* 0x000fe20000000800 */
[----:B------:R-:W-:-:S02]  /*a0d0*/  IMAD.IADD R35, R2, 0x1, -R35 ;  /* 0x0000000102237824 */ /* 0x000fc400078e0a23 */
[----:B-1----:R-:W-:Y:S01]  /*a0e0*/  @P4 FMUL.FTZ R5, R5, 0.69314718246459960938 ;  /* 0x3f31721805054820 */ /* 0x002fe20000410000 */
[----:B------:R-:W-:Y:S01]  /*a0f0*/  STS [R15+0x2000], R44 ;  /* 0x0020002c0f007388 */ /* 0x000fe20000000800 */
[----:B------:R-:W1:Y:S03]  /*a100*/  @!P3 LDC R29, c[0x0][0x270] ;  /* 0x00009c00ff1dbb82 */ /* 0x000e660000000800 */
[----:B------:R-:W-:Y:S01]  /*a110*/  STS [R15+0x2400], R46 ;  /* 0x0024002e0f007388 */ /* 0x000fe20000000800 */
[----:B--2---:R-:W-:-:S03]  /*a120*/  @P0 FMUL.FTZ R4, R4, 0.69314718246459960938 ;  /* 0x3f31721804040820 */ /* 0x004fc60000410000 */
[----:B------:R-:W-:Y:S01]  /*a130*/  STS [R17+0x2000], R48 ;  /* 0x0020003011007388 */ /* 0x000fe20000000800 */
[----:B------:R-:W2:Y:S03]  /*a140*/  @P3 LDC R28, c[0x0][0x2c0] ;  /* 0x0000b000ff1c3b82 */ /* 0x000ea60000000800 */
[----:B------:R-:W-:Y:S04]  /*a150*/  STS [R17+0x2400], R50 ;  /* 0x0024003211007388 */ /* 0x000fe80000000800 */
[----:B------:R-:W-:Y:S01]  /*a160*/  STS [R19+0x2000], R52 ;  /* 0x0020003413007388 */ /* 0x000fe20000000800 */
[----:B---3--:R-:W1:Y:S03]  /*a170*/  @P5 LDC R12, c[0x0][0x2e4] ;  /* 0x0000b900ff0c5b82 */ /* 0x008e660000000800 */
[----:B------:R-:W-:Y:S04]  /*a180*/  STS [R19+0x2400], R54 ;  /* 0x0024003613007388 */ /* 0x000fe80000000800 */
[----:B------:R-:W-:Y:S01]  /*a190*/  STS [R21+0x2000], R56 ;  /* 0x0020003815007388 */ /* 0x000fe20000000800 */
[----:B------:R-:W3:Y:S03]  /*a1a0*/  @P0 LDC R2, c[0x0][0x2e8] ;  /* 0x0000ba00ff020b82 */ /* 0x000ee60000000800 */
[----:B------:R-:W-:Y:S04]  /*a1b0*/  STS [R21+0x2400], R58 ;  /* 0x0024003a15007388 */ /* 0x000fe80000000800 */
[----:B------:R-:W-:Y:S01]  /*a1c0*/  STS [R23+0x2000], R60 ;  /* 0x0020003c17007388 */ /* 0x000fe20000000800 */
[----:B------:R-:W-:-:S03]  /*a1d0*/  @!P3 IMAD.MOV.U32 R28, RZ, RZ, 0x1 ;  /* 0x00000001ff1cb424 */ /* 0x000fc600078e00ff */
[----:B------:R-:W-:Y:S04]  /*a1e0*/  STS [R23+0x2400], R62 ;  /* 0x0024003e17007388 */ /* 0x000fe80000000800 */
[----:B------:R-:W-:Y:S01]  /*a1f0*/  STS [R25+0x2000], R64 ;  /* 0x0020004019007388 */ /* 0x000fe20000000800 */
[----:B-1----:R-:W-:Y:S01]  /*a200*/  @!P3 IMAD R37, R12, R29, RZ ;  /* 0x0000001d0c25b224 */ /* 0x002fe200078e02ff */
[----:B------:R-:W-:Y:S02]  /*a210*/  SHF.R.S32.HI R29, RZ, 0x1f, R6 ;  /* 0x0000001fff1d7819 */ /* 0x000fe40000011406 */
[----:B------:R-:W-:Y:S02]  /*a220*/  STS [R25+0x2400], R66 ;  /* 0x0024004219007388 */ /* 0x000fe40000000800 */
[----:B------:R-:W-:Y:S01]  /*a230*/  LEA.HI R29, R29, R6, RZ, 0x2 ;  /* 0x000000061d1d7211 */ /* 0x000fe200078f10ff */
[----:B------:R-:W-:Y:S01]  /*a240*/  IMAD.MOV.U32 R6, RZ, RZ, 0x7f800000 ;  /* 0x7f800000ff067424 */ /* 0x000fe200078e00ff */
        /* <DEDUP_REMOVED lines=9> */
[----:B------:R-:W-:Y:S04]  /*a2e0*/  STS [R19+0x4400], R86 ;  /* 0x0044005613007388 */ /* 0x000fe80000000800 */
[----:B------:R-:W-:Y:S04]  /*a2f0*/  STS [R21+0x4000], R88 ;  /* 0x0040005815007388 */ /* 0x000fe80000000800 */
[----:B------:R-:W-:Y:S01]  /*a300*/  STS [R21+0x4400], R90 ;  /* 0x0044005a15007388 */ /* 0x000fe20000000800 */
[----:B-1----:R-:W1:Y:S03]  /*a310*/  @P3 LDC.64 R14, c[0x0][0x2c0] ;  /* 0x0000b000ff0e3b82 */ /* 0x002e660000000a00 */
[----:B------:R-:W-:Y:S04]  /*a320*/  STS [R23+0x4000], R92 ;  /* 0x0040005c17007388 */ /* 0x000fe80000000800 */
[----:B------:R-:W-:Y:S04]  /*a330*/  STS [R23+0x4400], R94 ;  /* 0x0044005e17007388 */ /* 0x000fe80000000800 */
[----:B------:R-:W-:Y:S04]  /*a340*/  STS [R25+0x4000], R96 ;  /* 0x0040006019007388 */ /* 0x000fe80000000800 */
[----:B------:R4:W-:Y:S01]  /*a350*/  STS [R25+0x4400], R98 ;  /* 0x0044006219007388 */ /* 0x0009e20000000800 */
[----:B------:R-:W-:Y:S01]  /*a360*/  BAR.SYNC.DEFER_BLOCKING 0x0 ;  /* 0x0000000000007b1d */ /* 0x000fe20000010000 */
[----:B-1----:R-:W-:Y:S01]  /*a370*/  @P3 IMAD R14, R15, R14, RZ ;  /* 0x0000000e0f0e3224 */ /* 0x002fe200078e02ff */
[----:B------:R-:W-:Y:S01]  /*a380*/  LEA.HI.SX32 R15, R0, 0x10, 0x1d ;  /* 0x00000010000f7811 */ /* 0x000fe200078feaff */
[----:B------:R-:W-:-:S03]  /*a390*/  @!P3 IMAD.MOV.U32 R14, RZ, RZ, R12 ;  /* 0x000000ffff0eb224 */ /* 0x000fc600078e000c */
[----:B------:R-:W1:Y:S01]  /*a3a0*/  S2R R10, SR_TID.X ;  /* 0x00000000000a7919 */ /* 0x000e620000002100 */
[----:B------:R-:W5:Y:S01]  /*a3b0*/  S2R R24, SR_CTAID.Y ;  /* 0x0000000000187919 */ /* 0x000f620000002600 */
[----:B------:R-:W2:Y:S01]  /*a3c0*/  S2R R27, SR_CTAID.X ;  /* 0x00000000001b7919 */ /* 0x000ea20000002500 */
[----:B------:R-:W3:Y:S01]  /*a3d0*/  S2R R13, SR_CTAID.Z ;  /* 0x00000000000d7919 */ /* 0x000ee20000002700 */
[----:B----4-:R-:W4:Y:S01]  /*a3e0*/  @P4 LDC R25, c[0x0][0x2e8] ;  /* 0x0000ba00ff194b82 */ /* 0x010f220000000800 */
[----:B------:R1:W2:Y:S04]  /*a3f0*/  LDS.128 R20, [R221+0x1800] ;  /* 0x00180000dd147984 */ /* 0x0002a80000000c00 */
[----:B------:R1:W2:Y:S02]  /*a400*/  LDS.128 R16, [R221+0x3800] ;  /* 0x00380000dd107984 */ /* 0x0002a40000000c00 */
[----:B-1----:R-:W-:Y:S01]  /*a410*/  SHF.R.S32.HI R7, RZ, 0x1f, R10 ;  /* 0x0000001fff077819 */ /* 0x002fe2000001140a */
[----:B-----5:R-:W-:-:S03]  /*a420*/  IMAD R24, R24, R37, RZ ;  /* 0x0000002518187224 */ /* 0x020fc600078e02ff */
[----:B------:R-:W-:Y:S01]  /*a430*/  LEA.HI R7, R7, R10, RZ, 0x3 ;  /* 0x0000000a07077211 */ /* 0x000fe200078f18ff */
[----:B----4-:R-:W-:Y:S01]  /*a440*/  @P4 FFMA.FTZ R6, R132, R25, R5 ;  /* 0x0000001984064223 */ /* 0x010fe20000010005 */
[C---:B--2---:R-:W-:Y:S01]  /*a450*/  IMAD R30, R27.reuse, -0x40, R224 ;  /* 0xffffffc01b1e7824 */ /* 0x044fe200078e02e0 */
[----:B------:R-:W-:Y:S01]  /*a460*/  SEL R24, R24, RZ, !P2 ;  /* 0x000000ff18187207 */ /* 0x000fe20005000000 */
[----:B------:R-:W-:Y:S01]  /*a470*/  IMAD R12, R27, R28, RZ ;  /* 0x0000001c1b0c7224 */ /* 0x000fe200078e02ff */
[----:B------:R-:W-:Y:S02]  /*a480*/  LOP3.LUT R31, R7, 0xfffffff8, RZ, 0xc0, !PT ;  /* 0xfffffff8071f7812 */ /* 0x000fe400078ec0ff */
[----:B------:R-:W-:Y:S01]  /*a490*/  ISETP.GE.AND P3, PT, R15, R30, PT ;  /* 0x0000001e0f00720c */ /* 0x000fe20003f66270 */
[----:B---3--:R-:W-:Y:S01]  /*a4a0*/  IMAD R15, R13, R14, R24 ;  /* 0x0000000e0d0f7224 */ /* 0x008fe200078e0218 */
[----:B------:R-:W-:Y:S01]  /*a4b0*/  ISETP.GE.AND P1, PT, R33, R30, PT ;  /* 0x0000001e2100720c */ /* 0x000fe20003f26270 */
[----:B------:R-:W-:-:S02]  /*a4c0*/  IMAD.SHL.U32 R12, R12, 0x40, RZ ;  /* 0x000000400c0c7824 */ /* 0x000fc400078e00ff */
[----:B------:R-:W-:Y:S01]  /*a4d0*/  IMAD.IADD R31, R10, 0x1, -R31 ;  /* 0x000000010a1f7824 */ /* 0x000fe200078e0a1f */
[----:B------:R-:W-:Y:S02]  /*a4e0*/  SHF.R.S32.HI R10, RZ, 0x2, R29 ;  /* 0x00000002ff0a7819 */ /* 0x000fe4000001141d */
[--C-:B------:R-:W-:Y:S01]  /*a4f0*/  IADD3 R8, P5, P2, R12, R8, R15.reuse ;  /* 0x000000080c087210 */ /* 0x100fe20007abe00f */
[----:B------:R-:W-:Y:S01]  /*a500*/  IMAD.SHL.U32 R25, R31, 0x8, RZ ;  /* 0x000000081f197824 */ /* 0x000fe200078e00ff */
[----:B------:R-:W-:Y:S01]  /*a510*/  SHF.R.S32.HI R29, RZ, 0x1f, R12 ;  /* 0x0000001fff1d7819 */ /* 0x000fe2000001140c */
[----:B------:R-:W-:Y:S01]  /*a520*/  IMAD R35, R35, 0x10, R10 ;  /* 0x0000001023237824 */ /* 0x000fe200078e020a */
[----:B------:R-:W-:Y:S01]  /*a530*/  SHF.R.S32.HI R15, RZ, 0x1f, R15 ;  /* 0x0000001fff0f7819 */ /* 0x000fe2000001140f */
[----:B------:R-:W-:Y:S02]  /*a540*/  IMAD.MOV.U32 R10, RZ, RZ, 0x7f800000 ;  /* 0x7f800000ff0a7424 */ /* 0x000fe400078e00ff */
[----:B------:R-:W-:Y:S01]  /*a550*/  @P0 FFMA.FTZ R10, R3, R2, R4 ;  /* 0x00000002030a0223 */ /* 0x000fe20000010004 */
        /* <DEDUP_REMOVED lines=20> */
.L_x_960:
[----:B------:R-:W-:Y:S05]  /*a6a0*/  BSYNC B0 ;  /* 0x0000000000007941 */ /* 0x000fea0003800000 */
.L_x_959:
[----:B-1----:R-:W-:Y:S01]  /*a6b0*/  SHF.R.S32.HI R2, RZ, 0x1f, R25 ;  /* 0x0000001fff027819 */ /* 0x002fe20000011419 */
[----:B------:R-:W-:Y:S01]  /*a6c0*/  ULDC.64 UR4, c[0x0][0x2a0] ;  /* 0x0000a80000047ab9 */ /* 0x000fe20000000a00 */
[----:B------:R-:W-:Y:S01]  /*a6d0*/  IADD3 R6, P0, R25, R26, RZ ;  /* 0x0000001a19067210 */ /* 0x000fe20007f1e0ff */
[----:B------:R-:W-:Y:S01]  /*a6e0*/  BSSY B0, `(.L_x_961) ;  /* 0x0000022000007945 */ /* 0x000fe20003800000 */
[----:B------:R-:W-:Y:S02]  /*a6f0*/  SHF.R.S32.HI R3, RZ, 0x1f, R13 ;  /* 0x0000001fff037819 */ /* 0x000fe4000001140d */
[----:B------:R-:W-:Y:S01]  /*a700*/  SHF.R.S32.HI R26, RZ, 0x3, R7 ;  /* 0x00000003ff1a7819 */ /* 0x000fe20000011407 */
[----:B------:R-:W-:Y:S01]  /*a710*/  IMAD.X R7, R2, 0x1, R11, P0 ;  /* 0x0000000102077824 */ /* 0x000fe200000e060b */
[----:B------:R-:W-:Y:S01]  /*a720*/  LEA.HI.SX32 R5, R0, 0x20, 0x1d ;  /* 0x0000002000057811 */ /* 0x000fe200078feaff */
[----:B------:R-:W-:Y:S01]  /*a730*/  IMAD R2, R3, UR4, RZ ;  /* 0x0000000403027c24 */ /* 0x000fe2000f8e02ff */
[----:B------:R1:W2:Y:S01]  /*a740*/  LDS.128 R8, [R221+0x2000] ;  /* 0x00200000dd087984 */ /* 0x0002a20000000c00 */
[----:B------:R-:W-:Y:S01]  /*a750*/  VIADD R0, R26, 0x30 ;  /* 0x000000301a007836 */ /* 0x000fe20000000000 */
[----:B------:R-:W-:Y:S01]  /*a760*/  ISETP.GE.AND P2, PT, R5, R30, PT ;  /* 0x0000001e0500720c */ /* 0x000fe20003f46270 */
[C---:B------:R-:W-:Y:S01]  /*a770*/  IMAD R29, R13.reuse, UR5, R2 ;  /* 0x000000050d1d7c24 */ /* 0x040fe2000f8e0202 */
[----:B------:R-:W-:Y:S01]  /*a780*/  SHF.R.S32.HI R27, RZ, 0x1f, R26 ;  /* 0x0000001fff1b7819 */ /* 0x000fe2000001141a */
[----:B------:R-:W-:Y:S01]  /*a790*/  IMAD.WIDE.U32 R2, R13, UR4, R6 ;  /* 0x000000040d027c25 */ /* 0x000fe2000f8e0006 */
[----:B------:R-:W-:Y:S01]  /*a7a0*/  ISETP.GE.AND P0, PT, R0, R207, PT ;  /* 0x000000cf0000720c */ /* 0x000fe20003f06270 */
[----:B------:R1:W3:Y:S02]  /*a7b0*/  LDS.128 R12, [R221] ;  /* 0x00000000dd0c7984 */ /* 0x0002e40000000c00 */
[----:B------:R-:W-:-:S02]  /*a7c0*/  IMAD.WIDE R26, R220, 0x40, R26 ;  /* 0x00000040dc1a7825 */ /* 0x000fc400078e021a */
[----:B------:R1:W4:Y:S02]  /*a7d0*/  LDS.128 R4, [R221+0x4000] ;  /* 0x00400000dd047984 */ /* 0x0003240000000c00 */
        /* <DEDUP_REMOVED lines=18> */
.L_x_962:
[----:B------:R-:W-:Y:S05]  /*a900*/  BSYNC B0 ;  /* 0x0000000000007941 */ /* 0x000fea0003800000 */
.L_x_961:
        /* <DEDUP_REMOVED lines=24> */
.L_x_964:
[----:B------:R-:W-:Y:S05]  /*aa90*/  BSYNC B0 ;  /* 0x0000000000007941 */ /* 0x000fea0003800000 */
.L_x_963:
        /* <DEDUP_REMOVED lines=24> */
.L_x_966:
[----:B------:R-:W-:Y:S05]  /*ac20*/  BSYNC B0 ;  /* 0x0000000000007941 */ /* 0x000fea0003800000 */
.L_x_965:
        /* <DEDUP_REMOVED lines=23> */
.L_x_923:
[----:B------:R-:W1:Y:S01]  /*ada0*/  LDC.U8 R10, c[0x0][0x3d9] ;  /* 0x0000f640ff0a7b82 */ /* 0x000e620000000000 */
[----:B------:R-:W-:Y:S01]  /*adb0*/  ISETP.NE.AND P3, PT, R219, -0x1, PT ;  /* 0xffffffffdb00780c */ /* 0x000fe20003f65270 */
[----:B------:R-:W-:Y:S01]  /*adc0*/  ULDC.64 UR4, c[0x0][0x2a0] ;  /* 0x0000a80000047ab9 */ /* 0x000fe20000000a00 */
[----:B------:R-:W-:Y:S01]  /*add0*/  SHF.R.S32.HI R7, RZ, 0x1f, R6 ;  /* 0x0000001fff077819 */ /* 0x000fe20000011406 */
[----:B------:R-:W-:Y:S01]  /*ade0*/  BSSY B0, `(.L_x_967) ;  /* 0x000003b000007945 */ /* 0x000fe20003800000 */
[----:B------:R-:W-:Y:S02]  /*adf0*/  IADD3 R224, -R207, R224, RZ ;  /* 0x000000e0cfe07210 */ /* 0x000fe40007ffe1ff */
[----:B------:R-:W-:Y:S01]  /*ae00*/  LEA.HI R12, R7, R6, RZ, 0x3 ;  /* 0x00000006070c7211 */ /* 0x000fe200078f18ff */
[----:B------:R-:W2:Y:S06]  /*ae10*/  LDC.U8 R5, c[0x0][0x3d8] ;  /* 0x0000f600ff057b82 */ /* 0x000eac0000000000 */
[----:B------:R-:W-:-:S02]  /*ae20*/  @!P3 SHF.R.S32.HI R11, RZ, 0x1f, R4 ;  /* 0x0000001fff0bb819 */ /* 0x000fc40000011404 */
[----:B------:R-:W3:Y:S01]  /*ae30*/  @!P3 LDC.64 R2, c[0x0][0x290] ;  /* 0x0000a400ff02bb82 */ /* 0x000ee20000000a00 */
[----:B-1----:R-:W-:-:S07]  /*ae40*/  ISETP.NE.AND P0, PT, R10, RZ, PT ;  /* 0x000000ff0a00720c */ /* 0x002fce0003f05270 */
[----:B------:R-:W1:Y:S01]  /*ae50*/  @P3 LDC.64 R8, c[0x0][0x298] ;  /* 0x0000a600ff083b82 */ /* 0x000e620000000a00 */
[C---:B--2---:R-:W-:Y:S02]  /*ae60*/  ISETP.NE.AND P2, PT, R5.reuse, RZ, PT ;  /* 0x000000ff0500720c */ /* 0x044fe40003f45270 */
[----:B------:R-:W-:Y:S02]  /*ae70*/  ISETP.NE.AND P1, PT, R5, RZ, !P0 ;  /* 0x000000ff0500720c */ /* 0x000fe40004725270 */
[----:B------:R-:W-:-:S03]  /*ae80*/  LOP3.LUT R5, R12, 0xfffffff8, RZ, 0xc0, !PT ;  /* 0xfffffff80c057812 */ /* 0x000fc600078ec0ff */
[----:B------:R-:W2:Y:S01]  /*ae90*/  @!P0 LDC R0, c[0x0][0x2c4] ;  /* 0x0000b100ff008b82 */ /* 0x000ea20000000800 */
[----:B------:R-:W-:Y:S01]  /*aea0*/  ISETP.NE.OR P2, PT, R10, RZ, !P2 ;  /* 0x000000ff0a00720c */ /* 0x000fe20005745670 */
[-C--:B---3--:R-:W-:Y:S01]  /*aeb0*/  @!P3 IMAD R11, R11, R2.reuse, RZ ;  /* 0x000000020b0bb224 */ /* 0x088fe200078e02ff */
[----:B------:R-:W-:Y:S01]  /*aec0*/  SHF.R.S32.HI R12, RZ, 0x3, R12 ;  /* 0x00000003ff0c7819 */ /* 0x000fe2000001140c */
[----:B------:R-:W-:-:S04]  /*aed0*/  @!P3 IMAD.WIDE.U32 R14, R4, R2, RZ ;  /* 0x00000002040eb225 */ /* 0x000fc800078e00ff */
[----:B------:R-:W3:Y:S01]  /*aee0*/  @!P0 LDC R7, c[0x0][0x270] ;  /* 0x00009c00ff078b82 */ /* 0x000ee20000000800 */
[----:B------:R-:W-:Y:S01]  /*aef0*/  IMAD.IADD R6, R6, 0x1, -R5 ;  /* 0x0000000106067824 */ /* 0x000fe200078e0a05 */
[----:B------:R-:W-:Y:S01]  /*af00*/  SHF.R.S32.HI R13, RZ, 0x1f, R12 ;  /* 0x0000001fff0d7819 */ /* 0x000fe2000001140c */
[----:B------:R-:W-:Y:S02]  /*af10*/  @!P3 IMAD R3, R4, R3, R11 ;  /* 0x000000030403b224 */ /* 0x000fe400078e020b */
[----:B-1----:R-:W-:-:S03]  /*af20*/  @P3 IMAD.WIDE.U32 R20, R219, R8, RZ ;  /* 0x00000008db143225 */ /* 0x002fc600078e00ff */
[----:B------:R-:W1:Y:S01]  /*af30*/  @P0 LDC R8, c[0x0][0x2c0] ;  /* 0x0000b000ff080b82 */ /* 0x000e620000000800 */
[----:B------:R-:W-:Y:S01]  /*af40*/  @!P3 IMAD.MOV.U32 R20, RZ, RZ, R14 ;  /* 0x000000ffff14b224 */ /* 0x000fe200078e000e */
[----:B------:R-:W-:Y:S01]  /*af50*/  SHF.R.S32.HI R14, RZ, 0x1f, R27 ;  /* 0x0000001fff0e7819 */ /* 0x000fe2000001141b */
[----:B------:R-:W-:Y:S02]  /*af60*/  IMAD.SHL.U32 R5, R6, 0x8, RZ ;  /* 0x0000000806057824 */ /* 0x000fe400078e00ff */
[----:B------:R-:W-:Y:S02]  /*af70*/  @P3 IMAD R10, R219, R9, R21 ;  /* 0x00000009db0a3224 */ /* 0x000fe400078e0215 */
[----:B------:R-:W-:Y:S01]  /*af80*/  @!P3 IMAD.IADD R10, R15, 0x1, R3 ;  /* 0x000000010f0ab824 */ /* 0x000fe200078e0203 */
[----:B--2---:R-:W2:Y:S01]  /*af90*/  @P1 LDC R0, c[0x0][0x2e4] ;  /* 0x0000b900ff001b82 */ /* 0x004ea20000000800 */
[----:B------:R-:W-:Y:S01]  /*afa0*/  IADD3 R20, P1, R5, R20, RZ ;  /* 0x0000001405147210 */ /* 0x000fe20007f3e0ff */
[----:B------:R-:W-:-:S02]  /*afb0*/  IMAD R14, R14, UR4, RZ ;  /* 0x000000040e0e7c24 */ /* 0x000fc4000f8e02ff */
[C---:B------:R-:W-:Y:S01]  /*afc0*/  VIADD R11, R12.reuse, 0x10 ;  /* 0x000000100c0b7836 */ /* 0x040fe20000000000 */
[----:B------:R-:W-:Y:S01]  /*afd0*/  LEA.HI.X.SX32 R21, R5, R10, 0x1, P1 ;  /* 0x0000000a05157211 */ /* 0x000fe200008f0eff */
[----:B------:R-:W-:Y:S01]  /*afe0*/  IMAD R23, R27, UR5, R14 ;  /* 0x000000051b177c24 */ /* 0x000fe2000f8e020e */
[-C--:B------:R-:W-:Y:S01]  /*aff0*/  ISETP.GE.AND P1, PT, R12, R224.reuse, PT ;  /* 0x000000e00c00720c */ /* 0x080fe20003f26270 */
[----:B------:R-:W4:Y:S01]  /*b000*/  @P0 LDC.64 R2, c[0x0][0x2c0] ;  /* 0x0000b000ff020b82 */ /* 0x000f220000000a00 */
[----:B------:R-:W-:Y:S01]  /*b010*/  ISETP.GE.AND P3, PT, R11, R224, PT ;  /* 0x000000e00b00720c */ /* 0x000fe20003f66270 */
[----:B------:R-:W-:Y:S01]  /*b020*/  IMAD.WIDE.U32 R20, R27, UR4, R20 ;  /* 0x000000041b147c25 */ /* 0x000fe2000f8e0014 */
[----:B------:R-:W-:-:S03]  /*b030*/  IADD3 R10, R5, 0x80, RZ ;  /* 0x00000080050a7810 */ /* 0x000fc60007ffe0ff */
[----:B------:R-:W-:Y:S02]  /*b040*/  IMAD.WIDE R220, R220, 0x40, R12 ;  /* 0x00000040dcdc7825 */ /* 0x000fe400078e020c */
[----:B------:R-:W1:Y:S02]  /*b050*/  @!P2 LDC R9, c[0x0][0x2c4] ;  /* 0x0000b100ff09ab82 */ /* 0x000e640000000800 */
[----:B------:R-:W-:Y:S02]  /*b060*/  VIADD R14, R5, 0x40 ;  /* 0x00000040050e7836 */ /* 0x000fe40000000000 */
[----:B------:R-:W-:Y:S01]  /*b070*/  IMAD.IADD R23, R23, 0x1, R21 ;  /* 0x0000000117177824 */ /* 0x000fe200078e0215 */
[----:B---3--:R-:W-:Y:S06]  /*b080*/  @P1 BRA `(.L_x_968) ;  /* 0x0000000000401947 */ /* 0x008fec0003800000 */
        /* <DEDUP_REMOVED lines=16> */
.L_x_968:
[----:B------:R-:W-:Y:S05]  /*b190*/  BSYNC B0 ;  /* 0x0000000000007941 */ /* 0x000fea0003800000 */
.L_x_967:
        /* <DEDUP_REMOVED lines=24> */
.L_x_970:
[----:B------:R-:W-:Y:S05]  /*b320*/  BSYNC B0 ;  /* 0x0000000000007941 */ /* 0x000fea0003800000 */
.L_x_969:
[----:B------:R-:W-:Y:S01]  /*b330*/  ISETP.GE.AND P4, PT, R15, R224, PT ;  /* 0x000000e00f00720c */ /* 0x000fe20003f86270 */
[----:B--2---:R-:W-:Y:S01]  /*b340*/  @!P0 IMAD R19, R0, R7, RZ ;  /* 0x0000000700138224 */ /* 0x004fe200078e02ff */
[----:B------:R-:W-:Y:S01]  /*b350*/  BSSY B0, `(.L_x_971) ;  /* 0x000001b000007945 */ /* 0x000fe20003800000 */
[----:B----4-:R-:W-:Y:S01]  /*b360*/  @P0 IMAD R2, R3, R2, RZ ;  /* 0x0000000203020224 */ /* 0x010fe200078e02ff */
[----:B------:R-:W-:Y:S01]  /*b370*/  ISETP.NE.AND P3, PT, R6, RZ, PT ;  /* 0x000000ff0600720c */ /* 0x000fe20003f65270 */
[C---:B-1----:R-:W-:Y:S01]  /*b380*/  @!P1 IMAD R219, R4.reuse, R9, RZ ;  /* 0x0000000904db9224 */ /* 0x042fe200078e02ff */
        /* <DEDUP_REMOVED lines=23> */
.L_x_972:
[----:B------:R-:W-:Y:S05]  /*b500*/  BSYNC B0 ;  /* 0x0000000000007941 */ /* 0x000fea0003800000 */
.L_x_971:
[-C--:B------:R-:W-:Y:S01]  /*b510*/  ISETP.GE.AND P1, PT, R3, R224.reuse, PT ;  /* 0x000000e00300720c */ /* 0x080fe20003f26270 */
[----:B------:R-:W-:Y:S01]  /*b520*/  @!P0 IMAD.MOV.U32 R8, RZ, RZ, 0x1 ;  /* 0x00000001ff088424 */ /* 0x000fe200078e00ff */
[----:B------:R-:W-:Y:S01]  /*b530*/  SEL R19, R19, RZ, P2 ;  /* 0x000000ff13137207 */ /* 0x000fe20001000000 */
[----:B------:R-:W-:Y:S01]  /*b540*/  BSSY B0, `(.L_x_973) ;  /* 0x000001d000007945 */ /* 0x000fe20003800000 */
[-C--:B------:R-:W-:Y:S02]  /*b550*/  ISETP.GE.OR P6, PT, R12, R224.reuse, P3 ;  /* 0x000000e00c00720c */ /* 0x080fe40001fc6670 */
[----:B------:R-:W-:Y:S02]  /*b560*/  CS2R R16, SRZ ;  /* 0x0000000000107805 */ /* 0x000fe4000001ff00 */
        /* <DEDUP_REMOVED lines=12> */
[----:B-1----:R-:W-:Y:S01]  /*b630*/  IMAD.X R7, RZ, RZ, R221, P0 ;  /* 0x000000ffff077224 */ /* 0x002fe200000e06dd */
        /* <DEDUP_REMOVED lines=13> */
.L_x_974:
[----:B------:R-:W-:Y:S05]  /*b710*/  BSYNC B0 ;  /* 0x0000000000007941 */ /* 0x000fea0003800000 */
.L_x_973:
        /* <DEDUP_REMOVED lines=10> */
[----:B-12---:R-:W-:-:S03]  /*b7c0*/  IMAD.MOV.U32 R7, RZ, RZ, 0x7f800000 ;  /* 0x7f800000ff077424 */ /* 0x006fc600078e00ff */
[----:B------:R-:W-:-:S04]  /*b7d0*/  IADD3 R5, P0, R0, R207, RZ ;  /* 0x000000cf00057210 */ /* 0x000fc80007f1e0ff */
[----:B------:R-:W-:Y:S02]  /*b7e0*/  LEA.HI.X.SX32 R0, R0, R16, 0x1, P0 ;  /* 0x0000001000007211 */ /* 0x000fe400000f0eff */
[----:B------:R-:W-:-:S04]  /*b7f0*/  LEA R4, P0, R5, UR4, 0x2 ;  /* 0x0000000405047c11 */ /* 0x000fc8000f8010ff */
[----:B------:R-:W-:-:S05]  /*b800*/  LEA.HI.X R5, R5, UR5, R0, 0x2, P0 ;  /* 0x0000000505057c11 */ /* 0x000fca00080f1400 */
[----:B------:R4:W-:Y:S04]  /*b810*/  STG.E desc[UR10][R4.64], R7 ;  /* 0x0000000704007986 */ /* 0x0009e8000c10190a */
.L_x_976:
[----:B------:R-:W-:Y:S05]  /*b820*/  BSYNC B0 ;  /* 0x0000000000007941 */ /* 0x000fea0003800000 */
.L_x_975:
[----:B------:R-:W-:Y:S04]  /*b830*/  BSSY B0, `(.L_x_977) ;  /* 0x000000a000007945 */ /* 0x000fe80003800000 */
[----:B------:R-:W-:Y:S05]  /*b840*/  @P5 BRA `(.L_x_978) ;  /* 0x0000000000205947 */ /* 0x000fea0003800000 */
[----:B------:R-:W-:Y:S01]  /*b850*/  IMAD R0, R11, R8, RZ ;  /* 0x000000080b007224 */ /* 0x000fe200078e02ff */
[----:B------:R-:W-:Y:S01]  /*b860*/  ULDC.64 UR4, c[0x0][0x2b0] ;  /* 0x0000ac0000047ab9 */ /* 0x000fe20000000a00 */
[----:B-12-4-:R-:W-:-:S03]  /*b870*/  IMAD.MOV.U32 R7, RZ, RZ, 0x7f800000 ;  /* 0x7f800000ff077424 */ /* 0x016fc600078e00ff */
[----:B------:R-:W-:-:S04]  /*b880*/  IADD3 R5, P0, R0, R207, RZ ;  /* 0x000000cf00057210 */ /* 0x000fc80007f1e0ff */
[----:B------:R-:W-:Y:S02]  /*b890*/  LEA.HI.X.SX32 R0, R0, R16, 0x1, P0 ;  /* 0x0000001000007211 */ /* 0x000fe400000f0eff */
[----:B------:R-:W-:-:S04]  /*b8a0*/  LEA R4, P0, R5, UR4, 0x2 ;  /* 0x0000000405047c11 */ /* 0x000fc8000f8010ff */
[----:B------:R-:W-:-:S05]  /*b8b0*/  LEA.HI.X R5, R5, UR5, R0, 0x2, P0 ;  /* 0x0000000505057c11 */ /* 0x000fca00080f1400 */
[----:B------:R1:W-:Y:S04]  /*b8c0*/  STG.E desc[UR10][R4.64], R7 ;  /* 0x0000000704007986 */ /* 0x0003e8000c10190a */
.L_x_978:
[----:B------:R-:W-:Y:S05]  /*b8d0*/  BSYNC B0 ;  /* 0x0000000000007941 */ /* 0x000fea0003800000 */
.L_x_977:
        /* <DEDUP_REMOVED lines=10> */
.L_x_980:
[----:B------:R-:W-:Y:S05]  /*b980*/  BSYNC B0 ;  /* 0x0000000000007941 */ /* 0x000fea0003800000 */
.L_x_979:
[----:B------:R-:W-:Y:S05]  /*b990*/  @P3 EXIT ;  /* 0x000000000000394d */ /* 0x000fea0003800000 */
[----:B------:R-:W-:Y:S01]  /*b9a0*/  IMAD R3, R3, R8, RZ ;  /* 0x0000000803037224 */ /* 0x000fe200078e02ff */
[----:B------:R-:W-:Y:S01]  /*b9b0*/  ULDC.64 UR4, c[0x0][0x2b0] ;  /* 0x0000ac0000047ab9 */ /* 0x000fe20000000a00 */
[----:B-1--4-:R-:W-:-:S03]  /*b9c0*/  IMAD.MOV.U32 R5, RZ, RZ, 0x7f800000 ;  /* 0x7f800000ff057424 */ /* 0x012fc600078e00ff */
[----:B------:R-:W-:-:S04]  /*b9d0*/  IADD3 R207, P0, R3, R207, RZ ;  /* 0x000000cf03cf7210 */ /* 0x000fc80007f1e0ff */
[----:B------:R-:W-:Y:S02]  /*b9e0*/  LEA.HI.X.SX32 R16, R3, R16, 0x1, P0 ;  /* 0x0000001003107211 */ /* 0x000fe400000f0eff */
[----:B------:R-:W-:-:S04]  /*b9f0*/  LEA R2, P0, R207, UR4, 0x2 ;  /* 0x00000004cf027c11 */ /* 0x000fc8000f8010ff */
[----:B------:R-:W-:-:S05]  /*ba00*/  LEA.HI.X R3, R207, UR5, R16, 0x2, P0 ;  /* 0x00000005cf037c11 */ /* 0x000fca00080f1410 */
[----:B------:R-:W-:Y:S01]  /*ba10*/  STG.E desc[UR10][R2.64], R5 ;  /* 0x0000000502007986 */ /* 0x000fe2000c10190a */
[----:B------:R-:W-:Y:S05]  /*ba20*/  EXIT ;  /* 0x000000000000794d */ /* 0x000fea0003800000 */
.L_x_981:
        /* <DEDUP_REMOVED lines=13> */
.L_x_1526:


//--------------------- .text._ZN5flash16flash_fwd_kernelI23Flash_fwd_kernel_traitsILi192ELi64ELi64ELi4ELb0ELb0EN7cutlass6half_tE19Flash_kernel_traitsILi192ELi64ELi64ELi4ES3_EELb1ELb0ELb0ELb1ELb0ELb0ELb0ELb1EEEvNS_16Flash_fwd_paramsE --------------------------
	.section	.text._ZN5flash16flash_fwd_kernelI23Flash_fwd_kernel_traitsILi192ELi64ELi64ELi4ELb0ELb0EN7cutlass6half_tE19Flash_kernel_traitsILi192ELi64ELi64ELi4ES3_EELb1ELb0ELb0ELb1ELb0ELb0ELb0ELb1EEEvNS_16Flash_fwd_paramsE,"ax",@progbits
	.align	128
        .global         _ZN5flash16flash_fwd_kernelI23Flash_fwd_kernel_traitsILi192ELi64ELi64ELi4ELb0ELb0EN7cutlass6half_tE19Flash_kernel_traitsILi192ELi64ELi64ELi4ES3_EELb1ELb0ELb0ELb1ELb0ELb0ELb0ELb1EEEvNS_16Flash_fwd_paramsE
        .type           _ZN5flash16flash_fwd_kernelI23Flash_fwd_kernel_traitsILi192ELi64ELi64ELi4ELb0ELb0EN7cutlass6half_tE19Flash_kernel_traitsILi192ELi64ELi64ELi4ES3_EELb1ELb0ELb0ELb1ELb0ELb0ELb0ELb1EEEvNS_16Flash_fwd_paramsE,@function
        .size           _ZN5flash16flash_fwd_kernelI23Flash_fwd_kernel_traitsILi192ELi64ELi64ELi4ELb0ELb0EN7cutlass6half_tE19Flash_kernel_traitsILi192ELi64ELi64ELi4ES3_EELb1ELb0ELb0ELb1ELb0ELb0ELb0ELb1EEEvNS_16Flash_fwd_paramsE,(.L_x_1527 - _ZN5flash16flash_fwd_kernelI23Flash_fwd_kernel_traitsILi192ELi64ELi64ELi4ELb0ELb0EN7cutlass6half_tE19Flash_kernel_traitsILi192ELi64ELi64ELi4ES3_EELb1ELb0ELb0ELb1ELb0ELb0ELb0ELb1EEEvNS_16Flash_fwd_paramsE)
        .other          _ZN5flash16flash_fwd_kernelI23Flash_fwd_kernel_traitsILi192ELi64ELi64ELi4ELb0ELb0EN7cutlass6half_tE19Flash_kernel_traitsILi192ELi64ELi64ELi4ES3_EELb1ELb0ELb0ELb1ELb0ELb0ELb0ELb1EEEvNS_16Flash_fwd_paramsE,@"STO_CUDA_ENTRY STV_DEFAULT"
_ZN5flash16flash_fwd_kernelI23Flash_fwd_kernel_traitsILi192ELi64ELi64ELi4ELb0ELb0EN7cutlass6half_tE19Flash_kernel_traitsILi192ELi64ELi64ELi4ES3_EELb1ELb0ELb0ELb1ELb0ELb0ELb0ELb1EEEvNS_16Flash_fwd_paramsE:
.text._ZN5flash16flash_fwd_kernelI23Flash_fwd_kernel_traitsILi192ELi64ELi64ELi4ELb0ELb0EN7cutlass6half_tE19Flash_kernel_traitsILi192ELi64ELi64ELi4ES3_EELb1ELb0ELb0ELb1ELb0ELb0ELb0ELb1EEEvNS_16Flash_fwd_paramsE:
        /* <DEDUP_REMOVED lines=13> */
[----:B------:R-:W-:Y:S01]  /*00d0*/  S2UR UR14, SR_CTAID.X ;  /* 0x00000000000e79c3 */ /* 0x000fe20000002500 */
[----:B------:R2:W5:Y:S07]  /*00e0*/  @P2 LDG.E.64 R4, desc[UR20][R2.64] ;  /* 0x0000001402042981 */ /* 0x00056e000c1e1b00 */
[----:B------:R-:W1:Y:S08]  /*00f0*/  S2UR UR26, SR_CTAID.Y ;  /* 0x00000000001a79c3 */ /* 0x000e700000002600 */
[----:B------:R-:W4:Y:S01]  /*0100*/  S2UR UR24, SR_CTAID.Z ;  /* 0x00000000001879c3 */ /* 0x000f220000002700 */
[----:B------:R-:W-:Y:S01]  /*0110*/  UMOV UR13, 0xffffffff ;  /* 0xffffffff000d7882 */ /* 0x000fe20000000000 */
[----:B------:R-:W-:-:S06]  /*0120*/  ULDC.U8 UR12, c[0x0][0x388] ;  /* 0x0000e200000c7ab9 */ /* 0x000fcc0000000000 */
[----:B------:R-:W5:Y:S01]  /*0130*/  @P2 LDC R0, c[0x0][0x3b0] ;  /* 0x0000ec00ff002b82 */ /* 0x000f620000000800 */
[----:B--2---:R-:W-:Y:S02]  /*0140*/  @P2 IMAD.MOV.U32 R2, RZ, RZ, R8 ;  /* 0x000000ffff022224 */ /* 0x004fe400078e0008 */
[----:B---3--:R-:W-:-:S06]  /*0150*/  @P2 IMAD.MOV.U32 R3, RZ, RZ, R9 ;  /* 0x000000ffff032224 */ /* 0x008fcc00078e0009 */
[----:B------:R-:W2:Y:S01]  /*0160*/  @P2 LDG.E.64 R2, desc[UR20][R2.64] ;  /* 0x0000001402022981 */ /* 0x000ea2000c1e1b00 */
[----:B------:R-:W-:Y:S02]  /*0170*/  UISETP.NE.U32.AND UP2, UPT, UR6, URZ, UPT ;  /* 0x0000003f0600728c */ /* 0x000fe4000bf45070 */
[----:B-1----:R-:W-:Y:S02]  /*0180*/  UIMAD.WIDE UR8, UR26, 0x4, UR8 ;  /* 0x000000041a0878a5 */ /* 0x002fe4000f8e0208 */
[----:B------:R-:W-:Y:S02]  /*0190*/  UISETP.NE.AND.EX UP2, UPT, UR7, URZ, UPT, UP2 ;  /* 0x0000003f0700728c */ /* 0x000fe4000bf45320 */
[----:B----4-:R-:W-:Y:S01]  /*01a0*/  ULOP3.LUT UR4, UR24, UR14, UR26, 0xfe, !UPT ;  /* 0x0000000e18047292 */ /* 0x010fe2000f8efe1a */
[----:B------:R-:W-:-:S03]  /*01b0*/  ULDC.U8 UR6, c[0x0][0x3c2] ;  /* 0x0000f08000067ab9 */ /* 0x000fc60000000000 */
[----:B------:R-:W-:Y:S01]  /*01c0*/  PLOP3.LUT P0, PT, PT, PT, UP2, 0x80, 0x0 ;  /* 0x000000000000781c */ /* 0x000fe20003f0f028 */
[----:B------:R-:W-:Y:S01]  /*01d0*/  UISETP.NE.AND UP3, UPT, UR6, URZ, UPT ;  /* 0x0000003f0600728c */ /* 0x000fe2000bf65270 */
[----:B------:R-:W-:Y:S01]  /*01e0*/  LOP3.LUT P3, RZ, R106, UR4, RZ, 0xfc, !PT ;  /* 0x000000046aff7c12 */ /* 0x000fe2000f86fcff */
[----:B------:R-:W-:Y:S01]  /*01f0*/  ULDC.64 UR4, c[0x0][0x300] ;  /* 0x0000c00000047ab9 */ /* 0x000fe20000000a00 */
[----:B------:R-:W-:Y:S01]  /*0200*/  ULDC.64 UR6, c[0x0][0x2f8] ;  /* 0x0000be0000067ab9 */ /* 0x000fe20000000a00 */
        /* <DEDUP_REMOVED lines=31> */
[----:B------:R-:W-:Y:S01]  /*0400*/  UMOV UR9, URZ ;  /* 0x0000003f00097c82 */ /* 0x000fe20008000000 */
[----:B------:R-:W-:Y:S01]  /*0410*/  UMOV UR6, 0xffffffff ;  /* 0xffffffff00067882 */ /* 0x000fe20000000000 */
[----:B------:R-:W-:-:S04]  /*0420*/  SHF.R.S32.HI R26, RZ, 0x1f, R106 ;  /* 0x0000001fff1a7819 */ /* 0x000fc8000001146a */
[----:B------:R-:W-:Y:S02]  /*0430*/  LEA.HI R12, R26, R106, RZ, 0x5 ;  /* 0x0000006a1a0c7211 */ /* 0x000fe400078f28ff */
[----:B--2---:R-:W-:Y:S02]  /*0440*/  @P0 R2UR UR13, R7 ;  /* 0x00000000070d02ca */ /* 0x004fe400000e0000 */
[----:B---3--:R-:W-:Y:S02]  /*0450*/  @P0 R2UR UR15, R6 ;  /* 0x00000000060f02ca */ /* 0x008fe400000e0000 */
[----:B------:R-:W-:-:S04]  /*0460*/  ISETP.NE.U32.AND P0, PT, RZ, UR4, PT ;  /* 0x00000004ff007c0c */ /* 0x000fc8000bf05070 */
[----:B------:R-:W-:-:S07]  /*0470*/  ISETP.NE.AND.EX P0, PT, RZ, UR5, PT, P0 ;  /* 0x00000005ff007c0c */ /* 0x000fce000bf05300 */
[----:B------:R-:W-:Y:S01]  /*0480*/  @UP2 UIADD3 UR15, UR15, -UR13, URZ ;  /* 0x8000000d0f0f2290 */ /* 0x000fe2000fffe03f */
[----:B----4-:R-:W-:-:S06]  /*0490*/  @P1 R2UR UR9, R4 ;  /* 0x00000000040912ca */ /* 0x010fcc00000e0000 */
        /* <DEDUP_REMOVED lines=10> */
.L_x_982:
[----:B------:R-:W-:-:S05]  /*0540*/  ULDC UR7, c[0x0][0x2c8] ;  /* 0x0000b20000077ab9 */ /* 0x000fca0000000800 */
.L_x_983:
        /* <DEDUP_REMOVED lines=26> */
[----:B------:R-:W-:Y:S01]  /*06f0*/  ULDC UR7, c[0x0][0x270] ;  /* 0x00009c0000077ab9 */ /* 0x000fe20000000800 */
[----:B------:R-:W-:Y:S01]  /*0700*/  LOP3.LUT R4, R12, 0xffffffe0, RZ, 0xc0, !PT ;  /* 0xffffffe00c047812 */ /* 0x000fe200078ec0ff */
[----:B------:R-:W-:Y:S01]  /*0710*/  UIMAD UR7, UR26, UR7, UR24 ;  /* 0x000000071a0772a4 */ /* 0x000fe2000f8e0218 */
[----:B------:R-:W-:Y:S01]  /*0720*/  SHF.R.S32.HI R102, RZ, 0x5, R12 ;  /* 0x00000005ff667819 */ /* 0x000fe2000001140c */
[----:B------:R-:W-:Y:S01]  /*0730*/  UISETP.NE.AND UP1, UPT, UR13, -0x1, UPT ;  /* 0xffffffff0d00788c */ /* 0x000fe2000bf25270 */
[----:B------:R-:W-:Y:S01]  /*0740*/  IMAD.U32 R10, RZ, RZ, UR14 ;  /* 0x0000000eff0a7e24 */ /* 0x000fe2000f8e00ff */
[----:B------:R-:W-:Y:S02]  /*0750*/  USHF.L.U32 UR5, UR7, 0x5, URZ ;  /* 0x0000000507057899 */ /* 0x000fe4000800063f */
[----:B------:R-:W-:-:S02]  /*0760*/  UISETP.NE.AND UP0, UPT, UR6, -0x1, UPT ;  /* 0xffffffff0600788c */ /* 0x000fc4000bf05270 */
[----:B------:R-:W-:Y:S02]  /*0770*/  USHF.R.S32.HI UR4, URZ, 0x1f, UR5 ;  /* 0x0000001f3f047899 */ /* 0x000fe40008011405 */
[----:B------:R-:W-:-:S03]  /*0780*/  USHF.R.S32.HI UR25, URZ, 0x1f, UR24 ;  /* 0x0000001f3f197899 */ /* 0x000fc60008011418 */
[----:B------:R-:W-:-:S04]  /*0790*/  @!UP1 USHF.R.S32.HI UR10, URZ, 0x1f, UR26 ;  /* 0x0000001f3f0a9899 */ /* 0x000fc8000801141a */
[----:B------:R-:W-:Y:S01]  /*07a0*/  @UP0 UIADD3 UR17, UR9, UR6, URZ ;  /* 0x0000000609110290 */ /* 0x000fe2000fffe03f */
[----:B-1----:R-:W-:Y:S02]  /*07b0*/  IABS R13, R16 ;  /* 0x00000010000d7213 */ /* 0x002fe40000000000 */
[C---:B------:R-:W-:Y:S02]  /*07c0*/  LOP3.LUT R6, R16.reuse, UR24, RZ, 0x3c, !PT ;  /* 0x0000001810067c12 */ /* 0x040fe4000f8e3cff */
[----:B------:R-:W1:Y:S01]  /*07d0*/  I2F.RP R2, R13 ;  /* 0x0000000d00027306 */ /* 0x000e620000209400 */
[----:B------:R-:W-:Y:S02]  /*07e0*/  ISETP.NE.AND P3, PT, R16, RZ, PT ;  /* 0x000000ff1000720c */ /* 0x000fe40003f65270 */
[----:B--2---:R-:W-:-:S05]  /*07f0*/  IABS R5, R5 ;  /* 0x0000000500057213 */ /* 0x004fca0000000000 */
[----:B-1----:R-:W1:Y:S02]  /*0800*/  MUFU.RCP R2, R2 ;  /* 0x0000000200027308 */ /* 0x002e640000001000 */
[----:B-1----:R-:W-:-:S06]  /*0810*/  VIADD R2, R2, 0xffffffe ;  /* 0x0ffffffe02027836 */ /* 0x002fcc0000000000 */
[----:B------:R-:W1:Y:S02]  /*0820*/  F2I.FTZ.U32.TRUNC.NTZ R3, R2 ;  /* 0x0000000200037305 */ /* 0x000e64000021f000 */
[----:B-1----:R-:W-:Y:S02]  /*0830*/  IMAD.MOV R0, RZ, RZ, -R3 ;  /* 0x000000ffff007224 */ /* 0x002fe400078e0a03 */
[----:B------:R-:W-:Y:S02]  /*0840*/  IMAD.MOV.U32 R2, RZ, RZ, RZ ;  /* 0x000000ffff027224 */ /* 0x000fe400078e00ff */
[----:B------:R-:W-:-:S04]  /*0850*/  IMAD R0, R0, R13, RZ ;  /* 0x0000000d00007224 */ /* 0x000fc800078e02ff */
[----:B------:R-:W-:Y:S01]  /*0860*/  IMAD.HI.U32 R3, R3, R0, R2 ;  /* 0x0000000003037227 */ /* 0x000fe200078e0002 */
[----:B------:R-:W-:-:S03]  /*0870*/  LEA.HI R2, R26, R106, RZ, 0x3 ;  /* 0x0000006a1a027211 */ /* 0x000fc600078f18ff */
[----:B------:R-:W-:Y:S01]  /*0880*/  IMAD.IADD R0, R106, 0x1, -R4 ;  /* 0x000000016a007824 */ /* 0x000fe200078e0a04 */
[----:B------:R-:W-:Y:S01]  /*0890*/  SHF.R.S32.HI R14, RZ, 0x3, R2 ;  /* 0x00000003ff0e7819 */ /* 0x000fe20000011402 */
[----:B------:R-:W-:Y:S01]  /*08a0*/  IMAD.HI.U32 R7, R3, R5, RZ ;  /* 0x0000000503077227 */ /* 0x000fe200078e00ff */
[----:B------:R-:W-:Y:S02]  /*08b0*/  LOP3.LUT R2, R2, 0xfffffff8, RZ, 0xc0, !PT ;  /* 0xfffffff802027812 */ /* 0x000fe400078ec0ff */
[--C-:B------:R-:W-:Y:S01]  /*08c0*/  SHF.R.S32.HI R4, RZ, 0x1f, R0.reuse ;  /* 0x0000001fff047819 */ /* 0x100fe20000011400 */
[----:B------:R-:W-:Y:S01]  /*08d0*/  IMAD.SHL.U32 R3, R14, 0x40, RZ ;  /* 0x000000400e037824 */ /* 0x000fe200078e00ff */
[----:B------:R-:W-:Y:S01]  /*08e0*/  IADD3 R107, P1, P0, R8, UR5, R0 ;  /* 0x00000005086b7c10 */ /* 0x000fe2000f83e000 */
[----:B------:R-:W-:Y:S01]  /*08f0*/  IMAD.IADD R24, R106, 0x1, -R2 ;  /* 0x000000016a187824 */ /* 0x000fe200078e0a02 */
[----:B------:R-:W-:Y:S01]  /*0900*/  SHF.R.S32.HI R15, RZ, 0x1f, R14 ;  /* 0x0000001fff0f7819 */ /* 0x000fe2000001140e */
[----:B------:R-:W-:Y:S01]  /*0910*/  IMAD.MOV R2, RZ, RZ, -R7 ;  /* 0x000000ffff027224 */ /* 0x000fe200078e0a07 */
[----:B------:R-:W-:Y:S01]  /*0920*/  LOP3.LUT R3, R3, 0x1c0, RZ, 0xc0, !PT ;  /* 0x000001c003037812 */ /* 0x000fe200078ec0ff */
[----:B------:R-:W-:Y:S01]  /*0930*/  IMAD.SHL.U32 R142, R24, 0x8, RZ ;  /* 0x00000008188e7824 */ /* 0x000fe200078e00ff */
[----:B------:R-:W-:Y:S01]  /*0940*/  IADD3.X R105, R9, UR4, R4, P1, P0 ;  /* 0x0000000409697c10 */ /* 0x000fe20008fe0404 */
[----:B------:R-:W-:Y:S01]  /*0950*/  IMAD R2, R13, R2, R5 ;  /* 0x000000020d027224 */ /* 0x000fe200078e0205 */
[----:B------:R-:W-:Y:S01]  /*0960*/  SHF.R.S32.HI R5, RZ, 0x1f, R0 ;  /* 0x0000001fff057819 */ /* 0x000fe20000011400 */
[----:B------:R-:W-:Y:S01]  /*0970*/  @UP1 ULDC.64 UR4, c[0x0][0x240] ;  /* 0x0000900000041ab9 */ /* 0x000fe20000000a00 */
[----:B------:R-:W-:Y:S01]  /*0980*/  LOP3.LUT R4, R3, 0x38, R142, 0xf8, !PT ;  /* 0x0000003803047812 */ /* 0x000fe200078ef88e */
[----:B------:R-:W-:Y:S01]  /*0990*/  @UP1 UIMAD.WIDE.U32 UR18, UR13, UR4, URZ ;  /* 0x000000040d1212a5 */ /* 0x000fe2000f8e003f */
[----:B------:R-:W-:Y:S01]  /*09a0*/  SHF.R.U32.HI R3, RZ, 0x3, R3 ;  /* 0x00000003ff037819 */ /* 0x000fe20000011603 */
[----:B------:R1:W-:Y:S01]  /*09b0*/  STL [R1+0xbc], R107 ;  /* 0x0000bc6b01007387 */ /* 0x0003e20000100800 */
[----:B------:R-:W-:Y:S01]  /*09c0*/  ISETP.GT.U32.AND P2, PT, R13, R2, PT ;  /* 0x000000020d00720c */ /* 0x000fe20003f44070 */
[----:B------:R-:W-:Y:S01]  /*09d0*/  @UP1 UIMAD UR8, UR13, UR5, UR19 ;  /* 0x000000050d0812a4 */ /* 0x000fe2000f8e0213 */
[----:B------:R-:W-:Y:S01]  /*09e0*/  LEA.HI R5, R5, R0, RZ, 0x2 ;  /* 0x0000000005057211 */ /* 0x000fe200078f10ff */
[----:B------:R-:W-:Y:S01]  /*09f0*/  IMAD.WIDE R10, R10, 0x40, R14 ;  /* 0x000000400a0a7825 */ /* 0x000fe200078e020e */
[----:B------:R-:W-:Y:S01]  /*0a00*/  LOP3.LUT R4, R4, R3, RZ, 0x3c, !PT ;  /* 0x0000000304047212 */ /* 0x000fe200078e3cff */
[----:B------:R-:W-:Y:S01]  /*0a10*/  @!UP1 ULDC.64 UR4, c[0x0][0x228] ;  /* 0x00008a0000049ab9 */ /* 0x000fe20000000a00 */
[----:B------:R-:W-:Y:S01]  /*0a20*/  LOP3.LUT R3, R5, 0x7ffffffc, RZ, 0xc0, !PT ;  /* 0x7ffffffc05037812 */ /* 0x000fe200078ec0ff */
[----:B------:R-:W-:Y:S01]  /*0a30*/  @!UP1 UIMAD UR10, UR10, UR4, URZ ;  /* 0x000000040a0a92a4 */ /* 0x000fe2000f8e023f */
[----:B------:R-:W-:Y:S01]  /*0a40*/  PLOP3.LUT P0, PT, PT, PT, UP0, 0x80, 0x0 ;  /* 0x000000000000781c */ /* 0x000fe20003f0f008 */
[----:B------:R-:W-:Y:S01]  /*0a50*/  @!UP1 UIMAD.WIDE.U32 UR32, UR26, UR4, URZ ;  /* 0x000000041a2092a5 */ /* 0x000fe2000f8e003f */
[----:B------:R-:W-:Y:S01]  /*0a60*/  ISETP.GE.AND P1, PT, R6, RZ, PT ;  /* 0x000000ff0600720c */ /* 0x000fe20003f26270 */
[----:B------:R-:W-:Y:S01]  /*0a70*/  IMAD.IADD R3, R0, 0x1, -R3 ;  /* 0x0000000100037824 */ /* 0x000fe200078e0a03 */
[----:B------:R-:W-:Y:S01]  /*0a80*/  SHF.R.S32.HI R0, RZ, 0x1f, R12 ;  /* 0x0000001fff007819 */ /* 0x000fe2000001140c */
[----:B------:R-:W-:Y:S01]  /*0a90*/  @!P2 IMAD.IADD R2, R2, 0x1, -R13 ;  /* 0x000000010202a824 */ /* 0x000fe200078e0a0d */
[----:B------:R-:W-:Y:S01]  /*0aa0*/  @!UP1 UIMAD UR5, UR26, UR5, UR10 ;  /* 0x000000051a0592a4 */ /* 0x000fe2000f8e020a */
[----:B------:R-:W-:-:S02]  /*0ab0*/  ULDC UR4, c[0x0][0x2d4] ;  /* 0x0000b50000047ab9 */ /* 0x000fc40000000800 */
[----:B------:R-:W-:Y:S01]  /*0ac0*/  @UP0 ULDC.64 UR10, c[0x0][0x248] ;  /* 0x00009200000a0ab9 */ /* 0x000fe20000000a00 */
[----:B------:R-:W-:Y:S01]  /*0ad0*/  LEA.HI R0, R0, R102, RZ, 0x2 ;  /* 0x0000006600007211 */ /* 0x000fe200078f10ff */
[----:B------:R-:W-:Y:S01]  /*0ae0*/  @UP0 UIMAD.WIDE.U32 UR30, UR17, UR10, URZ ;  /* 0x0000000a111e02a5 */ /* 0x000fe2000f8e003f */
[----:B------:R-:W-:Y:S01]  /*0af0*/  ISETP.GE.U32.AND P4, PT, R2, R13, PT ;  /* 0x0000000d0200720c */ /* 0x000fe20003f86070 */
[----:B------:R-:W-:Y:S01]  /*0b00*/  UIMAD UR4, UR7, UR4, UR22 ;  /* 0x00000004070472a4 */ /* 0x000fe2000f8e0216 */
[----:B------:R-:W-:Y:S01]  /*0b10*/  LEA.HI R2, R26, R106, RZ, 0x6 ;  /* 0x0000006a1a027211 */ /* 0x000fe200078f30ff */
[----:B------:R-:W-:Y:S01]  /*0b20*/  @UP0 UIMAD UR17, UR17, UR11, URZ ;  /* 0x0000000b111102a4 */ /* 0x000fe2000f8e023f */
[----:B------:R-:W-:Y:S01]  /*0b30*/  LOP3.LUT R0, R0, 0xffffffc, RZ, 0xc0, !PT ;  /* 0x0ffffffc00007812 */ /* 0x000fe200078ec0ff */
[----:B------:R-:W-:Y:S01]  /*0b40*/  ULDC UR19, c[0x0][0x2d8] ;  /* 0x0000b60000137ab9 */ /* 0x000fe20000000800 */
[----:B------:R-:W-:Y:S01]  /*0b50*/  @!UP1 UIADD3 UR8, UR33, UR5, URZ ;  /* 0x0000000521089290 */ /* 0x000fe2000fffe03f */
[----:B------:R-:W-:Y:S01]  /*0b60*/  IMAD.SHL.U32 R2, R2, 0x8, RZ ;  /* 0x0000000802027824 */ /* 0x000fe200078e00ff */
[----:B------:R-:W-:Y:S01]  /*0b70*/  UIMAD UR16, UR4, UR19, URZ ;  /* 0x00000013041072a4 */ /* 0x000fe2000f8e023f */
[----:B------:R-:W-:Y:S01]  /*0b80*/  IMAD.IADD R0, R102, 0x1, -R0 ;  /* 0x0000000166007824 */ /* 0x000fe200078e0a00 */
[----:B------:R-:W-:Y:S01]  /*0b90*/  @UP0 UIADD3 UR17, UR31, UR17, URZ ;  /* 0x000000111f110290 */ /* 0x000fe2000fffe03f */
[----:B------:R-:W-:Y:S01]  /*0ba0*/  @!UP1 UMOV UR18, UR32 ;  /* 0x0000002000129c82 */ /* 0x000fe20008000000 */
        /* <DEDUP_REMOVED lines=13> */
.L_x_985:
[----:B------:R-:W-:Y:S01]  /*0c80*/  @UP0 UIADD3 UR4, UR9, UR6, URZ ;  /* 0x0000000609040290 */ /* 0x000fe2000fffe03f */
[----:B------:R-:W-:Y:S01]  /*0c90*/  SHF.R.S32.HI R101, RZ, 0x2, R5 ;  /* 0x00000002ff657819 */ /* 0x000fe20000011405 */
[----:B------:R-:W-:Y:S01]  /*0ca0*/  IMAD.SHL.U32 R12, R3, 0x2, RZ ;  /* 0x00000002030c7824 */ /* 0x000fe200078e00ff */
[----:B------:R-:W-:Y:S01]  /*0cb0*/  @UP0 ULDC.64 UR6, c[0x0][0x250] ;  /* 0x0000940000060ab9 */ /* 0x000fe20000000a00 */
[----:B------:R-:W-:Y:S01]  /*0cc0*/  SHF.R.S32.HI R143, RZ, 0x1f, R142 ;  /* 0x0000001fff8f7819 */ /* 0x000fe2000001148e */
[----:B------:R-:W-:Y:S01]  /*0cd0*/  @UP0 UIMAD.WIDE.U32 UR32, UR4, UR6, URZ ;  /* 0x00000006042002a5 */ /* 0x000fe2000f8e003f */
[----:B------:R-:W-:Y:S01]  /*0ce0*/  LOP3.LUT R199, R4, 0xfffffe00, R2, 0xf8, !PT ;  /* 0xfffffe0004c77812 */ /* 0x000fe200078ef802 */
[----:B------:R-:W-:Y:S01]  /*0cf0*/  @UP0 UIMAD UR4, UR4, UR7, URZ ;  /* 0x00000007040402a4 */ /* 0x000fe2000f8e023f */
[----:B------:R-:W-:-:S03]  /*0d00*/  IMAD R13, R0, 0x10, R101 ;  /* 0x00000010000d7824 */ /* 0x000fc600078e0265 */
        /* <DEDUP_REMOVED lines=14> */
.L_x_986:
[----:B------:R-:W-:Y:S01]  /*0df0*/  @!P2 IADD3 R7, R7, 0x1, RZ ;  /* 0x000000010707a810 */ /* 0x000fe20007ffe0ff */
[----:B------:R-:W-:Y:S01]  /*0e00*/  IMAD R6, R15, UR10, RZ ;  /* 0x0000000a0f067c24 */ /* 0x000fe2000f8e02ff */
[----:B------:R-:W1:Y:S01]  /*0e10*/  S2UR UR9, SR_CgaCtaId ;  /* 0x00000000000979c3 */ /* 0x000e620000008800 */
[--C-:B------:R-:W-:Y:S01]  /*0e20*/  IMAD.WIDE.U32 R4, R14, UR10, R142.reuse ;  /* 0x0000000a0e047c25 */ /* 0x100fe2000f8e008e */
[----:B------:R-:W-:Y:S01]  /*0e30*/  @P4 IADD3 R7, R7, 0x1, RZ ;  /* 0x0000000107074810 */ /* 0x000fe20007ffe0ff */
[----:B------:R-:W-:Y:S01]  /*0e40*/  UIADD3 UR27, -UR22, UR15, URZ ;  /* 0x0000000f161b7290 */ /* 0x000fe2000fffe13f */
[----:B------:R-:W-:Y:S01]  /*0e50*/  IADD3 R110, R142, 0x80, RZ ;  /* 0x000000808e6e7810 */ /* 0x000fe20007ffe0ff */
[----:B------:R-:W-:Y:S01]  /*0e60*/  IMAD R0, R15, UR6, RZ ;  /* 0x000000060f007c24 */ /* 0x000fe2000f8e02ff */
[----:B------:R-:W-:Y:S01]  /*0e70*/  BSSY B0, `(.L_x_987) ;  /* 0x0000052000007945 */ /* 0x000fe20003800000 */
[C---:B------:R-:W-:Y:S01]  /*0e80*/  IMAD.WIDE.U32 R2, R14.reuse, UR6, R142 ;  /* 0x000000060e027c25 */ /* 0x040fe2000f8e008e */
[----:B------:R-:W-:-:S02]  /*0e90*/  IADD3 R21, R14, 0x20, RZ ;  /* 0x000000200e157810 */ /* 0x000fc40007ffe0ff */
[C---:B------:R-:W-:Y:S01]  /*0ea0*/  IADD3 R23, R14.reuse, 0x30, RZ ;  /* 0x000000300e177810 */ /* 0x040fe20007ffe0ff */
[----:B------:R-:W-:Y:S01]  /*0eb0*/  IMAD R9, R14, UR11, R6 ;  /* 0x0000000b0e097c24 */ /* 0x000fe2000f8e0206 */
[----:B------:R-:W-:Y:S01]  /*0ec0*/  IADD3 R6, P2, R4, UR30, RZ ;  /* 0x0000001e04067c10 */ /* 0x000fe2000ff5e0ff */
[----:B------:R-:W-:Y:S01]  /*0ed0*/  IMAD R8, R14, UR7, R0 ;  /* 0x000000070e087c24 */ /* 0x000fe2000f8e0200 */
[----:B------:R-:W-:Y:S01]  /*0ee0*/  IADD3 R4, P0, R2, UR32, RZ ;  /* 0x0000002002047c10 */ /* 0x000fe2000ff1e0ff */
[----:B------:R-:W-:Y:S01]  /*0ef0*/  IMAD.MOV.U32 R0, RZ, RZ, R7 ;  /* 0x000000ffff007224 */ /* 0x000fe200078e0007 */
[----:B------:R-:W-:Y:S01]  /*0f00*/  IADD3.X R7, R5, UR17, R9, P2, !PT ;  /* 0x0000001105077c10 */ /* 0x000fe200097fe409 */
[----:B------:R-:W-:Y:S01]  /*0f10*/  IMAD R100, R13, UR19, R12 ;  /* 0x000000130d647c24 */ /* 0x000fe2000f8e020c */
[----:B------:R-:W-:Y:S01]  /*0f20*/  IADD3.X R5, R3, UR4, R8, P0, !PT ;  /* 0x0000000403057c10 */ /* 0x000fe200087fe408 */
[----:B------:R-:W-:Y:S01]  /*0f30*/  ULDC.64 UR4, c[0x0][0x258] ;  /* 0x0000960000047ab9 */ /* 0x000fe20000000a00 */
[----:B------:R-:W-:Y:S01]  /*0f40*/  @!P1 IADD3 R0, -R0, RZ, RZ ;  /* 0x000000ff00009210 */ /* 0x000fe20007ffe1ff */
[----:B------:R-:W-:Y:S01]  /*0f50*/  UIMAD UR17, UR25, UR4, URZ ;  /* 0x00000004191172a4 */ /* 0x000fe2000f8e023f */
[C---:B------:R-:W-:Y:S01]  /*0f60*/  IADD3 R2, P0, R142.reuse, UR18, RZ ;  /* 0x000000128e027c10 */ /* 0x040fe2000ff1e0ff */
[----:B------:R-:W-:Y:S01]  /*0f70*/  VIADD R111, R142, 0x40 ;  /* 0x000000408e6f7836 */ /* 0x000fe20000000000 */
[----:B------:R-:W-:Y:S01]  /*0f80*/  @!P3 LOP3.LUT R0, RZ, R16, RZ, 0x33, !PT ;  /* 0x00000010ff00b212 */ /* 0x000fe200078e33ff */
[----:B------:R-:W-:Y:S01]  /*0f90*/  UMOV UR30, 0x400 ;  /* 0x00000400001e7882 */ /* 0x000fe20000000000 */
[----:B------:R-:W-:Y:S01]  /*0fa0*/  IADD3.X R3, R143, UR8, RZ, P0, !PT ;  /* 0x000000088f037c10 */ /* 0x000fe200087fe4ff */
[----:B------:R-:W-:Y:S01]  /*0fb0*/  UIMAD UR8, UR24, UR5, UR17 ;  /* 0x00000005180872a4 */ /* 0x000fe2000f8e0211 */
[----:B------:R-:W-:Y:S01]  /*0fc0*/  MOV R12, UR4 ;  /* 0x00000004000c7c02 */ /* 0x000fe20008000f00 */
[----:B------:R-:W-:Y:S01]  /*0fd0*/  UIADD3 UR17, UR23, 0x3f, URZ ;  /* 0x0000003f17117890 */ /* 0x000fe2000fffe03f */
[----:B------:R-:W-:Y:S01]  /*0fe0*/  SHF.R.S32.HI R8, RZ, 0x1f, R0 ;  /* 0x0000001fff087819 */ /* 0x000fe20000011400 */
[----:B------:R-:W-:Y:S01]  /*0ff0*/  ULDC.64 UR4, c[0x0][0x260] ;  /* 0x0000980000047ab9 */ /* 0x000fe20000000a00 */
[----:B------:R-:W-:Y:S01]  /*1000*/  ISETP.GE.AND P0, PT, R14, UR27, PT ;  /* 0x0000001b0e007c0c */ /* 0x000fe2000bf06270 */
[----:B------:R-:W-:Y:S01]  /*1010*/  IMAD.WIDE.U32 R12, R12, UR24, R2 ;  /* 0x000000180c0c7c25 */ /* 0x000fe2000f8e0002 */
[----:B------:R-:W-:-:S03]  /*1020*/  USHF.R.S32.HI UR18, URZ, 0x1f, UR17 ;  /* 0x0000001f3f127899 */ /* 0x000fc60008011411 */
[----:B------:R-:W-:Y:S01]  /*1030*/  IMAD R2, R8, UR4, RZ ;  /* 0x0000000408027c24 */ /* 0x000fe2000f8e02ff */
[----:B------:R-:W-:Y:S01]  /*1040*/  ULEA.HI UR18, UR18, UR17, URZ, 0x6 ;  /* 0x0000001112127291 */ /* 0x000fe2000f8f303f */
[C---:B------:R-:W-:Y:S01]  /*1050*/  IMAD.WIDE.U32 R30, R0.reuse, UR4, R6 ;  /* 0x00000004001e7c25 */ /* 0x040fe2000f8e0006 */
[----:B------:R-:W-:Y:S02]  /*1060*/  IADD3 R9, R13, UR8, RZ ;  /* 0x000000080d097c10 */ /* 0x000fe4000fffe0ff */
[----:B------:R-:W-:Y:S01]  /*1070*/  USHF.R.S32.HI UR18, URZ, 0x6, UR18 ;  /* 0x000000063f127899 */ /* 0x000fe20008011412 */
[C---:B------:R-:W-:Y:S01]  /*1080*/  IMAD R22, R0.reuse, UR5, R2 ;  /* 0x0000000500167c24 */ /* 0x040fe2000f8e0202 */
[----:B------:R-:W-:Y:S01]  /*1090*/  ULDC.64 UR4, c[0x0][0x268] ;  /* 0x00009a0000047ab9 */ /* 0x000fe20000000a00 */
[----:B------:R2:W-:Y:S01]  /*10a0*/  STL.64 [R1+0x68], R30 ;  /* 0x0000681e01007387 */ /* 0x0005e20000100a00 */
[----:B------:R-:W-:Y:S01]  /*10b0*/  IMAD.WIDE.U32 R28, R0, UR4, R4 ;  /* 0x00000004001c7c25 */ /* 0x000fe2000f8e0004 */
[----:B------:R-:W-:-:S03]  /*10c0*/  UIADD3 UR17, UR18, -0x1, URZ ;  /* 0xffffffff12117890 */ /* 0x000fc6000fffe03f */
[----:B------:R-:W-:Y:S01]  /*10d0*/  IMAD R2, R8, UR4, RZ ;  /* 0x0000000408027c24 */ /* 0x000fe2000f8e02ff */
[----:B------:R2:W-:Y:S01]  /*10e0*/  STL.64 [R1+0x60], R28 ;  /* 0x0000601c01007387 */ /* 0x0005e20000100a00 */
[----:B-1----:R-:W-:Y:S01]  /*10f0*/  ULEA UR4, UR9, UR30, 0x18 ;  /* 0x0000001e09047291 */ /* 0x002fe2000f8ec03f */
[----:B------:R-:W-:Y:S02]  /*1100*/  VIADD R20, R14, 0x10 ;  /* 0x000000100e147836 */ /* 0x000fe40000000000 */
[----:B------:R2:W-:Y:S01]  /*1110*/  STL [R1+0x28], R111 ;  /* 0x0000286f01007387 */ /* 0x0005e20000100800 */
[----:B------:R-:W-:Y:S02]  /*1120*/  IMAD R25, R0, UR5, R2 ;  /* 0x0000000500197c24 */ /* 0x000fe4000f8e0202 */
[----:B------:R-:W-:Y:S01]  /*1130*/  LEA R199, R199, UR4, 0x1 ;  /* 0x00000004c7c77c11 */ /* 0x000fe2000f8e08ff */
[----:B------:R2:W-:Y:S01]  /*1140*/  STL [R1+0x2c], R110 ;  /* 0x00002c6e01007387 */ /* 0x0005e20000100800 */
        /* <DEDUP_REMOVED lines=36> */
.L_x_988:
[----:B------:R-:W-:Y:S05]  /*1390*/  BSYNC B0 ;  /* 0x0000000000007941 */ /* 0x000fea0003800000 */
.L_x_987:
[----:B------:R-:W-:Y:S01]  /*13a0*/  ISETP.GE.AND P1, PT, R20, UR27, PT ;  /* 0x0000001b14007c0c */ /* 0x000fe2000bf26270 */
[----:B------:R-:W-:Y:S01]  /*13b0*/  ULEA UR8, UR18, UR16, 0x6 ;  /* 0x0000001012087291 */ /* 0x000fe2000f8e303f */
[----:B------:R-:W-:Y:S01]  /*13c0*/  BSSY B0, `(.L_x_989) ;  /* 0x000002f000007945 */ /* 0x000fe20003800000 */
[----:B------:R-:W-:Y:S01]  /*13d0*/  USHF.R.S32.HI UR5, URZ, 0x1f, UR17 ;  /* 0x0000001f3f057899 */ /* 0x000fe20008011411 */
[----:B------:R-:W-:Y:S01]  /*13e0*/  ISETP.GE.AND P5, PT, R21, UR27, PT ;  /* 0x0000001b15007c0c */ /* 0x000fe2000bfa6270 */
[----:B------:R-:W-:Y:S01]  /*13f0*/  UIADD3 UR8, UR8, -0x40, URZ ;  /* 0xffffffc008087890 */ /* 0x000fe2000fffe03f */
[----:B------:R-:W-:Y:S01]  /*1400*/  ISETP.GE.AND P6, PT, R23, UR27, PT ;  /* 0x0000001b17007c0c */ /* 0x000fe2000bfc6270 */
[----:B------:R-:W-:-:S04]  /*1410*/  UIMAD UR16, UR17, -0x40, UR23 ;  /* 0xffffffc0111078a4 */ /* 0x000fc8000f8e0217 */
[----:B------:R-:W-:Y:S01]  /*1420*/  IADD3 R213, P0, R100, UR8, RZ ;  /* 0x0000000864d57c10 */ /* 0x000fe2000ff1e0ff */
[----:B------:R-:W-:Y:S01]  /*1430*/  IMAD.U32 R104, RZ, RZ, UR8 ;  /* 0x00000008ff687e24 */ /* 0x000fe2000f8e00ff */
[----:B------:R-:W-:Y:S11]  /*1440*/  @P1 BRA `(.L_x_990) ;  /* 0x0000000000981947 */ /* 0x000ff60003800000 */
[----:B------:R-:W-:Y:S01]  /*1450*/  ULDC UR30, c[0x0][0x2d0] ;  /* 0x0000b400001e7ab9 */ /* 0x000fe20000000800 */
[----:B---3--:R-:W-:Y:S01]  /*1460*/  IADD3 R4, P1, R10, 0x10, RZ ;  /* 0x000000100a047810 */ /* 0x008fe20007f3e0ff */
[----:B------:R-:W-:Y:S01]  /*1470*/  ULDC.64 UR8, c[0x0][0x240] ;  /* 0x0000900000087ab9 */ /* 0x000fe20000000a00 */
[----:B------:R-:W-:Y:S01]  /*1480*/  ISETP.GE.AND P4, PT, R142, UR30, PT ;  /* 0x0000001e8e007c0c */ /* 0x000fe2000bf86270 */
[----:B-1----:R-:W-:Y:S01]  /*1490*/  IMAD.MOV.U32 R2, RZ, RZ, R12 ;  /* 0x000000ffff027224 */ /* 0x002fe200078e000c */
        /* <DEDUP_REMOVED lines=33> */
.L_x_990:
[----:B------:R-:W-:Y:S05]  /*16b0*/  BSYNC B0 ;  /* 0x0000000000007941 */ /* 0x000fea0003800000 */
.L_x_989:
[----:B------:R-:W-:Y:S04]  /*16c0*/  BSSY B0, `(.L_x_991) ;  /* 0x0000028000007945 */ /* 0x000fe80003800000 */
[----:B------:R-:W-:Y:S05]  /*16d0*/  @P5 BRA `(.L_x_992) ;  /* 0x0000000000985947 */ /* 0x000fea0003800000 */
[----:B------:R-:W-:Y:S01]  /*16e0*/  ULDC UR30, c[0x0][0x2d0] ;  /* 0x0000b400001e7ab9 */ /* 0x000fe20000000800 */
[----:B-1-34-:R-:W-:Y:S01]  /*16f0*/  IADD3 R4, P1, R10, 0x20, RZ ;  /* 0x000000200a047810 */ /* 0x01afe20007f3e0ff */
        /* <DEDUP_REMOVED lines=36> */
.L_x_992:
[----:B------:R-:W-:Y:S05]  /*1940*/  BSYNC B0 ;  /* 0x0000000000007941 */ /* 0x000fea0003800000 */
.L_x_991:
[----:B------:R-:W-:Y:S01]  /*1950*/  USHF.L.U32 UR27, UR10, 0x6, URZ ;  /* 0x000000060a1b7899 */ /* 0x000fe2000800063f */
        /* <DEDUP_REMOVED lines=40> */
.L_x_994:
[----:B------:R-:W-:Y:S05]  /*1be0*/  BSYNC B0 ;  /* 0x0000000000007941 */ /* 0x000fea0003800000 */
.L_x_993:
[----:B------:R-:W-:Y:S01]  /*1bf0*/  IMAD.IADD R109, R31, 0x1, R22 ;  /* 0x000000011f6d7824 */ /* 0x000fe200078e0216 */
[----:B------:R-:W-:Y:S01]  /*1c00*/  MOV R108, R30 ;  /* 0x0000001e006c7202 */ /* 0x000fe20000000f00 */
[----:B------:R-:W-:Y:S01]  /*1c10*/  USHF.L.U64.HI UR30, UR10, 0x6, UR11 ;  /* 0x000000060a1e7899 */ /* 0x000fe2000801020b */
[----:B------:R-:W-:Y:S01]  /*1c20*/  ISETP.GE.AND P2, PT, R14, UR16, PT ;  /* 0x000000100e007c0c */ /* 0x000fe2000bf46270 */
[----:B------:R-:W-:Y:S01]  /*1c30*/  IMAD.U32 R103, RZ, RZ, UR27 ;  /* 0x0000001bff677e24 */ /* 0x000fe2000f8e00ff */
[----:B------:R-:W-:Y:S01]  /*1c40*/  BSSY B0, `(.L_x_995) ;  /* 0x0000026000007945 */ /* 0x000fe20003800000 */
[----:B------:R2:W-:Y:S01]  /*1c50*/  STL.64 [R1+0x58], R108 ;  /* 0x0000586c01007387 */ /* 0x0005e20000100a00 */
[----:B------:R-:W-:Y:S01]  /*1c60*/  UIMAD UR8, UR30, UR17, URZ ;  /* 0x000000111e0872a4 */ /* 0x000fe2000f8e023f */
[----:B-1-3--:R-:W-:Y:S01]  /*1c70*/  IMAD.WIDE.U32 R2, R103, UR17, R108 ;  /* 0x0000001167027c25 */ /* 0x00afe2000f8e006c */
[----:B------:R-:W-:Y:S02]  /*1c80*/  ISETP.GE.AND P6, PT, R20, UR16, PT ;  /* 0x0000001014007c0c */ /* 0x000fe4000bfc6270 */
[----:B------:R-:W-:Y:S01]  /*1c90*/  UIMAD UR8, UR5, UR27, UR8 ;  /* 0x0000001b050872a4 */ /* 0x000fe2000f8e0208 */
[----:B------:R-:W-:-:S05]  /*1ca0*/  ISETP.GE.AND P1, PT, R21, UR16, PT ;  /* 0x0000001015007c0c */ /* 0x000fca000bf26270 */
[----:B----4-:R-:W-:Y:S01]  /*1cb0*/  VIADD R5, R3, UR8 ;  /* 0x0000000803057c36 */ /* 0x010fe20008000000 */
[----:B------:R-:W-:Y:S07]  /*1cc0*/  @P2 BRA `(.L_x_996) ;  /* 0x0000000000742947 */ /* 0x000fee0003800000 */
[----:B------:R-:W-:Y:S02]  /*1cd0*/  ULDC UR8, c[0x0][0x2d0] ;  /* 0x0000b40000087ab9 */ /* 0x000fe40000000800 */
[----:B------:R-:W-:Y:S02]  /*1ce0*/  ISETP.GE.AND P5, PT, R142, UR8, PT ;  /* 0x000000088e007c0c */ /* 0x000fe4000bfa6270 */
[----:B------:R-:W-:Y:S02]  /*1cf0*/  ISETP.GE.AND P4, PT, R111, UR8, PT ;  /* 0x000000086f007c0c */ /* 0x000fe4000bf86270 */
[----:B------:R-:W-:-:S09]  /*1d00*/  ISETP.GE.AND P2, PT, R110, UR8, PT ;  /* 0x000000086e007c0c */ /* 0x000fd2000bf46270 */
        /* <DEDUP_REMOVED lines=25> */
.L_x_996:
[----:B------:R-:W-:Y:S05]  /*1ea0*/  BSYNC B0 ;  /* 0x0000000000007941 */ /* 0x000fea0003800000 */
.L_x_995:
        /* <DEDUP_REMOVED lines=10> */
[----:B---3--:R-:W3:Y:S01]  /*1f50*/  @!P5 LDC.64 R8, c[0x0][0x218] ;  /* 0x00008600ff08db82 */ /* 0x008ee20000000a00 */
[----:B------:R4:W-:Y:S07]  /*1f60*/  @P5 STS.128 [R199+0x6800], RZ ;  /* 0x006800ffc7005388 */ /* 0x0009ee0000000c00 */
[----:B-1----:R-:W1:Y:S01]  /*1f70*/  @!P4 LDC.64 R6, c[0x0][0x218] ;  /* 0x00008600ff06cb82 */ /* 0x002e620000000a00 */
[----:B---3--:R-:W-:-:S04]  /*1f80*/  @!P5 LEA R8, P6, R0, R8, 0x1 ;  /* 0x000000080008d211 */ /* 0x008fc800078c08ff */
        /* <DEDUP_REMOVED lines=21> */
.L_x_998:
[----:B------:R-:W-:Y:S05]  /*20e0*/  BSYNC B0 ;  /* 0x0000000000007941 */ /* 0x000fea0003800000 */
.L_x_997:
[----:B------:R-:W-:Y:S01]  /*20f0*/  BSSY B0, `(.L_x_999) ;  /* 0x0000024000007945 */ /* 0x000fe20003800000 */
[----:B------:R-:W-:-:S03]  /*2100*/  ISETP.GE.AND P6, PT, R23, UR16, PT ;  /* 0x0000001017007c0c */ /* 0x000fc6000bfc6270 */
[----:B------:R-:W-:Y:S10]  /*2110*/  @P1 BRA `(.L_x_1000) ;  /* 0x0000000000841947 */ /* 0x000ff40003800000 */
[----:B------:R-:W-:Y:S01]  /*2120*/  ULDC UR8, c[0x0][0x2d0] ;  /* 0x0000b40000087ab9 */ /* 0x000fe20000000800 */
[----:B-1-34-:R-:W-:Y:S01]  /*2130*/  IMAD.U32 R6, RZ, RZ, UR10 ;  /* 0x0000000aff067e24 */ /* 0x01afe2000f8e00ff */
        /* <DEDUP_REMOVED lines=31> */
.L_x_1000:
[----:B------:R-:W-:Y:S05]  /*2330*/  BSYNC B0 ;  /* 0x0000000000007941 */ /* 0x000fea0003800000 */
.L_x_999:
        /* <DEDUP_REMOVED lines=11> */
[----:B-1-34-:R-:W1:Y:S01]  /*23f0*/  @!P4 LDC.64 R6, c[0x0][0x218] ;  /* 0x00008600ff06cb82 */ /* 0x01ae620000000a00 */
        /* <DEDUP_REMOVED lines=24> */
.L_x_1002:
[----:B------:R-:W-:Y:S05]  /*2580*/  BSYNC B0 ;  /* 0x0000000000007941 */ /* 0x000fea0003800000 */
.L_x_1001:
[----:B------:R-:W-:Y:S01]  /*2590*/  ULDC.64 UR10, c[0x0][0x3c8] ;  /* 0x0000f200000a7ab9 */ /* 0x000fe20000000a00 */
[----:B------:R-:W0:Y:S01]  /*25a0*/  LDGDEPBAR ;  /* 0x00000000000079af */ /* 0x000e220000000000 */
[----:B------:R-:W-:-:S04]  /*25b0*/  UISETP.NE.U32.AND UP1, UPT, UR10, URZ, UPT ;  /* 0x0000003f0a00728c */ /* 0x000fc8000bf25070 */
[----:B------:R-:W-:-:S06]  /*25c0*/  UISETP.NE.AND.EX UP1, UPT, UR11, URZ, UPT, UP1 ;  /* 0x0000003f0b00728c */ /* 0x000fcc000bf25310 */
[----:B------:R-:W-:-:S05]  /*25d0*/  PLOP3.LUT P1, PT, PT, PT, UP1, 0x80, 0x0 ;  /* 0x000000000000781c */ /* 0x000fca0003f2f018 */
[----:B------:R-:W-:Y:S01]  /*25e0*/  @UP1 USHF.R.S32.HI UR33, URZ, 0x1f, UR26 ;  /* 0x0000001f3f211899 */ /* 0x000fe2000801141a */
[----:B------:R-:W-:-:S03]  /*25f0*/  @UP1 ULDC.64 UR8, c[0x0][0x3d0] ;  /* 0x0000f40000081ab9 */ /* 0x000fc60000000a00 */
[----:B------:R-:W-:Y:S02]  /*2600*/  @UP1 UIMAD UR33, UR33, UR8, URZ ;  /* 0x00000008212112a4 */ /* 0x000fe4000f8e023f */
[----:B------:R-:W-:Y:S02]  /*2610*/  @UP1 UIMAD.WIDE.U32 UR24, UR26, UR8, UR24 ;  /* 0x000000081a1812a5 */ /* 0x000fe4000f8e0018 */
[----:B------:R-:W-:Y:S01]  /*2620*/  @UP1 UIMAD UR9, UR26, UR9, UR33 ;  /* 0x000000091a0912a4 */ /* 0x000fe2000f8e0221 */
[----:B------:R-:W-:-:S04]  /*2630*/  DEPBAR.LE SB0, 0x0 ;  /* 0x000080000000791a */ /* 0x000fc80000000000 */
[----:B------:R-:W-:Y:S02]  /*2640*/  @UP1 ULEA UR10, UP0, UR24, UR10, 0x2 ;  /* 0x0000000a180a1291 */ /* 0x000fe4000f80103f */
[----:B------:R-:W-:Y:S01]  /*2650*/  @UP1 UIADD3 UR9, UR25, UR9, URZ ;  /* 0x0000000919091290 */ /* 0x000fe2000fffe03f */
[----:B------:R-:W-:-:S03]  /*2660*/  @UP1 ULDC UR8, c[0x0][0x2e8] ;  /* 0x0000ba0000081ab9 */ /* 0x000fc60000000800 */
[----:B------:R-:W-:Y:S01]  /*2670*/  @UP1 ULEA.HI.X UR11, UR24, UR11, UR9, 0x2, UP0 ;  /* 0x0000000b180b1291 */ /* 0x000fe200080f1409 */
[----:B------:R-:W-:-:S05]  /*2680*/  IMAD.U32 R2, RZ, RZ, UR10 ;  /* 0x0000000aff027e24 */ /* 0x000fca000f8e00ff */
[----:B------:R-:W-:-:S05]  /*2690*/  IMAD.U32 R3, RZ, RZ, UR11 ;  /* 0x0000000bff037e24 */ /* 0x000fca000f8e00ff */
[----:B---34-:R3:W4:Y:S01]  /*26a0*/  @P1 LDG.E R9, desc[UR20][R2.64] ;  /* 0x0000001402091981 */ /* 0x018722000c1e1900 */
[----:B------:R-:W4:Y:S01]  /*26b0*/  @P1 MUFU.RCP R8, UR8 ;  /* 0x0000000800081d08 */ /* 0x000f220008001000 */
[----:B------:R-:W-:Y:S01]  /*26c0*/  BAR.SYNC.DEFER_BLOCKING 0x0 ;  /* 0x0000000000007b1d */ /* 0x000fe20000010000 */
[----:B------:R-:W-:Y:S01]  /*26d0*/  ISETP.GE.AND P3, PT, R14, UR16, PT ;  /* 0x000000100e007c0c */ /* 0x000fe2000bf66270 */
[----:B------:R-:W-:Y:S01]  /*26e0*/  UIMAD.WIDE.U32 UR8, UR17, UR6, URZ ;  /* 0x00000006110872a5 */ /* 0x000fe2000f8e003f */
[----:B------:R-:W-:Y:S01]  /*26f0*/  IMAD.IADD R10, R29, 0x1, R25 ;  /* 0x000000011d0a7824 */ /* 0x000fe200078e0219 */
[----:B------:R-:W-:Y:S01]  /*2700*/  UIMAD UR5, UR5, UR6, URZ ;  /* 0x00000006050572a4 */ /* 0x000fe2000f8e023f */
[----:B------:R-:W-:Y:S01]  /*2710*/  ISETP.GE.AND P6, PT, R21, UR16, PT ;  /* 0x0000001015007c0c */ /* 0x000fe2000bfc6270 */
[----:B------:R-:W-:Y:S02]  /*2720*/  BSSY B0, `(.L_x_1003) ;  /* 0x0000049000007945 */ /* 0x000fe40003800000 */
[----:B------:R1:W-:Y:S01]  /*2730*/  STL [R1+0x4c], R10 ;  /* 0x00004c0a01007387 */ /* 0x0003e20000100800 */
[----:B------:R-:W-:-:S04]  /*2740*/  UIMAD UR5, UR17, UR7, UR5 ;  /* 0x00000007110572a4 */ /* 0x000fc8000f8e0205 */
[----:B------:R-:W-:Y:S01]  /*2750*/  UIADD3 UR5, UR9, UR5, URZ ;  /* 0x0000000509057290 */ /* 0x000fe2000fffe03f */
[----:B---3--:R-:W-:Y:S01]  /*2760*/  LEA.HI R3, R26, R106, RZ, 0x4 ;  /* 0x0000006a1a037211 */ /* 0x008fe200078f20ff */
[----:B------:R3:W-:Y:S03]  /*2770*/  @P3 STS.128 [R199+0xc000], RZ ;  /* 0x00c000ffc7003388 */ /* 0x0007e60000000c00 */
[C---:B------:R-:W-:Y:S02]  /*2780*/  LOP3.LUT R0, R3.reuse, 0xfffffff0, RZ, 0xc0, !PT ;  /* 0xfffffff003007812 */ /* 0x040fe400078ec0ff */
[----:B------:R-:W-:Y:S01]  /*2790*/  SHF.R.S32.HI R2, RZ, 0x4, R3 ;  /* 0x00000004ff027819 */ /* 0x000fe20000011403 */
[----:B------:R3:W-:Y:S02]  /*27a0*/  @P3 STS.128 [R199+0xe000], RZ ;  /* 0x00e000ffc7003388 */ /* 0x0007e40000000c00 */
[----:B------:R-:W-:Y:S01]  /*27b0*/  IMAD.IADD R0, R106, 0x1, -R0 ;  /* 0x000000016a007824 */ /* 0x000fe200078e0a00 */
[----:B------:R-:W-:Y:S01]  /*27c0*/  LEA.HI R3, R3, R2, RZ, 0x1 ;  /* 0x0000000203037211 */ /* 0x000fe200078f08ff */
[----:B------:R3:W-:Y:S03]  /*27d0*/  @P3 STS.128 [R199+0x10000], RZ ;  /* 0x010000ffc7003388 */ /* 0x0007e60000000c00 */
[----:B-1----:R-:W-:-:S02]  /*27e0*/  SHF.R.S32.HI R4, RZ, 0x1f, R0 ;  /* 0x0000001fff047819 */ /* 0x002fc40000011400 */
[----:B------:R-:W-:Y:S02]  /*27f0*/  LOP3.LUT R3, R3, 0xfffffffe, RZ, 0xc0, !PT ;  /* 0xfffffffe03037812 */ /* 0x000fe400078ec0ff */
[----:B------:R-:W-:-:S03]  /*2800*/  LEA.HI R7, R4, R0, RZ, 0x3 ;  /* 0x0000000004077211 */ /* 0x000fc600078f18ff */
[----:B------:R-:W-:Y:S01]  /*2810*/  IMAD.IADD R6, R2, 0x1, -R3 ;  /* 0x0000000102067824 */ /* 0x000fe200078e0a03 */
[----:B------:R-:W-:Y:S01]  /*2820*/  LOP3.LUT R4, R7, 0xfffffff8, RZ, 0xc0, !PT ;  /* 0xfffffff807047812 */ /* 0x000fe200078ec0ff */
[----:B------:R-:W-:-:S04]  /*2830*/  IMAD.SHL.U32 R3, R14, 0x8, RZ ;  /* 0x000000080e037824 */ /* 0x000fc800078e00ff */
[----:B------:R-:W-:Y:S02]  /*2840*/  IMAD.IADD R48, R0, 0x1, -R4 ;  /* 0x0000000100307824 */ /* 0x000fe400078e0a04 */
[----:B------:R-:W-:Y:S02]  /*2850*/  IMAD.SHL.U32 R0, R24, 0x40, RZ ;  /* 0x0000004018007824 */ /* 0x000fe400078e00ff */
[----:B------:R-:W-:Y:S02]  /*2860*/  IMAD.SHL.U32 R2, R48, 0x40, RZ ;  /* 0x0000004030027824 */ /* 0x000fe400078e00ff */
[----:B------:R-:W-:Y:S01]  /*2870*/  IMAD.SHL.U32 R4, R6, 0x8, RZ ;  /* 0x0000000806047824 */ /* 0x000fe200078e00ff */
[----:B------:R-:W-:Y:S02]  /*2880*/  LOP3.LUT R0, R0, 0x1c0, RZ, 0xc0, !PT ;  /* 0x000001c000007812 */ /* 0x000fe400078ec0ff */
[----:B------:R-:W-:Y:S02]  /*2890*/  LOP3.LUT R2, R2, 0x1c0, RZ, 0xc0, !PT ;  /* 0x000001c002027812 */ /* 0x000fe400078ec0ff */
[----:B------:R-:W-:-:S02]  /*28a0*/  LOP3.LUT R3, R0, 0x8, R3, 0xf8, !PT ;  /* 0x0000000800037812 */ /* 0x000fc400078ef803 */
[----:B------:R-:W-:Y:S02]  /*28b0*/  SHF.R.U32.HI R0, RZ, 0x3, R0 ;  /* 0x00000003ff007819 */ /* 0x000fe40000011600 */
[----:B------:R-:W-:Y:S02]  /*28c0*/  LOP3.LUT R4, R2, 0x8, R4, 0xf8, !PT ;  /* 0x0000000802047812 */ /* 0x000fe400078ef804 */
[----:B------:R-:W-:Y:S01]  /*28d0*/  SHF.R.U32.HI R5, RZ, 0x3, R2 ;  /* 0x00000003ff057819 */ /* 0x000fe20000011602 */
[----:B------:R-:W-:Y:S01]  /*28e0*/  IMAD.SHL.U32 R2, R7, 0x40, RZ ;  /* 0x0000004007027824 */ /* 0x000fe200078e00ff */
[----:B------:R-:W-:Y:S01]  /*28f0*/  LOP3.LUT R0, R3, R0, RZ, 0x3c, !PT ;  /* 0x0000000003007212 */ /* 0x000fe200078e3cff */
[----:B------:R-:W-:Y:S01]  /*2900*/  IMAD.U32 R3, RZ, RZ, UR9 ;  /* 0x00000009ff037e24 */ /* 0x000fe2000f8e00ff */
[----:B------:R-:W-:Y:S01]  /*2910*/  LOP3.LUT R5, R4, R5, RZ, 0x3c, !PT ;  /* 0x0000000504057212 */ /* 0x000fe200078e3cff */
[----:B------:R-:W-:Y:S01]  /*2920*/  IMAD.U32 R4, RZ, RZ, UR5 ;  /* 0x00000005ff047e24 */ /* 0x000fe2000f8e00ff */
[----:B------:R-:W-:Y:S01]  /*2930*/  UMOV UR5, URZ ;  /* 0x0000003f00057c82 */ /* 0x000fe20008000000 */
[----:B------:R-:W-:Y:S01]  /*2940*/  IMAD R0, R6, 0x200, R0 ;  /* 0x0000020006007824 */ /* 0x000fe200078e0200 */
[----:B------:R-:W-:Y:S01]  /*2950*/  LOP3.LUT R5, R5, 0xfffffe00, R2, 0xf8, !PT ;  /* 0xfffffe0005057812 */ /* 0x000fe200078ef802 */
[----:B------:R-:W-:-:S05]  /*2960*/  IMAD.U32 R2, RZ, RZ, UR8 ;  /* 0x00000008ff027e24 */ /* 0x000fca000f8e00ff */
[----:B------:R-:W-:-:S04]  /*2970*/  LEA R6, P2, R2, R28, 0x6 ;  /* 0x0000001c02067211 */ /* 0x000fc800078430ff */
[----:B------:R-:W-:Y:S01]  /*2980*/  LEA.HI.X R7, R2, R10, R4, 0x6, P2 ;  /* 0x0000000a02077211 */ /* 0x000fe200010f3404 */
[----:B----4-:R-:W-:-:S05]  /*2990*/  @P1 FMUL.FTZ R3, R9, R8 ;  /* 0x0000000809031220 */ /* 0x010fca0000410000 */
[----:B------:R-:W-:Y:S02]  /*29a0*/  @P1 R2UR UR8, R3 ;  /* 0x00000000030812ca */ /* 0x000fe400000e0000 */
[----:B------:R-:W-:-:S11]  /*29b0*/  ISETP.GE.AND P1, PT, R20, UR16, PT ;  /* 0x0000001014007c0c */ /* 0x000fd6000bf26270 */
[----:B------:R-:W-:Y:S01]  /*29c0*/  @UP1 UMOV UR5, UR8 ;  /* 0x0000000800051c82 */ /* 0x000fe20008000000 */
[----:B---3--:R-:W-:Y:S05]  /*29d0*/  @P3 BRA `(.L_x_1004) ;  /* 0x0000000000743947 */ /* 0x008fea0003800000 */
        /* <DEDUP_REMOVED lines=29> */
.L_x_1004:
[----:B------:R-:W-:Y:S05]  /*2bb0*/  BSYNC B0 ;  /* 0x0000000000007941 */ /* 0x000fea0003800000 */
.L_x_1003:
[----:B------:R4:W-:Y:S01]  /*2bc0*/  @P1 STS.128 [R199+0xc800], RZ ;  /* 0x00c800ffc7001388 */ /* 0x0009e20000000c00 */
[----:B-1-3--:R-:W-:Y:S01]  /*2bd0*/  IMAD R2, R102, 0x400, R5 ;  /* 0x0000040066027824 */ /* 0x00afe200078e0205 */
[----:B------:R-:W-:Y:S01]  /*2be0*/  BSSY B0, `(.L_x_1005) ;  /* 0x0000029000007945 */ /* 0x000fe20003800000 */
[----:B------:R-:W-:Y:S01]  /*2bf0*/  ISETP.GE.AND P5, PT, R23, UR16, PT ;  /* 0x0000001017007c0c */ /* 0x000fe2000bfa6270 */
[----:B------:R4:W-:Y:S01]  /*2c00*/  @P1 STS.128 [R199+0xe800], RZ ;  /* 0x00e800ffc7001388 */ /* 0x0009e20000000c00 */
[----:B------:R-:W-:Y:S02]  /*2c10*/  LEA R176, R0, UR4, 0x1 ;  /* 0x0000000400b07c11 */ /* 0x000fe4000f8e08ff */
[----:B------:R-:W-:Y:S01]  /*2c20*/  LEA R183, R2, UR4, 0x1 ;  /* 0x0000000402b77c11 */ /* 0x000fe2000f8e08ff */
[----:B------:R4:W-:Y:S01]  /*2c30*/  @P1 STS.128 [R199+0x10800], RZ ;  /* 0x010800ffc7001388 */ /* 0x0009e20000000c00 */
[----:B------:R-:W-:Y:S07]  /*2c40*/  @P1 BRA `(.L_x_1006) ;  /* 0x0000000000881947 */ /* 0x000fee0003800000 */
        /* <DEDUP_REMOVED lines=8> */
[----:B------:R-:W1:Y:S01]  /*2cd0*/  @!P4 LDC.64 R8, c[0x0][0x220] ;  /* 0x00008800ff08cb82 */ /* 0x000e620000000a00 */
[----:B------:R-:W-:Y:S01]  /*2ce0*/  ISETP.GE.AND P1, PT, R110, UR8, PT ;  /* 0x000000086e007c0c */ /* 0x000fe2000bf26270 */
[----:B------:R3:W-:Y:S06]  /*2cf0*/  @P4 STS.128 [R199+0xc800], RZ ;  /* 0x00c800ffc7004388 */ /* 0x0007ec0000000c00 */
[----:B------:R-:W5:Y:S01]  /*2d00*/  @!P3 LDC.64 R2, c[0x0][0x220] ;  /* 0x00008800ff02bb82 */ /* 0x000f620000000a00 */
[----:B-1----:R-:W-:-:S04]  /*2d10*/  @!P4 LEA R8, P2, R0, R8, 0x1 ;  /* 0x000000080008c211 */ /* 0x002fc800078408ff */
        /* <DEDUP_REMOVED lines=21> */
.L_x_1006:
[----:B------:R-:W-:Y:S05]  /*2e70*/  BSYNC B0 ;  /* 0x0000000000007941 */ /* 0x000fea0003800000 */
.L_x_1005:
[----:B------:R1:W-:Y:S01]  /*2e80*/  @P6 STS.128 [R199+0xd000], RZ ;  /* 0x00d000ffc7006388 */ /* 0x0003e20000000c00 */
[----:B------:R-:W-:Y:S03]  /*2e90*/  BSSY B0, `(.L_x_1007) ;  /* 0x0000025000007945 */ /* 0x000fe60003800000 */
[----:B------:R1:W-:Y:S04]  /*2ea0*/  @P6 STS.128 [R199+0xf000], RZ ;  /* 0x00f000ffc7006388 */ /* 0x0003e80000000c00 */
[----:B------:R1:W-:Y:S01]  /*2eb0*/  @P6 STS.128 [R199+0x11000], RZ ;  /* 0x011000ffc7006388 */ /* 0x0003e20000000c00 */
[----:B------:R-:W-:Y:S05]  /*2ec0*/  @P6 BRA `(.L_x_1008) ;  /* 0x0000000000846947 */ /* 0x000fea0003800000 */
[----:B------:R-:W-:Y:S01]  /*2ed0*/  ULDC UR8, c[0x0][0x2d0] ;  /* 0x0000b40000087ab9 */ /* 0x000fe20000000800 */
[----:B-1-3--:R-:W-:Y:S01]  /*2ee0*/  IMAD.U32 R2, RZ, RZ, UR6 ;  /* 0x00000006ff027e24 */ /* 0x00afe2000f8e00ff */
        /* <DEDUP_REMOVED lines=31> */
.L_x_1008:
[----:B------:R-:W-:Y:S05]  /*30e0*/  BSYNC B0 ;  /* 0x0000000000007941 */ /* 0x000fea0003800000 */
.L_x_1007:
        /* <DEDUP_REMOVED lines=38> */
.L_x_1010:
[----:B------:R-:W-:Y:S05]  /*3350*/  BSYNC B0 ;  /* 0x0000000000007941 */ /* 0x000fea0003800000 */
.L_x_1009:
[----:B--23--:R-:W-:Y:S01]  /*3360*/  LDSM.16.M88.4 R8, [R183] ;  /* 0x00000000b708783b */ /* 0x00cfe20000000200 */
[----:B------:R-:W-:Y:S01]  /*3370*/  R2P PR, R24, 0x6 ;  /* 0x0000000618007804 */ /* 0x000fe20000000000 */
[----:B------:R-:W-:Y:S01]  /*3380*/  IMAD.MOV.U32 R4, RZ, RZ, 0x10 ;  /* 0x00000010ff047424 */ /* 0x000fe200078e00ff */
[----:B------:R-:W-:Y:S01]  /*3390*/  LOP3.LUT P3, RZ, R48, 0x2, RZ, 0xc0, !PT ;  /* 0x0000000230ff7812 */ /* 0x000fe2000786c0ff */
[----:B------:R-:W2:Y:S01]  /*33a0*/  LDSM.16.M88.4 R20, [R176+0x6000] ;  /* 0x00600000b014783b */ /* 0x000ea20000000200 */
[C---:B------:R-:W-:Y:S01]  /*33b0*/  VIADD R0, R176.reuse, 0x6000 ;  /* 0x00006000b0007836 */ /* 0x040fe20000000000 */
[----:B------:R-:W-:Y:S01]  /*33c0*/  MOV R6, UR23 ;  /* 0x0000001700067c02 */ /* 0x000fe20008000f00 */
[----:B------:R-:W-:Y:S01]  /*33d0*/  VIADD R187, R176, 0x6020 ;  /* 0x00006020b0bb7836 */ /* 0x000fe20000000000 */
[----:B------:R-:W3:Y:S01]  /*33e0*/  LDSM.16.M88.4 R16, [R176+0x6800] ;  /* 0x00680000b010783b */ /* 0x000ee20000000200 */
[----:B------:R-:W-:Y:S01]  /*33f0*/  SEL R4, R4, 0xfffffff0, !P3 ;  /* 0xfffffff004047807 */ /* 0x000fe20005800000 */
[----:B-1----:R-:W-:Y:S01]  /*3400*/  IMAD.MOV.U32 R2, RZ, RZ, 0x20 ;  /* 0x00000020ff027424 */ /* 0x002fe200078e00ff */
[----:B------:R-:W-:Y:S01]  /*3410*/  SHF.R.S32.HI R7, RZ, 0x1f, R100 ;  /* 0x0000001fff077819 */ /* 0x000fe20000011464 */
[----:B------:R-:W1:Y:S01]  /*3420*/  LDSM.16.M88.4 R28, [R176+0x7000] ;  /* 0x00700000b01c783b */ /* 0x000e620000000200 */
[----:B------:R-:W-:Y:S01]  /*3430*/  IMAD R3, R102, 0x10, R101 ;  /* 0x0000001066037824 */ /* 0x000fe200078e0265 */
[----:B------:R-:W-:Y:S01]  /*3440*/  UISETP.GE.AND UP0, UPT, UR23, 0x41, UPT ;  /* 0x000000411700788c */ /* 0x000fe2000bf06270 */
[--C-:B------:R-:W-:Y:S01]  /*3450*/  IMAD R184, R4, 0x2, R183.reuse ;  /* 0x0000000204b87824 */ /* 0x100fe200078e02b7 */
[----:B------:R-:W5:Y:S01]  /*3460*/  LDSM.16.M88.4 R36, [R176+0x7800] ;  /* 0x00780000b024783b */ /* 0x000f620000000200 */
[----:B------:R-:W-:Y:S01]  /*3470*/  @P1 VIADD R187, R0, 0xffffffe0 ;  /* 0xffffffe000bb1836 */ /* 0x000fe20000000000 */
[----:B------:R-:W-:Y:S01]  /*3480*/  LOP3.LUT P1, RZ, R48, 0x4, RZ, 0xc0, !PT ;  /* 0x0000000430ff7812 */ /* 0x000fe2000782c0ff */
[----:B------:R-:W-:Y:S01]  /*3490*/  IMAD.MOV.U32 R0, RZ, RZ, 0x40 ;  /* 0x00000040ff007424 */ /* 0x000fe200078e00ff */
[----:B------:R-:W-:Y:S01]  /*34a0*/  LDSM.16.M88.4 R12, [R184] ;  /* 0x00000000b80c783b */ /* 0x000fe20000000200 */
[----:B------:R-:W-:Y:S01]  /*34b0*/  VIADD R112, R3, UR22 ;  /* 0x0000001603707c36 */ /* 0x000fe20008000000 */
[----:B------:R-:W-:Y:S01]  /*34c0*/  SEL R2, R2, 0xffffffe0, !P1 ;  /* 0xffffffe002027807 */ /* 0x000fe20004800000 */
[C---:B------:R-:W-:Y:S01]  /*34d0*/  VIADD R197, R187.reuse, 0x1000 ;  /* 0x00001000bbc57836 */ /* 0x040fe20000000000 */
[----:B------:R-:W4:Y:S01]  /*34e0*/  LDSM.16.M88.4 R44, [R187] ;  /* 0x00000000bb2c783b */ /* 0x000f220000000200 */
[----:B------:R-:W-:Y:S01]  /*34f0*/  SEL R0, R0, 0xffffffc0, !P2 ;  /* 0xffffffc000007807 */ /* 0x000fe20005000000 */
[C---:B------:R-:W-:Y:S01]  /*3500*/  VIADD R196, R187.reuse, 0x1800 ;  /* 0x00001800bbc47836 */ /* 0x040fe20000000000 */
[----:B------:R-:W-:Y:S01]  /*3510*/  IADD3 R3, R6, -UR15, R112 ;  /* 0x8000000f06037c10 */ /* 0x000fe2000fffe070 */
[----:B------:R-:W4:Y:S01]  /*3520*/  LDSM.16.M88.4 R60, [R187+0x800] ;  /* 0x00080000bb3c783b */ /* 0x000f220000000200 */
[----:B------:R-:W-:Y:S01]  /*3530*/  IMAD R186, R2, 0x2, R183 ;  /* 0x0000000202ba7824 */ /* 0x000fe200078e02b7 */
[----:B------:R-:W-:Y:S01]  /*3540*/  LEA.HI.X.SX32 R212, R104, R7, 0x1, P0 ;  /* 0x0000000768d47211 */ /* 0x000fe200000f0eff */
[----:B------:R-:W-:Y:S01]  /*3550*/  IMAD.IADD R182, R176, 0x1, R0 ;  /* 0x00000001b0b67824 */ /* 0x000fe200078e0200 */
[----:B------:R-:W4:Y:S01]  /*3560*/  LDSM.16.M88.4 R72, [R187+0x1000] ;  /* 0x00100000bb48783b */ /* 0x000f220000000200 */
[----:B------:R-:W-:Y:S01]  /*3570*/  IMAD R185, R2, 0x2, R184 ;  /* 0x0000000202b97824 */ /* 0x000fe200078e02b8 */
[----:B------:R-:W-:Y:S01]  /*3580*/  IADD3 R198, R187, 0x800, RZ ;  /* 0x00000800bbc67810 */ /* 0x000fe20007ffe0ff */
[----:B------:R-:W-:Y:S01]  /*3590*/  IMAD.IADD R181, R0, 0x1, R187 ;  /* 0x0000000100b57824 */ /* 0x000fe200078e02bb */
[----:B------:R-:W4:Y:S01]  /*35a0*/  LDSM.16.M88.4 R76, [R187+0x1800] ;  /* 0x00180000bb4c783b */ /* 0x000f220000000200 */
[----:B------:R-:W-:-:S02]  /*35b0*/  IMAD.U32 R0, RZ, RZ, UR17 ;  /* 0x00000011ff007e24 */ /* 0x000fc4000f8e00ff */
[C---:B------:R-:W-:Y:S01]  /*35c0*/  VIADD R195, R187.reuse, 0x2000 ;  /* 0x00002000bbc37836 */ /* 0x040fe20000000000 */
[----:B------:R-:W-:Y:S01]  /*35d0*/  LDSM.16.M88.4 R80, [R182+0x6000] ;  /* 0x00600000b650783b */ /* 0x000fe20000000200 */
[C---:B------:R-:W-:Y:S02]  /*35e0*/  VIADD R194, R187.reuse, 0x2800 ;  /* 0x00002800bbc27836 */ /* 0x040fe40000000000 */
[C---:B------:R-:W-:Y:S01]  /*35f0*/  VIADD R193, R187.reuse, 0x3000 ;  /* 0x00003000bbc17836 */ /* 0x040fe20000000000 */
[C---:B--2---:R-:W-:Y:S01]  /*3600*/  HMMA.16816.F32 R24, R8.reuse, R20, RZ ;  /* 0x000000140818723c */ /* 0x044fe200000018ff */
[----:B------:R-:W-:Y:S01]  /*3610*/  LDSM.16.M88.4 R84, [R182+0x6800] ;  /* 0x00680000b654783b */ /* 0x000fe20000000200 */
[C---:B------:R-:W-:Y:S02]  /*3620*/  VIADD R192, R187.reuse, 0x3800 ;  /* 0x00003800bbc07836 */ /* 0x040fe40000000000 */
[C---:B------:R-:W-:Y:S01]  /*3630*/  VIADD R191, R187.reuse, 0x4000 ;  /* 0x00004000bbbf7836 */ /* 0x040fe20000000000 */
[----:B------:R-:W-:Y:S01]  /*3640*/  LDSM.16.M88.4 R92, [R182+0x7000] ;  /* 0x00700000b65c783b */ /* 0x000fe20000000200 */
[----:B------:R-:W-:Y:S01]  /*3650*/  HMMA.16816.F32 R32, R8, R22, RZ ;  /* 0x000000160820723c */ /* 0x000fe200000018ff */
[----:B------:R-:W-:-:S02]  /*3660*/  VIADD R190, R187, 0x4800 ;  /* 0x00004800bbbe7836 */ /* 0x000fc40000000000 */
[----:B------:R-:W2:Y:S01]  /*3670*/  LDSM.16.M88.4 R20, [R186] ;  /* 0x00000000ba14783b */ /* 0x000ea20000000200 */
[C---:B------:R-:W-:Y:S02]  /*3680*/  VIADD R189, R187.reuse, 0x5000 ;  /* 0x00005000bbbd7836 */ /* 0x040fe40000000000 */
[----:B---3--:R-:W-:Y:S01]  /*3690*/  HMMA.16816.F32 R40, R8, R16, RZ ;  /* 0x000000100828723c */ /* 0x008fe200000018ff */
[----:B------:R-:W-:Y:S01]  /*36a0*/  LDSM.16.M88.4 R88, [R181] ;  /* 0x00000000b558783b */ /* 0x000fe20000000200 */
[----:B------:R-:W-:-:S03]  /*36b0*/  VIADD R188, R187, 0x5800 ;  /* 0x00005800bbbc7836 */ /* 0x000fc60000000000 */
[----:B------:R-:W-:Y:S01]  /*36c0*/  LDSM.16.M88.4 R96, [R181+0x1000] ;  /* 0x00100000b560783b */ /* 0x000fe20000000200 */
[C---:B------:R-:W-:Y:S03]  /*36d0*/  HMMA.16816.F32 R48, R8.reuse, R18, RZ ;  /* 0x000000120830723c */ /* 0x040fe600000018ff */
[----:B------:R-:W0:Y:S03]  /*36e0*/  LDGDEPBAR ;  /* 0x00000000000079af */ /* 0x000e260000000000 */
[C---:B-1----:R-:W-:Y:S01]  /*36f0*/  HMMA.16816.F32 R56, R8.reuse, R28, RZ ;  /* 0x0000001c0838723c */ /* 0x042fe200000018ff */
[----:B------:R-:W-:Y:S05]  /*3700*/  STL [R1+0xb8], R112 ;  /* 0x0000b87001007387 */ /* 0x000fea0000100800 */
[C---:B------:R-:W-:Y:S06]  /*3710*/  HMMA.16816.F32 R64, R8.reuse, R30, RZ ;  /* 0x0000001e0840723c */ /* 0x040fec00000018ff */
[C---:B-----5:R-:W-:Y:S06]  /*3720*/  HMMA.16816.F32 R68, R8.reuse, R36, RZ ;  /* 0x000000240844723c */ /* 0x060fec00000018ff */
[----:B------:R-:W-:Y:S01]  /*3730*/  HMMA.16816.F32 R52, R8, R38, RZ ;  /* 0x000000260834723c */ /* 0x000fe200000018ff */
[----:B------:R-:W-:Y:S05]  /*3740*/  LDSM.16.M88.4 R8, [R185] ;  /* 0x00000000b908783b */ /* 0x000fea0000000200 */
[C---:B----4-:R-:W-:Y:S01]  /*3750*/  HMMA.16816.F32 R16, R12.reuse, R44, R24 ;  /* 0x0000002c0c10723c */ /* 0x050fe20000001818 */
[----:B------:R-:W1:Y:S05]  /*3760*/  LDSM.16.M88.4 R24, [R182+0x7800] ;  /* 0x00780000b618783b */ /* 0x000e6a0000000200 */
[C---:B------:R-:W-:Y:S06]  /*3770*/  HMMA.16816.F32 R28, R12.reuse, R46, R32 ;  /* 0x0000002e0c1c723c */ /* 0x040fec0000001820 */
[C---:B------:R-:W-:Y:S06]  /*3780*/  HMMA.16816.F32 R32, R12.reuse, R60, R40 ;  /* 0x0000003c0c20723c */ /* 0x040fec0000001828 */
[C---:B------:R-:W-:Y:S01]  /*3790*/  HMMA.16816.F32 R36, R12.reuse, R62, R48 ;  /* 0x0000003e0c24723c */ /* 0x040fe20000001830 */
[----:B------:R-:W-:Y:S05]  /*37a0*/  LDSM.16.M88.4 R60, [R176+0x8000] ;  /* 0x00800000b03c783b */ /* 0x000fea0000000200 */
[C---:B------:R-:W-:Y:S06]  /*37b0*/  HMMA.16816.F32 R40, R12.reuse, R72, R56 ;  /* 0x000000480c28723c */ /* 0x040fec0000001838 */
[C---:B------:R-:W-:Y:S01]  /*37c0*/  HMMA.16816.F32 R48, R12.reuse, R74, R64 ;  /* 0x0000004a0c30723c */ /* 0x040fe20000001840 */
[----:B------:R-:W3:Y:S04]  /*37d0*/  LDSM.16.M88.4 R72, [R181+0x800] ;  /* 0x00080000b548783b */ /* 0x000ee80000000200 */
[----:B------:R-:W-:Y:S01]  /*37e0*/  LDSM.16.M88.4 R64, [R176+0x8800] ;  /* 0x00880000b040783b */ /* 0x000fe20000000200 */
[C---:B------:R-:W-:Y:S03]  /*37f0*/  HMMA.16816.F32 R56, R12.reuse, R76, R68 ;  /* 0x0000004c0c38723c */ /* 0x040fe60000001844 */
[----:B------:R-:W-:Y:S03]  /*3800*/  LDSM.16.M88.4 R68, [R182+0x8000] ;  /* 0x00800000b644783b */ /* 0x000fe60000000200 */
[----:B------:R-:W-:Y:S01]  /*3810*/  HMMA.16816.F32 R44, R12, R78, R52 ;  /* 0x0000004e0c2c723c */ /* 0x000fe20000001834 */
[----:B------:R-:W4:Y:S04]  /*3820*/  LDSM.16.M88.4 R52, [R181+0x1800] ;  /* 0x00180000b534783b */ /* 0x000f280000000200 */
[----:B------:R-:W-:Y:S01]  /*3830*/  LDSM.16.M88.4 R76, [R187+0x2000] ;  /* 0x00200000bb4c783b */ /* 0x000fe20000000200 */
[C---:B--2---:R-:W-:Y:S03]  /*3840*/  HMMA.16816.F32 R12, R20.reuse, R80, R16 ;  /* 0x00000050140c723c */ /* 0x044fe60000001810 */
[----:B------:R-:W2:Y:S03]  /*3850*/  LDSM.16.M88.4 R16, [R183+0x2000] ;  /* 0x00200000b710783b */ /* 0x000ea60000000200 */
[C---:B------:R-:W-:Y:S01]  /*3860*/  HMMA.16816.F32 R28, R20.reuse, R82, R28 ;  /* 0x00000052141c723c */ /* 0x040fe2000000181c */
[----:B------:R-:W-:Y:S05]  /*3870*/  LDSM.16.M88.4 R80, [R187+0x2800] ;  /* 0x00280000bb50783b */ /* 0x000fea0000000200 */
[C---:B------:R-:W-:Y:S06]  /*3880*/  HMMA.16816.F32 R32, R20.reuse, R84, R32 ;  /* 0x000000541420723c */ /* 0x040fec0000001820 */
[C---:B------:R-:W-:Y:S01]  /*3890*/  HMMA.16816.F32 R36, R20.reuse, R86, R36 ;  /* 0x000000561424723c */ /* 0x040fe20000001824 */
[----:B------:R-:W5:Y:S05]  /*38a0*/  LDSM.16.M88.4 R84, [R176+0x9000] ;  /* 0x00900000b054783b */ /* 0x000f6a0000000200 */
[C---:B------:R-:W-:Y:S06]  /*38b0*/  HMMA.16816.F32 R40, R20.reuse, R92, R40 ;  /* 0x0000005c1428723c */ /* 0x040fec0000001828 */
[C---:B------:R-:W-:Y:S01]  /*38c0*/  HMMA.16816.F32 R48, R20.reuse, R94, R48 ;  /* 0x0000005e1430723c */ /* 0x040fe20000001830 */
[----:B------:R-:W-:Y:S05]  /*38d0*/  LDSM.16.M88.4 R92, [R182+0xb000] ;  /* 0x00b00000b65c783b */ /* 0x000fea0000000200 */
[C---:B-1----:R-:W-:Y:S06]  /*38e0*/  HMMA.16816.F32 R56, R20.reuse, R24, R56 ;  /* 0x000000181438723c */ /* 0x042fec0000001838 */
[----:B------:R-:W-:Y:S01]  /*38f0*/  HMMA.16816.F32 R44, R20, R26, R44 ;  /* 0x0000001a142c723c */ /* 0x000fe2000000182c */
[----:B------:R-:W1:Y:S04]  /*3900*/  LDSM.16.M88.4 R24, [R176+0x9800] ;  /* 0x00980000b018783b */ /* 0x000e680000000200 */
[----:B------:R-:W1:Y:S01]  /*3910*/  LDSM.16.M88.4 R20, [R184+0x2000] ;  /* 0x00200000b814783b */ /* 0x000e620000000200 */
[C---:B------:R-:W-:Y:S06]  /*3920*/  HMMA.16816.F32 R12, R8.reuse, R88, R12 ;  /* 0x00000058080c723c */ /* 0x040fec000000180c */
[C---:B------:R-:W-:Y:S01]  /*3930*/  HMMA.16816.F32 R28, R8.reuse, R90, R28 ;  /* 0x0000005a081c723c */ /* 0x040fe2000000181c */
[----:B------:R-:W1:Y:S05]  /*3940*/  LDSM.16.M88.4 R88, [R187+0x3000] ;  /* 0x00300000bb58783b */ /* 0x000e6a0000000200 */
[C---:B---3--:R-:W-:Y:S06]  /*3950*/  HMMA.16816.F32 R32, R8.reuse, R72, R32 ;  /* 0x000000480820723c */ /* 0x048fec0000001820 */
[C---:B------:R-:W-:Y:S01]  /*3960*/  HMMA.16816.F32 R36, R8.reuse, R74, R36 ;  /* 0x0000004a0824723c */ /* 0x040fe20000001824 */
[----:B------:R-:W-:Y:S05]  /*3970*/  LDSM.16.M88.4 R72, [R182+0x8800] ;  /* 0x00880000b648783b */ /* 0x000fea0000000200 */
[C---:B------:R-:W-:Y:S06]  /*3980*/  HMMA.16816.F32 R40, R8.reuse, R96, R40 ;  /* 0x000000600828723c */ /* 0x040fec0000001828 */
[C---:B------:R-:W-:Y:S06]  /*3990*/  HMMA.16816.F32 R48, R8.reuse, R98, R48 ;  /* 0x000000620830723c */ /* 0x040fec0000001830 */
[C---:B----4-:R-:W-:Y:S06]  /*39a0*/  HMMA.16816.F32 R56, R8.reuse, R52, R56 ;  /* 0x000000340838723c */ /* 0x050fec0000001838 */
[----:B------:R-:W-:Y:S01]  /*39b0*/  HMMA.16816.F32 R44, R8, R54, R44 ;  /* 0x00000036082c723c */ /* 0x000fe2000000182c */
[----:B------:R-:W-:Y:S05]  /*39c0*/  LDSM.16.M88.4 R52, [R182+0x9800] ;  /* 0x00980000b634783b */ /* 0x000fea0000000200 */
[C---:B--2---:R-:W-:Y:S01]  /*39d0*/  HMMA.16816.F32 R8, R16.reuse, R60, R12 ;  /* 0x0000003c1008723c */ /* 0x044fe2000000180c */
[----:B------:R-:W-:Y:S05]  /*39e0*/  LDSM.16.M88.4 R12, [R186+0x2000] ;  /* 0x00200000ba0c783b */ /* 0x000fea0000000200 */
[C---:B------:R-:W-:Y:S01]  /*39f0*/  HMMA.16816.F32 R28, R16.reuse, R62, R28 ;  /* 0x0000003e101c723c */ /* 0x040fe2000000181c */
[----:B------:R-:W2:Y:S05]  /*3a00*/  LDSM.16.M88.4 R60, [R187+0x3800] ;  /* 0x00380000bb3c783b */ /* 0x000eaa0000000200 */
[C---:B------:R-:W-:Y:S06]  /*3a10*/  HMMA.16816.F32 R32, R16.reuse, R64, R32 ;  /* 0x000000401020723c */ /* 0x040fec0000001820 */
[C---:B------:R-:W-:Y:S01]  /*3a20*/  HMMA.16816.F32 R36, R16.reuse, R66, R36 ;  /* 0x000000421024723c */ /* 0x040fe20000001824 */
[----:B------:R-:W-:Y:S05]  /*3a30*/  LDSM.16.M88.4 R64, [R181+0x2000] ;  /* 0x00200000b540783b */ /* 0x000fea0000000200 */
[C---:B-----5:R-:W-:Y:S06]  /*3a40*/  HMMA.16816.F32 R40, R16.reuse, R84, R40 ;  /* 0x000000541028723c */ /* 0x060fec0000001828 */
[C---:B------:R-:W-:Y:S01]  /*3a50*/  HMMA.16816.F32 R48, R16.reuse, R86, R48 ;  /* 0x000000561030723c */ /* 0x040fe20000001830 */
[----:B------:R-:W3:Y:S05]  /*3a60*/  LDSM.16.M88.4 R84, [R182+0x9000] ;  /* 0x00900000b654783b */ /* 0x000eea0000000200 */
[C---:B-1----:R-:W-:Y:S06]  /*3a70*/  HMMA.16816.F32 R56, R16.reuse, R24, R56 ;  /* 0x000000181038723c */ /* 0x042fec0000001838 */
[----:B------:R-:W-:Y:S06]  /*3a80*/  HMMA.16816.F32 R44, R16, R26, R44 ;  /* 0x0000001a102c723c */ /* 0x000fec000000182c */
[C---:B------:R-:W-:Y:S01]  /*3a90*/  HMMA.16816.F32 R16, R20.reuse, R76, R8 ;  /* 0x0000004c1410723c */ /* 0x040fe20000001808 */
[----:B------:R-:W1:Y:S05]  /*3aa0*/  LDSM.16.M88.4 R8, [R185+0x2000] ;  /* 0x00200000b908783b */ /* 0x000e6a0000000200 */
        /* <DEDUP_REMOVED lines=8> */
[C---:B--2---:R-:W-:Y:S06]  /*3b30*/  HMMA.16816.F32 R56, R20.reuse, R60, R56 ;  /* 0x0000003c1438723c */ /* 0x044fec0000001838 */
[----:B------:R-:W-:Y:S01]  /*3b40*/  HMMA.16816.F32 R44, R20, R62, R44 ;  /* 0x0000003e142c723c */ /* 0x000fe2000000182c */
[----:B------:R-:W2:Y:S04]  /*3b50*/  LDSM.16.M88.4 R60, [R181+0x3800] ;  /* 0x00380000b53c783b */ /* 0x000ea80000000200 */
[----:B------:R-:W-:Y:S01]  /*3b60*/  LDSM.16.M88.4 R20, [R183+0x4000] ;  /* 0x00400000b714783b */ /* 0x000fe20000000200 */
[C---:B------:R-:W-:Y:S06]  /*3b70*/  HMMA.16816.F32 R24, R12.reuse, R68, R16 ;  /* 0x000000440c18723c */ /* 0x040fec0000001810 */
[C---:B------:R-:W-:Y:S01]  /*3b80*/  HMMA.16816.F32 R16, R12.reuse, R70, R28 ;  /* 0x000000460c10723c */ /* 0x040fe2000000181c */
[----:B------:R-:W2:Y:S05]  /*3b90*/  LDSM.16.M88.4 R68, [R176+0xa000] ;  /* 0x00a00000b044783b */ /* 0x000eaa0000000200 */
        /* <DEDUP_REMOVED lines=8> */
[----:B------:R-:W3:Y:S05]  /*3c20*/  LDSM.16.M88.4 R52, [R176+0xb800] ;  /* 0x00b80000b034783b */ /* 0x000eea0000000200 */
[C---:B-1----:R-:W-:Y:S06]  /*3c30*/  HMMA.16816.F32 R28, R8.reuse, R64, R24 ;  /* 0x00000040081c723c */ /* 0x042fec0000001818 */
[C---:B------:R-:W-:Y:S01]  /*3c40*/  HMMA.16816.F32 R24, R8.reuse, R66, R16 ;  /* 0x000000420818723c */ /* 0x040fe20000001810 */
[----:B------:R-:W-:Y:S04]  /*3c50*/  LDSM.16.M88.4 R16, [R184+0x4000] ;  /* 0x00400000b810783b */ /* 0x000fe80000000200 */
[----:B------:R-:W1:Y:S01]  /*3c60*/  LDSM.16.M88.4 R64, [R187+0x4000] ;  /* 0x00400000bb40783b */ /* 0x000e620000000200 */
[C---:B----4-:R-:W-:Y:S06]  /*3c70*/  HMMA.16816.F32 R12, R8.reuse, R80, R32 ;  /* 0x00000050080c723c */ /* 0x050fec0000001820 */
[C---:B------:R-:W-:Y:S01]  /*3c80*/  HMMA.16816.F32 R36, R8.reuse, R82, R36 ;  /* 0x000000520824723c */ /* 0x040fe20000001824 */
[----:B------:R-:W-:Y:S05]  /*3c90*/  LDSM.16.M88.4 R80, [R182+0xa000] ;  /* 0x00a00000b650783b */ /* 0x000fea0000000200 */
[C---:B-----5:R-:W-:Y:S06]  /*3ca0*/  HMMA.16816.F32 R40, R8.reuse, R88, R40 ;  /* 0x000000580828723c */ /* 0x060fec0000001828 */
[C---:B------:R-:W-:Y:S01]  /*3cb0*/  HMMA.16816.F32 R48, R8.reuse, R90, R48 ;  /* 0x0000005a0830723c */ /* 0x040fe20000001830 */
[----:B------:R-:W4:Y:S05]  /*3cc0*/  LDSM.16.M88.4 R88, [R187+0x5000] ;  /* 0x00500000bb58783b */ /* 0x000f2a0000000200 */
[C---:B--2---:R-:W-:Y:S06]  /*3cd0*/  HMMA.16816.F32 R56, R8.reuse, R60, R56 ;  /* 0x0000003c0838723c */ /* 0x044fec0000001838 */
[----:B------:R-:W-:Y:S01]  /*3ce0*/  HMMA.16816.F32 R44, R8, R62, R44 ;  /* 0x0000003e082c723c */ /* 0x000fe2000000182c */
[----:B------:R-:W-:Y:S04]  /*3cf0*/  LDSM.16.M88.4 R8, [R186+0x4000] ;  /* 0x00400000ba08783b */ /* 0x000fe80000000200 */
        /* <DEDUP_REMOVED lines=12> */
[----:B------:R-:W-:Y:S05]  /*3dc0*/  LDSM.16.M88.4 R52, [R181+0x5800] ;  /* 0x00580000b534783b */ /* 0x000fea0000000200 */
[C---:B-1----:R-:W-:Y:S06]  /*3dd0*/  HMMA.16816.F32 R36, R16.reuse, R64, R32 ;  /* 0x000000401024723c */ /* 0x042fec0000001820 */
[C---:B------:R-:W-:Y:S01]  /*3de0*/  HMMA.16816.F32 R32, R16.reuse, R66, R28 ;  /* 0x000000421020723c */ /* 0x040fe2000000181c */
[----:B------:R-:W-:Y:S05]  /*3df0*/  LDSM.16.M88.4 R64, [R181+0x4000] ;  /* 0x00400000b540783b */ /* 0x000fea0000000200 */
[C---:B------:R-:W-:Y:S06]  /*3e00*/  HMMA.16816.F32 R24, R16.reuse, R72, R24 ;  /* 0x000000481018723c */ /* 0x040fec0000001818 */
[C---:B------:R-:W-:Y:S01]  /*3e10*/  HMMA.16816.F32 R20, R16.reuse, R74, R12 ;  /* 0x0000004a1014723c */ /* 0x040fe2000000180c */
[----:B------:R-:W1:Y:S04]  /*3e20*/  LDSM.16.M88.4 R12, [R185+0x4000] ;  /* 0x00400000b90c783b */ /* 0x000e680000000200 */
[----:B------:R-:W5:Y:S01]  /*3e30*/  LDSM.16.M88.4 R72, [R181+0x4800] ;  /* 0x00480000b548783b */ /* 0x000f620000000200 */
[----:B----4-:R-:W-:Y:S01]  /*3e40*/  HMMA.16816.F32 R28, R16, R88, R40 ;  /* 0x00000058101c723c */ /* 0x010fe20000001828 */
[----:B------:R-:W-:-:S05]  /*3e50*/  DEPBAR.LE SB0, 0x0 ;  /* 0x000080000000791a */ /* 0x000fca0000000000 */
[C---:B------:R-:W-:Y:S06]  /*3e60*/  HMMA.16816.F32 R48, R16.reuse, R90, R48 ;  /* 0x0000005a1030723c */ /* 0x040fec0000001830 */
[C---:B--2---:R-:W-:Y:S06]  /*3e70*/  HMMA.16816.F32 R56, R16.reuse, R68, R56 ;  /* 0x000000441038723c */ /* 0x044fec0000001838 */
[----:B------:R-:W-:Y:S06]  /*3e80*/  HMMA.16816.F32 R44, R16, R70, R44 ;  /* 0x00000046102c723c */ /* 0x000fec000000182c */
[C---:B------:R-:W-:Y:S06]  /*3e90*/  HMMA.16816.F32 R40, R8.reuse, R80, R36 ;  /* 0x000000500828723c */ /* 0x040fec0000001824 */
[C---:B------:R-:W-:Y:S06]  /*3ea0*/  HMMA.16816.F32 R36, R8.reuse, R82, R32 ;  /* 0x000000520824723c */ /* 0x040fec0000001820 */
[C---:B---3--:R-:W-:Y:S06]  /*3eb0*/  HMMA.16816.F32 R32, R8.reuse, R84, R24 ;  /* 0x000000540820723c */ /* 0x048fec0000001818 */
[C---:B------:R-:W-:Y:S06]  /*3ec0*/  HMMA.16816.F32 R24, R8.reuse, R86, R20 ;  /* 0x000000560818723c */ /* 0x040fec0000001814 */
[C---:B------:R-:W-:Y:S06]  /*3ed0*/  HMMA.16816.F32 R20, R8.reuse, R92, R28 ;  /* 0x0000005c0814723c */ /* 0x040fec000000181c */
[C---:B------:R-:W-:Y:S06]  /*3ee0*/  HMMA.16816.F32 R16, R8.reuse, R94, R48 ;  /* 0x0000005e0810723c */ /* 0x040fec0000001830 */
[C---:B------:R-:W-:Y:S06]  /*3ef0*/  HMMA.16816.F32 R28, R8.reuse, R60, R56 ;  /* 0x0000003c081c723c */ /* 0x040fec0000001838 */
[----:B------:R-:W-:Y:S06]  /*3f00*/  HMMA.16816.F32 R44, R8, R62, R44 ;  /* 0x0000003e082c723c */ /* 0x000fec000000182c */
[----:B-1----:R-:W-:Y:S01]  /*3f10*/  HMMA.16816.F32 R56, R12, R76, R20 ;  /* 0x0000004c0c38723c */ /* 0x002fe20000001814 */
[----:B------:R-:W-:-:S05]  /*3f20*/  IMAD.SHL.U32 R8, R106, 0x2, RZ ;  /* 0x000000026a087824 */ /* 0x000fca00078e00ff */
[----:B------:R-:W-:Y:S01]  /*3f30*/  LOP3.LUT R8, R8, 0x6, RZ, 0xc0, !PT ;  /* 0x0000000608087812 */ /* 0x000fe200078ec0ff */
[C---:B------:R-:W-:Y:S04]  /*3f40*/  HMMA.16816.F32 R76, R12.reuse, R78, R16 ;  /* 0x0000004e0c4c723c */ /* 0x040fe80000001810 */
[----:B------:R-:W-:Y:S02]  /*3f50*/  IMAD R0, R0, 0x40, R8 ;  /* 0x0000004000007824 */ /* 0x000fe400078e0208 */
[----:B------:R-:W-:Y:S02]  /*3f60*/  HMMA.16816.F32 R36, R12, R66, R36 ;  /* 0x000000420c24723c */ /* 0x000fe40000001824 */
[C---:B------:R-:W-:Y:S01]  /*3f70*/  VIADD R16, R0.reuse, 0x1 ;  /* 0x0000000100107836 */ /* 0x040fe20000000000 */
[C---:B------:R-:W-:Y:S01]  /*3f80*/  ISETP.GE.AND P2, PT, R0.reuse, UR23, PT ;  /* 0x0000001700007c0c */ /* 0x040fe2000bf46270 */
[----:B------:R-:W-:-:S02]  /*3f90*/  VIADD R19, R0, 0x8 ;  /* 0x0000000800137836 */ /* 0x000fc40000000000 */
[C---:B------:R-:W-:Y:S01]  /*3fa0*/  HMMA.16816.F32 R40, R12.reuse, R64, R40 ;  /* 0x000000400c28723c */ /* 0x040fe20000001828 */
[----:B------:R-:W-:Y:S01]  /*3fb0*/  VIADD R20, R0, 0x9 ;  /* 0x0000000900147836 */ /* 0x000fe20000000000 */
[----:B------:R-:W-:Y:S01]  /*3fc0*/  ISETP.GE.AND P1, PT, R16, UR23, PT ;  /* 0x0000001710007c0c */ /* 0x000fe2000bf26270 */
[----:B------:R-:W-:Y:S01]  /*3fd0*/  IMAD.IADD R7, R3, 0x1, -R0 ;  /* 0x0000000103077824 */ /* 0x000fe200078e0a00 */
[----:B------:R-:W-:Y:S01]  /*3fe0*/  ISETP.GE.AND P0, PT, R19, UR23, PT ;  /* 0x0000001713007c0c */ /* 0x000fe2000bf06270 */
[C---:B------:R-:W-:Y:S01]  /*3ff0*/  IMAD.IADD R6, R3.reuse, 0x1, -R16 ;  /* 0x0000000103067824 */ /* 0x040fe200078e0a10 */
[C---:B-----5:R-:W-:Y:S01]  /*4000*/  HMMA.16816.F32 R48, R12.reuse, R72, R32 ;  /* 0x000000480c30723c */ /* 0x060fe20000001820 */
[C---:B------:R-:W-:Y:S01]  /*4010*/  IMAD.IADD R8, R3.reuse, 0x1, -R19 ;  /* 0x0000000103087824 */ /* 0x040fe200078e0a13 */
[----:B------:R-:W-:Y:S01]  /*4020*/  IABS R9, R7 ;  /* 0x0000000700097213 */ /* 0x000fe20000000000 */
[----:B------:R-:W-:Y:S01]  /*4030*/  IMAD.IADD R10, R3, 0x1, -R20 ;  /* 0x00000001030a7824 */ /* 0x000fe200078e0a14 */
[----:B------:R-:W-:Y:S01]  /*4040*/  IABS R7, R6 ;  /* 0x0000000600077213 */ /* 0x000fe20000000000 */
[----:B------:R-:W-:Y:S01]  /*4050*/  VIADD R17, R0, 0x18 ;  /* 0x0000001800117836 */ /* 0x000fe20000000000 */
[----:B------:R-:W-:Y:S01]  /*4060*/  IABS R6, R8 ;  /* 0x0000000800067213 */ /* 0x000fe20000000000 */
[C---:B------:R-:W-:Y:S01]  /*4070*/  HMMA.16816.F32 R72, R12.reuse, R74, R24 ;  /* 0x0000004a0c48723c */ /* 0x040fe20000001818 */
[----:B------:R-:W-:Y:S01]  /*4080*/  IABS R8, R10 ;  /* 0x0000000a00087213 */ /* 0x000fe20000000000 */
[----:B------:R-:W-:Y:S01]  /*4090*/  IMAD.MOV.U32 R10, RZ, RZ, R9 ;  /* 0x000000ffff0a7224 */ /* 0x000fe200078e0009 */
[----:B------:R-:W-:Y:S01]  /*40a0*/  BAR.SYNC.DEFER_BLOCKING 0x0 ;  /* 0x0000000000007b1d */ /* 0x000fe20000010000 */
[----:B------:R-:W-:Y:S01]  /*40b0*/  IMAD.MOV.U32 R9, RZ, RZ, R7 ;  /* 0x000000ffff097224 */ /* 0x000fe200078e0007 */
[----:B------:R-:W-:Y:S01]  /*40c0*/  ISETP.GE.AND P6, PT, R20, UR23, PT ;  /* 0x0000001714007c0c */ /* 0x000fe2000bfc6270 */
[----:B------:R-:W-:Y:S01]  /*40d0*/  IMAD.MOV.U32 R7, RZ, RZ, R6 ;  /* 0x000000ffff077224 */ /* 0x000fe200078e0006 */
[----:B------:R-:W-:Y:S01]  /*40e0*/  MOV R6, R8 ;  /* 0x0000000800067202 */ /* 0x000fe20000000f00 */
[----:B------:R-:W-:Y:S01]  /*40f0*/  HMMA.16816.F32 R60, R12, R52, R28 ;  /* 0x000000340c3c723c */ /* 0x000fe2000000181c */
[----:B------:R-:W-:Y:S01]  /*4100*/  I2FP.F32.S32 R9, R9 ;  /* 0x0000000900097245 */ /* 0x000fe20000201400 */
[----:B------:R-:W-:Y:S01]  /*4110*/  VIADD R18, R0, 0x19 ;  /* 0x0000001900127836 */ /* 0x000fe20000000000 */
[----:B------:R-:W-:-:S02]  /*4120*/  I2FP.F32.S32 R7, R7 ;  /* 0x0000000700077245 */ /* 0x000fc40000201400 */
[----:B------:R-:W-:Y:S01]  /*4130*/  I2FP.F32.S32 R6, R6 ;  /* 0x0000000600067245 */ /* 0x000fe20000201400 */
[----:B------:R-:W-:Y:S01]  /*4140*/  HMMA.16816.F32 R44, R12, R54, R44 ;  /* 0x000000360c2c723c */ /* 0x000fe2000000182c */
[----:B------:R-:W-:Y:S01]  /*4150*/  I2FP.F32.S32 R10, R10 ;  /* 0x0000000a000a7245 */ /* 0x000fe20000201400 */
[----:B------:R-:W-:Y:S01]  /*4160*/  FFMA.FTZ R33, R7, -UR5, R36 ;  /* 0x8000000507217c23 */ /* 0x000fe20008010024 */
[----:B------:R-:W-:Y:S01]  /*4170*/  FFMA.FTZ R21, R9, -UR5, R41 ;  /* 0x8000000509157c23 */ /* 0x000fe20008010029 */
[----:B------:R-:W-:Y:S01]  /*4180*/  FFMA.FTZ R32, R6, -UR5, R37 ;  /* 0x8000000506207c23 */ /* 0x000fe20008010025 */
[----:B------:R-:W-:Y:S02]  /*4190*/  IMAD.IADD R9, R3, 0x1, -R17 ;  /* 0x0000000103097824 */ /* 0x000fe400078e0a11 */
[----:B------:R-:W-:Y:S01]  /*41a0*/  FFMA.FTZ R22, R10, -UR5, R40 ;  /* 0x800000050a167c23 */ /* 0x000fe20008010028 */
[C---:B------:R-:W-:Y:S01]  /*41b0*/  VIADD R14, R0.reuse, 0x10 ;  /* 0x00000010000e7836 */ /* 0x040fe20000000000 */
[----:B------:R-:W-:Y:S01]  /*41c0*/  FSEL R35, R21, -INF , !P1 ;  /* 0xff80000015237808 */ /* 0x000fe20004800000 */
[----:B------:R-:W-:Y:S01]  /*41d0*/  VIADD R15, R0, 0x11 ;  /* 0x00000011000f7836 */ /* 0x000fe20000000000 */
[----:B------:R-:W-:Y:S01]  /*41e0*/  ISETP.GE.AND P3, PT, R17, UR23, PT ;  /* 0x0000001711007c0c */ /* 0x000fe2000bf66270 */
[C---:B------:R-:W-:Y:S01]  /*41f0*/  IMAD.IADD R7, R3.reuse, 0x1, -R14 ;  /* 0x0000000103077824 */ /* 0x040fe200078e0a0e */
[----:B------:R-:W-:Y:S01]  /*4200*/  FSEL R34, R22, -INF , !P2 ;  /* 0xff80000016227808 */ /* 0x000fe20005000000 */
[C---:B------:R-:W-:Y:S01]  /*4210*/  IMAD.IADD R6, R3.reuse, 0x1, -R15 ;  /* 0x0000000103067824 */ /* 0x040fe200078e0a0f */
[----:B------:R-:W-:Y:S01]  /*4220*/  ISETP.GE.AND P5, PT, R14, UR23, PT ;  /* 0x000000170e007c0c */ /* 0x000fe2000bfa6270 */
[----:B------:R-:W-:Y:S01]  /*4230*/  IMAD.IADD R11, R3, 0x1, -R18 ;  /* 0x00000001030b7824 */ /* 0x000fe200078e0a12 */
[----:B------:R-:W-:-:S02]  /*4240*/  IABS R10, R7 ;  /* 0x00000007000a7213 */ /* 0x000fc40000000000 */
[----:B------:R-:W-:Y:S02]  /*4250*/  IABS R8, R6 ;  /* 0x0000000600087213 */ /* 0x000fe40000000000 */
[----:B------:R-:W-:Y:S02]  /*4260*/  IABS R7, R9 ;  /* 0x0000000900077213 */ /* 0x000fe40000000000 */
[----:B------:R-:W-:Y:S01]  /*4270*/  IABS R6, R11 ;  /* 0x0000000b00067213 */ /* 0x000fe20000000000 */
[----:B------:R-:W-:Y:S01]  /*4280*/  IMAD.MOV.U32 R9, RZ, RZ, R8 ;  /* 0x000000ffff097224 */ /* 0x000fe200078e0008 */
[----:B------:R-:W-:Y:S01]  /*4290*/  I2FP.F32.S32 R11, R10 ;  /* 0x0000000a000b7245 */ /* 0x000fe20000201400 */
[----:B------:R-:W-:Y:S01]  /*42a0*/  IMAD.MOV.U32 R8, RZ, RZ, R7 ;  /* 0x000000ffff087224 */ /* 0x000fe200078e0007 */
[----:B------:R-:W-:Y:S01]  /*42b0*/  ISETP.GE.AND P4, PT, R15, UR23, PT ;  /* 0x000000170f007c0c */ /* 0x000fe2000bf86270 */
[----:B------:R-:W-:Y:S01]  /*42c0*/  IMAD.MOV.U32 R7, RZ, RZ, R6 ;  /* 0x000000ffff077224 */ /* 0x000fe200078e0006 */
[----:B------:R-:W-:Y:S01]  /*42d0*/  I2FP.F32.S32 R10, R9 ;  /* 0x00000009000a7245 */ /* 0x000fe20000201400 */
[----:B------:R-:W-:Y:S01]  /*42e0*/  VIADD R6, R3, 0x8 ;  /* 0x0000000803067836 */ /* 0x000fe20000000000 */
[----:B------:R-:W-:Y:S01]  /*42f0*/  I2FP.F32.S32 R9, R8 ;  /* 0x0000000800097245 */ /* 0x000fe20000201400 */
[----:B------:R-:W-:Y:S01]  /*4300*/  FFMA.FTZ R31, R11, -UR5, R48 ;  /* 0x800000050b1f7c23 */ /* 0x000fe20008010030 */
[----:B------:R-:W-:Y:S01]  /*4310*/  I2FP.F32.S32 R7, R7 ;  /* 0x0000000700077245 */ /* 0x000fe20000201400 */
[----:B------:R-:W-:Y:S01]  /*4320*/  FFMA.FTZ R30, R10, -UR5, R49 ;  /* 0x800000050a1e7c23 */ /* 0x000fe20008010031 */
[----:B------:R-:W-:Y:S01]  /*4330*/  IADD3 R8, -R0, R6, RZ ;  /* 0x0000000600087210 */ /* 0x000fe20007ffe1ff */
[----:B------:R-:W-:Y:S01]  /*4340*/  FFMA.FTZ R29, R9, -UR5, R72 ;  /* 0x80000005091d7c23 */ /* 0x000fe20008010048 */
[----:B------:R-:W-:-:S02]  /*4350*/  IMAD.IADD R9, R6, 0x1, -R16 ;  /* 0x0000000106097824 */ /* 0x000fc400078e0a10 */
[----:B------:R-:W-:Y:S01]  /*4360*/  FFMA.FTZ R28, R7, -UR5, R73 ;  /* 0x80000005071c7c23 */ /* 0x000fe20008010049 */
[----:B------:R-:W-:Y:S01]  /*4370*/  VIADD R7, R0, 0x20 ;  /* 0x0000002000077836 */ /* 0x000fe20000000000 */
[----:B------:R-:W-:Y:S01]  /*4380*/  IABS R8, R8 ;  /* 0x0000000800087213 */ /* 0x000fe20000000000 */
[----:B------:R-:W-:Y:S01]  /*4390*/  IMAD.IADD R11, R6, 0x1, -R19 ;  /* 0x00000001060b7824 */ /* 0x000fe200078e0a13 */
[----:B------:R-:W-:Y:S01]  /*43a0*/  IABS R9, R9 ;  /* 0x0000000900097213 */ /* 0x000fe20000000000 */
[----:B------:R-:W-:Y:S01]  /*43b0*/  IMAD.IADD R10, R3, 0x1, -R7 ;  /* 0x00000001030a7824 */ /* 0x000fe200078e0a07 */
[----:B------:R-:W-:Y:S01]  /*43c0*/  FSEL R49, R30, -INF , !P4 ;  /* 0xff8000001e317808 */ /* 0x000fe20006000000 */
[----:B------:R-:W-:Y:S01]  /*43d0*/  IMAD.IADD R13, R6, 0x1, -R20 ;  /* 0x00000001060d7824 */ /* 0x000fe200078e0a14 */
[----:B------:R-:W-:Y:S01]  /*43e0*/  FSEL R48, R31, -INF , !P5 ;  /* 0xff8000001f307808 */ /* 0x000fe20006800000 */
[----:B------:R-:W-:Y:S01]  /*43f0*/  IMAD.MOV.U32 R16, RZ, RZ, R8 ;  /* 0x000000ffff107224 */ /* 0x000fe200078e0008 */
[----:B------:R-:W-:-:S02]  /*4400*/  IABS R12, R10 ;  /* 0x0000000a000c7213 */ /* 0x000fc40000000000 */
[----:B------:R-:W-:Y:S01]  /*4410*/  IABS R8, R11 ;  /* 0x0000000b00087213 */ /* 0x000fe20000000000 */
[----:B------:R-:W-:Y:S01]  /*4420*/  IMAD.MOV.U32 R11, RZ, RZ, R9 ;  /* 0x000000ffff0b7224 */ /* 0x000fe200078e0009 */
[----:B------:R-:W-:Y:S01]  /*4430*/  IABS R10, R13 ;  /* 0x0000000d000a7213 */ /* 0x000fe20000000000 */
[----:B------:R-:W-:Y:S01]  /*4440*/  IMAD.IADD R13, R6, 0x1, -R17 ;  /* 0x00000001060d7824 */ /* 0x000fe200078e0a11 */
[----:B------:R-:W-:Y:S01]  /*4450*/  I2FP.F32.S32 R12, R12 ;  /* 0x0000000c000c7245 */ /* 0x000fe20000201400 */
[----:B------:R-:W-:Y:S01]  /*4460*/  IMAD.MOV.U32 R9, RZ, RZ, R8 ;  /* 0x000000ffff097224 */ /* 0x000fe200078e0008 */
[----:B------:R-:W-:Y:S01]  /*4470*/  I2FP.F32.S32 R11, R11 ;  /* 0x0000000b000b7245 */ /* 0x000fe20000201400 */
[----:B------:R-:W-:Y:S01]  /*4480*/  IMAD.MOV.U32 R8, RZ, RZ, R10 ;  /* 0x000000ffff087224 */ /* 0x000fe200078e000a */
[----:B------:R-:W-:Y:S01]  /*4490*/  I2FP.F32.S32 R10, R16 ;  /* 0x00000010000a7245 */ /* 0x000fe20000201400 */
[----:B------:R-:W-:Y:S01]  /*44a0*/  FFMA.FTZ R27, R12, -UR5, R56 ;  /* 0x800000050c1b7c23 */ /* 0x000fe20008010038 */
[----:B------:R-:W-:Y:S01]  /*44b0*/  I2FP.F32.S32 R9, R9 ;  /* 0x0000000900097245 */ /* 0x000fe20000201400 */
[----:B------:R-:W-:Y:S01]  /*44c0*/  FFMA.FTZ R11, R11, -UR5, R43 ;  /* 0x800000050b0b7c23 */ /* 0x000fe2000801002b */
[----:B------:R-:W-:Y:S01]  /*44d0*/  I2FP.F32.S32 R8, R8 ;  /* 0x0000000800087245 */ /* 0x000fe20000201400 */
[----:B------:R-:W-:Y:S01]  /*44e0*/  FFMA.FTZ R12, R10, -UR5, R42 ;  /* 0x800000050a0c7c23 */ /* 0x000fe2000801002a */
[----:B------:R-:W-:-:S02]  /*44f0*/  IMAD.IADD R10, R6, 0x1, -R15 ;  /* 0x00000001060a7824 */ /* 0x000fc400078e0a0f */
[----:B------:R-:W-:Y:S01]  /*4500*/  FFMA.FTZ R23, R9, -UR5, R38 ;  /* 0x8000000509177c23 */ /* 0x000fe20008010026 */
[----:B------:R-:W-:Y:S01]  /*4510*/  FSEL R43, R11, -INF , !P1 ;  /* 0xff8000000b2b7808 */ /* 0x000fe20004800000 */
[----:B------:R-:W-:Y:S01]  /*4520*/  FFMA.FTZ R26, R8, -UR5, R39 ;  /* 0x80000005081a7c23 */ /* 0x000fe20008010027 */
[----:B------:R-:W-:Y:S01]  /*4530*/  IMAD.IADD R8, R6, 0x1, -R14 ;  /* 0x0000000106087824 */ /* 0x000fe200078e0a0e */
[----:B------:R-:W-:Y:S01]  /*4540*/  FSEL R42, R12, -INF , !P2 ;  /* 0xff8000000c2a7808 */ /* 0x000fe20005000000 */
[----:B------:R-:W-:Y:S01]  /*4550*/  IMAD.IADD R11, R6, 0x1, -R7 ;  /* 0x00000001060b7824 */ /* 0x000fe200078e0a07 */
[----:B------:R-:W-:Y:S02]  /*4560*/  IADD3 R12, -R18, R6, RZ ;  /* 0x00000006120c7210 */ /* 0x000fe40007ffe1ff */
[----:B------:R-:W-:Y:S02]  /*4570*/  IABS R9, R8 ;  /* 0x0000000800097213 */ /* 0x000fe40000000000 */
[----:B------:R-:W-:-:S02]  /*4580*/  ISETP.GE.AND P1, PT, R7, UR23, PT ;  /* 0x0000001707007c0c */ /* 0x000fc4000bf26270 */
[----:B------:R-:W-:Y:S02]  /*4590*/  IABS R8, R10 ;  /* 0x0000000a00087213 */ /* 0x000fe40000000000 */
[----:B------:R-:W-:Y:S02]  /*45a0*/  IABS R7, R13 ;  /* 0x0000000d00077213 */ /* 0x000fe40000000000 */
[----:B------:R-:W-:Y:S02]  /*45b0*/  IABS R12, R12 ;  /* 0x0000000c000c7213 */ /* 0x000fe40000000000 */
[----:B------:R-:W-:Y:S01]  /*45c0*/  IABS R10, R11 ;  /* 0x0000000b000a7213 */ /* 0x000fe20000000000 */
[----:B------:R-:W-:Y:S01]  /*45d0*/  IMAD.MOV.U32 R11, RZ, RZ, R9 ;  /* 0x000000ffff0b7224 */ /* 0x000fe200078e0009 */
[----:B------:R-:W-:Y:S01]  /*45e0*/  ISETP.GE.AND P2, PT, R18, UR23, PT ;  /* 0x0000001712007c0c */ /* 0x000fe2000bf46270 */
[----:B------:R-:W-:Y:S01]  /*45f0*/  IMAD.MOV.U32 R9, RZ, RZ, R8 ;  /* 0x000000ffff097224 */ /* 0x000fe200078e0008 */
[----:B------:R-:W-:Y:S01]  /*4600*/  FSEL R40, R23, -INF , !P0 ;  /* 0xff80000017287808 */ /* 0x000fe20004000000 */
[----:B------:R-:W-:Y:S01]  /*4610*/  IMAD.MOV.U32 R8, RZ, RZ, R7 ;  /* 0x000000ffff087224 */ /* 0x000fe200078e0007 */
[----:B------:R-:W-:Y:S01]  /*4620*/  FSEL R33, R33, -INF , !P0 ;  /* 0xff80000021217808 */ /* 0x000fe20004000000 */
[----:B------:R-:W-:Y:S01]  /*4630*/  IMAD.MOV.U32 R7, RZ, RZ, R12 ;  /* 0x000000ffff077224 */ /* 0x000fe200078e000c */
[----:B------:R-:W-:-:S02]  /*4640*/  I2FP.F32.S32 R12, R11 ;  /* 0x0000000b000c7245 */ /* 0x000fc40000201400 */
[----:B------:R-:W-:Y:S02]  /*4650*/  I2FP.F32.S32 R11, R9 ;  /* 0x00000009000b7245 */ /* 0x000fe40000201400 */
[----:B------:R-:W-:Y:S01]  /*4660*/  I2FP.F32.S32 R9, R8 ;  /* 0x0000000800097245 */ /* 0x000fe20000201400 */
[----:B------:R-:W-:Y:S01]  /*4670*/  FFMA.FTZ R21, R12, -UR5, R50 ;  /* 0x800000050c157c23 */ /* 0x000fe20008010032 */
[----:B------:R-:W-:Y:S01]  /*4680*/  I2FP.F32.S32 R8, R7 ;  /* 0x0000000700087245 */ /* 0x000fe20000201400 */
[----:B------:R-:W-:Y:S01]  /*4690*/  FFMA.FTZ R20, R11, -UR5, R51 ;  /* 0x800000050b147c23 */ /* 0x000fe20008010033 */
[----:B------:R-:W-:Y:S01]  /*46a0*/  I2FP.F32.S32 R7, R10 ;  /* 0x0000000a00077245 */ /* 0x000fe20000201400 */
[C---:B------:R-:W-:Y:S02]  /*46b0*/  VIADD R12, R0.reuse, 0x21 ;  /* 0x00000021000c7836 */ /* 0x040fe40000000000 */
[----:B------:R-:W-:Y:S01]  /*46c0*/  FFMA.FTZ R18, R9, -UR5, R74 ;  /* 0x8000000509127c23 */ /* 0x000fe2000801004a */
[----:B------:R-:W-:-:S02]  /*46d0*/  VIADD R11, R0, 0x28 ;  /* 0x00000028000b7836 */ /* 0x000fc40000000000 */
[----:B------:R-:W-:Y:S01]  /*46e0*/  FFMA.FTZ R16, R8, -UR5, R75 ;  /* 0x8000000508107c23 */ /* 0x000fe2000801004b */
[C---:B------:R-:W-:Y:S02]  /*46f0*/  VIADD R10, R0.reuse, 0x29 ;  /* 0x00000029000a7836 */ /* 0x040fe40000000000 */
[----:B------:R-:W-:Y:S01]  /*4700*/  FFMA.FTZ R14, R7, -UR5, R58 ;  /* 0x80000005070e7c23 */ /* 0x000fe2000801003a */
[C---:B------:R-:W-:Y:S01]  /*4710*/  VIADD R9, R0.reuse, 0x30 ;  /* 0x0000003000097836 */ /* 0x040fe20000000000 */
[----:B------:R-:W-:Y:S01]  /*4720*/  IADD3 R13, R3, -R12, RZ ;  /* 0x8000000c030d7210 */ /* 0x000fe20007ffe0ff */
[C---:B------:R-:W-:Y:S01]  /*4730*/  VIADD R8, R0.reuse, 0x31 ;  /* 0x0000003100087836 */ /* 0x040fe20000000000 */
[----:B------:R-:W-:Y:S01]  /*4740*/  FSEL R50, R29, -INF , !P3 ;  /* 0xff8000001d327808 */ /* 0x000fe20005800000 */
[----:B------:R-:W-:Y:S01]  /*4750*/  VIADD R7, R0, 0x38 ;  /* 0x0000003800077836 */ /* 0x000fe20000000000 */
[----:B------:R-:W-:Y:S01]  /*4760*/  FSEL R66, R18, -INF , !P3 ;  /* 0xff80000012427808 */ /* 0x000fe20005800000 */
[C---:B------:R-:W-:Y:S01]  /*4770*/  IMAD.IADD R15, R3.reuse, 0x1, -R11 ;  /* 0x00000001030f7824 */ /* 0x040fe200078e0a0b */
[----:B------:R-:W-:Y:S01]  /*4780*/  FSEL R51, R28, -INF , !P2 ;  /* 0xff8000001c337808 */ /* 0x000fe20005000000 */
[----:B------:R-:W-:Y:S01]  /*4790*/  VIADD R0, R0, 0x39 ;  /* 0x0000003900007836 */ /* 0x000fe20000000000 */
[----:B------:R-:W-:Y:S01]  /*47a0*/  FSEL R67, R16, -INF , !P2 ;  /* 0xff80000010437808 */ /* 0x000fe20005000000 */
[C---:B------:R-:W-:Y:S01]  /*47b0*/  IMAD.IADD R17, R3.reuse, 0x1, -R10 ;  /* 0x0000000103117824 */ /* 0x040fe200078e0a0a */
[----:B------:R-:W-:Y:S01]  /*47c0*/  ISETP.GE.AND P3, PT, R8, UR23, PT ;  /* 0x0000001708007c0c */ /* 0x000fe2000bf66270 */
[----:B------:R-:W-:Y:S01]  /*47d0*/  IMAD.IADD R19, R3, 0x1, -R9 ;  /* 0x0000000103137824 */ /* 0x000fe200078e0a09 */
[----:B------:R-:W-:Y:S01]  /*47e0*/  ISETP.GE.AND P2, PT, R7, UR23, PT ;  /* 0x0000001707007c0c */ /* 0x000fe2000bf46270 */
[C-C-:B------:R-:W-:Y:S01]  /*47f0*/  IMAD.IADD R22, R3.reuse, 0x1, -R8.reuse ;  /* 0x0000000103167824 */ /* 0x140fe200078e0a08 */
[----:B------:R-:W-:Y:S01]  /*4800*/  FSEL R65, R20, -INF , !P4 ;  /* 0xff80000014417808 */ /* 0x000fe20006000000 */
[--C-:B------:R-:W-:Y:S01]  /*4810*/  IMAD.IADD R25, R3, 0x1, -R7.reuse ;  /* 0x0000000103197824 */ /* 0x100fe200078e0a07 */
[----:B------:R-:W-:Y:S01]  /*4820*/  ISETP.GE.AND P4, PT, R9, UR23, PT ;  /* 0x0000001709007c0c */ /* 0x000fe2000bf86270 */
[C---:B------:R-:W-:Y:S01]  /*4830*/  IMAD.IADD R18, R6.reuse, 0x1, -R8 ;  /* 0x0000000106127824 */ /* 0x040fe200078e0a08 */
[----:B------:R-:W-:Y:S01]  /*4840*/  IABS R8, R13 ;  /* 0x0000000d00087213 */ /* 0x000fe20000000000 */
[C---:B------:R-:W-:Y:S01]  /*4850*/  IMAD.IADD R16, R6.reuse, 0x1, -R7 ;  /* 0x0000000106107824 */ /* 0x040fe200078e0a07 */
[----:B------:R-:W-:Y:S01]  /*4860*/  IABS R7, R15 ;  /* 0x0000000f00077213 */ /* 0x000fe20000000000 */
[----:B------:R-:W-:Y:S01]  /*4870*/  IMAD.IADD R24, R3, 0x1, -R0 ;  /* 0x0000000103187824 */ /* 0x000fe200078e0a00 */
[----:B------:R-:W-:Y:S01]  /*4880*/  IABS R3, R17 ;  /* 0x0000001100037213 */ /* 0x000fe20000000000 */
[C---:B------:R-:W-:Y:S01]  /*4890*/  IMAD.IADD R20, R6.reuse, 0x1, -R9 ;  /* 0x0000000106147824 */ /* 0x040fe200078e0a09 */
[----:B------:R-:W-:Y:S01]  /*48a0*/  FSEL R64, R21, -INF , !P5 ;  /* 0xff80000015407808 */ /* 0x000fe20006800000 */
[C---:B------:R-:W-:Y:S01]  /*48b0*/  IMAD.IADD R21, R6.reuse, 0x1, -R10 ;  /* 0x0000000106157824 */ /* 0x040fe200078e0a0a */
[----:B------:R-:W-:Y:S01]  /*48c0*/  IABS R9, R19 ;  /* 0x0000001300097213 */ /* 0x000fe20000000000 */
[----:B------:R-:W-:Y:S01]  /*48d0*/  IMAD.IADD R23, R6, 0x1, -R12 ;  /* 0x0000000106177824 */ /* 0x000fe200078e0a0c */
[----:B------:R-:W-:-:S02]  /*48e0*/  ISETP.GE.AND P5, PT, R10, UR23, PT ;  /* 0x000000170a007c0c */ /* 0x000fc4000bfa6270 */
[----:B------:R-:W-:Y:S01]  /*48f0*/  MOV R10, R8 ;  /* 0x00000008000a7202 */ /* 0x000fe20000000f00 */
[----:B------:R-:W-:Y:S01]  /*4900*/  IMAD.MOV.U32 R8, RZ, RZ, R7 ;  /* 0x000000ffff087224 */ /* 0x000fe200078e0007 */
[----:B------:R-:W-:Y:S01]  /*4910*/  ISETP.GE.AND P0, PT, R12, UR23, PT ;  /* 0x000000170c007c0c */ /* 0x000fe2000bf06270 */
[----:B------:R-:W-:Y:S01]  /*4920*/  IMAD.MOV.U32 R7, RZ, RZ, R3 ;  /* 0x000000ffff077224 */ /* 0x000fe200078e0003 */
[----:B------:R-:W-:Y:S01]  /*4930*/  FSEL R32, R32, -INF , !P6 ;  /* 0xff80000020207808 */ /* 0x000fe20007000000 */
[----:B------:R-:W-:Y:S01]  /*4940*/  IMAD.MOV.U32 R3, RZ, RZ, R9 ;  /* 0x000000ffff037224 */ /* 0x000fe200078e0009 */
[----:B------:R-:W-:Y:S01]  /*4950*/  FSEL R41, R26, -INF , !P6 ;  /* 0xff8000001a297808 */ /* 0x000fe20007000000 */
[----:B------:R-:W-:Y:S01]  /*4960*/  IMAD.IADD R12, R6, 0x1, -R11 ;  /* 0x00000001060c7824 */ /* 0x000fe200078e0a0b */
[----:B------:R-:W-:Y:S02]  /*4970*/  I2FP.F32.S32 R7, R7 ;  /* 0x0000000700077245 */ /* 0x000fe40000201400 */
[----:B------:R-:W-:-:S02]  /*4980*/  I2FP.F32.S32 R3, R3 ;  /* 0x0000000300037245 */ /* 0x000fc40000201400 */
[----:B------:R-:W-:Y:S01]  /*4990*/  ISETP.GE.AND P6, PT, R11, UR23, PT ;  /* 0x000000170b007c0c */ /* 0x000fe2000bfc6270 */
[----:B------:R-:W-:Y:S01]  /*49a0*/  IMAD.IADD R11, R6, 0x1, -R0 ;  /* 0x00000001060b7824 */ /* 0x000fe200078e0a00 */
[----:B------:R-:W-:Y:S01]  /*49b0*/  FSEL R201, R27, -INF , !P1 ;  /* 0xff8000001bc97808 */ /* 0x000fe20004800000 */
[----:B------:R-:W-:Y:S01]  /*49c0*/  FFMA.FTZ R19, R3, -UR5, R60 ;  /* 0x8000000503137c23 */ /* 0x000fe2000801003c */
[----:B------:R-:W-:Y:S01]  /*49d0*/  FSEL R202, R14, -INF , !P1 ;  /* 0xff8000000eca7808 */ /* 0x000fe20004800000 */
[----:B------:R-:W-:Y:S01]  /*49e0*/  FFMA.FTZ R26, R7, -UR5, R77 ;  /* 0x80000005071a7c23 */ /* 0x000fe2000801004d */
[----:B------:R-:W-:Y:S02]  /*49f0*/  I2FP.F32.S32 R8, R8 ;  /* 0x0000000800087245 */ /* 0x000fe40000201400 */
[----:B------:R-:W-:Y:S02]  /*4a00*/  ISETP.GE.AND P1, PT, R0, UR23, PT ;  /* 0x0000001700007c0c */ /* 0x000fe4000bf26270 */
[----:B------:R-:W-:Y:S01]  /*4a10*/  I2FP.F32.S32 R10, R10 ;  /* 0x0000000a000a7245 */ /* 0x000fe20000201400 */
[----:B------:R-:W-:Y:S01]  /*4a20*/  FFMA.FTZ R27, R8, -UR5, R76 ;  /* 0x80000005081b7c23 */ /* 0x000fe2000801004c */
[----:B------:R-:W-:-:S02]  /*4a30*/  IABS R3, R25 ;  /* 0x0000001900037213 */ /* 0x000fc40000000000 */
[----:B------:R-:W-:Y:S01]  /*4a40*/  IABS R6, R22 ;  /* 0x0000001600067213 */ /* 0x000fe20000000000 */
[----:B------:R-:W-:Y:S01]  /*4a50*/  FFMA.FTZ R17, R10, -UR5, R57 ;  /* 0x800000050a117c23 */ /* 0x000fe20008010039 */
[----:B------:R-:W-:Y:S01]  /*4a60*/  IABS R0, R24 ;  /* 0x0000001800007213 */ /* 0x000fe20000000000 */
[----:B------:R-:W-:Y:S01]  /*4a70*/  IMAD.MOV.U32 R8, RZ, RZ, R3 ;  /* 0x000000ffff087224 */ /* 0x000fe200078e0003 */
[----:B------:R-:W-:Y:S01]  /*4a80*/  IABS R7, R23 ;  /* 0x0000001700077213 */ /* 0x000fe20000000000 */
[----:B------:R-:W-:Y:S01]  /*4a90*/  IMAD.MOV.U32 R10, RZ, RZ, R6 ;  /* 0x000000ffff0a7224 */ /* 0x000fe200078e0006 */
[----:B------:R-:W-:Y:S01]  /*4aa0*/  IABS R9, R12 ;  /* 0x0000000c00097213 */ /* 0x000fe20000000000 */
[----:B------:R-:W-:Y:S01]  /*4ab0*/  IMAD.MOV.U32 R3, RZ, RZ, R0 ;  /* 0x000000ffff037224 */ /* 0x000fe200078e0000 */
        /* <DEDUP_REMOVED lines=10> */
[----:B------:R-:W-:Y:S01]  /*4b60*/  IABS R6, R21 ;  /* 0x0000001500067213 */ /* 0x000fe20000000000 */
[----:B------:R-:W-:Y:S01]  /*4b70*/  FFMA.FTZ R10, R3, -UR5, R59 ;  /* 0x80000005030a7c23 */ /* 0x000fe2000801003b */
[----:B------:R-:W-:Y:S01]  /*4b80*/  IABS R3, R20 ;  /* 0x0000001400037213 */ /* 0x000fe20000000000 */
[----:B------:R-:W-:Y:S01]  /*4b90*/  FFMA.FTZ R12, R0, -UR5, R78 ;  /* 0x80000005000c7c23 */ /* 0x000fe2000801004e */
[----:B------:R-:W-:-:S02]  /*4ba0*/  IABS R0, R18 ;  /* 0x0000001200007213 */ /* 0x000fc40000000000 */
[----:B------:R-:W-:Y:S01]  /*4bb0*/  IABS R8, R16 ;  /* 0x0000001000087213 */ /* 0x000fe20000000000 */
[----:B------:R-:W-:Y:S01]  /*4bc0*/  IMAD.MOV.U32 R9, RZ, RZ, R3 ;  /* 0x000000ffff097224 */ /* 0x000fe200078e0003 */
[----:B------:R-:W-:Y:S01]  /*4bd0*/  I2FP.F32.S32 R6, R6 ;  /* 0x0000000600067245 */ /* 0x000fe20000201400 */
[----:B------:R-:W-:Y:S01]  /*4be0*/  IMAD.MOV.U32 R3, RZ, RZ, R0 ;  /* 0x000000ffff037224 */ /* 0x000fe200078e0000 */
[----:B------:R-:W-:Y:S01]  /*4bf0*/  FSEL R117, R17, -INF , !P0 ;  /* 0xff80000011757808 */ /* 0x000fe20004000000 */
[----:B------:R-:W-:Y:S01]  /*4c00*/  IMAD.MOV.U32 R0, RZ, RZ, R8 ;  /* 0x000000ffff007224 */ /* 0x000fe200078e0008 */
[----:B------:R-:W-:Y:S02]  /*4c10*/  FSEL R170, R10, -INF , !P0 ;  /* 0xff8000000aaa7808 */ /* 0x000fe40004000000 */
[----:B------:R-:W-:Y:S02]  /*4c20*/  PLOP3.LUT P0, PT, PT, PT, UP0, 0x80, 0x0 ;  /* 0x000000000000781c */ /* 0x000fe40003f0f008 */
[----:B------:R-:W-:-:S02]  /*4c30*/  IABS R7, R11 ;  /* 0x0000000b00077213 */ /* 0x000fc40000000000 */
[----:B------:R-:W-:Y:S01]  /*4c40*/  I2FP.F32.S32 R8, R9 ;  /* 0x0000000900087245 */ /* 0x000fe20000201400 */
[----:B------:R-:W-:Y:S01]  /*4c50*/  FFMA.FTZ R9, R6, -UR5, R79 ;  /* 0x8000000506097c23 */ /* 0x000fe2000801004f */
        /* <DEDUP_REMOVED lines=134> */
.L_x_1013:
[----:B------:R-:W-:Y:S05]  /*54c0*/  BSYNC B0 ;  /* 0x0000000000007941 */ /* 0x000fea0003800000 */
.L_x_1012:
[----:B------:R-:W0:Y:S02]  /*54d0*/  LDGDEPBAR ;  /* 0x00000000000079af */ /* 0x000e240000000000 */
.L_x_1011:
[----:B------:R-:W-:Y:S01]  /*54e0*/  FMNMX.FTZ R0, R34, R35, !PT ;  /* 0x0000002322007209 */ /* 0x000fe20007810000 */
[----:B------:R-:W-:Y:S01]  /*54f0*/  STL [R1+0xd8], R184 ;  /* 0x0000d8b801007387 */ /* 0x000fe20000100800 */
[----:B------:R-:W-:Y:S01]  /*5500*/  USHF.L.U32 UR22, UR17, 0x1, URZ ;  /* 0x0000000111167899 */ /* 0x000fe2000800063f */
[----:B------:R-:W-:Y:S01]  /*5510*/  IMAD.WIDE.U32 R58, R107, -0x2daee0ad, RZ ;  /* 0xd2511f536b3a7825 */ /* 0x000fe200078e00ff */
[----:B------:R-:W-:Y:S01]  /*5520*/  FMNMX.FTZ R0, R33, R0, !PT ;  /* 0x0000000021007209 */ /* 0x000fe20007810000 */
[----:B------:R-:W-:Y:S01]  /*5530*/  STL [R1+0xd4], R183 ;  /* 0x0000d4b701007387 */ /* 0x000fe20000100800 */
[----:B------:R-:W-:Y:S01]  /*5540*/  ULOP3.LUT UR7, UR22, UR29, URZ, 0x3c, !UPT ;  /* 0x0000001d16077292 */ /* 0x000fe2000f8e3c3f */
[----:B------:R-:W-:Y:S01]  /*5550*/  LEA R177, R5, UR4, 0x1 ;  /* 0x0000000405b17c11 */ /* 0x000fe2000f8e08ff */
[----:B------:R-:W-:Y:S01]  /*5560*/  UIADD3 UR6, UR29, -0x4498517b, URZ ;  /* 0xbb67ae851d067890 */ /* 0x000fe2000fffe03f */
[----:B------:R-:W-:Y:S01]  /*5570*/  FMNMX.FTZ R0, R32, R0, !PT ;  /* 0x0000000020007209 */ /* 0x000fe20007810000 */
[----:B------:R-:W-:Y:S01]  /*5580*/  STL [R1+0xd0], R182 ;  /* 0x0000d0b601007387 */ /* 0x000fe20000100800 */
[----:B------:R-:W-:Y:S01]  /*5590*/  UIADD3 UR17, UR28, -0x61c88647, URZ ;  /* 0x9e3779b91c117890 */ /* 0x000fe2000fffe03f */
[--C-:B------:R-:W-:Y:S01]  /*55a0*/  IMAD R178, R4, 0x2, R177.reuse ;  /* 0x0000000204b27824 */ /* 0x100fe200078e02b1 */
[----:B------:R-:W-:Y:S01]  /*55b0*/  FMNMX.FTZ R0, R48, R0, !PT ;  /* 0x0000000030007209 */ /* 0x000fe20007810000 */
[----:B------:R-:W-:Y:S01]  /*55c0*/  STL [R1+0xcc], R181 ;  /* 0x0000ccb501007387 */ /* 0x000fe20000100800 */
[----:B------:R-:W-:Y:S01]  /*55d0*/  UIADD3 UR16, UR28, 0x3c6ef372, URZ ;  /* 0x3c6ef3721c107890 */ /* 0x000fe2000fffe03f */
[----:B------:R-:W-:Y:S01]  /*55e0*/  IMAD R180, R2, 0x2, R177 ;  /* 0x0000000202b47824 */ /* 0x000fe200078e02b1 */
[----:B------:R-:W-:Y:S01]  /*55f0*/  FMNMX.FTZ R0, R49, R0, !PT ;  /* 0x0000000031007209 */ /* 0x000fe20007810000 */
[----:B------:R-:W-:Y:S01]  /*5600*/  STL [R1+0xc8], R176 ;  /* 0x0000c8b001007387 */ /* 0x000fe20000100800 */
[----:B------:R-:W-:Y:S01]  /*5610*/  ULDC UR24, c[0x0][0x2ec] ;  /* 0x0000bb0000187ab9 */ /* 0x000fe20000000800 */
[----:B------:R-:W-:Y:S01]  /*5620*/  UIADD3 UR11, UR29, 0x76cf5d0a, URZ ;  /* 0x76cf5d0a1d0b7890 */ /* 0x000fe2000fffe03f */
[----:B------:R-:W-:Y:S01]  /*5630*/  FMNMX.FTZ R3, R50, R0, !PT ;  /* 0x0000000032037209 */ /* 0x000fe20007810000 */
        /* <DEDUP_REMOVED lines=8> */
[----:B------:R-:W-:Y:S01]  /*56c0*/  UIADD3 UR8, UR28, 0x78dde6e4, URZ ;  /* 0x78dde6e41c087890 */ /* 0x000fe2000fffe03f */
[----:B------:R-:W-:Y:S01]  /*56d0*/  FMNMX.FTZ R0, R41, R0, !PT ;  /* 0x0000000029007209 */ /* 0x000fe20007810000 */
[----:B------:R-:W-:Y:S01]  /*56e0*/  UIADD3 UR18, UR28, -0x4ab325aa, URZ ;  /* 0xb54cda561c127890 */ /* 0x000fe2000fffe03f */
[----:B------:R-:W-:Y:S01]  /*56f0*/  FMNMX.FTZ R3, R117, R3, !PT ;  /* 0x0000000375037209 */ /* 0x000fe20007810000 */
[----:B------:R-:W-:Y:S01]  /*5700*/  LDSM.16.MT88.4 R24, [R178+0xc000] ;  /* 0x00c00000b218783b */ /* 0x000fe20000004200 */
        /* <DEDUP_REMOVED lines=14> */
[----:B------:R-:W-:-:S02]  /*57f0*/  FMNMX.FTZ R3, R168, R3, !PT ;  /* 0x00000003a8037209 */ /* 0x000fc40007810000 */
[----:B------:R-:W-:Y:S01]  /*5800*/  FMNMX.FTZ R0, R202, R0, !PT ;  /* 0x00000000ca007209 */ /* 0x000fe20007810000 */
[----:B------:R-:W-:Y:S01]  /*5810*/  ULOP3.LUT UR22, UR22, UR29, URZ, 0x3c, !UPT ;  /* 0x0000001d16167292 */ /* 0x000fe2000f8e3c3f */
[----:B------:R-:W-:Y:S02]  /*5820*/  FMNMX.FTZ R3, R169, R3, !PT ;  /* 0x00000003a9037209 */ /* 0x000fe40007810000 */
[----:B------:R-:W-:Y:S02]  /*5830*/  FMNMX.FTZ R0, R170, R0, !PT ;  /* 0x00000000aa007209 */ /* 0x000fe40007810000 */
[----:B------:R-:W-:Y:S02]  /*5840*/  FMNMX.FTZ R3, R141, R3, !PT ;  /* 0x000000038d037209 */ /* 0x000fe40007810000 */
[----:B------:R-:W-:-:S03]  /*5850*/  FMNMX.FTZ R0, R171, R0, !PT ;  /* 0x00000000ab007209 */ /* 0x000fc60007810000 */
[----:B------:R-:W3:Y:S01]  /*5860*/  SHFL.BFLY PT, R6, R3, 0x2, 0x1f ;  /* 0x0c401f0003067f89 */ /* 0x000ee200000e0000 */
[----:B------:R-:W-:-:S04]  /*5870*/  FMNMX.FTZ R0, R172, R0, !PT ;  /* 0x00000000ac007209 */ /* 0x000fc80007810000 */
[----:B------:R-:W-:-:S04]  /*5880*/  FMNMX.FTZ R0, R200, R0, !PT ;  /* 0x00000000c8007209 */ /* 0x000fc80007810000 */
[----:B------:R-:W-:-:S04]  /*5890*/  FMNMX.FTZ R0, R175, R0, !PT ;  /* 0x00000000af007209 */ /* 0x000fc80007810000 */
[----:B------:R-:W-:-:S04]  /*58a0*/  FMNMX.FTZ R0, R174, R0, !PT ;  /* 0x00000000ae007209 */ /* 0x000fc80007810000 */
[----:B------:R-:W-:-:S05]  /*58b0*/  FMNMX.FTZ R0, R173, R0, !PT ;  /* 0x00000000ad007209 */ /* 0x000fca0007810000 */
[----:B------:R-:W4:Y:S01]  /*58c0*/  SHFL.BFLY PT, R7, R0, 0x2, 0x1f ;  /* 0x0c401f0000077f89 */ /* 0x000f2200000e0000 */
[----:B---3--:R-:W-:Y:S01]  /*58d0*/  FMNMX.FTZ R3, R3, R6, !PT ;  /* 0x0000000603037209 */ /* 0x008fe20007810000 */
[----:B------:R-:W-:-:S04]  /*58e0*/  IMAD.U32 R6, RZ, RZ, UR14 ;  /* 0x0000000eff067e24 */ /* 0x000fc8000f8e00ff */
[----:B-12---:R-:W-:Y:S01]  /*58f0*/  IMAD R8, R6, 0x4, R102 ;  /* 0x0000000406087824 */ /* 0x006fe200078e0266 */
[----:B------:R-:W-:Y:S01]  /*5900*/  LOP3.LUT R6, R105, UR28, RZ, 0x3c, !PT ;  /* 0x0000001c69067c12 */ /* 0x000fe2000f8e3cff */
[----:B------:R-:W1:Y:S02]  /*5910*/  SHFL.BFLY PT, R116, R3, 0x1, 0x1f ;  /* 0x0c201f0003747f89 */ /* 0x000e6400000e0000 */
[----:B------:R-:W-:Y:S02]  /*5920*/  IMAD.WIDE.U32 R54, R8, -0x326172a9, RZ ;  /* 0xcd9e8d5708367825 */ /* 0x000fe400078e00ff */
[----:B------:R-:W-:Y:S04]  /*5930*/  STL [R1+0xc], R8 ;  /* 0x00000c0801007387 */ /* 0x000fe80000100800 */
[----:B------:R2:W-:Y:S01]  /*5940*/  STL [R1+0x70], R6 ;  /* 0x0000700601007387 */ /* 0x0005e20000100800 */
[----:B----4-:R-:W-:-:S05]  /*5950*/  FMNMX.FTZ R0, R0, R7, !PT ;  /* 0x0000000700007209 */ /* 0x010fca0007810000 */
[----:B------:R-:W3:Y:S01]  /*5960*/  SHFL.BFLY PT, R11, R0, 0x1, 0x1f ;  /* 0x0c201f00000b7f89 */ /* 0x000ee200000e0000 */
[----:B-1----:R-:W-:-:S04]  /*5970*/  FMNMX.FTZ R116, R3, R116, !PT ;  /* 0x0000007403747209 */ /* 0x002fc80007810000 */
[C---:B------:R-:W-:Y:S01]  /*5980*/  FSETP.NEU.FTZ.AND P1, PT, R116.reuse, -INF , PT ;  /* 0xff8000007400780b */ /* 0x040fe20003f3d000 */
[----:B------:R-:W-:Y:S01]  /*5990*/  FMUL.FTZ R13, R116, UR24 ;  /* 0x00000018740d7c20 */ /* 0x000fe20008410000 */
[----:B--2---:R-:W-:-:S04]  /*59a0*/  LOP3.LUT R6, R55, R6, RZ, 0x3c, !PT ;  /* 0x0000000637067212 */ /* 0x004fc800078e3cff */
[----:B------:R-:W-:Y:S01]  /*59b0*/  FSEL R13, R13, RZ, P1 ;  /* 0x000000ff0d0d7208 */ /* 0x000fe20000800000 */
[----:B------:R-:W-:Y:S01]  /*59c0*/  IMAD.WIDE.U32 R52, R6, -0x2daee0ad, RZ ;  /* 0xd2511f5306347825 */ /* 0x000fe200078e00ff */
[----:B------:R-:W-:Y:S01]  /*59d0*/  LOP3.LUT R6, R59, UR7, RZ, 0x3c, !PT ;  /* 0x000000073b067c12 */ /* 0x000fe2000f8e3cff */
[----:B------:R-:W-:Y:S02]  /*59e0*/  UIADD3 UR7, UR29, -0x126145ec, URZ ;  /* 0xed9eba141d077890 */ /* 0x000fe4000fffe03f */
[----:B------:R-:W-:Y:S01]  /*59f0*/  FFMA.FTZ R10, R34, UR24, -R13 ;  /* 0x00000018220a7c23 */ /* 0x000fe2000801080d */
[----:B------:R-:W-:Y:S01]  /*5a00*/  LOP3.LUT R8, R53, UR6, R58, 0x96, !PT ;  /* 0x0000000635087c12 */ /* 0x000fe2000f8e963a */
[----:B------:R-:W-:Y:S01]  /*5a10*/  IMAD.WIDE.U32 R6, R6, -0x326172a9, RZ ;  /* 0xcd9e8d5706067825 */ /* 0x000fe200078e00ff */
[----:B------:R-:W-:Y:S01]  /*5a20*/  UIADD3 UR6, UR29, -0x56f99767, URZ ;  /* 0xa90668991d067890 */ /* 0x000fe2000fffe03f */
[----:B------:R-:W-:Y:S02]  /*5a30*/  MUFU.EX2 R252, R10 ;  /* 0x0000000a00fc7308 */ /* 0x000fe40000000800 */
[----:B------:R-:W-:Y:S01]  /*5a40*/  IMAD.WIDE.U32 R36, R8, -0x326172a9, RZ ;  /* 0xcd9e8d5708247825 */ /* 0x000fe200078e00ff */
[----:B------:R-:W-:-:S04]  /*5a50*/  LOP3.LUT R7, R7, UR17, R54, 0x96, !PT ;  /* 0x0000001107077c12 */ /* 0x000fc8000f8e9636 */
[----:B------:R-:W-:Y:S01]  /*5a60*/  LOP3.LUT R8, R37, UR16, R6, 0x96, !PT ;  /* 0x0000001025087c12 */ /* 0x000fe2000f8e9606 */
[----:B------:R-:W-:-:S04]  /*5a70*/  IMAD.WIDE.U32 R6, R7, -0x2daee0ad, RZ ;  /* 0xd2511f5307067825 */ /* 0x000fc800078e00ff */
[----:B------:R-:W-:Y:S01]  /*5a80*/  IMAD.WIDE.U32 R8, R8, -0x2daee0ad, RZ ;  /* 0xd2511f5308087825 */ /* 0x000fe200078e00ff */
[----:B------:R-:W-:-:S04]  /*5a90*/  LOP3.LUT R7, R7, UR11, R52, 0x96, !PT ;  /* 0x0000000b07077c12 */ /* 0x000fc8000f8e9634 */
[----:B------:R-:W-:Y:S01]  /*5aa0*/  LOP3.LUT R3, R9, UR9, R6, 0x96, !PT ;  /* 0x0000000909037c12 */ /* 0x000fe2000f8e9606 */
[----:B------:R-:W-:-:S04]  /*5ab0*/  IMAD.WIDE.U32 R6, R7, -0x326172a9, RZ ;  /* 0xcd9e8d5707067825 */ /* 0x000fc800078e00ff */
[----:B------:R-:W-:-:S04]  /*5ac0*/  IMAD.WIDE.U32 R18, R3, -0x326172a9, RZ ;  /* 0xcd9e8d5703127825 */ /* 0x000fc800078e00ff */
[----:B------:R-:W-:Y:S01]  /*5ad0*/  FFMA.FTZ R3, R35, UR24, -R13 ;  /* 0x0000001823037c23 */ /* 0x000fe2000801080d */
[----:B------:R-:W-:-:S03]  /*5ae0*/  LOP3.LUT R7, R7, UR10, R36, 0x96, !PT ;  /* 0x0000000a07077c12 */ /* 0x000fc6000f8e9624 */
[----:B------:R3:W-:Y:S01]  /*5af0*/  MUFU.EX2 R176, R3 ;  /* 0x0000000300b07308 */ /* 0x0007e20000000800 */
[----:B------:R-:W-:Y:S01]  /*5b00*/  LOP3.LUT R9, R19, UR8, R6, 0x96, !PT ;  /* 0x0000000813097c12 */ /* 0x000fe2000f8e9606 */
[----:B------:R-:W-:-:S04]  /*5b10*/  IMAD.WIDE.U32 R6, R7, -0x2daee0ad, RZ ;  /* 0xd2511f5307067825 */ /* 0x000fc800078e00ff */
[----:B------:R-:W-:-:S05]  /*5b20*/  IMAD.WIDE.U32 R38, R9, -0x2daee0ad, RZ ;  /* 0xd2511f5309267825 */ /* 0x000fca00078e00ff */
[----:B------:R-:W-:-:S05]  /*5b30*/  LOP3.LUT R16, R39, UR6, R6, 0x96, !PT ;  /* 0x0000000627107c12 */ /* 0x000fca000f8e9606 */
[----:B------:R-:W-:Y:S01]  /*5b40*/  IMAD.WIDE.U32 R16, R16, -0x326172a9, RZ ;  /* 0xcd9e8d5710107825 */ /* 0x000fe200078e00ff */
[----:B---3--:R-:W-:-:S03]  /*5b50*/  FMNMX.FTZ R3, R0, R11, !PT ;  /* 0x0000000b00037209 */ /* 0x008fc60007810000 */
[----:B------:R-:W-:Y:S01]  /*5b60*/  FFMA.FTZ R0, R33, UR24, -R13 ;  /* 0x0000001821007c23 */ /* 0x000fe2000801080d */
[----:B------:R-:W-:Y:S02]  /*5b70*/  LOP3.LUT R11, R7, UR7, R8, 0x96, !PT ;  /* 0x00000007070b7c12 */ /* 0x000fe4000f8e9608 */
[C---:B------:R-:W-:Y:S01]  /*5b80*/  FSETP.NEU.FTZ.AND P1, PT, R3.reuse, -INF , PT ;  /* 0xff8000000300780b */ /* 0x040fe20003f3d000 */
[----:B------:R-:W-:Y:S01]  /*5b90*/  FMUL.FTZ R12, R3, UR24 ;  /* 0x00000018030c7c20 */ /* 0x000fe20008410000 */
[----:B------:R1:W-:Y:S01]  /*5ba0*/  MUFU.EX2 R204, R0 ;  /* 0x0000000000cc7308 */ /* 0x0003e20000000800 */
[----:B------:R-:W-:Y:S01]  /*5bb0*/  SHF.R.U32.HI R9, RZ, 0x18, R16 ;  /* 0x00000018ff097819 */ /* 0x000fe20000011610 */
[----:B------:R-:W-:Y:S01]  /*5bc0*/  IMAD.WIDE.U32 R56, R11, -0x326172a9, RZ ;  /* 0xcd9e8d570b387825 */ /* 0x000fe200078e00ff */
[----:B------:R-:W-:Y:S02]  /*5bd0*/  LOP3.LUT R10, R16, 0xff, RZ, 0xc0, !PT ;  /* 0x000000ff100a7812 */ /* 0x000fe400078ec0ff */
[----:B------:R-:W-:-:S05]  /*5be0*/  FSEL R12, R12, RZ, P1 ;  /* 0x000000ff0c0c7208 */ /* 0x000fca0000800000 */
[--C-:B------:R-:W-:Y:S01]  /*5bf0*/  FFMA.FTZ R6, R42, UR24, -R12.reuse ;  /* 0x000000182a067c23 */ /* 0x100fe2000801080c */
[--C-:B------:R-:W-:Y:S01]  /*5c00*/  FFMA.FTZ R8, R43, UR24, -R12.reuse ;  /* 0x000000182b087c23 */ /* 0x100fe2000801080c */
[----:B------:R-:W-:Y:S02]  /*5c10*/  FFMA.FTZ R5, R40, UR24, -R12 ;  /* 0x0000001828057c23 */ /* 0x000fe4000801080c */
[----:B------:R2:W-:Y:S01]  /*5c20*/  MUFU.EX2 R215, R6 ;  /* 0x0000000600d77308 */ /* 0x0005e20000000800 */
[----:B-1----:R-:W-:Y:S02]  /*5c30*/  FFMA.FTZ R0, R32, UR24, -R13 ;  /* 0x0000001820007c23 */ /* 0x002fe4000801080d */
[----:B------:R-:W-:Y:S05]  /*5c40*/  LDSM.16.MT88.4 R32, [R179+0xc000] ;  /* 0x00c00000b320783b */ /* 0x000fea0000004200 */
[----:B------:R1:W3:Y:S08]  /*5c50*/  MUFU.EX2 R214, R0 ;  /* 0x0000000000d67308 */ /* 0x0002f00000000800 */
[----:B------:R4:W4:Y:S01]  /*5c60*/  MUFU.EX2 R205, R8 ;  /* 0x0000000800cd7308 */ /* 0x0009220000000800 */
[----:B--2---:R-:W-:-:S07]  /*5c70*/  SHF.R.U32.HI R6, RZ, 0x10, R16 ;  /* 0x00000010ff067819 */ /* 0x004fce0000011610 */
[----:B------:R2:W-:Y:S01]  /*5c80*/  MUFU.EX2 R181, R5 ;  /* 0x0000000500b57308 */ /* 0x0005e20000000800 */
[----:B-1----:R-:W-:Y:S02]  /*5c90*/  LOP3.LUT R0, R16, 0xffff, RZ, 0xc0, !PT ;  /* 0x0000ffff10007812 */ /* 0x002fe400078ec0ff */
[----:B---3--:R-:W-:Y:S02]  /*5ca0*/  F2FP.F16.F32.PACK_AB R2, R214, R204 ;  /* 0x000000ccd602723e */ /* 0x008fe400000000ff */
[----:B------:R-:W-:Y:S02]  /*5cb0*/  SHF.R.U32.HI R7, RZ, 0x8, R0 ;  /* 0x00000008ff077819 */ /* 0x000fe40000011600 */
[----:B------:R-:W-:Y:S01]  /*5cc0*/  LOP3.LUT R0, R6, 0xff, RZ, 0xc0, !PT ;  /* 0x000000ff06007812 */ /* 0x000fe200078ec0ff */
[----:B------:R-:W-:Y:S01]  /*5cd0*/  FFMA.FTZ R6, R41, UR24, -R12 ;  /* 0x0000001829067c23 */ /* 0x000fe2000801080c */
[----:B------:R-:W-:Y:S01]  /*5ce0*/  PRMT R15, R10, 0x5410, R7 ;  /* 0x000054100a0f7816 */ /* 0x000fe20000000007 */
[----:B------:R-:W1:Y:S01]  /*5cf0*/  LDSM.16.MT88.4 R40, [R177+0xc000] ;  /* 0x00c00000b128783b */ /* 0x000e620000004200 */
[----:B------:R-:W-:Y:S01]  /*5d00*/  PRMT R14, R0, 0x5410, R9 ;  /* 0x00005410000e7816 */ /* 0x000fe20000000009 */
[----:B------:R3:W3:Y:S01]  /*5d10*/  MUFU.EX2 R182, R6 ;  /* 0x0000000600b67308 */ /* 0x0006e20000000800 */
[----:B------:R-:W-:-:S02]  /*5d20*/  LOP3.LUT R0, R17, UR18, R56, 0x96, !PT ;  /* 0x0000001211007c12 */ /* 0x000fc4000f8e9638 */
[----:B------:R-:W-:Y:S02]  /*5d30*/  PRMT R160, R2, 0x7610, R160 ;  /* 0x0000761002a07816 */ /* 0x000fe400000000a0 */
[C---:B------:R-:W-:Y:S02]  /*5d40*/  LOP3.LUT R4, R0.reuse, 0xffff, RZ, 0xc0, !PT ;  /* 0x0000ffff00047812 */ /* 0x040fe400078ec0ff */
[----:B----4-:R-:W-:Y:S02]  /*5d50*/  LOP3.LUT R8, R0, 0xff, RZ, 0xc0, !PT ;  /* 0x000000ff00087812 */ /* 0x010fe400078ec0ff */
[----:B------:R-:W-:Y:S02]  /*5d60*/  SHF.R.U32.HI R4, RZ, 0x8, R4 ;  /* 0x00000008ff047819 */ /* 0x000fe40000011604 */
[--C-:B--2---:R-:W-:Y:S02]  /*5d70*/  SHF.R.U32.HI R5, RZ, 0x10, R0.reuse ;  /* 0x00000010ff057819 */ /* 0x104fe40000011600 */
[----:B------:R-:W-:-:S02]  /*5d80*/  SHF.R.U32.HI R7, RZ, 0x18, R0 ;  /* 0x00000018ff077819 */ /* 0x000fc40000011600 */
[----:B------:R-:W-:Y:S02]  /*5d90*/  LOP3.LUT R0, R5, 0xff, RZ, 0xc0, !PT ;  /* 0x000000ff05007812 */ /* 0x000fe400078ec0ff */
[----:B---3--:R-:W-:Y:S02]  /*5da0*/  PRMT R6, R8, 0x5410, R4 ;  /* 0x0000541008067816 */ /* 0x008fe40000000004 */
[----:B------:R-:W-:Y:S01]  /*5db0*/  F2FP.F16.F32.PACK_AB R4, R176, R252 ;  /* 0x000000fcb004723e */ /* 0x000fe200000000ff */
[----:B------:R-:W-:Y:S01]  /*5dc0*/  LDSM.16.MT88.4 R8, [R177+0xe000] ;  /* 0x00e00000b108783b */ /* 0x000fe20000004200 */
[----:B------:R-:W-:Y:S02]  /*5dd0*/  PRMT R5, R0, 0x5410, R7 ;  /* 0x0000541000057816 */ /* 0x000fe40000000007 */
[C---:B------:R-:W-:Y:S02]  /*5de0*/  PRMT R156, R4.reuse, 0x7610, R156 ;  /* 0x00007610049c7816 */ /* 0x040fe4000000009c */
[----:B------:R-:W-:Y:S01]  /*5df0*/  PRMT R158, R4, 0x7632, R158 ;  /* 0x00007632049e7816 */ /* 0x000fe2000000009e */
[----:B------:R-:W-:Y:S01]  /*5e00*/  IMAD.U32 R4, RZ, RZ, UR12 ;  /* 0x0000000cff047e24 */ /* 0x000fe2000f8e00ff */
[----:B------:R-:W-:-:S02]  /*5e10*/  F2FP.F16.F32.PACK_AB R0, R205, R215 ;  /* 0x000000d7cd00723e */ /* 0x000fc400000000ff */
[----:B------:R-:W-:Y:S02]  /*5e20*/  PRMT R159, R2, 0x7632, R159 ;  /* 0x00007632029f7816 */ /* 0x000fe4000000009f */
[C---:B------:R-:W-:Y:S02]  /*5e30*/  PRMT R157, R0.reuse, 0x7610, R157 ;  /* 0x00007610009d7816 */ /* 0x040fe4000000009d */
[----:B------:R-:W-:Y:S02]  /*5e40*/  PRMT R161, R0, 0x7632, R161 ;  /* 0x0000763200a17816 */ /* 0x000fe400000000a1 */
[----:B------:R-:W-:Y:S02]  /*5e50*/  LEA R0, R4, UR12, 0x10 ;  /* 0x0000000c04007c11 */ /* 0x000fe4000f8e80ff */
[----:B------:R-:W-:-:S03]  /*5e60*/  F2FP.F16.F32.PACK_AB R4, R182, R181 ;  /* 0x000000b5b604723e */ /* 0x000fc600000000ff */
[--C-:B------:R-:W-:Y:S02]  /*5e70*/  HSET2.LE.AND R2, R6, R0.reuse, PT ;  /* 0x0000000006027233 */ /* 0x100fe40003803000 */
[C---:B------:R-:W-:Y:S02]  /*5e80*/  PRMT R163, R4.reuse, 0x7610, R163 ;  /* 0x0000761004a37816 */ /* 0x040fe400000000a3 */
[----:B------:R-:W-:Y:S02]  /*5e90*/  PRMT R162, R4, 0x7632, R162 ;  /* 0x0000763204a27816 */ /* 0x000fe400000000a2 */
[----:B------:R-:W-:Y:S02]  /*5ea0*/  HSET2.LE.AND R5, R5, R0, PT ;  /* 0x0000000005057233 */ /* 0x000fe40003803000 */
[----:B------:R-:W-:Y:S02]  /*5eb0*/  PRMT R4, R156, 0x5410, R158 ;  /* 0x000054109c047816 */ /* 0x000fe4000000009e */
[----:B------:R-:W-:-:S02]  /*5ec0*/  PRMT R6, R157, 0x5410, R161 ;  /* 0x000054109d067816 */ /* 0x000fc400000000a1 */
[----:B------:R-:W-:Y:S02]  /*5ed0*/  LOP3.LUT R4, R2, R4, RZ, 0xc0, !PT ;  /* 0x0000000402047212 */ /* 0x000fe400078ec0ff */
[--C-:B------:R-:W-:Y:S02]  /*5ee0*/  HSET2.LE.AND R2, R15, R0.reuse, PT ;  /* 0x000000000f027233 */ /* 0x100fe40003803000 */
[----:B------:R-:W-:Y:S02]  /*5ef0*/  LOP3.LUT R5, R5, R6, RZ, 0xc0, !PT ;  /* 0x0000000605057212 */ /* 0x000fe400078ec0ff */
[----:B------:R-:W-:Y:S02]  /*5f00*/  PRMT R6, R160, 0x5410, R159 ;  /* 0x00005410a0067816 */ /* 0x000fe4000000009f */
[----:B------:R-:W-:Y:S02]  /*5f10*/  HSET2.LE.AND R7, R14, R0, PT ;  /* 0x000000000e077233 */ /* 0x000fe40003803000 */
[----:B------:R-:W-:-:S02]  /*5f20*/  LOP3.LUT R6, R2, R6, RZ, 0xc0, !PT ;  /* 0x0000000602067212 */ /* 0x000fc400078ec0ff */
[----:B------:R-:W-:-:S04]  /*5f30*/  PRMT R2, R163, 0x5410, R162 ;  /* 0x00005410a3027816 */ /* 0x000fc800000000a2 */
[----:B------:R-:W-:Y:S01]  /*5f40*/  LOP3.LUT R7, R7, R2, RZ, 0xc0, !PT ;  /* 0x0000000207077212 */ /* 0x000fe200078ec0ff */
[----:B------:R-:W-:-:S04]  /*5f50*/  FFMA.FTZ R2, R48, UR24, -R13 ;  /* 0x0000001830027c23 */ /* 0x000fc8000801080d */
[----:B------:R2:W-:Y:S02]  /*5f60*/  MUFU.EX2 R183, R2 ;  /* 0x0000000200b77308 */ /* 0x0005e40000000800 */
[C---:B------:R-:W-:Y:S06]  /*5f70*/  HMMA.16816.F32 R144, R4.reuse, R24, RZ ;  /* 0x000000180490723c */ /* 0x040fec00000018ff */
[C---:B------:R-:W-:Y:S01]  /*5f80*/  HMMA.16816.F32 R136, R4.reuse, R26, RZ ;  /* 0x0000001a0488723c */ /* 0x040fe200000018ff */
[----:B------:R-:W3:Y:S05]  /*5f90*/  LDSM.16.MT88.4 R24, [R180+0xe000] ;  /* 0x00e00000b418783b */ /* 0x000eea0000004200 */
[----:B-1----:R-:W-:Y:S01]  /*5fa0*/  HMMA.16816.F32 R104, R4, R40, RZ ;  /* 0x000000280468723c */ /* 0x002fe200000018ff */
[----:B--2---:R-:W-:-:S05]  /*5fb0*/  FFMA.FTZ R2, R49, UR24, -R13 ;  /* 0x0000001831027c23 */ /* 0x004fca000801080d */
[C---:B------:R-:W-:Y:S01]  /*5fc0*/  HMMA.16816.F32 R128, R4.reuse, R42, RZ ;  /* 0x0000002a0480723c */ /* 0x040fe200000018ff */
[----:B------:R-:W-:Y:S01]  /*5fd0*/  LDSM.16.MT88.4 R40, [R177+0x10000] ;  /* 0x01000000b128783b */ /* 0x000fe20000004200 */
[----:B------:R1:W2:Y:S04]  /*5fe0*/  MUFU.EX2 R142, R2 ;  /* 0x00000002008e7308 */ /* 0x0002a80000000800 */
[C---:B------:R-:W-:Y:S06]  /*5ff0*/  HMMA.16816.F32 R132, R4.reuse, R28, RZ ;  /* 0x0000001c0484723c */ /* 0x040fec00000018ff */
[C---:B------:R-:W-:Y:S01]  /*6000*/  HMMA.16816.F32 R124, R4.reuse, R30, RZ ;  /* 0x0000001e047c723c */ /* 0x040fe200000018ff */
[----:B------:R-:W4:Y:S05]  /*6010*/  LDSM.16.MT88.4 R28, [R179+0xe000] ;  /* 0x00e00000b31c783b */ /* 0x000f2a0000004200 */
[----:B------:R-:W-:Y:S01]  /*6020*/  HMMA.16816.F32 R120, R4, R32, RZ ;  /* 0x000000200478723c */ /* 0x000fe200000018ff */
[----:B-1----:R-:W-:-:S04]  /*6030*/  FFMA.FTZ R2, R50, UR24, -R13 ;  /* 0x0000001832027c23 */ /* 0x002fc8000801080d */
[----:B------:R1:W-:Y:S01]  /*6040*/  MUFU.EX2 R216, R2 ;  /* 0x0000000200d87308 */ /* 0x0003e20000000800 */
[C---:B------:R-:W-:Y:S01]  /*6050*/  HMMA.16816.F32 R108, R4.reuse, R34, RZ ;  /* 0x00000022046c723c */ /* 0x040fe200000018ff */
[----:B------:R-:W2:Y:S05]  /*6060*/  LDSM.16.MT88.4 R32, [R178+0x10000] ;  /* 0x01000000b220783b */ /* 0x000eaa0000004200 */
[C---:B---3--:R-:W-:Y:S06]  /*6070*/  HMMA.16816.F32 R92, R4.reuse, R24, RZ ;  /* 0x00000018045c723c */ /* 0x048fec00000018ff */
[----:B------:R-:W-:Y:S01]  /*6080*/  HMMA.16816.F32 R80, R4, R26, RZ ;  /* 0x0000001a0450723c */ /* 0x000fe200000018ff */
[----:B------:R-:W3:Y:S01]  /*6090*/  LDSM.16.MT88.4 R24, [R180+0x10000] ;  /* 0x01000000b418783b */ /* 0x000ee20000004200 */
[----:B-1----:R-:W-:-:S04]  /*60a0*/  LOP3.LUT R2, R57, UR4, R18, 0x96, !PT ;  /* 0x0000000439027c12 */ /* 0x002fc8000f8e9612 */
[----:B------:R-:W-:Y:S01]  /*60b0*/  HMMA.16816.F32 R112, R4, R8, RZ ;  /* 0x000000080470723c */ /* 0x000fe200000018ff */
[----:B------:R-:W-:-:S04]  /*60c0*/  IMAD.WIDE.U32 R14, R2, -0x2daee0ad, RZ ;  /* 0xd2511f53020e7825 */ /* 0x000fc800078e00ff */
[--C-:B------:R-:W-:Y:S01]  /*60d0*/  FFMA.FTZ R2, R64, UR24, -R12.reuse ;  /* 0x0000001840027c23 */ /* 0x100fe2000801080c */
[C---:B------:R-:W-:Y:S01]  /*60e0*/  HMMA.16816.F32 R88, R4.reuse, R20, RZ ;  /* 0x000000140458723c */ /* 0x040fe200000018ff */
[----:B------:R-:W-:Y:S02]  /*60f0*/  FFMA.FTZ R8, R51, UR24, -R13 ;  /* 0x0000001833087c23 */ /* 0x000fe4000801080d */
[----:B------:R1:W-:Y:S01]  /*6100*/  MUFU.EX2 R203, R2 ;  /* 0x0000000200cb7308 */ /* 0x0003e20000000800 */
[----:B------:R-:W-:Y:S01]  /*6110*/  FFMA.FTZ R9, R65, UR24, -R12 ;  /* 0x0000001841097c23 */ /* 0x000fe2000801080c */
[----:B------:R-:W-:Y:S01]  /*6120*/  SHF.R.U32.HI R18, RZ, 0x18, R14 ;  /* 0x00000018ff127819 */ /* 0x000fe2000001160e */
[----:B------:R-:W-:Y:S01]  /*6130*/  LDSM.16.MT88.4 R48, [R177+0xc800] ;  /* 0x00c80000b130783b */ /* 0x000fe20000004200 */
[----:B------:R-:W-:Y:S01]  /*6140*/  HMMA.16816.F32 R100, R4, R10, RZ ;  /* 0x0000000a0464723c */ /* 0x000fe200000018ff */
[----:B------:R-:W-:-:S03]  /*6150*/  LOP3.LUT R53, R14, 0xff, RZ, 0xc0, !PT ;  /* 0x000000ff0e357812 */ /* 0x000fc600078ec0ff */
[----:B------:R2:W3:Y:S02]  /*6160*/  MUFU.EX2 R207, R8 ;  /* 0x0000000800cf7308 */ /* 0x0004e40000000800 */
[----:B------:R-:W-:Y:S01]  /*6170*/  HMMA.16816.F32 R84, R4, R22, RZ ;  /* 0x000000160454723c */ /* 0x000fe200000018ff */
[----:B------:R-:W-:-:S05]  /*6180*/  FFMA.FTZ R10, R67, UR24, -R12 ;  /* 0x00000018430a7c23 */ /* 0x000fca000801080c */
[----:B------:R3:W3:Y:S01]  /*6190*/  MUFU.EX2 R206, R9 ;  /* 0x0000000900ce7308 */ /* 0x0006e20000000800 */
[----:B-1----:R-:W-:Y:S01]  /*61a0*/  LOP3.LUT R2, R14, 0xffff, RZ, 0xc0, !PT ;  /* 0x0000ffff0e027812 */ /* 0x002fe200078ec0ff */
[----:B----4-:R-:W-:Y:S03]  /*61b0*/  HMMA.16816.F32 R76, R4, R28, RZ ;  /* 0x0000001c044c723c */ /* 0x010fe600000018ff */
[----:B------:R-:W-:-:S03]  /*61c0*/  SHF.R.U32.HI R2, RZ, 0x8, R2 ;  /* 0x00000008ff027819 */ /* 0x000fc60000011602 */
[----:B------:R1:W-:Y:S01]  /*61d0*/  MUFU.EX2 R143, R10 ;  /* 0x0000000a008f7308 */ /* 0x0003e20000000800 */
[----:B--2---:R-:W-:Y:S01]  /*61e0*/  LOP3.LUT R8, R14, 0xff, RZ, 0xc0, !PT ;  /* 0x000000ff0e087812 */ /* 0x004fe200078ec0ff */
[C---:B------:R-:W-:Y:S01]  /*61f0*/  HMMA.16816.F32 R72, R4.reuse, R30, RZ ;  /* 0x0000001e0448723c */ /* 0x040fe200000018ff */
[----:B------:R-:W-:Y:S02]  /*6200*/  LDSM.16.MT88.4 R28, [R177+0xe800] ;  /* 0x00e80000b11c783b */ /* 0x000fe40000004200 */
[----:B------:R-:W-:Y:S01]  /*6210*/  PRMT R20, R8, 0x5410, R2 ;  /* 0x0000541008147816 */ /* 0x000fe20000000002 */
[----:B------:R-:W-:Y:S01]  /*6220*/  FFMA.FTZ R8, R66, UR24, -R12 ;  /* 0x0000001842087c23 */ /* 0x000fe2000801080c */
[----:B------:R-:W-:Y:S01]  /*6230*/  LOP3.LUT R2, R15, UR25, R38, 0x96, !PT ;  /* 0x000000190f027c12 */ /* 0x000fe2000f8e9626 */
[----:B------:R-:W-:Y:S02]  /*6240*/  HMMA.16816.F32 R64, R4, R40, RZ ;  /* 0x000000280440723c */ /* 0x000fe400000018ff */
[----:B------:R2:W4:Y:S01]  /*6250*/  MUFU.EX2 R184, R8 ;  /* 0x0000000800b87308 */ /* 0x0005220000000800 */
[----:B---3--:R-:W-:-:S02]  /*6260*/  SHF.R.U32.HI R9, RZ, 0x10, R2 ;  /* 0x00000010ff097819 */ /* 0x008fc40000011602 */
[----:B------:R-:W-:Y:S01]  /*6270*/  LOP3.LUT R19, R2, 0xff, RZ, 0xc0, !PT ;  /* 0x000000ff02137812 */ /* 0x000fe200078ec0ff */
[----:B------:R-:W-:Y:S01]  /*6280*/  HMMA.16816.F32 R40, R4, R42, RZ ;  /* 0x0000002a0428723c */ /* 0x000fe200000018ff */
[----:B-1----:R-:W-:-:S05]  /*6290*/  SHF.R.U32.HI R10, RZ, 0x18, R2 ;  /* 0x00000018ff0a7819 */ /* 0x002fca0000011602 */
[C---:B------:R-:W-:Y:S06]  /*62a0*/  HMMA.16816.F32 R60, R4.reuse, R32, RZ ;  /* 0x00000020043c723c */ /* 0x040fec00000018ff */
[C---:B------:R-:W-:Y:S01]  /*62b0*/  HMMA.16816.F32 R68, R4.reuse, R34, RZ ;  /* 0x000000220444723c */ /* 0x040fe200000018ff */
[----:B--2---:R-:W-:Y:S01]  /*62c0*/  SHF.R.U32.HI R8, RZ, 0x10, R14 ;  /* 0x00000010ff087819 */ /* 0x004fe2000001160e */
[----:B------:R-:W-:Y:S03]  /*62d0*/  LDSM.16.MT88.4 R32, [R178+0xe800] ;  /* 0x00e80000b220783b */ /* 0x000fe60000004200 */
[----:B------:R-:W-:Y:S01]  /*62e0*/  LOP3.LUT R11, R8, 0xff, RZ, 0xc0, !PT ;  /* 0x000000ff080b7812 */ /* 0x000fe200078ec0ff */
[----:B------:R-:W-:Y:S01]  /*62f0*/  HMMA.16816.F32 R96, R4, R24, RZ ;  /* 0x000000180460723c */ /* 0x000fe200000018ff */
[----:B------:R-:W-:-:S02]  /*6300*/  LOP3.LUT R8, R2, 0xffff, RZ, 0xc0, !PT ;  /* 0x0000ffff02087812 */ /* 0x000fc400078ec0ff */
[----:B------:R-:W-:Y:S02]  /*6310*/  LOP3.LUT R2, R9, 0xff, RZ, 0xc0, !PT ;  /* 0x000000ff09027812 */ /* 0x000fe400078ec0ff */
[----:B------:R-:W-:Y:S01]  /*6320*/  F2FP.F16.F32.PACK_AB R9, R142, R183 ;  /* 0x000000b78e09723e */ /* 0x000fe200000000ff */
[C---:B------:R-:W-:Y:S01]  /*6330*/  HMMA.16816.F32 R164, R4.reuse, R26, RZ ;  /* 0x0000001a04a4723c */ /* 0x040fe200000018ff */
[----:B------:R-:W-:Y:S01]  /*6340*/  SHF.R.U32.HI R8, RZ, 0x8, R8 ;  /* 0x00000008ff087819 */ /* 0x000fe20000011608 */
[----:B------:R-:W-:Y:S01]  /*6350*/  LDSM.16.MT88.4 R24, [R178+0xc800] ;  /* 0x00c80000b218783b */ /* 0x000fe20000004200 */
[C---:B------:R-:W-:Y:S02]  /*6360*/  PRMT R155, R9.reuse, 0x7610, R155 ;  /* 0x00007610099b7816 */ /* 0x040fe4000000009b */
[----:B------:R-:W-:Y:S01]  /*6370*/  PRMT R152, R9, 0x7632, R152 ;  /* 0x0000763209987816 */ /* 0x000fe20000000098 */
[----:B------:R-:W-:Y:S01]  /*6380*/  HMMA.16816.F32 R232, R4, R44, RZ ;  /* 0x0000002c04e8723c */ /* 0x000fe200000018ff */
[----:B------:R-:W-:-:S02]  /*6390*/  PRMT R10, R2, 0x5410, R10 ;  /* 0x00005410020a7816 */ /* 0x000fc4000000000a */
[----:B------:R-:W-:Y:S02]  /*63a0*/  F2FP.F16.F32.PACK_AB R9, R207, R216 ;  /* 0x000000d8cf09723e */ /* 0x000fe400000000ff */
[----:B------:R-:W-:Y:S01]  /*63b0*/  PRMT R18, R11, 0x5410, R18 ;  /* 0x000054100b127816 */ /* 0x000fe20000000012 */
[----:B------:R-:W-:Y:S01]  /*63c0*/  HMMA.16816.F32 R208, R4, R46, RZ ;  /* 0x0000002e04d0723c */ /* 0x000fe200000018ff */
[----:B------:R-:W1:Y:S01]  /*63d0*/  LDSM.16.MT88.4 R4, [R179+0xc800] ;  /* 0x00c80000b304783b */ /* 0x000e620000004200 */
[----:B------:R-:W-:Y:S02]  /*63e0*/  PRMT R11, R19, 0x5410, R8 ;  /* 0x00005410130b7816 */ /* 0x000fe40000000008 */
[----:B------:R-:W-:Y:S02]  /*63f0*/  F2FP.F16.F32.PACK_AB R2, R206, R203 ;  /* 0x000000cbce02723e */ /* 0x000fe400000000ff */
[C---:B------:R-:W-:Y:S02]  /*6400*/  PRMT R151, R9.reuse, 0x7610, R151 ;  /* 0x0000761009977816 */ /* 0x040fe40000000097 */
[----:B------:R-:W-:-:S02]  /*6410*/  PRMT R150, R9, 0x7632, R150 ;  /* 0x0000763209967816 */ /* 0x000fc40000000096 */
[----:B----4-:R-:W-:Y:S02]  /*6420*/  F2FP.F16.F32.PACK_AB R8, R143, R184 ;  /* 0x000000b88f08723e */ /* 0x010fe400000000ff */
[--C-:B------:R-:W-:Y:S02]  /*6430*/  HSET2.LE.AND R9, R10, R0.reuse, PT ;  /* 0x000000000a097233 */ /* 0x100fe40003803000 */
[--C-:B------:R-:W-:Y:S02]  /*6440*/  HSET2.LE.AND R10, R20, R0.reuse, PT ;  /* 0x00000000140a7233 */ /* 0x100fe40003803000 */
[----:B------:R-:W2:Y:S01]  /*6450*/  LDSM.16.MT88.4 R20, [R180+0xc800] ;  /* 0x00c80000b414783b */ /* 0x000ea20000004200 */
[C---:B------:R-:W-:Y:S02]  /*6460*/  PRMT R154, R2.reuse, 0x7610, R154 ;  /* 0x00007610029a7816 */ /* 0x040fe4000000009a */
[----:B------:R-:W-:Y:S02]  /*6470*/  PRMT R153, R2, 0x7632, R153 ;  /* 0x0000763202997816 */ /* 0x000fe40000000099 */
[----:B------:R-:W-:-:S02]  /*6480*/  HSET2.LE.AND R2, R11, R0, PT ;  /* 0x000000000b027233 */ /* 0x000fc40003803000 */
[C---:B------:R-:W-:Y:S02]  /*6490*/  PRMT R149, R8.reuse, 0x7610, R149 ;  /* 0x0000761008957816 */ /* 0x040fe40000000095 */
[----:B------:R-:W-:Y:S02]  /*64a0*/  PRMT R148, R8, 0x7632, R148 ;  /* 0x0000763208947816 */ /* 0x000fe40000000094 */
[----:B------:R-:W-:Y:S02]  /*64b0*/  PRMT R8, R155, 0x5410, R152 ;  /* 0x000054109b087816 */ /* 0x000fe40000000098 */
[----:B------:R-:W-:Y:S02]  /*64c0*/  PRMT R11, R151, 0x5410, R150 ;  /* 0x00005410970b7816 */ /* 0x000fe40000000096 */
[----:B------:R-:W-:Y:S02]  /*64d0*/  LOP3.LUT R8, R2, R8, RZ, 0xc0, !PT ;  /* 0x0000000802087212 */ /* 0x000fe400078ec0ff */
[----:B------:R-:W-:-:S02]  /*64e0*/  PRMT R2, R154, 0x5410, R153 ;  /* 0x000054109a027816 */ /* 0x000fc40000000099 */
[----:B------:R-:W-:Y:S02]  /*64f0*/  LOP3.LUT R10, R10, R11, RZ, 0xc0, !PT ;  /* 0x0000000b0a0a7212 */ /* 0x000fe400078ec0ff */
[----:B------:R-:W-:Y:S02]  /*6500*/  LOP3.LUT R9, R9, R2, RZ, 0xc0, !PT ;  /* 0x0000000209097212 */ /* 0x000fe400078ec0ff */
[----:B------:R-:W-:Y:S02]  /*6510*/  HSET2.LE.AND R2, R18, R0, PT ;  /* 0x0000000012027233 */ /* 0x000fe40003803000 */
[----:B------:R-:W-:-:S04]  /*6520*/  PRMT R11, R149, 0x5410, R148 ;  /* 0x00005410950b7816 */ /* 0x000fc80000000094 */
[----:B------:R-:W-:Y:S02]  /*6530*/  LOP3.LUT R11, R2, R11, RZ, 0xc0, !PT ;  /* 0x0000000b020b7212 */ /* 0x000fe400078ec0ff */
[----:B------:R-:W-:-:S05]  /*6540*/  LOP3.LUT R2, R59, UR22, RZ, 0x3c, !PT ;  /* 0x000000163b027c12 */ /* 0x000fca000f8e3cff */
[C---:B-1----:R-:W-:Y:S06]  /*6550*/  HMMA.16816.F32 R120, R8.reuse, R4, R120 ;  /* 0x000000040878723c */ /* 0x042fec0000001878 */
[C---:B------:R-:W-:Y:S01]  /*6560*/  HMMA.16816.F32 R108, R8.reuse, R6, R108 ;  /* 0x00000006086c723c */ /* 0x040fe2000000186c */
[----:B------:R-:W1:Y:S05]  /*6570*/  LDSM.16.MT88.4 R4, [R180+0xe800] ;  /* 0x00e80000b404783b */ /* 0x000e6a0000004200 */
[C---:B--2---:R-:W-:Y:S06]  /*6580*/  HMMA.16816.F32 R244, R8.reuse, R20, R132 ;  /* 0x0000001408f4723c */ /* 0x044fec0000001884 */
[C---:B------:R-:W-:Y:S01]  /*6590*/  HMMA.16816.F32 R224, R8.reuse, R22, R124 ;  /* 0x0000001608e0723c */ /* 0x040fe2000000187c */
[----:B------:R-:W2:Y:S05]  /*65a0*/  LDSM.16.MT88.4 R20, [R179+0xe800] ;  /* 0x00e80000b314783b */ /* 0x000eaa0000004200 */
[----:B------:R-:W-:Y:S01]  /*65b0*/  HMMA.16816.F32 R240, R8, R28, R112 ;  /* 0x0000001c08f0723c */ /* 0x000fe20000001870 */
[----:B------:R-:W-:-:S02]  /*65c0*/  IMAD.MOV.U32 R127, RZ, RZ, R207 ;  /* 0x000000ffff7f7224 */ /* 0x000fc400078e00cf */
[----:B------:R-:W-:Y:S02]  /*65d0*/  IMAD.MOV.U32 R124, RZ, RZ, R206 ;  /* 0x000000ffff7c7224 */ /* 0x000fe400078e00ce */
[----:B------:R-:W-:Y:S01]  /*65e0*/  IMAD.MOV.U32 R125, RZ, RZ, R181 ;  /* 0x000000ffff7d7224 */ /* 0x000fe200078e00b5 */
[C---:B------:R-:W-:Y:S01]  /*65f0*/  HMMA.16816.F32 R220, R8.reuse, R30, R100 ;  /* 0x0000001e08dc723c */ /* 0x040fe20000001864 */
[----:B------:R-:W3:Y:S01]  /*6600*/  LDSM.16.MT88.4 R28, [R178+0x10800] ;  /* 0x01080000b21c783b */ /* 0x000ee20000004200 */
[----:B------:R-:W-:Y:S02]  /*6610*/  IMAD.MOV.U32 R115, RZ, RZ, R205 ;  /* 0x000000ffff737224 */ /* 0x000fe400078e00cd */
[----:B------:R-:W-:Y:S02]  /*6620*/  IMAD.MOV.U32 R114, RZ, RZ, R204 ;  /* 0x000000ffff727224 */ /* 0x000fe400078e00cc */
[----:B------:R-:W-:Y:S01]  /*6630*/  HMMA.16816.F32 R228, R8, R50, R128 ;  /* 0x0000003208e4723c */ /* 0x000fe20000001880 */
[----:B------:R-:W-:-:S02]  /*6640*/  IMAD.MOV.U32 R113, RZ, RZ, R124 ;  /* 0x000000ffff717224 */ /* 0x000fc400078e007c */
[----:B------:R-:W-:Y:S02]  /*6650*/  IMAD.MOV.U32 R181, RZ, RZ, R213 ;  /* 0x000000ffffb57224 */ /* 0x000fe400078e00d5 */
[----:B------:R-:W-:Y:S01]  /*6660*/  IMAD.MOV.U32 R126, RZ, RZ, R212 ;  /* 0x000000ffff7e7224 */ /* 0x000fe200078e00d4 */
[C---:B------:R-:W-:Y:S01]  /*6670*/  HMMA.16816.F32 R128, R8.reuse, R24, R144 ;  /* 0x000000180880723c */ /* 0x040fe20000001890 */
[----:B------:R-:W-:Y:S02]  /*6680*/  IMAD.MOV.U32 R50, RZ, RZ, R214 ;  /* 0x000000ffff327224 */ /* 0x000fe400078e00d6 */
[----:B------:R-:W-:Y:S02]  /*6690*/  IMAD.MOV.U32 R124, RZ, RZ, R125 ;  /* 0x000000ffff7c7224 */ /* 0x000fe400078e007d */
[----:B------:R-:W-:Y:S01]  /*66a0*/  IMAD.MOV.U32 R125, RZ, RZ, R50 ;  /* 0x000000ffff7d7224 */ /* 0x000fe200078e0032 */
[----:B-1----:R-:W-:Y:S01]  /*66b0*/  HMMA.16816.F32 R236, R8, R4, R92 ;  /* 0x0000000408ec723c */ /* 0x002fe2000000185c */
[----:B------:R-:W-:-:S05]  /*66c0*/  IMAD.MOV.U32 R55, RZ, RZ, R124 ;  /* 0x000000ffff377224 */ /* 0x000fca00078e007c */
[C---:B------:R-:W-:Y:S01]  /*66d0*/  HMMA.16816.F32 R44, R8.reuse, R26, R136 ;  /* 0x0000001a082c723c */ /* 0x040fe20000001888 */
[----:B------:R-:W-:Y:S01]  /*66e0*/  IMAD.WIDE.U32 R4, R2, -0x326172a9, RZ ;  /* 0xcd9e8d5702047825 */ /* 0x000fe200078e00ff */
[----:B------:R-:W1:Y:S01]  /*66f0*/  LDSM.16.MT88.4 R24, [R177+0x10800] ;  /* 0x01080000b118783b */ /* 0x000e620000004200 */
[----:B------:R-:W-:Y:S02]  /*6700*/  LOP3.LUT R92, R14, 0xffff, RZ, 0xc0, !PT ;  /* 0x0000ffff0e5c7812 */ /* 0x000fe400078ec0ff */
[----:B------:R-:W-:Y:S01]  /*6710*/  IMAD.MOV.U32 R94, RZ, RZ, R216 ;  /* 0x000000ffff5e7224 */ /* 0x000fe200078e00d8 */
[----:B------:R-:W-:Y:S01]  /*6720*/  LOP3.LUT R5, R5, UR17, R54, 0x96, !PT ;  /* 0x0000001105057c12 */ /* 0x000fe2000f8e9636 */
[----:B------:R-:W-:Y:S01]  /*6730*/  HMMA.16816.F32 R216, R8, R6, R80 ;  /* 0x0000000608d8723c */ /* 0x000fe20000001850 */
[----:B------:R-:W-:Y:S01]  /*6740*/  LOP3.LUT R2, R37, UR16, R4, 0x96, !PT ;  /* 0x0000001025027c12 */ /* 0x000fe2000f8e9604 */
[----:B------:R-:W-:Y:S02]  /*6750*/  IMAD.MOV.U32 R93, RZ, RZ, R215 ;  /* 0x000000ffff5d7224 */ /* 0x000fe400078e00d7 */
[----:B------:R-:W-:-:S02]  /*6760*/  IMAD.WIDE.U32 R4, R5, -0x2daee0ad, RZ ;  /* 0xd2511f5305047825 */ /* 0x000fc400078e00ff */
[----:B--2---:R-:W-:Y:S02]  /*6770*/  HMMA.16816.F32 R132, R8, R20, R76 ;  /* 0x000000140884723c */ /* 0x004fe4000000184c */
[----:B------:R-:W-:Y:S01]  /*6780*/  IMAD.WIDE.U32 R6, R2, -0x2daee0ad, RZ ;  /* 0xd2511f5302067825 */ /* 0x000fe200078e00ff */
[----:B------:R-:W-:-:S03]  /*6790*/  LOP3.LUT R2, R5, UR11, R52, 0x96, !PT ;  /* 0x0000000b05027c12 */ /* 0x000fc6000f8e9634 */
[----:B------:R-:W-:Y:S01]  /*67a0*/  HMMA.16816.F32 R144, R8, R22, R72 ;  /* 0x000000160890723c */ /* 0x000fe20000001848 */
[----:B------:R-:W-:Y:S01]  /*67b0*/  LOP3.LUT R20, R7, UR9, R4, 0x96, !PT ;  /* 0x0000000907147c12 */ /* 0x000fe2000f8e9604 */
[----:B------:R-:W-:-:S04]  /*67c0*/  IMAD.WIDE.U32 R18, R2, -0x326172a9, RZ ;  /* 0xcd9e8d5702127825 */ /* 0x000fc800078e00ff */
[----:B------:R-:W-:Y:S01]  /*67d0*/  IMAD.WIDE.U32 R20, R20, -0x326172a9, RZ ;  /* 0xcd9e8d5714147825 */ /* 0x000fe200078e00ff */
[----:B------:R-:W-:Y:S01]  /*67e0*/  LOP3.LUT R22, R5, UR11, R52, 0x96, !PT ;  /* 0x0000000b05167c12 */ /* 0x000fe2000f8e9634 */
[C---:B------:R-:W-:Y:S01]  /*67f0*/  HMMA.16816.F32 R248, R8.reuse, R48, R104 ;  /* 0x0000003008f8723c */ /* 0x040fe20000001868 */
[----:B------:R-:W-:Y:S02]  /*6800*/  LOP3.LUT R5, R19, UR10, R36, 0x96, !PT ;  /* 0x0000000a13057c12 */ /* 0x000fe4000f8e9624 */
[----:B------:R-:W-:Y:S02]  /*6810*/  LOP3.LUT R2, R21, UR8, R18, 0x96, !PT ;  /* 0x0000000815027c12 */ /* 0x000fe4000f8e9612 */
[----:B------:R-:W-:Y:S01]  /*6820*/  LOP3.LUT R18, R7, UR9, R4, 0x96, !PT ;  /* 0x0000000907127c12 */ /* 0x000fe2000f8e9604 */
[----:B------:R-:W-:Y:S01]  /*6830*/  HMMA.16816.F32 R104, R8, R32, R88 ;  /* 0x000000200868723c */ /* 0x000fe20000001858 */
[----:B------:R-:W-:Y:S01]  /*6840*/  IMAD.WIDE.U32 R4, R5, -0x2daee0ad, RZ ;  /* 0xd2511f5305047825 */ /* 0x000fe200078e00ff */
[----:B------:R-:W-:-:S03]  /*6850*/  LOP3.LUT R52, R15, UR25, R38, 0x96, !PT ;  /* 0x000000190f347c12 */ /* 0x000fc6000f8e9626 */
[----:B------:R-:W-:Y:S01]  /*6860*/  IMAD.WIDE.U32 R48, R2, -0x2daee0ad, RZ ;  /* 0xd2511f5302307825 */ /* 0x000fe200078e00ff */
[C---:B------:R-:W-:Y:S01]  /*6870*/  HMMA.16816.F32 R100, R8.reuse, R34, R84 ;  /* 0x000000220864723c */ /* 0x040fe20000001854 */
[----:B------:R-:W2:Y:S01]  /*6880*/  LDSM.16.MT88.4 R32, [R180+0x10800] ;  /* 0x01080000b420783b */ /* 0x000ea20000004200 */
[----:B------:R-:W-:Y:S01]  /*6890*/  LOP3.LUT R7, R5, UR7, R6, 0x96, !PT ;  /* 0x0000000705077c12 */ /* 0x000fe2000f8e9606 */
[----:B------:R-:W-:Y:S01]  /*68a0*/  IMAD.WIDE.U32 R18, R18, -0x326172a9, RZ ;  /* 0xcd9e8d5712127825 */ /* 0x000fe200078e00ff */
[----:B------:R-:W-:Y:S02]  /*68b0*/  LOP3.LUT R2, R49, UR6, R4, 0x96, !PT ;  /* 0x0000000631027c12 */ /* 0x000fe4000f8e9604 */
[----:B---3--:R-:W-:Y:S01]  /*68c0*/  HMMA.16816.F32 R204, R8, R28, R60 ;  /* 0x0000001c08cc723c */ /* 0x008fe2000000183c */
[----:B------:R-:W-:Y:S01]  /*68d0*/  IMAD.WIDE.U32 R4, R22, -0x326172a9, RZ ;  /* 0xcd9e8d5716047825 */ /* 0x000fe200078e00ff */
[----:B------:R-:W-:-:S04]  /*68e0*/  SHF.R.U32.HI R84, RZ, 0x10, R14 ;  /* 0x00000010ff547819 */ /* 0x000fc8000001160e */
[----:B------:R-:W-:Y:S01]  /*68f0*/  LOP3.LUT R21, R5, UR10, R36, 0x96, !PT ;  /* 0x0000000a05157c12 */ /* 0x000fe2000f8e9624 */
[C---:B-1----:R-:W-:Y:S01]  /*6900*/  HMMA.16816.F32 R212, R8.reuse, R24, R64 ;  /* 0x0000001808d4723c */ /* 0x042fe20000001840 */
[----:B------:R-:W-:Y:S01]  /*6910*/  SHF.R.U32.HI R63, RZ, 0x18, R14 ;  /* 0x00000018ff3f7819 */ /* 0x000fe2000001160e */
[----:B------:R-:W-:Y:S01]  /*6920*/  IMAD.WIDE.U32 R14, R7, -0x326172a9, RZ ;  /* 0xcd9e8d57070e7825 */ /* 0x000fe200078e00ff */
[----:B------:R-:W-:Y:S02]  /*6930*/  LOP3.LUT R19, R19, UR8, R4, 0x96, !PT ;  /* 0x0000000813137c12 */ /* 0x000fe4000f8e9604 */
[----:B------:R-:W-:Y:S01]  /*6940*/  LOP3.LUT R60, R17, UR18, R56, 0x96, !PT ;  /* 0x00000012113c7c12 */ /* 0x000fe2000f8e9638 */
[----:B------:R-:W-:Y:S01]  /*6950*/  IMAD.WIDE.U32 R4, R2, -0x326172a9, RZ ;  /* 0xcd9e8d5702047825 */ /* 0x000fe200078e00ff */
[----:B------:R-:W-:Y:S01]  /*6960*/  LOP3.LUT R51, R15, UR4, R20, 0x96, !PT ;  /* 0x000000040f337c12 */ /* 0x000fe2000f8e9614 */
[----:B------:R-:W-:Y:S01]  /*6970*/  HMMA.16816.F32 R80, R8, R30, R68 ;  /* 0x0000001e0850723c */ /* 0x000fe20000001844 */
[----:B------:R-:W-:-:S02]  /*6980*/  LOP3.LUT R62, R16, 0xff, RZ, 0xc0, !PT ;  /* 0x000000ff103e7812 */ /* 0x000fc400078ec0ff */
[----:B------:R-:W-:Y:S01]  /*6990*/  LOP3.LUT R24, R5, UR18, R14, 0x96, !PT ;  /* 0x0000001205187c12 */ /* 0x000fe2000f8e960e */
[----:B------:R-:W-:Y:S01]  /*69a0*/  IMAD.WIDE.U32 R14, R19, -0x2daee0ad, RZ ;  /* 0xd2511f53130e7825 */ /* 0x000fe200078e00ff */
[C---:B------:R-:W-:Y:S01]  /*69b0*/  LOP3.LUT R23, R4.reuse, 0xff, RZ, 0xc0, !PT ;  /* 0x000000ff04177812 */ /* 0x040fe200078ec0ff */
[----:B------:R-:W-:Y:S01]  /*69c0*/  HMMA.16816.F32 R88, R8, R26, R40 ;  /* 0x0000001a0858723c */ /* 0x000fe20000001828 */
[----:B------:R-:W-:Y:S02]  /*69d0*/  LOP3.LUT R50, R4, 0xffff, RZ, 0xc0, !PT ;  /* 0x0000ffff04327812 */ /* 0x000fe400078ec0ff */
[--C-:B------:R-:W-:Y:S02]  /*69e0*/  SHF.R.U32.HI R49, RZ, 0x10, R4.reuse ;  /* 0x00000010ff317819 */ /* 0x100fe40000011604 */
[----:B------:R-:W-:Y:S01]  /*69f0*/  SHF.R.U32.HI R22, RZ, 0x18, R4 ;  /* 0x00000018ff167819 */ /* 0x000fe20000011604 */
[----:B------:R-:W-:Y:S01]  /*6a00*/  IMAD.WIDE.U32 R4, R21, -0x2daee0ad, RZ ;  /* 0xd2511f5315047825 */ /* 0x000fe200078e00ff */
[----:B------:R-:W-:-:S02]  /*6a10*/  LOP3.LUT R61, R16, 0xffff, RZ, 0xc0, !PT ;  /* 0x0000ffff103d7812 */ /* 0x000fc400078ec0ff */
[----:B------:R-:W-:Y:S02]  /*6a20*/  SHF.R.U32.HI R28, RZ, 0x10, R16 ;  /* 0x00000010ff1c7819 */ /* 0x000fe40000011610 */
[----:B------:R-:W-:Y:S02]  /*6a30*/  LOP3.LUT R6, R5, UR7, R6, 0x96, !PT ;  /* 0x0000000705067c12 */ /* 0x000fe4000f8e9606 */
[----:B------:R-:W-:Y:S01]  /*6a40*/  LOP3.LUT R2, R15, UR6, R4, 0x96, !PT ;  /* 0x000000060f027c12 */ /* 0x000fe2000f8e9604 */
[----:B--2---:R-:W-:Y:S01]  /*6a50*/  HMMA.16816.F32 R72, R8, R32, R96 ;  /* 0x000000200848723c */ /* 0x004fe20000001860 */
[----:B------:R-:W-:Y:S01]  /*6a60*/  ISETP.LE.U32.AND P1, PT, R22, UR12, PT ;  /* 0x0000000c16007c0c */ /* 0x000fe2000bf23070 */
[----:B------:R-:W-:Y:S01]  /*6a70*/  IMAD.WIDE.U32 R6, R6, -0x326172a9, RZ ;  /* 0xcd9e8d5706067825 */ /* 0x000fe200078e00ff */
[----:B------:R-:W-:Y:S01]  /*6a80*/  ISETP.LE.U32.AND P3, PT, R23, UR12, PT ;  /* 0x0000000c17007c0c */ /* 0x000fe2000bf63070 */
[----:B------:R-:W-:Y:S02]  /*6a90*/  USHF.L.U32 UR34, UR19, 0x3, URZ ;  /* 0x0000000313227899 */ /* 0x000fe4000800063f */
[----:B------:R-:W-:Y:S01]  /*6aa0*/  IMAD.WIDE.U32 R4, R2, -0x326172a9, RZ ;  /* 0xcd9e8d5702047825 */ /* 0x000fe200078e00ff */
[----:B------:R-:W-:-:S03]  /*6ab0*/  LOP3.LUT R2, R7, UR4, R18, 0x96, !PT ;  /* 0x0000000407027c12 */ /* 0x000fc6000f8e9612 */
[----:B------:R-:W-:Y:S01]  /*6ac0*/  FFMA.FTZ R7, R201, UR24, -R13 ;  /* 0x00000018c9077c23 */ /* 0x000fe2000801080d */
[----:B------:R-:W-:Y:S01]  /*6ad0*/  HMMA.16816.F32 R40, R8, R34, R164 ;  /* 0x000000220828723c */ /* 0x000fe200000018a4 */
[----:B------:R-:W-:Y:S01]  /*6ae0*/  IMAD.MOV.U32 R96, RZ, RZ, R114 ;  /* 0x000000ffff607224 */ /* 0x000fe200078e0072 */
[----:B------:R-:W-:Y:S01]  /*6af0*/  LOP3.LUT R6, R5, UR18, R6, 0x96, !PT ;  /* 0x0000001205067c12 */ /* 0x000fe2000f8e9606 */
[----:B------:R-:W-:Y:S01]  /*6b00*/  IMAD.MOV.U32 R114, RZ, RZ, R115 ;  /* 0x000000ffff727224 */ /* 0x000fe200078e0073 */
[C---:B------:R-:W-:Y:S01]  /*6b10*/  LOP3.LUT R15, R4.reuse, 0xffff, RZ, 0xc0, !PT ;  /* 0x0000ffff040f7812 */ /* 0x040fe200078ec0ff */
[----:B------:R-:W-:Y:S01]  /*6b20*/  IMAD.MOV.U32 R115, RZ, RZ, R252 ;  /* 0x000000ffff737224 */ /* 0x000fe200078e00fc */
[----:B------:R-:W-:Y:S01]  /*6b30*/  LOP3.LUT R21, R4, 0xff, RZ, 0xc0, !PT ;  /* 0x000000ff04157812 */ /* 0x000fe200078ec0ff */
[----:B------:R1:W2:Y:S01]  /*6b40*/  MUFU.EX2 R29, R7 ;  /* 0x00000007001d7308 */ /* 0x0002a20000000800 */
[--C-:B------:R-:W-:Y:S01]  /*6b50*/  SHF.R.U32.HI R20, RZ, 0x10, R4.reuse ;  /* 0x00000010ff147819 */ /* 0x100fe20000011604 */
[----:B------:R-:W-:Y:S01]  /*6b60*/  IMAD.MOV.U32 R165, RZ, RZ, R203 ;  /* 0x000000ffffa57224 */ /* 0x000fe200078e00cb */
[----:B------:R-:W-:Y:S01]  /*6b70*/  SHF.R.U32.HI R19, RZ, 0x18, R4 ;  /* 0x00000018ff137819 */ /* 0x000fe20000011604 */
[----:B------:R-:W-:Y:S01]  /*6b80*/  IMAD.WIDE.U32 R4, R2, -0x2daee0ad, RZ ;  /* 0xd2511f5302047825 */ /* 0x000fe200078e00ff */
[----:B------:R-:W-:Y:S01]  /*6b90*/  SHF.R.U32.HI R252, RZ, 0x18, R16 ;  /* 0x00000018fffc7819 */ /* 0x000fe20000011610 */
[----:B------:R-:W-:-:S02]  /*6ba0*/  ULDC.64 UR6, c[0x0][0x2a8] ;  /* 0x0000aa0000067ab9 */ /* 0x000fc40000000a00 */
[----:B------:R-:W-:Y:S01]  /*6bb0*/  IMAD.MOV.U32 R201, RZ, RZ, R113 ;  /* 0x000000ffffc97224 */ /* 0x000fe200078e0071 */
[----:B------:R-:W-:Y:S02]  /*6bc0*/  LOP3.LUT R2, R5, UR25, R14, 0x96, !PT ;  /* 0x0000001905027c12 */ /* 0x000fe4000f8e960e */
[C---:B------:R-:W-:Y:S02]  /*6bd0*/  LOP3.LUT R14, R4.reuse, 0xffff, RZ, 0xc0, !PT ;  /* 0x0000ffff040e7812 */ /* 0x040fe400078ec0ff */
[----:B------:R-:W-:Y:S02]  /*6be0*/  LOP3.LUT R18, R4, 0xff, RZ, 0xc0, !PT ;  /* 0x000000ff04127812 */ /* 0x000fe400078ec0ff */
[--C-:B------:R-:W-:Y:S02]  /*6bf0*/  SHF.R.U32.HI R17, RZ, 0x10, R4.reuse ;  /* 0x00000010ff117819 */ /* 0x100fe40000011604 */
[----:B------:R-:W-:Y:S01]  /*6c00*/  SHF.R.U32.HI R16, RZ, 0x18, R4 ;  /* 0x00000018ff107819 */ /* 0x000fe20000011604 */
[----:B------:R-:W-:Y:S01]  /*6c10*/  FFMA.FTZ R4, R117, UR24, -R13 ;  /* 0x0000001875047c23 */ /* 0x000fe2000801080d */
[----:B------:R-:W-:Y:S01]  /*6c20*/  SHF.R.U32.HI R5, RZ, 0x8, R15 ;  /* 0x00000008ff057819 */ /* 0x000fe2000001160f */
[----:B-1----:R-:W-:Y:S01]  /*6c30*/  FFMA.FTZ R7, R118, UR24, -R13 ;  /* 0x0000001876077c23 */ /* 0x002fe2000801080d */
[----:B--2---:R-:W-:Y:S01]  /*6c40*/  IMAD.MOV.U32 R166, RZ, RZ, R29 ;  /* 0x000000ffffa67224 */ /* 0x004fe200078e001d */
[----:B------:R1:W2:Y:S01]  /*6c50*/  MUFU.EX2 R30, R4 ;  /* 0x00000004001e7308 */ /* 0x0002a20000000800 */
[----:B------:R-:W-:-:S02]  /*6c60*/  PRMT R22, R21, 0x5410, R5 ;  /* 0x0000541015167816 */ /* 0x000fc40000000005 */
[----:B------:R-:W-:Y:S02]  /*6c70*/  SHF.R.U32.HI R5, RZ, 0x8, R14 ;  /* 0x00000008ff057819 */ /* 0x000fe4000001160e */
[----:B------:R-:W-:-:S03]  /*6c80*/  LOP3.LUT R14, R6, 0xff, RZ, 0xc0, !PT ;  /* 0x000000ff060e7812 */ /* 0x000fc600078ec0ff */
[----:B------:R3:W-:Y:S01]  /*6c90*/  MUFU.EX2 R97, R7 ;  /* 0x0000000700617308 */ /* 0x0007e20000000800 */
[----:B-1----:R-:W-:Y:S01]  /*6ca0*/  LOP3.LUT R4, R20, 0xff, RZ, 0xc0, !PT ;  /* 0x000000ff14047812 */ /* 0x002fe200078ec0ff */
[----:B--2---:R-:W-:Y:S01]  /*6cb0*/  IMAD.MOV.U32 R167, RZ, RZ, R30 ;  /* 0x000000ffffa77224 */ /* 0x004fe200078e001e */
[----:B------:R-:W-:Y:S01]  /*6cc0*/  PRMT R20, R18, 0x5410, R5 ;  /* 0x0000541012147816 */ /* 0x000fe20000000005 */
[----:B------:R-:W-:Y:S01]  /*6cd0*/  FFMA.FTZ R5, R140, UR24, -R13 ;  /* 0x000000188c057c23 */ /* 0x000fe2000801080d */
[----:B------:R-:W-:Y:S01]  /*6ce0*/  PRMT R21, R4, 0x5410, R19 ;  /* 0x0000541004157816 */ /* 0x000fe20000000013 */
[----:B------:R-:W-:Y:S02]  /*6cf0*/  FFMA.FTZ R4, R119, UR24, -R13 ;  /* 0x0000001877047c23 */ /* 0x000fe4000801080d */
[----:B------:R1:W-:Y:S01]  /*6d00*/  MUFU.EX2 R99, R5 ;  /* 0x0000000500637308 */ /* 0x0003e20000000800 */
[----:B---3--:R-:W-:-:S07]  /*6d10*/  SHF.R.U32.HI R7, RZ, 0x18, R6 ;  /* 0x00000018ff077819 */ /* 0x008fce0000011606 */
[----:B------:R2:W-:Y:S01]  /*6d20*/  MUFU.EX2 R36, R4 ;  /* 0x0000000400247308 */ /* 0x0005e20000000800 */
[----:B-1----:R-:W-:Y:S02]  /*6d30*/  SHF.R.U32.HI R5, RZ, 0x10, R6 ;  /* 0x00000010ff057819 */ /* 0x002fe40000011606 */
[----:B--2---:R-:W-:-:S04]  /*6d40*/  LOP3.LUT R4, R17, 0xff, RZ, 0xc0, !PT ;  /* 0x000000ff11047812 */ /* 0x004fc800078ec0ff */
[----:B------:R-:W-:Y:S02]  /*6d50*/  PRMT R17, R4, 0x5410, R16 ;  /* 0x0000541004117816 */ /* 0x000fe40000000010 */
[----:B------:R-:W-:Y:S02]  /*6d60*/  LOP3.LUT R4, R6, 0xffff, RZ, 0xc0, !PT ;  /* 0x0000ffff06047812 */ /* 0x000fe400078ec0ff */
[----:B------:R-:W-:Y:S02]  /*6d70*/  HSET2.LE.AND R16, R20, R0, PT ;  /* 0x0000000014107233 */ /* 0x000fe40003803000 */
[----:B------:R-:W-:Y:S02]  /*6d80*/  SHF.R.U32.HI R6, RZ, 0x8, R4 ;  /* 0x00000008ff067819 */ /* 0x000fe40000011604 */
[----:B------:R-:W-:Y:S01]  /*6d90*/  LOP3.LUT R4, R5, 0xff, RZ, 0xc0, !PT ;  /* 0x000000ff05047812 */ /* 0x000fe200078ec0ff */
[----:B------:R-:W-:Y:S01]  /*6da0*/  FFMA.FTZ R5, R168, UR24, -R13 ;  /* 0x00000018a8057c23 */ /* 0x000fe2000801080d */
[----:B------:R-:W-:Y:S01]  /*6db0*/  PRMT R19, R14, 0x5410, R6 ;  /* 0x000054100e137816 */ /* 0x000fe20000000006 */
[----:B------:R-:W-:Y:S01]  /*6dc0*/  IMAD.MOV.U32 R168, RZ, RZ, R114 ;  /* 0x000000ffffa87224 */ /* 0x000fe200078e0072 */
[----:B------:R-:W-:Y:S01]  /*6dd0*/  PRMT R18, R4, 0x5410, R7 ;  /* 0x0000541004127816 */ /* 0x000fe20000000007 */
[----:B------:R1:W-:Y:S01]  /*6de0*/  MUFU.EX2 R23, R5 ;  /* 0x0000000500177308 */ /* 0x0003e20000000800 */
[C---:B------:R-:W-:Y:S01]  /*6df0*/  LOP3.LUT R4, R2.reuse, 0xffff, RZ, 0xc0, !PT ;  /* 0x0000ffff02047812 */ /* 0x040fe200078ec0ff */
[----:B------:R-:W-:Y:S01]  /*6e00*/  IMAD.MOV.U32 R114, RZ, RZ, R143 ;  /* 0x000000ffff727224 */ /* 0x000fe200078e008f */
[----:B------:R-:W-:-:S02]  /*6e10*/  LOP3.LUT R6, R2, 0xff, RZ, 0xc0, !PT ;  /* 0x000000ff02067812 */ /* 0x000fc400078ec0ff */
[----:B------:R-:W-:Y:S02]  /*6e20*/  SHF.R.U32.HI R7, RZ, 0x8, R4 ;  /* 0x00000008ff077819 */ /* 0x000fe40000011604 */
[----:B------:R-:W-:Y:S02]  /*6e30*/  SHF.R.U32.HI R4, RZ, 0x18, R2 ;  /* 0x00000018ff047819 */ /* 0x000fe40000011602 */
[----:B------:R-:W-:Y:S02]  /*6e40*/  PRMT R14, R6, 0x5410, R7 ;  /* 0x00005410060e7816 */ /* 0x000fe40000000007 */
[--C-:B------:R-:W-:Y:S02]  /*6e50*/  HSET2.LE.AND R6, R22, R0.reuse, PT ;  /* 0x0000000016067233 */ /* 0x100fe40003803000 */
[--C-:B------:R-:W-:Y:S02]  /*6e60*/  HSET2.LE.AND R7, R21, R0.reuse, PT ;  /* 0x0000000015077233 */ /* 0x100fe40003803000 */
[----:B------:R-:W-:Y:S01]  /*6e70*/  HSET2.LE.AND R17, R17, R0, PT ;  /* 0x0000000011117233 */ /* 0x000fe20003803000 */
[----:B-1----:R-:W-:Y:S01]  /*6e80*/  FFMA.FTZ R5, R169, UR24, -R13 ;  /* 0x00000018a9057c23 */ /* 0x002fe2000801080d */
[----:B------:R-:W-:-:S02]  /*6e90*/  IMAD.MOV.U32 R169, RZ, RZ, R115 ;  /* 0x000000ffffa97224 */ /* 0x000fc400078e0073 */
[----:B------:R-:W-:Y:S01]  /*6ea0*/  FFMA.FTZ R13, R141, UR24, -R13 ;  /* 0x000000188d0d7c23 */ /* 0x000fe2000801080d */
[----:B------:R-:W-:Y:S02]  /*6eb0*/  IMAD.MOV.U32 R115, RZ, RZ, R181 ;  /* 0x000000ffff737224 */ /* 0x000fe400078e00b5 */
[----:B------:R1:W-:Y:S02]  /*6ec0*/  MUFU.EX2 R181, R5 ;  /* 0x0000000500b57308 */ /* 0x0003e40000000800 */
[----:B------:R-:W-:-:S06]  /*6ed0*/  IMAD.MOV.U32 R54, RZ, RZ, R115 ;  /* 0x000000ffff367224 */ /* 0x000fcc00078e0073 */
[----:B------:R2:W-:Y:S01]  /*6ee0*/  MUFU.EX2 R143, R13 ;  /* 0x0000000d008f7308 */ /* 0x0005e20000000800 */
[----:B-1----:R-:W-:-:S04]  /*6ef0*/  SHF.R.U32.HI R5, RZ, 0x10, R2 ;  /* 0x00000010ff057819 */ /* 0x002fc80000011602 */
[----:B------:R-:W-:Y:S02]  /*6f00*/  LOP3.LUT R2, R5, 0xff, RZ, 0xc0, !PT ;  /* 0x000000ff05027812 */ /* 0x000fe400078ec0ff */
[--C-:B------:R-:W-:Y:S01]  /*6f10*/  HSET2.LE.AND R5, R18, R0.reuse, PT ;  /* 0x0000000012057233 */ /* 0x100fe20003803000 */
[----:B------:R-:W-:Y:S01]  /*6f20*/  FFMA.FTZ R18, R174, UR24, -R12 ;  /* 0x00000018ae127c23 */ /* 0x000fe2000801080c */
[----:B------:R-:W-:Y:S01]  /*6f30*/  PRMT R15, R2, 0x5410, R4 ;  /* 0x00005410020f7816 */ /* 0x000fe20000000004 */
[----:B------:R-:W-:Y:S01]  /*6f40*/  FFMA.FTZ R4, R202, UR24, -R12 ;  /* 0x00000018ca047c23 */ /* 0x000fe2000801080c */
[----:B------:R-:W-:Y:S01]  /*6f50*/  LOP3.LUT R2, R24, 0xffff, RZ, 0xc0, !PT ;  /* 0x0000ffff18027812 */ /* 0x000fe200078ec0ff */
[----:B------:R-:W-:Y:S01]  /*6f60*/  IMAD.MOV.U32 R174, RZ, RZ, R127 ;  /* 0x000000ffffae7224 */ /* 0x000fe200078e007f */
[--C-:B--2---:R-:W-:Y:S01]  /*6f70*/  HSET2.LE.AND R13, R14, R0.reuse, PT ;  /* 0x000000000e0d7233 */ /* 0x104fe20003803000 */
[----:B------:R1:W2:Y:S01]  /*6f80*/  MUFU.EX2 R31, R4 ;  /* 0x00000004001f7308 */ /* 0x0002a20000000800 */
[----:B------:R-:W-:Y:S01]  /*6f90*/  SHF.R.U32.HI R2, RZ, 0x8, R2 ;  /* 0x00000008ff027819 */ /* 0x000fe20000011602 */
[----:B------:R-:W-:Y:S01]  /*6fa0*/  FFMA.FTZ R14, R175, UR24, -R12 ;  /* 0x00000018af0e7c23 */ /* 0x000fe2000801080c */
[----:B------:R-:W-:Y:S01]  /*6fb0*/  HSET2.LE.AND R15, R15, R0, PT ;  /* 0x000000000f0f7233 */ /* 0x000fe20003803000 */
[----:B------:R-:W-:Y:S01]  /*6fc0*/  IMAD.MOV.U32 R175, RZ, RZ, R126 ;  /* 0x000000ffffaf7224 */ /* 0x000fe200078e007e */
[----:B------:R-:W-:Y:S01]  /*6fd0*/  LOP3.LUT R2, R2, 0xffff, RZ, 0xc0, !PT ;  /* 0x0000ffff02027812 */ /* 0x000fe200078ec0ff */
[----:B------:R-:W-:-:S02]  /*6fe0*/  IMAD.MOV.U32 R127, RZ, RZ, R176 ;  /* 0x000000ffff7f7224 */ /* 0x000fc400078e00b0 */
[----:B------:R-:W-:Y:S01]  /*6ff0*/  MUFU.EX2 R203, R14 ;  /* 0x0000000e00cb7308 */ /* 0x000fe20000000800 */
[----:B------:R-:W-:Y:S01]  /*7000*/  ISETP.LE.U32.AND P2, PT, R2, UR12, PT ;  /* 0x0000000c02007c0c */ /* 0x000fe2000bf43070 */
[----:B------:R-:W-:Y:S01]  /*7010*/  IMAD.MOV.U32 R126, RZ, RZ, R142 ;  /* 0x000000ffff7e7224 */ /* 0x000fe200078e008e */
[----:B------:R-:W-:Y:S01]  /*7020*/  LOP3.LUT R2, R24, 0xff, RZ, 0xc0, !PT ;  /* 0x000000ff18027812 */ /* 0x000fe200078ec0ff */
[----:B------:R-:W-:-:S03]  /*7030*/  IMAD.MOV.U32 R202, RZ, RZ, R84 ;  /* 0x000000ffffca7224 */ /* 0x000fc600078e0054 */
[----:B------:R-:W-:Y:S01]  /*7040*/  ISETP.LE.U32.AND P5, PT, R2, UR12, PT ;  /* 0x0000000c02007c0c */ /* 0x000fe2000bfa3070 */
[----:B------:R-:W-:Y:S01]  /*7050*/  MUFU.EX2 R176, R18 ;  /* 0x0000001200b07308 */ /* 0x000fe20000000800 */
[----:B-1----:R-:W-:Y:S01]  /*7060*/  FFMA.FTZ R4, R170, UR24, -R12 ;  /* 0x00000018aa047c23 */ /* 0x002fe2000801080c */
[----:B------:R-:W-:Y:S01]  /*7070*/  IMAD.MOV.U32 R170, RZ, RZ, R184 ;  /* 0x000000ffffaa7224 */ /* 0x000fe200078e00b8 */
[----:B------:R-:W-:Y:S01]  /*7080*/  HSET2.LE.AND R2, R19, R0, PT ;  /* 0x0000000013027233 */ /* 0x000fe20003803000 */
[--C-:B------:R-:W-:Y:S01]  /*7090*/  FFMA.FTZ R0, R200, UR24, -R12.reuse ;  /* 0x00000018c8007c23 */ /* 0x100fe2000801080c */
[----:B--2---:R-:W-:Y:S02]  /*70a0*/  IMAD.MOV.U32 R164, RZ, RZ, R31 ;  /* 0x000000ffffa47224 */ /* 0x004fe400078e001f */
[----:B------:R-:W-:Y:S01]  /*70b0*/  IMAD.MOV.U32 R200, RZ, RZ, R125 ;  /* 0x000000ffffc87224 */ /* 0x000fe200078e007d */
[----:B------:R1:W2:Y:S02]  /*70c0*/  MUFU.EX2 R184, R4 ;  /* 0x0000000400b87308 */ /* 0x0002a40000000800 */
[----:B-1----:R-:W-:Y:S01]  /*70d0*/  FFMA.FTZ R4, R171, UR24, -R12 ;  /* 0x00000018ab047c23 */ /* 0x002fe2000801080c */
[----:B------:R-:W-:-:S05]  /*70e0*/  IMAD.MOV.U32 R171, RZ, RZ, R36 ;  /* 0x000000ffffab7224 */ /* 0x000fca00078e0024 */
[----:B------:R1:W-:Y:S02]  /*70f0*/  MUFU.EX2 R95, R4 ;  /* 0x00000004005f7308 */ /* 0x0003e40000000800 */
[--C-:B-1----:R-:W-:Y:S01]  /*7100*/  FFMA.FTZ R4, R172, UR24, -R12.reuse ;  /* 0x00000018ac047c23 */ /* 0x102fe2000801080c */
[----:B------:R-:W-:Y:S01]  /*7110*/  FFMA.FTZ R12, R173, UR24, -R12 ;  /* 0x00000018ad0c7c23 */ /* 0x000fe2000801080c */
[----:B------:R-:W-:-:S04]  /*7120*/  IMAD.MOV.U32 R173, RZ, RZ, R183 ;  /* 0x000000ffffad7224 */ /* 0x000fc800078e00b7 */
[----:B------:R1:W3:Y:S01]  /*7130*/  MUFU.EX2 R98, R4 ;  /* 0x0000000400627308 */ /* 0x0002e20000000800 */
[----:B------:R-:W-:-:S07]  /*7140*/  IMAD.MOV.U32 R172, RZ, RZ, R114 ;  /* 0x000000ffffac7224 */ /* 0x000fce00078e0072 */
[----:B------:R2:W4:Y:S08]  /*7150*/  MUFU.EX2 R183, R0 ;  /* 0x0000000000b77308 */ /* 0x0005300000000800 */
[----:B------:R-:W4:Y:S01]  /*7160*/  MUFU.EX2 R142, R12 ;  /* 0x0000000c008e7308 */ /* 0x000f220000000800 */
[----:B-1----:R-:W-:-:S04]  /*7170*/  F2FP.F16.F32.PACK_AB R4, R30, R29 ;  /* 0x0000001d1e04723e */ /* 0x002fc800000000ff */
[C---:B------:R-:W-:Y:S02]  /*7180*/  PRMT R141, R4.reuse, 0x7610, R141 ;  /* 0x00007610048d7816 */ /* 0x040fe4000000008d */
[----:B------:R-:W-:Y:S02]  /*7190*/  PRMT R140, R4, 0x7632, R140 ;  /* 0x00007632048c7816 */ /* 0x000fe4000000008c */
[----:B--2---:R-:W-:Y:S02]  /*71a0*/  F2FP.F16.F32.PACK_AB R0, R184, R164 ;  /* 0x000000a4b800723e */ /* 0x004fe400000000ff */
[----:B------:R-:W-:Y:S02]  /*71b0*/  SHF.R.U32.HI R4, RZ, 0x18, R24 ;  /* 0x00000018ff047819 */ /* 0x000fe40000011618 */
[C---:B------:R-:W-:Y:S02]  /*71c0*/  PRMT R139, R0.reuse, 0x7632, R139 ;  /* 0x00007632008b7816 */ /* 0x040fe4000000008b */
[----:B------:R-:W-:-:S02]  /*71d0*/  PRMT R138, R0, 0x7610, R138 ;  /* 0x00007610008a7816 */ /* 0x000fc4000000008a */
[----:B------:R-:W-:Y:S02]  /*71e0*/  PRMT R0, R141, 0x5410, R140 ;  /* 0x000054108d007816 */ /* 0x000fe4000000008c */
[----:B------:R-:W-:Y:S02]  /*71f0*/  ISETP.LE.U32.AND P4, PT, R4, UR12, PT ;  /* 0x0000000c04007c0c */ /* 0x000fe4000bf83070 */
[----:B------:R-:W-:Y:S02]  /*7200*/  LOP3.LUT R4, R2, R0, RZ, 0xc0, !PT ;  /* 0x0000000002047212 */ /* 0x000fe400078ec0ff */
[----:B------:R-:W-:Y:S02]  /*7210*/  PRMT R0, R138, 0x5410, R139 ;  /* 0x000054108a007816 */ /* 0x000fe4000000008b */
[----:B---3--:R-:W-:Y:S02]  /*7220*/  F2FP.F16.F32.PACK_AB R2, R98, R95 ;  /* 0x0000005f6202723e */ /* 0x008fe400000000ff */
[----:B------:R-:W-:-:S02]  /*7230*/  LOP3.LUT R5, R5, R0, RZ, 0xc0, !PT ;  /* 0x0000000005057212 */ /* 0x000fc400078ec0ff */
[----:B------:R-:W-:Y:S02]  /*7240*/  F2FP.F16.F32.PACK_AB R0, R171, R97 ;  /* 0x00000061ab00723e */ /* 0x000fe400000000ff */
[----:B------:R-:W-:Y:S02]  /*7250*/  PRMT R119, R2, 0x7632, R119 ;  /* 0x0000763202777816 */ /* 0x000fe40000000077 */
[C---:B------:R-:W-:Y:S02]  /*7260*/  PRMT R137, R0.reuse, 0x7610, R137 ;  /* 0x0000761000897816 */ /* 0x040fe40000000089 */
[----:B------:R-:W-:Y:S02]  /*7270*/  PRMT R136, R0, 0x7632, R136 ;  /* 0x0000763200887816 */ /* 0x000fe40000000088 */
[----:B------:R-:W-:Y:S02]  /*7280*/  F2FP.F16.F32.PACK_AB R0, R23, R99 ;  /* 0x000000631700723e */ /* 0x000fe400000000ff */
[----:B------:R-:W-:-:S02]  /*7290*/  PRMT R118, R2, 0x7610, R118 ;  /* 0x0000761002767816 */ /* 0x000fc40000000076 */
[C---:B------:R-:W-:Y:S02]  /*72a0*/  PRMT R117, R0.reuse, 0x7610, R117 ;  /* 0x0000761000757816 */ /* 0x040fe40000000075 */
[----:B------:R-:W-:Y:S02]  /*72b0*/  PRMT R35, R0, 0x7632, R35 ;  /* 0x0000763200237816 */ /* 0x000fe40000000023 */
[----:B------:R-:W-:Y:S02]  /*72c0*/  PRMT R0, R137, 0x5410, R136 ;  /* 0x0000541089007816 */ /* 0x000fe40000000088 */
[----:B------:R-:W-:Y:S02]  /*72d0*/  F2FP.F16.F32.PACK_AB R2, R143, R181 ;  /* 0x000000b58f02723e */ /* 0x000fe400000000ff */
[----:B------:R-:W-:Y:S02]  /*72e0*/  LOP3.LUT R6, R6, R0, RZ, 0xc0, !PT ;  /* 0x0000000006067212 */ /* 0x000fe400078ec0ff */
[----:B------:R-:W-:-:S02]  /*72f0*/  PRMT R0, R118, 0x5410, R119 ;  /* 0x0000541076007816 */ /* 0x000fc40000000077 */
[C---:B------:R-:W-:Y:S02]  /*7300*/  PRMT R32, R2.reuse, 0x7610, R32 ;  /* 0x0000761002207816 */ /* 0x040fe40000000020 */
[----:B------:R-:W-:Y:S02]  /*7310*/  LOP3.LUT R7, R7, R0, RZ, 0xc0, !PT ;  /* 0x0000000007077212 */ /* 0x000fe400078ec0ff */
[----:B------:R-:W-:Y:S02]  /*7320*/  PRMT R0, R117, 0x5410, R35 ;  /* 0x0000541075007816 */ /* 0x000fe40000000023 */
[----:B------:R-:W-:Y:S01]  /*7330*/  PRMT R27, R2, 0x7632, R27 ;  /* 0x00007632021b7816 */ /* 0x000fe2000000001b */
[----:B------:R-:W-:Y:S01]  /*7340*/  IMAD.MOV.U32 R2, RZ, RZ, R126 ;  /* 0x000000ffff027224 */ /* 0x000fe200078e007e */
[----:B------:R-:W-:Y:S02]  /*7350*/  LOP3.LUT R112, R13, R0, RZ, 0xc0, !PT ;  /* 0x000000000d707212 */ /* 0x000fe400078ec0ff */
[----:B----4-:R-:W-:-:S04]  /*7360*/  F2FP.F16.F32.PACK_AB R0, R203, R183 ;  /* 0x000000b7cb00723e */ /* 0x010fc800000000ff */
[C---:B------:R-:W-:Y:S02]  /*7370*/  PRMT R34, R0.reuse, 0x7632, R34 ;  /* 0x0000763200227816 */ /* 0x040fe40000000022 */
[----:B------:R-:W-:Y:S02]  /*7380*/  PRMT R33, R0, 0x7610, R33 ;  /* 0x0000761000217816 */ /* 0x000fe40000000021 */
[----:B------:R-:W-:-:S04]  /*7390*/  F2FP.F16.F32.PACK_AB R0, R142, R176 ;  /* 0x000000b08e00723e */ /* 0x000fc800000000ff */
        /* <DEDUP_REMOVED lines=9> */
[----:B------:R-:W-:Y:S02]  /*7430*/  IMAD.MOV.U32 R0, RZ, RZ, R23 ;  /* 0x000000ffff007224 */ /* 0x000fe400078e0017 */
        /* <DEDUP_REMOVED lines=13> */
[----:B------:R-:W-:Y:S01]  /*7510*/  HMMA.16816.F32 R28, R4, R14, R228 ;  /* 0x0000000e041c723c */ /* 0x000fe200000018e4 */
[----:B------:R-:W1:Y:S01]  /*7520*/  LDSM.16.MT88.4 R12, [R180+0xd000] ;  /* 0x00d00000b40c783b */ /* 0x000e620000004200 */
[----:B------:R-:W-:Y:S02]  /*7530*/  IMAD.MOV.U32 R250, RZ, RZ, R164 ;  /* 0x000000fffffa7224 */ /* 0x000fe400078e00a4 */
[----:B------:R-:W-:-:S02]  /*7540*/  IMAD.MOV.U32 R248, RZ, RZ, R165 ;  /* 0x000000fffff87224 */ /* 0x000fc400078e00a5 */
[C---:B--2---:R-:W-:Y:S01]  /*7550*/  HMMA.16816.F32 R36, R4.reuse, R8, R128 ;  /* 0x000000080424723c */ /* 0x044fe20000001880 */
[----:B------:R-:W-:Y:S02]  /*7560*/  IMAD.MOV.U32 R228, RZ, RZ, R94 ;  /* 0x000000ffffe47224 */ /* 0x000fe400078e005e */
[----:B------:R-:W-:Y:S02]  /*7570*/  IMAD.MOV.U32 R249, RZ, RZ, R166 ;  /* 0x000000fffff97224 */ /* 0x000fe400078e00a6 */
[----:B------:R-:W-:Y:S01]  /*7580*/  IMAD.MOV.U32 R229, RZ, RZ, R170 ;  /* 0x000000ffffe57224 */ /* 0x000fe200078e00aa */
[----:B------:R-:W-:Y:S01]  /*7590*/  HMMA.16816.F32 R44, R4, R10, R44 ;  /* 0x0000000a042c723c */ /* 0x000fe2000000182c */
[----:B------:R-:W2:Y:S01]  /*75a0*/  LDSM.16.MT88.4 R8, [R179+0xd000] ;  /* 0x00d00000b308783b */ /* 0x000ea20000004200 */
        /* <DEDUP_REMOVED lines=8> */
[----:B--2---:R-:W-:Y:S01]  /*7630*/  HMMA.16816.F32 R68, R4, R8, R120 ;  /* 0x000000080444723c */ /* 0x004fe20000001878 */
[----:B------:R-:W-:-:S05]  /*7640*/  IMAD.MOV.U32 R225, RZ, RZ, R93 ;  /* 0x000000ffffe17224 */ /* 0x000fca00078e005d */
[C---:B------:R-:W-:Y:S01]  /*7650*/  HMMA.16816.F32 R76, R4.reuse, R10, R108 ;  /* 0x0000000a044c723c */ /* 0x040fe2000000186c */
[----:B------:R-:W2:Y:S01]  /*7660*/  LDSM.16.MT88.4 R8, [R178+0xf000] ;  /* 0x00f00000b208783b */ /* 0x000ea20000004200 */
[----:B------:R-:W-:Y:S02]  /*7670*/  IMAD.MOV.U32 R226, RZ, RZ, R96 ;  /* 0x000000ffffe27224 */ /* 0x000fe400078e0060 */
[----:B------:R-:W-:Y:S01]  /*7680*/  IMAD.MOV.U32 R227, RZ, RZ, R235 ;  /* 0x000000ffffe37224 */ /* 0x000fe200078e00eb */
[----:B------:R-:W-:Y:S01]  /*7690*/  SHF.R.U32.HI R2, RZ, 0x10, R24 ;  /* 0x00000010ff027819 */ /* 0x000fe20000011618 */
[----:B------:R-:W-:Y:S01]  /*76a0*/  IMAD.MOV.U32 R224, RZ, RZ, R169 ;  /* 0x000000ffffe07224 */ /* 0x000fe200078e00a9 */
[----:B------:R-:W-:Y:S01]  /*76b0*/  LDSM.16.MT88.4 R120, [R177+0xd800] ;  /* 0x00d80000b178783b */ /* 0x000fe20000004200 */
[----:B------:R-:W-:Y:S02]  /*76c0*/  IMAD.MOV.U32 R246, RZ, RZ, R173 ;  /* 0x000000fffff67224 */ /* 0x000fe400078e00ad */
[----:B------:R-:W-:Y:S01]  /*76d0*/  IMAD.MOV.U32 R244, RZ, RZ, R175 ;  /* 0x000000fffff47224 */ /* 0x000fe200078e00af */
[----:B-1----:R-:W-:Y:S07]  /*76e0*/  HMMA.16816.F32 R84, R4, R12, R240 ;  /* 0x0000000c0454723c */ /* 0x002fee00000018f0 */
[----:B------:R-:W-:-:S02]  /*76f0*/  IMAD.MOV.U32 R240, RZ, RZ, R234 ;  /* 0x000000fffff07224 */ /* 0x000fc400078e00ea */
[----:B------:R-:W-:Y:S02]  /*7700*/  IMAD.MOV.U32 R234, RZ, RZ, R0 ;  /* 0x000000ffffea7224 */ /* 0x000fe400078e0000 */
[----:B------:R1:W3:Y:S01]  /*7710*/  LDL.LU.S16 R0, [R1+0x10] ;  /* 0x0000100001007983 */ /* 0x0002e20000300600 */
[----:B------:R-:W-:Y:S01]  /*7720*/  IMAD.MOV.U32 R241, RZ, RZ, R92 ;  /* 0x000000fffff17224 */ /* 0x000fe200078e005c */
[C---:B--2---:R-:W-:Y:S01]  /*7730*/  HMMA.16816.F32 R96, R4.reuse, R8, R104 ;  /* 0x000000080460723c */ /* 0x044fe20000001868 */
[----:B------:R-:W-:Y:S01]  /*7740*/  IMAD.MOV.U32 R243, RZ, RZ, R168 ;  /* 0x000000fffff37224 */ /* 0x000fe200078e00a8 */
[----:B------:R-:W-:Y:S01]  /*7750*/  UIMAD.WIDE UR34, UR34, 0x2, URZ ;  /* 0x00000002222278a5 */ /* 0x000fe2000f8e023f */
[----:B------:R-:W-:Y:S01]  /*7760*/  IMAD.MOV.U32 R242, RZ, RZ, R202 ;  /* 0x000000fffff27224 */ /* 0x000fe200078e00ca */
[----:B------:R-:W-:Y:S02]  /*7770*/  LDSM.16.MT88.4 R104, [R178+0x11800] ;  /* 0x01180000b268783b */ /* 0x000fe40000004200 */
[C---:B------:R-:W-:Y:S02]  /*7780*/  HMMA.16816.F32 R92, R4.reuse, R14, R220 ;  /* 0x0000000e045c723c */ /* 0x040fe400000018dc */
[----:B------:R-:W2:Y:S04]  /*7790*/  LDSM.16.MT88.4 R12, [R180+0xf000] ;  /* 0x00f00000b40c783b */ /* 0x000ea80000004200 */
[C---:B------:R-:W-:Y:S01]  /*77a0*/  HMMA.16816.F32 R100, R4.reuse, R10, R100 ;  /* 0x0000000a0464723c */ /* 0x040fe20000001864 */
[----:B------:R-:W4:Y:S05]  /*77b0*/  LDSM.16.MT88.4 R8, [R179+0xf000] ;  /* 0x00f00000b308783b */ /* 0x000f2a0000004200 */
[C---:B--2---:R-:W-:Y:S06]  /*77c0*/  HMMA.16816.F32 R108, R4.reuse, R12, R236 ;  /* 0x0000000c046c723c */ /* 0x044fec00000018ec */
[C---:B------:R-:W-:Y:S01]  /*77d0*/  HMMA.16816.F32 R128, R4.reuse, R14, R216 ;  /* 0x0000000e0480723c */ /* 0x040fe200000018d8 */
[----:B------:R-:W2:Y:S05]  /*77e0*/  LDSM.16.MT88.4 R12, [R177+0x11000] ;  /* 0x01100000b10c783b */ /* 0x000eaa0000004200 */
[C---:B----4-:R-:W-:Y:S06]  /*77f0*/  HMMA.16816.F32 R132, R4.reuse, R8, R132 ;  /* 0x000000080484723c */ /* 0x050fec0000001884 */
[----:B------:R-:W-:Y:S01]  /*7800*/  HMMA.16816.F32 R144, R4, R10, R144 ;  /* 0x0000000a0490723c */ /* 0x000fe20000001890 */
[----:B------:R-:W4:Y:S01]  /*7810*/  LDSM.16.MT88.4 R8, [R178+0x11000] ;  /* 0x01100000b208783b */ /* 0x000f220000004200 */
[----:B------:R-:W-:-:S04]  /*7820*/  IMAD.MOV.U32 R235, RZ, RZ, R203 ;  /* 0x000000ffffeb7224 */ /* 0x000fc800078e00cb */
[C---:B--2---:R-:W-:Y:S06]  /*7830*/  HMMA.16816.F32 R164, R4.reuse, R12, R212 ;  /* 0x0000000c04a4723c */ /* 0x044fec00000018d4 */
[----:B------:R-:W-:Y:S01]  /*7840*/  HMMA.16816.F32 R168, R4, R14, R88 ;  /* 0x0000000e04a8723c */ /* 0x000fe20000001858 */
[----:B------:R-:W2:Y:S01]  /*7850*/  LDSM.16.MT88.4 R12, [R180+0x11000] ;  /* 0x01100000b40c783b */ /* 0x000ea20000004200 */
[----:B---3--:R-:W-:-:S04]  /*7860*/  @!P5 HADD2 R0, -R141.H0_H0, -RZ.H0_H0 ;  /* 0xa00000ff8d00d230 */ /* 0x008fc80000000900 */
[C---:B----4-:R-:W-:Y:S01]  /*7870*/  HMMA.16816.F32 R204, R4.reuse, R8, R204 ;  /* 0x0000000804cc723c */ /* 0x050fe200000018cc */
[----:B------:R-:W-:Y:S01]  /*7880*/  IMAD.MOV.U32 R222, RZ, RZ, R240 ;  /* 0x000000ffffde7224 */ /* 0x000fe200078e00f0 */
[----:B------:R-:W-:Y:S04]  /*7890*/  LDSM.16.MT88.4 R88, [R179+0xf800] ;  /* 0x00f80000b358783b */ /* 0x000fe80000004200 */
[C---:B------:R-:W-:Y:S01]  /*78a0*/  HMMA.16816.F32 R200, R4.reuse, R10, R80 ;  /* 0x0000000a04c8723c */ /* 0x040fe20000001850 */
[----:B------:R-:W3:Y:S05]  /*78b0*/  LDSM.16.MT88.4 R8, [R179+0x11000] ;  /* 0x01100000b308783b */ /* 0x000eea0000004200 */
[C---:B--2---:R-:W-:Y:S06]  /*78c0*/  HMMA.16816.F32 R172, R4.reuse, R12, R72 ;  /* 0x0000000c04ac723c */ /* 0x044fec0000001848 */
[C---:B------:R-:W-:Y:S01]  /*78d0*/  HMMA.16816.F32 R12, R4.reuse, R14, R40 ;  /* 0x0000000e040c723c */ /* 0x040fe20000001828 */
[----:B------:R-:W2:Y:S05]  /*78e0*/  LDSM.16.MT88.4 R40, [R178+0xd800] ;  /* 0x00d80000b228783b */ /* 0x000eaa0000004200 */
[C---:B---3--:R-:W-:Y:S06]  /*78f0*/  HMMA.16816.F32 R20, R4.reuse, R8, R20 ;  /* 0x000000080414723c */ /* 0x048fec0000001814 */
[----:B------:R-:W-:Y:S07]  /*7900*/  HMMA.16816.F32 R16, R4, R10, R16 ;  /* 0x0000000a0410723c */ /* 0x000fee0000001810 */
[----:B------:R-:W-:-:S04]  /*7910*/  PRMT R4, R0, 0x7610, R4 ;  /* 0x0000761000047816 */ /* 0x000fc80000000004 */
[----:B------:R-:W-:Y:S02]  /*7920*/  @!P5 PRMT R141, R4, 0x5410, RZ ;  /* 0x00005410048dd816 */ /* 0x000fe400000000ff */
[----:B------:R1:W3:Y:S01]  /*7930*/  LDL.LU.S16 R4, [R1+0x14] ;  /* 0x0000140001047983 */ /* 0x0002e20000300600 */
[----:B------:R-:W-:-:S04]  /*7940*/  LOP3.LUT R0, R49, 0xff, RZ, 0xc0, !PT ;  /* 0x000000ff31007812 */ /* 0x000fc800078ec0ff */
[----:B------:R-:W-:Y:S02]  /*7950*/  ISETP.LE.U32.AND P6, PT, R0, UR12, PT ;  /* 0x0000000c00007c0c */ /* 0x000fe4000bfc3070 */
[----:B------:R-:W-:Y:S01]  /*7960*/  LOP3.LUT R0, R2, 0xff, RZ, 0xc0, !PT ;  /* 0x000000ff02007812 */ /* 0x000fe200078ec0ff */
[----:B---3--:R-:W-:-:S05]  /*7970*/  @!P2 HADD2 R4, -R140.H0_H0, -RZ.H0_H0 ;  /* 0xa00000ff8c04a230 */ /* 0x008fca0000000900 */
[----:B------:R-:W-:-:S04]  /*7980*/  PRMT R2, R4, 0x7610, R2 ;  /* 0x0000761004027816 */ /* 0x000fc80000000002 */
[----:B------:R-:W-:Y:S02]  /*7990*/  @!P2 PRMT R140, R2, 0x5410, RZ ;  /* 0x00005410028ca816 */ /* 0x000fe400000000ff */
[----:B------:R1:W3:Y:S01]  /*79a0*/  LDL.LU.S16 R2, [R1+0x18] ;  /* 0x0000180001027983 */ /* 0x0002e20000300600 */
[----:B------:R-:W-:Y:S01]  /*79b0*/  IMAD.WIDE.U32 R4, R51, -0x2daee0ad, RZ ;  /* 0xd2511f5333047825 */ /* 0x000fe200078e00ff */
[----:B------:R-:W-:-:S04]  /*79c0*/  ISETP.LE.U32.AND P5, PT, R0, UR12, PT ;  /* 0x0000000c00007c0c */ /* 0x000fc8000bfa3070 */
[----:B------:R-:W-:Y:S01]  /*79d0*/  LOP3.LUT R0, R5, UR25, R48, 0x96, !PT ;  /* 0x0000001905007c12 */ /* 0x000fe2000f8e9630 */
[----:B---3--:R-:W-:-:S05]  /*79e0*/  @!P4 HADD2 R2, -R139.H0_H0, -RZ.H0_H0 ;  /* 0xa00000ff8b02c230 */ /* 0x008fca0000000900 */
[----:B------:R-:W-:-:S04]  /*79f0*/  PRMT R48, R2, 0x7610, R48 ;  /* 0x0000761002307816 */ /* 0x000fc80000000030 */
[----:B------:R-:W-:Y:S02]  /*7a00*/  @!P4 PRMT R139, R48, 0x5410, RZ ;  /* 0x00005410308bc816 */ /* 0x000fe400000000ff */
[----:B------:R1:W3:Y:S01]  /*7a10*/  LDL.LU.S16 R48, [R1+0x1c] ;  /* 0x00001c0001307983 */ /* 0x0002e20000300600 */
[----:B------:R-:W-:-:S04]  /*7a20*/  LOP3.LUT R2, R0, 0xffff, RZ, 0xc0, !PT ;  /* 0x0000ffff00027812 */ /* 0x000fc800078ec0ff */
[----:B------:R-:W-:-:S04]  /*7a30*/  SHF.R.U32.HI R2, RZ, 0x8, R2 ;  /* 0x00000008ff027819 */ /* 0x000fc80000011602 */
[----:B------:R-:W-:-:S04]  /*7a40*/  LOP3.LUT R2, R2, 0xffff, RZ, 0xc0, !PT ;  /* 0x0000ffff02027812 */ /* 0x000fc800078ec0ff */
[----:B------:R-:W-:Y:S01]  /*7a50*/  ISETP.LE.U32.AND P4, PT, R2, UR12, PT ;  /* 0x0000000c02007c0c */ /* 0x000fe2000bf83070 */
[----:B---3--:R-:W-:-:S05]  /*7a60*/  @!P5 HADD2 R48, -R138.H0_H0, -RZ.H0_H0 ;  /* 0xa00000ff8a30d230 */ /* 0x008fca0000000900 */
[----:B------:R-:W-:-:S04]  /*7a70*/  PRMT R2, R48, 0x7610, R2 ;  /* 0x0000761030027816 */ /* 0x000fc80000000002 */
[----:B------:R-:W-:Y:S02]  /*7a80*/  @!P5 PRMT R138, R2, 0x5410, RZ ;  /* 0x00005410028ad816 */ /* 0x000fe400000000ff */
[----:B------:R1:W3:Y:S01]  /*7a90*/  LDL.LU.S16 R2, [R1+0x24] ;  /* 0x0000240001027983 */ /* 0x0002e20000300600 */
[----:B------:R-:W-:Y:S01]  /*7aa0*/  SHF.R.U32.HI R6, RZ, 0x8, R50 ;  /* 0x00000008ff067819 */ /* 0x000fe20000011632 */
[----:B--2---:R-:W-:Y:S02]  /*7ab0*/  HMMA.16816.F32 R36, R112, R40, R36 ;  /* 0x000000287024723c */ /* 0x004fe40000001824 */
[----:B------:R-:W2:Y:S01]  /*7ac0*/  LDSM.16.MT88.4 R48, [R180+0xd800] ;  /* 0x00d80000b430783b */ /* 0x000ea20000004200 */
[----:B------:R-:W-:Y:S01]  /*7ad0*/  LOP3.LUT R6, R6, 0xffff, RZ, 0xc0, !PT ;  /* 0x0000ffff06067812 */ /* 0x000fe200078ec0ff */
[----:B---3--:R-:W-:-:S05]  /*7ae0*/  @!P3 HADD2 R2, -R137.H0_H0, -RZ.H0_H0 ;  /* 0xa00000ff8902b230 */ /* 0x008fca0000000900 */
[----:B------:R-:W-:Y:S02]  /*7af0*/  PRMT R72, R2, 0x7610, R72 ;  /* 0x0000761002487816 */ /* 0x000fe40000000048 */
[----:B------:R1:W3:Y:S01]  /*7b00*/  LDL.LU.S16 R2, [R1+0x20] ;  /* 0x0000200001027983 */ /* 0x0002e20000300600 */
[----:B------:R-:W-:Y:S01]  /*7b10*/  ISETP.LE.U32.AND P2, PT, R6, UR12, PT ;  /* 0x0000000c06007c0c */ /* 0x000fe2000bf43070 */
[----:B------:R-:W-:-:S12]  /*7b20*/  HMMA.16816.F32 R40, R112, R42, R44 ;  /* 0x0000002a7028723c */ /* 0x000fd8000000182c */
[----:B---3--:R-:W-:-:S05]  /*7b30*/  @!P2 HADD2 R2, -R136.H0_H0, -RZ.H0_H0 ;  /* 0xa00000ff8802a230 */ /* 0x008fca0000000900 */
[----:B------:R-:W-:-:S04]  /*7b40*/  PRMT R47, R2, 0x7610, R47 ;  /* 0x00007610022f7816 */ /* 0x000fc8000000002f */
[----:B------:R-:W-:Y:S02]  /*7b50*/  @!P2 PRMT R136, R47, 0x5410, RZ ;  /* 0x000054102f88a816 */ /* 0x000fe400000000ff */
[----:B------:R1:W3:Y:S02]  /*7b60*/  LDL.LU.S16 R47, [R1+0x38] ;  /* 0x00003800012f7983 */ /* 0x0002e40000300600 */
[----:B---3--:R-:W-:-:S05]  /*7b70*/  @!P1 HADD2 R47, -R119.H0_H0, -RZ.H0_H0 ;  /* 0xa00000ff772f9230 */ /* 0x008fca0000000900 */
[----:B------:R-:W-:Y:S02]  /*7b80*/  PRMT R46, R47, 0x7610, R46 ;  /* 0x000076102f2e7816 */ /* 0x000fe4000000002e */
[----:B------:R1:W3:Y:S01]  /*7b90*/  LDL.LU.S16 R47, [R1+0x3c] ;  /* 0x00003c00012f7983 */ /* 0x0002e20000300600 */
[----:B------:R-:W-:-:S04]  /*7ba0*/  LOP3.LUT R2, R0, 0xff, RZ, 0xc0, !PT ;  /* 0x000000ff00027812 */ /* 0x000fc800078ec0ff */
[----:B------:R-:W-:Y:S01]  /*7bb0*/  ISETP.LE.U32.AND P5, PT, R2, UR12, PT ;  /* 0x0000000c02007c0c */ /* 0x000fe2000bfa3070 */
[----:B---3--:R-:W-:-:S05]  /*7bc0*/  @!P6 HADD2 R47, -R118.H0_H0, -RZ.H0_H0 ;  /* 0xa00000ff762fe230 */ /* 0x008fca0000000900 */
[----:B------:R-:W-:Y:S02]  /*7bd0*/  PRMT R45, R47, 0x7610, R45 ;  /* 0x000076102f2d7816 */ /* 0x000fe4000000002d */
[----:B------:R1:W3:Y:S01]  /*7be0*/  LDL.LU.S16 R47, [R1+0x34] ;  /* 0x00003400012f7983 */ /* 0x0002e20000300600 */
[----:B------:R-:W-:Y:S02]  /*7bf0*/  @!P3 PRMT R137, R72, 0x5410, RZ ;  /* 0x000054104889b816 */ /* 0x000fe400000000ff */
[----:B------:R-:W-:Y:S02]  /*7c00*/  SHF.R.U32.HI R2, RZ, 0x18, R0 ;  /* 0x00000018ff027819 */ /* 0x000fe40000011600 */
[----:B---3--:R-:W-:-:S05]  /*7c10*/  @!P5 HADD2 R47, -R117.H0_H0, -RZ.H0_H0 ;  /* 0xa00000ff752fd230 */ /* 0x008fca0000000900 */
[----:B------:R-:W-:Y:S02]  /*7c20*/  PRMT R44, R47, 0x7610, R44 ;  /* 0x000076102f2c7816 */ /* 0x000fe4000000002c */
[----:B------:R1:W3:Y:S04]  /*7c30*/  LDL.LU.S16 R47, [R1+0x30] ;  /* 0x00003000012f7983 */ /* 0x0002e80000300600 */
[----:B------:R1:W4:Y:S01]  /*7c40*/  LDL.LU.S16 R72, [R1+0x40] ;  /* 0x0000400001487983 */ /* 0x0003220000300600 */
[----:B------:R-:W-:Y:S02]  /*7c50*/  ISETP.LE.U32.AND P2, PT, R2, UR12, PT ;  /* 0x0000000c02007c0c */ /* 0x000fe4000bf43070 */
[----:B------:R-:W-:Y:S02]  /*7c60*/  @!P1 PRMT R119, R46, 0x5410, RZ ;  /* 0x000054102e779816 */ /* 0x000fe400000000ff */
[----:B------:R-:W-:-:S02]  /*7c70*/  @!P6 PRMT R118, R45, 0x5410, RZ ;  /* 0x000054102d76e816 */ /* 0x000fc400000000ff */
[----:B------:R-:W-:Y:S02]  /*7c80*/  @!P5 PRMT R117, R44, 0x5410, RZ ;  /* 0x000054102c75d816 */ /* 0x000fe400000000ff */
[----:B------:R-:W-:Y:S01]  /*7c90*/  SHF.R.U32.HI R0, RZ, 0x10, R0 ;  /* 0x00000010ff007819 */ /* 0x000fe20000011600 */
[----:B---3--:R-:W-:-:S04]  /*7ca0*/  @!P4 HADD2 R47, -R35.H0_H0, -RZ.H0_H0 ;  /* 0xa00000ff232fc230 */ /* 0x008fc80000000900 */
[----:B----4-:R-:W-:Y:S01]  /*7cb0*/  @!P2 HADD2 R72, -R34.H0_H0, -RZ.H0_H0 ;  /* 0xa00000ff2248a230 */ /* 0x010fe20000000900 */
[----:B------:R-:W-:Y:S02]  /*7cc0*/  PRMT R2, R47, 0x7610, R2 ;  /* 0x000076102f027816 */ /* 0x000fe40000000002 */
[----:B--2---:R-:W-:Y:S01]  /*7cd0*/  HMMA.16816.F32 R44, R112, R48, R56 ;  /* 0x00000030702c723c */ /* 0x004fe20000001838 */
[----:B------:R-:W-:Y:S01]  /*7ce0*/  LOP3.LUT R0, R0, 0xff, RZ, 0xc0, !PT ;  /* 0x000000ff00007812 */ /* 0x000fe200078ec0ff */
[----:B------:R-:W2:Y:S05]  /*7cf0*/  LDSM.16.MT88.4 R56, [R179+0xd800] ;  /* 0x00d80000b338783b */ /* 0x000eaa0000004200 */
[----:B------:R-:W-:-:S02]  /*7d00*/  PRMT R49, R72, 0x7610, R49 ;  /* 0x0000761048317816 */ /* 0x000fc40000000031 */
[----:B------:R1:W3:Y:S01]  /*7d10*/  LDL.LU.S16 R72, [R1+0x44] ;  /* 0x0000440001487983 */ /* 0x0002e20000300600 */
[----:B------:R-:W-:Y:S02]  /*7d20*/  ISETP.LE.U32.AND P1, PT, R0, UR12, PT ;  /* 0x0000000c00007c0c */ /* 0x000fe4000bf23070 */
[----:B------:R-:W-:Y:S02]  /*7d30*/  LOP3.LUT R0, R52, 0xff, RZ, 0xc0, !PT ;  /* 0x000000ff34007812 */ /* 0x000fe400078ec0ff */
[----:B------:R-:W-:Y:S02]  /*7d40*/  @!P4 PRMT R35, R2, 0x5410, RZ ;  /* 0x000054100223c816 */ /* 0x000fe400000000ff */
[----:B------:R-:W-:Y:S02]  /*7d50*/  ISETP.LE.U32.AND P4, PT, R0, UR12, PT ;  /* 0x0000000c00007c0c */ /* 0x000fe4000bf83070 */
[----:B------:R-:W-:-:S05]  /*7d60*/  LOP3.LUT R0, R52, 0xffff, RZ, 0xc0, !PT ;  /* 0x0000ffff34007812 */ /* 0x000fca00078ec0ff */
[----:B---3--:R-:W-:-:S05]  /*7d70*/  @!P1 HADD2 R72, -R33.H0_H0, -RZ.H0_H0 ;  /* 0xa00000ff21489230 */ /* 0x008fca0000000900 */
[----:B------:R-:W-:-:S04]  /*7d80*/  PRMT R48, R72, 0x7610, R48 ;  /* 0x0000761048307816 */ /* 0x000fc80000000030 */
[----:B------:R-:W-:Y:S02]  /*7d90*/  @!P1 PRMT R33, R48, 0x5410, RZ ;  /* 0x0000541030219816 */ /* 0x000fe400000000ff */
[----:B------:R1:W3:Y:S04]  /*7da0*/  LDL.LU.S16 R48, [R1+0x48] ;  /* 0x0000480001307983 */ /* 0x0002e80000300600 */
[----:B------:R1:W4:Y:S01]  /*7db0*/  LDL.LU.S16 R72, [R1+0x50] ;  /* 0x0000500001487983 */ /* 0x0003220000300600 */
[----:B------:R-:W-:Y:S02]  /*7dc0*/  SHF.R.U32.HI R0, RZ, 0x8, R0 ;  /* 0x00000008ff007819 */ /* 0x000fe40000011600 */
[----:B------:R-:W-:Y:S01]  /*7dd0*/  SHF.R.U32.HI R2, RZ, 0x18, R52 ;  /* 0x00000018ff027819 */ /* 0x000fe20000011634 */
[----:B------:R-:W-:Y:S01]  /*7de0*/  IMAD.MOV.U32 R223, RZ, RZ, R241 ;  /* 0x000000ffffdf7224 */ /* 0x000fe200078e00f1 */
[----:B------:R-:W-:Y:S01]  /*7df0*/  LOP3.LUT R0, R0, 0xffff, RZ, 0xc0, !PT ;  /* 0x0000ffff00007812 */ /* 0x000fe200078ec0ff */
[----:B------:R-:W-:Y:S01]  /*7e00*/  IMAD.MOV.U32 R240, RZ, RZ, R242 ;  /* 0x000000fffff07224 */ /* 0x000fe200078e00f2 */
[----:B------:R-:W-:Y:S01]  /*7e10*/  ISETP.LE.U32.AND P3, PT, R53, UR12, PT ;  /* 0x0000000c35007c0c */ /* 0x000fe2000bf63070 */
[----:B------:R1:W2:Y:S01]  /*7e20*/  LDL.LU.S16 R80, [R1+0x74] ;  /* 0x0000740001507983 */ /* 0x0002a20000300600 */
[----:B------:R-:W-:-:S02]  /*7e30*/  ISETP.LE.U32.AND P5, PT, R0, UR12, PT ;  /* 0x0000000c00007c0c */ /* 0x000fc4000bfa3070 */
[----:B------:R-:W-:Y:S02]  /*7e40*/  ISETP.LE.U32.AND P6, PT, R2, UR12, PT ;  /* 0x0000000c02007c0c */ /* 0x000fe4000bfc3070 */
[----:B------:R-:W-:Y:S01]  /*7e50*/  SHF.R.U32.HI R2, RZ, 0x10, R52 ;  /* 0x00000010ff027819 */ /* 0x000fe20000011634 */
[----:B------:R-:W-:Y:S02]  /*7e60*/  IMAD.MOV.U32 R241, RZ, RZ, R243 ;  /* 0x000000fffff17224 */ /* 0x000fe400078e00f3 */
[----:B------:R-:W-:Y:S02]  /*7e70*/  IMAD.MOV.U32 R242, RZ, RZ, R224 ;  /* 0x000000fffff27224 */ /* 0x000fe400078e00e0 */
[----:B------:R-:W-:Y:S02]  /*7e80*/  IMAD.MOV.U32 R243, RZ, RZ, R225 ;  /* 0x000000fffff37224 */ /* 0x000fe400078e00e1 */
[----:B------:R-:W-:Y:S02]  /*7e90*/  IMAD.MOV.U32 R224, RZ, RZ, R226 ;  /* 0x000000ffffe07224 */ /* 0x000fe400078e00e2 */
[----:B------:R-:W-:-:S02]  /*7ea0*/  IMAD.MOV.U32 R225, RZ, RZ, R227 ;  /* 0x000000ffffe17224 */ /* 0x000fc400078e00e3 */
[----:B------:R-:W-:Y:S02]  /*7eb0*/  IMAD.MOV.U32 R227, RZ, RZ, R54 ;  /* 0x000000ffffe37224 */ /* 0x000fe400078e0036 */
[----:B------:R-:W-:Y:S02]  /*7ec0*/  IMAD.MOV.U32 R226, RZ, RZ, R55 ;  /* 0x000000ffffe27224 */ /* 0x000fe400078e0037 */
[----:B---3--:R-:W-:Y:S02]  /*7ed0*/  @!P4 HADD2 R48, -R155.H0_H0, -RZ.H0_H0 ;  /* 0xa00000ff9b30c230 */ /* 0x008fe40000000900 */
[----:B----4-:R-:W-:-:S03]  /*7ee0*/  @!P5 HADD2 R72, -R152.H0_H0, -RZ.H0_H0 ;  /* 0xa00000ff9848d230 */ /* 0x010fc60000000900 */
[----:B------:R-:W-:Y:S02]  /*7ef0*/  PRMT R53, R48, 0x7610, R53 ;  /* 0x0000761030357816 */ /* 0x000fe40000000035 */
[----:B------:R-:W-:Y:S02]  /*7f00*/  PRMT R52, R72, 0x7610, R52 ;  /* 0x0000761048347816 */ /* 0x000fe40000000034 */
[----:B------:R-:W-:Y:S01]  /*7f10*/  @!P4 PRMT R155, R53, 0x5410, RZ ;  /* 0x00005410359bc816 */ /* 0x000fe200000000ff */
[C---:B------:R-:W-:Y:S01]  /*7f20*/  HMMA.16816.F32 R124, R112.reuse, R120, R124 ;  /* 0x00000078707c723c */ /* 0x040fe2000000187c */
[----:B------:R-:W-:Y:S01]  /*7f30*/  @!P5 PRMT R152, R52, 0x5410, RZ ;  /* 0x000054103498d816 */ /* 0x000fe200000000ff */
[----:B------:R-:W-:Y:S01]  /*7f40*/  IMAD.MOV.U32 R221, RZ, RZ, R222 ;  /* 0x000000ffffdd7224 */ /* 0x000fe200078e00de */
[----:B------:R-:W-:Y:S01]  /*7f50*/  LOP3.LUT R0, R60, 0xffff, RZ, 0xc0, !PT ;  /* 0x0000ffff3c007812 */ /* 0x000fe200078ec0ff */
[----:B------:R-:W3:Y:S02]  /*7f60*/  LDSM.16.MT88.4 R72, [R178+0xf800] ;  /* 0x00f80000b248783b */ /* 0x000ee40000004200 */
[C---:B--2---:R-:W-:Y:S02]  /*7f70*/  HMMA.16816.F32 R52, R112.reuse, R56, R68 ;  /* 0x000000387034723c */ /* 0x044fe40000001844 */
[----:B------:R1:W2:Y:S04]  /*7f80*/  LDL.LU.S16 R57, [R1+0x54] ;  /* 0x0000540001397983 */ /* 0x0002a80000300600 */
[----:B------:R-:W-:Y:S01]  /*7f90*/  HMMA.16816.F32 R120, R112, R122, R28 ;  /* 0x0000007a7078723c */ /* 0x000fe2000000181c */
[----:B------:R-:W-:-:S02]  /*7fa0*/  SHF.R.U32.HI R0, RZ, 0x8, R0 ;  /* 0x00000008ff007819 */ /* 0x000fc40000011600 */
[----:B------:R-:W-:Y:S02]  /*7fb0*/  LOP3.LUT R2, R2, 0xff, RZ, 0xc0, !PT ;  /* 0x000000ff02027812 */ /* 0x000fe400078ec0ff */
[----:B------:R-:W-:Y:S01]  /*7fc0*/  LOP3.LUT R0, R0, 0xffff, RZ, 0xc0, !PT ;  /* 0x0000ffff00007812 */ /* 0x000fe200078ec0ff */
[----:B--2---:R-:W-:-:S05]  /*7fd0*/  @!P6 HADD2 R57, -R153.H0_H0, -RZ.H0_H0 ;  /* 0xa00000ff9939e230 */ /* 0x004fca0000000900 */
[----:B------:R-:W-:-:S04]  /*7fe0*/  PRMT R31, R57, 0x7610, R31 ;  /* 0x00007610391f7816 */ /* 0x000fc8000000001f */
[----:B------:R-:W-:Y:S02]  /*7ff0*/  @!P6 PRMT R153, R31, 0x5410, RZ ;  /* 0x000054101f99e816 */ /* 0x000fe400000000ff */
[----:B------:R1:W2:Y:S01]  /*8000*/  LDL.LU.S16 R31, [R1+0x78] ;  /* 0x00007800011f7983 */ /* 0x0002a20000300600 */
[----:B------:R-:W-:Y:S02]  /*8010*/  @!P2 PRMT R34, R49, 0x5410, RZ ;  /* 0x000054103122a816 */ /* 0x000fe400000000ff */
[----:B------:R-:W-:Y:S02]  /*8020*/  ISETP.LE.U32.AND P2, PT, R2, UR12, PT ;  /* 0x0000000c02007c0c */ /* 0x000fe4000bf43070 */
[----:B------:R-:W-:Y:S02]  /*8030*/  ISETP.LE.U32.AND P1, PT, R0, UR12, PT ;  /* 0x0000000c00007c0c */ /* 0x000fe4000bf23070 */
[----:B------:R-:W-:-:S04]  /*8040*/  LOP3.LUT R0, R60, 0xff, RZ, 0xc0, !PT ;  /* 0x000000ff3c007812 */ /* 0x000fc800078ec0ff */
[----:B------:R-:W-:Y:S02]  /*8050*/  ISETP.LE.U32.AND P4, PT, R0, UR12, PT ;  /* 0x0000000c00007c0c */ /* 0x000fe4000bf83070 */
[----:B------:R-:W-:-:S03]  /*8060*/  SHF.R.U32.HI R0, RZ, 0x18, R60 ;  /* 0x00000018ff007819 */ /* 0x000fc6000001163c */
[----:B------:R-:W-:Y:S01]  /*8070*/  @!P2 HADD2 R80, -R154.H0_H0, -RZ.H0_H0 ;  /* 0xa00000ff9a50a230 */ /* 0x000fe20000000900 */
[----:B------:R-:W-:Y:S02]  /*8080*/  ISETP.LE.U32.AND P5, PT, R0, UR12, PT ;  /* 0x0000000c00007c0c */ /* 0x000fe4000bfa3070 */
[----:B------:R-:W-:Y:S02]  /*8090*/  SHF.R.U32.HI R0, RZ, 0x10, R60 ;  /* 0x00000010ff007819 */ /* 0x000fe4000001163c */
[----:B------:R-:W-:Y:S02]  /*80a0*/  PRMT R56, R80, 0x7610, R56 ;  /* 0x0000761050387816 */ /* 0x000fe40000000038 */
[----:B------:R-:W-:Y:S01]  /*80b0*/  LOP3.LUT R0, R0, 0xff, RZ, 0xc0, !PT ;  /* 0x000000ff00007812 */ /* 0x000fe200078ec0ff */
[----:B------:R-:W-:Y:S01]  /*80c0*/  IMAD.MOV.U32 R222, RZ, RZ, R223 ;  /* 0x000000ffffde7224 */ /* 0x000fe200078e00df */
[----:B------:R-:W-:Y:S01]  /*80d0*/  @!P2 PRMT R154, R56, 0x5410, RZ ;  /* 0x00005410389aa816 */ /* 0x000fe200000000ff */
[----:B---3--:R-:W-:Y:S01]  /*80e0*/  HMMA.16816.F32 R68, R112, R72, R96 ;  /* 0x000000487044723c */ /* 0x008fe20000001860 */
[----:B------:R-:W-:Y:S01]  /*80f0*/  ISETP.LE.U32.AND P2, PT, R0, UR12, PT ;  /* 0x0000000c00007c0c */ /* 0x000fe2000bf43070 */
[----:B--2---:R-:W-:-:S02]  /*8100*/  @!P4 HADD2 R31, -R156.H0_H0, -RZ.H0_H0 ;  /* 0xa00000ff9c1fc230 */ /* 0x004fc40000000900 */
[----:B------:R-:W-:Y:S02]  /*8110*/  IMAD.MOV.U32 R223, RZ, RZ, R240 ;  /* 0x000000ffffdf7224 */ /* 0x000fe400078e00f0 */
[----:B------:R-:W-:Y:S01]  /*8120*/  HMMA.16816.F32 R72, R112, R74, R100 ;  /* 0x0000004a7048723c */ /* 0x000fe20000001864 */
[----:B------:R-:W-:Y:S01]  /*8130*/  ISETP.LE.U32.AND P6, PT, R63, UR12, PT ;  /* 0x0000000c3f007c0c */ /* 0x000fe2000bfc3070 */
[----:B------:R-:W2:Y:S01]  /*8140*/  LDSM.16.MT88.4 R80, [R180+0xf800] ;  /* 0x00f80000b450783b */ /* 0x000ea20000004200 */
[----:B------:R-:W-:-:S03]  /*8150*/  PRMT R0, R31, 0x7610, R0 ;  /* 0x000076101f007816 */ /* 0x000fc60000000000 */
[----:B------:R1:W3:Y:S01]  /*8160*/  LDL.LU.S16 R31, [R1+0x7c] ;  /* 0x00007c00011f7983 */ /* 0x0002e20000300600 */
[C---:B------:R-:W-:Y:S01]  /*8170*/  HMMA.16816.F32 R48, R112.reuse, R50, R64 ;  /* 0x000000327030723c */ /* 0x040fe20000001840 */
[----:B------:R-:W-:Y:S02]  /*8180*/  @!P4 PRMT R156, R0, 0x5410, RZ ;  /* 0x00005410009cc816 */ /* 0x000fe400000000ff */
[----:B------:R-:W-:Y:S01]  /*8190*/  LDSM.16.MT88.4 R96, [R177+0x11800] ;  /* 0x01180000b160783b */ /* 0x000fe20000004200 */
[----:B---3--:R-:W-:Y:S02]  /*81a0*/  @!P1 HADD2 R31, -R158.H0_H0, -RZ.H0_H0 ;  /* 0xa00000ff9e1f9230 */ /* 0x008fe40000000900 */
[----:B------:R-:W-:Y:S01]  /*81b0*/  IMAD.MOV.U32 R240, RZ, RZ, R241 ;  /* 0x000000fffff07224 */ /* 0x000fe200078e00f1 */
[----:B------:R-:W-:Y:S01]  /*81c0*/  HMMA.16816.F32 R56, R112, R58, R76 ;  /* 0x0000003a7038723c */ /* 0x000fe2000000184c */
[----:B------:R-:W3:Y:S01]  /*81d0*/  LDSM.16.MT88.4 R64, [R177+0xf800] ;  /* 0x00f80000b140783b */ /* 0x000ee20000004200 */
[----:B------:R-:W-:-:S04]  /*81e0*/  PRMT R7, R31, 0x7610, R7 ;  /* 0x000076101f077816 */ /* 0x000fc80000000007 */
[----:B------:R-:W-:Y:S02]  /*81f0*/  @!P1 PRMT R158, R7, 0x5410, RZ ;  /* 0x00005410079e9816 */ /* 0x000fe400000000ff */
[----:B------:R1:W4:Y:S01]  /*8200*/  LDL.LU.S16 R7, [R1+0x84] ;  /* 0x0000840001077983 */ /* 0x0003220000300600 */
[----:B------:R-:W-:Y:S01]  /*8210*/  SHF.R.U32.HI R0, RZ, 0x8, R61 ;  /* 0x00000008ff007819 */ /* 0x000fe2000001163d */
[----:B------:R-:W-:Y:S02]  /*8220*/  IMAD.MOV.U32 R241, RZ, RZ, R242 ;  /* 0x000000fffff17224 */ /* 0x000fe400078e00f2 */
[----:B----4-:R-:W-:-:S05]  /*8230*/  @!P2 HADD2 R7, -R157.H0_H0, -RZ.H0_H0 ;  /* 0xa00000ff9d07a230 */ /* 0x010fca0000000900 */
[----:B------:R-:W-:Y:S02]  /*8240*/  PRMT R6, R7, 0x7610, R6 ;  /* 0x0000761007067816 */ /* 0x000fe40000000006 */
[----:B------:R1:W4:Y:S01]  /*8250*/  LDL.LU.S16 R7, [R1+0x80] ;  /* 0x0000800001077983 */ /* 0x0003220000300600 */
[----:B------:R-:W-:Y:S01]  /*8260*/  LOP3.LUT R0, R0, 0xffff, RZ, 0xc0, !PT ;  /* 0x0000ffff00007812 */ /* 0x000fe200078ec0ff */
[----:B------:R-:W-:Y:S02]  /*8270*/  IMAD.MOV.U32 R242, RZ, RZ, R243 ;  /* 0x000000fffff27224 */ /* 0x000fe400078e00f3 */
[----:B------:R-:W-:Y:S01]  /*8280*/  IMAD.MOV.U32 R243, RZ, RZ, R224 ;  /* 0x000000fffff37224 */ /* 0x000fe200078e00e0 */
[----:B------:R-:W-:Y:S01]  /*8290*/  ISETP.LE.U32.AND P1, PT, R0, UR12, PT ;  /* 0x0000000c00007c0c */ /* 0x000fe2000bf23070 */
[----:B------:R-:W-:Y:S01]  /*82a0*/  IMAD.MOV.U32 R224, RZ, RZ, R225 ;  /* 0x000000ffffe07224 */ /* 0x000fe200078e00e1 */
[----:B------:R-:W-:Y:S01]  /*82b0*/  LOP3.LUT R0, R221, 0xff, RZ, 0xc0, !PT ;  /* 0x000000ffdd007812 */ /* 0x000fe200078ec0ff */
[----:B------:R-:W-:-:S02]  /*82c0*/  IMAD.MOV.U32 R225, RZ, RZ, R226 ;  /* 0x000000ffffe17224 */ /* 0x000fc400078e00e2 */
[----:B------:R-:W-:Y:S02]  /*82d0*/  IMAD.MOV.U32 R226, RZ, RZ, R244 ;  /* 0x000000ffffe27224 */ /* 0x000fe400078e00f4 */
[----:B------:R-:W-:Y:S02]  /*82e0*/  IMAD.MOV.U32 R221, RZ, RZ, R222 ;  /* 0x000000ffffdd7224 */ /* 0x000fe400078e00de */
[----:B------:R-:W-:Y:S02]  /*82f0*/  IMAD.MOV.U32 R244, RZ, RZ, R245 ;  /* 0x000000fffff47224 */ /* 0x000fe400078e00f5 */
[----:B------:R-:W-:Y:S02]  /*8300*/  IMAD.MOV.U32 R222, RZ, RZ, R223 ;  /* 0x000000ffffde7224 */ /* 0x000fe400078e00df */
[----:B------:R-:W-:Y:S02]  /*8310*/  IMAD.MOV.U32 R245, RZ, RZ, R246 ;  /* 0x000000fffff57224 */ /* 0x000fe400078e00f6 */
        /* <DEDUP_REMOVED lines=12> */
[----:B------:R-:W-:Y:S01]  /*83e0*/  IMAD.MOV.U32 R244, RZ, RZ, R245 ;  /* 0x000000fffff47224 */ /* 0x000fe200078e00f5 */
[----:B------:R1:W5:Y:S01]  /*83f0*/  LDL.LU R184, [R1+0xd8] ;  /* 0x0000d80001b87983 */ /* 0x0003620000300800 */
[----:B------:R-:W-:-:S02]  /*8400*/  IMAD.MOV.U32 R245, RZ, RZ, R246 ;  /* 0x000000fffff57224 */ /* 0x000fc400078e00f6 */
[----:B------:R-:W-:Y:S02]  /*8410*/  IMAD.MOV.U32 R246, RZ, RZ, R250 ;  /* 0x000000fffff67224 */ /* 0x000fe400078e00fa */
[----:B------:R-:W-:Y:S02]  /*8420*/  IMAD.MOV.U32 R250, RZ, RZ, R251 ;  /* 0x000000fffffa7224 */ /* 0x000fe400078e00fb */
[----:B------:R-:W-:Y:S02]  /*8430*/  IMAD.MOV.U32 R251, RZ, RZ, R208 ;  /* 0x000000fffffb7224 */ /* 0x000fe400078e00d0 */
[----:B------:R-:W-:Y:S02]  /*8440*/  IMAD.MOV.U32 R208, RZ, RZ, R233 ;  /* 0x000000ffffd07224 */ /* 0x000fe400078e00e9 */
[----:B------:R-:W-:Y:S02]  /*8450*/  IMAD.MOV.U32 R233, RZ, RZ, R183 ;  /* 0x000000ffffe97224 */ /* 0x000fe400078e00b7 */
[----:B----4-:R-:W-:-:S05]  /*8460*/  @!P5 HADD2 R7, -R161.H0_H0, -RZ.H0_H0 ;  /* 0xa00000ffa107d230 */ /* 0x010fca0000000900 */
[----:B------:R-:W-:-:S04]  /*8470*/  PRMT R2, R7, 0x7610, R2 ;  /* 0x0000761007027816 */ /* 0x000fc80000000002 */
[----:B------:R-:W-:Y:S02]  /*8480*/  @!P5 PRMT R161, R2, 0x5410, RZ ;  /* 0x0000541002a1d816 */ /* 0x000fe400000000ff */
[----:B------:R1:W4:Y:S04]  /*8490*/  LDL.LU.S16 R2, [R1+0x88] ;  /* 0x0000880001027983 */ /* 0x0003280000300600 */
[----:B------:R1:W5:Y:S04]  /*84a0*/  LDL.LU R183, [R1+0xd4] ;  /* 0x0000d40001b77983 */ /* 0x0003680000300800 */
[----:B------:R1:W2:Y:S01]  /*84b0*/  LDL.LU.S16 R31, [R1+0x8c] ;  /* 0x00008c00011f7983 */ /* 0x0002a20000300600 */
[----:B------:R-:W-:-:S02]  /*84c0*/  ISETP.LE.U32.AND P4, PT, R62, UR12, PT ;  /* 0x0000000c3e007c0c */ /* 0x000fc4000bf83070 */
[----:B------:R-:W-:Y:S02]  /*84d0*/  ISETP.LE.U32.AND P5, PT, R0, UR12, PT ;  /* 0x0000000c00007c0c */ /* 0x000fe4000bfa3070 */
[----:B------:R-:W-:Y:S01]  /*84e0*/  SHF.R.U32.HI R0, RZ, 0x8, R221 ;  /* 0x00000008ff007819 */ /* 0x000fe200000116dd */
[----:B------:R-:W-:Y:S02]  /*84f0*/  IMAD.MOV.U32 R221, RZ, RZ, R222 ;  /* 0x000000ffffdd7224 */ /* 0x000fe400078e00de */
[----:B------:R-:W-:Y:S02]  /*8500*/  IMAD.MOV.U32 R222, RZ, RZ, R243 ;  /* 0x000000ffffde7224 */ /* 0x000fe400078e00f3 */
[----:B------:R-:W-:Y:S02]  /*8510*/  IMAD.MOV.U32 R243, RZ, RZ, R224 ;  /* 0x000000fffff37224 */ /* 0x000fe400078e00e0 */
[----:B------:R-:W-:Y:S01]  /*8520*/  IMAD.MOV.U32 R224, RZ, RZ, R225 ;  /* 0x000000ffffe07224 */ /* 0x000fe200078e00e1 */
[----:B------:R-:W-:Y:S01]  /*8530*/  LOP3.LUT R0, R0, 0xffff, RZ, 0xc0, !PT ;  /* 0x0000ffff00007812 */ /* 0x000fe200078ec0ff */
[----:B------:R-:W-:-:S02]  /*8540*/  IMAD.MOV.U32 R225, RZ, RZ, R182 ;  /* 0x000000ffffe17224 */ /* 0x000fc400078e00b6 */
[----:B----4-:R-:W-:-:S05]  /*8550*/  @!P4 HADD2 R2, -R160.H0_H0, -RZ.H0_H0 ;  /* 0xa00000ffa002c230 */ /* 0x010fca0000000900 */
[----:B------:R-:W-:Y:S01]  /*8560*/  PRMT R30, R2, 0x7610, R30 ;  /* 0x00007610021e7816 */ /* 0x000fe2000000001e */
[----:B--2---:R-:W-:-:S03]  /*8570*/  @!P1 HADD2 R31, -R159.H0_H0, -RZ.H0_H0 ;  /* 0xa00000ff9f1f9230 */ /* 0x004fc60000000900 */
[----:B------:R-:W-:Y:S02]  /*8580*/  @!P4 PRMT R160, R30, 0x5410, RZ ;  /* 0x000054101ea0c816 */ /* 0x000fe400000000ff */
[----:B------:R1:W2:Y:S01]  /*8590*/  LDL.LU.S16 R30, [R1+0x90] ;  /* 0x00009000011e7983 */ /* 0x0002a20000300600 */
[----:B------:R-:W-:-:S03]  /*85a0*/  PRMT R29, R31, 0x7610, R29 ;  /* 0x000076101f1d7816 */ /* 0x000fc6000000001d */
[----:B------:R1:W5:Y:S01]  /*85b0*/  LDL.LU R182, [R1+0xd0] ;  /* 0x0000d00001b67983 */ /* 0x0003620000300800 */
[----:B------:R-:W-:-:S03]  /*85c0*/  @!P1 PRMT R159, R29, 0x5410, RZ ;  /* 0x000054101d9f9816 */ /* 0x000fc600000000ff */
[----:B------:R1:W4:Y:S01]  /*85d0*/  LDL.LU.S16 R29, [R1+0x94] ;  /* 0x00009400011d7983 */ /* 0x0003220000300600 */
[----:B------:R-:W-:Y:S02]  /*85e0*/  ISETP.LE.U32.AND P4, PT, R0, UR12, PT ;  /* 0x0000000c00007c0c */ /* 0x000fe4000bf83070 */
[----:B------:R-:W-:-:S04]  /*85f0*/  LOP3.LUT R0, R221, 0xff, RZ, 0xc0, !PT ;  /* 0x000000ffdd007812 */ /* 0x000fc800078ec0ff */
[----:B------:R-:W-:Y:S02]  /*8600*/  ISETP.LE.U32.AND P1, PT, R0, UR12, PT ;  /* 0x0000000c00007c0c */ /* 0x000fe4000bf23070 */
[----:B------:R1:W3:Y:S01]  /*8610*/  LDL.LU.S16 R0, [R1+0x98] ;  /* 0x0000980001007983 */ /* 0x0002e20000300600 */
[----:B------:R-:W-:Y:S02]  /*8620*/  @!P2 PRMT R157, R6, 0x5410, RZ ;  /* 0x00005410069da816 */ /* 0x000fe400000000ff */
[----:B------:R-:W-:Y:S02]  /*8630*/  ISETP.LE.U32.AND P2, PT, R252, UR12, PT ;  /* 0x0000000cfc007c0c */ /* 0x000fe4000bf43070 */
[--C-:B------:R-:W-:Y:S02]  /*8640*/  SHF.R.U32.HI R2, RZ, 0x18, R4.reuse ;  /* 0x00000018ff027819 */ /* 0x100fe40000011604 */
[----:B------:R-:W-:Y:S02]  /*8650*/  LOP3.LUT R7, R4, 0xffff, RZ, 0xc0, !PT ;  /* 0x0000ffff04077812 */ /* 0x000fe400078ec0ff */
[----:B------:R-:W-:-:S07]  /*8660*/  SHF.R.U32.HI R5, RZ, 0x10, R4 ;  /* 0x00000010ff057819 */ /* 0x000fce0000011604 */
[----:B----4-:R-:W-:-:S05]  /*8670*/  @!P2 HADD2 R29, -R162.H0_H0, -RZ.H0_H0 ;  /* 0xa00000ffa21da230 */ /* 0x010fca0000000900 */
[----:B------:R-:W-:-:S04]  /*8680*/  PRMT R10, R29, 0x7610, R10 ;  /* 0x000076101d0a7816 */ /* 0x000fc8000000000a */
[----:B------:R-:W-:Y:S01]  /*8690*/  @!P2 PRMT R162, R10, 0x5410, RZ ;  /* 0x000054100aa2a816 */ /* 0x000fe200000000ff */
[----:B---3--:R-:W-:Y:S01]  /*86a0*/  @!P3 HADD2 R0, -R151.H0_H0, -RZ.H0_H0 ;  /* 0xa00000ff9700b230 */ /* 0x008fe20000000900 */
[----:B------:R-:W-:Y:S02]  /*86b0*/  ISETP.LE.U32.AND P2, PT, R2, UR12, PT ;  /* 0x0000000c02007c0c */ /* 0x000fe4000bf43070 */
[----:B------:R1:W3:Y:S02]  /*86c0*/  LDL.LU.S16 R2, [R1+0x9c] ;  /* 0x00009c0001027983 */ /* 0x0002e40000300600 */
[----:B------:R-:W-:Y:S02]  /*86d0*/  PRMT R8, R0, 0x7610, R8 ;  /* 0x0000761000087816 */ /* 0x000fe40000000008 */
[----:B------:R-:W-:Y:S01]  /*86e0*/  LOP3.LUT R0, R5, 0xff, RZ, 0xc0, !PT ;  /* 0x000000ff05007812 */ /* 0x000fe200078ec0ff */
[----:B--2---:R-:W-:Y:S01]  /*86f0*/  @!P5 HADD2 R30, -R163.H0_H0, -RZ.H0_H0 ;  /* 0xa00000ffa31ed230 */ /* 0x004fe20000000900 */
[----:B------:R-:W-:-:S02]  /*8700*/  @!P3 PRMT R151, R8, 0x5410, RZ ;  /* 0x000054100897b816 */ /* 0x000fc400000000ff */
[----:B------:R-:W-:Y:S01]  /*8710*/  ISETP.LE.U32.AND P3, PT, R0, UR12, PT ;  /* 0x0000000c00007c0c */ /* 0x000fe2000bf63070 */
[----:B------:R1:W2:Y:S01]  /*8720*/  LDL.LU.S16 R8, [R1+0xa0] ;  /* 0x0000a00001087983 */ /* 0x0002a20000300600 */
[----:B------:R-:W-:-:S03]  /*8730*/  SHF.R.U32.HI R0, RZ, 0x8, R7 ;  /* 0x00000008ff007819 */ /* 0x000fc60000011607 */
[----:B------:R1:W4:Y:S01]  /*8740*/  LDL.LU.S16 R7, [R1+0xa4] ;  /* 0x0000a40001077983 */ /* 0x0003220000300600 */
[----:B------:R-:W-:-:S03]  /*8750*/  PRMT R11, R30, 0x7610, R11 ;  /* 0x000076101e0b7816 */ /* 0x000fc6000000000b */
[----:B------:R1:W2:Y:S04]  /*8760*/  LDL.LU.S16 R100, [R1+0xa8] ;  /* 0x0000a80001647983 */ /* 0x0002a80000300600 */
[----:B------:R1:W2:Y:S04]  /*8770*/  LDL.LU.S16 R31, [R1+0xb4] ;  /* 0x0000b400011f7983 */ /* 0x0002a80000300600 */
[----:B------:R1:W2:Y:S04]  /*8780*/  LDL.LU.S16 R30, [R1+0xb0] ;  /* 0x0000b000011e7983 */ /* 0x0002a80000300600 */
[----:B------:R1:W2:Y:S01]  /*8790*/  LDL.LU.S16 R29, [R1+0xac] ;  /* 0x0000ac00011d7983 */ /* 0x0002a20000300600 */
[----:B------:R-:W-:Y:S01]  /*87a0*/  FADD.FTZ R5, R241, R240 ;  /* 0x000000f0f1057221 */ /* 0x000fe20000010000 */
[----:B------:R-:W-:-:S03]  /*87b0*/  LOP3.LUT R0, R0, 0xffff, RZ, 0xc0, !PT ;  /* 0x0000ffff00007812 */ /* 0x000fc600078ec0ff */
[----:B------:R-:W-:Y:S01]  /*87c0*/  FADD.FTZ R5, R243, R5 ;  /* 0x00000005f3057221 */ /* 0x000fe20000010000 */
[----:B------:R-:W-:Y:S02]  /*87d0*/  LOP3.LUT R6, R4, 0xff, RZ, 0xc0, !PT ;  /* 0x000000ff04067812 */ /* 0x000fe400078ec0ff */
[----:B------:R-:W-:Y:S02]  /*87e0*/  @!P5 PRMT R163, R11, 0x5410, RZ ;  /* 0x000054100ba3d816 */ /* 0x000fe400000000ff */
[----:B------:R-:W-:Y:S01]  /*87f0*/  ISETP.LE.U32.AND P5, PT, R6, UR12, PT ;  /* 0x0000000c06007c0c */ /* 0x000fe2000bfa3070 */
[C---:B------:R-:W-:Y:S06]  /*8800*/  HMMA.16816.F32 R76, R112.reuse, R80, R108 ;  /* 0x00000050704c723c */ /* 0x040fec000000186c */
[C---:B------:R-:W-:Y:S01]  /*8810*/  HMMA.16816.F32 R80, R112.reuse, R82, R128 ;  /* 0x000000527050723c */ /* 0x040fe20000001880 */
[----:B------:R-:W1:Y:S05]  /*8820*/  LDSM.16.MT88.4 R128, [R180+0x11800] ;  /* 0x01180000b480783b */ /* 0x000e6a0000004200 */
[C---:B------:R-:W-:Y:S06]  /*8830*/  HMMA.16816.F32 R60, R112.reuse, R64, R84 ;  /* 0x00000040703c723c */ /* 0x040fec0000001854 */
[C---:B------:R-:W-:Y:S06]  /*8840*/  HMMA.16816.F32 R64, R112.reuse, R66, R92 ;  /* 0x000000427040723c */ /* 0x040fec000000185c */
[C---:B------:R-:W-:Y:S06]  /*8850*/  HMMA.16816.F32 R84, R112.reuse, R88, R132 ;  /* 0x000000587054723c */ /* 0x040fec0000001884 */
[C---:B------:R-:W-:Y:S06]  /*8860*/  HMMA.16816.F32 R92, R112.reuse, R96, R164 ;  /* 0x00000060705c723c */ /* 0x040fec00000018a4 */
[C---:B------:R-:W-:Y:S06]  /*8870*/  HMMA.16816.F32 R88, R112.reuse, R90, R144 ;  /* 0x0000005a7058723c */ /* 0x040fec0000001890 */
[C---:B------:R-:W-:Y:S06]  /*8880*/  HMMA.16816.F32 R96, R112.reuse, R98, R168 ;  /* 0x000000627060723c */ /* 0x040fec00000018a8 */
[C---:B-1----:R-:W-:Y:S06]  /*8890*/  HMMA.16816.F32 R108, R112.reuse, R128, R172 ;  /* 0x00000080706c723c */ /* 0x042fec00000018ac */
[----:B------:R-:W-:Y:S01]  /*88a0*/  HMMA.16816.F32 R128, R112, R130, R12 ;  /* 0x000000827080723c */ /* 0x000fe2000000180c */
[----:B---3--:R-:W-:-:S05]  /*88b0*/  @!P4 HADD2 R2, -R150.H0_H0, -RZ.H0_H0 ;  /* 0xa00000ff9602c230 */ /* 0x008fca0000000900 */
[----:B------:R-:W-:Y:S01]  /*88c0*/  PRMT R9, R2, 0x7610, R9 ;  /* 0x0000761002097816 */ /* 0x000fe20000000009 */
[----:B------:R-:W-:-:S04]  /*88d0*/  FADD.FTZ R2, R223, R222 ;  /* 0x000000dedf027221 */ /* 0x000fc80000010000 */
[----:B------:R-:W-:Y:S01]  /*88e0*/  FADD.FTZ R2, R242, R2 ;  /* 0x00000002f2027221 */ /* 0x000fe20000010000 */
[----:B------:R-:W-:Y:S02]  /*88f0*/  @!P4 PRMT R150, R9, 0x5410, RZ ;  /* 0x000054100996c816 */ /* 0x000fe400000000ff */
[----:B------:R-:W-:Y:S01]  /*8900*/  ISETP.LE.U32.AND P4, PT, R0, UR12, PT ;  /* 0x0000000c00007c0c */ /* 0x000fe2000bf83070 */
[----:B----4-:R-:W-:Y:S02]  /*8910*/  @!P6 HADD2 R7, -R148.H0_H0, -RZ.H0_H0 ;  /* 0xa00000ff9407e230 */ /* 0x010fe40000000900 */
[----:B------:R-:W-:Y:S01]  /*8920*/  FADD.FTZ R0, R224, R2 ;  /* 0x00000002e0007221 */ /* 0x000fe20000010000 */
[----:B------:R-:W-:Y:S02]  /*8930*/  FADD.FTZ R2, R225, R5 ;  /* 0x00000005e1027221 */ /* 0x000fe40000010000 */
[----:B------:R-:W-:Y:S02]  /*8940*/  PRMT R101, R7, 0x7610, R101 ;  /* 0x0000761007657816 */ /* 0x000fe40000000065 */
[----:B------:R-:W-:Y:S01]  /*8950*/  FADD.FTZ R7, R245, R2 ;  /* 0x00000002f5077221 */ /* 0x000fe20000010000 */
[----:B------:R-:W-:Y:S01]  /*8960*/  FADD.FTZ R0, R244, R0 ;  /* 0x00000000f4007221 */ /* 0x000fe20000010000 */
[----:B--2---:R-:W-:-:S05]  /*8970*/  @!P2 HADD2 R29, -R25.H0_H0, -RZ.H0_H0 ;  /* 0xa00000ff191da230 */ /* 0x004fca0000000900 */
[----:B------:R-:W-:-:S04]  /*8980*/  PRMT R2, R29, 0x7610, R2 ;  /* 0x000076101d027816 */ /* 0x000fc80000000002 */
[----:B------:R-:W-:Y:S01]  /*8990*/  @!P2 PRMT R25, R2, 0x5410, RZ ;  /* 0x000054100219a816 */ /* 0x000fe200000000ff */
[----:B------:R-:W-:Y:S01]  /*89a0*/  FADD.FTZ R2, R246, R0 ;  /* 0x00000000f6027221 */ /* 0x000fe20000010000 */
[----:B------:R-:W-:-:S03]  /*89b0*/  FADD.FTZ R0, R247, R7 ;  /* 0x00000007f7007221 */ /* 0x000fc60000010000 */
[----:B------:R-:W-:Y:S01]  /*89c0*/  FADD.FTZ R2, R228, R2 ;  /* 0x00000002e4027221 */ /* 0x000fe20000010000 */
[----:B------:R-:W-:Y:S01]  /*89d0*/  FADD.FTZ R0, R229, R0 ;  /* 0x00000000e5007221 */ /* 0x000fe20000010000 */
[----:B------:R-:W-:Y:S02]  /*89e0*/  @!P1 HADD2 R8, -R149.H0_H0, -RZ.H0_H0 ;  /* 0xa00000ff95089230 */ /* 0x000fe40000000900 */
[----:B------:R-:W-:Y:S01]  /*89f0*/  FADD.FTZ R2, R230, R2 ;  /* 0x00000002e6027221 */ /* 0x000fe20000010000 */
[----:B------:R-:W-:Y:S01]  /*8a00*/  FADD.FTZ R0, R231, R0 ;  /* 0x00000000e7007221 */ /* 0x000fe20000010000 */
[----:B------:R-:W-:Y:S01]  /*8a10*/  @!P3 HADD2 R30, -R26.H0_H0, -RZ.H0_H0 ;  /* 0xa00000ff1a1eb230 */ /* 0x000fe20000000900 */
[----:B------:R-:W-:Y:S01]  /*8a20*/  PRMT R4, R8, 0x7610, R4 ;  /* 0x0000761008047816 */ /* 0x000fe20000000004 */
[----:B------:R-:W-:Y:S01]  /*8a30*/  FADD.FTZ R2, R248, R2 ;  /* 0x00000002f8027221 */ /* 0x000fe20000010000 */
[----:B------:R-:W-:Y:S01]  /*8a40*/  FADD.FTZ R0, R249, R0 ;  /* 0x00000000f9007221 */ /* 0x000fe20000010000 */
[----:B------:R-:W1:Y:S01]  /*8a50*/  LDSM.16.MT88.4 R8, [R179+0x11800] ;  /* 0x01180000b308783b */ /* 0x000e620000004200 */
[----:B------:R-:W-:Y:S01]  /*8a60*/  @!P1 PRMT R149, R4, 0x5410, RZ ;  /* 0x0000541004959816 */ /* 0x000fe200000000ff */
[----:B------:R-:W-:Y:S01]  /*8a70*/  FADD.FTZ R2, R250, R2 ;  /* 0x00000002fa027221 */ /* 0x000fe20000010000 */
[----:B------:R-:W-:Y:S01]  /*8a80*/  FADD.FTZ R0, R251, R0 ;  /* 0x00000000fb007221 */ /* 0x000fe20000010000 */
[----:B------:R-:W-:-:S02]  /*8a90*/  LEA R4, P1, R227, UR6, 0x1 ;  /* 0x00000006e3047c11 */ /* 0x000fc4000f8208ff */
[----:B------:R-:W-:Y:S01]  /*8aa0*/  PRMT R6, R30, 0x7610, R6 ;  /* 0x000076101e067816 */ /* 0x000fe20000000006 */
[----:B------:R-:W-:Y:S01]  /*8ab0*/  FADD.FTZ R2, R208, R2 ;  /* 0x00000002d0027221 */ /* 0x000fe20000010000 */
[----:B------:R-:W-:Y:S01]  /*8ac0*/  FADD.FTZ R0, R209, R0 ;  /* 0x00000000d1007221 */ /* 0x000fe20000010000 */
[----:B------:R-:W-:Y:S02]  /*8ad0*/  LEA.HI.X R5, R227, UR7, R226, 0x1, P1 ;  /* 0x00000007e3057c11 */ /* 0x000fe400088f0ce2 */
[----:B------:R-:W-:Y:S01]  /*8ae0*/  @!P3 PRMT R26, R6, 0x5410, RZ ;  /* 0x00005410061ab816 */ /* 0x000fe200000000ff */
[----:B------:R-:W-:Y:S01]  /*8af0*/  FADD.FTZ R2, R210, R2 ;  /* 0x00000002d2027221 */ /* 0x000fe20000010000 */
[----:B------:R-:W-:Y:S01]  /*8b00*/  IADD3 R6, P1, R4, UR34, RZ ;  /* 0x0000002204067c10 */ /* 0x000fe2000ff3e0ff */
[----:B------:R-:W-:Y:S02]  /*8b10*/  FADD.FTZ R0, R211, R0 ;  /* 0x00000000d3007221 */ /* 0x000fe40000010000 */
[----:B------:R-:W-:Y:S01]  /*8b20*/  FADD.FTZ R2, R232, R2 ;  /* 0x00000002e8027221 */ /* 0x000fe20000010000 */
[----:B------:R-:W-:Y:S01]  /*8b30*/  IADD3.X R7, R5, UR35, RZ, P1, !PT ;  /* 0x0000002305077c10 */ /* 0x000fe20008ffe4ff */
[----:B------:R-:W-:Y:S01]  /*8b40*/  FADD.FTZ R0, R233, R0 ;  /* 0x00000000e9007221 */ /* 0x000fe20000010000 */
[----:B------:R-:W-:Y:S01]  /*8b50*/  @!P5 HADD2 R100, -R32.H0_H0, -RZ.H0_H0 ;  /* 0xa00000ff2064d230 */ /* 0x000fe20000000900 */
[----:B------:R2:W-:Y:S01]  /*8b60*/  STG.E.U16 desc[UR20][R4.64], R156 ;  /* 0x0000009c04007986 */ /* 0x0005e2000c101514 */
[----:B------:R-:W-:-:S02]  /*8b70*/  @!P4 HADD2 R31, -R27.H0_H0, -RZ.H0_H0 ;  /* 0xa00000ff1b1fc230 */ /* 0x000fc40000000900 */
[----:B------:R-:W-:Y:S01]  /*8b80*/  FADD.FTZ R2, R234, R2 ;  /* 0x00000002ea027221 */ /* 0x000fe20000010000 */
[----:B------:R2:W-:Y:S01]  /*8b90*/  STG.E.U16 desc[UR20][R4.64+0x2], R158 ;  /* 0x0000029e04007986 */ /* 0x0005e2000c101514 */
[----:B------:R-:W-:Y:S01]  /*8ba0*/  @!P6 PRMT R148, R101, 0x5410, RZ ;  /* 0x000054106594e816 */ /* 0x000fe200000000ff */
[----:B------:R-:W-:Y:S02]  /*8bb0*/  FADD.FTZ R0, R235, R0 ;  /* 0x00000000eb007221 */ /* 0x000fe40000010000 */
[----:B------:R2:W-:Y:S04]  /*8bc0*/  STG.E.U16 desc[UR20][R6.64], R157 ;  /* 0x0000009d06007986 */ /* 0x0005e8000c101514 */
        /* <DEDUP_REMOVED lines=42> */
[----:B------:R2:W-:Y:S01]  /*8e70*/  STL [R1+0x10], R0 ;  /* 0x0000100001007387 */ /* 0x0005e20000100800 */
[C---:B------:R-:W-:Y:S06]  /*8e80*/  HMMA.16816.F32 R100, R112.reuse, R104, R204 ;  /* 0x000000687064723c */ /* 0x040fec00000018cc */
[C---:B------:R-:W-:Y:S06]  /*8e90*/  HMMA.16816.F32 R104, R112.reuse, R106, R200 ;  /* 0x0000006a7068723c */ /* 0x040fec00000018c8 */
[C---:B-1----:R-:W-:Y:S06]  /*8ea0*/  HMMA.16816.F32 R132, R112.reuse, R8, R20 ;  /* 0x000000087084723c */ /* 0x042fec0000001814 */
[----:B------:R-:W-:Y:S01]  /*8eb0*/  HMMA.16816.F32 R112, R112, R10, R16 ;  /* 0x0000000a7070723c */ /* 0x000fe20000001810 */
[----:B------:R-:W-:-:S08]  /*8ec0*/  NOP ;  /* 0x0000000000007918 */ /* 0x000fd00000000000 */
[----:B------:R-:W-:-:S15]  /*8ed0*/  @!P0 BRA `(.L_x_1014) ;  /* 0x0000005400588947 */ /* 0x000fde0003800000 */
[----:B------:R-:W3:Y:S01]  /*8ee0*/  LDL.LU R232, [R1+0xb8] ;  /* 0x0000b80001e87983 */ /* 0x000ee20000300800 */
[----:B------:R-:W-:Y:S01]  /*8ef0*/  ULDC UR4, c[0x0][0x2d0] ;  /* 0x0000b40000047ab9 */ /* 0x000fe20000000800 */
[----:B--2---:R-:W1:Y:S01]  /*8f00*/  S2R R2, SR_TID.X ;  /* 0x0000000000027919 */ /* 0x004e620000002100 */
[----:B------:R-:W-:Y:S01]  /*8f10*/  IMAD.U32 R0, RZ, RZ, UR23 ;  /* 0x00000017ff007e24 */ /* 0x000fe2000f8e00ff */
[----:B------:R-:W-:Y:S01]  /*8f20*/  UIADD3 UR33, UR23, 0x3f, URZ ;  /* 0x0000003f17217890 */ /* 0x000fe2000fffe03f */
[----:B------:R-:W2:Y:S01]  /*8f30*/  LDL.LU R233, [R1+0xc] ;  /* 0x00000c0001e97983 */ /* 0x000ea20000300800 */
[----:B------:R-:W-:Y:S01]  /*8f40*/  IADD3 R204, P0, R4, -0x80, RZ ;  /* 0xffffff8004cc7810 */ /* 0x000fe20007f1e0ff */
[----:B------:R-:W-:Y:S01]  /*8f50*/  ULDC.64 UR8, c[0x0][0x250] ;  /* 0x0000940000087ab9 */ /* 0x000fe20000000a00 */
[----:B------:R-:W-:Y:S01]  /*8f60*/  MOV R117, R3 ;  /* 0x0000000300757202 */ /* 0x000fe20000000f00 */
[----:B------:R-:W4:Y:S01]  /*8f70*/  LDL.LU R234, [R1+0x70] ;  /* 0x0000700001ea7983 */ /* 0x000f220000300800 */
[----:B------:R-:W-:Y:S01]  /*8f80*/  ULDC UR25, c[0x0][0x2d0] ;  /* 0x0000b40000197ab9 */ /* 0x000fe20000000800 */
[----:B------:R-:W-:-:S02]  /*8f90*/  ULDC.64 UR6, c[0x0][0x248] ;  /* 0x0000920000067ab9 */ /* 0x000fc40000000a00 */
[----:B------:R-:W2:Y:S01]  /*8fa0*/  LDL.LU R235, [R1+0xbc] ;  /* 0x0000bc0001eb7983 */ /* 0x000ea20000300800 */
[----:B-----5:R-:W-:Y:S01]  /*8fb0*/  ISETP.GE.AND P1, PT, R142, UR4, PT ;  /* 0x000000048e007c0c */ /* 0x020fe2000bf26270 */
[----:B------:R-:W-:Y:S01]  /*8fc0*/  USHF.R.S32.HI UR4, URZ, 0x1f, UR33 ;  /* 0x0000001f3f047899 */ /* 0x000fe20008011421 */
[----:B------:R-:W-:Y:S01]  /*8fd0*/  IADD3.X R203, R5, -0x1, RZ, P0, !PT ;  /* 0xffffffff05cb7810 */ /* 0x000fe200007fe4ff */
[----:B------:R-:W-:Y:S02]  /*8fe0*/  USHF.L.U64.HI UR27, UR8, 0x4, UR9 ;  /* 0x00000004081b7899 */ /* 0x000fe40008010209 */
[----:B------:R-:W-:Y:S02]  /*8ff0*/  ULEA.HI UR33, UR4, UR33, URZ, 0x6 ;  /* 0x0000002104217291 */ /* 0x000fe4000f8f303f */
[----:B------:R-:W-:Y:S02]  /*9000*/  USHF.L.U32 UR30, UR8, 0x4, URZ ;  /* 0x00000004081e7899 */ /* 0x000fe4000800063f */
[----:B------:R-:W-:Y:S01]  /*9010*/  USHF.R.S32.HI UR33, URZ, 0x6, UR33 ;  /* 0x000000063f217899 */ /* 0x000fe20008011421 */
[----:B------:R-:W-:-:S03]  /*9020*/  ULDC UR4, c[0x0][0x2ec] ;  /* 0x0000bb0000047ab9 */ /* 0x000fc60000000800 */
[----:B------:R-:W1:Y:S01]  /*9030*/  @!P1 LDC.64 R6, c[0x0][0x220] ;  /* 0x00008800ff069b82 */ /* 0x000e620000000a00 */
[----:B------:R-:W-:Y:S01]  /*9040*/  UIADD3 UR33, UR33, -0x2, URZ ;  /* 0xfffffffe21217890 */ /* 0x000fe2000fffe03f */
[----:B-1----:R-:W-:-:S06]  /*9050*/  LOP3.LUT R2, R2, 0x3, RZ, 0xc0, !PT ;  /* 0x0000000302027812 */ /* 0x002fcc00078ec0ff */
[----:B------:R-:W1:Y:S08]  /*9060*/  @!P1 LDC.64 R10, c[0x0][0x220] ;  /* 0x00008800ff0a9b82 */ /* 0x000e700000000a00 */
[----:B------:R-:W2:Y:S01]  /*9070*/  @!P1 LDC.64 R8, c[0x0][0x220] ;  /* 0x00008800ff089b82 */ /* 0x000ea20000000a00 */
[----:B------:R1:W-:Y:S07]  /*9080*/  @!P1 STL.64 [R1+0x50], R6 ;  /* 0x0000500601009387 */ /* 0x0003ee0000100a00 */
[----:B-1----:R-:W1:Y:S01]  /*9090*/  @!P1 LDC.64 R6, c[0x0][0x220] ;  /* 0x00008800ff069b82 */ /* 0x002e620000000a00 */
[----:B---3--:R-:W-:-:S05]  /*90a0*/  IMAD R2, R2, -0x2, R232 ;  /* 0xfffffffe02027824 */ /* 0x008fca00078e02e8 */
[----:B------:R-:W-:-:S05]  /*90b0*/  IADD3 R0, R0, -UR15, R2 ;  /* 0x8000000f00007c10 */ /* 0x000fca000fffe002 */
[----:B------:R3:W-:Y:S04]  /*90c0*/  STL [R1+0x48], R0 ;  /* 0x0000480001007387 */ /* 0x0007e80000100800 */
[----:B------:R-:W-:Y:S01]  /*90d0*/  @!P1 STL.64 [R1+0x40], R10 ;  /* 0x0000400a01009387 */ /* 0x000fe20000100a00 */
[----:B--2---:R-:W-:-:S03]  /*90e0*/  IMAD.WIDE.U32 R218, R235, -0x2daee0ad, RZ ;  /* 0xd2511f53ebda7825 */ /* 0x004fc600078e00ff */
[----:B------:R-:W-:Y:S04]  /*90f0*/  @!P1 STL.64 [R1+0x38], R8 ;  /* 0x0000380801009387 */ /* 0x000fe80000100a00 */
[----:B-1----:R1:W-:Y:S01]  /*9100*/  @!P1 STL.64 [R1+0x30], R6 ;  /* 0x0000300601009387 */ /* 0x0023e20000100a00 */
[----:B---3--:R-:W-:Y:S02]  /*9110*/  IMAD.MOV.U32 R0, RZ, RZ, R116 ;  /* 0x000000ffff007224 */ /* 0x008fe400078e0074 */
[----:B-1----:R-:W-:-:S05]  /*9120*/  IMAD.WIDE.U32 R6, R233, -0x326172a9, RZ ;  /* 0xcd9e8d57e9067825 */ /* 0x002fca00078e00ff */
[----:B------:R1:W-:Y:S01]  /*9130*/  STL.64 [R1+0x20], R6 ;  /* 0x0000200601007387 */ /* 0x0003e20000100a00 */
[----:B----4-:R-:W-:-:S05]  /*9140*/  LOP3.LUT R216, R7, R234, RZ, 0x3c, !PT ;  /* 0x000000ea07d87212 */ /* 0x010fca00078e3cff */
[----:B------:R-:W-:Y:S01]  /*9150*/  IMAD.WIDE.U32 R216, R216, -0x2daee0ad, RZ ;  /* 0xd2511f53d8d87825 */ /* 0x000fe200078e00ff */
[----:B------:R-:W-:Y:S06]  /*9160*/  BRA `(.L_x_1015) ;  /* 0x0000000400d47947 */ /* 0x000fec0003800000 */
.L_x_1017:
        /* <DEDUP_REMOVED lines=25> */
[----:B-1----:R-:W-:Y:S02]  /*9300*/  @!P1 LEA R138, P2, R116, R138, 0x1 ;  /* 0x0000008a748a9211 */ /* 0x002fe400078408ff */
        /* <DEDUP_REMOVED lines=15> */
[----:B----4-:R-:W-:Y:S02]  /*9400*/  @!P3 LEA R138, P0, R116, R140, 0x1 ;  /* 0x0000008c748ab211 */ /* 0x010fe400078008ff */
[----:B------:R-:W-:Y:S02]  /*9410*/  @!P1 LEA R140, P2, R118, R142, 0x1 ;  /* 0x0000008e768c9211 */ /* 0x000fe400078408ff */
        /* <DEDUP_REMOVED lines=10> */
[C---:B--2---:R-:W-:Y:S01]  /*94c0*/  @!P3 LEA R136, P0, R118.reuse, R154, 0x1 ;  /* 0x0000009a7688b211 */ /* 0x044fe200078008ff */
        /* <DEDUP_REMOVED lines=8> */
[C---:B------:R-:W-:Y:S01]  /*9550*/  @!P4 LEA R144, P2, R116.reuse, R152, 0x1 ;  /* 0x000000987490c211 */ /* 0x040fe200078408ff */
[----:B------:R-:W-:Y:S01]  /*9560*/  @!PT LDS RZ, [RZ] ;  /* 0x00000000fffff984 */ /* 0x000fe20000000800 */
[----:B------:R-:W-:Y:S01]  /*9570*/  @!PT LDS RZ, [RZ] ;  /* 0x00000000fffff984 */ /* 0x000fe20000000800 */
[----:B------:R-:W-:Y:S01]  /*9580*/  @!PT LDS RZ, [RZ] ;  /* 0x00000000fffff984 */ /* 0x000fe20000000800 */
[----:B------:R4:W-:Y:S01]  /*9590*/  @!P4 LDGSTS.E.BYPASS.LTC128B.128 [R199+0x8800], desc[UR20][R142.64+0x80] ;  /* 0x088000808ec7cfae */ /* 0x0009e2000b901d54 */
[C---:B------:R-:W-:Y:S02]  /*95a0*/  IADD3 R118, P6, R116.reuse, UR32, RZ ;  /* 0x0000002074767c10 */ /* 0x040fe4000ffde0ff */
[C-C-:B------:R-:W-:Y:S01]  /*95b0*/  @!P4 LEA.HI.X R145, R116.reuse, R153, R119.reuse, 0x1, P2 ;  /* 0x000000997491c211 */ /* 0x140fe200010f0c77 */
[----:B------:R1:W-:Y:S04]  /*95c0*/  @P3 STS.128 [R199+0xa800], RZ ;  /* 0x00a800ffc7003388 */ /* 0x0003e80000000c00 */
[----:B------:R-:W-:Y:S01]  /*95d0*/  @!PT LDS RZ, [RZ] ;  /* 0x00000000fffff984 */ /* 0x000fe20000000800 */
[----:B------:R-:W-:Y:S01]  /*95e0*/  @!PT LDS RZ, [RZ] ;  /* 0x00000000fffff984 */ /* 0x000fe20000000800 */
[----:B------:R-:W-:Y:S01]  /*95f0*/  @!PT LDS RZ, [RZ] ;  /* 0x00000000fffff984 */ /* 0x000fe20000000800 */
[----:B------:R5:W-:Y:S01]  /*9600*/  @!P3 LDGSTS.E.BYPASS.LTC128B.128 [R199+0xa800], desc[UR20][R136.64+0x100] ;  /* 0x0a80010088c7bfae */ /* 0x000be2000b901d54 */
[C---:B---3--:R-:W-:Y:S03]  /*9610*/  @!P1 LEA R138, P0, R116.reuse, R158, 0x1 ;  /* 0x0000009e748a9211 */ /* 0x048fe600078008ff */
[----:B------:R1:W-:Y:S01]  /*9620*/  @P1 STS.128 [R199+0x7000], RZ ;  /* 0x007000ffc7001388 */ /* 0x0003e20000000c00 */
[--C-:B------:R-:W-:Y:S02]  /*9630*/  @!P1 LEA.HI.X R139, R116, R159, R119.reuse, 0x1, P0 ;  /* 0x0000009f748b9211 */ /* 0x100fe400000f0c77 */
[----:B--2---:R-:W-:Y:S03]  /*9640*/  @!P1 LEA R140, P5, R118, R148, 0x1 ;  /* 0x00000094768c9211 */ /* 0x004fe600078a08ff */
[----:B------:R-:W-:Y:S01]  /*9650*/  @!PT LDS RZ, [RZ] ;  /* 0x00000000fffff984 */ /* 0x000fe20000000800 */
[----:B------:R-:W-:Y:S01]  /*9660*/  @!PT LDS RZ, [RZ] ;  /* 0x00000000fffff984 */ /* 0x000fe20000000800 */
[----:B------:R-:W-:Y:S01]  /*9670*/  @!PT LDS RZ, [RZ] ;  /* 0x00000000fffff984 */ /* 0x000fe20000000800 */
[----:B------:R2:W-:Y:S04]  /*9680*/  @!P1 LDGSTS.E.BYPASS.LTC128B.128 [R199+0x7000], desc[UR20][R138.64] ;  /* 0x070000008ac79fae */ /* 0x0005e8000b901d54 */
[----:B------:R1:W-:Y:S01]  /*9690*/  @P4 STS.128 [R199+0x9000], RZ ;  /* 0x009000ffc7004388 */ /* 0x0003e20000000c00 */
[C---:B----4-:R-:W-:Y:S03]  /*96a0*/  @!P3 LEA R142, P0, R116.reuse, R160, 0x1 ;  /* 0x000000a0748eb211 */ /* 0x050fe600078008ff */
[----:B------:R-:W-:Y:S01]  /*96b0*/  @!PT LDS RZ, [RZ] ;  /* 0x00000000fffff984 */ /* 0x000fe20000000800 */
[----:B------:R-:W-:Y:S01]  /*96c0*/  @!PT LDS RZ, [RZ] ;  /* 0x00000000fffff984 */ /* 0x000fe20000000800 */
[----:B------:R-:W-:Y:S01]  /*96d0*/  @!PT LDS RZ, [RZ] ;  /* 0x00000000fffff984 */ /* 0x000fe20000000800 */
[----:B------:R1:W-:Y:S01]  /*96e0*/  @!P4 LDGSTS.E.BYPASS.LTC128B.128 [R199+0x9000], desc[UR20][R144.64+0x80] ;  /* 0x0900008090c7cfae */ /* 0x0003e2000b901d54 */
[----:B------:R-:W-:Y:S03]  /*96f0*/  @!P3 LEA.HI.X R143, R116, R161, R119, 0x1, P0 ;  /* 0x000000a1748fb211 */ /* 0x000fe600000f0c77 */
[----:B------:R1:W-:Y:S01]  /*9700*/  @P3 STS.128 [R199+0xb000], RZ ;  /* 0x00b000ffc7003388 */ /* 0x0003e20000000c00 */
[----:B------:R-:W-:Y:S02]  /*9710*/  IADD3.X R119, R119, UR31, RZ, P6, !PT ;  /* 0x0000001f77777c10 */ /* 0x000fe4000b7fe4ff */
[C---:B-----5:R-:W-:Y:S01]  /*9720*/  @!P3 LEA R136, P0, R118.reuse, R156, 0x1 ;  /* 0x0000009c7688b211 */ /* 0x060fe200078008ff */
[----:B------:R-:W-:Y:S01]  /*9730*/  @!PT LDS RZ, [RZ] ;  /* 0x00000000fffff984 */ /* 0x000fe20000000800 */
[----:B------:R-:W-:Y:S01]  /*9740*/  @!PT LDS RZ, [RZ] ;  /* 0x00000000fffff984 */ /* 0x000fe20000000800 */
[----:B------:R-:W-:Y:S01]  /*9750*/  @!PT LDS RZ, [RZ] ;  /* 0x00000000fffff984 */ /* 0x000fe20000000800 */
[----:B------:R1:W-:Y:S01]  /*9760*/  @!P3 LDGSTS.E.BYPASS.LTC128B.128 [R199+0xb000], desc[UR20][R142.64+0x100] ;  /* 0x0b0001008ec7bfae */ /* 0x0003e2000b901d54 */
[C-C-:B------:R-:W-:Y:S02]  /*9770*/  @!P1 LEA.HI.X R141, R118.reuse, R149, R119.reuse, 0x1, P5 ;  /* 0x00000095768d9211 */ /* 0x140fe400028f0c77 */
[C-C-:B------:R-:W-:Y:S01]  /*9780*/  @!P3 LEA.HI.X R137, R118.reuse, R157, R119.reuse, 0x1, P0 ;  /* 0x0000009d7689b211 */ /* 0x140fe200000f0c77 */
[----:B------:R1:W-:Y:S04]  /*9790*/  @P1 STS.128 [R199+0x7800], RZ ;  /* 0x007800ffc7001388 */ /* 0x0003e80000000c00 */
[----:B------:R-:W-:Y:S01]  /*97a0*/  @!PT LDS RZ, [RZ] ;  /* 0x00000000fffff984 */ /* 0x000fe20000000800 */
[----:B------:R-:W-:Y:S01]  /*97b0*/  @!PT LDS RZ, [RZ] ;  /* 0x00000000fffff984 */ /* 0x000fe20000000800 */
[----:B------:R-:W-:Y:S01]  /*97c0*/  @!PT LDS RZ, [RZ] ;  /* 0x00000000fffff984 */ /* 0x000fe20000000800 */
[----:B------:R1:W-:Y:S01]  /*97d0*/  @!P1 LDGSTS.E.BYPASS.LTC128B.128 [R199+0x7800], desc[UR20][R140.64] ;  /* 0x078000008cc79fae */ /* 0x0003e2000b901d54 */
[C---:B--2---:R-:W-:Y:S03]  /*97e0*/  @!P4 LEA R138, P2, R118.reuse, R150, 0x1 ;  /* 0x00000096768ac211 */ /* 0x044fe600078408ff */
[----:B------:R1:W-:Y:S01]  /*97f0*/  @P4 STS.128 [R199+0x9800], RZ ;  /* 0x009800ffc7004388 */ /* 0x0003e20000000c00 */
[----:B------:R-:W-:Y:S05]  /*9800*/  @!P4 LEA.HI.X R139, R118, R151, R119, 0x1, P2 ;  /* 0x00000097768bc211 */ /* 0x000fea00010f0c77 */
        /* <DEDUP_REMOVED lines=11> */
.L_x_1015:
[----:B------:R-:W2:Y:S01]  /*98c0*/  LDL R5, [R1+0x28] ;  /* 0x0000280001057983 */ /* 0x000ea20000100800 */
[----:B------:R-:W-:Y:S01]  /*98d0*/  UIMAD.WIDE.U32 UR16, UR33, UR8, URZ ;  /* 0x00000008211072a5 */ /* 0x000fe2000f8e003f */
[----:B------:R-:W-:Y:S04]  /*98e0*/  DEPBAR.LE SB0, 0x0 ;  /* 0x000080000000791a */ /* 0x000fe80000000000 */
[----:B---3--:R-:W3:Y:S01]  /*98f0*/  LDL R4, [R1+0x2c] ;  /* 0x00002c0001047983 */ /* 0x008ee20000100800 */
[----:B------:R-:W-:Y:S01]  /*9900*/  USHF.R.S32.HI UR10, URZ, 0x1f, UR33 ;  /* 0x0000001f3f0a7899 */ /* 0x000fe20008011421 */
[----:B------:R-:W-:Y:S01]  /*9910*/  IMAD.U32 R116, RZ, RZ, UR33 ;  /* 0x00000021ff747e24 */ /* 0x000fe2000f8e00ff */
        /* <DEDUP_REMOVED lines=14> */
[----:B------:R-:W-:Y:S04]  /*9a00*/  @P1 STS.128 [R199+0xc000], RZ ;  /* 0x00c000ffc7001388 */ /* 0x000fe80000000c00 */
[----:B------:R-:W2:Y:S02]  /*9a10*/  LDL R118, [R1+0x48] ;  /* 0x0000480001767983 */ /* 0x000ea40000100800 */
[----:B--2---:R-:W-:Y:S01]  /*9a20*/  IMAD R116, R116, -0x40, R118 ;  /* 0xffffffc074747824 */ /* 0x004fe200078e0276 */
[----:B------:R-:W-:Y:S01]  /*9a30*/  ISETP.GE.AND P4, PT, R5, UR25, PT ;  /* 0x0000001905007c0c */ /* 0x000fe2000bf86270 */
[----:B------:R-:W-:Y:S01]  /*9a40*/  IMAD.U32 R5, RZ, RZ, UR17 ;  /* 0x00000011ff057e24 */ /* 0x000fe2000f8e00ff */
[----:B---3--:R-:W-:Y:S01]  /*9a50*/  ISETP.GE.AND P3, PT, R4, UR25, PT ;  /* 0x0000001904007c0c */ /* 0x008fe2000bf66270 */
[----:B------:R-:W-:Y:S02]  /*9a60*/  IMAD.U32 R4, RZ, RZ, UR16 ;  /* 0x00000010ff047e24 */ /* 0x000fe4000f8e00ff */
[----:B----4-:R-:W-:Y:S02]  /*9a70*/  IMAD.U32 R3, RZ, RZ, UR10 ;  /* 0x0000000aff037e24 */ /* 0x010fe4000f8e00ff */
[----:B------:R-:W2:Y:S01]  /*9a80*/  LDL R5, [R1+0x34] ;  /* 0x0000340001057983 */ /* 0x000ea20000100800 */
[----:B------:R-:W-:Y:S01]  /*9a90*/  LEA R2, P0, R4, R2, 0x6 ;  /* 0x0000000204027211 */ /* 0x000fe200078030ff */
[C---:B------:R-:W-:Y:S02]  /*9aa0*/  VIADD R119, R116.reuse, 0xfffffff0 ;  /* 0xfffffff074777836 */ /* 0x040fe40000000000 */
[----:B------:R-:W-:Y:S01]  /*9ab0*/  VIADD R118, R116, 0xffffffef ;  /* 0xffffffef74767836 */ /* 0x000fe20000000000 */
[----:B-----5:R-:W-:Y:S01]  /*9ac0*/  @!P1 LEA R8, P2, R2, R8, 0x1 ;  /* 0x0000000802089211 */ /* 0x020fe200078408ff */
[----:B-1----:R-:W1:Y:S01]  /*9ad0*/  @!P4 LDC.64 R6, c[0x0][0x220] ;  /* 0x00008800ff06cb82 */ /* 0x002e620000000a00 */
[----:B------:R-:W-:Y:S02]  /*9ae0*/  LEA.HI.X R4, R4, R9, R3, 0x6, P0 ;  /* 0x0000000904047211 */ /* 0x000fe400000f3403 */
[C---:B------:R-:W-:Y:S02]  /*9af0*/  IADD3 R3, P5, R2.reuse, UR30, RZ ;  /* 0x0000001e02037c10 */ /* 0x040fe4000ffbe0ff */
[C-C-:B------:R-:W-:Y:S03]  /*9b00*/  @!P1 LEA.HI.X R9, R2.reuse, R14, R4.reuse, 0x1, P2 ;  /* 0x0000000e02099211 */ /* 0x140fe600010f0c04 */
[----:B------:R-:W3:Y:S02]  /*9b10*/  @!P3 LDC.64 R10, c[0x0][0x220] ;  /* 0x00008800ff0abb82 */ /* 0x000ee40000000a00 */
[----:B------:R-:W-:Y:S01]  /*9b20*/  @!PT LDS RZ, [RZ] ;  /* 0x00000000fffff984 */ /* 0x000fe20000000800 */
[----:B------:R-:W-:Y:S01]  /*9b30*/  @!PT LDS RZ, [RZ] ;  /* 0x00000000fffff984 */ /* 0x000fe20000000800 */
[----:B------:R-:W-:Y:S01]  /*9b40*/  @!PT LDS RZ, [RZ] ;  /* 0x00000000fffff984 */ /* 0x000fe20000000800 */
[----:B------:R3:W-:Y:S04]  /*9b50*/  @!P1 LDGSTS.E.BYPASS.LTC128B.128 [R199+0xc000], desc[UR20][R8.64] ;  /* 0x0c00000008c79fae */ /* 0x0007e8000b901d54 */
[----:B------:R-:W-:Y:S02]  /*9b60*/  @P4 STS.128 [R199+0xe000], RZ ;  /* 0x00e000ffc7004388 */ /* 0x000fe40000000c00 */
[----:B------:R-:W4:Y:S01]  /*9b70*/  @!P4 LDC.64 R12, c[0x0][0x220] ;  /* 0x00008800ff0ccb82 */ /* 0x000f220000000a00 */
[C---:B-1----:R-:W-:Y:S07]  /*9b80*/  @!P4 LEA R6, P0, R2.reuse, R6, 0x1 ;  /* 0x000000060206c211 */ /* 0x042fee00078008ff */
[----:B------:R-:W1:Y:S01]  /*9b90*/  @!P3 LDC.64 R16, c[0x0][0x220] ;  /* 0x00008800ff10bb82 */ /* 0x000e620000000a00 */
[C-C-:B------:R-:W-:Y:S05]  /*9ba0*/  @!P4 LEA.HI.X R7, R2.reuse, R7, R4.reuse, 0x1, P0 ;  /* 0x000000070207c211 */ /* 0x140fea00000f0c04 */
[----:B------:R-:W-:Y:S01]  /*9bb0*/  @!PT LDS RZ, [RZ] ;  /* 0x00000000fffff984 */ /* 0x000fe20000000800 */
[----:B------:R-:W-:Y:S01]  /*9bc0*/  @!PT LDS RZ, [RZ] ;  /* 0x00000000fffff984 */ /* 0x000fe20000000800 */
[----:B------:R-:W-:Y:S01]  /*9bd0*/  @!PT LDS RZ, [RZ] ;  /* 0x00000000fffff984 */ /* 0x000fe20000000800 */
[----:B------:R1:W-:Y:S02]  /*9be0*/  @!P4 LDGSTS.E.BYPASS.LTC128B.128 [R199+0xe000], desc[UR20][R6.64+0x80] ;  /* 0x0e00008006c7cfae */ /* 0x0003e4000b901d54 */
[----:B------:R-:W5:Y:S01]  /*9bf0*/  @!P4 LDC.64 R14, c[0x0][0x220] ;  /* 0x00008800ff0ecb82 */ /* 0x000f620000000a00 */
[C---:B---3--:R-:W-:Y:S01]  /*9c00*/  @!P3 LEA R8, P0, R2.reuse, R10, 0x1 ;  /* 0x0000000a0208b211 */ /* 0x048fe200078008ff */
[----:B------:R-:W-:Y:S01]  /*9c10*/  @P3 STS.128 [R199+0x10000], RZ ;  /* 0x010000ffc7003388 */ /* 0x000fe20000000c00 */
[C---:B------:R-:W-:Y:S02]  /*9c20*/  @!P1 LEA R10, P2, R3.reuse, R21, 0x1 ;  /* 0x00000015030a9211 */ /* 0x040fe400078408ff */
[----:B------:R-:W-:Y:S03]  /*9c30*/  @!P3 LEA.HI.X R9, R2, R11, R4, 0x1, P0 ;  /* 0x0000000b0209b211 */ /* 0x000fe600000f0c04 */
[----:B------:R-:W3:Y:S01]  /*9c40*/  @!P3 LDC.64 R18, c[0x0][0x220] ;  /* 0x00008800ff12bb82 */ /* 0x000ee20000000a00 */
[----:B------:R-:W-:Y:S02]  /*9c50*/  IADD3.X R4, R4, UR27, RZ, P5, !PT ;  /* 0x0000001b04047c10 */ /* 0x000fe4000affe4ff */
[C---:B----4-:R-:W-:Y:S01]  /*9c60*/  @!P4 LEA R12, P0, R3.reuse, R12, 0x1 ;  /* 0x0000000c030cc211 */ /* 0x050fe200078008ff */
[----:B------:R-:W-:Y:S01]  /*9c70*/  @!PT LDS RZ, [RZ] ;  /* 0x00000000fffff984 */ /* 0x000fe20000000800 */
[----:B------:R-:W-:Y:S01]  /*9c80*/  @!PT LDS RZ, [RZ] ;  /* 0x00000000fffff984 */ /* 0x000fe20000000800 */
[----:B------:R-:W-:Y:S01]  /*9c90*/  @!PT LDS RZ, [RZ] ;  /* 0x00000000fffff984 */ /* 0x000fe20000000800 */
[----:B------:R4:W-:Y:S01]  /*9ca0*/  @!P3 LDGSTS.E.BYPASS.LTC128B.128 [R199+0x10000], desc[UR20][R8.64+0x100] ;  /* 0x1000010008c7bfae */ /* 0x0009e2000b901d54 */
[C-C-:B------:R-:W-:Y:S02]  /*9cb0*/  @!P1 LEA.HI.X R11, R3.reuse, R20, R4.reuse, 0x1, P2 ;  /* 0x00000014030b9211 */ /* 0x140fe400010f0c04 */
[C-C-:B------:R-:W-:Y:S01]  /*9cc0*/  @!P4 LEA.HI.X R13, R3.reuse, R13, R4.reuse, 0x1, P0 ;  /* 0x0000000d030dc211 */ /* 0x140fe200000f0c04 */
[----:B------:R-:W-:Y:S01]  /*9cd0*/  @P1 STS.128 [R199+0xc800], RZ ;  /* 0x00c800ffc7001388 */ /* 0x000fe20000000c00 */
[C---:B------:R-:W-:Y:S01]  /*9ce0*/  IADD3 R2, P2, R3.reuse, UR30, RZ ;  /* 0x0000001e03027c10 */ /* 0x040fe2000ff5e0ff */
[----:B------:R-:W5:Y:S02]  /*9cf0*/  @!P4 LDC.64 R20, c[0x0][0x220] ;  /* 0x00008800ff14cb82 */ /* 0x000f640000000a00 */
[----:B------:R-:W-:Y:S01]  /*9d00*/  @!PT LDS RZ, [RZ] ;  /* 0x00000000fffff984 */ /* 0x000fe20000000800 */
[----:B------:R-:W-:Y:S01]  /*9d10*/  @!PT LDS RZ, [RZ] ;  /* 0x00000000fffff984 */ /* 0x000fe20000000800 */
[----:B------:R-:W-:Y:S01]  /*9d20*/  @!PT LDS RZ, [RZ] ;  /* 0x00000000fffff984 */ /* 0x000fe20000000800 */
[----:B------:R3:W-:Y:S04]  /*9d30*/  @!P1 LDGSTS.E.BYPASS.LTC128B.128 [R199+0xc800], desc[UR20][R10.64] ;  /* 0x0c8000000ac79fae */ /* 0x0007e8000b901d54 */
[----:B------:R-:W-:Y:S01]  /*9d40*/  @P4 STS.128 [R199+0xe800], RZ ;  /* 0x00e800ffc7004388 */ /* 0x000fe20000000c00 */
[C---:B-1----:R-:W-:Y:S01]  /*9d50*/  @!P3 LEA R6, P0, R3.reuse, R16, 0x1 ;  /* 0x000000100306b211 */ /* 0x042fe200078008ff */
[----:B------:R-:W1:Y:S02]  /*9d60*/  @!P3 LDC.64 R22, c[0x0][0x220] ;  /* 0x00008800ff16bb82 */ /* 0x000e640000000a00 */
[----:B------:R-:W-:Y:S01]  /*9d70*/  @!PT LDS RZ, [RZ] ;  /* 0x00000000fffff984 */ /* 0x000fe20000000800 */
[----:B------:R-:W-:Y:S01]  /*9d80*/  @!PT LDS RZ, [RZ] ;  /* 0x00000000fffff984 */ /* 0x000fe20000000800 */
[----:B------:R-:W-:Y:S01]  /*9d90*/  @!PT LDS RZ, [RZ] ;  /* 0x00000000fffff984 */ /* 0x000fe20000000800 */
[----:B------:R5:W-:Y:S01]  /*9da0*/  @!P4 LDGSTS.E.BYPASS.LTC128B.128 [R199+0xe800], desc[UR20][R12.64+0x80] ;  /* 0x0e8000800cc7cfae */ /* 0x000be2000b901d54 */
[----:B------:R-:W-:Y:S03]  /*9db0*/  @!P3 LEA.HI.X R7, R3, R17, R4, 0x1, P0 ;  /* 0x000000110307b211 */ /* 0x000fe600000f0c04 */
[----:B------:R-:W-:Y:S01]  /*9dc0*/  @P3 STS.128 [R199+0x10800], RZ ;  /* 0x010800ffc7003388 */ /* 0x000fe20000000c00 */
[----:B------:R-:W-:Y:S02]  /*9dd0*/  IADD3.X R4, R4, UR27, RZ, P2, !PT ;  /* 0x0000001b04047c10 */ /* 0x000fe400097fe4ff */
[C---:B------:R-:W-:Y:S01]  /*9de0*/  IADD3 R3, P6, R2.reuse, UR30, RZ ;  /* 0x0000001e02037c10 */ /* 0x040fe2000ffde0ff */
        /* <DEDUP_REMOVED lines=17> */
[C---:B------:R-:W-:Y:S01]  /*9f00*/  @!P4 LEA R6, P2, R3.reuse, R20, 0x1 ;  /* 0x000000140306c211 */ /* 0x040fe200078408ff */
[----:B------:R-:W-:Y:S01]  /*9f10*/  @!PT LDS RZ, [RZ] ;  /* 0x00000000fffff984 */ /* 0x000fe20000000800 */
[----:B------:R-:W-:Y:S01]  /*9f20*/  @!PT LDS RZ, [RZ] ;  /* 0x00000000fffff984 */ /* 0x000fe20000000800 */
[----:B------:R-:W-:Y:S01]  /*9f30*/  @!PT LDS RZ, [RZ] ;  /* 0x00000000fffff984 */ /* 0x000fe20000000800 */
[----:B------:R-:W-:Y:S01]  /*9f40*/  @!P4 LDGSTS.E.BYPASS.LTC128B.128 [R199+0xf000], desc[UR20][R12.64+0x80] ;  /* 0x0f0000800cc7cfae */ /* 0x000fe2000b901d54 */
[C---:B-1----:R-:W-:Y:S02]  /*9f50*/  @!P3 LEA R2, P0, R3.reuse, R22, 0x1 ;  /* 0x000000160302b211 */ /* 0x042fe400078008ff */
        /* <DEDUP_REMOVED lines=9> */
[----:B------:R-:W-:Y:S03]  /*9ff0*/  @!P3 LEA.HI.X R3, R3, R23, R4, 0x1, P0 ;  /* 0x000000170303b211 */ /* 0x000fe600000f0c04 */
        /* <DEDUP_REMOVED lines=15> */
[----:B------:R-:W-:Y:S04]  /*a0f0*/  LDSM.16.M88.4 R16, [R176+0x6800] ;  /* 0x00680000b010783b */ /* 0x000fe80000000200 */
[----:B-1----:R-:W1:Y:S04]  /*a100*/  LDSM.16.M88.4 R8, [R176+0x6000] ;  /* 0x00600000b008783b */ /* 0x002e680000000200 */
[----:B------:R-:W3:Y:S04]  /*a110*/  LDSM.16.M88.4 R24, [R176+0x7000] ;  /* 0x00700000b018783b */ /* 0x000ee80000000200 */
[----:B------:R-:W4:Y:S04]  /*a120*/  LDSM.16.M88.4 R136, [R176+0x7800] ;  /* 0x00780000b088783b */ /* 0x000f280000000200 */
[----:B------:R-:W0:Y:S01]  /*a130*/  LDGDEPBAR ;  /* 0x00000000000079af */ /* 0x000e220000000000 */
[C---:B--2---:R-:W-:Y:S03]  /*a140*/  VIADD R3, R116.reuse, 0xffffffd0 ;  /* 0xffffffd074037836 */ /* 0x044fe60000000000 */
[----:B------:R-:W-:Y:S01]  /*a150*/  LDSM.16.M88.4 R140, [R184] ;  /* 0x00000000b88c783b */ /* 0x000fe20000000200 */
[C---:B------:R-:W-:Y:S03]  /*a160*/  VIADD R2, R116.reuse, 0xffffffcf ;  /* 0xffffffcf74027836 */ /* 0x040fe60000000000 */
[----:B------:R-:W2:Y:S04]  /*a170*/  LDSM.16.M88.4 R144, [R187] ;  /* 0x00000000bb90783b */ /* 0x000ea80000000200 */
[----:B------:R-:W5:Y:S04]  /*a180*/  LDSM.16.M88.4 R148, [R198] ;  /* 0x00000000c694783b */ /* 0x000f680000000200 */
[----:B------:R-:W5:Y:S04]  /*a190*/  LDSM.16.M88.4 R152, [R197] ;  /* 0x00000000c598783b */ /* 0x000f680000000200 */
[----:B------:R-:W5:Y:S04]  /*a1a0*/  LDSM.16.M88.4 R156, [R196] ;  /* 0x00000000c49c783b */ /* 0x000f680000000200 */
[----:B------:R-:W-:Y:S01]  /*a1b0*/  LDSM.16.M88.4 R160, [R186] ;  /* 0x00000000baa0783b */ /* 0x000fe20000000200 */
[C---:B-1----:R-:W-:Y:S03]  /*a1c0*/  HMMA.16816.F32 R4, R32.reuse, R8, RZ ;  /* 0x000000082004723c */ /* 0x042fe600000018ff */
[----:B------:R-:W1:Y:S04]  /*a1d0*/  LDSM.16.M88.4 R164, [R182+0x6000] ;  /* 0x00600000b6a4783b */ /* 0x000e680000000200 */
[----:B------:R-:W-:Y:S01]  /*a1e0*/  LDSM.16.M88.4 R168, [R181] ;  /* 0x00000000b5a8783b */ /* 0x000fe20000000200 */
[C---:B------:R-:W-:Y:S03]  /*a1f0*/  HMMA.16816.F32 R8, R32.reuse, R10, RZ ;  /* 0x0000000a2008723c */ /* 0x040fe600000018ff */
[----:B------:R-:W-:Y:S03]  /*a200*/  LDSM.16.M88.4 R172, [R176+0xa000] ;  /* 0x00a00000b0ac783b */ /* 0x000fe60000000200 */
[C---:B------:R-:W-:Y:S06]  /*a210*/  HMMA.16816.F32 R12, R32.reuse, R16, RZ ;  /* 0x00000010200c723c */ /* 0x040fec00000018ff */
[C---:B------:R-:W-:Y:S06]  /*a220*/  HMMA.16816.F32 R16, R32.reuse, R18, RZ ;  /* 0x000000122010723c */ /* 0x040fec00000018ff */
[C---:B---3--:R-:W-:Y:S06]  /*a230*/  HMMA.16816.F32 R20, R32.reuse, R24, RZ ;  /* 0x000000182014723c */ /* 0x048fec00000018ff */
[C---:B------:R-:W-:Y:S06]  /*a240*/  HMMA.16816.F32 R24, R32.reuse, R26, RZ ;  /* 0x0000001a2018723c */ /* 0x040fec00000018ff */
[C---:B----4-:R-:W-:Y:S06]  /*a250*/  HMMA.16816.F32 R28, R32.reuse, R136, RZ ;  /* 0x00000088201c723c */ /* 0x050fec00000018ff */
[----:B------:R-:W-:Y:S01]  /*a260*/  HMMA.16816.F32 R32, R32, R138, RZ ;  /* 0x0000008a2020723c */ /* 0x000fe200000018ff */
[----:B------:R-:W3:Y:S05]  /*a270*/  LDSM.16.M88.4 R136, [R182+0x6800] ;  /* 0x00680000b688783b */ /* 0x000eea0000000200 */
[C---:B--2---:R-:W-:Y:S06]  /*a280*/  HMMA.16816.F32 R4, R140.reuse, R144, R4 ;  /* 0x000000908c04723c */ /* 0x044fec0000001804 */
[C---:B------:R-:W-:Y:S01]  /*a290*/  HMMA.16816.F32 R8, R140.reuse, R146, R8 ;  /* 0x000000928c08723c */ /* 0x040fe20000001808 */
[----:B------:R-:W2:Y:S05]  /*a2a0*/  LDSM.16.M88.4 R144, [R182+0x7000] ;  /* 0x00700000b690783b */ /* 0x000eaa0000000200 */
[C---:B-----5:R-:W-:Y:S06]  /*a2b0*/  HMMA.16816.F32 R12, R140.reuse, R148, R12 ;  /* 0x000000948c0c723c */ /* 0x060fec000000180c */
        /* <DEDUP_REMOVED lines=8> */
[----:B------:R-:W5:Y:S01]  /*a340*/  LDSM.16.M88.4 R156, [R181+0x1000] ;  /* 0x00100000b59c783b */ /* 0x000f620000000200 */
[C---:B-1----:R-:W-:Y:S06]  /*a350*/  HMMA.16816.F32 R4, R160.reuse, R164, R4 ;  /* 0x000000a4a004723c */ /* 0x042fec0000001804 */
[C---:B------:R-:W-:Y:S01]  /*a360*/  HMMA.16816.F32 R8, R160.reuse, R166, R8 ;  /* 0x000000a6a008723c */ /* 0x040fe20000001808 */
[----:B------:R-:W-:Y:S05]  /*a370*/  LDSM.16.M88.4 R164, [R176+0x8000] ;  /* 0x00800000b0a4783b */ /* 0x000fea0000000200 */
[C---:B---3--:R-:W-:Y:S06]  /*a380*/  HMMA.16816.F32 R12, R160.reuse, R136, R12 ;  /* 0x00000088a00c723c */ /* 0x048fec000000180c */
[C---:B------:R-:W-:Y:S01]  /*a390*/  HMMA.16816.F32 R16, R160.reuse, R138, R16 ;  /* 0x0000008aa010723c */ /* 0x040fe20000001810 */
[----:B------:R-:W1:Y:S05]  /*a3a0*/  LDSM.16.M88.4 R136, [R181+0x1800] ;  /* 0x00180000b588783b */ /* 0x000e6a0000000200 */
[C---:B--2---:R-:W-:Y:S06]  /*a3b0*/  HMMA.16816.F32 R20, R160.reuse, R144, R20 ;  /* 0x00000090a014723c */ /* 0x044fec0000001814 */
        /* <DEDUP_REMOVED lines=8> */
[----:B------:R-:W-:Y:S05]  /*a440*/  LDSM.16.M88.4 R168, [R195] ;  /* 0x00000000c3a8783b */ /* 0x000fea0000000200 */
        /* <DEDUP_REMOVED lines=8> */
[----:B------:R-:W1:Y:S04]  /*a4d0*/  LDSM.16.M88.4 R136, [R194] ;  /* 0x00000000c288783b */ /* 0x000e680000000200 */
[----:B------:R-:W1:Y:S01]  /*a4e0*/  LDSM.16.M88.4 R152, [R193] ;  /* 0x00000000c198783b */ /* 0x000e620000000200 */
[C---:B--2---:R-:W-:Y:S06]  /*a4f0*/  HMMA.16816.F32 R4, R144.reuse, R164, R4 ;  /* 0x000000a49004723c */ /* 0x044fec0000001804 */
[C---:B------:R-:W-:Y:S01]  /*a500*/  HMMA.16816.F32 R8, R144.reuse, R166, R8 ;  /* 0x000000a69008723c */ /* 0x040fe20000001808 */
[----:B------:R-:W-:Y:S05]  /*a510*/  LDSM.16.M88.4 R164, [R182+0x8000] ;  /* 0x00800000b6a4783b */ /* 0x000fea0000000200 */
[C---:B---3--:R-:W-:Y:S06]  /*a520*/  HMMA.16816.F32 R12, R144.reuse, R148, R12 ;  /* 0x00000094900c723c */ /* 0x048fec000000180c */
[C---:B------:R-:W-:Y:S01]  /*a530*/  HMMA.16816.F32 R16, R144.reuse, R150, R16 ;  /* 0x000000969010723c */ /* 0x040fe20000001810 */
[----:B------:R-:W2:Y:S05]  /*a540*/  LDSM.16.M88.4 R148, [R192] ;  /* 0x00000000c094783b */ /* 0x000eaa0000000200 */
[C---:B----4-:R-:W-:Y:S06]  /*a550*/  HMMA.16816.F32 R20, R144.reuse, R160, R20 ;  /* 0x000000a09014723c */ /* 0x050fec0000001814 */
[C---:B------:R-:W-:Y:S01]  /*a560*/  HMMA.16816.F32 R24, R144.reuse, R162, R24 ;  /* 0x000000a29018723c */ /* 0x040fe20000001818 */
[----:B------:R-:W3:Y:S05]  /*a570*/  LDSM.16.M88.4 R160, [R186+0x2000] ;  /* 0x00200000baa0783b */ /* 0x000eea0000000200 */
[C---:B-----5:R-:W-:Y:S06]  /*a580*/  HMMA.16816.F32 R28, R144.reuse, R140, R28 ;  /* 0x0000008c901c723c */ /* 0x060fec000000181c */
[----:B------:R-:W-:Y:S01]  /*a590*/  HMMA.16816.F32 R32, R144, R142, R32 ;  /* 0x0000008e9020723c */ /* 0x000fe20000001820 */
[----:B------:R-:W4:Y:S04]  /*a5a0*/  LDSM.16.M88.4 R140, [R182+0x8800] ;  /* 0x00880000b68c783b */ /* 0x000f280000000200 */
[----:B------:R-:W5:Y:S01]  /*a5b0*/  LDSM.16.M88.4 R144, [R182+0x9000] ;  /* 0x00900000b690783b */ /* 0x000f620000000200 */
        /* <DEDUP_REMOVED lines=22> */
[C---:B-1----:R-:W-:Y:S06]  /*a720*/  HMMA.16816.F32 R28, R160.reuse, R136, R28 ;  /* 0x00000088a01c723c */ /* 0x042fec000000181c */
[----:B------:R-:W-:Y:S01]  /*a730*/  HMMA.16816.F32 R32, R160, R138, R32 ;  /* 0x0000008aa020723c */ /* 0x000fe20000001820 */
[----:B------:R-:W1:Y:S04]  /*a740*/  LDSM.16.M88.4 R136, [R176+0xb000] ;  /* 0x00b00000b088783b */ /* 0x000e680000000200 */
[----:B------:R-:W5:Y:S01]  /*a750*/  LDSM.16.M88.4 R160, [R176+0xb800] ;  /* 0x00b80000b0a0783b */ /* 0x000f620000000200 */
[C---:B------:R-:W-:Y:S06]  /*a760*/  HMMA.16816.F32 R4, R152.reuse, R168, R4 ;  /* 0x000000a89804723c */ /* 0x040fec0000001804 */
[C---:B------:R-:W-:Y:S01]  /*a770*/  HMMA.16816.F32 R8, R152.reuse, R170, R8 ;  /* 0x000000aa9808723c */ /* 0x040fe20000001808 */
[----:B------:R-:W-:Y:S05]  /*a780*/  LDSM.16.M88.4 R168, [R182+0xa000] ;  /* 0x00a00000b6a8783b */ /* 0x000fea0000000200 */
[C---:B--2---:R-:W-:Y:S06]  /*a790*/  HMMA.16816.F32 R12, R152.reuse, R148, R12 ;  /* 0x00000094980c723c */ /* 0x044fec000000180c */
[C---:B------:R-:W-:Y:S01]  /*a7a0*/  HMMA.16816.F32 R16, R152.reuse, R150, R16 ;  /* 0x000000969810723c */ /* 0x040fe20000001810 */
[----:B------:R-:W-:Y:S05]  /*a7b0*/  LDSM.16.M88.4 R148, [R191] ;  /* 0x00000000bf94783b */ /* 0x000fea0000000200 */
[C---:B---3--:R-:W-:Y:S06]  /*a7c0*/  HMMA.16816.F32 R20, R152.reuse, R140, R20 ;  /* 0x0000008c9814723c */ /* 0x048fec0000001814 */
[C---:B------:R-:W-:Y:S01]  /*a7d0*/  HMMA.16816.F32 R24, R152.reuse, R142, R24 ;  /* 0x0000008e9818723c */ /* 0x040fe20000001818 */
[----:B------:R-:W2:Y:S05]  /*a7e0*/  LDSM.16.M88.4 R140, [R184+0x4000] ;  /* 0x00400000b88c783b */ /* 0x000eaa0000000200 */
[C---:B------:R-:W-:Y:S06]  /*a7f0*/  HMMA.16816.F32 R28, R152.reuse, R156, R28 ;  /* 0x0000009c981c723c */ /* 0x040fec000000181c */
[----:B------:R-:W-:Y:S01]  /*a800*/  HMMA.16816.F32 R32, R152, R158, R32 ;  /* 0x0000009e9820723c */ /* 0x000fe20000001820 */
[----:B------:R-:W3:Y:S04]  /*a810*/  LDSM.16.M88.4 R152, [R190] ;  /* 0x00000000be98783b */ /* 0x000ee80000000200 */
[----:B------:R-:W3:Y:S01]  /*a820*/  LDSM.16.M88.4 R156, [R189] ;  /* 0x00000000bd9c783b */ /* 0x000ee20000000200 */
[C---:B------:R-:W-:Y:S06]  /*a830*/  HMMA.16816.F32 R4, R164.reuse, R172, R4 ;  /* 0x000000aca404723c */ /* 0x040fec0000001804 */
[C---:B------:R-:W-:Y:S01]  /*a840*/  HMMA.16816.F32 R8, R164.reuse, R174, R8 ;  /* 0x000000aea408723c */ /* 0x040fe20000001808 */
[----:B------:R-:W-:Y:S05]  /*a850*/  LDSM.16.M88.4 R172, [R182+0xa800] ;  /* 0x00a80000b6ac783b */ /* 0x000fea0000000200 */
[C---:B----4-:R-:W-:Y:S06]  /*a860*/  HMMA.16816.F32 R12, R164.reuse, R144, R12 ;  /* 0x00000090a40c723c */ /* 0x050fec000000180c */
[C---:B------:R-:W-:Y:S01]  /*a870*/  HMMA.16816.F32 R16, R164.reuse, R146, R16 ;  /* 0x00000092a410723c */ /* 0x040fe20000001810 */
[----:B------:R-:W4:Y:S05]  /*a880*/  LDSM.16.M88.4 R144, [R188] ;  /* 0x00000000bc90783b */ /* 0x000f2a0000000200 */
[C---:B-1----:R-:W-:Y:S06]  /*a890*/  HMMA.16816.F32 R20, R164.reuse, R136, R20 ;  /* 0x00000088a414723c */ /* 0x042fec0000001814 */
[C---:B------:R-:W-:Y:S01]  /*a8a0*/  HMMA.16816.F32 R24, R164.reuse, R138, R24 ;  /* 0x0000008aa418723c */ /* 0x040fe20000001818 */
[----:B------:R-:W1:Y:S05]  /*a8b0*/  LDSM.16.M88.4 R136, [R186+0x4000] ;  /* 0x00400000ba88783b */ /* 0x000e6a0000000200 */
[C---:B-----5:R-:W-:Y:S06]  /*a8c0*/  HMMA.16816.F32 R28, R164.reuse, R160, R28 ;  /* 0x000000a0a41c723c */ /* 0x060fec000000181c */
[----:B------:R-:W-:Y:S01]  /*a8d0*/  HMMA.16816.F32 R32, R164, R162, R32 ;  /* 0x000000a2a420723c */ /* 0x000fe20000001820 */
[----:B------:R-:W5:Y:S05]  /*a8e0*/  LDSM.16.M88.4 R160, [R182+0xb000] ;  /* 0x00b00000b6a0783b */ /* 0x000f6a0000000200 */
[C---:B--2---:R-:W-:Y:S06]  /*a8f0*/  HMMA.16816.F32 R4, R140.reuse, R148, R4 ;  /* 0x000000948c04723c */ /* 0x044fec0000001804 */
[C---:B------:R-:W-:Y:S01]  /*a900*/  HMMA.16816.F32 R8, R140.reuse, R150, R8 ;  /* 0x000000968c08723c */ /* 0x040fe20000001808 */
[----:B------:R-:W2:Y:S05]  /*a910*/  LDSM.16.M88.4 R148, [R182+0xb800] ;  /* 0x00b80000b694783b */ /* 0x000eaa0000000200 */
[C---:B---3--:R-:W-:Y:S06]  /*a920*/  HMMA.16816.F32 R12, R140.reuse, R152, R12 ;  /* 0x000000988c0c723c */ /* 0x048fec000000180c */
[C---:B------:R-:W-:Y:S01]  /*a930*/  HMMA.16816.F32 R16, R140.reuse, R154, R16 ;  /* 0x0000009a8c10723c */ /* 0x040fe20000001810 */
[----:B------:R-:W-:Y:S05]  /*a940*/  LDSM.16.M88.4 R152, [R181+0x4800] ;  /* 0x00480000b598783b */ /* 0x000fea0000000200 */
[C---:B------:R-:W-:Y:S06]  /*a950*/  HMMA.16816.F32 R20, R140.reuse, R156, R20 ;  /* 0x0000009c8c14723c */ /* 0x040fec0000001814 */
[C---:B------:R-:W-:Y:S05]  /*a960*/  HMMA.16816.F32 R24, R140.reuse, R158, R24 ;  /* 0x0000009e8c18723c */ /* 0x040fea0000001818 */
[C---:B------:R-:W-:Y:S01]  /*a970*/  VIADD R157, R116.reuse, 0xffffffe8 ;  /* 0xffffffe8749d7836 */ /* 0x040fe20000000000 */
[C---:B----4-:R-:W-:Y:S05]  /*a980*/  HMMA.16816.F32 R28, R140.reuse, R144, R28 ;  /* 0x000000908c1c723c */ /* 0x050fea000000181c */
[C---:B------:R-:W-:Y:S01]  /*a990*/  VIADD R159, R116.reuse, 0xfffffff7 ;  /* 0xfffffff7749f7836 */ /* 0x040fe20000000000 */
[----:B------:R-:W-:Y:S01]  /*a9a0*/  HMMA.16816.F32 R32, R140, R146, R32 ;  /* 0x000000928c20723c */ /* 0x000fe20000001820 */
[----:B------:R-:W-:Y:S04]  /*a9b0*/  LDSM.16.M88.4 R140, [R185+0x4000] ;  /* 0x00400000b98c783b */ /* 0x000fe80000000200 */
[----:B------:R-:W3:Y:S01]  /*a9c0*/  LDSM.16.M88.4 R144, [R181+0x4000] ;  /* 0x00400000b590783b */ /* 0x000ee20000000200 */
[C---:B-1----:R-:W-:Y:S05]  /*a9d0*/  HMMA.16816.F32 R4, R136.reuse, R168, R4 ;  /* 0x000000a88804723c */ /* 0x042fea0000001804 */
[C---:B------:R-:W-:Y:S01]  /*a9e0*/  VIADD R156, R116.reuse, 0xffffffe7 ;  /* 0xffffffe7749c7836 */ /* 0x040fe20000000000 */
[C---:B------:R-:W-:Y:S05]  /*a9f0*/  HMMA.16816.F32 R8, R136.reuse, R170, R8 ;  /* 0x000000aa8808723c */ /* 0x040fea0000001808 */
[C---:B------:R-:W-:Y:S01]  /*aa00*/  VIADD R158, R116.reuse, 0xffffffd7 ;  /* 0xffffffd7749e7836 */ /* 0x040fe20000000000 */
[C---:B------:R-:W-:Y:S06]  /*aa10*/  HMMA.16816.F32 R12, R136.reuse, R172, R12 ;  /* 0x000000ac880c723c */ /* 0x040fec000000180c */
[C---:B------:R-:W-:Y:S06]  /*aa20*/  HMMA.16816.F32 R16, R136.reuse, R174, R16 ;  /* 0x000000ae8810723c */ /* 0x040fec0000001810 */
[C---:B-----5:R-:W-:Y:S06]  /*aa30*/  HMMA.16816.F32 R20, R136.reuse, R160, R20 ;  /* 0x000000a08814723c */ /* 0x060fec0000001814 */
[C---:B------:R-:W-:Y:S05]  /*aa40*/  HMMA.16816.F32 R24, R136.reuse, R162, R24 ;  /* 0x000000a28818723c */ /* 0x040fea0000001818 */
[C---:B------:R-:W-:Y:S01]  /*aa50*/  VIADD R161, R116.reuse, 0x7 ;  /* 0x0000000774a17836 */ /* 0x040fe20000000000 */
[C---:B--2---:R-:W-:Y:S04]  /*aa60*/  HMMA.16816.F32 R28, R136.reuse, R148, R28 ;  /* 0x00000094881c723c */ /* 0x044fe8000000181c */
[----:B------:R-:W-:Y:S01]  /*aa70*/  ISETP.GE.AND P0, PT, R161, RZ, PT ;  /* 0x000000ffa100720c */ /* 0x000fe20003f06270 */
[----:B------:R-:W-:Y:S01]  /*aa80*/  VIADD R162, R116, 0x8 ;  /* 0x0000000874a27836 */ /* 0x000fe20000000000 */
[----:B------:R-:W-:Y:S01]  /*aa90*/  IABS R163, R116 ;  /* 0x0000007400a37213 */ /* 0x000fe20000000000 */
[----:B------:R-:W-:Y:S01]  /*aaa0*/  HMMA.16816.F32 R32, R136, R150, R32 ;  /* 0x000000968820723c */ /* 0x000fe20000001820 */
[----:B------:R-:W1:Y:S02]  /*aab0*/  LDSM.16.M88.4 R136, [R181+0x5000] ;  /* 0x00500000b588783b */ /* 0x000e640000000200 */
[----:B------:R-:W-:Y:S01]  /*aac0*/  ISETP.GE.AND P2, PT, R162, RZ, PT ;  /* 0x000000ffa200720c */ /* 0x000fe20003f46270 */
[C---:B------:R-:W-:Y:S02]  /*aad0*/  VIADD R149, R116.reuse, 0xffffffff ;  /* 0xffffffff74957836 */ /* 0x040fe40000000000 */
[C---:B---3--:R-:W-:Y:S05]  /*aae0*/  HMMA.16816.F32 R4, R140.reuse, R144, R4 ;  /* 0x000000908c04723c */ /* 0x048fea0000001804 */
[----:B------:R-:W-:Y:S01]  /*aaf0*/  ISETP.GE.AND P6, PT, R149, RZ, PT ;  /* 0x000000ff9500720c */ /* 0x000fe20003fc6270 */
[C---:B------:R-:W-:Y:S01]  /*ab00*/  HMMA.16816.F32 R8, R140.reuse, R146, R8 ;  /* 0x000000928c08723c */ /* 0x040fe20000001808 */
[----:B------:R-:W2:Y:S01]  /*ab10*/  LDSM.16.M88.4 R144, [R181+0x5800] ;  /* 0x00580000b590783b */ /* 0x000ea20000000200 */
[----:B------:R-:W-:Y:S04]  /*ab20*/  DEPBAR.LE SB0, 0x0 ;  /* 0x000080000000791a */ /* 0x000fe80000000000 */
[C---:B------:R-:W-:Y:S01]  /*ab30*/  @!P2 IADD3 R162, -R116.reuse, -0x8, RZ ;  /* 0xfffffff874a2a810 */ /* 0x040fe20007ffe1ff */
[----:B------:R-:W-:Y:S01]  /*ab40*/  BAR.SYNC.DEFER_BLOCKING 0x0 ;  /* 0x0000000000007b1d */ /* 0x000fe20000010000 */
[----:B------:R-:W-:Y:S01]  /*ab50*/  ISETP.GE.AND P2, PT, R159, RZ, PT ;  /* 0x000000ff9f00720c */ /* 0x000fe20003f46270 */
[C---:B------:R-:W-:Y:S05]  /*ab60*/  HMMA.16816.F32 R12, R140.reuse, R152, R12 ;  /* 0x000000988c0c723c */ /* 0x040fea000000180c */
[C---:B------:R-:W-:Y:S01]  /*ab70*/  @!P0 IADD3 R161, -R116.reuse, -0x7, RZ ;  /* 0xfffffff974a18810 */ /* 0x040fe20007ffe1ff */
[C---:B------:R-:W-:Y:S01]  /*ab80*/  VIADD R160, R116.reuse, 0xfffffff8 ;  /* 0xfffffff874a07836 */ /* 0x040fe20000000000 */
[C---:B------:R-:W-:Y:S01]  /*ab90*/  @!P6 IADD3 R149, -R116.reuse, 0x1, RZ ;  /* 0x000000017495e810 */ /* 0x040fe20007ffe1ff */
[----:B------:R-:W-:Y:S01]  /*aba0*/  VIADD R148, R116, 0xffffffe0 ;  /* 0xffffffe074947836 */ /* 0x000fe20000000000 */
[----:B------:R-:W-:Y:S01]  /*abb0*/  ISETP.GE.AND P0, PT, R119, RZ, PT ;  /* 0x000000ff7700720c */ /* 0x000fe20003f06270 */
[C---:B------:R-:W-:Y:S03]  /*abc0*/  HMMA.16816.F32 R16, R140.reuse, R154, R16 ;  /* 0x0000009a8c10723c */ /* 0x040fe60000001810 */
[----:B------:R-:W-:Y:S01]  /*abd0*/  ISETP.GE.AND P5, PT, R160, RZ, PT ;  /* 0x000000ffa000720c */ /* 0x000fe20003fa6270 */
[C---:B------:R-:W-:Y:S01]  /*abe0*/  VIADD R150, R116.reuse, 0xffffffdf ;  /* 0xffffffdf74967836 */ /* 0x040fe20000000000 */
[C---:B------:R-:W-:Y:S01]  /*abf0*/  @!P2 IADD3 R159, -R116.reuse, 0x9, RZ ;  /* 0x00000009749fa810 */ /* 0x040fe20007ffe1ff */
[----:B------:R-:W-:Y:S01]  /*ac00*/  VIADD R151, R116, 0xffffffd8 ;  /* 0xffffffd874977836 */ /* 0x000fe20000000000 */
[----:B------:R-:W-:Y:S01]  /*ac10*/  ISETP.GE.AND P6, PT, R118, RZ, PT ;  /* 0x000000ff7600720c */ /* 0x000fe20003fc6270 */
[----:B------:R-:W-:Y:S01]  /*ac20*/  VIADD R153, R116, 0xffffffc8 ;  /* 0xffffffc874997836 */ /* 0x000fe20000000000 */
[----:B------:R-:W-:Y:S01]  /*ac30*/  ISETP.GE.AND P2, PT, R156, RZ, PT ;  /* 0x000000ff9c00720c */ /* 0x000fe20003f46270 */
[C---:B-1----:R-:W-:Y:S03]  /*ac40*/  HMMA.16816.F32 R20, R140.reuse, R136, R20 ;  /* 0x000000888c14723c */ /* 0x042fe60000001814 */
[C---:B------:R-:W-:Y:S01]  /*ac50*/  @!P0 IADD3 R119, -R116.reuse, 0x10, RZ ;  /* 0x0000001074778810 */ /* 0x040fe20007ffe1ff */
[----:B------:R-:W-:Y:S01]  /*ac60*/  VIADD R152, R116, 0xffffffc7 ;  /* 0xffffffc774987836 */ /* 0x000fe20000000000 */
[----:B------:R-:W-:Y:S01]  /*ac70*/  ISETP.GE.AND P0, PT, R148, RZ, PT ;  /* 0x000000ff9400720c */ /* 0x000fe20003f06270 */
[----:B------:R-:W-:Y:S01]  /*ac80*/  IMAD.MOV.U32 R154, RZ, RZ, R163 ;  /* 0x000000ffff9a7224 */ /* 0x000fe200078e00a3 */
[C---:B------:R-:W-:Y:S01]  /*ac90*/  @!P5 IADD3 R160, -R116.reuse, 0x8, RZ ;  /* 0x0000000874a0d810 */ /* 0x040fe20007ffe1ff */
[C---:B------:R-:W-:Y:S03]  /*aca0*/  HMMA.16816.F32 R24, R140.reuse, R138, R24 ;  /* 0x0000008a8c18723c */ /* 0x040fe60000001818 */
[----:B------:R-:W-:Y:S02]  /*acb0*/  ISETP.GE.AND P5, PT, R157, RZ, PT ;  /* 0x000000ff9d00720c */ /* 0x000fe40003fa6270 */
[----:B------:R-:W-:Y:S01]  /*acc0*/  @!P6 IADD3 R118, -R116, 0x11, RZ ;  /* 0x000000117476e810 */ /* 0x000fe20007ffe1ff */
[C---:B--2---:R-:W-:Y:S03]  /*acd0*/  HMMA.16816.F32 R28, R140.reuse, R144, R28 ;  /* 0x000000908c1c723c */ /* 0x044fe6000000181c */
[----:B------:R-:W-:Y:S02]  /*ace0*/  ISETP.GE.AND P6, PT, R150, RZ, PT ;  /* 0x000000ff9600720c */ /* 0x000fe40003fc6270 */
[----:B------:R-:W-:Y:S01]  /*acf0*/  @!P2 IADD3 R156, -R116, 0x19, RZ ;  /* 0x00000019749ca810 */ /* 0x000fe20007ffe1ff */
[----:B------:R-:W-:Y:S03]  /*ad00*/  HMMA.16816.F32 R32, R140, R146, R32 ;  /* 0x000000928c20723c */ /* 0x000fe60000001820 */
[----:B------:R-:W-:Y:S02]  /*ad10*/  ISETP.GE.AND P2, PT, R158, RZ, PT ;  /* 0x000000ff9e00720c */ /* 0x000fe40003f46270 */
[C---:B------:R-:W-:Y:S02]  /*ad20*/  @!P5 IADD3 R157, -R116.reuse, 0x18, RZ ;  /* 0x00000018749dd810 */ /* 0x040fe40007ffe1ff */
[----:B------:R-:W-:Y:S04]  /*ad30*/  ISETP.GE.AND P5, PT, R151, RZ, PT ;  /* 0x000000ff9700720c */ /* 0x000fe80003fa6270 */
[C---:B------:R-:W-:Y:S02]  /*ad40*/  @!P0 IADD3 R148, -R116.reuse, 0x20, RZ ;  /* 0x0000002074948810 */ /* 0x040fe40007ffe1ff */
[C---:B------:R-:W-:Y:S02]  /*ad50*/  @!P6 IADD3 R150, -R116.reuse, 0x21, RZ ;  /* 0x000000217496e810 */ /* 0x040fe40007ffe1ff */
[----:B------:R-:W-:Y:S02]  /*ad60*/  ISETP.GE.AND P0, PT, R3, RZ, PT ;  /* 0x000000ff0300720c */ /* 0x000fe40003f06270 */
[----:B------:R-:W-:Y:S02]  /*ad70*/  @!P2 IADD3 R158, -R116, 0x29, RZ ;  /* 0x00000029749ea810 */ /* 0x000fe40007ffe1ff */
[----:B------:R-:W-:Y:S02]  /*ad80*/  ISETP.GE.AND P6, PT, R2, RZ, PT ;  /* 0x000000ff0200720c */ /* 0x000fe40003fc6270 */
[----:B------:R-:W-:Y:S02]  /*ad90*/  @!P5 IADD3 R151, -R116, 0x28, RZ ;  /* 0x000000287497d810 */ /* 0x000fe40007ffe1ff */
[----:B------:R-:W-:Y:S02]  /*ada0*/  ISETP.GE.AND P5, PT, R153, RZ, PT ;  /* 0x000000ff9900720c */ /* 0x000fe40003fa6270 */
[----:B------:R-:W-:Y:S02]  /*adb0*/  ISETP.GE.AND P2, PT, R152, RZ, PT ;  /* 0x000000ff9800720c */ /* 0x000fe40003f46270 */
[----:B------:R-:W-:Y:S02]  /*adc0*/  I2FP.F32.S32 R149, R149 ;  /* 0x0000009500957245 */ /* 0x000fe40000201400 */
[C---:B------:R-:W-:Y:S02]  /*add0*/  @!P0 IADD3 R3, -R116.reuse, 0x30, RZ ;  /* 0x0000003074038810 */ /* 0x040fe40007ffe1ff */
[----:B------:R-:W-:Y:S01]  /*ade0*/  I2FP.F32.S32 R160, R160 ;  /* 0x000000a000a07245 */ /* 0x000fe20000201400 */
[C---:B------:R-:W-:Y:S01]  /*adf0*/  FFMA.FTZ R5, R149.reuse, -UR5, R5 ;  /* 0x8000000595057c23 */ /* 0x040fe20008010005 */
[----:B------:R-:W-:Y:S01]  /*ae00*/  @!P6 IADD3 R2, -R116, 0x31, RZ ;  /* 0x000000317402e810 */ /* 0x000fe20007ffe1ff */
[----:B------:R-:W-:Y:S01]  /*ae10*/  FFMA.FTZ R11, R149, -UR5, R11 ;  /* 0x80000005950b7c23 */ /* 0x000fe2000801000b */
[----:B------:R-:W-:Y:S01]  /*ae20*/  I2FP.F32.S32 R162, R162 ;  /* 0x000000a200a27245 */ /* 0x000fe20000201400 */
[----:B------:R-:W-:Y:S01]  /*ae30*/  FFMA.FTZ R8, R160, -UR5, R8 ;  /* 0x80000005a0087c23 */ /* 0x000fe20008010008 */
[----:B------:R-:W-:Y:S01]  /*ae40*/  @!P5 IADD3 R153, -R116, 0x38, RZ ;  /* 0x000000387499d810 */ /* 0x000fe20007ffe1ff */
[----:B------:R-:W-:Y:S01]  /*ae50*/  FFMA.FTZ R14, R160, -UR5, R14 ;  /* 0x80000005a00e7c23 */ /* 0x000fe2000801000e */
[----:B------:R-:W-:Y:S01]  /*ae60*/  @!P2 IADD3 R152, -R116, 0x39, RZ ;  /* 0x000000397498a810 */ /* 0x000fe20007ffe1ff */
[----:B------:R-:W-:Y:S01]  /*ae70*/  FFMA.FTZ R6, R162, -UR5, R6 ;  /* 0x80000005a2067c23 */ /* 0x000fe20008010006 */
[----:B------:R-:W-:Y:S02]  /*ae80*/  I2FP.F32.S32 R116, R154 ;  /* 0x0000009a00747245 */ /* 0x000fe40000201400 */
[----:B------:R-:W-:Y:S02]  /*ae90*/  I2FP.F32.S32 R159, R159 ;  /* 0x0000009f009f7245 */ /* 0x000fe40000201400 */
[----:B------:R-:W-:Y:S01]  /*aea0*/  I2FP.F32.S32 R119, R119 ;  /* 0x0000007700777245 */ /* 0x000fe20000201400 */
[C---:B------:R-:W-:Y:S01]  /*aeb0*/  FFMA.FTZ R4, R116.reuse, -UR5, R4 ;  /* 0x8000000574047c23 */ /* 0x040fe20008010004 */
[----:B------:R-:W-:Y:S01]  /*aec0*/  I2FP.F32.S32 R161, R161 ;  /* 0x000000a100a17245 */ /* 0x000fe20000201400 */
[----:B------:R-:W-:Y:S01]  /*aed0*/  FFMA.FTZ R10, R116, -UR5, R10 ;  /* 0x80000005740a7c23 */ /* 0x000fe2000801000a */
[----:B------:R-:W-:Y:S01]  /*aee0*/  I2FP.F32.S32 R118, R118 ;  /* 0x0000007600767245 */ /* 0x000fe20000201400 */
[----:B------:R-:W-:Y:S01]  /*aef0*/  FFMA.FTZ R9, R159, -UR5, R9 ;  /* 0x800000059f097c23 */ /* 0x000fe20008010009 */
[----:B------:R-:W-:Y:S01]  /*af00*/  FMNMX.FTZ R116, R4, R0, !PT ;  /* 0x0000000004747209 */ /* 0x000fe20007810000 */
[C---:B------:R-:W-:Y:S01]  /*af10*/  FFMA.FTZ R12, R119.reuse, -UR5, R12 ;  /* 0x80000005770c7c23 */ /* 0x040fe2000801000c */
[----:B------:R-:W-:Y:S01]  /*af20*/  FMNMX.FTZ R136, R6, R117, !PT ;  /* 0x0000007506887209 */ /* 0x000fe20007810000 */
[----:B------:R-:W-:Y:S01]  /*af30*/  FFMA.FTZ R18, R119, -UR5, R18 ;  /* 0x8000000577127c23 */ /* 0x000fe20008010012 */
[----:B------:R-:W-:Y:S01]  /*af40*/  FMNMX.FTZ R116, R5, R116, !PT ;  /* 0x0000007405747209 */ /* 0x000fe20007810000 */
[----:B------:R-:W-:Y:S01]  /*af50*/  FFMA.FTZ R7, R161, -UR5, R7 ;  /* 0x80000005a1077c23 */ /* 0x000fe20008010007 */
[----:B------:R-:W-:Y:S01]  /*af60*/  I2FP.F32.S32 R157, R157 ;  /* 0x0000009d009d7245 */ /* 0x000fe20000201400 */
[----:B------:R-:W-:Y:S01]  /*af70*/  FFMA.FTZ R13, R118, -UR5, R13 ;  /* 0x80000005760d7c23 */ /* 0x000fe2000801000d */
[----:B------:R-:W-:Y:S01]  /*af80*/  FMNMX.FTZ R119, R8, R116, !PT ;  /* 0x0000007408777209 */ /* 0x000fe20007810000 */
[----:B------:R-:W-:Y:S01]  /*af90*/  FFMA.FTZ R19, R118, -UR5, R19 ;  /* 0x8000000576137c23 */ /* 0x000fe20008010013 */
[----:B------:R-:W-:Y:S01]  /*afa0*/  I2FP.F32.S32 R118, R148 ;  /* 0x0000009400767245 */ /* 0x000fe20000201400 */
[----:B------:R-:W-:Y:S01]  /*afb0*/  FFMA.FTZ R16, R157, -UR5, R16 ;  /* 0x800000059d107c23 */ /* 0x000fe20008010010 */
[----:B------:R-:W-:Y:S01]  /*afc0*/  FMNMX.FTZ R119, R9, R119, !PT ;  /* 0x0000007709777209 */ /* 0x000fe20007810000 */
[----:B------:R-:W-:Y:S01]  /*afd0*/  FFMA.FTZ R15, R159, -UR5, R15 ;  /* 0x800000059f0f7c23 */ /* 0x000fe2000801000f */
[----:B------:R-:W-:Y:S01]  /*afe0*/  FMNMX.FTZ R136, R7, R136, !PT ;  /* 0x0000008807887209 */ /* 0x000fe20007810000 */
[----:B------:R-:W-:Y:S01]  /*aff0*/  FFMA.FTZ R20, R118, -UR5, R20 ;  /* 0x8000000576147c23 */ /* 0x000fe20008010014 */
[----:B------:R-:W-:Y:S01]  /*b000*/  FMNMX.FTZ R119, R12, R119, !PT ;  /* 0x000000770c777209 */ /* 0x000fe20007810000 */
[----:B------:R-:W-:Y:S01]  /*b010*/  FFMA.FTZ R26, R118, -UR5, R26 ;  /* 0x80000005761a7c23 */ /* 0x000fe2000801001a */
[----:B------:R-:W-:Y:S01]  /*b020*/  I2FP.F32.S32 R156, R156 ;  /* 0x0000009c009c7245 */ /* 0x000fe20000201400 */
[----:B------:R-:W-:Y:S01]  /*b030*/  FFMA.FTZ R22, R157, -UR5, R22 ;  /* 0x800000059d167c23 */ /* 0x000fe20008010016 */
[----:B------:R-:W-:Y:S02]  /*b040*/  I2FP.F32.S32 R116, R150 ;  /* 0x0000009600747245 */ /* 0x000fe40000201400 */
[----:B------:R-:W-:Y:S01]  /*b050*/  FMNMX.FTZ R118, R10, R136, !PT ;  /* 0x000000880a767209 */ /* 0x000fe20007810000 */
[----:B------:R-:W-:Y:S01]  /*b060*/  FFMA.FTZ R17, R156, -UR5, R17 ;  /* 0x800000059c117c23 */ /* 0x000fe20008010011 */
[----:B------:R-:W-:Y:S01]  /*b070*/  FMNMX.FTZ R119, R13, R119, !PT ;  /* 0x000000770d777209 */ /* 0x000fe20007810000 */
[C---:B------:R-:W-:Y:S01]  /*b080*/  FFMA.FTZ R21, R116.reuse, -UR5, R21 ;  /* 0x8000000574157c23 */ /* 0x040fe20008010015 */
[----:B------:R-:W-:Y:S01]  /*b090*/  FMNMX.FTZ R137, R11, R118, !PT ;  /* 0x000000760b897209 */ /* 0x000fe20007810000 */
[----:B------:R-:W-:Y:S01]  /*b0a0*/  FFMA.FTZ R27, R116, -UR5, R27 ;  /* 0x80000005741b7c23 */ /* 0x000fe2000801001b */
[----:B------:R-:W-:Y:S01]  /*b0b0*/  FMNMX.FTZ R136, R16, R119, !PT ;  /* 0x0000007710887209 */ /* 0x000fe20007810000 */
[----:B------:R-:W-:Y:S01]  /*b0c0*/  FFMA.FTZ R23, R156, -UR5, R23 ;  /* 0x800000059c177c23 */ /* 0x000fe20008010017 */
        /* <DEDUP_REMOVED lines=9> */
[----:B------:R-:W-:Y:S01]  /*b160*/  FMNMX.FTZ R116, R18, R116, !PT ;  /* 0x0000007412747209 */ /* 0x000fe20007810000 */
[----:B------:R-:W-:Y:S01]  /*b170*/  FFMA.FTZ R31, R118, -UR5, R31 ;  /* 0x80000005761f7c23 */ /* 0x000fe2000801001f */
        /* <DEDUP_REMOVED lines=9> */
[----:B------:R-:W-:Y:S02]  /*b210*/  PLOP3.LUT P0, PT, PT, PT, UP0, 0x80, 0x0 ;  /* 0x000000000000781c */ /* 0x000fe40003f0f008 */
        /* <DEDUP_REMOVED lines=11> */
[----:B------:R-:W-:Y:S01]  /*b2d0*/  FMNMX.FTZ R146, R33, R146, !PT ;  /* 0x0000009221927209 */ /* 0x000fe20007810000 */
[----:B------:R-:W-:Y:S06]  /*b2e0*/  @P0 BRA `(.L_x_1017) ;  /* 0xffffffdc00a00947 */ /* 0x000fec000383ffff */
.L_x_1016:
[----:B------:R-:W2:Y:S01]  /*b2f0*/  LDL.64 R208, [R1+0x20] ;  /* 0x0000200001d07983 */ /* 0x000ea20000100a00 */
[----:B------:R-:W-:Y:S01]  /*b300*/  FFMA.FTZ R34, R3, -UR5, R34 ;  /* 0x8000000503227c23 */ /* 0x000fe20008010022 */
[----:B------:R-:W-:Y:S01]  /*b310*/  FMNMX.FTZ R3, R31, R147, !PT ;  /* 0x000000931f037209 */ /* 0x000fe20007810000 */
[----:B------:R-:W-:Y:S01]  /*b320*/  FFMA.FTZ R35, R2, -UR5, R35 ;  /* 0x8000000502237c23 */ /* 0x000fe20008010023 */
[----:B-1----:R-:W-:Y:S01]  /*b330*/  IMAD.MOV.U32 R144, RZ, RZ, 0x7054 ;  /* 0x00007054ff907424 */ /* 0x002fe200078e00ff */
[----:B------:R-:W-:Y:S01]  /*b340*/  UIADD3 UR22, UR28, -0x61c88647, URZ ;  /* 0x9e3779b91c167890 */ /* 0x000fe2000fffe03f */
[----:B------:R-:W-:Y:S01]  /*b350*/  FMNMX.FTZ R2, R34, R3, !PT ;  /* 0x0000000322027209 */ /* 0x000fe20007810000 */
[----:B------:R-:W1:Y:S01]  /*b360*/  SHFL.BFLY PT, R116, R146, 0x2, 0x1f ;  /* 0x0c401f0092747f89 */ /* 0x000e6200000e0000 */
[----:B------:R-:W-:Y:S01]  /*b370*/  UIADD3 UR23, UR28, -0x4ab325aa, URZ ;  /* 0xb54cda561c177890 */ /* 0x000fe2000fffe03f */
[----:B------:R-:W-:Y:S01]  /*b380*/  IMAD.U32 R172, RZ, RZ, UR12 ;  /* 0x0000000cffac7e24 */ /* 0x000fe2000f8e00ff */
[----:B------:R-:W-:Y:S05]  /*b390*/  FMNMX.FTZ R2, R35, R2, !PT ;  /* 0x0000000223027209 */ /* 0x000fea0007810000 */
[----:B------:R-:W-:Y:S01]  /*b3a0*/  LDSM.16.MT88.4 R140, [R177+0xc000] ;  /* 0x00c00000b18c783b */ /* 0x000fe20000004200 */
[----:B------:R-:W-:Y:S01]  /*b3b0*/  UIADD3 UR10, UR29, -0x4498517b, URZ ;  /* 0xbb67ae851d0a7890 */ /* 0x000fe2000fffe03f */
[----:B------:R-:W-:Y:S01]  /*b3c0*/  PRMT R172, R172, R144, UR12 ;  /* 0x0000000cacac7e16 */ /* 0x000fe20008000090 */
[----:B------:R-:W-:Y:S02]  /*b3d0*/  UIADD3 UR19, UR29, 0x76cf5d0a, URZ ;  /* 0x76cf5d0a1d137890 */ /* 0x000fe4000fffe03f */
[----:B------:R-:W-:Y:S03]  /*b3e0*/  UIADD3 UR18, UR28, -0x255992d5, URZ ;  /* 0xdaa66d2b1c127890 */ /* 0x000fe6000fffe03f */
[----:B------:R-:W-:Y:S01]  /*b3f0*/  LDSM.16.MT88.4 R148, [R180+0xc000] ;  /* 0x00c00000b494783b */ /* 0x000fe20000004200 */
[----:B------:R-:W-:Y:S02]  /*b400*/  USHF.L.U32 UR26, UR33, 0x1, URZ ;  /* 0x00000001211a7899 */ /* 0x000fe4000800063f */
[----:B------:R-:W-:Y:S02]  /*b410*/  UIADD3 UR24, UR28, 0x3c6ef372, URZ ;  /* 0x3c6ef3721c187890 */ /* 0x000fe4000fffe03f */
[----:B------:R-:W-:Y:S02]  /*b420*/  ULOP3.LUT UR11, UR26, UR29, URZ, 0x3c, !UPT ;  /* 0x0000001d1a0b7292 */ /* 0x000fe4000f8e3c3f */
[----:B------:R-:W-:Y:S01]  /*b430*/  UIADD3 UR17, UR29, 0x32370b8f, URZ ;  /* 0x32370b8f1d117890 */ /* 0x000fe2000fffe03f */
[----:B------:R-:W3:Y:S01]  /*b440*/  SHFL.BFLY PT, R118, R2, 0x2, 0x1f ;  /* 0x0c401f0002767f89 */ /* 0x000ee200000e0000 */
[----:B------:R-:W-:Y:S02]  /*b450*/  UIADD3 UR16, UR28, 0x78dde6e4, URZ ;  /* 0x78dde6e41c107890 */ /* 0x000fe4000fffe03f */
[----:B------:R-:W-:Y:S01]  /*b460*/  LOP3.LUT R3, R219, UR11, RZ, 0x3c, !PT ;  /* 0x0000000bdb037c12 */ /* 0x000fe2000f8e3cff */
[----:B------:R-:W-:Y:S01]  /*b470*/  UIADD3 UR11, UR29, -0x126145ec, URZ ;  /* 0xed9eba141d0b7890 */ /* 0x000fe2000fffe03f */
[----:B-1----:R-:W-:Y:S01]  /*b480*/  FMNMX.FTZ R116, R146, R116, !PT ;  /* 0x0000007492747209 */ /* 0x002fe20007810000 */
[----:B------:R-:W-:Y:S02]  /*b490*/  UIADD3 UR26, UR26, 0x1, URZ ;  /* 0x000000011a1a7890 */ /* 0x000fe4000fffe03f */
[----:B------:R-:W-:Y:S01]  /*b4a0*/  LDSM.16.MT88.4 R144, [R178+0xc000] ;  /* 0x00c00000b290783b */ /* 0x000fe20000004200 */
[----:B------:R-:W-:Y:S01]  /*b4b0*/  IMAD.WIDE.U32 R138, R3, -0x326172a9, RZ ;  /* 0xcd9e8d57038a7825 */ /* 0x000fe200078e00ff */
[----:B------:R-:W-:Y:S06]  /*b4c0*/  ULOP3.LUT UR26, UR26, UR29, URZ, 0x3c, !UPT ;  /* 0x0000001d1a1a7292 */ /* 0x000fec000f8e3c3f */
[----:B------:R-:W1:Y:S01]  /*b4d0*/  SHFL.BFLY PT, R119, R116, 0x1, 0x1f ;  /* 0x0c201f0074777f89 */ /* 0x000e6200000e0000 */
[----:B---3--:R-:W-:Y:S02]  /*b4e0*/  FMNMX.FTZ R118, R2, R118, !PT ;  /* 0x0000007602767209 */ /* 0x008fe40007810000 */
[----:B------:R-:W-:Y:S01]  /*b4f0*/  LOP3.LUT R2, R217, UR10, R218, 0x96, !PT ;  /* 0x0000000ad9027c12 */ /* 0x000fe2000f8e96da */
[----:B------:R-:W-:Y:S04]  /*b500*/  UIADD3 UR10, UR29, -0x56f99767, URZ ;  /* 0xa90668991d0a7890 */ /* 0x000fe8000fffe03f */
        /* <DEDUP_REMOVED lines=18> */
[----:B------:R-:W-:Y:S06]  /*b630*/  FFMA.FTZ R24, R24, UR4, -R167 ;  /* 0x0000000418187c23 */ /* 0x000fec00080108a7 */
[----:B------:R-:W-:Y:S10]  /*b640*/  MUFU.EX2 R212, R12 ;  /* 0x0000000c00d47308 */ /* 0x000ff40000000800 */
[----:B------:R-:W1:Y:S10]  /*b650*/  MUFU.EX2 R201, R4 ;  /* 0x0000000400c97308 */ /* 0x000e740000000800 */
[----:B------:R-:W-:Y:S10]  /*b660*/  MUFU.EX2 R206, R9 ;  /* 0x0000000900ce7308 */ /* 0x000ff40000000800 */
[----:B------:R-:W4:Y:S01]  /*b670*/  MUFU.EX2 R214, R13 ;  /* 0x0000000d00d67308 */ /* 0x000f220000000800 */
[----:B-1----:R-:W-:Y:S04]  /*b680*/  F2FP.F16.F32.PACK_AB R160, R202, R201 ;  /* 0x000000c9caa0723e */ /* 0x002fe800000000ff */
[----:B------:R-:W-:Y:S05]  /*b690*/  PRMT R119, R160, 0x7632, R119 ;  /* 0x00007632a0777816 */ /* 0x000fea0000000077 */
[----:B------:R-:W-:Y:S10]  /*b6a0*/  MUFU.EX2 R221, R16 ;  /* 0x0000001000dd7308 */ /* 0x000ff40000000800 */
[----:B------:R-:W1:Y:S01]  /*b6b0*/  MUFU.EX2 R222, R17 ;  /* 0x0000001100de7308 */ /* 0x000e620000000800 */
[----:B----4-:R-:W-:Y:S04]  /*b6c0*/  F2FP.F16.F32.PACK_AB R157, R214, R212 ;  /* 0x000000d4d69d723e */ /* 0x010fe800000000ff */
[----:B------:R-:W-:Y:S02]  /*b6d0*/  PRMT R156, R157, 0x7632, R156 ;  /* 0x000076329d9c7816 */ /* 0x000fe4000000009c */
[----:B--2---:R-:W-:Y:S01]  /*b6e0*/  LOP3.LUT R2, R139, UR22, R208, 0x96, !PT ;  /* 0x000000168b027c12 */ /* 0x004fe2000f8e96d0 */
[----:B------:R-:W-:Y:S02]  /*b6f0*/  IMAD.WIDE.U32 R138, R138, -0x2daee0ad, RZ ;  /* 0xd2511f538a8a7825 */ /* 0x000fe400078e00ff */
[----:B------:R-:W-:Y:S02]  /*b700*/  MUFU.EX2 R209, R21 ;  /* 0x0000001500d17308 */ /* 0x000fe40000000800 */
        /* <DEDUP_REMOVED lines=10> */
[----:B------:R-:W-:Y:S01]  /*b7b0*/  IMAD.WIDE.U32 R4, R4, -0x2daee0ad, RZ ;  /* 0xd2511f5304047825 */ /* 0x000fe200078e00ff */
[----:B-1----:R-:W-:Y:S02]  /*b7c0*/  F2FP.F16.F32.PACK_AB R153, R222, R221 ;  /* 0x000000ddde99723e */ /* 0x002fe400000000ff */
[----:B------:R-:W-:Y:S01]  /*b7d0*/  FSEL R118, R118, RZ, P0 ;  /* 0x000000ff76767208 */ /* 0x000fe20000000000 */
[----:B------:R-:W-:Y:S01]  /*b7e0*/  IMAD.WIDE.U32 R174, R136, -0x2daee0ad, RZ ;  /* 0xd2511f5388ae7825 */ /* 0x000fe200078e00ff */
[----:B------:R-:W-:Y:S03]  /*b7f0*/  LOP3.LUT R5, R5, UR11, R138, 0x96, !PT ;  /* 0x0000000b05057c12 */ /* 0x000fe6000f8e968a */
[----:B------:R-:W-:Y:S01]  /*b800*/  FFMA.FTZ R6, R6, UR4, -R118 ;  /* 0x0000000406067c23 */ /* 0x000fe20008010876 */
[----:B------:R-:W-:Y:S01]  /*b810*/  LOP3.LUT R168, R175, UR10, R4, 0x96, !PT ;  /* 0x0000000aafa87c12 */ /* 0x000fe2000f8e9604 */
[--C-:B------:R-:W-:Y:S01]  /*b820*/  FFMA.FTZ R7, R7, UR4, -R118.reuse ;  /* 0x0000000407077c23 */ /* 0x100fe20008010876 */
[----:B------:R-:W1:Y:S01]  /*b830*/  MUFU.EX2 R175, R8 ;  /* 0x0000000800af7308 */ /* 0x000e620000000800 */
[----:B------:R-:W-:Y:S04]  /*b840*/  IMAD.WIDE.U32 R170, R5, -0x326172a9, RZ ;  /* 0xcd9e8d5705aa7825 */ /* 0x000fe800078e00ff */
[--C-:B------:R-:W-:Y:S01]  /*b850*/  FFMA.FTZ R10, R10, UR4, -R118.reuse ;  /* 0x000000040a0a7c23 */ /* 0x100fe20008010876 */
[--C-:B------:R-:W-:Y:S01]  /*b860*/  FFMA.FTZ R11, R11, UR4, -R118.reuse ;  /* 0x000000040b0b7c23 */ /* 0x100fe20008010876 */
[----:B------:R-:W-:Y:S04]  /*b870*/  IMAD.WIDE.U32 R168, R168, -0x326172a9, RZ ;  /* 0xcd9e8d57a8a87825 */ /* 0x000fe800078e00ff */
[--C-:B------:R-:W-:Y:S01]  /*b880*/  FFMA.FTZ R14, R14, UR4, -R118.reuse ;  /* 0x000000040e0e7c23 */ /* 0x100fe20008010876 */
[----:B------:R2:W-:Y:S01]  /*b890*/  MUFU.EX2 R200, R6 ;  /* 0x0000000600c87308 */ /* 0x0005e20000000800 */
[--C-:B------:R-:W-:Y:S01]  /*b8a0*/  FFMA.FTZ R15, R15, UR4, -R118.reuse ;  /* 0x000000040f0f7c23 */ /* 0x100fe20008010876 */
[----:B------:R-:W-:Y:S01]  /*b8b0*/  LOP3.LUT R4, R168, 0xffff, RZ, 0xc0, !PT ;  /* 0x0000ffffa8047812 */ /* 0x000fe200078ec0ff */
[--C-:B------:R-:W-:Y:S01]  /*b8c0*/  FFMA.FTZ R18, R18, UR4, -R118.reuse ;  /* 0x0000000412127c23 */ /* 0x100fe20008010876 */
[----:B------:R-:W-:Y:S01]  /*b8d0*/  LOP3.LUT R2, R168, 0xff, RZ, 0xc0, !PT ;  /* 0x000000ffa8027812 */ /* 0x000fe200078ec0ff */
[----:B------:R-:W-:Y:S01]  /*b8e0*/  FFMA.FTZ R19, R19, UR4, -R118 ;  /* 0x0000000413137c23 */ /* 0x000fe20008010876 */
[----:B------:R-:W-:Y:S01]  /*b8f0*/  SHF.R.U32.HI R4, RZ, 0x8, R4 ;  /* 0x00000008ff047819 */ /* 0x000fe20000011604 */
[--C-:B------:R-:W-:Y:S03]  /*b900*/  FFMA.FTZ R22, R22, UR4, -R118.reuse ;  /* 0x0000000416167c23 */ /* 0x100fe60008010876 */
[----:B------:R3:W4:Y:S01]  /*b910*/  MUFU.EX2 R223, R7 ;  /* 0x0000000700df7308 */ /* 0x0007220000000800 */
[----:B-1----:R-:W-:Y:S01]  /*b920*/  F2FP.F16.F32.PACK_AB R164, R206, R175 ;  /* 0x000000afcea4723e */ /* 0x002fe200000000ff */
[----:B------:R-:W-:Y:S01]  /*b930*/  FFMA.FTZ R26, R26, UR4, -R118 ;  /* 0x000000041a1a7c23 */ /* 0x000fe20008010876 */
[----:B------:R-:W-:Y:S01]  /*b940*/  PRMT R138, R2, 0x5410, R4 ;  /* 0x00005410028a7816 */ /* 0x000fe20000000004 */
[----:B------:R-:W-:Y:S01]  /*b950*/  FFMA.FTZ R27, R27, UR4, -R118 ;  /* 0x000000041b1b7c23 */ /* 0x000fe20008010876 */
[----:B------:R-:W-:Y:S02]  /*b960*/  SHF.R.U32.HI R4, RZ, 0x10, R168 ;  /* 0x00000010ff047819 */ /* 0x000fe400000116a8 */
[----:B------:R-:W-:Y:S03]  /*b970*/  LOP3.LUT R2, R169, UR23, R170, 0x96, !PT ;  /* 0x00000017a9027c12 */ /* 0x000fe6000f8e96aa */
[----:B------:R-:W-:Y:S01]  /*b980*/  MUFU.EX2 R205, R10 ;  /* 0x0000000a00cd7308 */ /* 0x000fe20000000800 */
[----:B------:R-:W-:Y:S02]  /*b990*/  LOP3.LUT R8, R4, 0xff, RZ, 0xc0, !PT ;  /* 0x000000ff04087812 */ /* 0x000fe400078ec0ff */
[C---:B------:R-:W-:Y:S02]  /*b9a0*/  LOP3.LUT R4, R2.reuse, 0xffff, RZ, 0xc0, !PT ;  /* 0x0000ffff02047812 */ /* 0x040fe400078ec0ff */
[----:B--2---:R-:W-:Y:S02]  /*b9b0*/  SHF.R.U32.HI R6, RZ, 0x10, R2 ;  /* 0x00000010ff067819 */ /* 0x004fe40000011602 */
[----:B------:R-:W-:Y:S03]  /*b9c0*/  SHF.R.U32.HI R5, RZ, 0x8, R4 ;  /* 0x00000008ff057819 */ /* 0x000fe60000011604 */
[----:B------:R-:W1:Y:S01]  /*b9d0*/  MUFU.EX2 R207, R11 ;  /* 0x0000000b00cf7308 */ /* 0x000e620000000800 */
[----:B---3--:R-:W-:Y:S02]  /*b9e0*/  LOP3.LUT R7, R2, 0xff, RZ, 0xc0, !PT ;  /* 0x000000ff02077812 */ /* 0x008fe400078ec0ff */
[----:B------:R-:W-:Y:S02]  /*b9f0*/  SHF.R.U32.HI R4, RZ, 0x18, R2 ;  /* 0x00000018ff047819 */ /* 0x000fe40000011602 */
[----:B------:R-:W-:Y:S02]  /*ba00*/  LOP3.LUT R2, R6, 0xff, RZ, 0xc0, !PT ;  /* 0x000000ff06027812 */ /* 0x000fe400078ec0ff */
[----:B------:R-:W-:Y:S03]  /*ba10*/  PRMT R5, R7, 0x5410, R5 ;  /* 0x0000541007057816 */ /* 0x000fe60000000005 */
[----:B------:R-:W-:Y:S01]  /*ba20*/  MUFU.EX2 R211, R14 ;  /* 0x0000000e00d37308 */ /* 0x000fe20000000800 */
[----:B------:R-:W-:Y:S01]  /*ba30*/  PRMT R4, R2, 0x5410, R4 ;  /* 0x0000541002047816 */ /* 0x000fe20000000004 */
[----:B------:R-:W-:Y:S01]  /*ba40*/  FMUL.FTZ R2, R0, UR4 ;  /* 0x0000000400027c20 */ /* 0x000fe20008410000 */
[----:B------:R-:W-:Y:S01]  /*ba50*/  FADD.FTZ R0, -R3, R117 ;  /* 0x0000007503007221 */ /* 0x000fe20000010100 */
[----:B----4-:R-:W-:Y:S02]  /*ba60*/  F2FP.F16.F32.PACK_AB R165, R223, R200 ;  /* 0x000000c8dfa5723e */ /* 0x010fe400000000ff */
[--C-:B------:R-:W-:Y:S01]  /*ba70*/  HSET2.LE.AND R136, R5, R172.reuse, PT ;  /* 0x000000ac05887233 */ /* 0x100fe20003803000 */
[----:B------:R-:W-:Y:S01]  /*ba80*/  FMUL.FTZ R0, R0, UR4 ;  /* 0x0000000400007c20 */ /* 0x000fe20008410000 */
[--C-:B------:R-:W-:Y:S02]  /*ba90*/  HSET2.LE.AND R137, R4, R172.reuse, PT ;  /* 0x000000ac04897233 */ /* 0x100fe40003803000 */
[----:B------:R-:W2:Y:S01]  /*baa0*/  MUFU.EX2 R2, R2 ;  /* 0x0000000200027308 */ /* 0x000ea20000000800 */
[----:B------:R-:W-:Y:S02]  /*bab0*/  PRMT R4, R160, 0x5410, R119 ;  /* 0x00005410a0047816 */ /* 0x000fe40000000077 */
[C---:B------:R-:W-:Y:S02]  /*bac0*/  PRMT R166, R165.reuse, 0x7632, R166 ;  /* 0x00007632a5a67816 */ /* 0x040fe400000000a6 */
[----:B------:R-:W-:Y:S02]  /*bad0*/  LOP3.LUT R136, R136, R4, RZ, 0xc0, !PT ;  /* 0x0000000488887212 */ /* 0x000fe400078ec0ff */
[----:B------:R-:W-:Y:S03]  /*bae0*/  SHF.R.U32.HI R9, RZ, 0x18, R168 ;  /* 0x00000018ff097819 */ /* 0x000fe600000116a8 */
[----:B------:R-:W3:Y:S01]  /*baf0*/  MUFU.EX2 R0, R0 ;  /* 0x0000000000007308 */ /* 0x000ee20000000800 */
[----:B------:R-:W-:Y:S02]  /*bb00*/  PRMT R4, R165, 0x5410, R166 ;  /* 0x00005410a5047816 */ /* 0x000fe400000000a6 */
[----:B------:R-:W-:Y:S02]  /*bb10*/  PRMT R163, R164, 0x7632, R163 ;  /* 0x00007632a4a37816 */ /* 0x000fe400000000a3 */
[----:B-1----:R-:W-:Y:S02]  /*bb20*/  F2FP.F16.F32.PACK_AB R162, R207, R205 ;  /* 0x000000cdcfa2723e */ /* 0x002fe400000000ff */
[----:B------:R-:W-:Y:S03]  /*bb30*/  PRMT R8, R8, 0x5410, R9 ;  /* 0x0000541008087816 */ /* 0x000fe60000000009 */
[----:B------:R1:W4:Y:S01]  /*bb40*/  MUFU.EX2 R213, R15 ;  /* 0x0000000f00d57308 */ /* 0x0003220000000800 */
[----:B------:R-:W-:Y:S01]  /*bb50*/  LOP3.LUT R137, R137, R4, RZ, 0xc0, !PT ;  /* 0x0000000489897212 */ /* 0x000fe200078ec0ff */
[C---:B--2---:R-:W-:Y:S01]  /*bb60*/  FMUL.FTZ R5, R2.reuse, R125 ;  /* 0x0000007d02057220 */ /* 0x044fe20000410000 */
[--C-:B------:R-:W-:Y:S01]  /*bb70*/  HSET2.LE.AND R138, R138, R172.reuse, PT ;  /* 0x000000ac8a8a7233 */ /* 0x100fe20003803000 */
[----:B------:R-:W-:Y:S01]  /*bb80*/  FMUL.FTZ R9, R2, R121 ;  /* 0x0000007902097220 */ /* 0x000fe20000410000 */
[----:B------:R-:W-:Y:S01]  /*bb90*/  PRMT R4, R164, 0x5410, R163 ;  /* 0x00005410a4047816 */ /* 0x000fe200000000a3 */
[----:B------:R-:W-:Y:S01]  /*bba0*/  FMUL.FTZ R36, R2, R36 ;  /* 0x0000002402247220 */ /* 0x000fe20000410000 */
[----:B------:R-:W-:Y:S01]  /*bbb0*/  PRMT R161, R162, 0x7632, R161 ;  /* 0x00007632a2a17816 */ /* 0x000fe200000000a1 */
[----:B------:R-:W-:Y:S01]  /*bbc0*/  FMUL.FTZ R37, R2, R37 ;  /* 0x0000002502257220 */ /* 0x000fe20000410000 */
[--C-:B------:R-:W-:Y:S01]  /*bbd0*/  HSET2.LE.AND R139, R8, R172.reuse, PT ;  /* 0x000000ac088b7233 */ /* 0x100fe20003803000 */
[----:B---3--:R-:W-:Y:S01]  /*bbe0*/  FMUL.FTZ R6, R0, R126 ;  /* 0x0000007e00067220 */ /* 0x008fe20000410000 */
[----:B------:R-:W-:Y:S01]  /*bbf0*/  LOP3.LUT R138, R138, R4, RZ, 0xc0, !PT ;  /* 0x000000048a8a7212 */ /* 0x000fe200078ec0ff */
[----:B------:R-:W-:Y:S01]  /*bc00*/  FMUL.FTZ R7, R0, R127 ;  /* 0x0000007f00077220 */ /* 0x000fe20000410000 */
[----:B------:R-:W-:Y:S01]  /*bc10*/  PRMT R4, R162, 0x5410, R161 ;  /* 0x00005410a2047816 */ /* 0x000fe200000000a1 */
[----:B------:R-:W-:Y:S01]  /*bc20*/  FMUL.FTZ R8, R2, R120 ;  /* 0x0000007802087220 */ /* 0x000fe20000410000 */
[C---:B------:R-:W-:Y:S01]  /*bc30*/  FMUL.FTZ R10, R0.reuse, R122 ;  /* 0x0000007a000a7220 */ /* 0x040fe20000410000 */
[----:B------:R-:W-:Y:S01]  /*bc40*/  FMUL.FTZ R11, R0, R123 ;  /* 0x0000007b000b7220 */ /* 0x000fe20000410000 */
[----:B------:R-:W-:Y:S01]  /*bc50*/  LOP3.LUT R139, R139, R4, RZ, 0xc0, !PT ;  /* 0x000000048b8b7212 */ /* 0x000fe200078ec0ff */
[----:B------:R-:W-:Y:S01]  /*bc60*/  FMUL.FTZ R4, R2, R124 ;  /* 0x0000007c02047220 */ /* 0x000fe20000410000 */
[----:B------:R-:W2:Y:S01]  /*bc70*/  LDSM.16.MT88.4 R120, [R179+0xc000] ;  /* 0x00c00000b378783b */ /* 0x000ea20000004200 */
[----:B-1----:R-:W-:Y:S01]  /*bc80*/  FMUL.FTZ R15, R0, R131 ;  /* 0x00000083000f7220 */ /* 0x002fe20000410000 */
[C---:B------:R-:W-:Y:S01]  /*bc90*/  FMUL.FTZ R52, R2.reuse, R52 ;  /* 0x0000003402347220 */ /* 0x040fe20000410000 */
[----:B------:R-:W-:Y:S01]  /*bca0*/  FMUL.FTZ R53, R2, R53 ;  /* 0x0000003502357220 */ /* 0x000fe20000410000 */
[C---:B------:R-:W-:Y:S01]  /*bcb0*/  FMUL.FTZ R54, R0.reuse, R54 ;  /* 0x0000003600367220 */ /* 0x040fe20000410000 */
[C---:B------:R-:W-:Y:S01]  /*bcc0*/  FMUL.FTZ R55, R0.reuse, R55 ;  /* 0x0000003700377220 */ /* 0x040fe20000410000 */
[C---:B------:R-:W-:Y:S01]  /*bcd0*/  HMMA.16816.F32 R4, R136.reuse, R140, R4 ;  /* 0x0000008c8804723c */ /* 0x040fe20000001804 */
[----:B------:R1:W-:Y:S01]  /*bce0*/  MUFU.EX2 R220, R18 ;  /* 0x0000001200dc7308 */ /* 0x0003e20000000800 */
[----:B------:R-:W3:Y:S03]  /*bcf0*/  LDSM.16.MT88.4 R124, [R177+0xe000] ;  /* 0x00e00000b17c783b */ /* 0x000ee60000004200 */
[C---:B------:R-:W-:Y:S01]  /*bd00*/  FMUL.FTZ R38, R0.reuse, R38 ;  /* 0x0000002600267220 */ /* 0x040fe20000410000 */
[C---:B------:R-:W-:Y:S05]  /*bd10*/  HMMA.16816.F32 R8, R136.reuse, R142, R8 ;  /* 0x0000008e8808723c */ /* 0x040fea0000001808 */
[----:B------:R5:W4:Y:S01]  /*bd20*/  MUFU.EX2 R215, R19 ;  /* 0x0000001300d77308 */ /* 0x000b220000000800 */
[----:B------:R-:W4:Y:S01]  /*bd30*/  LDSM.16.MT88.4 R140, [R178+0xe000] ;  /* 0x00e00000b28c783b */ /* 0x000f220000004200 */
[----:B------:R-:W-:Y:S01]  /*bd40*/  FMUL.FTZ R39, R0, R39 ;  /* 0x0000002700277220 */ /* 0x000fe20000410000 */
[C---:B------:R-:W-:Y:S03]  /*bd50*/  FMUL.FTZ R40, R2.reuse, R40 ;  /* 0x0000002802287220 */ /* 0x040fe60000410000 */
[----:B------:R-:W-:Y:S01]  /*bd60*/  FMUL.FTZ R41, R2, R41 ;  /* 0x0000002902297220 */ /* 0x000fe20000410000 */
[C---:B------:R-:W-:Y:S01]  /*bd70*/  FMUL.FTZ R42, R0.reuse, R42 ;  /* 0x0000002a002a7220 */ /* 0x040fe20000410000 */
[C---:B------:R-:W-:Y:S01]  /*bd80*/  FMUL.FTZ R43, R0.reuse, R43 ;  /* 0x0000002b002b7220 */ /* 0x040fe20000410000 */
[C---:B------:R-:W-:Y:S03]  /*bd90*/  HMMA.16816.F32 R36, R136.reuse, R144, R36 ;  /* 0x000000908824723c */ /* 0x040fe60000001824 */
[----:B-1----:R-:W-:Y:S01]  /*bda0*/  FMUL.FTZ R18, R0, R134 ;  /* 0x0000008600127220 */ /* 0x002fe20000410000 */
[C---:B------:R-:W-:Y:S01]  /*bdb0*/  FMUL.FTZ R56, R2.reuse, R56 ;  /* 0x0000003802387220 */ /* 0x040fe20000410000 */
[C---:B------:R-:W-:Y:S01]  /*bdc0*/  FMUL.FTZ R57, R2.reuse, R57 ;  /* 0x0000003902397220 */ /* 0x040fe20000410000 */
[C---:B------:R-:W-:Y:S05]  /*bdd0*/  HMMA.16816.F32 R40, R136.reuse, R146, R40 ;  /* 0x000000928828723c */ /* 0x040fea0000001828 */
[----:B------:R-:W-:Y:S01]  /*bde0*/  LOP3.LUT R117, R219, UR26, RZ, 0x3c, !PT ;  /* 0x0000001adb757c12 */ /* 0x000fe2000f8e3cff */
[C---:B------:R-:W-:Y:S01]  /*bdf0*/  FMUL.FTZ R44, R2.reuse, R44 ;  /* 0x0000002c022c7220 */ /* 0x040fe20000410000 */
[----:B------:R-:W-:Y:S01]  /*be00*/  FMUL.FTZ R45, R2, R45 ;  /* 0x0000002d022d7220 */ /* 0x000fe20000410000 */
[C---:B------:R-:W-:Y:S03]  /*be10*/  FMUL.FTZ R46, R0.reuse, R46 ;  /* 0x0000002e002e7220 */ /* 0x040fe60000410000 */
[----:B------:R-:W-:Y:S04]  /*be20*/  IMAD.WIDE.U32 R146, R117, -0x326172a9, RZ ;  /* 0xcd9e8d5775927825 */ /* 0x000fe800078e00ff */
[----:B------:R-:W-:Y:S01]  /*be30*/  FMUL.FTZ R47, R0, R47 ;  /* 0x0000002f002f7220 */ /* 0x000fe20000410000 */
[C---:B------:R-:W-:Y:S01]  /*be40*/  FMUL.FTZ R48, R2.reuse, R48 ;  /* 0x0000003002307220 */ /* 0x040fe20000410000 */
[----:B------:R-:W-:Y:S01]  /*be50*/  FMUL.FTZ R49, R2, R49 ;  /* 0x0000003102317220 */ /* 0x000fe20000410000 */
[----:B------:R-:W-:Y:S01]  /*be60*/  LOP3.LUT R144, R147, UR22, R208, 0x96, !PT ;  /* 0x0000001693907c12 */ /* 0x000fe2000f8e96d0 */
[C---:B------:R-:W-:Y:S01]  /*be70*/  FMUL.FTZ R50, R0.reuse, R50 ;  /* 0x0000003200327220 */ /* 0x040fe20000410000 */
[----:B------:R1:W4:Y:S02]  /*be80*/  LDL.S16 R208, [R1+0x4] ;  /* 0x0000040001d07983 */ /* 0x0003240000100600 */
[C---:B------:R-:W-:Y:S03]  /*be90*/  HMMA.16816.F32 R44, R136.reuse, R148, R44 ;  /* 0x00000094882c723c */ /* 0x040fe6000000182c */
[C---:B------:R-:W-:Y:S01]  /*bea0*/  FMUL.FTZ R51, R0.reuse, R51 ;  /* 0x0000003300337220 */ /* 0x040fe20000410000 */
[C---:B-----5:R-:W-:Y:S01]  /*beb0*/  FMUL.FTZ R19, R0.reuse, R135 ;  /* 0x0000008700137220 */ /* 0x060fe20000410000 */
[C---:B------:R-:W-:Y:S01]  /*bec0*/  FMUL.FTZ R58, R0.reuse, R58 ;  /* 0x0000003a003a7220 */ /* 0x040fe20000410000 */
[----:B------:R-:W-:Y:S01]  /*bed0*/  FMUL.FTZ R59, R0, R59 ;  /* 0x0000003b003b7220 */ /* 0x000fe20000410000 */
[C---:B------:R-:W-:Y:S01]  /*bee0*/  FMUL.FTZ R60, R2.reuse, R60 ;  /* 0x0000003c023c7220 */ /* 0x040fe20000410000 */
[----:B------:R-:W-:Y:S02]  /*bef0*/  FMUL.FTZ R61, R2, R61 ;  /* 0x0000003d023d7220 */ /* 0x000fe40000410000 */
[C---:B------:R-:W-:Y:S03]  /*bf00*/  HMMA.16816.F32 R48, R136.reuse, R150, R48 ;  /* 0x000000968830723c */ /* 0x040fe60000001830 */
[C---:B------:R-:W-:Y:S01]  /*bf10*/  FMUL.FTZ R62, R0.reuse, R62 ;  /* 0x0000003e003e7220 */ /* 0x040fe20000410000 */
[----:B------:R-:W-:Y:S01]  /*bf20*/  FMUL.FTZ R63, R0, R63 ;  /* 0x0000003f003f7220 */ /* 0x000fe20000410000 */
[C---:B------:R-:W-:Y:S01]  /*bf30*/  FMUL.FTZ R64, R2.reuse, R64 ;  /* 0x0000004002407220 */ /* 0x040fe20000410000 */
[C---:B--2---:R-:W-:Y:S05]  /*bf40*/  HMMA.16816.F32 R52, R136.reuse, R120, R52 ;  /* 0x000000788834723c */ /* 0x044fea0000001834 */
[----:B------:R-:W-:Y:S01]  /*bf50*/  FMUL.FTZ R65, R2, R65 ;  /* 0x0000004102417220 */ /* 0x000fe20000410000 */
[C---:B------:R-:W-:Y:S01]  /*bf60*/  HMMA.16816.F32 R56, R136.reuse, R122, R56 ;  /* 0x0000007a8838723c */ /* 0x040fe20000001838 */
[----:B------:R-:W2:Y:S04]  /*bf70*/  LDSM.16.MT88.4 R120, [R180+0xe000] ;  /* 0x00e00000b478783b */ /* 0x000ea80000004200 */
[C---:B------:R-:W-:Y:S01]  /*bf80*/  FMUL.FTZ R66, R0.reuse, R66 ;  /* 0x0000004200427220 */ /* 0x040fe20000410000 */
[C---:B---3--:R-:W-:Y:S05]  /*bf90*/  HMMA.16816.F32 R60, R136.reuse, R124, R60 ;  /* 0x0000007c883c723c */ /* 0x048fea000000183c */
[----:B------:R-:W-:Y:S01]  /*bfa0*/  FMUL.FTZ R67, R0, R67 ;  /* 0x0000004300437220 */ /* 0x000fe20000410000 */
[C---:B------:R-:W-:Y:S01]  /*bfb0*/  FMUL.FTZ R68, R2.reuse, R68 ;  /* 0x0000004402447220 */ /* 0x040fe20000410000 */
[----:B------:R-:W-:Y:S01]  /*bfc0*/  FMUL.FTZ R69, R2, R69 ;  /* 0x0000004502457220 */ /* 0x000fe20000410000 */
[C---:B------:R-:W-:Y:S03]  /*bfd0*/  FMUL.FTZ R70, R0.reuse, R70 ;  /* 0x0000004600467220 */ /* 0x040fe60000410000 */
[----:B------:R-:W-:Y:S01]  /*bfe0*/  FMUL.FTZ R71, R0, R71 ;  /* 0x0000004700477220 */ /* 0x000fe20000410000 */
[C---:B------:R-:W-:Y:S01]  /*bff0*/  HMMA.16816.F32 R64, R136.reuse, R126, R64 ;  /* 0x0000007e8840723c */ /* 0x040fe20000001840 */
[----:B------:R-:W3:Y:S02]  /*c000*/  LDSM.16.MT88.4 R124, [R179+0xe000] ;  /* 0x00e00000b37c783b */ /* 0x000ee40000004200 */
[C---:B------:R-:W-:Y:S01]  /*c010*/  FMUL.FTZ R72, R2.reuse, R72 ;  /* 0x0000004802487220 */ /* 0x040fe20000410000 */
[----:B------:R-:W-:Y:S01]  /*c020*/  FMUL.FTZ R73, R2, R73 ;  /* 0x0000004902497220 */ /* 0x000fe20000410000 */
[C---:B------:R-:W-:Y:S01]  /*c030*/  FMUL.FTZ R74, R0.reuse, R74 ;  /* 0x0000004a004a7220 */ /* 0x040fe20000410000 */
[C---:B----4-:R-:W-:Y:S05]  /*c040*/  HMMA.16816.F32 R68, R136.reuse, R140, R68 ;  /* 0x0000008c8844723c */ /* 0x050fea0000001844 */
[----:B------:R-:W-:Y:S01]  /*c050*/  FMUL.FTZ R75, R0, R75 ;  /* 0x0000004b004b7220 */ /* 0x000fe20000410000 */
[C---:B------:R-:W-:Y:S01]  /*c060*/  FMUL.FTZ R76, R2.reuse, R76 ;  /* 0x0000004c024c7220 */ /* 0x040fe20000410000 */
[----:B------:R-:W-:Y:S01]  /*c070*/  FMUL.FTZ R77, R2, R77 ;  /* 0x0000004d024d7220 */ /* 0x000fe20000410000 */
[C---:B------:R-:W-:Y:S03]  /*c080*/  FMUL.FTZ R78, R0.reuse, R78 ;  /* 0x0000004e004e7220 */ /* 0x040fe60000410000 */
[----:B------:R-:W-:Y:S01]  /*c090*/  FMUL.FTZ R79, R0, R79 ;  /* 0x0000004f004f7220 */ /* 0x000fe20000410000 */
[C---:B------:R-:W-:Y:S01]  /*c0a0*/  HMMA.16816.F32 R72, R136.reuse, R142, R72 ;  /* 0x0000008e8848723c */ /* 0x040fe20000001848 */
[----:B------:R-:W4:Y:S02]  /*c0b0*/  LDSM.16.MT88.4 R140, [R177+0x10000] ;  /* 0x01000000b18c783b */ /* 0x000f240000004200 */
[C---:B------:R-:W-:Y:S01]  /*c0c0*/  FMUL.FTZ R80, R2.reuse, R80 ;  /* 0x0000005002507220 */ /* 0x040fe20000410000 */
[----:B------:R-:W-:Y:S01]  /*c0d0*/  FMUL.FTZ R81, R2, R81 ;  /* 0x0000005102517220 */ /* 0x000fe20000410000 */
[C---:B------:R-:W-:Y:S01]  /*c0e0*/  FMUL.FTZ R82, R0.reuse, R82 ;  /* 0x0000005200527220 */ /* 0x040fe20000410000 */
[C---:B--2---:R-:W-:Y:S05]  /*c0f0*/  HMMA.16816.F32 R76, R136.reuse, R120, R76 ;  /* 0x00000078884c723c */ /* 0x044fea000000184c */
[----:B------:R-:W-:Y:S01]  /*c100*/  FMUL.FTZ R83, R0, R83 ;  /* 0x0000005300537220 */ /* 0x000fe20000410000 */
[C---:B------:R-:W-:Y:S01]  /*c110*/  FMUL.FTZ R84, R2.reuse, R84 ;  /* 0x0000005402547220 */ /* 0x040fe20000410000 */
[----:B------:R-:W-:Y:S01]  /*c120*/  FMUL.FTZ R85, R2, R85 ;  /* 0x0000005502557220 */ /* 0x000fe20000410000 */
[C---:B------:R-:W-:Y:S03]  /*c130*/  FMUL.FTZ R86, R0.reuse, R86 ;  /* 0x0000005600567220 */ /* 0x040fe60000410000 */
[----:B------:R-:W-:Y:S01]  /*c140*/  FMUL.FTZ R87, R0, R87 ;  /* 0x0000005700577220 */ /* 0x000fe20000410000 */
[C---:B------:R-:W-:Y:S01]  /*c150*/  HMMA.16816.F32 R80, R136.reuse, R122, R80 ;  /* 0x0000007a8850723c */ /* 0x040fe20000001850 */
[----:B------:R-:W2:Y:S02]  /*c160*/  LDSM.16.MT88.4 R120, [R178+0x10000] ;  /* 0x01000000b278783b */ /* 0x000ea40000004200 */
[----:B------:R-:W-:Y:S01]  /*c170*/  F2FP.F16.F32.PACK_AB R158, R213, R211 ;  /* 0x000000d3d59e723e */ /* 0x000fe200000000ff */
[C---:B------:R-:W-:Y:S01]  /*c180*/  FMUL.FTZ R88, R2.reuse, R88 ;  /* 0x0000005802587220 */ /* 0x040fe20000410000 */
[----:B------:R-:W-:Y:S01]  /*c190*/  FMUL.FTZ R89, R2, R89 ;  /* 0x0000005902597220 */ /* 0x000fe20000410000 */
[----:B------:R-:W-:Y:S01]  /*c1a0*/  FMUL.FTZ R90, R0, R90 ;  /* 0x0000005a005a7220 */ /* 0x000fe20000410000 */
[----:B------:R-:W-:Y:S01]  /*c1b0*/  PRMT R159, R158, 0x7632, R159 ;  /* 0x000076329e9f7816 */ /* 0x000fe2000000009f */
[C---:B---3--:R-:W-:Y:S03]  /*c1c0*/  HMMA.16816.F32 R84, R136.reuse, R124, R84 ;  /* 0x0000007c8854723c */ /* 0x048fe60000001854 */
[----:B------:R-:W-:Y:S01]  /*c1d0*/  FMUL.FTZ R91, R0, R91 ;  /* 0x0000005b005b7220 */ /* 0x000fe20000410000 */
[C---:B------:R-:W-:Y:S01]  /*c1e0*/  FMUL.FTZ R92, R2.reuse, R92 ;  /* 0x0000005c025c7220 */ /* 0x040fe20000410000 */
[----:B------:R-:W-:Y:S01]  /*c1f0*/  FMUL.FTZ R93, R2, R93 ;  /* 0x0000005d025d7220 */ /* 0x000fe20000410000 */
[C---:B------:R-:W-:Y:S01]  /*c200*/  FMUL.FTZ R94, R0.reuse, R94 ;  /* 0x0000005e005e7220 */ /* 0x040fe20000410000 */
[----:B------:R-:W-:Y:S01]  /*c210*/  FMUL.FTZ R95, R0, R95 ;  /* 0x0000005f005f7220 */ /* 0x000fe20000410000 */
[C---:B------:R-:W-:Y:S02]  /*c220*/  FMUL.FTZ R96, R2.reuse, R96 ;  /* 0x0000006002607220 */ /* 0x040fe40000410000 */
[C---:B------:R-:W-:Y:S01]  /*c230*/  HMMA.16816.F32 R88, R136.reuse, R126, R88 ;  /* 0x0000007e8858723c */ /* 0x040fe20000001858 */
[----:B------:R-:W3:Y:S02]  /*c240*/  LDSM.16.MT88.4 R124, [R180+0x10000] ;  /* 0x01000000b47c783b */ /* 0x000ee40000004200 */
[----:B------:R-:W-:Y:S01]  /*c250*/  FMUL.FTZ R97, R2, R97 ;  /* 0x0000006102617220 */ /* 0x000fe20000410000 */
[C---:B------:R-:W-:Y:S01]  /*c260*/  FMUL.FTZ R98, R0.reuse, R98 ;  /* 0x0000006200627220 */ /* 0x040fe20000410000 */
[----:B------:R-:W-:Y:S01]  /*c270*/  FMUL.FTZ R99, R0, R99 ;  /* 0x0000006300637220 */ /* 0x000fe20000410000 */
[C---:B----4-:R-:W-:Y:S05]  /*c280*/  HMMA.16816.F32 R92, R136.reuse, R140, R92 ;  /* 0x0000008c885c723c */ /* 0x050fea000000185c */
[C---:B------:R-:W-:Y:S01]  /*c290*/  FMUL.FTZ R100, R2.reuse, R100 ;  /* 0x0000006402647220 */ /* 0x040fe20000410000 */
[----:B------:R-:W-:Y:S01]  /*c2a0*/  FMUL.FTZ R101, R2, R101 ;  /* 0x0000006502657220 */ /* 0x000fe20000410000 */
[----:B------:R-:W-:Y:S01]  /*c2b0*/  LOP3.LUT R140, R155, UR24, R146, 0x96, !PT ;  /* 0x000000189b8c7c12 */ /* 0x000fe2000f8e9692 */
[C---:B------:R-:W-:Y:S01]  /*c2c0*/  FMUL.FTZ R102, R0.reuse, R102 ;  /* 0x0000006600667220 */ /* 0x040fe20000410000 */
[C---:B------:R-:W-:Y:S03]  /*c2d0*/  HMMA.16816.F32 R96, R136.reuse, R142, R96 ;  /* 0x0000008e8860723c */ /* 0x040fe60000001860 */
[----:B------:R-:W-:Y:S01]  /*c2e0*/  F2FP.F16.F32.PACK_AB R155, R215, R220 ;  /* 0x000000dcd79b723e */ /* 0x000fe200000000ff */
[----:B------:R-:W-:Y:S01]  /*c2f0*/  FMUL.FTZ R103, R0, R103 ;  /* 0x0000006700677220 */ /* 0x000fe20000410000 */
[C---:B------:R-:W-:Y:S01]  /*c300*/  FMUL.FTZ R104, R2.reuse, R104 ;  /* 0x0000006802687220 */ /* 0x040fe20000410000 */
[----:B------:R-:W-:Y:S01]  /*c310*/  FMUL.FTZ R105, R2, R105 ;  /* 0x0000006902697220 */ /* 0x000fe20000410000 */
[C---:B------:R-:W-:Y:S01]  /*c320*/  FMUL.FTZ R106, R0.reuse, R106 ;  /* 0x0000006a006a7220 */ /* 0x040fe20000410000 */
[----:B------:R-:W-:Y:S03]  /*c330*/  FMUL.FTZ R107, R0, R107 ;  /* 0x0000006b006b7220 */ /* 0x000fe60000410000 */
[C---:B--2---:R-:W-:Y:S03]  /*c340*/  HMMA.16816.F32 R100, R136.reuse, R120, R100 ;  /* 0x000000788864723c */ /* 0x044fe60000001864 */
[----:B------:R-:W-:Y:S04]  /*c350*/  IMAD.WIDE.U32 R144, R144, -0x2daee0ad, RZ ;  /* 0xd2511f5390907825 */ /* 0x000fe800078e00ff */
[----:B------:R-:W-:Y:S01]  /*c360*/  FMUL.FTZ R17, R2, R133 ;  /* 0x0000008502117220 */ /* 0x000fe20000410000 */
[C---:B------:R-:W-:Y:S01]  /*c370*/  HMMA.16816.F32 R104, R136.reuse, R122, R104 ;  /* 0x0000007a8868723c */ /* 0x040fe20000001868 */
[----:B------:R-:W2:Y:S02]  /*c380*/  LDSM.16.MT88.4 R120, [R179+0x10000] ;  /* 0x01000000b378783b */ /* 0x000ea40000004200 */
[----:B------:R-:W-:Y:S01]  /*c390*/  LOP3.LUT R117, R145, UR19, R216, 0x96, !PT ;  /* 0x0000001391757c12 */ /* 0x000fe2000f8e96d8 */
[----:B------:R-:W-:Y:S01]  /*c3a0*/  IMAD.WIDE.U32 R148, R140, -0x2daee0ad, RZ ;  /* 0xd2511f538c947825 */ /* 0x000fe200078e00ff */
[----:B------:R-:W-:Y:S06]  /*c3b0*/  UIADD3 UR19, UR28, 0x1715609d, URZ ;  /* 0x1715609d1c137890 */ /* 0x000fec000fffe03f */
[----:B------:R-:W-:Y:S01]  /*c3c0*/  LOP3.LUT R144, R149, UR17, R144, 0x96, !PT ;  /* 0x0000001195907c12 */ /* 0x000fe2000f8e9690 */
[----:B------:R-:W-:Y:S01]  /*c3d0*/  IMAD.WIDE.U32 R142, R117, -0x326172a9, RZ ;  /* 0xcd9e8d57758e7825 */ /* 0x000fe200078e00ff */
[--C-:B------:R-:W-:Y:S02]  /*c3e0*/  LOP3.LUT R140, R171, UR19, R152.reuse, 0x96, !PT ;  /* 0x00000013ab8c7c12 */ /* 0x100fe4000f8e9698 */
[----:B------:R-:W-:Y:S01]  /*c3f0*/  PRMT R152, R153, 0x7632, R152 ;  /* 0x0000763299987816 */ /* 0x000fe20000000098 */
[----:B------:R-:W-:Y:S01]  /*c400*/  IMAD.WIDE.U32 R146, R144, -0x326172a9, RZ ;  /* 0xcd9e8d5790927825 */ /* 0x000fe200078e00ff */
[--C-:B------:R-:W-:Y:S02]  /*c410*/  LOP3.LUT R149, R143, UR18, R154.reuse, 0x96, !PT ;  /* 0x000000128f957c12 */ /* 0x100fe4000f8e969a */
[----:B------:R-:W-:Y:S01]  /*c420*/  PRMT R154, R155, 0x7632, R154 ;  /* 0x000076329b9a7816 */ /* 0x000fe2000000009a */
[C---:B------:R-:W-:Y:S01]  /*c430*/  FMUL.FTZ R108, R2.reuse, R108 ;  /* 0x0000006c026c7220 */ /* 0x040fe20000410000 */
[----:B------:R-:W-:Y:S01]  /*c440*/  LOP3.LUT R150, R147, UR16, R142, 0x96, !PT ;  /* 0x0000001093967c12 */ /* 0x000fe2000f8e968e */
[----:B------:R-:W-:Y:S01]  /*c450*/  FMUL.FTZ R109, R2, R109 ;  /* 0x0000006d026d7220 */ /* 0x000fe20000410000 */
[C---:B------:R-:W-:Y:S01]  /*c460*/  FMUL.FTZ R110, R0.reuse, R110 ;  /* 0x0000006e006e7220 */ /* 0x040fe20000410000 */
[----:B------:R-:W-:Y:S01]  /*c470*/  FMUL.FTZ R111, R0, R111 ;  /* 0x0000006f006f7220 */ /* 0x000fe20000410000 */
[----:B------:R-:W-:Y:S01]  /*c480*/  IMAD.WIDE.U32 R140, R140, -0x2daee0ad, RZ ;  /* 0xd2511f538c8c7825 */ /* 0x000fe200078e00ff */
[----:B------:R-:W-:Y:S03]  /*c490*/  UIADD3 UR16, UR29, 0x646e171e, URZ ;  /* 0x646e171e1d107890 */ /* 0x000fe6000fffe03f */
[----:B------:R-:W-:Y:S01]  /*c4a0*/  FMUL.FTZ R112, R2, R112 ;  /* 0x0000007002707220 */ /* 0x000fe20000410000 */
[----:B------:R-:W-:Y:S01]  /*c4b0*/  IMAD.WIDE.U32 R150, R150, -0x2daee0ad, RZ ;  /* 0xd2511f5396967825 */ /* 0x000fe200078e00ff */
[----:B------:R-:W-:Y:S01]  /*c4c0*/  LOP3.LUT R13, R140, 0xffff, RZ, 0xc0, !PT ;  /* 0x0000ffff8c0d7812 */ /* 0x000fe200078ec0ff */
[C---:B---3--:R-:W-:Y:S03]  /*c4d0*/  HMMA.16816.F32 R108, R136.reuse, R124, R108 ;  /* 0x0000007c886c723c */ /* 0x048fe6000000186c */
[----:B------:R-:W-:Y:S01]  /*c4e0*/  LOP3.LUT R12, R141, UR16, R174, 0x96, !PT ;  /* 0x000000108d0c7c12 */ /* 0x000fe2000f8e96ae */
[----:B------:R-:W-:Y:S01]  /*c4f0*/  FMUL.FTZ R113, R2, R113 ;  /* 0x0000007102717220 */ /* 0x000fe20000410000 */
[----:B------:R-:W-:Y:S01]  /*c500*/  SHF.R.U32.HI R143, RZ, 0x8, R13 ;  /* 0x00000008ff8f7819 */ /* 0x000fe2000001160d */
[C---:B------:R-:W-:Y:S01]  /*c510*/  FMUL.FTZ R114, R0.reuse, R114 ;  /* 0x0000007200727220 */ /* 0x040fe20000410000 */
[----:B------:R-:W-:Y:S01]  /*c520*/  SHF.R.U32.HI R14, RZ, 0x10, R140 ;  /* 0x00000010ff0e7819 */ /* 0x000fe2000001168c */
[----:B------:R-:W-:Y:S03]  /*c530*/  FMUL.FTZ R115, R0, R115 ;  /* 0x0000007300737220 */ /* 0x000fe60000410000 */
[----:B------:R-:W-:Y:S02]  /*c540*/  LOP3.LUT R13, R12, 0xffff, RZ, 0xc0, !PT ;  /* 0x0000ffff0c0d7812 */ /* 0x000fe400078ec0ff */
[--C-:B------:R-:W-:Y:S02]  /*c550*/  SHF.R.U32.HI R16, RZ, 0x10, R12.reuse ;  /* 0x00000010ff107819 */ /* 0x100fe4000001160c */
[----:B------:R-:W-:Y:S01]  /*c560*/  LOP3.LUT R142, R14, 0xff, RZ, 0xc0, !PT ;  /* 0x000000ff0e8e7812 */ /* 0x000fe200078ec0ff */
[----:B------:R-:W-:Y:S01]  /*c570*/  FMUL.FTZ R14, R0, R130 ;  /* 0x00000082000e7220 */ /* 0x000fe20000410000 */
[----:B------:R-:W-:Y:S02]  /*c580*/  LOP3.LUT R125, R12, 0xff, RZ, 0xc0, !PT ;  /* 0x000000ff0c7d7812 */ /* 0x000fe400078ec0ff */
[----:B------:R-:W-:Y:S01]  /*c590*/  SHF.R.U32.HI R124, RZ, 0x18, R12 ;  /* 0x00000018ff7c7819 */ /* 0x000fe2000001160c */
[C---:B------:R-:W-:Y:S01]  /*c5a0*/  FMUL.FTZ R12, R2.reuse, R128 ;  /* 0x00000080020c7220 */ /* 0x040fe20000410000 */
[----:B------:R-:W-:Y:S01]  /*c5b0*/  SHF.R.U32.HI R117, RZ, 0x8, R13 ;  /* 0x00000008ff757819 */ /* 0x000fe2000001160d */
[----:B------:R-:W-:Y:S01]  /*c5c0*/  FMUL.FTZ R13, R2, R129 ;  /* 0x00000081020d7220 */ /* 0x000fe20000410000 */
[----:B------:R-:W-:Y:S01]  /*c5d0*/  SHF.R.U32.HI R144, RZ, 0x18, R140 ;  /* 0x00000018ff907819 */ /* 0x000fe2000001168c */
[----:B------:R-:W-:Y:S01]  /*c5e0*/  LDSM.16.MT88.4 R128, [R178+0xc800] ;  /* 0x00c80000b280783b */ /* 0x000fe20000004200 */
[----:B------:R-:W-:Y:S02]  /*c5f0*/  LOP3.LUT R16, R16, 0xff, RZ, 0xc0, !PT ;  /* 0x000000ff10107812 */ /* 0x000fe400078ec0ff */
[----:B------:R-:W-:Y:S02]  /*c600*/  PRMT R144, R142, 0x5410, R144 ;  /* 0x000054108e907816 */ /* 0x000fe40000000090 */
[C---:B------:R-:W-:Y:S03]  /*c610*/  HMMA.16816.F32 R12, R136.reuse, R126, R12 ;  /* 0x0000007e880c723c */ /* 0x040fe6000000180c */
[----:B------:R-:W-:Y:S02]  /*c620*/  PRMT R117, R125, 0x5410, R117 ;  /* 0x000054107d757816 */ /* 0x000fe40000000075 */
[----:B------:R-:W-:Y:S01]  /*c630*/  PRMT R142, R16, 0x5410, R124 ;  /* 0x00005410108e7816 */ /* 0x000fe2000000007c */
[----:B------:R-:W-:Y:S01]  /*c640*/  FMUL.FTZ R16, R2, R132 ;  /* 0x0000008402107220 */ /* 0x000fe20000410000 */
[----:B------:R-:W3:Y:S01]  /*c650*/  LDSM.16.MT88.4 R124, [R177+0xc800] ;  /* 0x00c80000b17c783b */ /* 0x000ee20000004200 */
[----:B------:R-:W-:Y:S03]  /*c660*/  LOP3.LUT R145, R140, 0xff, RZ, 0xc0, !PT ;  /* 0x000000ff8c917812 */ /* 0x000fe600078ec0ff */
[----:B------:R-:W-:Y:S01]  /*c670*/  IMAD.WIDE.U32 R132, R149, -0x2daee0ad, RZ ;  /* 0xd2511f5395847825 */ /* 0x000fe200078e00ff */
[----:B------:R-:W-:Y:S01]  /*c680*/  PRMT R143, R145, 0x5410, R143 ;  /* 0x00005410918f7816 */ /* 0x000fe2000000008f */
[C---:B--2---:R-:W-:Y:S06]  /*c690*/  HMMA.16816.F32 R16, R136.reuse, R120, R16 ;  /* 0x000000788810723c */ /* 0x044fec0000001810 */
[----:B------:R-:W-:Y:S05]  /*c6a0*/  HMMA.16816.F32 R112, R136, R122, R112 ;  /* 0x0000007a8870723c */ /* 0x000fea0000001870 */
[--C-:B------:R-:W-:Y:S02]  /*c6b0*/  HSET2.LE.AND R120, R117, R172.reuse, PT ;  /* 0x000000ac75787233 */ /* 0x100fe40003803000 */
[----:B------:R-:W-:Y:S04]  /*c6c0*/  PRMT R117, R157, 0x5410, R156 ;  /* 0x000054109d757816 */ /* 0x000fe8000000009c */
[----:B------:R-:W-:Y:S02]  /*c6d0*/  LOP3.LUT R120, R120, R117, RZ, 0xc0, !PT ;  /* 0x0000007578787212 */ /* 0x000fe400078ec0ff */
[--C-:B------:R-:W-:Y:S02]  /*c6e0*/  HSET2.LE.AND R121, R142, R172.reuse, PT ;  /* 0x000000ac8e797233 */ /* 0x100fe40003803000 */
[----:B------:R-:W-:Y:S02]  /*c6f0*/  PRMT R117, R158, 0x5410, R159 ;  /* 0x000054109e757816 */ /* 0x000fe4000000009f */
[--C-:B------:R-:W-:Y:S02]  /*c700*/  HSET2.LE.AND R122, R143, R172.reuse, PT ;  /* 0x000000ac8f7a7233 */ /* 0x100fe40003803000 */
[----:B------:R-:W-:Y:S02]  /*c710*/  LOP3.LUT R121, R121, R117, RZ, 0xc0, !PT ;  /* 0x0000007579797212 */ /* 0x000fe400078ec0ff */
[----:B------:R-:W-:Y:S02]  /*c720*/  PRMT R117, R153, 0x5410, R152 ;  /* 0x0000541099757816 */ /* 0x000fe40000000098 */
[--C-:B------:R-:W-:Y:S02]  /*c730*/  HSET2.LE.AND R123, R144, R172.reuse, PT ;  /* 0x000000ac907b7233 */ /* 0x100fe40003803000 */
[----:B------:R-:W-:Y:S02]  /*c740*/  LOP3.LUT R122, R122, R117, RZ, 0xc0, !PT ;  /* 0x000000757a7a7212 */ /* 0x000fe400078ec0ff */
[----:B------:R-:W-:Y:S02]  /*c750*/  PRMT R117, R155, 0x5410, R154 ;  /* 0x000054109b757816 */ /* 0x000fe4000000009a */
[----:B------:R-:W-:Y:S02]  /*c760*/  LOP3.LUT R138, R169, UR23, R170, 0x96, !PT ;  /* 0x00000017a98a7c12 */ /* 0x000fe4000f8e96aa */
[----:B------:R-:W-:Y:S02]  /*c770*/  LOP3.LUT R123, R123, R117, RZ, 0xc0, !PT ;  /* 0x000000757b7b7212 */ /* 0x000fe400078ec0ff */
[----:B------:R-:W-:Y:S02]  /*c780*/  LOP3.LUT R117, R168, 0xff, RZ, 0xc0, !PT ;  /* 0x000000ffa8757812 */ /* 0x000fe400078ec0ff */
[--C-:B------:R-:W-:Y:S02]  /*c790*/  SHF.R.U32.HI R139, RZ, 0x18, R168.reuse ;  /* 0x00000018ff8b7819 */ /* 0x100fe400000116a8 */
[----:B------:R-:W-:Y:S01]  /*c7a0*/  ISETP.LE.U32.AND P3, PT, R117, UR12, PT ;  /* 0x0000000c75007c0c */ /* 0x000fe2000bf63070 */
[C---:B---3--:R-:W-:Y:S05]  /*c7b0*/  HMMA.16816.F32 R4, R120.reuse, R124, R4 ;  /* 0x0000007c7804723c */ /* 0x048fea0000001804 */
[C---:B------:R-:W-:Y:S01]  /*c7c0*/  LOP3.LUT R117, R138.reuse, 0xffff, RZ, 0xc0, !PT ;  /* 0x0000ffff8a757812 */ /* 0x040fe200078ec0ff */
[C---:B------:R-:W-:Y:S03]  /*c7d0*/  HMMA.16816.F32 R8, R120.reuse, R126, R8 ;  /* 0x0000007e7808723c */ /* 0x040fe60000001808 */
[----:B------:R-:W-:Y:S02]  /*c7e0*/  ISETP.LE.U32.AND P2, PT, R139, UR12, PT ;  /* 0x0000000c8b007c0c */ /* 0x000fe4000bf43070 */
[----:B------:R-:W-:Y:S01]  /*c7f0*/  SHF.R.U32.HI R117, RZ, 0x8, R117 ;  /* 0x00000008ff757819 */ /* 0x000fe20000011675 */
[C---:B------:R-:W-:Y:S05]  /*c800*/  HMMA.16816.F32 R36, R120.reuse, R128, R36 ;  /* 0x000000807824723c */ /* 0x040fea0000001824 */
[----:B------:R-:W-:Y:S01]  /*c810*/  LOP3.LUT R117, R117, 0xffff, RZ, 0xc0, !PT ;  /* 0x0000ffff75757812 */ /* 0x000fe200078ec0ff */
[----:B------:R-:W-:Y:S01]  /*c820*/  @!P3 HADD2 R245, -R164.H0_H0, -RZ.H0_H0 ;  /* 0xa00000ffa4f5b230 */ /* 0x000fe20000000900 */
[----:B------:R-:W-:Y:S01]  /*c830*/  LOP3.LUT R128, R138, 0xff, RZ, 0xc0, !PT ;  /* 0x000000ff8a807812 */ /* 0x000fe200078ec0ff */
[C---:B------:R-:W-:Y:S03]  /*c840*/  HMMA.16816.F32 R40, R120.reuse, R130, R40 ;  /* 0x000000827828723c */ /* 0x040fe60000001828 */
[----:B------:R-:W-:Y:S01]  /*c850*/  LOP3.LUT R143, R168, 0xffff, RZ, 0xc0, !PT ;  /* 0x0000ffffa88f7812 */ /* 0x000fe200078ec0ff */
[----:B------:R-:W-:Y:S01]  /*c860*/  IMAD.MOV.U32 R169, RZ, RZ, R203 ;  /* 0x000000ffffa97224 */ /* 0x000fe200078e00cb */
[----:B------:R-:W-:Y:S01]  /*c870*/  SHF.R.U32.HI R144, RZ, 0x10, R168 ;  /* 0x00000010ff907819 */ /* 0x000fe200000116a8 */
[----:B------:R-:W-:Y:S01]  /*c880*/  IMAD.MOV.U32 R168, RZ, RZ, R204 ;  /* 0x000000ffffa87224 */ /* 0x000fe200078e00cc */
[----:B------:R-:W-:Y:S01]  /*c890*/  ISETP.LE.U32.AND P6, PT, R128, UR12, PT ;  /* 0x0000000c80007c0c */ /* 0x000fe2000bfc3070 */
[----:B------:R-:W-:Y:S01]  /*c8a0*/  @!P2 HADD2 R243, -R161.H0_H0, -RZ.H0_H0 ;  /* 0xa00000ffa1f3a230 */ /* 0x000fe20000000900 */
[----:B------:R-:W-:Y:S02]  /*c8b0*/  ISETP.LE.U32.AND P5, PT, R117, UR12, PT ;  /* 0x0000000c75007c0c */ /* 0x000fe4000bfa3070 */
[--C-:B------:R-:W-:Y:S01]  /*c8c0*/  SHF.R.U32.HI R128, RZ, 0x10, R138.reuse ;  /* 0x00000010ff807819 */ /* 0x100fe2000001168a */
[----:B------:R-:W-:Y:S01]  /*c8d0*/  IMAD.MOV.U32 R203, RZ, RZ, R205 ;  /* 0x000000ffffcb7224 */ /* 0x000fe200078e00cd */
[----:B------:R-:W-:Y:S02]  /*c8e0*/  IADD3 R170, P0, R168, UR34, RZ ;  /* 0x00000022a8aa7c10 */ /* 0x000fe4000ff1e0ff */
[----:B------:R-:W-:Y:S02]  /*c8f0*/  LOP3.LUT R128, R128, 0xff, RZ, 0xc0, !PT ;  /* 0x000000ff80807812 */ /* 0x000fe400078ec0ff */
[----:B------:R-:W-:Y:S02]  /*c900*/  SHF.R.U32.HI R138, RZ, 0x18, R138 ;  /* 0x00000018ff8a7819 */ /* 0x000fe4000001168a */
[----:B------:R-:W-:Y:S01]  /*c910*/  ISETP.LE.U32.AND P4, PT, R128, UR12, PT ;  /* 0x0000000c80007c0c */ /* 0x000fe2000bf83070 */
[----:B------:R-:W-:Y:S01]  /*c920*/  @!P6 HADD2 R251, -R160.H0_H0, -RZ.H0_H0 ;  /* 0xa00000ffa0fbe230 */ /* 0x000fe20000000900 */
[----:B------:R-:W-:Y:S01]  /*c930*/  LDSM.16.MT88.4 R128, [R177+0xe800] ;  /* 0x00e80000b180783b */ /* 0x000fe20000004200 */
[----:B------:R-:W-:Y:S01]  /*c940*/  IADD3.X R171, R169, UR35, RZ, P0, !PT ;  /* 0x00000023a9ab7c10 */ /* 0x000fe200087fe4ff */
[----:B------:R-:W-:Y:S01]  /*c950*/  @!P5 HADD2 R250, -R119.H0_H0, -RZ.H0_H0 ;  /* 0xa00000ff77fad230 */ /* 0x000fe20000000900 */
[----:B------:R-:W-:Y:S02]  /*c960*/  ISETP.LE.U32.AND P0, PT, R138, UR12, PT ;  /* 0x0000000c8a007c0c */ /* 0x000fe4000bf03070 */
[----:B------:R-:W-:Y:S02]  /*c970*/  SHF.R.U32.HI R138, RZ, 0x8, R143 ;  /* 0x00000008ff8a7819 */ /* 0x000fe4000001168f */
[----:B------:R-:W-:Y:S01]  /*c980*/  LOP3.LUT R117, R141, UR16, R174, 0x96, !PT ;  /* 0x000000108d757c12 */ /* 0x000fe2000f8e96ae */
[----:B------:R-:W-:Y:S01]  /*c990*/  IMAD.MOV.U32 R174, RZ, RZ, R207 ;  /* 0x000000ffffae7224 */ /* 0x000fe200078e00cf */
[----:B------:R-:W-:Y:S02]  /*c9a0*/  LOP3.LUT R138, R138, 0xffff, RZ, 0xc0, !PT ;  /* 0x0000ffff8a8a7812 */ /* 0x000fe400078ec0ff */
[----:B------:R-:W-:Y:S01]  /*c9b0*/  @!P5 PRMT R119, R250, 0x5410, RZ ;  /* 0x00005410fa77d816 */ /* 0x000fe200000000ff */
[----:B------:R-:W-:Y:S01]  /*c9c0*/  @!P4 HADD2 R249, -R165.H0_H0, -RZ.H0_H0 ;  /* 0xa00000ffa5f9c230 */ /* 0x000fe20000000900 */
[----:B------:R-:W-:Y:S02]  /*c9d0*/  ISETP.LE.U32.AND P5, PT, R138, UR12, PT ;  /* 0x0000000c8a007c0c */ /* 0x000fe4000bfa3070 */
[----:B------:R-:W-:Y:S01]  /*c9e0*/  LOP3.LUT R143, R144, 0xff, RZ, 0xc0, !PT ;  /* 0x000000ff908f7812 */ /* 0x000fe200078ec0ff */
[----:B------:R-:W-:Y:S01]  /*c9f0*/  STG.E.U16 desc[UR20][R168.64+0x2], R119 ;  /* 0x00000277a8007986 */ /* 0x000fe2000c101514 */
[----:B------:R-:W-:Y:S01]  /*ca00*/  LOP3.LUT R138, R117, 0xffff, RZ, 0xc0, !PT ;  /* 0x0000ffff758a7812 */ /* 0x000fe200078ec0ff */
[----:B------:R-:W-:Y:S01]  /*ca10*/  @!P0 HADD2 R246, -R166.H0_H0, -RZ.H0_H0 ;  /* 0xa00000ffa6f68230 */ /* 0x000fe20000000900 */
[----:B------:R-:W-:Y:S02]  /*ca20*/  @!P6 PRMT R160, R251, 0x5410, RZ ;  /* 0x00005410fba0e816 */ /* 0x000fe400000000ff */
[----:B------:R-:W-:Y:S02]  /*ca30*/  ISETP.LE.U32.AND P6, PT, R143, UR12, PT ;  /* 0x0000000c8f007c0c */ /* 0x000fe4000bfc3070 */
[----:B------:R-:W-:Y:S01]  /*ca40*/  LOP3.LUT R143, R117, 0xff, RZ, 0xc0, !PT ;  /* 0x000000ff758f7812 */ /* 0x000fe200078ec0ff */
[----:B------:R-:W-:Y:S01]  /*ca50*/  STG.E.U16 desc[UR20][R168.64], R160 ;  /* 0x000000a0a8007986 */ /* 0x000fe2000c101514 */
[----:B------:R-:W-:Y:S01]  /*ca60*/  SHF.R.U32.HI R138, RZ, 0x8, R138 ;  /* 0x00000008ff8a7819 */ /* 0x000fe2000001168a */
[----:B------:R-:W-:Y:S01]  /*ca70*/  @!P5 HADD2 R248, -R163.H0_H0, -RZ.H0_H0 ;  /* 0xa00000ffa3f8d230 */ /* 0x000fe20000000900 */
[----:B------:R-:W-:Y:S02]  /*ca80*/  @!P4 PRMT R165, R249, 0x5410, RZ ;  /* 0x00005410f9a5c816 */ /* 0x000fe400000000ff */
[----:B------:R-:W-:Y:S02]  /*ca90*/  LOP3.LUT R137, R133, UR11, R148, 0x96, !PT ;  /* 0x0000000b85897c12 */ /* 0x000fe4000f8e9694 */
[----:B------:R-:W-:Y:S01]  /*caa0*/  ISETP.LE.U32.AND P4, PT, R143, UR12, PT ;  /* 0x0000000c8f007c0c */ /* 0x000fe2000bf83070 */
[----:B------:R-:W-:Y:S01]  /*cab0*/  STG.E.U16 desc[UR20][R170.64], R165 ;  /* 0x000000a5aa007986 */ /* 0x000fe2000c101514 */
[----:B------:R-:W-:Y:S01]  /*cac0*/  LOP3.LUT R136, R151, UR10, R132, 0x96, !PT ;  /* 0x0000000a97887c12 */ /* 0x000fe2000f8e9684 */
[----:B------:R-:W-:Y:S01]  /*cad0*/  IMAD.WIDE.U32 R124, R137, -0x326172a9, RZ ;  /* 0xcd9e8d57897c7825 */ /* 0x000fe200078e00ff */
[--C-:B------:R-:W-:Y:S01]  /*cae0*/  SHF.R.U32.HI R143, RZ, 0x18, R117.reuse ;  /* 0x00000018ff8f7819 */ /* 0x100fe20000011675 */
[----:B------:R-:W2:Y:S01]  /*caf0*/  LDSM.16.MT88.4 R132, [R180+0xc800] ;  /* 0x00c80000b484783b */ /* 0x000ea20000004200 */
[----:B------:R-:W-:Y:S01]  /*cb00*/  LOP3.LUT R138, R138, 0xffff, RZ, 0xc0, !PT ;  /* 0x0000ffff8a8a7812 */ /* 0x000fe200078ec0ff */
[----:B------:R-:W-:Y:S01]  /*cb10*/  IMAD.WIDE.U32 R136, R136, -0x326172a9, RZ ;  /* 0xcd9e8d5788887825 */ /* 0x000fe200078e00ff */
[----:B------:R-:W-:Y:S02]  /*cb20*/  SHF.R.U32.HI R117, RZ, 0x10, R117 ;  /* 0x00000010ff757819 */ /* 0x000fe40000011675 */
[----:B------:R-:W-:Y:S01]  /*cb30*/  @!P3 PRMT R164, R245, 0x5410, RZ ;  /* 0x00005410f5a4b816 */ /* 0x000fe200000000ff */
[----:B------:R-:W-:Y:S01]  /*cb40*/  @!P6 HADD2 R244, -R162.H0_H0, -RZ.H0_H0 ;  /* 0xa00000ffa2f4e230 */ /* 0x000fe20000000900 */
[----:B------:R-:W-:Y:S01]  /*cb50*/  ISETP.LE.U32.AND P3, PT, R138, UR12, PT ;  /* 0x0000000c8a007c0c */ /* 0x000fe2000bf63070 */
[----:B------:R-:W-:Y:S01]  /*cb60*/  @!P4 HADD2 R242, -R157.H0_H0, -RZ.H0_H0 ;  /* 0xa00000ff9df2c230 */ /* 0x000fe20000000900 */
[----:B------:R-:W-:Y:S01]  /*cb70*/  LOP3.LUT R117, R117, 0xff, RZ, 0xc0, !PT ;  /* 0x000000ff75757812 */ /* 0x000fe200078ec0ff */
[----:B------:R-:W-:Y:S01]  /*cb80*/  IMAD.MOV.U32 R151, RZ, RZ, R206 ;  /* 0x000000ffff977224 */ /* 0x000fe200078e00ce */
[----:B------:R-:W-:Y:S01]  /*cb90*/  @!P5 PRMT R163, R248, 0x5410, RZ ;  /* 0x00005410f8a3d816 */ /* 0x000fe200000000ff */
[----:B------:R3:W-:Y:S01]  /*cba0*/  MUFU.EX2 R206, R24 ;  /* 0x0000001800ce7308 */ /* 0x0007e20000000800 */
[----:B------:R-:W-:Y:S02]  /*cbb0*/  ISETP.LE.U32.AND P5, PT, R117, UR12, PT ;  /* 0x0000000c75007c0c */ /* 0x000fe4000bfa3070 */
[----:B------:R-:W-:Y:S02]  /*cbc0*/  LOP3.LUT R117, R136, 0xff, RZ, 0xc0, !PT ;  /* 0x000000ff88757812 */ /* 0x000fe400078ec0ff */
[----:B------:R-:W-:Y:S02]  /*cbd0*/  LOP3.LUT R138, R140, 0xffff, RZ, 0xc0, !PT ;  /* 0x0000ffff8c8a7812 */ /* 0x000fe400078ec0ff */
[----:B------:R-:W-:Y:S01]  /*cbe0*/  @!P6 PRMT R162, R244, 0x5410, RZ ;  /* 0x00005410f4a2e816 */ /* 0x000fe200000000ff */
[----:B------:R-:W-:Y:S01]  /*cbf0*/  @!P3 HADD2 R241, -R156.H0_H0, -RZ.H0_H0 ;  /* 0xa00000ff9cf1b230 */ /* 0x000fe20000000900 */
[----:B------:R-:W-:Y:S02]  /*cc00*/  ISETP.LE.U32.AND P6, PT, R117, UR12, PT ;  /* 0x0000000c75007c0c */ /* 0x000fe4000bfc3070 */
[----:B------:R-:W-:Y:S02]  /*cc10*/  SHF.R.U32.HI R117, RZ, 0x8, R138 ;  /* 0x00000008ff757819 */ /* 0x000fe4000001168a */
[----:B------:R-:W-:Y:S01]  /*cc20*/  @!P3 PRMT R156, R241, 0x5410, RZ ;  /* 0x00005410f19cb816 */ /* 0x000fe200000000ff */
[----:B------:R-:W-:Y:S01]  /*cc30*/  @!P5 HADD2 R230, -R158.H0_H0, -RZ.H0_H0 ;  /* 0xa00000ff9ee6d230 */ /* 0x000fe20000000900 */
[----:B------:R-:W-:Y:S02]  /*cc40*/  LOP3.LUT R117, R117, 0xffff, RZ, 0xc0, !PT ;  /* 0x0000ffff75757812 */ /* 0x000fe400078ec0ff */
[----:B------:R-:W-:Y:S02]  /*cc50*/  LOP3.LUT R173, R125, UR19, R146, 0x96, !PT ;  /* 0x000000137dad7c12 */ /* 0x000fe4000f8e9692 */
[----:B------:R-:W-:Y:S02]  /*cc60*/  ISETP.LE.U32.AND P3, PT, R117, UR12, PT ;  /* 0x0000000c75007c0c */ /* 0x000fe4000bf63070 */
[C-C-:B------:R-:W-:Y:S02]  /*cc70*/  LOP3.LUT R142, R137.reuse, UR23, R124.reuse, 0x96, !PT ;  /* 0x00000017898e7c12 */ /* 0x140fe4000f8e967c */
[----:B------:R-:W-:Y:S02]  /*cc80*/  LOP3.LUT R139, R137, UR23, R124, 0x96, !PT ;  /* 0x00000017898b7c12 */ /* 0x000fe4000f8e967c */
[----:B------:R-:W4:Y:S01]  /*cc90*/  LDSM.16.MT88.4 R124, [R179+0xc800] ;  /* 0x00c80000b37c783b */ /* 0x000f220000004200 */
[----:B------:R-:W-:Y:S01]  /*cca0*/  @!P0 PRMT R166, R246, 0x5410, RZ ;  /* 0x00005410f6a68816 */ /* 0x000fe200000000ff */
[C---:B--2---:R-:W-:Y:S03]  /*ccb0*/  HMMA.16816.F32 R44, R120.reuse, R132, R44 ;  /* 0x00000084782c723c */ /* 0x044fe6000000182c */
[----:B------:R-:W-:Y:S02]  /*ccc0*/  LOP3.LUT R117, R136, 0xffff, RZ, 0xc0, !PT ;  /* 0x0000ffff88757812 */ /* 0x000fe400078ec0ff */
[----:B------:R-:W-:Y:S01]  /*ccd0*/  @!P3 HADD2 R208, -R152.H0_H0, -RZ.H0_H0 ;  /* 0xa00000ff98d0b230 */ /* 0x000fe20000000900 */
[----:B------:R-:W-:Y:S01]  /*cce0*/  STG.E.U16 desc[UR20][R170.64+0x2], R166 ;  /* 0x000002a6aa007986 */ /* 0x000fe2000c101514 */
[C---:B------:R-:W-:Y:S03]  /*ccf0*/  HMMA.16816.F32 R48, R120.reuse, R134, R48 ;  /* 0x000000867830723c */ /* 0x040fe60000001830 */
[----:B------:R-:W-:Y:S01]  /*cd00*/  @!P3 STL.S16 [R1+0x4], R208 ;  /* 0x000004d00100b387 */ /* 0x000fe20000100600 */
[----:B------:R-:W-:Y:S02]  /*cd10*/  ISETP.LE.U32.AND P0, PT, R143, UR12, PT ;  /* 0x0000000c8f007c0c */ /* 0x000fe4000bf03070 */
[----:B------:R-:W-:Y:S01]  /*cd20*/  @!P5 PRMT R158, R230, 0x5410, RZ ;  /* 0x00005410e69ed816 */ /* 0x000fe200000000ff */
[----:B------:R1:W2:Y:S01]  /*cd30*/  LDL.S16 R204, [R1] ;  /* 0x0000000001cc7983 */ /* 0x0002a20000100600 */
[----:B------:R-:W-:Y:S03]  /*cd40*/  @!P4 PRMT R157, R242, 0x5410, RZ ;  /* 0x00005410f29dc816 */ /* 0x000fe600000000ff */
[----:B------:R-:W5:Y:S01]  /*cd50*/  LDSM.16.MT88.4 R132, [R178+0xe800] ;  /* 0x00e80000b284783b */ /* 0x000f620000004200 */
[----:B------:R-:W-:Y:S02]  /*cd60*/  @!P2 PRMT R161, R243, 0x5410, RZ ;  /* 0x00005410f3a1a816 */ /* 0x000fe400000000ff */
[----:B---3--:R-:W-:Y:S02]  /*cd70*/  LOP3.LUT R24, R136, 0xffff, RZ, 0xc0, !PT ;  /* 0x0000ffff88187812 */ /* 0x008fe400078ec0ff */
[--C-:B------:R-:W-:Y:S01]  /*cd80*/  SHF.R.U32.HI R143, RZ, 0x18, R140.reuse ;  /* 0x00000018ff8f7819 */ /* 0x100fe2000001168c */
[----:B------:R-:W-:Y:S01]  /*cd90*/  @!P0 HADD2 R229, -R159.H0_H0, -RZ.H0_H0 ;  /* 0xa00000ff9fe58230 */ /* 0x000fe20000000900 */
[----:B------:R-:W-:Y:S01]  /*cda0*/  LOP3.LUT R141, R140, 0xff, RZ, 0xc0, !PT ;  /* 0x000000ff8c8d7812 */ /* 0x000fe200078ec0ff */
[----:B------:R-:W-:Y:S01]  /*cdb0*/  STG.E.U16 desc[UR20][R168.64+0x10], R164 ;  /* 0x000010a4a8007986 */ /* 0x000fe2000c101514 */
[----:B------:R-:W-:Y:S02]  /*cdc0*/  ISETP.LE.U32.AND P4, PT, R143, UR12, PT ;  /* 0x0000000c8f007c0c */ /* 0x000fe4000bf83070 */
[----:B------:R-:W-:Y:S01]  /*cdd0*/  @!P0 PRMT R159, R229, 0x5410, RZ ;  /* 0x00005410e59f8816 */ /* 0x000fe200000000ff */
[----:B------:R-:W-:Y:S01]  /*cde0*/  STG.E.U16 desc[UR20][R168.64+0x12], R163 ;  /* 0x000012a3a8007986 */ /* 0x000fe2000c101514 */
[----:B------:R-:W-:Y:S02]  /*cdf0*/  ISETP.LE.U32.AND P2, PT, R141, UR12, PT ;  /* 0x0000000c8d007c0c */ /* 0x000fe4000bf43070 */
[----:B------:R-:W-:Y:S01]  /*ce00*/  LOP3.LUT R141, R136, 0xff, RZ, 0xc0, !PT ;  /* 0x000000ff888d7812 */ /* 0x000fe200078ec0ff */
[----:B------:R-:W-:Y:S01]  /*ce10*/  STG.E.U16 desc[UR20][R170.64+0x10], R162 ;  /* 0x000010a2aa007986 */ /* 0x000fe2000c101514 */
[----:B------:R-:W-:Y:S02]  /*ce20*/  SHF.R.U32.HI R144, RZ, 0x10, R140 ;  /* 0x00000010ff907819 */ /* 0x000fe4000001168c */
[----:B------:R-:W-:Y:S01]  /*ce30*/  LOP3.LUT R140, R142, 0xff, RZ, 0xc0, !PT ;  /* 0x000000ff8e8c7812 */ /* 0x000fe200078ec0ff */
[C---:B----4-:R-:W-:Y:S01]  /*ce40*/  HMMA.16816.F32 R52, R120.reuse, R124, R52 ;  /* 0x0000007c7834723c */ /* 0x050fe20000001834 */
[----:B------:R-:W-:Y:S02]  /*ce50*/  STG.E.U16 desc[UR20][R170.64+0x12], R161 ;  /* 0x000012a1aa007986 */ /* 0x000fe4000c101514 */
[----:B------:R-:W-:Y:S02]  /*ce60*/  ISETP.LE.U32.AND P5, PT, R140, UR12, PT ;  /* 0x0000000c8c007c0c */ /* 0x000fe4000bfa3070 */
[----:B------:R-:W-:Y:S01]  /*ce70*/  STG.E.U16 desc[UR20][R168.64+0x20], R157 ;  /* 0x0000209da8007986 */ /* 0x000fe2000c101514 */
[C---:B------:R-:W-:Y:S03]  /*ce80*/  HMMA.16816.F32 R56, R120.reuse, R126, R56 ;  /* 0x0000007e7838723c */ /* 0x040fe60000001838 */
[----:B------:R-:W3:Y:S02]  /*ce90*/  LDSM.16.MT88.4 R124, [R180+0xe800] ;  /* 0x00e80000b47c783b */ /* 0x000ee40000004200 */
[----:B------:R-:W-:Y:S01]  /*cea0*/  @!P2 HADD2 R237, -R153.H0_H0, -RZ.H0_H0 ;  /* 0xa00000ff99eda230 */ /* 0x000fe20000000900 */
[C---:B------:R-:W-:Y:S05]  /*ceb0*/  HMMA.16816.F32 R60, R120.reuse, R128, R60 ;  /* 0x00000080783c723c */ /* 0x040fea000000183c */
[----:B------:R-:W-:Y:S01]  /*cec0*/  STG.E.U16 desc[UR20][R168.64+0x22], R156 ;  /* 0x0000229ca8007986 */ /* 0x000fe2000c101514 */
[C---:B------:R-:W-:Y:S03]  /*ced0*/  HMMA.16816.F32 R64, R120.reuse, R130, R64 ;  /* 0x000000827840723c */ /* 0x040fe60000001840 */
[----:B------:R-:W4:Y:S02]  /*cee0*/  LDSM.16.MT88.4 R128, [R179+0xe800] ;  /* 0x00e80000b380783b */ /* 0x000f240000004200 */
[----:B------:R-:W-:Y:S01]  /*cef0*/  @!P2 PRMT R153, R237, 0x5410, RZ ;  /* 0x00005410ed99a816 */ /* 0x000fe200000000ff */
[C---:B-----5:R-:W-:Y:S05]  /*cf00*/  HMMA.16816.F32 R68, R120.reuse, R132, R68 ;  /* 0x000000847844723c */ /* 0x060fea0000001844 */
[----:B------:R-:W-:Y:S01]  /*cf10*/  STG.E.U16 desc[UR20][R170.64+0x20], R158 ;  /* 0x0000209eaa007986 */ /* 0x000fe2000c101514 */
[C---:B------:R-:W-:Y:S03]  /*cf20*/  HMMA.16816.F32 R72, R120.reuse, R134, R72 ;  /* 0x000000867848723c */ /* 0x040fe60000001848 */
[----:B------:R-:W5:Y:S02]  /*cf30*/  LDSM.16.MT88.4 R132, [R177+0x10800] ;  /* 0x01080000b184783b */ /* 0x000f640000004200 */
[----:B------:R-:W-:Y:S02]  /*cf40*/  SHF.R.U32.HI R138, RZ, 0x8, R117 ;  /* 0x00000008ff8a7819 */ /* 0x000fe40000011675 */
[----:B------:R-:W-:Y:S04]  /*cf50*/  SHF.R.U32.HI R24, RZ, 0x8, R24 ;  /* 0x00000008ff187819 */ /* 0x000fe80000011618 */
[----:B------:R-:W-:Y:S01]  /*cf60*/  STG.E.U16 desc[UR20][R170.64+0x22], R159 ;  /* 0x0000229faa007986 */ /* 0x000fe2000c101514 */
[----:B------:R-:W-:Y:S02]  /*cf70*/  LOP3.LUT R24, R24, 0xffff, RZ, 0xc0, !PT ;  /* 0x0000ffff18187812 */ /* 0x000fe400078ec0ff */
[--C-:B------:R-:W-:Y:S01]  /*cf80*/  PRMT R141, R141, 0x5410, R138.reuse ;  /* 0x000054108d8d7816 */ /* 0x100fe2000000008a */
[----:B------:R-:W-:Y:S01]  /*cf90*/  STG.E.U16 desc[UR20][R168.64+0x30], R153 ;  /* 0x00003099a8007986 */ /* 0x000fe2000c101514 */
[----:B------:R-:W-:Y:S02]  /*cfa0*/  PRMT R138, R208, 0x7610, R138 ;  /* 0x00007610d08a7816 */ /* 0x000fe4000000008a */
[----:B------:R-:W-:Y:S01]  /*cfb0*/  MUFU.EX2 R208, R22 ;  /* 0x0000001600d07308 */ /* 0x000fe20000000800 */
[C---:B---3--:R-:W-:Y:S03]  /*cfc0*/  HMMA.16816.F32 R76, R120.reuse, R124, R76 ;  /* 0x0000007c784c723c */ /* 0x048fe6000000184c */
[----:B------:R-:W-:Y:S02]  /*cfd0*/  @!P3 PRMT R152, R138, 0x5410, RZ ;  /* 0x000054108a98b816 */ /* 0x000fe400000000ff */
[----:B------:R-:W-:Y:S01]  /*cfe0*/  LOP3.LUT R138, R139, 0xff, RZ, 0xc0, !PT ;  /* 0x000000ff8b8a7812 */ /* 0x000fe200078ec0ff */
[C---:B------:R-:W-:Y:S02]  /*cff0*/  HMMA.16816.F32 R80, R120.reuse, R126, R80 ;  /* 0x0000007e7850723c */ /* 0x040fe40000001850 */
[----:B------:R-:W-:Y:S03]  /*d000*/  STG.E.U16 desc[UR20][R168.64+0x32], R152 ;  /* 0x00003298a8007986 */ /* 0x000fe6000c101514 */
[--C-:B------:R-:W-:Y:S01]  /*d010*/  SHF.R.U32.HI R124, RZ, 0x18, R136.reuse ;  /* 0x00000018ff7c7819 */ /* 0x100fe20000011688 */
[C---:B----4-:R-:W-:Y:S05]  /*d020*/  HMMA.16816.F32 R84, R120.reuse, R128, R84 ;  /* 0x000000807854723c */ /* 0x050fea0000001854 */
[----:B------:R-:W-:Y:S01]  /*d030*/  SHF.R.U32.HI R125, RZ, 0x10, R136 ;  /* 0x00000010ff7d7819 */ /* 0x000fe20000011688 */
[C---:B------:R-:W-:Y:S05]  /*d040*/  HMMA.16816.F32 R88, R120.reuse, R130, R88 ;  /* 0x000000827858723c */ /* 0x040fea0000001858 */
[--C-:B------:R-:W-:Y:S01]  /*d050*/  FFMA.FTZ R128, R20, UR4, -R167.reuse ;  /* 0x0000000414807c23 */ /* 0x100fe200080108a7 */
[C---:B-----5:R-:W-:Y:S03]  /*d060*/  HMMA.16816.F32 R92, R120.reuse, R132, R92 ;  /* 0x00000084785c723c */ /* 0x060fe6000000185c */
[----:B------:R-:W3:Y:S02]  /*d070*/  MUFU.EX2 R210, R128 ;  /* 0x0000008000d27308 */ /* 0x000ee40000000800 */
[----:B------:R-:W-:Y:S01]  /*d080*/  LOP3.LUT R117, R125, 0xff, RZ, 0xc0, !PT ;  /* 0x000000ff7d757812 */ /* 0x000fe200078ec0ff */
[C---:B------:R-:W-:Y:S05]  /*d090*/  HMMA.16816.F32 R96, R120.reuse, R134, R96 ;  /* 0x000000867860723c */ /* 0x040fea0000001860 */
[----:B------:R-:W-:Y:S01]  /*d0a0*/  SHF.R.U32.HI R125, RZ, 0x18, R142 ;  /* 0x00000018ff7d7819 */ /* 0x000fe2000001168e */
[----:B------:R-:W-:Y:S01]  /*d0b0*/  FFMA.FTZ R132, R23, UR4, -R118 ;  /* 0x0000000417847c23 */ /* 0x000fe20008010876 */
[----:B------:R-:W-:Y:S01]  /*d0c0*/  PRMT R140, R117, 0x5410, R124 ;  /* 0x00005410758c7816 */ /* 0x000fe2000000007c */
[----:B------:R-:W-:Y:S01]  /*d0d0*/  FFMA.FTZ R133, R31, UR4, -R118 ;  /* 0x000000041f857c23 */ /* 0x000fe20008010876 */
[----:B------:R-:W-:Y:S01]  /*d0e0*/  ISETP.LE.U32.AND P0, PT, R125, UR12, PT ;  /* 0x0000000c7d007c0c */ /* 0x000fe2000bf03070 */
[----:B------:R4:W5:Y:S01]  /*d0f0*/  MUFU.EX2 R207, R132 ;  /* 0x0000008400cf7308 */ /* 0x0009620000000800 */
[----:B------:R-:W1:Y:S01]  /*d100*/  LDSM.16.MT88.4 R124, [R178+0x10800] ;  /* 0x01080000b27c783b */ /* 0x000e620000004200 */
[----:B------:R-:W-:Y:S01]  /*d110*/  FFMA.FTZ R134, R32, UR4, -R167 ;  /* 0x0000000420867c23 */ /* 0x000fe200080108a7 */
[--C-:B------:R-:W-:Y:S02]  /*d120*/  SHF.R.U32.HI R117, RZ, 0x10, R136.reuse ;  /* 0x00000010ff757819 */ /* 0x100fe40000011688 */
[----:B------:R-:W-:Y:S02]  /*d130*/  SHF.R.U32.HI R136, RZ, 0x18, R136 ;  /* 0x00000018ff887819 */ /* 0x000fe40000011688 */
[----:B---3--:R-:W-:Y:S02]  /*d140*/  F2FP.F16.F32.PACK_AB R149, R209, R210 ;  /* 0x000000d2d195723e */ /* 0x008fe400000000ff */
[----:B------:R-:W3:Y:S01]  /*d150*/  LDSM.16.MT88.4 R128, [R180+0x10800] ;  /* 0x01080000b480783b */ /* 0x000ee20000004200 */
[----:B------:R-:W-:Y:S02]  /*d160*/  LOP3.LUT R20, R144, 0xff, RZ, 0xc0, !PT ;  /* 0x000000ff90147812 */ /* 0x000fe400078ec0ff */
[----:B------:R-:W-:Y:S01]  /*d170*/  PRMT R148, R149, 0x7632, R148 ;  /* 0x0000763295947816 */ /* 0x000fe20000000094 */
[----:B------:R-:W-:Y:S01]  /*d180*/  @!P5 HADD2 R252, -R149.H0_H0, -RZ.H0_H0 ;  /* 0xa00000ff95fcd230 */ /* 0x000fe20000000900 */
[----:B------:R-:W-:Y:S02]  /*d190*/  ISETP.LE.U32.AND P3, PT, R20, UR12, PT ;  /* 0x0000000c14007c0c */ /* 0x000fe4000bf63070 */
[----:B------:R-:W-:Y:S01]  /*d1a0*/  LOP3.LUT R20, R139, 0xffff, RZ, 0xc0, !PT ;  /* 0x0000ffff8b147812 */ /* 0x000fe200078ec0ff */
[----:B----4-:R-:W-:Y:S01]  /*d1b0*/  FFMA.FTZ R132, R30, UR4, -R118 ;  /* 0x000000041e847c23 */ /* 0x010fe20008010876 */
[----:B-----5:R-:W-:Y:S02]  /*d1c0*/  F2FP.F16.F32.PACK_AB R147, R207, R208 ;  /* 0x000000d0cf93723e */ /* 0x020fe400000000ff */
[----:B------:R-:W-:Y:S02]  /*d1d0*/  SHF.R.U32.HI R20, RZ, 0x8, R20 ;  /* 0x00000008ff147819 */ /* 0x000fe40000011614 */
[----:B------:R-:W-:Y:S02]  /*d1e0*/  PRMT R146, R147, 0x7632, R146 ;  /* 0x0000763293927816 */ /* 0x000fe40000000092 */
[----:B------:R-:W-:Y:S02]  /*d1f0*/  PRMT R138, R138, 0x5410, R20 ;  /* 0x000054108a8a7816 */ /* 0x000fe40000000014 */
[----:B------:R-:W4:Y:S01]  /*d200*/  LDSM.16.MT88.4 R20, [R179+0x10800] ;  /* 0x01080000b314783b */ /* 0x000f220000004200 */
[----:B------:R-:W-:Y:S01]  /*d210*/  @!P3 HADD2 R240, -R155.H0_H0, -RZ.H0_H0 ;  /* 0xa00000ff9bf0b230 */ /* 0x000fe20000000900 */
[----:B------:R-:W-:Y:S01]  /*d220*/  LOP3.LUT R117, R117, 0xff, RZ, 0xc0, !PT ;  /* 0x000000ff75757812 */ /* 0x000fe200078ec0ff */
[----:B------:R-:W-:Y:S03]  /*d230*/  @!P0 HADD2 R238, -R146.H0_H0, -RZ.H0_H0 ;  /* 0xa00000ff92ee8230 */ /* 0x000fe60000000900 */
[----:B------:R-:W-:Y:S02]  /*d240*/  @!P3 PRMT R155, R240, 0x5410, RZ ;  /* 0x00005410f09bb816 */ /* 0x000fe400000000ff */
[----:B------:R-:W-:Y:S02]  /*d250*/  ISETP.LE.U32.AND P2, PT, R117, UR12, PT ;  /* 0x0000000c75007c0c */ /* 0x000fe4000bf43070 */
[--C-:B------:R-:W-:Y:S01]  /*d260*/  SHF.R.U32.HI R117, RZ, 0x10, R139.reuse ;  /* 0x00000010ff757819 */ /* 0x100fe2000001168b */
[----:B------:R-:W-:Y:S01]  /*d270*/  STG.E.U16 desc[UR20][R170.64+0x30], R155 ;  /* 0x0000309baa007986 */ /* 0x000fe2000c101514 */
[----:B------:R-:W-:Y:S02]  /*d280*/  SHF.R.U32.HI R139, RZ, 0x18, R139 ;  /* 0x00000018ff8b7819 */ /* 0x000fe4000001168b */
[----:B------:R-:W-:Y:S01]  /*d290*/  LOP3.LUT R117, R117, 0xff, RZ, 0xc0, !PT ;  /* 0x000000ff75757812 */ /* 0x000fe200078ec0ff */
[C---:B-1----:R-:W-:Y:S03]  /*d2a0*/  HMMA.16816.F32 R100, R120.reuse, R124, R100 ;  /* 0x0000007c7864723c */ /* 0x042fe60000001864 */
[----:B------:R-:W-:Y:S02]  /*d2b0*/  PRMT R139, R117, 0x5410, R139 ;  /* 0x00005410758b7816 */ /* 0x000fe4000000008b */
[----:B------:R-:W-:Y:S01]  /*d2c0*/  SHF.R.U32.HI R117, RZ, 0x10, R142 ;  /* 0x00000010ff757819 */ /* 0x000fe2000001168e */
[C---:B------:R-:W-:Y:S05]  /*d2d0*/  HMMA.16816.F32 R104, R120.reuse, R126, R104 ;  /* 0x0000007e7868723c */ /* 0x040fea0000001868 */
[----:B------:R-:W-:Y:S01]  /*d2e0*/  LOP3.LUT R117, R117, 0xff, RZ, 0xc0, !PT ;  /* 0x000000ff75757812 */ /* 0x000fe200078ec0ff */
[C---:B---3--:R-:W-:Y:S03]  /*d2f0*/  HMMA.16816.F32 R108, R120.reuse, R128, R108 ;  /* 0x00000080786c723c */ /* 0x048fe6000000186c */
[----:B------:R-:W-:Y:S02]  /*d300*/  ISETP.LE.U32.AND P3, PT, R117, UR12, PT ;  /* 0x0000000c75007c0c */ /* 0x000fe4000bf63070 */
[--C-:B------:R-:W-:Y:S01]  /*d310*/  FFMA.FTZ R117, R25, UR4, -R167.reuse ;  /* 0x0000000419757c23 */ /* 0x100fe200080108a7 */
[C---:B------:R-:W-:Y:S03]  /*d320*/  HMMA.16816.F32 R12, R120.reuse, R130, R12 ;  /* 0x00000082780c723c */ /* 0x040fe6000000180c */
[----:B------:R1:W3:Y:S02]  /*d330*/  MUFU.EX2 R205, R117 ;  /* 0x0000007500cd7308 */ /* 0x0002e40000000800 */
[----:B------:R-:W-:Y:S01]  /*d340*/  LOP3.LUT R25, R142, 0xffff, RZ, 0xc0, !PT ;  /* 0x0000ffff8e197812 */ /* 0x000fe200078ec0ff */
[----:B------:R-:W-:Y:S01]  /*d350*/  FFMA.FTZ R129, R28, UR4, -R167 ;  /* 0x000000041c817c23 */ /* 0x000fe200080108a7 */
[C---:B----4-:R-:W-:Y:S04]  /*d360*/  HMMA.16816.F32 R16, R120.reuse, R20, R16 ;  /* 0x000000147810723c */ /* 0x050fe80000001810 */
[----:B------:R-:W-:Y:S01]  /*d370*/  IMAD.MOV.U32 R130, RZ, RZ, R203 ;  /* 0x000000ffff827224 */ /* 0x000fe200078e00cb */
[----:B------:R-:W-:Y:S01]  /*d380*/  SHF.R.U32.HI R25, RZ, 0x8, R25 ;  /* 0x00000008ff197819 */ /* 0x000fe20000011619 */
[----:B------:R-:W-:Y:S01]  /*d390*/  HMMA.16816.F32 R112, R120, R22, R112 ;  /* 0x000000167870723c */ /* 0x000fe20000001870 */
[----:B------:R-:W-:Y:S01]  /*d3a0*/  MUFU.EX2 R203, R27 ;  /* 0x0000001b00cb7308 */ /* 0x000fe20000000800 */
[----:B------:R-:W-:Y:S03]  /*d3b0*/  LDSM.16.MT88.4 R120, [R177+0xf000] ;  /* 0x00f00000b178783b */ /* 0x000fe60000004200 */
[----:B------:R-:W-:Y:S01]  /*d3c0*/  IMAD.MOV.U32 R28, RZ, RZ, R151 ;  /* 0x000000ffff1c7224 */ /* 0x000fe200078e0097 */
[--C-:B------:R-:W-:Y:S01]  /*d3d0*/  HSET2.LE.AND R21, R139, R172.reuse, PT ;  /* 0x000000ac8b157233 */ /* 0x100fe20003803000 */
[--C-:B------:R-:W-:Y:S01]  /*d3e0*/  FFMA.FTZ R131, R29, UR4, -R167.reuse ;  /* 0x000000041d837c23 */ /* 0x100fe200080108a7 */
[----:B-1----:R-:W-:Y:S03]  /*d3f0*/  PRMT R117, R149, 0x5410, R148 ;  /* 0x0000541095757816 */ /* 0x002fe60000000094 */
[----:B------:R-:W-:Y:S01]  /*d400*/  @!P5 PRMT R149, R252, 0x5410, RZ ;  /* 0x00005410fc95d816 */ /* 0x000fe200000000ff */
[----:B------:R-:W-:Y:S01]  /*d410*/  FFMA.FTZ R151, R34, UR4, -R118 ;  /* 0x0000000422977c23 */ /* 0x000fe20008010876 */
[----:B---3--:R-:W-:Y:S01]  /*d420*/  F2FP.F16.F32.PACK_AB R142, R205, R206 ;  /* 0x000000cecd8e723e */ /* 0x008fe200000000ff */
[----:B------:R-:W-:Y:S01]  /*d430*/  FFMA.FTZ R167, R33, UR4, -R167 ;  /* 0x0000000421a77c23 */ /* 0x000fe200080108a7 */
[--C-:B------:R-:W-:Y:S01]  /*d440*/  HSET2.LE.AND R20, R138, R172.reuse, PT ;  /* 0x000000ac8a147233 */ /* 0x100fe20003803000 */
[----:B------:R-:W-:Y:S01]  /*d450*/  IMAD.MOV.U32 R138, RZ, RZ, R28 ;  /* 0x000000ffff8a7224 */ /* 0x000fe200078e001c */
[----:B------:R-:W-:Y:S01]  /*d460*/  PRMT R143, R142, 0x7632, R143 ;  /* 0x000076328e8f7816 */ /* 0x000fe2000000008f */
[----:B------:R-:W-:Y:S01]  /*d470*/  LDSM.16.MT88.4 R28, [R180+0xd000] ;  /* 0x00d00000b41c783b */ /* 0x000fe20000004200 */
[--C-:B------:R-:W-:Y:S01]  /*d480*/  HSET2.LE.AND R22, R141, R172.reuse, PT ;  /* 0x000000ac8d167233 */ /* 0x100fe20003803000 */
[----:B------:R-:W-:Y:S01]  /*d490*/  FFMA.FTZ R118, R35, UR4, -R118 ;  /* 0x0000000423767c23 */ /* 0x000fe20008010876 */
[--C-:B------:R-:W-:Y:S01]  /*d4a0*/  HSET2.LE.AND R23, R140, R172.reuse, PT ;  /* 0x000000ac8c177233 */ /* 0x100fe20003803000 */
[----:B------:R-:W-:Y:S01]  /*d4b0*/  @!P3 HADD2 R236, -R147.H0_H0, -RZ.H0_H0 ;  /* 0xa00000ff93ecb230 */ /* 0x000fe20000000900 */
[----:B------:R-:W-:Y:S01]  /*d4c0*/  LOP3.LUT R20, R20, R117, RZ, 0xc0, !PT ;  /* 0x0000007514147212 */ /* 0x000fe200078ec0ff */
[----:B------:R-:W-:Y:S01]  /*d4d0*/  @!P6 HADD2 R228, -R142.H0_H0, -RZ.H0_H0 ;  /* 0xa00000ff8ee4e230 */ /* 0x000fe20000000900 */
[----:B------:R-:W-:Y:S01]  /*d4e0*/  MUFU.EX2 R151, R151 ;  /* 0x0000009700977308 */ /* 0x000fe20000000800 */
[----:B------:R-:W-:Y:S01]  /*d4f0*/  LDSM.16.MT88.4 R32, [R179+0xd000] ;  /* 0x00d00000b320783b */ /* 0x000fe20000004200 */
[----:B--2---:R-:W-:Y:S07]  /*d500*/  @!P4 HADD2 R204, -R154.H0_H0, -RZ.H0_H0 ;  /* 0xa00000ff9accc230 */ /* 0x004fee0000000900 */
[----:B------:R1:W-:Y:S01]  /*d510*/  @!P4 STL.S16 [R1], R204 ;  /* 0x000000cc0100c387 */ /* 0x0003e20000100600 */
[----:B------:R-:W-:Y:S03]  /*d520*/  PRMT R124, R204, 0x7610, R124 ;  /* 0x00007610cc7c7816 */ /* 0x000fe6000000007c */
[----:B------:R-:W2:Y:S01]  /*d530*/  LDL.LU R135, [R1+0x10] ;  /* 0x0000100001877983 */ /* 0x000ea20000300800 */
[----:B------:R-:W-:Y:S02]  /*d540*/  @!P4 PRMT R154, R124, 0x5410, RZ ;  /* 0x000054107c9ac816 */ /* 0x000fe400000000ff */
[----:B------:R-:W-:Y:S01]  /*d550*/  ISETP.LE.U32.AND P4, PT, R24, UR12, PT ;  /* 0x0000000c18007c0c */ /* 0x000fe2000bf83070 */
[----:B------:R-:W3:Y:S01]  /*d560*/  LDL.LU R128, [R1+0x14] ;  /* 0x0000140001807983 */ /* 0x000ee20000300800 */
[----:B------:R-:W-:Y:S03]  /*d570*/  LOP3.LUT R24, R25, 0xffff, RZ, 0xc0, !PT ;  /* 0x0000ffff19187812 */ /* 0x000fe600078ec0ff */
[----:B------:R-:W4:Y:S01]  /*d580*/  LDSM.16.MT88.4 R124, [R177+0xd000] ;  /* 0x00d00000b17c783b */ /* 0x000f220000004200 */
[----:B------:R-:W-:Y:S07]  /*d590*/  ISETP.LE.U32.AND P5, PT, R24, UR12, PT ;  /* 0x0000000c18007c0c */ /* 0x000fee000bfa3070 */
[----:B------:R-:W-:Y:S01]  /*d5a0*/  STG.E.U16 desc[UR20][R170.64+0x32], R154 ;  /* 0x0000329aaa007986 */ /* 0x000fe2000c101514 */
[----:B------:R-:W-:Y:S03]  /*d5b0*/  @!P4 HADD2 R235, -R143.H0_H0, -RZ.H0_H0 ;  /* 0xa00000ff8febc230 */ /* 0x000fe60000000900 */
[----:B------:R-:W-:Y:S01]  /*d5c0*/  STG.E.U16 desc[UR20][R168.64+0x40], R149 ;  /* 0x00004095a8007986 */ /* 0x000fe2000c101514 */
[----:B-1----:R1:W5:Y:S01]  /*d5d0*/  MUFU.EX2 R204, R26 ;  /* 0x0000001a00cc7308 */ /* 0x0023620000000800 */
[----:B------:R-:W-:Y:S05]  /*d5e0*/  @!P5 HADD2 R239, -R148.H0_H0, -RZ.H0_H0 ;  /* 0xa00000ff94efd230 */ /* 0x000fea0000000900 */
[----:B------:R-:W-:Y:S02]  /*d5f0*/  @!P5 PRMT R148, R239, 0x5410, RZ ;  /* 0x00005410ef94d816 */ /* 0x000fe400000000ff */
[----:B------:R-:W-:Y:S03]  /*d600*/  ISETP.LE.U32.AND P5, PT, R136, UR12, PT ;  /* 0x0000000c88007c0c */ /* 0x000fe6000bfa3070 */
[----:B------:R-:W-:Y:S04]  /*d610*/  STG.E.U16 desc[UR20][R168.64+0x42], R148 ;  /* 0x00004294a8007986 */ /* 0x000fe8000c101514 */
[----:B-1----:R-:W1:Y:S01]  /*d620*/  LDSM.16.MT88.4 R24, [R178+0xd000] ;  /* 0x00d00000b218783b */ /* 0x002e620000004200 */
[----:B-----5:R-:W-:Y:S04]  /*d630*/  F2FP.F16.F32.PACK_AB R145, R203, R204 ;  /* 0x000000cccb91723e */ /* 0x020fe800000000ff */
[----:B------:R-:W-:Y:S01]  /*d640*/  PRMT R144, R145, 0x7632, R144 ;  /* 0x0000763291907816 */ /* 0x000fe20000000090 */
[----:B------:R-:W-:Y:S04]  /*d650*/  @!P2 HADD2 R227, -R145.H0_H0, -RZ.H0_H0 ;  /* 0xa00000ff91e3a230 */ /* 0x000fe80000000900 */
[----:B------:R-:W-:Y:S02]  /*d660*/  @!P5 HADD2 R234, -R144.H0_H0, -RZ.H0_H0 ;  /* 0xa00000ff90ead230 */ /* 0x000fe40000000900 */
[----:B---3--:R-:W-:Y:S01]  /*d670*/  FFMA.FTZ R2, R2, R128, R201 ;  /* 0x0000008002027223 */ /* 0x008fe200000100c9 */
[----:B--2---:R-:W-:Y:S01]  /*d680*/  FFMA.FTZ R128, R0, R135, R200 ;  /* 0x0000008700807223 */ /* 0x004fe200000100c8 */
[----:B------:R-:W-:Y:S01]  /*d690*/  PRMT R0, R147, 0x5410, R146 ;  /* 0x0000541093007816 */ /* 0x000fe20000000092 */
[----:B------:R3:W2:Y:S01]  /*d6a0*/  LDL.S16 R135, [R1+0x8] ;  /* 0x0000080001877983 */ /* 0x0006a20000100600 */
[----:B------:R-:W-:Y:S01]  /*d6b0*/  @!P3 PRMT R147, R236, 0x5410, RZ ;  /* 0x00005410ec93b816 */ /* 0x000fe200000000ff */
[----:B------:R-:W-:Y:S01]  /*d6c0*/  FADD.FTZ R2, R202, R2 ;  /* 0x00000002ca027221 */ /* 0x000fe20000010000 */
[----:B------:R-:W-:Y:S01]  /*d6d0*/  LOP3.LUT R21, R21, R0, RZ, 0xc0, !PT ;  /* 0x0000000015157212 */ /* 0x000fe200078ec0ff */
[----:B------:R-:W-:Y:S01]  /*d6e0*/  MUFU.EX2 R202, R131 ;  /* 0x0000008300ca7308 */ /* 0x000fe20000000800 */
[----:B------:R-:W-:Y:S01]  /*d6f0*/  PRMT R0, R142, 0x5410, R143 ;  /* 0x000054108e007816 */ /* 0x000fe2000000008f */
[----:B------:R-:W-:Y:S01]  /*d700*/  STG.E.U16 desc[UR20][R170.64+0x40], R147 ;  /* 0x00004093aa007986 */ /* 0x000fe2000c101514 */
[----:B------:R-:W-:Y:S01]  /*d710*/  @!P6 PRMT R142, R228, 0x5410, RZ ;  /* 0x00005410e48ee816 */ /* 0x000fe200000000ff */
[----:B------:R-:W-:Y:S01]  /*d720*/  IMAD.MOV.U32 R200, RZ, RZ, R130 ;  /* 0x000000ffffc87224 */ /* 0x000fe200078e0082 */
[----:B------:R-:W-:Y:S01]  /*d730*/  LOP3.LUT R22, R22, R0, RZ, 0xc0, !PT ;  /* 0x0000000016167212 */ /* 0x000fe200078ec0ff */
[----:B------:R-:W-:Y:S01]  /*d740*/  FADD.FTZ R130, R175, R2 ;  /* 0x00000002af827221 */ /* 0x000fe20000010000 */
[----:B------:R-:W-:Y:S03]  /*d750*/  PRMT R0, R145, 0x5410, R144 ;  /* 0x0000541091007816 */ /* 0x000fe60000000090 */
[----:B------:R-:W-:Y:S01]  /*d760*/  MUFU.EX2 R175, R133 ;  /* 0x0000008500af7308 */ /* 0x000fe20000000800 */
[----:B------:R-:W-:Y:S01]  /*d770*/  @!P2 PRMT R145, R227, 0x5410, RZ ;  /* 0x00005410e391a816 */ /* 0x000fe200000000ff */
[----:B------:R-:W-:Y:S01]  /*d780*/  FADD.FTZ R130, R138, R130 ;  /* 0x000000828a827221 */ /* 0x000fe20000010000 */
[----:B------:R-:W-:Y:S01]  /*d790*/  LOP3.LUT R23, R23, R0, RZ, 0xc0, !PT ;  /* 0x0000000017177212 */ /* 0x000fe200078ec0ff */
[----:B------:R-:W-:Y:S01]  /*d7a0*/  LDSM.16.MT88.4 R136, [R180+0xf800] ;  /* 0x00f80000b488783b */ /* 0x000fe20000004200 */
[----:B------:R-:W-:Y:S01]  /*d7b0*/  @!P4 PRMT R143, R235, 0x5410, RZ ;  /* 0x00005410eb8fc816 */ /* 0x000fe200000000ff */
[----:B------:R-:W-:Y:S01]  /*d7c0*/  FADD.FTZ R128, R223, R128 ;  /* 0x00000080df807221 */ /* 0x000fe20000010000 */
[----:B------:R-:W-:Y:S03]  /*d7d0*/  @!P5 PRMT R144, R234, 0x5410, RZ ;  /* 0x00005410ea90d816 */ /* 0x000fe600000000ff */
[----:B------:R-:W5:Y:S01]  /*d7e0*/  MUFU.EX2 R201, R129 ;  /* 0x0000008100c97308 */ /* 0x000f620000000800 */
[----:B------:R-:W-:Y:S01]  /*d7f0*/  @!P0 PRMT R146, R238, 0x5410, RZ ;  /* 0x00005410ee928816 */ /* 0x000fe200000000ff */
[C---:B----4-:R-:W-:Y:S04]  /*d800*/  HMMA.16816.F32 R4, R20.reuse, R124, R4 ;  /* 0x0000007c1404723c */ /* 0x050fe80000001804 */
[----:B------:R-:W-:Y:S02]  /*d810*/  STG.E.U16 desc[UR20][R170.64+0x42], R146 ;  /* 0x00004292aa007986 */ /* 0x000fe4000c101514 */
[C---:B------:R-:W-:Y:S02]  /*d820*/  HMMA.16816.F32 R8, R20.reuse, R126, R8 ;  /* 0x0000007e1408723c */ /* 0x040fe40000001808 */
[----:B------:R-:W-:Y:S03]  /*d830*/  STG.E.U16 desc[UR20][R168.64+0x50], R142 ;  /* 0x0000508ea8007986 */ /* 0x000fe6000c101514 */
[----:B------:R-:W-:Y:S01]  /*d840*/  IMAD.WIDE.U32 R124, R173, -0x2daee0ad, RZ ;  /* 0xd2511f53ad7c7825 */ /* 0x000fe200078e00ff */
[C---:B-1----:R-:W-:Y:S01]  /*d850*/  HMMA.16816.F32 R36, R20.reuse, R24, R36 ;  /* 0x000000181424723c */ /* 0x042fe20000001824 */
[----:B------:R-:W-:Y:S01]  /*d860*/  STG.E.U16 desc[UR20][R168.64+0x52], R143 ;  /* 0x0000528fa8007986 */ /* 0x000fe2000c101514 */
[----:B------:R-:W-:Y:S03]  /*d870*/  MUFU.EX2 R173, R167 ;  /* 0x000000a700ad7308 */ /* 0x000fe60000000800 */
[----:B------:R-:W-:Y:S01]  /*d880*/  STG.E.U16 desc[UR20][R170.64+0x50], R145 ;  /* 0x00005091aa007986 */ /* 0x000fe2000c101514 */
[C---:B------:R-:W-:Y:S03]  /*d890*/  HMMA.16816.F32 R40, R20.reuse, R26, R40 ;  /* 0x0000001a1428723c */ /* 0x040fe60000001828 */
[----:B------:R-:W1:Y:S02]  /*d8a0*/  LDSM.16.MT88.4 R24, [R178+0xf000] ;  /* 0x00f00000b218783b */ /* 0x000e640000004200 */
[----:B-----5:R-:W-:Y:S01]  /*d8b0*/  F2FP.F16.F32.PACK_AB R141, R202, R201 ;  /* 0x000000c9ca8d723e */ /* 0x020fe200000000ff */
[C---:B------:R-:W-:Y:S05]  /*d8c0*/  HMMA.16816.F32 R44, R20.reuse, R28, R44 ;  /* 0x0000001c142c723c */ /* 0x040fea000000182c */
[----:B------:R-:W-:Y:S01]  /*d8d0*/  STG.E.U16 desc[UR20][R170.64+0x52], R144 ;  /* 0x00005290aa007986 */ /* 0x000fe2000c101514 */
[C---:B------:R-:W-:Y:S03]  /*d8e0*/  HMMA.16816.F32 R48, R20.reuse, R30, R48 ;  /* 0x0000001e1430723c */ /* 0x040fe60000001830 */
[----:B------:R-:W4:Y:S02]  /*d8f0*/  LDSM.16.MT88.4 R28, [R180+0xf000] ;  /* 0x00f00000b41c783b */ /* 0x000f240000004200 */
[----:B------:R-:W-:Y:S01]  /*d900*/  FADD.FTZ R129, R200, R128 ;  /* 0x00000080c8817221 */ /* 0x000fe20000010000 */
[C---:B------:R-:W-:Y:S01]  /*d910*/  HMMA.16816.F32 R52, R20.reuse, R32, R52 ;  /* 0x000000201434723c */ /* 0x040fe20000001834 */
[----:B------:R-:W5:Y:S04]  /*d920*/  MUFU.EX2 R200, R132 ;  /* 0x0000008400c87308 */ /* 0x000f680000000800 */
[----:B------:R-:W-:Y:S01]  /*d930*/  FADD.FTZ R129, R174, R129 ;  /* 0x00000081ae817221 */ /* 0x000fe20000010000 */
[C---:B------:R-:W-:Y:S01]  /*d940*/  HMMA.16816.F32 R56, R20.reuse, R34, R56 ;  /* 0x000000221438723c */ /* 0x040fe20000001838 */
[----:B------:R-:W3:Y:S04]  /*d950*/  LDSM.16.MT88.4 R32, [R179+0xf000] ;  /* 0x00f00000b320783b */ /* 0x000ee80000004200 */
[----:B------:R-:W5:Y:S01]  /*d960*/  MUFU.EX2 R174, R134 ;  /* 0x0000008600ae7308 */ /* 0x000f620000000800 */
[----:B------:R-:W-:Y:S01]  /*d970*/  PRMT R140, R141, 0x7632, R140 ;  /* 0x000076328d8c7816 */ /* 0x000fe2000000008c */
[C---:B------:R-:W-:Y:S04]  /*d980*/  HMMA.16816.F32 R60, R20.reuse, R120, R60 ;  /* 0x00000078143c723c */ /* 0x040fe8000000183c */
[----:B------:R-:W-:Y:S02]  /*d990*/  LOP3.LUT R128, R124, 0xff, RZ, 0xc0, !PT ;  /* 0x000000ff7c807812 */ /* 0x000fe400078ec0ff */
[C---:B------:R-:W-:Y:S01]  /*d9a0*/  HMMA.16816.F32 R64, R20.reuse, R122, R64 ;  /* 0x0000007a1440723c */ /* 0x040fe20000001840 */
[----:B------:R-:W5:Y:S04]  /*d9b0*/  LDSM.16.MT88.4 R120, [R177+0x11000] ;  /* 0x01100000b178783b */ /* 0x000f680000004200 */
[----:B------:R-:W-:Y:S01]  /*d9c0*/  LOP3.LUT R0, R125, UR16, R150, 0x96, !PT ;  /* 0x000000107d007c12 */ /* 0x000fe2000f8e9696 */
[C---:B-1----:R-:W-:Y:S05]  /*d9d0*/  HMMA.16816.F32 R68, R20.reuse, R24, R68 ;  /* 0x000000181444723c */ /* 0x042fea0000001844 */
[----:B------:R-:W-:Y:S01]  /*d9e0*/  LOP3.LUT R2, R0, 0xff, RZ, 0xc0, !PT ;  /* 0x000000ff00027812 */ /* 0x000fe200078ec0ff */
[C---:B------:R-:W-:Y:S03]  /*d9f0*/  HMMA.16816.F32 R72, R20.reuse, R26, R72 ;  /* 0x0000001a1448723c */ /* 0x040fe60000001848 */
[----:B------:R-:W-:Y:S02]  /*da00*/  ISETP.LE.U32.AND P3, PT, R2, UR12, PT ;  /* 0x0000000c02007c0c */ /* 0x000fe4000bf63070 */
[----:B------:R-:W-:Y:S01]  /*da10*/  LOP3.LUT R25, R0, 0xffff, RZ, 0xc0, !PT ;  /* 0x0000ffff00197812 */ /* 0x000fe200078ec0ff */
[C---:B----4-:R-:W-:Y:S05]  /*da20*/  HMMA.16816.F32 R76, R20.reuse, R28, R76 ;  /* 0x0000001c144c723c */ /* 0x050fea000000184c */
[--C-:B------:R-:W-:Y:S01]  /*da30*/  SHF.R.U32.HI R2, RZ, 0x10, R0.reuse ;  /* 0x00000010ff027819 */ /* 0x100fe20000011600 */
[C---:B------:R-:W-:Y:S01]  /*da40*/  HMMA.16816.F32 R80, R20.reuse, R30, R80 ;  /* 0x0000001e1450723c */ /* 0x040fe20000001850 */
[----:B------:R-:W-:Y:S04]  /*da50*/  LDSM.16.MT88.4 R28, [R180+0x11000] ;  /* 0x01100000b41c783b */ /* 0x000fe80000004200 */
[----:B------:R-:W-:Y:S01]  /*da60*/  SHF.R.U32.HI R117, RZ, 0x18, R0 ;  /* 0x00000018ff757819 */ /* 0x000fe20000011600 */
[C---:B---3--:R-:W-:Y:S03]  /*da70*/  HMMA.16816.F32 R84, R20.reuse, R32, R84 ;  /* 0x000000201454723c */ /* 0x048fe60000001854 */
[----:B------:R-:W-:Y:S02]  /*da80*/  ISETP.LE.U32.AND P6, PT, R117, UR12, PT ;  /* 0x0000000c75007c0c */ /* 0x000fe4000bfc3070 */
[--C-:B------:R-:W-:Y:S01]  /*da90*/  SHF.R.U32.HI R0, RZ, 0x10, R124.reuse ;  /* 0x00000010ff007819 */ /* 0x100fe2000001167c */
[C---:B------:R-:W-:Y:S05]  /*daa0*/  HMMA.16816.F32 R88, R20.reuse, R34, R88 ;  /* 0x000000221458723c */ /* 0x040fea0000001858 */
[----:B------:R-:W-:Y:S01]  /*dab0*/  SHF.R.U32.HI R25, RZ, 0x8, R25 ;  /* 0x00000008ff197819 */ /* 0x000fe20000011619 */
[C---:B-----5:R-:W-:Y:S05]  /*dac0*/  HMMA.16816.F32 R92, R20.reuse, R120, R92 ;  /* 0x00000078145c723c */ /* 0x060fea000000185c */
[----:B------:R-:W-:Y:S01]  /*dad0*/  LOP3.LUT R24, R0, 0xff, RZ, 0xc0, !PT ;  /* 0x000000ff00187812 */ /* 0x000fe200078ec0ff */
[C---:B------:R-:W-:Y:S03]  /*dae0*/  HMMA.16816.F32 R96, R20.reuse, R122, R96 ;  /* 0x0000007a1460723c */ /* 0x040fe60000001860 */
[----:B------:R-:W-:Y:S02]  /*daf0*/  ISETP.LE.U32.AND P2, PT, R24, UR12, PT ;  /* 0x0000000c18007c0c */ /* 0x000fe4000bf43070 */
[----:B------:R-:W-:Y:S02]  /*db00*/  LOP3.LUT R0, R25, 0xffff, RZ, 0xc0, !PT ;  /* 0x0000ffff19007812 */ /* 0x000fe400078ec0ff */
[----:B------:R-:W1:Y:S01]  /*db10*/  LDSM.16.MT88.4 R24, [R178+0x11000] ;  /* 0x01100000b218783b */ /* 0x000e620000004200 */
[----:B------:R-:W-:Y:S02]  /*db20*/  LOP3.LUT R117, R124, 0xff, RZ, 0xc0, !PT ;  /* 0x000000ff7c757812 */ /* 0x000fe400078ec0ff */
[----:B------:R-:W-:Y:S02]  /*db30*/  ISETP.LE.U32.AND P5, PT, R0, UR12, PT ;  /* 0x0000000c00007c0c */ /* 0x000fe4000bfa3070 */
[----:B------:R-:W-:Y:S02]  /*db40*/  ISETP.LE.U32.AND P4, PT, R117, UR12, PT ;  /* 0x0000000c75007c0c */ /* 0x000fe4000bf83070 */
[----:B------:R-:W-:Y:S02]  /*db50*/  LOP3.LUT R117, R124, 0xffff, RZ, 0xc0, !PT ;  /* 0x0000ffff7c757812 */ /* 0x000fe400078ec0ff */
[----:B------:R-:W-:Y:S02]  /*db60*/  LOP3.LUT R2, R2, 0xff, RZ, 0xc0, !PT ;  /* 0x000000ff02027812 */ /* 0x000fe400078ec0ff */
[----:B------:R-:W-:Y:S02]  /*db70*/  SHF.R.U32.HI R0, RZ, 0x10, R124 ;  /* 0x00000010ff007819 */ /* 0x000fe4000001167c */
[----:B------:R-:W-:Y:S02]  /*db80*/  SHF.R.U32.HI R32, RZ, 0x8, R117 ;  /* 0x00000008ff207819 */ /* 0x000fe40000011675 */
[----:B------:R-:W-:Y:S01]  /*db90*/  ISETP.LE.U32.AND P0, PT, R2, UR12, PT ;  /* 0x0000000c02007c0c */ /* 0x000fe2000bf03070 */
[----:B------:R-:W-:Y:S01]  /*dba0*/  @!P5 HADD2 R247, -R140.H0_H0, -RZ.H0_H0 ;  /* 0xa00000ff8cf7d230 */ /* 0x000fe20000000900 */
[----:B------:R-:W-:Y:S02]  /*dbb0*/  LOP3.LUT R2, R125, UR16, R150, 0x96, !PT ;  /* 0x000000107d027c12 */ /* 0x000fe4000f8e9696 */
[--C-:B------:R-:W-:Y:S01]  /*dbc0*/  SHF.R.U32.HI R127, RZ, 0x18, R124.reuse ;  /* 0x00000018ff7f7819 */ /* 0x100fe2000001167c */
[----:B------:R3:W4:Y:S01]  /*dbd0*/  MUFU.EX2 R150, R118 ;  /* 0x0000007600967308 */ /* 0x0007220000000800 */
[----:B------:R-:W-:Y:S02]  /*dbe0*/  LOP3.LUT R125, R124, 0xffff, RZ, 0xc0, !PT ;  /* 0x0000ffff7c7d7812 */ /* 0x000fe400078ec0ff */
[----:B------:R-:W-:Y:S02]  /*dbf0*/  SHF.R.U32.HI R126, RZ, 0x18, R124 ;  /* 0x00000018ff7e7819 */ /* 0x000fe4000001167c */
[----:B------:R-:W-:Y:S02]  /*dc00*/  PRMT R124, R141, 0x5410, R140 ;  /* 0x000054108d7c7816 */ /* 0x000fe4000000008c */
[----:B------:R-:W-:Y:S02]  /*dc10*/  LOP3.LUT R0, R0, 0xff, RZ, 0xc0, !PT ;  /* 0x000000ff00007812 */ /* 0x000fe400078ec0ff */
[----:B------:R-:W-:Y:S02]  /*dc20*/  PRMT R128, R128, 0x5410, R32 ;  /* 0x0000541080807816 */ /* 0x000fe40000000020 */
[----:B------:R-:W-:Y:S02]  /*dc30*/  PRMT R126, R0, 0x5410, R126 ;  /* 0x00005410007e7816 */ /* 0x000fe4000000007e */
[C---:B------:R-:W-:Y:S02]  /*dc40*/  LOP3.LUT R120, R2.reuse, 0xffff, RZ, 0xc0, !PT ;  /* 0x0000ffff02787812 */ /* 0x040fe400078ec0ff */
[--C-:B------:R-:W-:Y:S02]  /*dc50*/  SHF.R.U32.HI R0, RZ, 0x10, R2.reuse ;  /* 0x00000010ff007819 */ /* 0x100fe40000011602 */
[----:B------:R-:W-:Y:S02]  /*dc60*/  SHF.R.U32.HI R122, RZ, 0x18, R2 ;  /* 0x00000018ff7a7819 */ /* 0x000fe40000011602 */
[----:B------:R-:W-:Y:S01]  /*dc70*/  SHF.R.U32.HI R120, RZ, 0x8, R120 ;  /* 0x00000008ff787819 */ /* 0x000fe20000011678 */
[C---:B-1----:R-:W-:Y:S03]  /*dc80*/  HMMA.16816.F32 R100, R20.reuse, R24, R100 ;  /* 0x000000181464723c */ /* 0x042fe60000001864 */
[----:B------:R-:W-:Y:S02]  /*dc90*/  LOP3.LUT R117, R2, 0xff, RZ, 0xc0, !PT ;  /* 0x000000ff02757812 */ /* 0x000fe400078ec0ff */
[----:B------:R-:W-:Y:S01]  /*dca0*/  SHF.R.U32.HI R121, RZ, 0x8, R125 ;  /* 0x00000008ff797819 */ /* 0x000fe2000001167d */
[C---:B------:R-:W-:Y:S05]  /*dcb0*/  HMMA.16816.F32 R104, R20.reuse, R26, R104 ;  /* 0x0000001a1468723c */ /* 0x040fea0000001868 */
[----:B------:R-:W-:Y:S01]  /*dcc0*/  LOP3.LUT R2, R0, 0xff, RZ, 0xc0, !PT ;  /* 0x000000ff00027812 */ /* 0x000fe200078ec0ff */
[C---:B------:R-:W-:Y:S05]  /*dcd0*/  HMMA.16816.F32 R108, R20.reuse, R28, R108 ;  /* 0x0000001c146c723c */ /* 0x040fea000000186c */
[----:B------:R-:W-:Y:S01]  /*dce0*/  PRMT R117, R117, 0x5410, R120 ;  /* 0x0000541075757816 */ /* 0x000fe20000000078 */
[C---:B------:R-:W-:Y:S01]  /*dcf0*/  HMMA.16816.F32 R12, R20.reuse, R30, R12 ;  /* 0x0000001e140c723c */ /* 0x040fe2000000180c */
[----:B------:R-:W-:Y:S04]  /*dd00*/  LDSM.16.MT88.4 R28, [R178+0xd800] ;  /* 0x00d80000b21c783b */ /* 0x000fe80000004200 */
[----:B------:R-:W-:Y:S01]  /*dd10*/  LOP3.LUT R0, R121, 0xffff, RZ, 0xc0, !PT ;  /* 0x0000ffff79007812 */ /* 0x000fe200078ec0ff */
[----:B------:R-:W-:Y:S01]  /*dd20*/  FADD.FTZ R125, R211, R129 ;  /* 0x00000081d37d7221 */ /* 0x000fe20000010000 */
[----:B------:R-:W-:Y:S02]  /*dd30*/  PRMT R2, R2, 0x5410, R122 ;  /* 0x0000541002027816 */ /* 0x000fe4000000007a */
[----:B------:R-:W-:Y:S02]  /*dd40*/  LDSM.16.MT88.4 R120, [R177+0xd800] ;  /* 0x00d80000b178783b */ /* 0x000fe40000004200 */
[----:B---3--:R-:W-:Y:S01]  /*dd50*/  F2FP.F16.F32.PACK_AB R118, R175, R200 ;  /* 0x000000c8af76723e */ /* 0x008fe200000000ff */
[----:B------:R-:W-:Y:S01]  /*dd60*/  FADD.FTZ R160, R213, R125 ;  /* 0x0000007dd5a07221 */ /* 0x000fe20000010000 */
[--C-:B------:R-:W-:Y:S02]  /*dd70*/  HSET2.LE.AND R24, R117, R172.reuse, PT ;  /* 0x000000ac75187233 */ /* 0x100fe40003803000 */
[----:B------:R-:W-:Y:S01]  /*dd80*/  @!P5 PRMT R140, R247, 0x5410, RZ ;  /* 0x00005410f78cd816 */ /* 0x000fe200000000ff */
[----:B------:R-:W-:Y:S01]  /*dd90*/  @!P0 HADD2 R226, -R118.H0_H0, -RZ.H0_H0 ;  /* 0xa00000ff76e28230 */ /* 0x000fe20000000900 */
[----:B------:R-:W-:Y:S02]  /*dda0*/  ISETP.LE.U32.AND P5, PT, R0, UR12, PT ;  /* 0x0000000c00007c0c */ /* 0x000fe4000bfa3070 */
[----:B------:R-:W-:Y:S01]  /*ddb0*/  PRMT R117, R118, 0x7632, R117 ;  /* 0x0000763276757816 */ /* 0x000fe20000000075 */
[----:B------:R-:W-:Y:S01]  /*ddc0*/  STG.E.U16 desc[UR20][R168.64+0x62], R140 ;  /* 0x0000628ca8007986 */ /* 0x000fe2000c101514 */
[----:B------:R-:W-:Y:S02]  /*ddd0*/  F2FP.F16.F32.PACK_AB R0, R173, R174 ;  /* 0x000000aead00723e */ /* 0x000fe400000000ff */
[--C-:B------:R-:W-:Y:S01]  /*dde0*/  HSET2.LE.AND R26, R128, R172.reuse, PT ;  /* 0x000000ac801a7233 */ /* 0x100fe20003803000 */
[----:B------:R-:W-:Y:S01]  /*ddf0*/  @!P6 HADD2 R225, -R117.H0_H0, -RZ.H0_H0 ;  /* 0xa00000ff75e1e230 */ /* 0x000fe20000000900 */
[----:B------:R-:W-:Y:S01]  /*de00*/  LOP3.LUT R24, R24, R124, RZ, 0xc0, !PT ;  /* 0x0000007c18187212 */ /* 0x000fe200078ec0ff */
[----:B------:R-:W-:Y:S01]  /*de10*/  @!P4 HADD2 R224, -R0.H0_H0, -RZ.H0_H0 ;  /* 0xa00000ff00e0c230 */ /* 0x000fe20000000900 */
[--C-:B------:R-:W-:Y:S02]  /*de20*/  HSET2.LE.AND R25, R2, R172.reuse, PT ;  /* 0x000000ac02197233 */ /* 0x100fe40003803000 */
[----:B------:R-:W-:Y:S02]  /*de30*/  PRMT R124, R118, 0x5410, R117 ;  /* 0x00005410767c7816 */ /* 0x000fe40000000075 */
[----:B------:R-:W-:Y:S02]  /*de40*/  PRMT R2, R0, 0x7632, R2 ;  /* 0x0000763200027816 */ /* 0x000fe40000000002 */
[----:B------:R-:W-:Y:S02]  /*de50*/  HSET2.LE.AND R27, R126, R172, PT ;  /* 0x000000ac7e1b7233 */ /* 0x000fe40003803000 */
[----:B------:R-:W-:Y:S01]  /*de60*/  LOP3.LUT R25, R25, R124, RZ, 0xc0, !PT ;  /* 0x0000007c19197212 */ /* 0x000fe200078ec0ff */
[----:B------:R-:W-:Y:S01]  /*de70*/  @!P5 HADD2 R231, -R2.H0_H0, -RZ.H0_H0 ;  /* 0xa00000ff02e7d230 */ /* 0x000fe20000000900 */
[----:B----4-:R-:W-:Y:S02]  /*de80*/  F2FP.F16.F32.PACK_AB R119, R150, R151 ;  /* 0x000000979677723e */ /* 0x010fe400000000ff */
[----:B------:R-:W-:Y:S02]  /*de90*/  PRMT R124, R0, 0x5410, R2 ;  /* 0x00005410007c7816 */ /* 0x000fe40000000002 */
[----:B------:R-:W-:Y:S01]  /*dea0*/  LOP3.LUT R27, R27, R119, RZ, 0xc0, !PT ;  /* 0x000000771b1b7212 */ /* 0x000fe200078ec0ff */
[----:B------:R-:W-:Y:S01]  /*deb0*/  @!P2 HADD2 R233, -R119.H0_H0, -RZ.H0_H0 ;  /* 0xa00000ff77e9a230 */ /* 0x000fe20000000900 */
[----:B------:R-:W-:Y:S02]  /*dec0*/  LOP3.LUT R26, R26, R124, RZ, 0xc0, !PT ;  /* 0x0000007c1a1a7212 */ /* 0x000fe400078ec0ff */
[----:B------:R-:W-:Y:S02]  /*ded0*/  @!P0 PRMT R118, R226, 0x5410, RZ ;  /* 0x00005410e2768816 */ /* 0x000fe400000000ff */
[----:B------:R-:W-:Y:S02]  /*dee0*/  @!P6 PRMT R117, R225, 0x5410, RZ ;  /* 0x00005410e175e816 */ /* 0x000fe400000000ff */
[----:B------:R-:W-:Y:S02]  /*def0*/  @!P4 PRMT R0, R224, 0x5410, RZ ;  /* 0x00005410e000c816 */ /* 0x000fe400000000ff */
[----:B------:R-:W-:Y:S01]  /*df00*/  @!P5 PRMT R2, R231, 0x5410, RZ ;  /* 0x00005410e702d816 */ /* 0x000fe200000000ff */
[----:B--2---:R-:W-:Y:S05]  /*df10*/  @!P3 HADD2 R135, -R141.H0_H0, -RZ.H0_H0 ;  /* 0xa00000ff8d87b230 */ /* 0x004fea0000000900 */
[----:B------:R-:W-:Y:S01]  /*df20*/  PRMT R33, R135, 0x7610, R33 ;  /* 0x0000761087217816 */ /* 0x000fe20000000021 */
[----:B------:R-:W-:Y:S03]  /*df30*/  @!P3 STL.S16 [R1+0x8], R135 ;  /* 0x000008870100b387 */ /* 0x000fe60000100600 */
[----:B------:R-:W-:Y:S01]  /*df40*/  @!P3 PRMT R141, R33, 0x5410, RZ ;  /* 0x00005410218db816 */ /* 0x000fe200000000ff */
[----:B------:R-:W-:Y:S01]  /*df50*/  LDSM.16.MT88.4 R132, [R179+0xd800] ;  /* 0x00d80000b384783b */ /* 0x000fe20000004200 */
[----:B------:R-:W-:Y:S01]  /*df60*/  ISETP.LE.U32.AND P3, PT, R127, UR12, PT ;  /* 0x0000000c7f007c0c */ /* 0x000fe2000bf63070 */
[----:B------:R-:W-:Y:S04]  /*df70*/  FADD.FTZ R127, R212, R130 ;  /* 0x00000082d47f7221 */ /* 0x000fe80000010000 */
[----:B------:R-:W-:Y:S02]  /*df80*/  FADD.FTZ R167, R214, R127 ;  /* 0x0000007fd6a77221 */ /* 0x000fe40000010000 */
[----:B------:R-:W1:Y:S06]  /*df90*/  LDSM.16.MT88.4 R32, [R179+0x11000] ;  /* 0x01100000b320783b */ /* 0x000e6c0000004200 */
[----:B------:R-:W-:Y:S02]  /*dfa0*/  @!P3 HADD2 R232, -R119.H1_H1, -RZ.H0_H0 ;  /* 0xa00000ff77e8b230 */ /* 0x000fe40000000d00 */
[----:B------:R-:W2:Y:S08]  /*dfb0*/  LDSM.16.MT88.4 R128, [R180+0xd800] ;  /* 0x00d80000b480783b */ /* 0x000eb00000004200 */
[----:B------:R-:W-:Y:S04]  /*dfc0*/  STG.E.U16 desc[UR20][R168.64+0x60], R141 ;  /* 0x0000608da8007986 */ /* 0x000fe8000c101514 */
[----:B------:R-:W-:Y:S04]  /*dfd0*/  STG.E.U16 desc[UR20][R170.64+0x60], R118 ;  /* 0x00006076aa007986 */ /* 0x000fe8000c101514 */
[----:B------:R3:W-:Y:S04]  /*dfe0*/  STG.E.U16 desc[UR20][R170.64+0x62], R117 ;  /* 0x00006275aa007986 */ /* 0x0007e8000c101514 */
[----:B------:R-:W-:Y:S04]  /*dff0*/  STG.E.U16 desc[UR20][R168.64+0x70], R0 ;  /* 0x00007000a8007986 */ /* 0x000fe8000c101514 */
[----:B------:R-:W-:Y:S01]  /*e000*/  STG.E.U16 desc[UR20][R168.64+0x72], R2 ;  /* 0x00007202a8007986 */ /* 0x000fe2000c101514 */
[C---:B-1----:R-:W-:Y:S06]  /*e010*/  HMMA.16816.F32 R16, R20.reuse, R32, R16 ;  /* 0x000000201410723c */ /* 0x042fec0000001810 */
[----:B------:R-:W-:Y:S01]  /*e020*/  HMMA.16816.F32 R112, R20, R34, R112 ;  /* 0x000000221470723c */ /* 0x000fe20000001870 */
[----:B------:R-:W1:Y:S04]  /*e030*/  LDSM.16.MT88.4 R20, [R177+0xf800] ;  /* 0x00f80000b114783b */ /* 0x000e680000004200 */
[----:B---3--:R-:W-:Y:S01]  /*e040*/  IMAD.MOV.U32 R117, RZ, RZ, R3 ;  /* 0x000000ffff757224 */ /* 0x008fe200078e0003 */
[C---:B------:R-:W-:Y:S03]  /*e050*/  HMMA.16816.F32 R124, R24.reuse, R120, R4 ;  /* 0x00000078187c723c */ /* 0x040fe60000001804 */
[----:B------:R-:W3:Y:S03]  /*e060*/  LDSM.16.MT88.4 R32, [R178+0xf800] ;  /* 0x00f80000b220783b */ /* 0x000ee60000004200 */
[C---:B------:R-:W-:Y:S05]  /*e070*/  HMMA.16816.F32 R120, R24.reuse, R122, R8 ;  /* 0x0000007a1878723c */ /* 0x040fea0000001808 */
[----:B------:R-:W4:Y:S01]  /*e080*/  LDSM.16.MT88.4 R4, [R179+0xf800] ;  /* 0x00f80000b304783b */ /* 0x000f220000004200 */
[C---:B------:R-:W-:Y:S06]  /*e090*/  HMMA.16816.F32 R36, R24.reuse, R28, R36 ;  /* 0x0000001c1824723c */ /* 0x040fec0000001824 */
[C---:B------:R-:W-:Y:S01]  /*e0a0*/  HMMA.16816.F32 R40, R24.reuse, R30, R40 ;  /* 0x0000001e1828723c */ /* 0x040fe20000001828 */
[----:B------:R-:W5:Y:S04]  /*e0b0*/  LDSM.16.MT88.4 R8, [R177+0x11800] ;  /* 0x01180000b108783b */ /* 0x000f680000004200 */
[----:B------:R-:W-:Y:S01]  /*e0c0*/  @P3 PRMT R28, R119, 0x7632, R28 ;  /* 0x00007632771c3816 */ /* 0x000fe2000000001c */
[C---:B--2---:R-:W-:Y:S05]  /*e0d0*/  HMMA.16816.F32 R44, R24.reuse, R128, R44 ;  /* 0x00000080182c723c */ /* 0x044fea000000182c */
[----:B------:R-:W-:Y:S01]  /*e0e0*/  @!P2 PRMT R119, R233, 0x5410, RZ ;  /* 0x00005410e977a816 */ /* 0x000fe200000000ff */
[C---:B------:R-:W-:Y:S01]  /*e0f0*/  HMMA.16816.F32 R48, R24.reuse, R130, R48 ;  /* 0x000000821830723c */ /* 0x040fe20000001830 */
[----:B------:R-:W-:Y:S01]  /*e100*/  LDSM.16.MT88.4 R128, [R180+0x11800] ;  /* 0x01180000b480783b */ /* 0x000fe20000004200 */
[----:B------:R-:W-:Y:S01]  /*e110*/  ISETP.LT.AND P2, PT, RZ, UR33, PT ;  /* 0x00000021ff007c0c */ /* 0x000fe2000bf41270 */
[----:B------:R-:W-:Y:S02]  /*e120*/  UIADD3 UR33, UR33, -0x1, URZ ;  /* 0xffffffff21217890 */ /* 0x000fe4000fffe03f */
[----:B------:R-:W-:Y:S01]  /*e130*/  @!P3 PRMT R28, R232, 0x5410, RZ ;  /* 0x00005410e81cb816 */ /* 0x000fe200000000ff */
[C---:B------:R-:W-:Y:S03]  /*e140*/  HMMA.16816.F32 R52, R24.reuse, R132, R52 ;  /* 0x000000841834723c */ /* 0x040fe60000001834 */
[----:B------:R-:W-:Y:S02]  /*e150*/  STG.E.U16 desc[UR20][R170.64+0x70], R119 ;  /* 0x00007077aa007986 */ /* 0x000fe4000c101514 */
[----:B------:R-:W-:Y:S01]  /*e160*/  FADD.FTZ R29, R221, R167 ;  /* 0x000000a7dd1d7221 */ /* 0x000fe20000010000 */
[C---:B------:R-:W-:Y:S01]  /*e170*/  HMMA.16816.F32 R56, R24.reuse, R134, R56 ;  /* 0x000000861838723c */ /* 0x040fe20000001838 */
[----:B------:R-:W-:Y:S04]  /*e180*/  STG.E.U16 desc[UR20][R170.64+0x72], R28 ;  /* 0x0000721caa007986 */ /* 0x000fe8000c101514 */
[----:B------:R-:W-:Y:S01]  /*e190*/  FADD.FTZ R29, R222, R29 ;  /* 0x0000001dde1d7221 */ /* 0x000fe20000010000 */
[C---:B-1----:R-:W-:Y:S05]  /*e1a0*/  HMMA.16816.F32 R60, R24.reuse, R20, R60 ;  /* 0x00000014183c723c */ /* 0x042fea000000183c */
[----:B------:R-:W-:Y:S01]  /*e1b0*/  FADD.FTZ R29, R210, R29 ;  /* 0x0000001dd21d7221 */ /* 0x000fe20000010000 */
[C---:B------:R-:W-:Y:S01]  /*e1c0*/  HMMA.16816.F32 R64, R24.reuse, R22, R64 ;  /* 0x000000161840723c */ /* 0x040fe20000001840 */
[----:B------:R-:W1:Y:S05]  /*e1d0*/  LDSM.16.MT88.4 R20, [R178+0x11800] ;  /* 0x01180000b214783b */ /* 0x000e6a0000004200 */
[C---:B---3--:R-:W-:Y:S06]  /*e1e0*/  HMMA.16816.F32 R68, R24.reuse, R32, R68 ;  /* 0x000000201844723c */ /* 0x048fec0000001844 */
[C---:B------:R-:W-:Y:S06]  /*e1f0*/  HMMA.16816.F32 R72, R24.reuse, R34, R72 ;  /* 0x000000221848723c */ /* 0x040fec0000001848 */
[C---:B------:R-:W-:Y:S06]  /*e200*/  HMMA.16816.F32 R76, R24.reuse, R136, R76 ;  /* 0x00000088184c723c */ /* 0x040fec000000184c */
[C---:B------:R-:W-:Y:S06]  /*e210*/  HMMA.16816.F32 R80, R24.reuse, R138, R80 ;  /* 0x0000008a1850723c */ /* 0x040fec0000001850 */
[C---:B----4-:R-:W-:Y:S06]  /*e220*/  HMMA.16816.F32 R84, R24.reuse, R4, R84 ;  /* 0x000000041854723c */ /* 0x050fec0000001854 */
[C---:B------:R-:W-:Y:S05]  /*e230*/  HMMA.16816.F32 R88, R24.reuse, R6, R88 ;  /* 0x000000061858723c */ /* 0x040fea0000001858 */
[----:B------:R-:W-:Y:S01]  /*e240*/  FADD.FTZ R4, R220, R160 ;  /* 0x000000a0dc047221 */ /* 0x000fe20000010000 */
[C---:B-----5:R-:W-:Y:S05]  /*e250*/  HMMA.16816.F32 R92, R24.reuse, R8, R92 ;  /* 0x00000008185c723c */ /* 0x060fea000000185c */
[----:B------:R-:W-:Y:S01]  /*e260*/  FADD.FTZ R30, R215, R4 ;  /* 0x00000004d71e7221 */ /* 0x000fe20000010000 */
[C---:B------:R-:W-:Y:S01]  /*e270*/  HMMA.16816.F32 R96, R24.reuse, R10, R96 ;  /* 0x0000000a1860723c */ /* 0x040fe20000001860 */
[----:B------:R-:W2:Y:S04]  /*e280*/  LDSM.16.MT88.4 R4, [R179+0x11800] ;  /* 0x01180000b304783b */ /* 0x000ea80000004200 */
[----:B------:R-:W-:Y:S01]  /*e290*/  FADD.FTZ R30, R208, R30 ;  /* 0x0000001ed01e7221 */ /* 0x000fe20000010000 */
[C---:B-1----:R-:W-:Y:S05]  /*e2a0*/  HMMA.16816.F32 R100, R24.reuse, R20, R100 ;  /* 0x000000141864723c */ /* 0x042fea0000001864 */
[----:B------:R-:W-:Y:S01]  /*e2b0*/  FADD.FTZ R8, R209, R29 ;  /* 0x0000001dd1087221 */ /* 0x000fe20000010000 */
[C---:B------:R-:W-:Y:S05]  /*e2c0*/  HMMA.16816.F32 R104, R24.reuse, R22, R104 ;  /* 0x000000161868723c */ /* 0x040fea0000001868 */
[----:B------:R-:W-:Y:S01]  /*e2d0*/  FADD.FTZ R9, R207, R30 ;  /* 0x0000001ecf097221 */ /* 0x000fe20000010000 */
[C---:B------:R-:W-:Y:S05]  /*e2e0*/  HMMA.16816.F32 R108, R24.reuse, R128, R108 ;  /* 0x00000080186c723c */ /* 0x040fea000000186c */
[----:B------:R-:W-:Y:S01]  /*e2f0*/  FADD.FTZ R8, R206, R8 ;  /* 0x00000008ce087221 */ /* 0x000fe20000010000 */
[C---:B------:R-:W-:Y:S05]  /*e300*/  HMMA.16816.F32 R128, R24.reuse, R130, R12 ;  /* 0x000000821880723c */ /* 0x040fea000000180c */
[----:B------:R-:W-:Y:S01]  /*e310*/  FADD.FTZ R9, R204, R9 ;  /* 0x00000009cc097221 */ /* 0x000fe20000010000 */
[----:B------:R-:W-:Y:S01]  /*e320*/  FADD.FTZ R8, R205, R8 ;  /* 0x00000008cd087221 */ /* 0x000fe20000010000 */
[----:B------:R-:W-:Y:S04]  /*e330*/  IADD3 R204, P0, R168, -0x80, RZ ;  /* 0xffffff80a8cc7810 */ /* 0x000fe80007f1e0ff */
[----:B------:R-:W-:Y:S01]  /*e340*/  FADD.FTZ R9, R203, R9 ;  /* 0x00000009cb097221 */ /* 0x000fe20000010000 */
[----:B------:R-:W-:Y:S01]  /*e350*/  FADD.FTZ R8, R201, R8 ;  /* 0x00000008c9087221 */ /* 0x000fe20000010000 */
[----:B------:R-:W-:Y:S02]  /*e360*/  IADD3.X R203, R169, -0x1, RZ, P0, !PT ;  /* 0xffffffffa9cb7810 */ /* 0x000fe400007fe4ff */
[----:B------:R-:W-:Y:S01]  /*e370*/  FADD.FTZ R0, R200, R9 ;  /* 0x00000009c8007221 */ /* 0x000fe20000010000 */
[----:B------:R-:W-:Y:S01]  /*e380*/  FADD.FTZ R2, R202, R8 ;  /* 0x00000008ca027221 */ /* 0x000fe20000010000 */
[C---:B--2---:R-:W-:Y:S03]  /*e390*/  HMMA.16816.F32 R132, R24.reuse, R4, R16 ;  /* 0x000000041884723c */ /* 0x044fe60000001810 */
[----:B------:R-:W-:Y:S01]  /*e3a0*/  FADD.FTZ R0, R175, R0 ;  /* 0x00000000af007221 */ /* 0x000fe20000010000 */
[----:B------:R-:W-:Y:S02]  /*e3b0*/  FADD.FTZ R2, R174, R2 ;  /* 0x00000002ae027221 */ /* 0x000fe40000010000 */
[----:B------:R-:W-:Y:S05]  /*e3c0*/  HMMA.16816.F32 R112, R24, R6, R112 ;  /* 0x000000061870723c */ /* 0x000fea0000001870 */
[----:B------:R-:W-:Y:S01]  /*e3d0*/  FADD.FTZ R151, R151, R0 ;  /* 0x0000000097977221 */ /* 0x000fe20000010000 */
[----:B------:R-:W-:Y:S05]  /*e3e0*/  FADD.FTZ R0, R173, R2 ;  /* 0x00000002ad007221 */ /* 0x000fea0000010000 */
[----:B------:R1:W-:Y:S01]  /*e3f0*/  STL [R1+0x14], R0 ;  /* 0x0000140001007387 */ /* 0x0003e20000100800 */
[----:B------:R-:W-:Y:S05]  /*e400*/  FADD.FTZ R2, R150, R151 ;  /* 0x0000009796027221 */ /* 0x000fea0000010000 */
[----:B------:R3:W-:Y:S01]  /*e410*/  STL [R1+0x10], R2 ;  /* 0x0000100201007387 */ /* 0x0007e20000100800 */
[----:B-1----:R-:W-:Y:S01]  /*e420*/  IMAD.MOV.U32 R0, RZ, RZ, R116 ;  /* 0x000000ffff007224 */ /* 0x002fe200078e0074 */
[----:B------:R-:W-:Y:S06]  /*e430*/  @P2 BRA `(.L_x_1015) ;  /* 0xffffffb400202947 */ /* 0x000fec000383ffff */
.L_x_1014:
[----:B--2---:R-:W3:Y:S01]  /*e440*/  LDL.LU R5, [R1+0x14] ;  /* 0x0000140001057983 */ /* 0x004ee20000300800 */
[----:B------:R-:W-:-:S03]  /*e450*/  ULDC UR4, c[0x0][0x38c] ;  /* 0x0000e30000047ab9 */ /* 0x000fc60000000800 */
[----:B------:R-:W2:Y:S01]  /*e460*/  LDL.LU R4, [R1+0x10] ;  /* 0x0000100001047983 */ /* 0x000ea20000300800 */
[----:B------:R-:W-:Y:S01]  /*e470*/  UMOV UR5, 0x400 ;  /* 0x0000040000057882 */ /* 0x000fe20000000000 */
[----:B------:R-:W-:Y:S01]  /*e480*/  UISETP.NE.AND UP0, UPT, UR13, -0x1, UPT ;  /* 0xffffffff0d00788c */ /* 0x000fe2000bf05270 */
[----:B------:R-:W1:Y:S02]  /*e490*/  S2R R137, SR_TID.X ;  /* 0x0000000000897919 */ /* 0x000e640000002100 */
[----:B-1----:R-:W-:-:S04]  /*e4a0*/  SHF.R.S32.HI R138, RZ, 0x1f, R137 ;  /* 0x0000001fff8a7819 */ /* 0x002fc80000011489 */
[CC--:B------:R-:W-:Y:S02]  /*e4b0*/  LEA.HI R6, R138.reuse, R137.reuse, RZ, 0x2 ;  /* 0x000000898a067211 */ /* 0x0c0fe400078f10ff */
[----:B------:R-:W-:-:S04]  /*e4c0*/  LEA.HI R136, R138, R137, RZ, 0x5 ;  /* 0x000000898a887211 */ /* 0x000fc800078f28ff */
[----:B------:R-:W-:Y:S01]  /*e4d0*/  SHF.R.S32.HI R7, RZ, 0x5, R136 ;  /* 0x00000005ff077819 */ /* 0x000fe20000011488 */
[----:B---3--:R-:W1:Y:S04]  /*e4e0*/  SHFL.BFLY PT, R2, R5, 0x2, 0x1f ;  /* 0x0c401f0005027f89 */ /* 0x008e6800000e0000 */
[----:B--2---:R-:W2:Y:S01]  /*e4f0*/  SHFL.BFLY PT, R0, R4, 0x2, 0x1f ;  /* 0x0c401f0004007f89 */ /* 0x004ea200000e0000 */
[----:B-1----:R-:W-:Y:S01]  /*e500*/  FADD.FTZ R2, R2, R5 ;  /* 0x0000000502027221 */ /* 0x002fe20000010000 */
[----:B--2---:R-:W-:-:S04]  /*e510*/  FADD.FTZ R0, R0, R4 ;  /* 0x0000000400007221 */ /* 0x004fc80000010000 */
[----:B------:R-:W1:Y:S04]  /*e520*/  SHFL.BFLY PT, R5, R2, 0x1, 0x1f ;  /* 0x0c201f0002057f89 */ /* 0x000e6800000e0000 */
[----:B------:R-:W2:Y:S01]  /*e530*/  SHFL.BFLY PT, R4, R0, 0x1, 0x1f ;  /* 0x0c201f0000047f89 */ /* 0x000ea200000e0000 */
[----:B-1----:R-:W-:Y:S01]  /*e540*/  FADD.FTZ R117, R2, R5 ;  /* 0x0000000502757221 */ /* 0x002fe20000010000 */
[----:B------:R-:W-:Y:S02]  /*e550*/  MOV R2, 0x3f800000 ;  /* 0x3f80000000027802 */ /* 0x000fe40000000f00 */
[----:B------:R-:W-:Y:S01]  /*e560*/  SHF.R.S32.HI R5, RZ, 0x1f, R6 ;  /* 0x0000001fff057819 */ /* 0x000fe20000011406 */
[----:B--2---:R-:W-:Y:S01]  /*e570*/  FADD.FTZ R118, R0, R4 ;  /* 0x0000000400767221 */ /* 0x004fe20000010000 */
        /* <DEDUP_REMOVED lines=199> */
.L_x_1018:
        /* <DEDUP_REMOVED lines=24> */
.L_x_1019:
        /* <DEDUP_REMOVED lines=47> */
[----:B-1----:R-:W1:Y:S08]  /*f660*/  @P0 LDC R14, c[0x0][0x2e8] ;  /* 0x0000ba00ff0e0b82 */ /* 0x002e700000000800 */
[----:B------:R-:W-:Y:S01]  /*f670*/  BAR.SYNC.DEFER_BLOCKING 0x0 ;  /* 0x0000000000007b1d */ /* 0x000fe20000010000 */
[----:B---3--:R-:W-:-:S07]  /*f680*/  SHF.R.S32.HI R12, RZ, 0x3, R16 ;  /* 0x00000003ff0c7819 */ /* 0x008fce0000011410 */
[----:B------:R-:W3:Y:S01]  /*f690*/  @!P1 LDC R13, c[0x0][0x270] ;  /* 0x00009c00ff0d9b82 */ /* 0x000ee20000000800 */
[----:B------:R-:W1:Y:S01]  /*f6a0*/  S2R R15, SR_CTAID.Y ;  /* 0x00000000000f7919 */ /* 0x000e620000002600 */
[----:B------:R-:W-:Y:S01]  /*f6b0*/  IMAD.IADD R11, R40, 0x1, -R0 ;  /* 0x00000001280b7824 */ /* 0x000fe200078e0a00 */
        /* <DEDUP_REMOVED lines=11> */
[----:B------:R1:W4:Y:S04]  /*f770*/  LDS.128 R36, [R199+0x1800] ;  /* 0x00180000c7247984 */ /* 0x0003280000000c00 */
[----:B------:R4:W4:Y:S01]  /*f780*/  LDS.128 R32, [R199+0x3800] ;  /* 0x00380000c7207984 */ /* 0x0009220000000c00 */
[----:B------:R-:W-:-:S02]  /*f790*/  IMAD.IADD R9, R137, 0x1, -R6 ;  /* 0x0000000189097824 */ /* 0x000fc400078e0a06 */
[----:B--2---:R-:W-:Y:S01]  /*f7a0*/  @P3 FMUL.FTZ R5, R7, 0.69314718246459960938 ;  /* 0x3f31721807053820 */ /* 0x004fe20000410000 */
[----:B---3--:R-:W-:Y:S01]  /*f7b0*/  @!P1 IMAD R2, R29, R13, RZ ;  /* 0x0000000d1d029224 */ /* 0x008fe200078e02ff */
[----:B------:R-:W2:Y:S01]  /*f7c0*/  @P0 MUFU.LG2 R6, R118 ;  /* 0x0000007600060308 */ /* 0x000ea20000000c00 */
[----:B------:R-:W-:Y:S02]  /*f7d0*/  IMAD.MOV.U32 R13, RZ, RZ, 0x7f800000 ;  /* 0x7f800000ff0d7424 */ /* 0x000fe400078e00ff */
[----:B------:R-:W-:Y:S02]  /*f7e0*/  @!P1 IMAD.MOV.U32 R8, RZ, RZ, 0x1 ;  /* 0x00000001ff089424 */ /* 0x000fe400078e00ff */
[----:B-1----:R-:W-:Y:S01]  /*f7f0*/  IMAD R4, R15, R2, RZ ;  /* 0x000000020f047224 */ /* 0x002fe200078e02ff */
[----:B------:R-:W-:Y:S01]  /*f800*/  LEA.HI.SX32 R2, R16, 0x20, 0x1d ;  /* 0x0000002010027811 */ /* 0x000fe200078feaff */
[----:B------:R-:W-:-:S03]  /*f810*/  IMAD.MOV.U32 R15, RZ, RZ, 0x7f800000 ;  /* 0x7f800000ff0f7424 */ /* 0x000fc600078e00ff */
[----:B------:R-:W-:Y:S01]  /*f820*/  ISETP.GE.AND P1, PT, R2, UR7, PT ;  /* 0x0000000702007c0c */ /* 0x000fe2000bf26270 */
[----:B----4-:R-:W-:Y:S01]  /*f830*/  @P3 FFMA.FTZ R15, R116, R10, R5 ;  /* 0x0000000a740f3223 */ /* 0x010fe20000010005 */
[----:B------:R-:W-:Y:S01]  /*f840*/  SEL R2, R4, RZ, !P5 ;  /* 0x000000ff04027207 */ /* 0x000fe20006800000 */
[----:B------:R-:W-:Y:S01]  /*f850*/  IMAD R4, R8, UR4, RZ ;  /* 0x0000000408047c24 */ /* 0x000fe2000f8e02ff */
        /* <DEDUP_REMOVED lines=42> */
.L_x_1021:
[----:B------:R-:W-:Y:S05]  /*fb00*/  BSYNC B0 ;  /* 0x0000000000007941 */ /* 0x000fea0003800000 */
.L_x_1020:
        /* <DEDUP_REMOVED lines=38> */
.L_x_1023:
[----:B------:R-:W-:Y:S05]  /*fd70*/  BSYNC B0 ;  /* 0x0000000000007941 */ /* 0x000fea0003800000 */
.L_x_1022:
        /* <DEDUP_REMOVED lines=24> */
.L_x_1025:
[----:B------:R-:W-:Y:S05]  /*ff00*/  BSYNC B0 ;  /* 0x0000000000007941 */ /* 0x000fea0003800000 */
.L_x_1024:
        /* <DEDUP_REMOVED lines=24> */
.L_x_1027:
[----:B------:R-:W-:Y:S05]  /*10090*/  BSYNC B0 ;  /* 0x0000000000007941 */ /* 0x000fea0003800000 */
.L_x_1026:
        /* <DEDUP_REMOVED lines=23> */
.L_x_984:
[----:B------:R-:W-:Y:S01]  /*10210*/  UISETP.NE.AND UP2, UPT, UR13, -0x1, UPT ;  /* 0xffffffff0d00788c */ /* 0x000fe2000bf45270 */
[----:B------:R-:W1:Y:S01]  /*10220*/  S2R R2, SR_TID.X ;  /* 0x0000000000027919 */ /* 0x000e620000002100 */
[----:B------:R-:W-:Y:S01]  /*10230*/  ULDC.U8 UR7, c[0x0][0x3d8] ;  /* 0x0000f60000077ab9 */ /* 0x000fe20000000000 */
[----:B------:R-:W-:Y:S01]  /*10240*/  IMAD.U32 R6, RZ, RZ, UR14 ;  /* 0x0000000eff067e24 */ /* 0x000fe2000f8e00ff */
[----:B------:R-:W-:-:S07]  /*10250*/  UISETP.NE.AND UP3, UPT, UR7, URZ, UPT ;  /* 0x0000003f0700728c */ /* 0x000fce000bf65270 */
[----:B------:R-:W-:Y:S01]  /*10260*/  @UP2 ULDC.64 UR4, c[0x0][0x298] ;  /* 0x0000a60000042ab9 */ /* 0x000fe20000000a00 */
[----:B------:R-:W-:Y:S02]  /*10270*/  @!UP2 USHF.R.S32.HI UR10, URZ, 0x1f, UR26 ;  /* 0x0000001f3f0aa899 */ /* 0x000fe4000801141a */
[----:B------:R-:W-:-:S04]  /*10280*/  @UP2 UIMAD.WIDE.U32 UR8, UR13, UR4, URZ ;  /* 0x000000040d0822a5 */ /* 0x000fc8000f8e003f */
[----:B------:R-:W-:-:S03]  /*10290*/  @UP2 UIMAD UR6, UR13, UR5, UR9 ;  /* 0x000000050d0622a4 */ /* 0x000fc6000f8e0209 */
[----:B------:R-:W-:Y:S01]  /*102a0*/  ULDC.U8 UR9, c[0x0][0x3d9] ;  /* 0x0000f64000097ab9 */ /* 0x000fe20000000000 */
[----:B------:R-:W-:Y:S01]  /*102b0*/  @!UP2 ULDC.64 UR4, c[0x0][0x290] ;  /* 0x0000a4000004aab9 */ /* 0x000fe20000000a00 */
[----:B------:R-:W-:Y:S02]  /*102c0*/  UISETP.NE.AND UP1, UPT, UR9, URZ, UPT ;  /* 0x0000003f0900728c */ /* 0x000fe4000bf25270 */
[----:B------:R-:W-:Y:S02]  /*102d0*/  UISETP.EQ.AND UP3, UPT, UR9, URZ, UP3 ;  /* 0x0000003f0900728c */ /* 0x000fe40009f62270 */
[----:B------:R-:W-:Y:S02]  /*102e0*/  @!UP2 UIMAD UR9, UR10, UR4, URZ ;  /* 0x000000040a09a2a4 */ /* 0x000fe4000f8e023f */
[----:B------:R-:W-:Y:S01]  /*102f0*/  UISETP.NE.OR UP0, UPT, UR13, -0x1, !UP3 ;  /* 0xffffffff0d00788c */ /* 0x000fe2000df05670 */
[----:B------:R-:W-:Y:S01]  /*10300*/  PLOP3.LUT P0, PT, PT, PT, UP1, 0x80, 0x0 ;  /* 0x000000000000781c */ /* 0x000fe20003f0f018 */
[----:B------:R-:W-:-:S02]  /*10310*/  @!UP2 UIMAD.WIDE.U32 UR16, UR26, UR4, URZ ;  /* 0x000000041a10a2a5 */ /* 0x000fc4000f8e003f */
[----:B------:R-:W-:Y:S01]  /*10320*/  @!UP2 UIMAD UR9, UR26, UR5, UR9 ;  /* 0x000000051a09a2a4 */ /* 0x000fe2000f8e0209 */
[----:B-1----:R-:W-:Y:S01]  /*10330*/  LEA.HI R10, R26, R2, RZ, 0x3 ;  /* 0x000000021a0a7211 */ /* 0x002fe200078f18ff */
[----:B------:R-:W-:Y:S01]  /*10340*/  @UP1 ULDC UR12, c[0x0][0x2c0] ;  /* 0x0000b000000c1ab9 */ /* 0x000fe20000000800 */
[----:B------:R-:W-:Y:S01]  /*10350*/  @UP1 ULDC.64 UR4, c[0x0][0x2c0] ;  /* 0x0000b00000041ab9 */ /* 0x000fe20000000a00 */
[----:B------:R-:W-:Y:S01]  /*10360*/  @!UP3 UMOV UR18, URZ ;  /* 0x0000003f0012bc82 */ /* 0x000fe20008000000 */
[----:B------:R-:W-:Y:S01]  /*10370*/  @UP1 UIMAD UR11, UR5, UR4, URZ ;  /* 0x00000004050b12a4 */ /* 0x000fe2000f8e023f */
[----:B------:R-:W-:Y:S01]  /*10380*/  LOP3.LUT R0, R10, 0xfffffff8, RZ, 0xc0, !PT ;  /* 0xfffffff80a007812 */ /* 0x000fe200078ec0ff */
[----:B------:R-:W-:Y:S01]  /*10390*/  @!UP3 UMOV UR19, URZ ;  /* 0x0000003f0013bc82 */ /* 0x000fe20008000000 */
[----:B------:R-:W-:Y:S01]  /*103a0*/  @UP3 ULDC UR4, c[0x0][0x2c4] ;  /* 0x0000b10000043ab9 */ /* 0x000fe20000000800 */
[----:B------:R-:W-:Y:S01]  /*103b0*/  SHF.R.S32.HI R10, RZ, 0x3, R10 ;  /* 0x00000003ff0a7819 */ /* 0x000fe2000001140a */
[----:B------:R-:W-:Y:S01]  /*103c0*/  @!UP0 UIMAD UR13, UR26, UR4, URZ ;  /* 0x000000041a0d82a4 */ /* 0x000fe2000f8e023f */
[----:B------:R-:W-:Y:S01]  /*103d0*/  @UP1 UMOV UR10, 0x1 ;  /* 0x00000001000a1882 */ /* 0x000fe20000000000 */
[----:B------:R-:W-:Y:S01]  /*103e0*/  @!UP2 UIADD3 UR6, UR17, UR9, URZ ;  /* 0x000000091106a290 */ /* 0x000fe2000fffe03f */
[----:B------:R-:W-:Y:S01]  /*103f0*/  SHF.R.S32.HI R11, RZ, 0x1f, R10 ;  /* 0x0000001fff0b7819 */ /* 0x000fe2000001140a */
[----:B------:R-:W-:Y:S01]  /*10400*/  @UP3 USHF.R.S32.HI UR4, URZ, 0x1f, UR13 ;  /* 0x0000001f3f043899 */ /* 0x000fe2000801140d */
[----:B------:R-:W-:-:S02]  /*10410*/  @!UP2 UMOV UR8, UR16 ;  /* 0x000000100008ac82 */ /* 0x000fc40008000000 */
        /* <DEDUP_REMOVED lines=9> */
.L_x_1028:
[----:B------:R-:W-:Y:S01]  /*104b0*/  IMAD.IADD R0, R2, 0x1, -R0 ;  /* 0x0000000102007824 */ /* 0x000fe200078e0a00 */
[----:B------:R-:W-:Y:S01]  /*104c0*/  UIADD3 UR15, -UR22, UR15, URZ ;  /* 0x0000000f160f7290 */ /* 0x000fe2000fffe13f */
[C---:B------:R-:W-:Y:S01]  /*104d0*/  VIADD R14, R10.reuse, 0x10 ;  /* 0x000000100a0e7836 */ /* 0x040fe20000000000 */
[----:B------:R-:W-:Y:S01]  /*104e0*/  UIMAD UR10, UR26, UR10, URZ ;  /* 0x0000000a1a0a72a4 */ /* 0x000fe2000f8e023f */
[----:B------:R-:W-:Y:S01]  /*104f0*/  IADD3 R15, R10, 0x20, RZ ;  /* 0x000000200a0f7810 */ /* 0x000fe20007ffe0ff */
[----:B------:R-:W-:Y:S01]  /*10500*/  USHF.R.S32.HI UR7, URZ, 0x1f, UR24 ;  /* 0x0000001f3f077899 */ /* 0x000fe20008011418 */
[C---:B------:R-:W-:Y:S01]  /*10510*/  ISETP.NE.AND P3, PT, R0.reuse, RZ, PT ;  /* 0x000000ff0000720c */ /* 0x040fe20003f65270 */
[----:B------:R-:W-:Y:S01]  /*10520*/  ULDC.64 UR4, c[0x0][0x2a0] ;  /* 0x0000a80000047ab9 */ /* 0x000fe20000000a00 */
[----:B------:R-:W-:Y:S01]  /*10530*/  SHF.L.U32 R0, R0, 0x3, RZ ;  /* 0x0000000300007819 */ /* 0x000fe200000006ff */
[----:B------:R-:W-:Y:S01]  /*10540*/  USEL UR10, UR10, URZ, !UP3 ;  /* 0x0000003f0a0a7287 */ /* 0x000fe2000d800000 */
[----:B------:R-:W-:Y:S01]  /*10550*/  ISETP.GE.AND P0, PT, R10, UR15, PT ;  /* 0x0000000f0a007c0c */ /* 0x000fe2000bf06270 */
[----:B------:R-:W-:Y:S01]  /*10560*/  UIMAD UR7, UR7, UR4, URZ ;  /* 0x00000004070772a4 */ /* 0x000fe2000f8e023f */
[C---:B------:R-:W-:Y:S01]  /*10570*/  IADD3 R2, P1, R0.reuse, UR8, RZ ;  /* 0x0000000800027c10 */ /* 0x040fe2000ff3e0ff */
[----:B------:R-:W-:Y:S01]  /*10580*/  IMAD.U32 R12, RZ, RZ, UR4 ;  /* 0x00000004ff0c7e24 */ /* 0x000fe2000f8e00ff */
[----:B------:R-:W-:Y:S01]  /*10590*/  UIMAD UR22, UR22, UR12, URZ ;  /* 0x0000000c161672a4 */ /* 0x000fe2000f8e023f */
[----:B------:R-:W-:Y:S01]  /*105a0*/  BSSY B0, `(.L_x_1029) ;  /* 0x0000021000007945 */ /* 0x000fe20003800000 */
[----:B------:R-:W-:Y:S01]  /*105b0*/  LEA.HI.X.SX32 R3, R0, UR6, 0x1, P1 ;  /* 0x0000000600037c11 */ /* 0x000fe200088f0eff */
[----:B------:R-:W-:Y:S01]  /*105c0*/  UIMAD UR10, UR24, UR11, UR10 ;  /* 0x0000000b180a72a4 */ /* 0x000fe2000f8e020a */
[----:B------:R-:W-:Y:S01]  /*105d0*/  IMAD.WIDE R6, R6, 0x40, R10 ;  /* 0x0000004006067825 */ /* 0x000fe200078e020a */
[----:B------:R-:W-:Y:S01]  /*105e0*/  UIMAD UR5, UR24, UR5, UR7 ;  /* 0x00000005180572a4 */ /* 0x000fe2000f8e0207 */
[----:B------:R-:W-:Y:S01]  /*105f0*/  ISETP.GE.AND P2, PT, R14, UR15, PT ;  /* 0x0000000f0e007c0c */ /* 0x000fe2000bf46270 */
[----:B------:R-:W-:Y:S01]  /*10600*/  USHF.R.S32.HI UR4, URZ, 0x1f, UR22 ;  /* 0x0000001f3f047899 */ /* 0x000fe20008011416 */
[----:B------:R-:W-:Y:S01]  /*10610*/  IMAD.WIDE.U32 R12, R12, UR24, R2 ;  /* 0x000000180c0c7c25 */ /* 0x000fe2000f8e0002 */
[----:B------:R-:W-:Y:S01]  /*10620*/  USHF.R.S32.HI UR7, URZ, 0x1f, UR10 ;  /* 0x0000001f3f077899 */ /* 0x000fe2000801140a */
[----:B------:R-:W-:Y:S01]  /*10630*/  ISETP.GE.AND P1, PT, R15, UR15, PT ;  /* 0x0000000f0f007c0c */ /* 0x000fe2000bf26270 */
[----:B------:R-:W-:Y:S01]  /*10640*/  UIADD3 UR6, UP1, UP0, UR22, UR18, UR10 ;  /* 0x0000001216067290 */ /* 0x000fe2000f83e00a */
[----:B------:R-:W-:Y:S01]  /*10650*/  VIADD R16, R10, 0x30 ;  /* 0x000000300a107836 */ /* 0x000fe20000000000 */
[----:B------:R-:W-:Y:S01]  /*10660*/  IADD3 R9, R13, UR5, RZ ;  /* 0x000000050d097c10 */ /* 0x000fe2000fffe0ff */
[C---:B------:R-:W-:Y:S01]  /*10670*/  VIADD R17, R0.reuse, 0x80 ;  /* 0x0000008000117836 */ /* 0x040fe20000000000 */
[----:B------:R-:W-:Y:S01]  /*10680*/  UIADD3.X UR18, UR4, UR19, UR7, UP1, UP0 ;  /* 0x0000001304127290 */ /* 0x000fe20008fe0407 */
[----:B------:R-:W-:Y:S01]  /*10690*/  IADD3 R18, R0, 0x40, RZ ;  /* 0x0000004000127810 */ /* 0x000fe20007ffe0ff */
[----:B------:R-:W-:Y:S10]  /*106a0*/  @P0 BRA `(.L_x_1030) ;  /* 0x0000000000400947 */ /* 0x000ff40003800000 */
        /* <DEDUP_REMOVED lines=16> */
.L_x_1030:
[----:B------:R-:W-:Y:S05]  /*107b0*/  BSYNC B0 ;  /* 0x0000000000007941 */ /* 0x000fea0003800000 */
.L_x_1029:
        /* <DEDUP_REMOVED lines=22> */
.L_x_1032:
[----:B------:R-:W-:Y:S05]  /*10920*/  BSYNC B0 ;  /* 0x0000000000007941 */ /* 0x000fea0003800000 */
.L_x_1031:
        /* <DEDUP_REMOVED lines=22> */
.L_x_1034:
[----:B------:R-:W-:Y:S05]  /*10a90*/  BSYNC B0 ;  /* 0x0000000000007941 */ /* 0x000fea0003800000 */
.L_x_1033:
        /* <DEDUP_REMOVED lines=24> */
.L_x_1036:
[----:B------:R-:W-:Y:S05]  /*10c20*/  BSYNC B0 ;  /* 0x0000000000007941 */ /* 0x000fea0003800000 */
.L_x_1035:
        /* <DEDUP_REMOVED lines=10> */
.L_x_1038:
[----:B------:R-:W-:Y:S05]  /*10cd0*/  BSYNC B0 ;  /* 0x0000000000007941 */ /* 0x000fea0003800000 */
.L_x_1037:
        /* <DEDUP_REMOVED lines=10> */
.L_x_1040:
[----:B------:R-:W-:Y:S05]  /*10d80*/  BSYNC B0 ;  /* 0x0000000000007941 */ /* 0x000fea0003800000 */
.L_x_1039:
        /* <DEDUP_REMOVED lines=10> */
.L_x_1042:
[----:B------:R-:W-:Y:S05]  /*10e30*/  BSYNC B0 ;  /* 0x0000000000007941 */ /* 0x000fea0003800000 */
.L_x_1041:
        /* <DEDUP_REMOVED lines=10> */
.L_x_1043:
        /* <DEDUP_REMOVED lines=10> */
.L_x_1527:


//--------------------- .text._ZN5flash16flash_fwd_kernelI23Flash_fwd_kernel_traitsILi192ELi64ELi64ELi4ELb0ELb0EN7cutlass6half_tE19Flash_kernel_traitsILi192ELi64ELi64ELi4ES3_EELb0ELb0ELb0ELb1ELb0ELb0ELb1ELb0EEEvNS_16Flash_fwd_paramsE --------------------------
	.section	.text._ZN5flash16flash_fwd_kernelI23Flash_fwd_kernel_traitsILi192ELi64ELi64ELi4ELb0ELb0EN7cutlass6half_tE19Flash_kernel_traitsILi192ELi64ELi64ELi4ES3_EELb0ELb0ELb0ELb1ELb0ELb0ELb1ELb0EEEvNS_16Flash_fwd_paramsE,"ax",@progbits
	.align	128
        .global         _ZN5flash16flash_fwd_kernelI23Flash_fwd_kernel_traitsILi192ELi64ELi64ELi4ELb0ELb0EN7cutlass6half_tE19Flash_kernel_traitsILi192ELi64ELi64ELi4ES3_EELb0ELb0ELb0ELb1ELb0ELb0ELb1ELb0EEEvNS_16Flash_fwd_paramsE
        .type           _ZN5flash16flash_fwd_kernelI23Flash_fwd_kernel_traitsILi192ELi64ELi64ELi4ELb0ELb0EN7cutlass6half_tE19Flash_kernel_traitsILi192ELi64ELi64ELi4ES3_EELb0ELb0ELb0ELb1ELb0ELb0ELb1ELb0EEEvNS_16Flash_fwd_paramsE,@function
        .size           _ZN5flash16flash_fwd_kernelI23Flash_fwd_kernel_traitsILi192ELi64ELi64ELi4ELb0ELb0EN7cutlass6half_tE19Flash_kernel_traitsILi192ELi64ELi64ELi4ES3_EELb0ELb0ELb0ELb1ELb0ELb0ELb1ELb0EEEvNS_16Flash_fwd_paramsE,(.L_x_1528 - _ZN5flash16flash_fwd_kernelI23Flash_fwd_kernel_traitsILi192ELi64ELi64ELi4ELb0ELb0EN7cutlass6half_tE19Flash_kernel_traitsILi192ELi64ELi64ELi4ES3_EELb0ELb0ELb0ELb1ELb0ELb0ELb1ELb0EEEvNS_16Flash_fwd_paramsE)
        .other          _ZN5flash16flash_fwd_kernelI23Flash_fwd_kernel_traitsILi192ELi64ELi64ELi4ELb0ELb0EN7cutlass6half_tE19Flash_kernel_traitsILi192ELi64ELi64ELi4ES3_EELb0ELb0ELb0ELb1ELb0ELb0ELb1ELb0EEEvNS_16Flash_fwd_paramsE,@"STO_CUDA_ENTRY STV_DEFAULT"
_ZN5flash16flash_fwd_kernelI23Flash_fwd_kernel_traitsILi192ELi64ELi64ELi4ELb0ELb0EN7cutlass6half_tE19Flash_kernel_traitsILi192ELi64ELi64ELi4ES3_EELb0ELb0ELb0ELb1ELb0ELb0ELb1ELb0EEEvNS_16Flash_fwd_paramsE:
.text._ZN5flash16flash_fwd_kernelI23Flash_fwd_kernel_traitsILi192ELi64ELi64ELi4ELb0ELb0EN7cutlass6half_tE19Flash_kernel_traitsILi192ELi64ELi64ELi4ES3_EELb0ELb0ELb0ELb1ELb0ELb0ELb1ELb0EEEvNS_16Flash_fwd_paramsE:
        /* <DEDUP_REMOVED lines=17> */
[----:B------:R-:W1:Y:S01]  /*0110*/  @P1 LDC.64 R4, c[0x0][0x300] ;  /* 0x0000c000ff041b82 */ /* 0x000e620000000a00 */
[----:B---3--:R-:W-:Y:S01]  /*0120*/  ISETP.NE.AND P3, PT, R0, RZ, PT ;  /* 0x000000ff0000720c */ /* 0x008fe20003f65270 */
[----:B------:R-:W-:-:S02]  /*0130*/  IMAD.MOV.U32 R0, RZ, RZ, RZ ;  /* 0x000000ffff007224 */ /* 0x000fc400078e00ff */
[----:B-1----:R-:W-:-:S05]  /*0140*/  @P1 IMAD.WIDE R4, R24, 0x4, R4 ;  /* 0x0000000418041825 */ /* 0x002fca00078e0204 */
[----:B------:R1:W5:Y:S01]  /*0150*/  @P1 LDG.E R0, desc[UR10][R4.64] ;  /* 0x0000000a04001981 */ /* 0x000362000c1e1900 */
[----:B--2---:R-:W-:-:S04]  /*0160*/  ISETP.EQ.U32.AND P0, PT, R2, RZ, PT ;  /* 0x000000ff0200720c */ /* 0x004fc80003f02070 */
[----:B------:R-:W-:Y:S01]  /*0170*/  ISETP.EQ.OR.EX P0, PT, R3, RZ, !P3, P0 ;  /* 0x000000ff0300720c */ /* 0x000fe20005f02700 */
[----:B------:R-:W-:Y:S02]  /*0180*/  IMAD.MOV.U32 R13, RZ, RZ, -0x1 ;  /* 0xffffffffff0d7424 */ /* 0x000fe400078e00ff */
[----:B------:R-:W-:Y:S01]  /*0190*/  IMAD.WIDE R6, R24, 0x4, R6 ;  /* 0x0000000418067825 */ /* 0x000fe200078e0206 */
[----:B------:R-:W2:Y:S01]  /*01a0*/  S2R R220, SR_CTAID.X ;  /* 0x0000000000dc7919 */ /* 0x000ea20000002500 */
[----:B------:R-:W3:Y:S01]  /*01b0*/  S2R R26, SR_CTAID.Z ;  /* 0x00000000001a7919 */ /* 0x000ee20000002700 */
        /* <DEDUP_REMOVED lines=11> */
.L_x_1044:
[----:B------:R-:W1:Y:S02]  /*0270*/  LDC R5, c[0x0][0x2c8] ;  /* 0x0000b200ff057b82 */ /* 0x000e640000000800 */
.L_x_1045:
        /* <DEDUP_REMOVED lines=16> */
[----:B------:R-:W-:-:S13]  /*0380*/  ISETP.GE.AND P0, PT, R135, 0x1, PT ;  /* 0x000000018700780c */ /* 0x000fda0003f06270 */
[----:B------:R-:W-:Y:S05]  /*0390*/  @!P0 BRA `(.L_x_1046) ;  /* 0x000000b800988947 */ /* 0x000fea0003800000 */
[----:B------:R-:W1:Y:S01]  /*03a0*/  LDC R11, c[0x0][0x278] ;  /* 0x00009e00ff0b7b82 */ /* 0x000e620000000800 */
[----:B------:R-:W-:Y:S02]  /*03b0*/  ISETP.NE.AND P3, PT, R219, -0x1, PT ;  /* 0xffffffffdb00780c */ /* 0x000fe40003f65270 */
[----:B------:R-:W-:Y:S02]  /*03c0*/  SHF.R.S32.HI R82, RZ, 0x1f, R145 ;  /* 0x0000001fff527819 */ /* 0x000fe40000011491 */
[----:B------:R-:W-:Y:S02]  /*03d0*/  ISETP.NE.AND P0, PT, R13, -0x1, PT ;  /* 0xffffffff0d00780c */ /* 0x000fe40003f05270 */
[CC--:B------:R-:W-:Y:S02]  /*03e0*/  LEA.HI R8, R82.reuse, R145.reuse, RZ, 0x3 ;  /* 0x0000009152087211 */ /* 0x0c0fe400078f18ff */
[----:B------:R-:W-:Y:S02]  /*03f0*/  LEA.HI R12, R82, R145, RZ, 0x6 ;  /* 0x00000091520c7211 */ /* 0x000fe400078f30ff */
[----:B------:R-:W-:-:S02]  /*0400*/  SHF.R.S32.HI R22, RZ, 0x3, R8 ;  /* 0x00000003ff167819 */ /* 0x000fc40000011408 */
[----:B------:R-:W-:Y:S01]  /*0410*/  LOP3.LUT R8, R8, 0xfffffff8, RZ, 0xc0, !PT ;  /* 0xfffffff808087812 */ /* 0x000fe200078ec0ff */
[----:B------:R-:W-:Y:S01]  /*0420*/  IMAD.SHL.U32 R12, R12, 0x8, RZ ;  /* 0x000000080c0c7824 */ /* 0x000fe200078e00ff */
[----:B------:R-:W-:Y:S01]  /*0430*/  @!P3 SHF.R.S32.HI R17, RZ, 0x1f, R24 ;  /* 0x0000001fff11b819 */ /* 0x000fe20000011418 */
[----:B------:R-:W-:Y:S01]  /*0440*/  IMAD.SHL.U32 R221, R22, 0x40, RZ ;  /* 0x0000004016dd7824 */ /* 0x000fe200078e00ff */
[----:B------:R-:W-:Y:S01]  /*0450*/  SHF.R.S32.HI R23, RZ, 0x1f, R22 ;  /* 0x0000001fff177819 */ /* 0x000fe20000011416 */
[----:B------:R-:W2:Y:S03]  /*0460*/  @P0 LDC.64 R14, c[0x0][0x248] ;  /* 0x00009200ff0e0b82 */ /* 0x000ea60000000a00 */
[----:B------:R-:W-:Y:S02]  /*0470*/  LOP3.LUT R221, R221, 0x1c0, RZ, 0xc0, !PT ;  /* 0x000001c0dddd7812 */ /* 0x000fe400078ec0ff */
[----:B-1----:R-:W-:-:S04]  /*0480*/  IABS R2, R11 ;  /* 0x0000000b00027213 */ /* 0x002fc80000000000 */
[----:B------:R-:W1:Y:S08]  /*0490*/  I2F.RP R5, R2 ;  /* 0x0000000200057306 */ /* 0x000e700000209400 */
[----:B-1----:R-:W1:Y:S02]  /*04a0*/  MUFU.RCP R6, R5 ;  /* 0x0000000500067308 */ /* 0x002e640000001000 */
[----:B-1----:R-:W-:-:S06]  /*04b0*/  VIADD R6, R6, 0xffffffe ;  /* 0x0ffffffe06067836 */ /* 0x002fcc0000000000 */
[----:B------:R-:W1:Y:S02]  /*04c0*/  F2I.FTZ.U32.TRUNC.NTZ R7, R6 ;  /* 0x0000000600077305 */ /* 0x000e64000021f000 */
[----:B-1----:R-:W-:Y:S02]  /*04d0*/  IMAD.MOV R3, RZ, RZ, -R7 ;  /* 0x000000ffff037224 */ /* 0x002fe400078e0a07 */
[----:B------:R-:W-:Y:S02]  /*04e0*/  IMAD.MOV.U32 R6, RZ, RZ, RZ ;  /* 0x000000ffff067224 */ /* 0x000fe400078e00ff */
[----:B------:R-:W-:Y:S01]  /*04f0*/  IMAD R4, R3, R2, RZ ;  /* 0x0000000203047224 */ /* 0x000fe200078e02ff */
[----:B------:R-:W-:-:S03]  /*0500*/  IABS R3, R26 ;  /* 0x0000001a00037213 */ /* 0x000fc60000000000 */
[----:B------:R-:W-:Y:S02]  /*0510*/  IMAD.HI.U32 R4, R7, R4, R6 ;  /* 0x0000000407047227 */ /* 0x000fe400078e0006 */
[----:B------:R-:W1:Y:S04]  /*0520*/  @P3 LDC.64 R6, c[0x0][0x240] ;  /* 0x00009000ff063b82 */ /* 0x000e680000000a00 */
[----:B------:R-:W-:-:S04]  /*0530*/  IMAD.HI.U32 R21, R4, R3, RZ ;  /* 0x0000000304157227 */ /* 0x000fc800078e00ff */
[----:B------:R-:W3:Y:S01]  /*0540*/  @!P3 LDC.64 R4, c[0x0][0x228] ;  /* 0x00008a00ff04bb82 */ /* 0x000ee20000000a00 */
[----:B------:R-:W-:-:S05]  /*0550*/  IADD3 R19, -R21, RZ, RZ ;  /* 0x000000ff15137210 */ /* 0x000fca0007ffe1ff */
[C---:B------:R-:W-:Y:S02]  /*0560*/  IMAD R19, R2.reuse, R19, R3 ;  /* 0x0000001302137224 */ /* 0x040fe400078e0203 */
[----:B------:R-:W-:Y:S02]  /*0570*/  IMAD.IADD R3, R145, 0x1, -R8 ;  /* 0x0000000191037824 */ /* 0x000fe400078e0a08 */
[----:B------:R-:W4:Y:S01]  /*0580*/  @P0 LDC.64 R8, c[0x0][0x250] ;  /* 0x00009400ff080b82 */ /* 0x000f220000000a00 */
[----:B------:R-:W-:Y:S02]  /*0590*/  ISETP.GT.U32.AND P2, PT, R2, R19, PT ;  /* 0x000000130200720c */ /* 0x000fe40003f44070 */
[----:B------:R-:W-:-:S04]  /*05a0*/  SHF.L.U32 R146, R3, 0x3, RZ ;  /* 0x0000000303927819 */ /* 0x000fc800000006ff */
[--C-:B------:R-:W-:Y:S02]  /*05b0*/  LOP3.LUT R10, R221, 0x38, R146.reuse, 0xf8, !PT ;  /* 0x00000038dd0a7812 */ /* 0x100fe400078ef892 */
[----:B------:R-:W-:Y:S02]  /*05c0*/  SHF.R.U32.HI R221, RZ, 0x3, R221 ;  /* 0x00000003ffdd7819 */ /* 0x000fe400000116dd */
[----:B------:R-:W-:Y:S02]  /*05d0*/  SHF.R.S32.HI R147, RZ, 0x1f, R146 ;  /* 0x0000001fff937819 */ /* 0x000fe40000011492 */
[----:B------:R-:W-:Y:S01]  /*05e0*/  LOP3.LUT R221, R10, R221, RZ, 0x3c, !PT ;  /* 0x000000dd0add7212 */ /* 0x000fe200078e3cff */
[----:B------:R-:W-:Y:S01]  /*05f0*/  @!P2 IMAD.IADD R19, R19, 0x1, -R2 ;  /* 0x000000011313a824 */ /* 0x000fe200078e0a02 */
[----:B------:R-:W-:Y:S02]  /*0600*/  LOP3.LUT R10, R26, R11, RZ, 0x3c, !PT ;  /* 0x0000000b1a0a7212 */ /* 0x000fe400078e3cff */
[----:B------:R-:W-:-:S02]  /*0610*/  @!P2 IADD3 R21, R21, 0x1, RZ ;  /* 0x000000011515a810 */ /* 0x000fc40007ffe0ff */
[----:B------:R-:W-:Y:S01]  /*0620*/  ISETP.GE.U32.AND P4, PT, R19, R2, PT ;  /* 0x000000021300720c */ /* 0x000fe20003f86070 */
[-C--:B---3--:R-:W-:Y:S01]  /*0630*/  @!P3 IMAD R2, R17, R4.reuse, RZ ;  /* 0x000000041102b224 */ /* 0x088fe200078e02ff */
[----:B------:R-:W-:Y:S01]  /*0640*/  ISETP.GE.AND P1, PT, R10, RZ, PT ;  /* 0x000000ff0a00720c */ /* 0x000fe20003f26270 */
[----:B------:R-:W-:Y:S01]  /*0650*/  @!P3 IMAD.WIDE.U32 R16, R24, R4, RZ ;  /* 0x000000041810b225 */ /* 0x000fe200078e00ff */
[----:B------:R-:W-:Y:S02]  /*0660*/  ISETP.NE.AND P2, PT, R11, RZ, PT ;  /* 0x000000ff0b00720c */ /* 0x000fe40003f45270 */
[----:B------:R-:W-:Y:S01]  /*0670*/  LOP3.LUT R221, R221, 0xfffffe00, R12, 0xf8, !PT ;  /* 0xfffffe00dddd7812 */ /* 0x000fe200078ef80c */
[----:B-1----:R-:W-:-:S04]  /*0680*/  @P3 IMAD.WIDE.U32 R18, R219, R6, RZ ;  /* 0x00000006db123225 */ /* 0x002fc800078e00ff */
[C-C-:B------:R-:W-:Y:S02]  /*0690*/  @P0 IMAD.IADD R4, R0.reuse, 0x1, R13.reuse ;  /* 0x0000000100040824 */ /* 0x140fe400078e020d */
[----:B------:R-:W-:Y:S02]  /*06a0*/  @P0 IMAD.IADD R13, R0, 0x1, R13 ;  /* 0x00000001000d0824 */ /* 0x000fe400078e020d */
[----:B------:R-:W-:Y:S01]  /*06b0*/  @!P3 IMAD R5, R24, R5, R2 ;  /* 0x000000051805b224 */ /* 0x000fe200078e0202 */
[----:B------:R-:W-:Y:S01]  /*06c0*/  @P3 MOV R2, R18 ;  /* 0x0000001200023202 */ /* 0x000fe20000000f00 */
[----:B------:R-:W-:Y:S02]  /*06d0*/  @P4 VIADD R21, R21, 0x1 ;  /* 0x0000000115154836 */ /* 0x000fe40000000000 */
[----:B------:R-:W-:Y:S02]  /*06e0*/  @P3 IMAD R7, R219, R7, R19 ;  /* 0x00000007db073224 */ /* 0x000fe400078e0213 */
[----:B--2---:R-:W-:Y:S01]  /*06f0*/  @P0 IMAD R6, R13, R15, RZ ;  /* 0x0000000f0d060224 */ /* 0x004fe200078e02ff */
[----:B------:R-:W-:Y:S01]  /*0700*/  @!P1 IADD3 R21, -R21, RZ, RZ ;  /* 0x000000ff15159210 */ /* 0x000fe20007ffe1ff */
[----:B------:R-:W-:Y:S01]  /*0710*/  @!P3 IMAD.IADD R7, R17, 0x1, R5 ;  /* 0x000000011107b824 */ /* 0x000fe200078e0205 */
[----:B------:R-:W-:Y:S01]  /*0720*/  @!P2 LOP3.LUT R21, RZ, R11, RZ, 0x33, !PT ;  /* 0x0000000bff15a212 */ /* 0x000fe200078e33ff */
[----:B----4-:R-:W-:-:S04]  /*0730*/  @P0 IMAD.WIDE.U32 R18, R4, R8, RZ ;  /* 0x0000000804120225 */ /* 0x010fc800078e00ff */
[----:B------:R-:W-:-:S04]  /*0740*/  @P0 IMAD.WIDE.U32 R12, R13, R14, RZ ;  /* 0x0000000e0d0c0225 */ /* 0x000fc800078e00ff */
[----:B------:R-:W-:Y:S01]  /*0750*/  @P0 IMAD R5, R4, R9, RZ ;  /* 0x0000000904050224 */ /* 0x000fe200078e02ff */
[----:B------:R-:W-:Y:S01]  /*0760*/  @P0 MOV R10, R12 ;  /* 0x0000000c000a0202 */ /* 0x000fe20000000f00 */
[----:B------:R-:W-:Y:S01]  /*0770*/  @!P3 IMAD.MOV.U32 R2, RZ, RZ, R16 ;  /* 0x000000ffff02b224 */ /* 0x000fe200078e0010 */
        /* <DEDUP_REMOVED lines=17> */
.L_x_1047:
        /* <DEDUP_REMOVED lines=13> */
.L_x_1048:
[----:B------:R-:W1:Y:S01]  /*0960*/  S2UR UR8, SR_CgaCtaId ;  /* 0x00000000000879c3 */ /* 0x000e620000008800 */
[C---:B------:R-:W-:Y:S01]  /*0970*/  IMAD R5, R23.reuse, R14, RZ ;  /* 0x0000000e17057224 */ /* 0x040fe200078e02ff */
[----:B------:R-:W-:Y:S01]  /*0980*/  IADD3 R4, P0, R146, R2, RZ ;  /* 0x0000000292047210 */ /* 0x000fe20007f1e0ff */
[C---:B------:R-:W-:Y:S01]  /*0990*/  IMAD.WIDE.U32 R28, R22.reuse, R14, R146 ;  /* 0x0000000e161c7225 */ /* 0x040fe200078e0092 */
[----:B------:R-:W-:Y:S01]  /*09a0*/  ULDC.64 UR4, c[0x0][0x260] ;  /* 0x0000980000047ab9 */ /* 0x000fe20000000a00 */
[----:B------:R-:W-:Y:S01]  /*09b0*/  SHF.R.S32.HI R27, RZ, 0x1f, R26 ;  /* 0x0000001fff1b7819 */ /* 0x000fe2000001141a */
[----:B------:R-:W-:Y:S01]  /*09c0*/  ULDC.64 UR6, c[0x0][0x268] ;  /* 0x00009a0000067ab9 */ /* 0x000fe20000000a00 */
[----:B------:R-:W-:Y:S01]  /*09d0*/  IMAD.WIDE.U32 R18, R22, R8, R146 ;  /* 0x0000000816127225 */ /* 0x000fe200078e0092 */
[----:B------:R-:W2:Y:S01]  /*09e0*/  LDC.64 R12, c[0x0][0x3c8] ;  /* 0x0000f200ff0c7b82 */ /* 0x000ea20000000a00 */
[----:B------:R-:W-:Y:S01]  /*09f0*/  IADD3 R228, P2, R10, R28, RZ ;  /* 0x0000001c0ae47210 */ /* 0x000fe20007f5e0ff */
[----:B------:R-:W-:Y:S01]  /*0a00*/  BSSY B0, `(.L_x_1049) ;  /* 0x000004a000007945 */ /* 0x000fe20003800000 */
[----:B------:R-:W-:Y:S01]  /*0a10*/  IMAD R0, R23, R8, RZ ;  /* 0x0000000817007224 */ /* 0x000fe200078e02ff */
[----:B------:R-:W-:Y:S01]  /*0a20*/  IADD3 R226, P1, R16, R18, RZ ;  /* 0x0000001210e27210 */ /* 0x000fe20007f3e0ff */
[C---:B------:R-:W-:Y:S01]  /*0a30*/  IMAD R17, R22.reuse, R15, R5 ;  /* 0x0000000f16117224 */ /* 0x040fe200078e0205 */
[----:B------:R-:W-:Y:S01]  /*0a40*/  IADD3.X R5, R147, R7, RZ, P0, !PT ;  /* 0x0000000793057210 */ /* 0x000fe200007fe4ff */
[----:B------:R-:W-:Y:S01]  /*0a50*/  IMAD R2, R22, R9, R0 ;  /* 0x0000000916027224 */ /* 0x000fe200078e0200 */
[----:B------:R-:W-:Y:S01]  /*0a60*/  SHF.R.S32.HI R0, RZ, 0x1f, R21 ;  /* 0x0000001fff007819 */ /* 0x000fe20000011415 */
[----:B------:R-:W-:Y:S01]  /*0a70*/  IMAD.IADD R207, R224, 0x1, -R83 ;  /* 0x00000001e0cf7824 */ /* 0x000fe200078e0a53 */
[----:B------:R-:W-:Y:S01]  /*0a80*/  IADD3.X R229, R6, R29, R17, P2, !PT ;  /* 0x0000001d06e57210 */ /* 0x000fe200017fe411 */
[----:B------:R-:W-:Y:S01]  /*0a90*/  IMAD.WIDE R28, R220, 0x40, R22 ;  /* 0x00000040dc1c7825 */ /* 0x000fe200078e0216 */
[----:B------:R-:W-:-:S02]  /*0aa0*/  IADD3.X R227, R11, R19, R2, P1, !PT ;  /* 0x000000130be37210 */ /* 0x000fc40000ffe402 */
[----:B------:R-:W-:Y:S01]  /*0ab0*/  ISETP.GE.AND P2, PT, R22, R207, PT ;  /* 0x000000cf1600720c */ /* 0x000fe20003f46270 */
[----:B------:R-:W-:Y:S01]  /*0ac0*/  IMAD R2, R0, UR4, RZ ;  /* 0x0000000400027c24 */ /* 0x000fe2000f8e02ff */
[----:B------:R-:W-:Y:S01]  /*0ad0*/  IADD3 R11, R135, 0x3f, RZ ;  /* 0x0000003f870b7810 */ /* 0x000fe20007ffe0ff */
[C---:B------:R-:W-:Y:S01]  /*0ae0*/  IMAD.WIDE.U32 R228, R21.reuse, UR4, R228 ;  /* 0x0000000415e47c25 */ /* 0x040fe2000f8e00e4 */
[----:B------:R-:W-:Y:S02]  /*0af0*/  LEA.HI R10, R82, R145, RZ, 0x4 ;  /* 0x00000091520a7211 */ /* 0x000fe400078f20ff */
[----:B------:R-:W-:Y:S01]  /*0b00*/  SHF.R.S32.HI R134, RZ, 0x1f, R11 ;  /* 0x0000001fff867819 */ /* 0x000fe2000001140b */
[----:B------:R-:W-:Y:S01]  /*0b10*/  IMAD R231, R21, UR5, R2 ;  /* 0x0000000515e77c24 */ /* 0x000fe2000f8e0202 */
[----:B------:R-:W-:Y:S01]  /*0b20*/  ULDC.64 UR4, c[0x0][0x258] ;  /* 0x0000960000047ab9 */ /* 0x000fe20000000a00 */
[----:B------:R-:W-:Y:S01]  /*0b30*/  IMAD R0, R0, UR6, RZ ;  /* 0x0000000600007c24 */ /* 0x000fe2000f8e02ff */
[----:B--2---:R-:W-:Y:S01]  /*0b40*/  ISETP.NE.U32.AND P0, PT, R12, RZ, PT ;  /* 0x000000ff0c00720c */ /* 0x004fe20003f05070 */
[----:B------:R-:W-:Y:S01]  /*0b50*/  IMAD R19, R27, UR4, RZ ;  /* 0x000000041b137c24 */ /* 0x000fe2000f8e02ff */
[----:B------:R-:W-:Y:S01]  /*0b60*/  IADD3 R20, R22, 0x30, RZ ;  /* 0x0000003016147810 */ /* 0x000fe20007ffe0ff */
[----:B------:R-:W-:Y:S01]  /*0b70*/  IMAD.WIDE.U32 R16, R26, UR4, R4 ;  /* 0x000000041a107c25 */ /* 0x000fe2000f8e0004 */
[----:B------:R-:W-:Y:S01]  /*0b80*/  UMOV UR4, 0x400 ;  /* 0x0000040000047882 */ /* 0x000fe20000000000 */
[----:B------:R-:W-:Y:S01]  /*0b90*/  ISETP.NE.AND.EX P0, PT, R13, RZ, PT, P0 ;  /* 0x000000ff0d00720c */ /* 0x000fe20003f05300 */
[----:B-1----:R-:W-:Y:S01]  /*0ba0*/  ULEA UR4, UR8, UR4, 0x18 ;  /* 0x0000000408047291 */ /* 0x002fe2000f8ec03f */
[----:B------:R-:W-:Y:S01]  /*0bb0*/  IMAD.WIDE.U32 R226, R21, UR6, R226 ;  /* 0x0000000615e27c25 */ /* 0x000fe2000f8e00e2 */
[----:B------:R-:W-:-:S03]  /*0bc0*/  IADD3 R222, R146, 0x80, RZ ;  /* 0x0000008092de7810 */ /* 0x000fc60007ffe0ff */
[----:B------:R-:W-:Y:S01]  /*0bd0*/  IMAD R21, R21, UR7, R0 ;  /* 0x0000000715157c24 */ /* 0x000fe2000f8e0200 */
[C---:B------:R-:W-:Y:S01]  /*0be0*/  IADD3 R0, R22.reuse, 0x10, RZ ;  /* 0x0000001016007810 */ /* 0x040fe20007ffe0ff */
[----:B------:R-:W-:Y:S01]  /*0bf0*/  VIADD R2, R22, 0x20 ;  /* 0x0000002016027836 */ /* 0x000fe20000000000 */
[----:B------:R-:W-:Y:S01]  /*0c00*/  LEA R221, R221, UR4, 0x1 ;  /* 0x00000004dddd7c11 */ /* 0x000fe2000f8e08ff */
[----:B------:R-:W-:Y:S01]  /*0c10*/  IMAD R19, R26, UR5, R19 ;  /* 0x000000051a137c24 */ /* 0x000fe2000f8e0213 */
[-C--:B------:R-:W-:Y:S01]  /*0c20*/  ISETP.GE.AND P1, PT, R0, R207.reuse, PT ;  /* 0x000000cf0000720c */ /* 0x080fe20003f26270 */
[----:B------:R-:W-:Y:S01]  /*0c30*/  VIADD R223, R146, 0x40 ;  /* 0x0000004092df7836 */ /* 0x000fe20000000000 */
[----:B------:R-:W-:Y:S01]  /*0c40*/  ISETP.GE.AND P6, PT, R2, R207, PT ;  /* 0x000000cf0200720c */ /* 0x000fe20003fc6270 */
[----:B------:R-:W-:Y:S01]  /*0c50*/  IMAD.IADD R19, R17, 0x1, R19 ;  /* 0x0000000111137824 */ /* 0x000fe200078e0213 */
[----:B------:R-:W-:Y:S11]  /*0c60*/  @P2 BRA `(.L_x_1050) ;  /* 0x00000000008c2947 */ /* 0x000ff60003800000 */
        /* <DEDUP_REMOVED lines=35> */
.L_x_1050:
[----:B------:R-:W-:Y:S05]  /*0ea0*/  BSYNC B0 ;  /* 0x0000000000007941 */ /* 0x000fea0003800000 */
.L_x_1049:
[----:B-12---:R-:W-:Y:S01]  /*0eb0*/  LOP3.LUT R4, R10, 0xfffffff0, RZ, 0xc0, !PT ;  /* 0xfffffff00a047812 */ /* 0x006fe200078ec0ff */
[----:B------:R-:W-:Y:S01]  /*0ec0*/  BSSY B0, `(.L_x_1051) ;  /* 0x000002d000007945 */ /* 0x000fe20003800000 */
[----:B------:R-:W-:Y:S02]  /*0ed0*/  LEA.HI R134, R134, R11, RZ, 0x6 ;  /* 0x0000000b86867211 */ /* 0x000fe400078f30ff */
[----:B------:R-:W-:Y:S01]  /*0ee0*/  ISETP.GE.AND P5, PT, R20, R207, PT ;  /* 0x000000cf1400720c */ /* 0x000fe20003fa6270 */
[----:B------:R-:W-:Y:S01]  /*0ef0*/  IMAD.IADD R25, R145, 0x1, -R4 ;  /* 0x0000000191197824 */ /* 0x000fe200078e0a04 */
[----:B------:R-:W-:Y:S02]  /*0f00*/  SHF.R.S32.HI R205, RZ, 0x4, R10 ;  /* 0x00000004ffcd7819 */ /* 0x000fe4000001140a */
[----:B------:R-:W-:Y:S01]  /*0f10*/  LEA.HI.SX32 R80, R134, 0xffffffff, 0x1a ;  /* 0xffffffff86507811 */ /* 0x000fe200078fd2ff */
[----:B------:R-:W-:Y:S08]  /*0f20*/  @P1 BRA `(.L_x_1052) ;  /* 0x0000000000981947 */ /* 0x000ff00003800000 */
        /* <DEDUP_REMOVED lines=14> */
[----:B------:R-:W3:Y:S01]  /*1010*/  @!P3 LDC.64 R4, c[0x0][0x210] ;  /* 0x00008400ff04bb82 */ /* 0x000ee20000000a00 */
[----:B-1----:R-:W-:Y:S01]  /*1020*/  @!P4 LEA R30, P2, R32, R6, 0x1 ;  /* 0x00000006201ec211 */ /* 0x002fe200078408ff */
[----:B------:R-:W-:-:S05]  /*1030*/  IMAD.IADD R6, R33, 0x1, R11 ;  /* 0x0000000121067824 */ /* 0x000fca00078e020b */
        /* <DEDUP_REMOVED lines=21> */
.L_x_1052:
[----:B------:R-:W-:Y:S05]  /*1190*/  BSYNC B0 ;  /* 0x0000000000007941 */ /* 0x000fea0003800000 */
.L_x_1051:
[----:B------:R-:W-:Y:S04]  /*11a0*/  BSSY B0, `(.L_x_1053) ;  /* 0x0000028000007945 */ /* 0x000fe80003800000 */
[----:B------:R-:W-:Y:S05]  /*11b0*/  @P6 BRA `(.L_x_1054) ;  /* 0x0000000000986947 */ /* 0x000fea0003800000 */
[----:B------:R-:W-:Y:S01]  /*11c0*/  ULDC UR5, c[0x0][0x2d0] ;  /* 0x0000b40000057ab9 */ /* 0x000fe20000000800 */
[----:B--2---:R-:W-:Y:S01]  /*11d0*/  IADD3 R30, P1, R28, 0x20, RZ ;  /* 0x000000201c1e7810 */ /* 0x004fe20007f3e0ff */
        /* <DEDUP_REMOVED lines=9> */
[----:B------:R-:W2:Y:S01]  /*1270*/  @!P4 LDC.64 R6, c[0x0][0x210] ;  /* 0x00008400ff06cb82 */ /* 0x000ea20000000a00 */
        /* <DEDUP_REMOVED lines=26> */
.L_x_1054:
[----:B------:R-:W-:Y:S05]  /*1420*/  BSYNC B0 ;  /* 0x0000000000007941 */ /* 0x000fea0003800000 */
.L_x_1053:
        /* <DEDUP_REMOVED lines=12> */
[----:B------:R-:W5:Y:S01]  /*14f0*/  @!P4 LDC.64 R6, c[0x0][0x210] ;  /* 0x00008400ff06cb82 */ /* 0x000f620000000a00 */
[----:B------:R-:W-:Y:S01]  /*1500*/  IMAD R18, R11, UR7, R18 ;  /* 0x000000070b127c24 */ /* 0x000fe2000f8e0212 */
[----:B------:R5:W-:Y:S03]  /*1510*/  @P4 STS.128 [R221+0x1800], RZ ;  /* 0x001800ffdd004388 */ /* 0x000be60000000c00 */
[----:B------:R-:W-:-:S03]  /*1520*/  IMAD.IADD R18, R17, 0x1, R18 ;  /* 0x0000000111127824 */ /* 0x000fc600078e0212 */
[----:B-1234-:R-:W1:Y:S01]  /*1530*/  @!P3 LDC.64 R4, c[0x0][0x210] ;  /* 0x00008400ff04bb82 */ /* 0x01ee620000000a00 */
[----:B-----5:R-:W-:-:S04]  /*1540*/  @!P4 LEA R6, P5, R16, R6, 0x1 ;  /* 0x000000061006c211 */ /* 0x020fc800078a08ff */
        /* <DEDUP_REMOVED lines=21> */
.L_x_1056:
[----:B------:R-:W-:Y:S05]  /*16a0*/  BSYNC B0 ;  /* 0x0000000000007941 */ /* 0x000fea0003800000 */
.L_x_1055:
[----:B------:R-:W-:Y:S01]  /*16b0*/  LEA.HI R16, R10, R205, RZ, 0x1 ;  /* 0x000000cd0a107211 */ /* 0x000fe200078f08ff */
[----:B-1234-:R-:W-:Y:S01]  /*16c0*/  IMAD R5, R80, -0x40, R135 ;  /* 0xffffffc050057824 */ /* 0x01efe200078e0287 */
[----:B------:R-:W1:Y:S01]  /*16d0*/  @P0 LDC.64 R10, c[0x0][0x3d0] ;  /* 0x0000f400ff0a0b82 */ /* 0x000e620000000a00 */
[C---:B------:R-:W-:Y:S01]  /*16e0*/  SHF.L.U64.HI R4, R14.reuse, 0x6, R15 ;  /* 0x000000060e047819 */ /* 0x040fe2000001020f */
[----:B------:R-:W-:Y:S01]  /*16f0*/  IMAD.IADD R231, R229, 0x1, R231 ;  /* 0x00000001e5e77824 */ /* 0x000fe200078e02e7 */
[----:B------:R-:W-:Y:S01]  /*1700*/  SHF.R.S32.HI R6, RZ, 0x1f, R80 ;  /* 0x0000001fff067819 */ /* 0x000fe20000011450 */
[----:B------:R-:W-:Y:S01]  /*1710*/  IMAD.SHL.U32 R7, R14, 0x40, RZ ;  /* 0x000000400e077824 */ /* 0x000fe200078e00ff */
[----:B------:R-:W-:Y:S01]  /*1720*/  ISETP.GE.AND P1, PT, R22, R5, PT ;  /* 0x000000051600720c */ /* 0x000fe20003f26270 */
[----:B------:R-:W-:Y:S01]  /*1730*/  IMAD R33, R4, R80, RZ ;  /* 0x0000005004217224 */ /* 0x000fe200078e02ff */
[----:B------:R-:W-:Y:S01]  /*1740*/  SHF.R.S32.HI R28, RZ, 0x1f, R25 ;  /* 0x0000001fff1c7819 */ /* 0x000fe20000011419 */
[----:B------:R-:W-:Y:S01]  /*1750*/  IMAD.MOV.U32 R230, RZ, RZ, R228 ;  /* 0x000000ffffe67224 */ /* 0x000fe200078e00e4 */
[----:B------:R-:W-:Y:S01]  /*1760*/  LOP3.LUT R16, R16, 0xfffffffe, RZ, 0xc0, !PT ;  /* 0xfffffffe10107812 */ /* 0x000fe200078ec0ff */
[----:B------:R-:W-:Y:S01]  /*1770*/  IMAD R33, R6, R7, R33 ;  /* 0x0000000706217224 */ /* 0x000fe200078e0221 */
[----:B------:R-:W-:Y:S01]  /*1780*/  LEA.HI R28, R28, R25, RZ, 0x3 ;  /* 0x000000191c1c7211 */ /* 0x000fe200078f18ff */
[----:B------:R-:W-:Y:S01]  /*1790*/  IMAD.WIDE.U32 R30, R80, R7, R230 ;  /* 0x00000007501e7225 */ /* 0x000fe200078e00e6 */
[----:B------:R-:W-:Y:S01]  /*17a0*/  BSSY B0, `(.L_x_1057) ;  /* 0x0000025000007945 */ /* 0x000fe20003800000 */
[----:B------:R-:W-:-:S02]  /*17b0*/  ISETP.GE.AND P6, PT, R0, R5, PT ;  /* 0x000000050000720c */ /* 0x000fc40003fc6270 */
[----:B------:R-:W-:Y:S01]  /*17c0*/  ISETP.GE.AND P2, PT, R2, R5, PT ;  /* 0x000000050200720c */ /* 0x000fe20003f46270 */
[----:B------:R-:W-:Y:S01]  /*17d0*/  IMAD.IADD R205, R205, 0x1, -R16 ;  /* 0x00000001cdcd7824 */ /* 0x000fe200078e0a10 */
[----:B------:R-:W-:Y:S01]  /*17e0*/  @P0 SHF.R.S32.HI R29, RZ, 0x1f, R24 ;  /* 0x0000001fff1d0819 */ /* 0x000fe20000011418 */
[----:B------:R-:W-:Y:S01]  /*17f0*/  IMAD.IADD R33, R31, 0x1, R33 ;  /* 0x000000011f217824 */ /* 0x000fe200078e0221 */
[----:B------:R-:W-:Y:S01]  /*1800*/  LOP3.LUT R32, R28, 0xfffffff8, RZ, 0xc0, !PT ;  /* 0xfffffff81c207812 */ /* 0x000fe200078ec0ff */
[----:B------:R-:W-:Y:S08]  /*1810*/  @P1 BRA `(.L_x_1058) ;  /* 0x0000000000741947 */ /* 0x000ff00003800000 */
        /* <DEDUP_REMOVED lines=29> */
.L_x_1058:
[----:B------:R-:W-:Y:S05]  /*19f0*/  BSYNC B0 ;  /* 0x0000000000007941 */ /* 0x000fea0003800000 */
.L_x_1057:
        /* <DEDUP_REMOVED lines=35> */
.L_x_1060:
[----:B------:R-:W-:Y:S05]  /*1c30*/  BSYNC B0 ;  /* 0x0000000000007941 */ /* 0x000fea0003800000 */
.L_x_1059:
[----:B------:R-:W-:Y:S01]  /*1c40*/  ISETP.GE.AND P1, PT, R0, R5, PT ;  /* 0x000000050000720c */ /* 0x000fe20003f26270 */
[----:B-1----:R-:W-:Y:S01]  /*1c50*/  @P0 IMAD R29, R29, R10, RZ ;  /* 0x0000000a1d1d0224 */ /* 0x002fe200078e02ff */
[----:B------:R-:W-:Y:S01]  /*1c60*/  IADD3 R0, R25, -R32, RZ ;  /* 0x8000002019007210 */ /* 0x000fe20007ffe0ff */
[----:B------:R-:W-:Y:S01]  /*1c70*/  BSSY B0, `(.L_x_1061) ;  /* 0x0000024000007945 */ /* 0x000fe20003800000 */
[----:B------:R-:W-:-:S04]  /*1c80*/  @P0 IMAD.WIDE.U32 R26, R24, R10, R26 ;  /* 0x0000000a181a0225 */ /* 0x000fc800078e001a */
[----:B------:R-:W-:Y:S01]  /*1c90*/  @P0 IMAD R29, R24, R11, R29 ;  /* 0x0000000b181d0224 */ /* 0x000fe200078e021d */
[----:B------:R-:W-:Y:S01]  /*1ca0*/  SHF.L.U32 R24, R0, 0x6, RZ ;  /* 0x0000000600187819 */ /* 0x000fe200000006ff */
[----:B------:R-:W-:Y:S06]  /*1cb0*/  @P2 BRA `(.L_x_1062) ;  /* 0x00000000007c2947 */ /* 0x000fec0003800000 */
[----:B------:R-:W-:Y:S01]  /*1cc0*/  ULDC UR5, c[0x0][0x2d0] ;  /* 0x0000b40000057ab9 */ /* 0x000fe20000000800 */
[----:B---34-:R-:W-:Y:S02]  /*1cd0*/  LEA R19, P3, R14, R30, 0x5 ;  /* 0x0000001e0e137211 */ /* 0x018fe400078628ff */
[----:B------:R-:W-:Y:S02]  /*1ce0*/  ISETP.GE.AND P5, PT, R146, UR5, PT ;  /* 0x0000000592007c0c */ /* 0x000fe4000bfa6270 */
[----:B------:R-:W-:Y:S02]  /*1cf0*/  ISETP.GE.AND P4, PT, R223, UR5, PT ;  /* 0x00000005df007c0c */ /* 0x000fe4000bf86270 */
[----:B------:R-:W-:Y:S02]  /*1d00*/  ISETP.GE.AND P2, PT, R222, UR5, PT ;  /* 0x00000005de007c0c */ /* 0x000fe4000bf46270 */
[----:B------:R-:W-:-:S07]  /*1d10*/  LEA.HI.X R18, R14, R33, R15, 0x5, P3 ;  /* 0x000000210e127211 */ /* 0x000fce00018f2c0f */
[----:B--2---:R-:W1:Y:S01]  /*1d20*/  @!P5 LDC.64 R16, c[0x0][0x218] ;  /* 0x00008600ff10db82 */ /* 0x004e620000000a00 */
        /* <DEDUP_REMOVED lines=24> */
.L_x_1062:
[----:B------:R-:W-:Y:S05]  /*1eb0*/  BSYNC B0 ;  /* 0x0000000000007941 */ /* 0x000fea0003800000 */
.L_x_1061:
[----:B------:R-:W-:Y:S01]  /*1ec0*/  ISETP.GE.AND P3, PT, R20, R5, PT ;  /* 0x000000051400720c */ /* 0x000fe20003f66270 */
[----:B---34-:R-:W-:Y:S01]  /*1ed0*/  IMAD.SHL.U32 R19, R205, 0x8, RZ ;  /* 0x00000008cd137824 */ /* 0x018fe200078e00ff */
[----:B------:R-:W-:Y:S01]  /*1ee0*/  LOP3.LUT R24, R24, 0x1c0, RZ, 0xc0, !PT ;  /* 0x000001c018187812 */ /* 0x000fe200078ec0ff */
[----:B------:R-:W-:Y:S01]  /*1ef0*/  BSSY B0, `(.L_x_1063) ;  /* 0x0000027000007945 */ /* 0x000fe20003800000 */
[----:B------:R-:W-:Y:S01]  /*1f00*/  @P0 LEA R34, P2, R26, R12, 0x2 ;  /* 0x0000000c1a220211 */ /* 0x000fe200078410ff */
[----:B------:R-:W-:Y:S01]  /*1f10*/  @P0 IMAD.IADD R29, R27, 0x1, R29 ;  /* 0x000000011b1d0824 */ /* 0x000fe200078e021d */
[----:B------:R-:W-:Y:S02]  /*1f20*/  LOP3.LUT R19, R24, 0x8, R19, 0xf8, !PT ;  /* 0x0000000818137812 */ /* 0x000fe400078ef813 */
[----:B------:R-:W-:-:S05]  /*1f30*/  SHF.R.U32.HI R12, RZ, 0x3, R24 ;  /* 0x00000003ff0c7819 */ /* 0x000fca0000011618 */
        /* <DEDUP_REMOVED lines=34> */
.L_x_1064:
[----:B------:R-:W-:Y:S05]  /*2160*/  BSYNC B0 ;  /* 0x0000000000007941 */ /* 0x000fea0003800000 */
.L_x_1063:
[----:B------:R-:W0:Y:S01]  /*2170*/  LDGDEPBAR ;  /* 0x00000000000079af */ /* 0x000e220000000000 */
[----:B------:R-:W-:Y:S01]  /*2180*/  @P0 LEA.HI.X R35, R26, R13, R29, 0x2, P2 ;  /* 0x0000000d1a230211 */ /* 0x000fe200010f141d */
[----:B-1234-:R-:W-:Y:S01]  /*2190*/  IMAD R11, R6, R8, RZ ;  /* 0x00000008060b7224 */ /* 0x01efe200078e02ff */
[-C--:B------:R-:W-:Y:S01]  /*21a0*/  ISETP.GE.AND P3, PT, R22, R5.reuse, PT ;  /* 0x000000051600720c */ /* 0x080fe20003f66270 */
[----:B------:R-:W-:Y:S01]  /*21b0*/  IMAD.SHL.U32 R15, R3, 0x40, RZ ;  /* 0x00000040030f7824 */ /* 0x000fe200078e00ff */
[----:B------:R-:W-:Y:S01]  /*21c0*/  ISETP.GE.AND P6, PT, R2, R5, PT ;  /* 0x000000050200720c */ /* 0x000fe20003fc6270 */
[----:B------:R1:W5:Y:S01]  /*21d0*/  @P0 LDG.E R6, desc[UR10][R34.64] ;  /* 0x0000000a22060981 */ /* 0x000362000c1e1900 */
[----:B------:R-:W-:Y:S01]  /*21e0*/  IMAD.SHL.U32 R16, R22, 0x8, RZ ;  /* 0x0000000816107824 */ /* 0x000fe200078e00ff */
[----:B------:R-:W-:Y:S01]  /*21f0*/  LOP3.LUT R2, R19, R12, RZ, 0x3c, !PT ;  /* 0x0000000c13027212 */ /* 0x000fe200078e3cff */
[----:B------:R-:W-:Y:S01]  /*2200*/  IMAD.WIDE.U32 R18, R80, R8, RZ ;  /* 0x0000000850127225 */ /* 0x000fe200078e00ff */
[----:B------:R-:W-:-:S02]  /*2210*/  LOP3.LUT R15, R15, 0x1c0, RZ, 0xc0, !PT ;  /* 0x000001c00f0f7812 */ /* 0x000fc400078ec0ff */
[----:B------:R-:W-:Y:S01]  /*2220*/  LEA.HI R82, R82, R145, RZ, 0x5 ;  /* 0x0000009152527211 */ /* 0x000fe200078f28ff */
[----:B------:R-:W-:Y:S01]  /*2230*/  IMAD R11, R80, R9, R11 ;  /* 0x00000009500b7224 */ /* 0x000fe200078e020b */
[----:B------:R-:W-:Y:S01]  /*2240*/  LOP3.LUT R16, R15, 0x8, R16, 0xf8, !PT ;  /* 0x000000080f107812 */ /* 0x000fe200078ef810 */
[----:B------:R-:W-:Y:S01]  /*2250*/  IMAD.SHL.U32 R13, R28, 0x40, RZ ;  /* 0x000000401c0d7824 */ /* 0x000fe200078e00ff */
[----:B------:R-:W-:Y:S01]  /*2260*/  SHF.R.U32.HI R15, RZ, 0x3, R15 ;  /* 0x00000003ff0f7819 */ /* 0x000fe2000001160f */
[----:B------:R-:W-:Y:S01]  /*2270*/  IMAD.IADD R216, R227, 0x1, R21 ;  /* 0x00000001e3d87824 */ /* 0x000fe200078e0215 */
[----:B------:R-:W-:Y:S01]  /*2280*/  LEA R14, P2, R18, R226, 0x6 ;  /* 0x000000e2120e7211 */ /* 0x000fe200078430ff */
[----:B------:R-:W-:Y:S01]  /*2290*/  IMAD.IADD R11, R19, 0x1, R11 ;  /* 0x00000001130b7824 */ /* 0x000fe200078e020b */
[----:B------:R-:W-:Y:S01]  /*22a0*/  BSSY B0, `(.L_x_1065) ;  /* 0x0000028000007945 */ /* 0x000fe20003800000 */
[----:B------:R-:W-:Y:S02]  /*22b0*/  LOP3.LUT R16, R16, R15, RZ, 0x3c, !PT ;  /* 0x0000000f10107212 */ /* 0x000fe400078e3cff */
[----:B------:R-:W-:Y:S01]  /*22c0*/  LOP3.LUT R2, R2, 0xfffffe00, R13, 0xf8, !PT ;  /* 0xfffffe0002027812 */ /* 0x000fe200078ef80d */
[----:B------:R-:W-:-:S04]  /*22d0*/  DEPBAR.LE SB0, 0x0 ;  /* 0x000080000000791a */ /* 0x000fc80000000000 */
[----:B------:R-:W-:Y:S01]  /*22e0*/  BAR.SYNC.DEFER_BLOCKING 0x0 ;  /* 0x0000000000007b1d */ /* 0x000fe20000010000 */
[----:B------:R-:W-:Y:S02]  /*22f0*/  LEA.HI.X R15, R18, R216, R11, 0x6, P2 ;  /* 0x000000d8120f7211 */ /* 0x000fe400010f340b */
[----:B------:R-:W-:-:S03]  /*2300*/  SHF.R.S32.HI R81, RZ, 0x5, R82 ;  /* 0x00000005ff517819 */ /* 0x000fc60000011452 */
        /* <DEDUP_REMOVED lines=33> */
.L_x_1066:
[----:B------:R-:W-:Y:S05]  /*2520*/  BSYNC B0 ;  /* 0x0000000000007941 */ /* 0x000fea0003800000 */
.L_x_1065:
[----:B------:R4:W-:Y:S01]  /*2530*/  @P1 STS.128 [R221+0xc800], RZ ;  /* 0x00c800ffdd001388 */ /* 0x0009e20000000c00 */
[----:B------:R-:W-:Y:S01]  /*2540*/  IMAD R205, R205, 0x200, R16 ;  /* 0x00000200cdcd7824 */ /* 0x000fe200078e0210 */
[----:B------:R-:W-:Y:S01]  /*2550*/  BSSY B0, `(.L_x_1067) ;  /* 0x0000029000007945 */ /* 0x000fe20003800000 */
[----:B------:R-:W-:Y:S01]  /*2560*/  IMAD R206, R81, 0x400, R2 ;  /* 0x0000040051ce7824 */ /* 0x000fe200078e0202 */
[----:B------:R4:W-:Y:S01]  /*2570*/  @P1 STS.128 [R221+0xe800], RZ ;  /* 0x00e800ffdd001388 */ /* 0x0009e20000000c00 */
[----:B------:R-:W-:Y:S02]  /*2580*/  ISETP.GE.AND P5, PT, R20, R5, PT ;  /* 0x000000051400720c */ /* 0x000fe40003fa6270 */
[----:B------:R-:W-:Y:S01]  /*2590*/  LEA R205, R205, UR4, 0x1 ;  /* 0x00000004cdcd7c11 */ /* 0x000fe2000f8e08ff */
[----:B------:R4:W-:Y:S01]  /*25a0*/  @P1 STS.128 [R221+0x10800], RZ ;  /* 0x010800ffdd001388 */ /* 0x0009e20000000c00 */
[----:B------:R-:W-:Y:S01]  /*25b0*/  LEA R206, R206, UR4, 0x1 ;  /* 0x00000004cece7c11 */ /* 0x000fe2000f8e08ff */
[----:B------:R-:W-:Y:S08]  /*25c0*/  @P1 BRA `(.L_x_1068) ;  /* 0x0000000000841947 */ /* 0x000ff00003800000 */
        /* <DEDUP_REMOVED lines=33> */
.L_x_1068:
[----:B------:R-:W-:Y:S05]  /*27e0*/  BSYNC B0 ;  /* 0x0000000000007941 */ /* 0x000fea0003800000 */
.L_x_1067:
        /* <DEDUP_REMOVED lines=36> */
.L_x_1070:
[----:B------:R-:W-:Y:S05]  /*2a30*/  BSYNC B0 ;  /* 0x0000000000007941 */ /* 0x000fea0003800000 */
.L_x_1069:
        /* <DEDUP_REMOVED lines=37> */
.L_x_1072:
[----:B------:R-:W-:Y:S05]  /*2c90*/  BSYNC B0 ;  /* 0x0000000000007941 */ /* 0x000fea0003800000 */
.L_x_1071:
[----:B-1-3--:R-:W-:Y:S01]  /*2ca0*/  LDSM.16.M88.4 R12, [R206] ;  /* 0x00000000ce0c783b */ /* 0x00afe20000000200 */
[----:B------:R-:W-:Y:S01]  /*2cb0*/  R2P PR, R3, 0x6 ;  /* 0x0000000603007804 */ /* 0x000fe20000000000 */
[----:B------:R-:W-:Y:S01]  /*2cc0*/  IMAD.MOV.U32 R5, RZ, RZ, 0x10 ;  /* 0x00000010ff057424 */ /* 0x000fe200078e00ff */
[----:B------:R-:W-:Y:S01]  /*2cd0*/  LOP3.LUT P3, RZ, R0, 0x2, RZ, 0xc0, !PT ;  /* 0x0000000200ff7812 */ /* 0x000fe2000786c0ff */
[----:B------:R-:W1:Y:S01]  /*2ce0*/  LDSM.16.M88.4 R36, [R205+0x6000] ;  /* 0x00600000cd24783b */ /* 0x000e620000000200 */
[C---:B------:R-:W-:Y:S01]  /*2cf0*/  VIADD R3, R205.reuse, 0x6000 ;  /* 0x00006000cd037836 */ /* 0x040fe20000000000 */
[----:B------:R-:W-:Y:S01]  /*2d00*/  LOP3.LUT R82, R82, 0xffffffe0, RZ, 0xc0, !PT ;  /* 0xffffffe052527812 */ /* 0x000fe200078ec0ff */
[----:B------:R-:W-:Y:S01]  /*2d10*/  VIADD R203, R205, 0x6020 ;  /* 0x00006020cdcb7836 */ /* 0x000fe20000000000 */
[----:B------:R-:W3:Y:S01]  /*2d20*/  LDSM.16.M88.4 R28, [R205+0x6800] ;  /* 0x00680000cd1c783b */ /* 0x000ee20000000200 */
[----:B------:R-:W-:Y:S01]  /*2d30*/  SEL R5, R5, 0xfffffff0, !P3 ;  /* 0xfffffff005057807 */ /* 0x000fe20005800000 */
[----:B------:R-:W-:Y:S01]  /*2d40*/  ULDC UR5, c[0x0][0x39c] ;  /* 0x0000e70000057ab9 */ /* 0x000fe20000000800 */
[----:B------:R-:W-:Y:S01]  /*2d50*/  IMAD.IADD R82, R145, 0x1, -R82 ;  /* 0x0000000191527824 */ /* 0x000fe200078e0a52 */
[----:B------:R-:W4:Y:S02]  /*2d60*/  LDSM.16.M88.4 R20, [R205+0x7000] ;  /* 0x00700000cd14783b */ /* 0x000f240000000200 */
[----:B------:R-:W-:-:S02]  /*2d70*/  IMAD R204, R5, 0x2, R206 ;  /* 0x0000000205cc7824 */ /* 0x000fc400078e02ce */
[----:B------:R-:W4:Y:S01]  /*2d80*/  LDSM.16.M88.4 R16, [R205+0x7800] ;  /* 0x00780000cd10783b */ /* 0x000f220000000200 */
[----:B------:R-:W-:Y:S01]  /*2d90*/  @P1 VIADD R203, R3, 0xffffffe0 ;  /* 0xffffffe003cb1836 */ /* 0x000fe20000000000 */
[----:B------:R-:W-:Y:S01]  /*2da0*/  LOP3.LUT P1, RZ, R0, 0x4, RZ, 0xc0, !PT ;  /* 0x0000000400ff7812 */ /* 0x000fe2000782c0ff */
[----:B------:R-:W-:Y:S01]  /*2db0*/  IMAD.MOV.U32 R3, RZ, RZ, 0x20 ;  /* 0x00000020ff037424 */ /* 0x000fe200078e00ff */
[----:B--2---:R-:W-:Y:S01]  /*2dc0*/  LDSM.16.M88.4 R8, [R204] ;  /* 0x00000000cc08783b */ /* 0x004fe20000000200 */
[----:B------:R-:W-:Y:S01]  /*2dd0*/  IMAD.MOV.U32 R0, RZ, RZ, 0x40 ;  /* 0x00000040ff007424 */ /* 0x000fe200078e00ff */
[C---:B------:R-:W-:Y:S01]  /*2de0*/  IADD3 R189, R203.reuse, 0x3000, RZ ;  /* 0x00003000cbbd7810 */ /* 0x040fe20007ffe0ff */
[----:B------:R-:W-:Y:S01]  /*2df0*/  VIADD R195, R203, 0x800 ;  /* 0x00000800cbc37836 */ /* 0x000fe20000000000 */
[----:B------:R-:W2:Y:S01]  /*2e00*/  LDSM.16.M88.4 R44, [R203] ;  /* 0x00000000cb2c783b */ /* 0x000ea20000000200 */
[----:B------:R-:W-:Y:S01]  /*2e10*/  SEL R3, R3, 0xffffffe0, !P1 ;  /* 0xffffffe003037807 */ /* 0x000fe20004800000 */
[C---:B------:R-:W-:Y:S01]  /*2e20*/  VIADD R194, R203.reuse, 0x1000 ;  /* 0x00001000cbc27836 */ /* 0x040fe20000000000 */
[----:B------:R-:W-:Y:S01]  /*2e30*/  SEL R0, R0, 0xffffffc0, !P2 ;  /* 0xffffffc000007807 */ /* 0x000fe20005000000 */
[----:B------:R-:W2:Y:S01]  /*2e40*/  LDSM.16.M88.4 R60, [R203+0x800] ;  /* 0x00080000cb3c783b */ /* 0x000ea20000000200 */
[----:B------:R-:W-:-:S02]  /*2e50*/  VIADD R193, R203, 0x1800 ;  /* 0x00001800cbc17836 */ /* 0x000fc40000000000 */
[----:B------:R-:W-:Y:S01]  /*2e60*/  IMAD R202, R3, 0x2, R206 ;  /* 0x0000000203ca7824 */ /* 0x000fe200078e02ce */
[----:B------:R-:W2:Y:S01]  /*2e70*/  LDSM.16.M88.4 R56, [R203+0x1000] ;  /* 0x00100000cb38783b */ /* 0x000ea20000000200 */
[----:B------:R-:W-:Y:S01]  /*2e80*/  IADD3 R199, R205, R0, RZ ;  /* 0x00000000cdc77210 */ /* 0x000fe20007ffe0ff */
[----:B------:R-:W-:Y:S02]  /*2e90*/  IMAD R201, R3, 0x2, R204 ;  /* 0x0000000203c97824 */ /* 0x000fe400078e02cc */
[----:B------:R-:W2:Y:S01]  /*2ea0*/  LDSM.16.M88.4 R52, [R203+0x1800] ;  /* 0x00180000cb34783b */ /* 0x000ea20000000200 */
[----:B------:R-:W-:Y:S02]  /*2eb0*/  IMAD.IADD R192, R0, 0x1, R203 ;  /* 0x0000000100c07824 */ /* 0x000fe400078e02cb */
[----:B------:R-:W2:Y:S01]  /*2ec0*/  @P0 LDC R0, c[0x0][0x2e8] ;  /* 0x0000ba00ff000b82 */ /* 0x000ea20000000800 */
        /* <DEDUP_REMOVED lines=12> */
[----:B---3--:R-:W-:Y:S01]  /*2f90*/  HMMA.16816.F32 R32, R12, R28, RZ ;  /* 0x0000001c0c20723c */ /* 0x008fe200000018ff */
        /* <DEDUP_REMOVED lines=8> */
[C---:B--2---:R-:W-:Y:S06]  /*3020*/  HMMA.16816.F32 R40, R8.reuse, R44, R40 ;  /* 0x0000002c0828723c */ /* 0x044fec0000001828 */
        /* <DEDUP_REMOVED lines=99> */
[----:B---3--:R-:W-:Y:S06]  /*3660*/  HMMA.16816.F32 R64, R44, R50, R64 ;  /* 0x000000322c40723c */ /* 0x008fec0000001840 */
[----:B----4-:R-:W-:Y:S06]  /*3670*/  HMMA.16816.F32 R40, R76, R16, R40 ;  /* 0x000000104c28723c */ /* 0x010fec0000001828 */
[----:B------:R-:W-:Y:S01]  /*3680*/  HMMA.16816.F32 R68, R44, R48, R68 ;  /* 0x000000302c44723c */ /* 0x000fe20000001844 */
[----:B------:R-:W3:Y:S04]  /*3690*/  LDSM.16.M88.4 R48, [R199+0xb000] ;  /* 0x00b00000c730783b */ /* 0x000ee80000000200 */
[----:B------:R-:W4:Y:S01]  /*36a0*/  LDSM.16.M88.4 R44, [R199+0xb800] ;  /* 0x00b80000c72c783b */ /* 0x000f220000000200 */
[C---:B------:R-:W-:Y:S03]  /*36b0*/  HMMA.16816.F32 R36, R76.reuse, R18, R36 ;  /* 0x000000124c24723c */ /* 0x040fe60000001824 */
[----:B------:R-:W-:Y:S03]  /*36c0*/  LDSM.16.M88.4 R16, [R192+0x4000] ;  /* 0x00400000c010783b */ /* 0x000fe60000000200 */
[C---:B--2---:R-:W-:Y:S06]  /*36d0*/  HMMA.16816.F32 R32, R76.reuse, R8, R32 ;  /* 0x000000084c20723c */ /* 0x044fec0000001820 */
[C---:B------:R-:W-:Y:S01]  /*36e0*/  HMMA.16816.F32 R28, R76.reuse, R10, R28 ;  /* 0x0000000a4c1c723c */ /* 0x040fe2000000181c */
[----:B------:R-:W2:Y:S05]  /*36f0*/  LDSM.16.M88.4 R8, [R201+0x4000] ;  /* 0x00400000c908783b */ /* 0x000eaa0000000200 */
[C---:B------:R-:W-:Y:S06]  /*3700*/  HMMA.16816.F32 R24, R76.reuse, R12, R24 ;  /* 0x0000000c4c18723c */ /* 0x040fec0000001818 */
[C---:B------:R-:W-:Y:S01]  /*3710*/  HMMA.16816.F32 R20, R76.reuse, R14, R20 ;  /* 0x0000000e4c14723c */ /* 0x040fe20000001814 */
[----:B------:R-:W2:Y:S05]  /*3720*/  LDSM.16.M88.4 R12, [R192+0x4800] ;  /* 0x00480000c00c783b */ /* 0x000eaa0000000200 */
[----:B------:R-:W-:Y:S06]  /*3730*/  HMMA.16816.F32 R64, R76, R74, R64 ;  /* 0x0000004a4c40723c */ /* 0x000fec0000001840 */
[----:B-1----:R-:W-:Y:S06]  /*3740*/  HMMA.16816.F32 R40, R60, R56, R40 ;  /* 0x000000383c28723c */ /* 0x002fec0000001828 */
[----:B------:R-:W-:Y:S06]  /*3750*/  HMMA.16816.F32 R68, R76, R72, R68 ;  /* 0x000000484c44723c */ /* 0x000fec0000001844 */
[C---:B------:R-:W-:Y:S01]  /*3760*/  HMMA.16816.F32 R36, R60.reuse, R58, R36 ;  /* 0x0000003a3c24723c */ /* 0x040fe20000001824 */
[----:B------:R-:W1:Y:S05]  /*3770*/  LDSM.16.M88.4 R56, [R192+0x5000] ;  /* 0x00500000c038783b */ /* 0x000e6a0000000200 */
[C---:B------:R-:W-:Y:S06]  /*3780*/  HMMA.16816.F32 R32, R60.reuse, R52, R32 ;  /* 0x000000343c20723c */ /* 0x040fec0000001820 */
[----:B------:R-:W-:Y:S01]  /*3790*/  HMMA.16816.F32 R52, R60, R54, R28 ;  /* 0x000000363c34723c */ /* 0x000fe2000000181c */
[----:B------:R-:W1:Y:S01]  /*37a0*/  LDSM.16.M88.4 R28, [R192+0x5800] ;  /* 0x00580000c01c783b */ /* 0x000e620000000200 */
[----:B------:R-:W-:-:S04]  /*37b0*/  DEPBAR.LE SB0, 0x0 ;  /* 0x000080000000791a */ /* 0x000fc80000000000 */
[C---:B---3--:R-:W-:Y:S06]  /*37c0*/  HMMA.16816.F32 R20, R60.reuse, R50, R20 ;  /* 0x000000323c14723c */ /* 0x048fec0000001814 */
[----:B----4-:R-:W-:Y:S06]  /*37d0*/  HMMA.16816.F32 R64, R60, R46, R64 ;  /* 0x0000002e3c40723c */ /* 0x010fec0000001840 */
[----:B--2---:R-:W-:Y:S06]  /*37e0*/  HMMA.16816.F32 R40, R8, R16, R40 ;  /* 0x000000100828723c */ /* 0x004fec0000001828 */
[C---:B------:R-:W-:Y:S06]  /*37f0*/  HMMA.16816.F32 R24, R60.reuse, R48, R24 ;  /* 0x000000303c18723c */ /* 0x040fec0000001818 */
[----:B------:R-:W-:Y:S06]  /*3800*/  HMMA.16816.F32 R68, R60, R44, R68 ;  /* 0x0000002c3c44723c */ /* 0x000fec0000001844 */
[C---:B------:R-:W-:Y:S06]  /*3810*/  HMMA.16816.F32 R32, R8.reuse, R12, R32 ;  /* 0x0000000c0820723c */ /* 0x040fec0000001820 */
[----:B------:R-:W-:Y:S01]  /*3820*/  HMMA.16816.F32 R52, R8, R14, R52 ;  /* 0x0000000e0834723c */ /* 0x000fe20000001834 */
[----:B------:R-:W-:Y:S01]  /*3830*/  SHF.R.S32.HI R13, RZ, 0x1f, R82 ;  /* 0x0000001fff0d7819 */ /* 0x000fe20000011452 */
[----:B------:R-:W-:Y:S01]  /*3840*/  FMUL.FTZ R40, R40, UR5 ;  /* 0x0000000528287c20 */ /* 0x000fe20008410000 */
[----:B------:R-:W-:-:S02]  /*3850*/  FMUL.FTZ R43, R43, UR5 ;  /* 0x000000052b2b7c20 */ /* 0x000fc40008410000 */
[----:B------:R-:W-:Y:S01]  /*3860*/  LEA.HI R82, R13, R82, RZ, 0x2 ;  /* 0x000000520d527211 */ /* 0x000fe200078f10ff */
[----:B------:R-:W-:Y:S01]  /*3870*/  HMMA.16816.F32 R36, R8, R18, R36 ;  /* 0x000000120824723c */ /* 0x000fe20000001824 */
[----:B------:R-:W-:Y:S01]  /*3880*/  IMAD.SHL.U32 R15, R145, 0x2, RZ ;  /* 0x00000002910f7824 */ /* 0x000fe200078e00ff */
[----:B------:R2:W3:Y:S01]  /*3890*/  @P0 MUFU.RCP R13, R0 ;  /* 0x00000000000d0308 */ /* 0x0004e20000001000 */
[----:B------:R-:W-:-:S03]  /*38a0*/  SHF.R.S32.HI R82, RZ, 0x2, R82 ;  /* 0x00000002ff527819 */ /* 0x000fc60000011452 */
[----:B------:R-:W-:Y:S01]  /*38b0*/  LOP3.LUT R15, R15, 0x6, RZ, 0xc0, !PT ;  /* 0x000000060f0f7812 */ /* 0x000fe200078ec0ff */
[----:B-1----:R-:W-:Y:S01]  /*38c0*/  HMMA.16816.F32 R20, R8, R58, R20 ;  /* 0x0000003a0814723c */ /* 0x002fe20000001814 */
[----:B------:R-:W-:-:S03]  /*38d0*/  IMAD R144, R81, 0x10, R82 ;  /* 0x0000001051907824 */ /* 0x000fc600078e0252 */
[----:B------:R-:W-:Y:S02]  /*38e0*/  IMAD R80, R80, 0x40, R15 ;  /* 0x0000004050507824 */ /* 0x000fe400078e020f */
[----:B------:R-:W-:Y:S01]  /*38f0*/  FMUL.FTZ R33, R33, UR5 ;  /* 0x0000000521217c20 */ /* 0x000fe20008410000 */
[----:B------:R-:W-:Y:S01]  /*3900*/  IMAD.IADD R144, R83, 0x1, R144 ;  /* 0x0000000153907824 */ /* 0x000fe200078e0290 */
[C---:B------:R-:W-:Y:S01]  /*3910*/  HMMA.16816.F32 R64, R8.reuse, R30, R64 ;  /* 0x0000001e0840723c */ /* 0x040fe20000001840 */
[----:B------:R-:W-:Y:S01]  /*3920*/  FMUL.FTZ R32, R32, UR5 ;  /* 0x0000000520207c20 */ /* 0x000fe20008410000 */
[----:B------:R-:W-:Y:S01]  /*3930*/  IADD3 R18, R80, 0x1, RZ ;  /* 0x0000000150127810 */ /* 0x000fe20007ffe0ff */
[----:B------:R-:W-:Y:S01]  /*3940*/  FMUL.FTZ R15, R42, UR5 ;  /* 0x000000052a0f7c20 */ /* 0x000fe20008410000 */
[----:B------:R-:W-:Y:S01]  /*3950*/  FMUL.FTZ R52, R52, UR5 ;  /* 0x0000000534347c20 */ /* 0x000fe20008410000 */
[----:B--2---:R-:W-:Y:S01]  /*3960*/  IMAD.MOV.U32 R0, RZ, RZ, RZ ;  /* 0x000000ffff007224 */ /* 0x004fe200078e00ff */
[C---:B------:R-:W-:Y:S01]  /*3970*/  HMMA.16816.F32 R24, R8.reuse, R56, R24 ;  /* 0x000000380818723c */ /* 0x040fe20000001818 */
[----:B------:R-:W-:Y:S01]  /*3980*/  FMUL.FTZ R31, R41, UR5 ;  /* 0x00000005291f7c20 */ /* 0x000fe20008410000 */
[----:B---3-5:R-:W-:Y:S01]  /*3990*/  @P0 FMUL.FTZ R0, R6, R13 ;  /* 0x0000000d06000220 */ /* 0x028fe20000410000 */
[----:B------:R-:W-:Y:S01]  /*39a0*/  MUFU.TANH R33, R33 ;  /* 0x0000002100217308 */ /* 0x000fe20000002400 */
[----:B------:R-:W-:Y:S01]  /*39b0*/  FMUL.FTZ R36, R36, UR5 ;  /* 0x0000000524247c20 */ /* 0x000fe20008410000 */
[----:B------:R-:W-:Y:S01]  /*39c0*/  FMUL.FTZ R38, R38, UR5 ;  /* 0x0000000526267c20 */ /* 0x000fe20008410000 */
[----:B------:R-:W-:Y:S01]  /*39d0*/  HMMA.16816.F32 R68, R8, R28, R68 ;  /* 0x0000001c0844723c */ /* 0x000fe20000001844 */
[----:B------:R-:W-:-:S02]  /*39e0*/  VIADD R16, R80, 0x8 ;  /* 0x0000000850107836 */ /* 0x000fc40000000000 */
[----:B------:R-:W-:Y:S01]  /*39f0*/  FMUL.FTZ R37, R37, UR5 ;  /* 0x0000000525257c20 */ /* 0x000fe20008410000 */
[----:B------:R-:W-:Y:S01]  /*3a00*/  VIADD R42, R80, 0x9 ;  /* 0x00000009502a7836 */ /* 0x000fe20000000000 */
[-C--:B------:R-:W-:Y:S01]  /*3a10*/  ISETP.GE.AND P0, PT, R18, R135.reuse, PT ;  /* 0x000000871200720c */ /* 0x080fe20003f06270 */
[----:B------:R1:W2:Y:S01]  /*3a20*/  MUFU.TANH R11, R40 ;  /* 0x00000028000b7308 */ /* 0x0002a20000002400 */
[----:B------:R-:W-:Y:S01]  /*3a30*/  FMUL.FTZ R19, R23, UR5 ;  /* 0x0000000517137c20 */ /* 0x000fe20008410000 */
[----:B------:R-:W-:Y:S01]  /*3a40*/  IADD3 R29, R135, R144, -R224 ;  /* 0x00000090871d7210 */ /* 0x000fe20007ffe8e0 */
[----:B------:R-:W-:Y:S01]  /*3a50*/  FMUL.FTZ R9, R39, UR5 ;  /* 0x0000000527097c20 */ /* 0x000fe20008410000 */
[----:B------:R-:W-:Y:S01]  /*3a60*/  FMUL.FTZ R39, R21, UR5 ;  /* 0x0000000515277c20 */ /* 0x000fe20008410000 */
[----:B------:R-:W-:Y:S01]  /*3a70*/  FMUL.FTZ R21, R22, UR5 ;  /* 0x0000000516157c20 */ /* 0x000fe20008410000 */
[----:B------:R-:W-:Y:S01]  /*3a80*/  IADD3 R28, R80, 0x11, RZ ;  /* 0x00000011501c7810 */ /* 0x000fe20007ffe0ff */
[C---:B------:R-:W-:Y:S01]  /*3a90*/  IMAD.IADD R8, R29.reuse, 0x1, -R80 ;  /* 0x000000011d087824 */ /* 0x040fe200078e0a50 */
[----:B------:R-:W3:Y:S01]  /*3aa0*/  MUFU.TANH R31, R31 ;  /* 0x0000001f001f7308 */ /* 0x000ee20000002400 */
[----:B------:R-:W-:Y:S01]  /*3ab0*/  IMAD.IADD R10, R29, 0x1, -R18 ;  /* 0x000000011d0a7824 */ /* 0x000fe200078e0a12 */
[-C--:B------:R-:W-:Y:S01]  /*3ac0*/  ISETP.GE.AND P5, PT, R16, R135.reuse, PT ;  /* 0x000000871000720c */ /* 0x080fe20003fa6270 */
[----:B------:R-:W-:Y:S01]  /*3ad0*/  VIADD R22, R80, 0x18 ;  /* 0x0000001850167836 */ /* 0x000fe20000000000 */
[----:B------:R-:W-:Y:S01]  /*3ae0*/  IABS R8, R8 ;  /* 0x0000000800087213 */ /* 0x000fe20000000000 */
[----:B------:R-:W-:Y:S01]  /*3af0*/  FMUL.FTZ R17, R27, UR5 ;  /* 0x000000051b117c20 */ /* 0x000fe20008410000 */
[----:B------:R-:W-:Y:S01]  /*3b00*/  IABS R10, R10 ;  /* 0x0000000a000a7213 */ /* 0x000fe20000000000 */
[----:B------:R-:W-:Y:S01]  /*3b10*/  FMUL.FTZ R24, R24, UR5 ;  /* 0x0000000518187c20 */ /* 0x000fe20008410000 */
[----:B------:R-:W-:Y:S01]  /*3b20*/  I2FP.F32.S32 R8, R8 ;  /* 0x0000000800087245 */ /* 0x000fe20000201400 */
[----:B------:R4:W-:Y:S01]  /*3b30*/  MUFU.TANH R41, R36 ;  /* 0x0000002400297308 */ /* 0x0009e20000002400 */
[----:B------:R-:W-:Y:S01]  /*3b40*/  I2FP.F32.S32 R6, R10 ;  /* 0x0000000a00067245 */ /* 0x000fe20000201400 */
[C---:B------:R-:W-:Y:S01]  /*3b50*/  IMAD.IADD R10, R29.reuse, 0x1, -R28 ;  /* 0x000000011d0a7824 */ /* 0x040fe200078e0a1c */
[----:B-1----:R-:W-:Y:S01]  /*3b60*/  IADD3 R40, R80, 0x20, RZ ;  /* 0x0000002050287810 */ /* 0x002fe20007ffe0ff */
[----:B--2---:R-:W-:Y:S01]  /*3b70*/  FFMA.FTZ R13, R8, -R0, R11 ;  /* 0x80000000080d7223 */ /* 0x004fe2000001000b */
[C---:B------:R-:W-:Y:S01]  /*3b80*/  IMAD.IADD R8, R29.reuse, 0x1, -R22 ;  /* 0x000000011d087824 */ /* 0x040fe200078e0a16 */
[----:B------:R-:W-:Y:S01]  /*3b90*/  ISETP.GE.AND P6, PT, R42, R135, PT ;  /* 0x000000872a00720c */ /* 0x000fe20003fc6270 */
[----:B------:R-:W-:-:S02]  /*3ba0*/  IMAD.IADD R30, R29, 0x1, -R16 ;  /* 0x000000011d1e7824 */ /* 0x000fc400078e0a10 */
[----:B---3--:R-:W-:Y:S01]  /*3bb0*/  FFMA.FTZ R11, R6, -R0, R31 ;  /* 0x80000000060b7223 */ /* 0x008fe2000001001f */
[----:B------:R-:W-:Y:S01]  /*3bc0*/  MUFU.TANH R27, R32 ;  /* 0x00000020001b7308 */ /* 0x000fe20000002400 */
[----:B------:R-:W-:Y:S01]  /*3bd0*/  IABS R10, R10 ;  /* 0x0000000a000a7213 */ /* 0x000fe20000000000 */
[----:B------:R-:W-:Y:S01]  /*3be0*/  IMAD.IADD R14, R29, 0x1, -R42 ;  /* 0x000000011d0e7824 */ /* 0x000fe200078e0a2a */
[----:B------:R-:W-:Y:S01]  /*3bf0*/  IABS R8, R8 ;  /* 0x0000000800087213 */ /* 0x000fe20000000000 */
[----:B------:R-:W-:Y:S01]  /*3c00*/  FMUL.FTZ R26, R26, UR5 ;  /* 0x000000051a1a7c20 */ /* 0x000fe20008410000 */
[----:B------:R-:W-:Y:S01]  /*3c10*/  I2FP.F32.S32 R10, R10 ;  /* 0x0000000a000a7245 */ /* 0x000fe20000201400 */
[----:B------:R-:W-:Y:S01]  /*3c20*/  FMUL.FTZ R53, R53, UR5 ;  /* 0x0000000535357c20 */ /* 0x000fe20008410000 */
[----:B------:R-:W-:Y:S01]  /*3c30*/  I2FP.F32.S32 R8, R8 ;  /* 0x0000000800087245 */ /* 0x000fe20000201400 */
[----:B------:R-:W1:Y:S01]  /*3c40*/  MUFU.TANH R31, R52 ;  /* 0x00000034001f7308 */ /* 0x000e620000002400 */
[----:B----4-:R-:W-:-:S02]  /*3c50*/  VIADD R36, R80, 0x10 ;  /* 0x0000001050247836 */ /* 0x010fc40000000000 */
[----:B------:R-:W-:Y:S01]  /*3c60*/  FFMA.FTZ R10, R10, -R0, R33 ;  /* 0x800000000a0a7223 */ /* 0x000fe20000010021 */
[----:B------:R-:W-:Y:S01]  /*3c70*/  FMUL.FTZ R55, R55, UR5 ;  /* 0x0000000537377c20 */ /* 0x000fe20008410000 */
[----:B------:R-:W-:Y:S01]  /*3c80*/  FMUL.FTZ R54, R54, UR5 ;  /* 0x0000000536367c20 */ /* 0x000fe20008410000 */
[----:B------:R-:W-:Y:S01]  /*3c90*/  IMAD.IADD R12, R29, 0x1, -R36 ;  /* 0x000000011d0c7824 */ /* 0x000fe200078e0a24 */
[----:B------:R-:W-:Y:S01]  /*3ca0*/  IABS R14, R14 ;  /* 0x0000000e000e7213 */ /* 0x000fe20000000000 */
[----:B------:R-:W-:Y:S01]  /*3cb0*/  FMUL.FTZ R34, R34, UR5 ;  /* 0x0000000522227c20 */ /* 0x000fe20008410000 */
[----:B------:R2:W-:Y:S01]  /*3cc0*/  MUFU.TANH R23, R43 ;  /* 0x0000002b00177308 */ /* 0x0005e20000002400 */
[----:B------:R-:W-:Y:S01]  /*3cd0*/  FMUL.FTZ R35, R35, UR5 ;  /* 0x0000000523237c20 */ /* 0x000fe20008410000 */
[----:B------:R-:W-:Y:S01]  /*3ce0*/  IABS R12, R12 ;  /* 0x0000000c000c7213 */ /* 0x000fe20000000000 */
[----:B------:R-:W-:Y:S01]  /*3cf0*/  FMUL.FTZ R45, R20, UR5 ;  /* 0x00000005142d7c20 */ /* 0x000fe20008410000 */
[----:B------:R-:W-:Y:S01]  /*3d00*/  VIADD R20, R80, 0x19 ;  /* 0x0000001950147836 */ /* 0x000fe20000000000 */
[----:B------:R-:W-:Y:S01]  /*3d10*/  I2FP.F32.S32 R14, R14 ;  /* 0x0000000e000e7245 */ /* 0x000fe20000201400 */
[----:B------:R-:W-:Y:S01]  /*3d20*/  FMUL.FTZ R25, R25, UR5 ;  /* 0x0000000519197c20 */ /* 0x000fe20008410000 */
[----:B------:R-:W-:Y:S01]  /*3d30*/  I2FP.F32.S32 R12, R12 ;  /* 0x0000000c000c7245 */ /* 0x000fe20000201400 */
[----:B------:R3:W-:Y:S01]  /*3d40*/  MUFU.TANH R33, R38 ;  /* 0x0000002600217308 */ /* 0x0007e20000002400 */
[----:B-1----:R-:W-:Y:S01]  /*3d50*/  FFMA.FTZ R8, R8, -R0, R31 ;  /* 0x8000000008087223 */ /* 0x002fe2000001001f */
[----:B------:R-:W-:Y:S01]  /*3d60*/  ISETP.GE.AND P1, PT, R80, R135, PT ;  /* 0x000000875000720c */ /* 0x000fe20003f26270 */
[----:B------:R-:W-:-:S02]  /*3d70*/  IMAD.IADD R6, R29, 0x1, -R20 ;  /* 0x000000011d067824 */ /* 0x000fc400078e0a14 */
[----:B------:R-:W-:Y:S01]  /*3d80*/  FFMA.FTZ R12, R12, -R0, R27 ;  /* 0x800000000c0c7223 */ /* 0x000fe2000001001b */
[C---:B------:R-:W-:Y:S01]  /*3d90*/  IMAD.IADD R27, R29.reuse, 0x1, -R40 ;  /* 0x000000011d1b7824 */ /* 0x040fe200078e0a28 */
[----:B------:R-:W-:Y:S01]  /*3da0*/  ISETP.GE.AND P3, PT, R28, R135, PT ;  /* 0x000000871c00720c */ /* 0x000fe20003f66270 */
[C---:B------:R-:W-:Y:S01]  /*3db0*/  VIADD R46, R80.reuse, 0x21 ;  /* 0x00000021502e7836 */ /* 0x040fe20000000000 */
[----:B------:R-:W1:Y:S01]  /*3dc0*/  MUFU.TANH R31, R24 ;  /* 0x00000018001f7308 */ /* 0x000e620000002400 */
[----:B--2---:R-:W-:Y:S01]  /*3dd0*/  VIADD R43, R29, 0x8 ;  /* 0x000000081d2b7836 */ /* 0x004fe20000000000 */
[----:B------:R-:W-:Y:S01]  /*3de0*/  IABS R27, R27 ;  /* 0x0000001b001b7213 */ /* 0x000fe20000000000 */
[----:B------:R-:W-:Y:S01]  /*3df0*/  VIADD R44, R80, 0x29 ;  /* 0x00000029502c7836 */ /* 0x000fe20000000000 */
[----:B------:R-:W-:Y:S01]  /*3e00*/  IABS R30, R30 ;  /* 0x0000001e001e7213 */ /* 0x000fe20000000000 */
[C---:B------:R-:W-:Y:S01]  /*3e10*/  IMAD.IADD R18, R43.reuse, 0x1, -R18 ;  /* 0x000000012b127824 */ /* 0x040fe200078e0a12 */
[----:B------:R-:W-:Y:S01]  /*3e20*/  I2FP.F32.S32 R162, R27 ;  /* 0x0000001b00a27245 */ /* 0x000fe20000201400 */
[C---:B------:R-:W-:Y:S01]  /*3e30*/  IMAD.IADD R16, R43.reuse, 0x1, -R16 ;  /* 0x000000012b107824 */ /* 0x040fe200078e0a10 */
[----:B------:R-:W2:Y:S01]  /*3e40*/  MUFU.TANH R9, R9 ;  /* 0x0000000900097308 */ /* 0x000ea20000002400 */
[C---:B------:R-:W-:Y:S01]  /*3e50*/  IMAD.IADD R42, R43.reuse, 0x1, -R42 ;  /* 0x000000012b2a7824 */ /* 0x040fe200078e0a2a */
[----:B------:R-:W-:Y:S01]  /*3e60*/  IABS R18, R18 ;  /* 0x0000001200127213 */ /* 0x000fe20000000000 */
[----:B------:R-:W-:Y:S01]  /*3e70*/  IMAD.IADD R32, R43, 0x1, -R80 ;  /* 0x000000012b207824 */ /* 0x000fe200078e0a50 */
[----:B------:R-:W-:Y:S01]  /*3e80*/  IABS R16, R16 ;  /* 0x0000001000107213 */ /* 0x000fe20000000000 */
[----:B---3--:R-:W-:Y:S01]  /*3e90*/  IMAD.IADD R38, R29, 0x1, -R44 ;  /* 0x000000011d267824 */ /* 0x008fe200078e0a2c */
[----:B------:R-:W-:Y:S01]  /*3ea0*/  IABS R42, R42 ;  /* 0x0000002a002a7213 */ /* 0x000fe20000000000 */
[----:B------:R-:W-:Y:S01]  /*3eb0*/  FMUL.FTZ R71, R71, UR5 ;  /* 0x0000000547477c20 */ /* 0x000fe20008410000 */
[----:B------:R-:W3:Y:S01]  /*3ec0*/  MUFU.TANH R15, R15 ;  /* 0x0000000f000f7308 */ /* 0x000ee20000002400 */
[----:B------:R-:W-:Y:S01]  /*3ed0*/  IABS R32, R32 ;  /* 0x0000002000207213 */ /* 0x000fe20000000000 */
[----:B-1----:R-:W-:Y:S01]  /*3ee0*/  FFMA.FTZ R162, R162, -R0, R31 ;  /* 0x80000000a2a27223 */ /* 0x002fe2000001001f */
[----:B------:R-:W-:Y:S01]  /*3ef0*/  I2FP.F32.S32 R18, R18 ;  /* 0x0000001200127245 */ /* 0x000fe20000201400 */
[----:B------:R-:W-:Y:S01]  /*3f00*/  IMAD.IADD R24, R43, 0x1, -R36 ;  /* 0x000000012b187824 */ /* 0x000fe200078e0a24 */
[----:B------:R-:W-:Y:S01]  /*3f10*/  I2FP.F32.S32 R16, R16 ;  /* 0x0000001000107245 */ /* 0x000fe20000201400 */
[----:B------:R-:W-:Y:S01]  /*3f20*/  FMUL.FTZ R65, R65, UR5 ;  /* 0x0000000541417c20 */ /* 0x000fe20008410000 */
[----:B------:R-:W-:Y:S01]  /*3f30*/  I2FP.F32.S32 R42, R42 ;  /* 0x0000002a002a7245 */ /* 0x000fe20000201400 */
[----:B------:R-:W1:Y:S01]  /*3f40*/  MUFU.TANH R37, R37 ;  /* 0x0000002500257308 */ /* 0x000e620000002400 */
[----:B------:R-:W-:Y:S01]  /*3f50*/  I2FP.F32.S32 R32, R32 ;  /* 0x0000002000207245 */ /* 0x000fe20000201400 */
[-C--:B------:R-:W-:Y:S01]  /*3f60*/  FFMA.FTZ R18, R18, -R0.reuse, R23 ;  /* 0x8000000012127223 */ /* 0x080fe20000010017 */
[-C--:B------:R-:W-:Y:S01]  /*3f70*/  FFMA.FTZ R33, R16, -R0.reuse, R33 ;  /* 0x8000000010217223 */ /* 0x080fe20000010021 */
[-C--:B--2---:R-:W-:Y:S01]  /*3f80*/  FFMA.FTZ R31, R42, -R0.reuse, R9 ;  /* 0x800000002a1f7223 */ /* 0x084fe20000010009 */
[----:B------:R-:W-:Y:S01]  /*3f90*/  IMAD.IADD R16, R43, 0x1, -R40 ;  /* 0x000000012b107824 */ /* 0x000fe200078e0a28 */
[----:B------:R-:W-:Y:S01]  /*3fa0*/  IADD3 R28, -R28, R43, RZ ;  /* 0x0000002b1c1c7210 */ /* 0x000fe20007ffe1ff */
[----:B------:R-:W-:Y:S01]  /*3fb0*/  IMAD.IADD R42, R29, 0x1, -R46 ;  /* 0x000000011d2a7824 */ /* 0x000fe200078e0a2e */
[----:B------:R-:W2:Y:S01]  /*3fc0*/  MUFU.TANH R183, R26 ;  /* 0x0000001a00b77308 */ /* 0x000ea20000002400 */
[----:B---3--:R-:W-:Y:S01]  /*3fd0*/  FFMA.FTZ R15, R32, -R0, R15 ;  /* 0x80000000200f7223 */ /* 0x008fe2000001000f */
[----:B------:R-:W-:Y:S01]  /*3fe0*/  FSEL R32, R11, -INF , !P0 ;  /* 0xff8000000b207808 */ /* 0x000fe20004000000 */
[C---:B------:R-:W-:Y:S01]  /*3ff0*/  IMAD.IADD R11, R43.reuse, 0x1, -R22 ;  /* 0x000000012b0b7824 */ /* 0x040fe200078e0a16 */
[----:B------:R-:W-:Y:S01]  /*4000*/  IABS R16, R16 ;  /* 0x0000001000107213 */ /* 0x000fe20000000000 */
[----:B------:R-:W-:Y:S01]  /*4010*/  IMAD.IADD R23, R43, 0x1, -R44 ;  /* 0x000000012b177824 */ /* 0x000fe200078e0a2c */
[----:B------:R-:W-:Y:S01]  /*4020*/  ISETP.GE.AND P2, PT, R22, R135, PT ;  /* 0x000000871600720c */ /* 0x000fe20003f46270 */
[----:B------:R-:W-:Y:S01]  /*4030*/  FMUL.FTZ R67, R67, UR5 ;  /* 0x0000000543437c20 */ /* 0x000fe20008410000 */
[----:B------:R-:W-:Y:S01]  /*4040*/  MUFU.TANH R9, R54 ;  /* 0x0000003600097308 */ /* 0x000fe20000002400 */
[----:B-1----:R-:W-:Y:S01]  /*4050*/  FFMA.FTZ R14, R14, -R0, R37 ;  /* 0x800000000e0e7223 */ /* 0x002fe20000010025 */
[----:B------:R-:W-:Y:S01]  /*4060*/  FSEL R37, R15, -INF , !P1 ;  /* 0xff8000000f257808 */ /* 0x000fe20004800000 */
[----:B------:R-:W-:Y:S01]  /*4070*/  FMUL.FTZ R70, R70, UR5 ;  /* 0x0000000546467c20 */ /* 0x000fe20008410000 */
[----:B------:R-:W-:Y:S01]  /*4080*/  I2FP.F32.S32 R16, R16 ;  /* 0x0000001000107245 */ /* 0x000fe20000201400 */
[----:B------:R-:W-:Y:S01]  /*4090*/  FMUL.FTZ R64, R64, UR5 ;  /* 0x0000000540407c20 */ /* 0x000fe20008410000 */
[----:B------:R-:W-:Y:S01]  /*40a0*/  IABS R6, R6 ;  /* 0x0000000600067213 */ /* 0x000fe20000000000 */
[----:B------:R-:W-:Y:S01]  /*40b0*/  FMUL.FTZ R66, R66, UR5 ;  /* 0x0000000542427c20 */ /* 0x000fe20008410000 */
[----:B------:R-:W1:Y:S01]  /*40c0*/  MUFU.TANH R53, R53 ;  /* 0x0000003500357308 */ /* 0x000e620000002400 */
[----:B------:R-:W-:Y:S01]  /*40d0*/  IABS R24, R24 ;  /* 0x0000001800187213 */ /* 0x000fe20000000000 */
[----:B--2---:R-:W-:Y:S01]  /*40e0*/  FFMA.FTZ R183, R16, -R0, R183 ;  /* 0x8000000010b77223 */ /* 0x004fe200000100b7 */
[----:B------:R-:W-:Y:S01]  /*40f0*/  IABS R22, R28 ;  /* 0x0000001c00167213 */ /* 0x000fe20000000000 */
[----:B------:R-:W-:Y:S01]  /*4100*/  VIADD R16, R80, 0x39 ;  /* 0x0000003950107836 */ /* 0x000fe20000000000 */
[----:B------:R-:W-:-:S02]  /*4110*/  I2FP.F32.S32 R30, R30 ;  /* 0x0000001e001e7245 */ /* 0x000fc40000201400 */
[----:B------:R-:W-:Y:S01]  /*4120*/  I2FP.F32.S32 R6, R6 ;  /* 0x0000000600067245 */ /* 0x000fe20000201400 */
[----:B------:R2:W3:Y:S01]  /*4130*/  MUFU.TANH R27, R34 ;  /* 0x00000022001b7308 */ /* 0x0004e20000002400 */
[----:B------:R-:W-:Y:S01]  /*4140*/  I2FP.F32.S32 R24, R24 ;  /* 0x0000001800187245 */ /* 0x000fe20000201400 */
[----:B------:R-:W-:Y:S01]  /*4150*/  FFMA.FTZ R30, R30, -R0, R41 ;  /* 0x800000001e1e7223 */ /* 0x000fe20000010029 */
[----:B------:R-:W-:Y:S01]  /*4160*/  I2FP.F32.S32 R22, R22 ;  /* 0x0000001600167245 */ /* 0x000fe20000201400 */
[----:B------:R-:W-:Y:S01]  /*4170*/  IMAD.IADD R26, R29, 0x1, -R16 ;  /* 0x000000011d1a7824 */ /* 0x000fe200078e0a10 */
[----:B------:R-:W-:Y:S02]  /*4180*/  ISETP.GE.AND P4, PT, R36, R135, PT ;  /* 0x000000872400720c */ /* 0x000fe40003f86270 */
[----:B------:R-:W-:Y:S01]  /*4190*/  FSEL R14, R14, -INF , !P6 ;  /* 0xff8000000e0e7808 */ /* 0x000fe20007000000 */
[----:B------:R4:W4:Y:S01]  /*41a0*/  MUFU.TANH R47, R35 ;  /* 0x00000023002f7308 */ /* 0x0009220000002400 */
[----:B-1----:R-:W-:Y:S01]  /*41b0*/  FFMA.FTZ R6, R6, -R0, R53 ;  /* 0x8000000006067223 */ /* 0x002fe20000010035 */
[----:B------:R-:W-:-:S02]  /*41c0*/  FSEL R31, R31, -INF , !P6 ;  /* 0xff8000001f1f7808 */ /* 0x000fc40007000000 */
[----:B------:R-:W-:Y:S02]  /*41d0*/  FSEL R10, R10, -INF , !P3 ;  /* 0xff8000000a0a7808 */ /* 0x000fe40005800000 */
[----:B------:R-:W-:Y:S02]  /*41e0*/  FSEL R8, R8, -INF , !P2 ;  /* 0xff80000008087808 */ /* 0x000fe40005000000 */
[----:B------:R-:W1:Y:S01]  /*41f0*/  MUFU.TANH R55, R55 ;  /* 0x0000003700377308 */ /* 0x000e620000002400 */
[----:B--2---:R-:W-:Y:S01]  /*4200*/  FSEL R34, R13, -INF , !P1 ;  /* 0xff8000000d227808 */ /* 0x004fe20004800000 */
[----:B---3--:R-:W-:Y:S01]  /*4210*/  FFMA.FTZ R15, R24, -R0, R27 ;  /* 0x80000000180f7223 */ /* 0x008fe2000001001b */
[----:B------:R-:W-:Y:S01]  /*4220*/  ISETP.GE.AND P1, PT, R20, R135, PT ;  /* 0x000000871400720c */ /* 0x000fe20003f26270 */
[----:B------:R-:W-:Y:S01]  /*4230*/  VIADD R24, R80, 0x28 ;  /* 0x0000002850187836 */ /* 0x000fe20000000000 */
[----:B------:R-:W-:Y:S02]  /*4240*/  IABS R26, R26 ;  /* 0x0000001a001a7213 */ /* 0x000fe40000000000 */
[----:B------:R-:W-:Y:S01]  /*4250*/  FSEL R6, R6, -INF , !P1 ;  /* 0xff80000006067808 */ /* 0x000fe20004800000 */
[----:B------:R2:W3:Y:S01]  /*4260*/  MUFU.TANH R41, R25 ;  /* 0x0000001900297308 */ /* 0x0004e20000002400 */
[----:B----4-:R-:W-:Y:S01]  /*4270*/  FSEL R35, R18, -INF , !P0 ;  /* 0xff80000012237808 */ /* 0x010fe20004000000 */
[----:B------:R-:W-:Y:S01]  /*4280*/  IMAD.IADD R18, R43, 0x1, -R20 ;  /* 0x000000012b127824 */ /* 0x000fe200078e0a14 */
[----:B------:R-:W-:Y:S01]  /*4290*/  IABS R20, R11 ;  /* 0x0000000b00147213 */ /* 0x000fe20000000000 */
[----:B------:R-:W-:Y:S01]  /*42a0*/  FFMA.FTZ R13, R22, -R0, R47 ;  /* 0x80000000160d7223 */ /* 0x000fe2000001002f */
[----:B------:R-:W-:Y:S01]  /*42b0*/  ISETP.GE.AND P0, PT, R40, R135, PT ;  /* 0x000000872800720c */ /* 0x000fe20003f06270 */
[----:B------:R-:W-:Y:S01]  /*42c0*/  VIADD R22, R80, 0x30 ;  /* 0x0000003050167836 */ /* 0x000fe20000000000 */
[----:B------:R-:W-:Y:S01]  /*42d0*/  IABS R18, R18 ;  /* 0x0000001200127213 */ /* 0x000fe20000000000 */
[----:B------:R-:W4:Y:S01]  /*42e0*/  MUFU.TANH R17, R17 ;  /* 0x0000001100117308 */ /* 0x000f220000002400 */
[----:B------:R-:W-:Y:S01]  /*42f0*/  I2FP.F32.S32 R20, R20 ;  /* 0x0000001400147245 */ /* 0x000fe20000201400 */
[C---:B------:R-:W-:Y:S01]  /*4300*/  IMAD.IADD R40, R29.reuse, 0x1, -R24 ;  /* 0x000000011d287824 */ /* 0x040fe200078e0a18 */
[----:B------:R-:W-:Y:S01]  /*4310*/  I2FP.F32.S32 R18, R18 ;  /* 0x0000001200127245 */ /* 0x000fe20000201400 */
[----:B------:R-:W-:Y:S01]  /*4320*/  IMAD.IADD R36, R29, 0x1, -R22 ;  /* 0x000000011d247824 */ /* 0x000fe200078e0a16 */
[----:B------:R-:W-:Y:S01]  /*4330*/  FSEL R13, R13, -INF , !P3 ;  /* 0xff8000000d0d7808 */ /* 0x000fe20005800000 */
[-C--:B------:R-:W-:Y:S01]  /*4340*/  FFMA.FTZ R11, R20, -R0.reuse, R9 ;  /* 0x80000000140b7223 */ /* 0x080fe20000010009 */
[----:B------:R-:W-:Y:S01]  /*4350*/  IADD3 R20, R80, 0x31, RZ ;  /* 0x0000003150147810 */ /* 0x000fe20007ffe0ff */
[----:B-1----:R-:W-:Y:S01]  /*4360*/  FFMA.FTZ R9, R18, -R0, R55 ;  /* 0x8000000012097223 */ /* 0x002fe20000010037 */
[----:B------:R-:W-:Y:S01]  /*4370*/  VIADD R18, R80, 0x38 ;  /* 0x0000003850127836 */ /* 0x000fe20000000000 */
[----:B------:R-:W-:Y:S01]  /*4380*/  FSEL R162, R162, -INF , !P0 ;  /* 0xff800000a2a27808 */ /* 0x000fe20004000000 */
[----:B--2---:R-:W-:Y:S01]  /*4390*/  IMAD.IADD R25, R43, 0x1, -R46 ;  /* 0x000000012b197824 */ /* 0x004fe200078e0a2e */
[----:B------:R-:W-:Y:S01]  /*43a0*/  FSEL R11, R11, -INF , !P2 ;  /* 0xff8000000b0b7808 */ /* 0x000fe20005000000 */
[----:B------:R-:W-:Y:S01]  /*43b0*/  IMAD.IADD R28, R29, 0x1, -R20 ;  /* 0x000000011d1c7824 */ /* 0x000fe200078e0a14 */
[----:B------:R-:W-:Y:S01]  /*43c0*/  FSEL R9, R9, -INF , !P1 ;  /* 0xff80000009097808 */ /* 0x000fe20004800000 */
[----:B------:R-:W1:Y:S01]  /*43d0*/  MUFU.TANH R21, R21 ;  /* 0x0000001500157308 */ /* 0x000e620000002400 */
[----:B------:R-:W-:-:S02]  /*43e0*/  FSEL R183, R183, -INF , !P0 ;  /* 0xff800000b7b77808 */ /* 0x000fc40004000000 */
[-C--:B------:R-:W-:Y:S01]  /*43f0*/  ISETP.GE.AND P6, PT, R24, R135.reuse, PT ;  /* 0x000000871800720c */ /* 0x080fe20003fc6270 */
[C---:B------:R-:W-:Y:S01]  /*4400*/  IMAD.IADD R24, R43.reuse, 0x1, -R24 ;  /* 0x000000012b187824 */ /* 0x040fe200078e0a18 */
[-C--:B------:R-:W-:Y:S01]  /*4410*/  ISETP.GE.AND P3, PT, R22, R135.reuse, PT ;  /* 0x000000871600720c */ /* 0x080fe20003f66270 */
[C---:B------:R-:W-:Y:S01]  /*4420*/  IMAD.IADD R22, R43.reuse, 0x1, -R22 ;  /* 0x000000012b167824 */ /* 0x040fe200078e0a16 */
[-C--:B------:R-:W-:Y:S01]  /*4430*/  ISETP.GE.AND P2, PT, R20, R135.reuse, PT ;  /* 0x000000871400720c */ /* 0x080fe20003f46270 */
[C---:B------:R-:W-:Y:S01]  /*4440*/  IMAD.IADD R20, R43.reuse, 0x1, -R20 ;  /* 0x000000012b147824 */ /* 0x040fe200078e0a14 */
[-C--:B------:R-:W-:Y:S01]  /*4450*/  ISETP.GE.AND P1, PT, R18, R135.reuse, PT ;  /* 0x000000871200720c */ /* 0x080fe20003f26270 */
[----:B------:R-:W2:Y:S01]  /*4460*/  MUFU.TANH R45, R45 ;  /* 0x0000002d002d7308 */ /* 0x000ea20000002400 */
[----:B------:R-:W-:Y:S01]  /*4470*/  ISETP.GE.AND P0, PT, R16, R135, PT ;  /* 0x000000871000720c */ /* 0x000fe20003f06270 */
[----:B------:R-:W-:Y:S01]  /*4480*/  IMAD.IADD R16, R43, 0x1, -R16 ;  /* 0x000000012b107824 */ /* 0x000fe200078e0a10 */
[----:B------:R-:W-:Y:S01]  /*4490*/  IADD3 R27, R29, -R18, RZ ;  /* 0x800000121d1b7210 */ /* 0x000fe20007ffe0ff */
[----:B------:R-:W-:Y:S01]  /*44a0*/  FMUL.FTZ R29, R68, UR5 ;  /* 0x00000005441d7c20 */ /* 0x000fe20008410000 */
[----:B------:R-:W-:-:S02]  /*44b0*/  IABS R42, R42 ;  /* 0x0000002a002a7213 */ /* 0x000fc40000000000 */
[----:B------:R-:W-:Y:S01]  /*44c0*/  IABS R25, R25 ;  /* 0x0000001900197213 */ /* 0x000fe20000000000 */
[----:B------:R-:W2:Y:S01]  /*44d0*/  MUFU.TANH R39, R39 ;  /* 0x0000002700277308 */ /* 0x000ea20000002400 */
[----:B------:R-:W-:Y:S01]  /*44e0*/  IADD3 R18, -R18, R43, RZ ;  /* 0x0000002b12127210 */ /* 0x000fe20007ffe1ff */
[----:B------:R-:W-:Y:S01]  /*44f0*/  FMUL.FTZ R43, R69, UR5 ;  /* 0x00000005452b7c20 */ /* 0x000fe20008410000 */
[----:B------:R-:W-:Y:S02]  /*4500*/  I2FP.F32.S32 R172, R26 ;  /* 0x0000001a00ac7245 */ /* 0x000fe40000201400 */
[----:B------:R-:W-:Y:S02]  /*4510*/  I2FP.F32.S32 R42, R42 ;  /* 0x0000002a002a7245 */ /* 0x000fe40000201400 */
[----:B------:R-:W-:Y:S01]  /*4520*/  I2FP.F32.S32 R26, R25 ;  /* 0x00000019001a7245 */ /* 0x000fe20000201400 */
[----:B------:R-:W-:Y:S01]  /*4530*/  MUFU.TANH R19, R19 ;  /* 0x0000001300137308 */ /* 0x000fe20000002400 */
[----:B------:R-:W-:Y:S01]  /*4540*/  FSEL R30, R30, -INF , !P5 ;  /* 0xff8000001e1e7808 */ /* 0x000fe20006800000 */
[-C--:B---3--:R-:W-:Y:S01]  /*4550*/  FFMA.FTZ R41, R42, -R0.reuse, R41 ;  /* 0x800000002a297223 */ /* 0x088fe20000010029 */
[----:B------:R-:W-:Y:S01]  /*4560*/  FSEL R33, R33, -INF , !P5 ;  /* 0xff80000021217808 */ /* 0x000fe20006800000 */
[----:B----4-:R-:W-:Y:S01]  /*4570*/  FFMA.FTZ R17, R26, -R0, R17 ;  /* 0x800000001a117223 */ /* 0x010fe20000010011 */
[----:B------:R-:W-:-:S02]  /*4580*/  ISETP.GE.AND P5, PT, R46, R135, PT ;  /* 0x000000872e00720c */ /* 0x000fc40003fa6270 */
[----:B------:R-:W-:Y:S01]  /*4590*/  IABS R24, R24 ;  /* 0x0000001800187213 */ /* 0x000fe20000000000 */
[----:B------:R-:W3:Y:S01]  /*45a0*/  MUFU.TANH R29, R29 ;  /* 0x0000001d001d7308 */ /* 0x000ee20000002400 */
[----:B------:R-:W-:Y:S02]  /*45b0*/  FSEL R170, R41, -INF , !P5 ;  /* 0xff80000029aa7808 */ /* 0x000fe40006800000 */
[----:B------:R-:W-:Y:S02]  /*45c0*/  I2FP.F32.S32 R24, R24 ;  /* 0x0000001800187245 */ /* 0x000fe40000201400 */
[----:B------:R-:W-:Y:S02]  /*45d0*/  FSEL R169, R17, -INF , !P5 ;  /* 0xff80000011a97808 */ /* 0x000fe40006800000 */
[----:B------:R-:W-:Y:S01]  /*45e0*/  ISETP.GE.AND P5, PT, R135, 0x41, PT ;  /* 0x000000418700780c */ /* 0x000fe20003fa6270 */
[----:B------:R-:W4:Y:S01]  /*45f0*/  MUFU.TANH R43, R43 ;  /* 0x0000002b002b7308 */ /* 0x000f220000002400 */
[----:B------:R-:W-:Y:S01]  /*4600*/  IABS R40, R40 ;  /* 0x0000002800287213 */ /* 0x000fe20000000000 */
[----:B-1----:R-:W-:Y:S01]  /*4610*/  FFMA.FTZ R21, R24, -R0, R21 ;  /* 0x8000000018157223 */ /* 0x002fe20000010015 */
        /* <DEDUP_REMOVED lines=8> */
[----:B------:R-:W1:Y:S01]  /*46a0*/  MUFU.TANH R49, R64 ;  /* 0x0000004000317308 */ /* 0x000e620000002400 */
[----:B------:R-:W-:-:S02]  /*46b0*/  IABS R18, R18 ;  /* 0x0000001200127213 */ /* 0x000fc40000000000 */
[----:B------:R-:W-:Y:S02]  /*46c0*/  IABS R16, R16 ;  /* 0x0000001000107213 */ /* 0x000fe40000000000 */
[----:B------:R-:W-:Y:S02]  /*46d0*/  I2FP.F32.S32 R164, R40 ;  /* 0x0000002800a47245 */ /* 0x000fe40000201400 */
[----:B------:R-:W-:Y:S01]  /*46e0*/  I2FP.F32.S32 R166, R38 ;  /* 0x0000002600a67245 */ /* 0x000fe20000201400 */
[----:B------:R-:W1:Y:S01]  /*46f0*/  MUFU.TANH R65, R65 ;  /* 0x0000004100417308 */ /* 0x000e620000002400 */
[----:B------:R-:W-:Y:S01]  /*4700*/  I2FP.F32.S32 R178, R36 ;  /* 0x0000002400b27245 */ /* 0x000fe20000201400 */
[----:B--2---:R-:W-:Y:S01]  /*4710*/  FFMA.FTZ R164, R164, -R0, R45 ;  /* 0x80000000a4a47223 */ /* 0x004fe2000001002d */
[----:B------:R-:W-:Y:S01]  /*4720*/  I2FP.F32.S32 R28, R28 ;  /* 0x0000001c001c7245 */ /* 0x000fe20000201400 */
[-C--:B------:R-:W-:Y:S01]  /*4730*/  FFMA.FTZ R166, R166, -R0.reuse, R39 ;  /* 0x80000000a6a67223 */ /* 0x080fe20000010027 */
[----:B------:R-:W-:Y:S01]  /*4740*/  I2FP.F32.S32 R174, R27 ;  /* 0x0000001b00ae7245 */ /* 0x000fe20000201400 */
[----:B---3--:R-:W-:Y:S01]  /*4750*/  FFMA.FTZ R178, R178, -R0, R29 ;  /* 0x80000000b2b27223 */ /* 0x008fe2000001001d */
[----:B------:R-:W-:Y:S01]  /*4760*/  I2FP.F32.S32 R24, R23 ;  /* 0x0000001700187245 */ /* 0x000fe20000201400 */
[----:B------:R-:W2:Y:S01]  /*4770*/  MUFU.TANH R71, R71 ;  /* 0x0000004700477308 */ /* 0x000ea20000002400 */
[----:B------:R-:W-:Y:S01]  /*4780*/  I2FP.F32.S32 R22, R22 ;  /* 0x0000001600167245 */ /* 0x000fe20000201400 */
[----:B----4-:R-:W-:Y:S01]  /*4790*/  FFMA.FTZ R176, R28, -R0, R43 ;  /* 0x800000001cb07223 */ /* 0x010fe2000001002b */
[----:B------:R-:W-:Y:S01]  /*47a0*/  I2FP.F32.S32 R20, R20 ;  /* 0x0000001400147245 */ /* 0x000fe20000201400 */
[----:B-1----:R-:W-:Y:S01]  /*47b0*/  FFMA.FTZ R174, R174, -R0, R49 ;  /* 0x80000000aeae7223 */ /* 0x002fe20000010031 */
[----:B------:R-:W-:Y:S01]  /*47c0*/  I2FP.F32.S32 R18, R18 ;  /* 0x0000001200127245 */ /* 0x000fe20000201400 */
[----:B------:R-:W-:Y:S01]  /*47d0*/  FFMA.FTZ R19, R24, -R0, R19 ;  /* 0x8000000018137223 */ /* 0x000fe20000010013 */
[----:B------:R-:W-:Y:S01]  /*47e0*/  I2FP.F32.S32 R16, R16 ;  /* 0x0000001000107245 */ /* 0x000fe20000201400 */
[----:B------:R-:W1:Y:S01]  /*47f0*/  MUFU.TANH R171, R66 ;  /* 0x0000004200ab7308 */ /* 0x000e620000002400 */
[----:B------:R-:W-:Y:S01]  /*4800*/  FSEL R12, R12, -INF , !P4 ;  /* 0xff8000000c0c7808 */ /* 0x000fe20006000000 */
[-C--:B------:R-:W-:Y:S01]  /*4810*/  FFMA.FTZ R172, R172, -R0.reuse, R65 ;  /* 0x80000000acac7223 */ /* 0x080fe20000010041 */
[----:B------:R-:W-:Y:S01]  /*4820*/  FSEL R15, R15, -INF , !P4 ;  /* 0xff8000000f0f7808 */ /* 0x000fe20006000000 */
[----:B------:R-:W-:Y:S01]  /*4830*/  FFMA.FTZ R47, R22, -R0, R47 ;  /* 0x80000000162f7223 */ /* 0x000fe2000001002f */
[----:B------:R-:W-:-:S02]  /*4840*/  ISETP.GE.AND P4, PT, R44, R135, PT ;  /* 0x000000872c00720c */ /* 0x000fc40003f86270 */
[----:B------:R-:W-:Y:S01]  /*4850*/  FSEL R164, R164, -INF , !P6 ;  /* 0xff800000a4a47808 */ /* 0x000fe20007000000 */
[----:B------:R-:W3:Y:S01]  /*4860*/  MUFU.TANH R67, R67 ;  /* 0x0000004300437308 */ /* 0x000ee20000002400 */
[-C--:B--2---:R-:W-:Y:S01]  /*4870*/  FFMA.FTZ R173, R20, -R0.reuse, R71 ;  /* 0x8000000014ad7223 */ /* 0x084fe20000010047 */
[----:B------:R-:W-:Y:S02]  /*4880*/  FSEL R181, R21, -INF , !P6 ;  /* 0xff80000015b57808 */ /* 0x000fe40007000000 */
[----:B------:R-:W-:Y:S02]  /*4890*/  FSEL R166, R166, -INF , !P4 ;  /* 0xff800000a6a67808 */ /* 0x000fe40006000000 */
[----:B------:R-:W-:Y:S02]  /*48a0*/  FSEL R175, R19, -INF , !P4 ;  /* 0xff80000013af7808 */ /* 0x000fe40006000000 */
[----:B------:R-:W-:Y:S01]  /*48b0*/  FSEL R178, R178, -INF , !P3 ;  /* 0xff800000b2b27808 */ /* 0x000fe20005800000 */
[----:B-1----:R-:W-:Y:S01]  /*48c0*/  FFMA.FTZ R171, R18, -R0, R171 ;  /* 0x8000000012ab7223 */ /* 0x002fe200000100ab */
        /* <DEDUP_REMOVED lines=22> */
[----:B------:R-:W-:Y:S01]  /*4a30*/  IMAD.IADD R4, R39, 0x1, R7 ;  /* 0x0000000127047824 */ /* 0x000fe200078e0207 */
[----:B------:R-:W-:-:S05]  /*4a40*/  IADD3 R7, P6, R218, R38, RZ ;  /* 0x00000026da077210 */ /* 0x000fca0007fde0ff */
[----:B------:R-:W3:Y:S01]  /*4a50*/  @!P3 LDC.64 R20, c[0x0][0x218] ;  /* 0x00008600ff14bb82 */ /* 0x000ee20000000a00 */
[----:B------:R-:W-:-:S07]  /*4a60*/  IMAD.X R36, R217, 0x1, R4, P6 ;  /* 0x00000001d9247824 */ /* 0x000fce00030e0604 */
        /* <DEDUP_REMOVED lines=98> */
.L_x_1075:
[----:B------:R-:W-:Y:S05]  /*5090*/  BSYNC B0 ;  /* 0x0000000000007941 */ /* 0x000fea0003800000 */
.L_x_1074:
[----:B------:R-:W0:Y:S02]  /*50a0*/  LDGDEPBAR ;  /* 0x00000000000079af */ /* 0x000e240000000000 */
.L_x_1073:
        /* <DEDUP_REMOVED lines=77> */
[----:B------:R-:W1:Y:S01]  /*5580*/  LDSM.16.MT88.4 R12, [R198+0xc800] ;  /* 0x00c80000c60c783b */ /* 0x000e620000004200 */
[----:B------:R-:W2:Y:S01]  /*5590*/  MUFU.EX2 R158, R158 ;  /* 0x0000009e009e7308 */ /* 0x000ea20000000800 */
[--C-:B------:R-:W-:Y:S01]  /*55a0*/  FFMA.FTZ R2, R6, UR5, -R179.reuse ;  /* 0x0000000506027c23 */ /* 0x100fe200080108b3 */
[--C-:B------:R-:W-:Y:S01]  /*55b0*/  FFMA.FTZ R163, R170, UR5, -R179.reuse ;  /* 0x00000005aaa37c23 */ /* 0x100fe200080108b3 */
[----:B------:R-:W4:Y:S01]  /*55c0*/  LDSM.16.MT88.4 R8, [R200+0xe800] ;  /* 0x00e80000c808783b */ /* 0x000f220000004200 */
        /* <DEDUP_REMOVED lines=12> */
[----:B------:R-:W5:Y:S01]  /*5690*/  MUFU.EX2 R154, R154 ;  /* 0x0000009a009a7308 */ /* 0x000f620000000800 */
[----:B--2---:R-:W-:Y:S01]  /*56a0*/  F2FP.F16.F32.PACK_AB R96, R158, R159 ;  /* 0x0000009f9e60723e */ /* 0x004fe200000000ff */
        /* <DEDUP_REMOVED lines=8> */
[--C-:B------:R-:W-:Y:S01]  /*5730*/  FFMA.FTZ R171, R171, UR5, -R168.reuse ;  /* 0x00000005abab7c23 */ /* 0x100fe200080108a8 */
[----:B------:R-:W-:Y:S01]  /*5740*/  LDSM.16.MT88.4 R24, [R198+0xe800] ;  /* 0x00e80000c618783b */ /* 0x000fe20000004200 */
        /* <DEDUP_REMOVED lines=200> */
[----:B------:R-:W-:Y:S01]  /*63d0*/  LOP3.LUT R145, R145, 0x3, RZ, 0xc0, !PT ;  /* 0x0000000391917812 */ /* 0x000fe200078ec0ff */
[----:B------:R-:W-:Y:S01]  /*63e0*/  IMAD.MOV.U32 R3, RZ, RZ, R132 ;  /* 0x000000ffff037224 */ /* 0x000fe200078e0084 */
[----:B------:R-:W-:Y:S01]  /*63f0*/  ISETP.GE.AND P4, PT, R146, UR4, PT ;  /* 0x0000000492007c0c */ /* 0x000fe2000bf86270 */
[----:B------:R-:W-:Y:S01]  /*6400*/  IMAD.MOV.U32 R2, RZ, RZ, R133 ;  /* 0x000000ffff027224 */ /* 0x000fe200078e0085 */
[----:B------:R-:W-:Y:S01]  /*6410*/  LEA.HI.SX32 R232, R134, 0xfffffffe, 0x1a ;  /* 0xfffffffe86e87811 */ /* 0x000fe200078fd2ff */
[----:B------:R-:W-:Y:S01]  /*6420*/  IMAD R145, R145, -0x2, R144 ;  /* 0xfffffffe91917824 */ /* 0x000fe200078e0290 */
[----:B------:R-:W-:Y:S01]  /*6430*/  ULDC.64 UR8, c[0x0][0x250] ;  /* 0x0000940000087ab9 */ /* 0x000fe20000000a00 */
[----:B------:R-:W-:Y:S01]  /*6440*/  ULDC UR12, c[0x0][0x2d0] ;  /* 0x0000b400000c7ab9 */ /* 0x000fe20000000800 */
[----:B------:R-:W-:Y:S02]  /*6450*/  USHF.L.U64.HI UR13, UR8, 0x4, UR9 ;  /* 0x00000004080d7899 */ /* 0x000fe40008010209 */
[----:B------:R-:W-:Y:S01]  /*6460*/  IADD3 R225, R135, R145, -R224 ;  /* 0x0000009187e17210 */ /* 0x000fe20007ffe8e0 */
[----:B------:R-:W-:Y:S01]  /*6470*/  USHF.L.U32 UR14, UR8, 0x4, URZ ;  /* 0x00000004080e7899 */ /* 0x000fe2000800063f */
[----:B------:R-:W-:Y:S01]  /*6480*/  ULDC UR5, c[0x0][0x39c] ;  /* 0x0000e70000057ab9 */ /* 0x000fe20000000800 */
[----:B------:R-:W-:-:S02]  /*6490*/  ULDC UR4, c[0x0][0x2ec] ;  /* 0x0000bb0000047ab9 */ /* 0x000fc40000000800 */
[----:B------:R-:W1:Y:S01]  /*64a0*/  @!P4 LDC.64 R214, c[0x0][0x220] ;  /* 0x00008800ffd6cb82 */ /* 0x000e620000000a00 */
[----:B------:R-:W-:-:S07]  /*64b0*/  ULDC.64 UR6, c[0x0][0x248] ;  /* 0x0000920000067ab9 */ /* 0x000fce0000000a00 */
[----:B------:R-:W2:Y:S08]  /*64c0*/  @!P4 LDC.64 R212, c[0x0][0x220] ;  /* 0x00008800ffd4cb82 */ /* 0x000eb00000000a00 */
[----:B------:R-:W3:Y:S08]  /*64d0*/  @!P4 LDC.64 R210, c[0x0][0x220] ;  /* 0x00008800ffd2cb82 */ /* 0x000ef00000000a00 */
[----:B------:R-:W4:Y:S01]  /*64e0*/  @!P4 LDC.64 R208, c[0x0][0x220] ;  /* 0x00008800ffd0cb82 */ /* 0x000f220000000a00 */
[----:B------:R-:W-:Y:S05]  /*64f0*/  BRA `(.L_x_1077) ;  /* 0x0000000400c07947 */ /* 0x000fea0003800000 */
.L_x_1079:
        /* <DEDUP_REMOVED lines=112> */
.L_x_1077:
[----:B------:R-:W-:Y:S04]  /*6c00*/  DEPBAR.LE SB0, 0x0 ;  /* 0x000080000000791a */ /* 0x000fe80000000000 */
[----:B------:R-:W-:Y:S01]  /*6c10*/  BAR.SYNC.DEFER_BLOCKING 0x0 ;  /* 0x0000000000007b1d */ /* 0x000fe20000010000 */
[----:B------:R-:W-:Y:S01]  /*6c20*/  SHF.R.S32.HI R132, RZ, 0x1f, R232 ;  /* 0x0000001fff847819 */ /* 0x000fe200000114e8 */
[----:B------:R-:W-:Y:S01]  /*6c30*/  IMAD.WIDE.U32 R242, R232, UR8, RZ ;  /* 0x00000008e8f27c25 */ /* 0x000fe2000f8e00ff */
[----:B------:R-:W-:Y:S02]  /*6c40*/  ISETP.GE.AND P3, PT, R223, UR12, PT ;  /* 0x0000000cdf007c0c */ /* 0x000fe4000bf66270 */
[----:B------:R-:W-:Y:S01]  /*6c50*/  ISETP.GE.AND P2, PT, R222, UR12, PT ;  /* 0x0000000cde007c0c */ /* 0x000fe2000bf46270 */
[----:B------:R-:W-:Y:S01]  /*6c60*/  IMAD R132, R132, UR8, RZ ;  /* 0x0000000884847c24 */ /* 0x000fe2000f8e02ff */
[----:B------:R-:W-:Y:S03]  /*6c70*/  LEA R239, P0, R242, R226, 0x6 ;  /* 0x000000e2f2ef7211 */ /* 0x000fe600078030ff */
[----:B------:R-:W-:Y:S01]  /*6c80*/  IMAD R132, R232, UR9, R132 ;  /* 0x00000009e8847c24 */ /* 0x000fe2000f8e0284 */
[C---:B-1----:R-:W-:Y:S02]  /*6c90*/  @!P4 LEA R244, P1, R239.reuse, R214, 0x1 ;  /* 0x000000d6eff4c211 */ /* 0x042fe400078208ff */
[----:B------:R-:W-:Y:S01]  /*6ca0*/  IADD3 R235, P5, R239, UR14, RZ ;  /* 0x0000000eefeb7c10 */ /* 0x000fe2000ffbe0ff */
[----:B------:R-:W-:Y:S05]  /*6cb0*/  IMAD.IADD R133, R243, 0x1, R132 ;  /* 0x00000001f3857824 */ /* 0x000fea00078e0284 */
[----:B------:R-:W-:Y:S04]  /*6cc0*/  LEA.HI.X R242, R242, R216, R133, 0x6, P0 ;  /* 0x000000d8f2f27211 */ /* 0x000fe800000f3485 */
[--C-:B------:R-:W-:Y:S01]  /*6cd0*/  @!P4 LEA.HI.X R245, R239, R215, R242.reuse, 0x1, P1 ;  /* 0x000000d7eff5c211 */ /* 0x100fe200008f0cf2 */
[----:B------:R-:W1:Y:S01]  /*6ce0*/  @!P3 LDC.64 R236, c[0x0][0x220] ;  /* 0x00008800ffecbb82 */ /* 0x000e620000000a00 */
[----:B------:R-:W-:Y:S05]  /*6cf0*/  @P4 STS.128 [R221+0xc000], RZ ;  /* 0x00c000ffdd004388 */ /* 0x000fea0000000c00 */
[----:B------:R-:W-:Y:S01]  /*6d00*/  @!PT LDS RZ, [RZ] ;  /* 0x00000000fffff984 */ /* 0x000fe20000000800 */
[----:B------:R-:W-:Y:S01]  /*6d10*/  @!PT LDS RZ, [RZ] ;  /* 0x00000000fffff984 */ /* 0x000fe20000000800 */
[----:B------:R-:W-:Y:S01]  /*6d20*/  @!PT LDS RZ, [RZ] ;  /* 0x00000000fffff984 */ /* 0x000fe20000000800 */
[----:B------:R2:W-:Y:S02]  /*6d30*/  @!P4 LDGSTS.E.BYPASS.LTC128B.128 [R221+0xc000], desc[UR10][R244.64] ;  /* 0x0c000000f4ddcfae */ /* 0x0005e4000b901d4a */
[----:B------:R-:W5:Y:S03]  /*6d40*/  @!P2 LDC.64 R134, c[0x0][0x220] ;  /* 0x00008800ff86ab82 */ /* 0x000f660000000a00 */
[----:B------:R-:W-:Y:S05]  /*6d50*/  @P3 STS.128 [R221+0xe000], RZ ;  /* 0x00e000ffdd003388 */ /* 0x000fea0000000c00 */
[----:B------:R-:W3:Y:S08]  /*6d60*/  @!P3 LDC.64 R132, c[0x0][0x220] ;  /* 0x00008800ff84bb82 */ /* 0x000ef00000000a00 */
[----:B------:R-:W4:Y:S01]  /*6d70*/  @!P2 LDC.64 R240, c[0x0][0x220] ;  /* 0x00008800fff0ab82 */ /* 0x000f220000000a00 */
[----:B--2---:R-:W-:Y:S02]  /*6d80*/  @!P4 LEA R244, P1, R235, R212, 0x1 ;  /* 0x000000d4ebf4c211 */ /* 0x004fe400078208ff */
[C---:B-1----:R-:W-:Y:S04]  /*6d90*/  @!P3 LEA R250, P0, R239.reuse, R236, 0x1 ;  /* 0x000000eceffab211 */ /* 0x042fe800078008ff */
[C-C-:B------:R-:W-:Y:S02]  /*6da0*/  @!P3 LEA.HI.X R251, R239.reuse, R237, R242.reuse, 0x1, P0 ;  /* 0x000000edeffbb211 */ /* 0x140fe400000f0cf2 */
[C---:B-----5:R-:W-:Y:S01]  /*6db0*/  @!P2 LEA R248, P0, R239.reuse, R134, 0x1 ;  /* 0x00000086eff8a211 */ /* 0x060fe200078008ff */
[----:B------:R-:W1:Y:S02]  /*6dc0*/  @!P2 LDC.64 R236, c[0x0][0x220] ;  /* 0x00008800ffecab82 */ /* 0x000e640000000a00 */
[----:B------:R-:W-:Y:S01]  /*6dd0*/  @!PT LDS RZ, [RZ] ;  /* 0x00000000fffff984 */ /* 0x000fe20000000800 */
[----:B------:R-:W-:Y:S01]  /*6de0*/  @!PT LDS RZ, [RZ] ;  /* 0x00000000fffff984 */ /* 0x000fe20000000800 */
[----:B------:R-:W-:Y:S01]  /*6df0*/  @!PT LDS RZ, [RZ] ;  /* 0x00000000fffff984 */ /* 0x000fe20000000800 */
[----:B------:R2:W-:Y:S01]  /*6e00*/  @!P3 LDGSTS.E.BYPASS.LTC128B.128 [R221+0xe000], desc[UR10][R250.64+0x80] ;  /* 0x0e000080faddbfae */ /* 0x0005e2000b901d4a */
[----:B------:R-:W-:Y:S02]  /*6e10*/  @!P2 LEA.HI.X R249, R239, R135, R242, 0x1, P0 ;  /* 0x00000087eff9a211 */ /* 0x000fe400000f0cf2 */
[----:B------:R-:W-:Y:S02]  /*6e20*/  IADD3.X R242, R242, UR13, RZ, P5, !PT ;  /* 0x0000000df2f27c10 */ /* 0x000fe4000affe4ff */
[----:B------:R-:W-:Y:S01]  /*6e30*/  @P2 STS.128 [R221+0x10000], RZ ;  /* 0x010000ffdd002388 */ /* 0x000fe20000000c00 */
[C---:B---3--:R-:W-:Y:S01]  /*6e40*/  @!P3 LEA R246, P0, R235.reuse, R132, 0x1 ;  /* 0x00000084ebf6b211 */ /* 0x048fe200078008ff */
[----:B------:R-:W3:Y:S01]  /*6e50*/  @!P3 LDC.64 R238, c[0x0][0x220] ;  /* 0x00008800ffeebb82 */ /* 0x000ee20000000a00 */
[C-C-:B------:R-:W-:Y:S02]  /*6e60*/  @!P4 LEA.HI.X R245, R235.reuse, R213, R242.reuse, 0x1, P1 ;  /* 0x000000d5ebf5c211 */ /* 0x140fe400008f0cf2 */
[----:B------:R-:W-:Y:S01]  /*6e70*/  @!PT LDS RZ, [RZ] ;  /* 0x00000000fffff984 */ /* 0x000fe20000000800 */
[----:B------:R-:W-:Y:S01]  /*6e80*/  @!PT LDS RZ, [RZ] ;  /* 0x00000000fffff984 */ /* 0x000fe20000000800 */
[----:B------:R-:W-:Y:S01]  /*6e90*/  @!PT LDS RZ, [RZ] ;  /* 0x00000000fffff984 */ /* 0x000fe20000000800 */
[----:B------:R-:W-:Y:S01]  /*6ea0*/  @!P2 LDGSTS.E.BYPASS.LTC128B.128 [R221+0x10000], desc[UR10][R248.64+0x100] ;  /* 0x10000100f8ddafae */ /* 0x000fe2000b901d4a */
[C-C-:B------:R-:W-:Y:S02]  /*6eb0*/  @!P3 LEA.HI.X R247, R235.reuse, R133, R242.reuse, 0x1, P0 ;  /* 0x00000085ebf7b211 */ /* 0x140fe400000f0cf2 */
[C---:B----4-:R-:W-:Y:S02]  /*6ec0*/  @!P2 LEA R240, P0, R235.reuse, R240, 0x1 ;  /* 0x000000f0ebf0a211 */ /* 0x050fe400078008ff */
[----:B------:R-:W-:Y:S01]  /*6ed0*/  @P4 STS.128 [R221+0xc800], RZ ;  /* 0x00c800ffdd004388 */ /* 0x000fe20000000c00 */
[C---:B------:R-:W-:Y:S01]  /*6ee0*/  IADD3 R243, P1, R235.reuse, UR14, RZ ;  /* 0x0000000eebf37c10 */ /* 0x040fe2000ff3e0ff */
[----:B------:R-:W4:Y:S01]  /*6ef0*/  @!P3 LDC.64 R134, c[0x0][0x220] ;  /* 0x00008800ff86bb82 */ /* 0x000f220000000a00 */
[----:B------:R-:W-:Y:S02]  /*6f00*/  @!P2 LEA.HI.X R241, R235, R241, R242, 0x1, P0 ;  /* 0x000000f1ebf1a211 */ /* 0x000fe400000f0cf2 */
[----:B------:R-:W-:Y:S01]  /*6f10*/  @!PT LDS RZ, [RZ] ;  /* 0x00000000fffff984 */ /* 0x000fe20000000800 */
[----:B------:R-:W-:Y:S01]  /*6f20*/  @!PT LDS RZ, [RZ] ;  /* 0x00000000fffff984 */ /* 0x000fe20000000800 */
[----:B------:R-:W-:Y:S01]  /*6f30*/  @!PT LDS RZ, [RZ] ;  /* 0x00000000fffff984 */ /* 0x000fe20000000800 */
[----:B------:R5:W-:Y:S01]  /*6f40*/  @!P4 LDGSTS.E.BYPASS.LTC128B.128 [R221+0xc800], desc[UR10][R244.64] ;  /* 0x0c800000f4ddcfae */ /* 0x000be2000b901d4a */
[----:B------:R-:W-:Y:S02]  /*6f50*/  IADD3.X R242, R242, UR13, RZ, P1, !PT ;  /* 0x0000000df2f27c10 */ /* 0x000fe40008ffe4ff */
[C---:B------:R-:W-:Y:S02]  /*6f60*/  IADD3 R235, P6, R243.reuse, UR14, RZ ;  /* 0x0000000ef3eb7c10 */ /* 0x040fe4000ffde0ff */
[----:B------:R-:W-:Y:S01]  /*6f70*/  @P3 STS.128 [R221+0xe800], RZ ;  /* 0x00e800ffdd003388 */ /* 0x000fe20000000c00 */
[----:B------:R-:W5:Y:S04]  /*6f80*/  @!P2 LDC.64 R132, c[0x0][0x220] ;  /* 0x00008800ff84ab82 */ /* 0x000f680000000a00 */
[----:B------:R-:W-:Y:S01]  /*6f90*/  @!PT LDS RZ, [RZ] ;  /* 0x00000000fffff984 */ /* 0x000fe20000000800 */
[----:B------:R-:W-:Y:S01]  /*6fa0*/  @!PT LDS RZ, [RZ] ;  /* 0x00000000fffff984 */ /* 0x000fe20000000800 */
[----:B------:R-:W-:Y:S01]  /*6fb0*/  @!PT LDS RZ, [RZ] ;  /* 0x00000000fffff984 */ /* 0x000fe20000000800 */
[----:B------:R-:W-:Y:S01]  /*6fc0*/  @!P3 LDGSTS.E.BYPASS.LTC128B.128 [R221+0xe800], desc[UR10][R246.64+0x80] ;  /* 0x0e800080f6ddbfae */ /* 0x000fe2000b901d4a */
[C---:B--2---:R-:W-:Y:S04]  /*6fd0*/  @!P4 LEA R250, P0, R243.reuse, R210, 0x1 ;  /* 0x000000d2f3fac211 */ /* 0x044fe800078008ff */
[----:B------:R-:W-:Y:S01]  /*6fe0*/  @P2 STS.128 [R221+0x10800], RZ ;  /* 0x010800ffdd002388 */ /* 0x000fe20000000c00 */
[C---:B---3--:R-:W-:Y:S04]  /*6ff0*/  @!P3 LEA R238, P1, R243.reuse, R238, 0x1 ;  /* 0x000000eef3eeb211 */ /* 0x048fe800078208ff */
[----:B------:R-:W-:Y:S01]  /*7000*/  @!PT LDS RZ, [RZ] ;  /* 0x00000000fffff984 */ /* 0x000fe20000000800 */
[----:B------:R-:W-:Y:S01]  /*7010*/  @!PT LDS RZ, [RZ] ;  /* 0x00000000fffff984 */ /* 0x000fe20000000800 */
[----:B------:R-:W-:Y:S01]  /*7020*/  @!PT LDS RZ, [RZ] ;  /* 0x00000000fffff984 */ /* 0x000fe20000000800 */
[----:B------:R2:W-:Y:S01]  /*7030*/  @!P2 LDGSTS.E.BYPASS.LTC128B.128 [R221+0x10800], desc[UR10][R240.64+0x100] ;  /* 0x10800100f0ddafae */ /* 0x0005e2000b901d4a */
[C-C-:B------:R-:W-:Y:S02]  /*7040*/  @!P4 LEA.HI.X R251, R243.reuse, R211, R242.reuse, 0x1, P0 ;  /* 0x000000d3f3fbc211 */ /* 0x140fe400000f0cf2 */
[C-C-:B------:R-:W-:Y:S02]  /*7050*/  @!P3 LEA.HI.X R239, R243.reuse, R239, R242.reuse, 0x1, P1 ;  /* 0x000000eff3efb211 */ /* 0x140fe400008f0cf2 */
[----:B------:R-:W-:Y:S01]  /*7060*/  @P4 STS.128 [R221+0xd000], RZ ;  /* 0x00d000ffdd004388 */ /* 0x000fe20000000c00 */
[----:B-1----:R-:W-:Y:S02]  /*7070*/  @!P2 LEA R236, P0, R243, R236, 0x1 ;  /* 0x000000ecf3eca211 */ /* 0x002fe400078008ff */
[----:B----4-:R-:W-:Y:S02]  /*7080*/  @!P3 LEA R134, P1, R235, R134, 0x1 ;  /* 0x00000086eb86b211 */ /* 0x010fe400078208ff */
[----:B------:R-:W-:Y:S01]  /*7090*/  @!PT LDS RZ, [RZ] ;  /* 0x00000000fffff984 */ /* 0x000fe20000000800 */
[----:B------:R-:W-:Y:S01]  /*70a0*/  @!PT LDS RZ, [RZ] ;  /* 0x00000000fffff984 */ /* 0x000fe20000000800 */
[----:B------:R-:W-:Y:S01]  /*70b0*/  @!PT LDS RZ, [RZ] ;  /* 0x00000000fffff984 */ /* 0x000fe20000000800 */
[----:B------:R-:W-:Y:S01]  /*70c0*/  @!P4 LDGSTS.E.BYPASS.LTC128B.128 [R221+0xd000], desc[UR10][R250.64] ;  /* 0x0d000000faddcfae */ /* 0x000fe2000b901d4a */
[----:B------:R-:W-:Y:S02]  /*70d0*/  @!P2 LEA.HI.X R237, R243, R237, R242, 0x1, P0 ;  /* 0x000000edf3eda211 */ /* 0x000fe400000f0cf2 */
[C---:B-----5:R-:W-:Y:S02]  /*70e0*/  @!P4 LEA R244, P5, R235.reuse, R208, 0x1 ;  /* 0x000000d0ebf4c211 */ /* 0x060fe400078a08ff */
[----:B------:R-:W-:Y:S01]  /*70f0*/  @P3 STS.128 [R221+0xf000], RZ ;  /* 0x00f000ffdd003388 */ /* 0x000fe20000000c00 */
[----:B------:R-:W-:Y:S02]  /*7100*/  IADD3.X R242, R242, UR13, RZ, P6, !PT ;  /* 0x0000000df2f27c10 */ /* 0x000fe4000b7fe4ff */
[C---:B------:R-:W-:Y:S02]  /*7110*/  @!P2 LEA R132, P0, R235.reuse, R132, 0x1 ;  /* 0x00000084eb84a211 */ /* 0x040fe400078008ff */
[----:B------:R-:W-:Y:S01]  /*7120*/  @!PT LDS RZ, [RZ] ;  /* 0x00000000fffff984 */ /* 0x000fe20000000800 */
[----:B------:R-:W-:Y:S01]  /*7130*/  @!PT LDS RZ, [RZ] ;  /* 0x00000000fffff984 */ /* 0x000fe20000000800 */
[----:B------:R-:W-:Y:S01]  /*7140*/  @!PT LDS RZ, [RZ] ;  /* 0x00000000fffff984 */ /* 0x000fe20000000800 */
[----:B------:R-:W-:Y:S01]  /*7150*/  @!P3 LDGSTS.E.BYPASS.LTC128B.128 [R221+0xf000], desc[UR10][R238.64+0x80] ;  /* 0x0f000080eeddbfae */ /* 0x000fe2000b901d4a */
[C-C-:B------:R-:W-:Y:S02]  /*7160*/  @!P4 LEA.HI.X R245, R235.reuse, R209, R242.reuse, 0x1, P5 ;  /* 0x000000d1ebf5c211 */ /* 0x140fe400028f0cf2 */
[C-C-:B------:R-:W-:Y:S02]  /*7170*/  @!P3 LEA.HI.X R135, R235.reuse, R135, R242.reuse, 0x1, P1 ;  /* 0x00000087eb87b211 */ /* 0x140fe400008f0cf2 */
[----:B------:R-:W-:Y:S01]  /*7180*/  @P2 STS.128 [R221+0x11000], RZ ;  /* 0x011000ffdd002388 */ /* 0x000fe20000000c00 */
[----:B------:R-:W-:Y:S04]  /*7190*/  @!P2 LEA.HI.X R133, R235, R133, R242, 0x1, P0 ;  /* 0x00000085eb85a211 */ /* 0x000fe800000f0cf2 */
[----:B------:R-:W-:Y:S01]  /*71a0*/  @!PT LDS RZ, [RZ] ;  /* 0x00000000fffff984 */ /* 0x000fe20000000800 */
[----:B------:R-:W-:Y:S01]  /*71b0*/  @!PT LDS RZ, [RZ] ;  /* 0x00000000fffff984 */ /* 0x000fe20000000800 */
[----:B------:R-:W-:Y:S01]  /*71c0*/  @!PT LDS RZ, [RZ] ;  /* 0x00000000fffff984 */ /* 0x000fe20000000800 */
[----:B------:R-:W-:Y:S01]  /*71d0*/  @!P2 LDGSTS.E.BYPASS.LTC128B.128 [R221+0x11000], desc[UR10][R236.64+0x100] ;  /* 0x11000100ecddafae */ /* 0x000fe2000b901d4a */
[----:B--2---:R-:W-:Y:S04]  /*71e0*/  IMAD R240, R232, -0x40, R225 ;  /* 0xffffffc0e8f07824 */ /* 0x004fe800078e02e1 */
[----:B------:R-:W-:Y:S01]  /*71f0*/  @P4 STS.128 [R221+0xd800], RZ ;  /* 0x00d800ffdd004388 */ /* 0x000fe20000000c00 */
[C---:B------:R-:W-:Y:S04]  /*7200*/  VIADD R242, R240.reuse, 0x8 ;  /* 0x00000008f0f27836 */ /* 0x040fe80000000000 */
[----:B------:R-:W-:Y:S01]  /*7210*/  @!PT LDS RZ, [RZ] ;  /* 0x00000000fffff984 */ /* 0x000fe20000000800 */
[----:B------:R-:W-:Y:S01]  /*7220*/  @!PT LDS RZ, [RZ] ;  /* 0x00000000fffff984 */ /* 0x000fe20000000800 */
[----:B------:R-:W-:Y:S01]  /*7230*/  @!PT LDS RZ, [RZ] ;  /* 0x00000000fffff984 */ /* 0x000fe20000000800 */
[----:B------:R-:W-:Y:S01]  /*7240*/  @!P4 LDGSTS.E.BYPASS.LTC128B.128 [R221+0xd800], desc[UR10][R244.64] ;  /* 0x0d800000f4ddcfae */ /* 0x000fe2000b901d4a */
[----:B------:R-:W-:Y:S04]  /*7250*/  VIADD R243, R240, 0x7 ;  /* 0x00000007f0f37836 */ /* 0x000fe80000000000 */
[----:B------:R-:W-:Y:S01]  /*7260*/  @P3 STS.128 [R221+0xf800], RZ ;  /* 0x00f800ffdd003388 */ /* 0x000fe20000000c00 */
[----:B------:R-:W-:Y:S02]  /*7270*/  ISETP.GE.AND P1, PT, R242, RZ, PT ;  /* 0x000000fff200720c */ /* 0x000fe40003f26270 */
[----:B------:R-:W-:Y:S02]  /*7280*/  ISETP.GE.AND P0, PT, R243, RZ, PT ;  /* 0x000000fff300720c */ /* 0x000fe40003f06270 */
        /* <DEDUP_REMOVED lines=8> */
[----:B------:R1:W-:Y:S01]  /*7310*/  @!P2 LDGSTS.E.BYPASS.LTC128B.128 [R221+0x11800], desc[UR10][R132.64+0x100] ;  /* 0x1180010084ddafae */ /* 0x0003e2000b901d4a */
[C---:B------:R-:W-:Y:S04]  /*7320*/  @!P1 IADD3 R242, -R240.reuse, -0x8, RZ ;  /* 0xfffffff8f0f29810 */ /* 0x040fe80007ffe1ff */
[----:B------:R-:W-:Y:S01]  /*7330*/  LDSM.16.M88.4 R136, [R206] ;  /* 0x00000000ce88783b */ /* 0x000fe20000000200 */
[C---:B------:R-:W-:Y:S04]  /*7340*/  @!P0 IADD3 R243, -R240.reuse, -0x7, RZ ;  /* 0xfffffff9f0f38810 */ /* 0x040fe80007ffe1ff */
[----:B------:R-:W2:Y:S01]  /*7350*/  LDSM.16.M88.4 R140, [R205+0x6000] ;  /* 0x00600000cd8c783b */ /* 0x000ea20000000200 */
[----:B------:R-:W-:Y:S04]  /*7360*/  I2FP.F32.S32 R243, R243 ;  /* 0x000000f300f37245 */ /* 0x000fe80000201400 */
[----:B------:R-:W3:Y:S05]  /*7370*/  LDSM.16.M88.4 R144, [R205+0x6800] ;  /* 0x00680000cd90783b */ /* 0x000eea0000000200 */
[----:B------:R-:W4:Y:S05]  /*7380*/  LDSM.16.M88.4 R148, [R205+0x7000] ;  /* 0x00700000cd94783b */ /* 0x000f2a0000000200 */
[----:B------:R-:W5:Y:S05]  /*7390*/  LDSM.16.M88.4 R152, [R205+0x7800] ;  /* 0x00780000cd98783b */ /* 0x000f6a0000000200 */
[----:B------:R-:W0:Y:S05]  /*73a0*/  LDGDEPBAR ;  /* 0x00000000000079af */ /* 0x000e2a0000000000 */
[----:B------:R-:W-:Y:S05]  /*73b0*/  LDSM.16.M88.4 R156, [R204] ;  /* 0x00000000cc9c783b */ /* 0x000fea0000000200 */
[----:B------:R-:W5:Y:S05]  /*73c0*/  LDSM.16.M88.4 R160, [R203] ;  /* 0x00000000cba0783b */ /* 0x000f6a0000000200 */
[----:B------:R-:W5:Y:S05]  /*73d0*/  LDSM.16.M88.4 R164, [R195] ;  /* 0x00000000c3a4783b */ /* 0x000f6a0000000200 */
[----:B------:R-:W5:Y:S01]  /*73e0*/  LDSM.16.M88.4 R168, [R194] ;  /* 0x00000000c2a8783b */ /* 0x000f620000000200 */
[C---:B--2---:R-:W-:Y:S04]  /*73f0*/  HMMA.16816.F32 R4, R136.reuse, R140, RZ ;  /* 0x0000008c8804723c */ /* 0x044fe800000018ff */
[----:B------:R-:W2:Y:S02]  /*7400*/  LDSM.16.M88.4 R172, [R193] ;  /* 0x00000000c1ac783b */ /* 0x000ea40000000200 */
[C---:B------:R-:W-:Y:S03]  /*7410*/  HMMA.16816.F32 R8, R136.reuse, R142, RZ ;  /* 0x0000008e8808723c */ /* 0x040fe600000018ff */
[----:B------:R-:W-:Y:S03]  /*7420*/  LDSM.16.M88.4 R176, [R202] ;  /* 0x00000000cab0783b */ /* 0x000fe60000000200 */
[C---:B---3--:R-:W-:Y:S02]  /*7430*/  HMMA.16816.F32 R12, R136.reuse, R144, RZ ;  /* 0x00000090880c723c */ /* 0x048fe400000018ff */
[----:B------:R-:W3:Y:S04]  /*7440*/  LDSM.16.M88.4 R180, [R199+0x6000] ;  /* 0x00600000c7b4783b */ /* 0x000ee80000000200 */
[C---:B------:R-:W-:Y:S01]  /*7450*/  HMMA.16816.F32 R16, R136.reuse, R146, RZ ;  /* 0x000000928810723c */ /* 0x040fe200000018ff */
[----:B-1----:R-:W1:Y:S05]  /*7460*/  LDSM.16.M88.4 R132, [R199+0x6800] ;  /* 0x00680000c784783b */ /* 0x002e6a0000000200 */
[C---:B----4-:R-:W-:Y:S01]  /*7470*/  HMMA.16816.F32 R20, R136.reuse, R148, RZ ;  /* 0x000000948814723c */ /* 0x050fe200000018ff */
[----:B------:R-:W-:Y:S05]  /*7480*/  LDSM.16.M88.4 R140, [R199+0x7800] ;  /* 0x00780000c78c783b */ /* 0x000fea0000000200 */
[C---:B------:R-:W-:Y:S01]  /*7490*/  HMMA.16816.F32 R24, R136.reuse, R150, RZ ;  /* 0x000000968818723c */ /* 0x040fe200000018ff */
[----:B------:R-:W-:Y:S05]  /*74a0*/  LDSM.16.M88.4 R144, [R201] ;  /* 0x00000000c990783b */ /* 0x000fea0000000200 */
[C---:B-----5:R-:W-:Y:S01]  /*74b0*/  HMMA.16816.F32 R28, R136.reuse, R152, RZ ;  /* 0x00000098881c723c */ /* 0x060fe200000018ff */
[----:B------:R-:W-:Y:S05]  /*74c0*/  LDSM.16.M88.4 R148, [R192] ;  /* 0x00000000c094783b */ /* 0x000fea0000000200 */
[----:B------:R-:W-:Y:S01]  /*74d0*/  HMMA.16816.F32 R32, R136, R154, RZ ;  /* 0x0000009a8820723c */ /* 0x000fe200000018ff */
[----:B------:R-:W4:Y:S05]  /*74e0*/  LDSM.16.M88.4 R136, [R199+0x7000] ;  /* 0x00700000c788783b */ /* 0x000f2a0000000200 */
[C---:B------:R-:W-:Y:S01]  /*74f0*/  HMMA.16816.F32 R4, R156.reuse, R160, R4 ;  /* 0x000000a09c04723c */ /* 0x040fe20000001804 */
[----:B------:R-:W5:Y:S05]  /*7500*/  LDSM.16.M88.4 R152, [R192+0x800] ;  /* 0x00080000c098783b */ /* 0x000f6a0000000200 */
        /* <DEDUP_REMOVED lines=13> */
[C---:B------:R-:W-:Y:S06]  /*75e0*/  HMMA.16816.F32 R8, R176.reuse, R182, R8 ;  /* 0x000000b6b008723c */ /* 0x040fec0000001808 */
[C---:B-1----:R-:W-:Y:S06]  /*75f0*/  HMMA.16816.F32 R12, R176.reuse, R132, R12 ;  /* 0x00000084b00c723c */ /* 0x042fec000000180c */
[C---:B------:R-:W-:Y:S01]  /*7600*/  HMMA.16816.F32 R16, R176.reuse, R134, R16 ;  /* 0x00000086b010723c */ /* 0x040fe20000001810 */
[----:B------:R-:W1:Y:S05]  /*7610*/  LDSM.16.M88.4 R132, [R205+0x8800] ;  /* 0x00880000cd84783b */ /* 0x000e6a0000000200 */
[C---:B----4-:R-:W-:Y:S06]  /*7620*/  HMMA.16816.F32 R20, R176.reuse, R136, R20 ;  /* 0x00000088b014723c */ /* 0x050fec0000001814 */
[C---:B------:R-:W-:Y:S01]  /*7630*/  HMMA.16816.F32 R24, R176.reuse, R138, R24 ;  /* 0x0000008ab018723c */ /* 0x040fe20000001818 */
[----:B------:R-:W3:Y:S05]  /*7640*/  LDSM.16.M88.4 R136, [R205+0x9000] ;  /* 0x00900000cd88783b */ /* 0x000eea0000000200 */
[C---:B------:R-:W-:Y:S06]  /*7650*/  HMMA.16816.F32 R28, R176.reuse, R140, R28 ;  /* 0x0000008cb01c723c */ /* 0x040fec000000181c */
[----:B------:R-:W-:Y:S01]  /*7660*/  HMMA.16816.F32 R32, R176, R142, R32 ;  /* 0x0000008eb020723c */ /* 0x000fe20000001820 */
[----:B------:R-:W4:Y:S05]  /*7670*/  LDSM.16.M88.4 R140, [R205+0x9800] ;  /* 0x00980000cd8c783b */ /* 0x000f2a0000000200 */
[C---:B------:R-:W-:Y:S01]  /*7680*/  HMMA.16816.F32 R4, R144.reuse, R148, R4 ;  /* 0x000000949004723c */ /* 0x040fe20000001804 */
[----:B------:R-:W4:Y:S05]  /*7690*/  LDSM.16.M88.4 R176, [R191] ;  /* 0x00000000bfb0783b */ /* 0x000f2a0000000200 */
[C---:B------:R-:W-:Y:S01]  /*76a0*/  HMMA.16816.F32 R8, R144.reuse, R150, R8 ;  /* 0x000000969008723c */ /* 0x040fe20000001808 */
[----:B------:R-:W-:Y:S05]  /*76b0*/  LDSM.16.M88.4 R148, [R189] ;  /* 0x00000000bd94783b */ /* 0x000fea0000000200 */
[C---:B-----5:R-:W-:Y:S06]  /*76c0*/  HMMA.16816.F32 R12, R144.reuse, R152, R12 ;  /* 0x00000098900c723c */ /* 0x060fec000000180c */
[C---:B------:R-:W-:Y:S01]  /*76d0*/  HMMA.16816.F32 R16, R144.reuse, R154, R16 ;  /* 0x0000009a9010723c */ /* 0x040fe20000001810 */
[----:B------:R-:W-:Y:S05]  /*76e0*/  LDSM.16.M88.4 R152, [R188] ;  /* 0x00000000bc98783b */ /* 0x000fea0000000200 */
[C---:B--2---:R-:W-:Y:S06]  /*76f0*/  HMMA.16816.F32 R20, R144.reuse, R156, R20 ;  /* 0x0000009c9014723c */ /* 0x044fec0000001814 */
[C---:B------:R-:W-:Y:S01]  /*7700*/  HMMA.16816.F32 R24, R144.reuse, R158, R24 ;  /* 0x0000009e9018723c */ /* 0x040fe20000001818 */
[----:B------:R-:W-:Y:S05]  /*7710*/  LDSM.16.M88.4 R156, [R202+0x2000] ;  /* 0x00200000ca9c783b */ /* 0x000fea0000000200 */
[C---:B------:R-:W-:Y:S06]  /*7720*/  HMMA.16816.F32 R28, R144.reuse, R160, R28 ;  /* 0x000000a0901c723c */ /* 0x040fec000000181c */
[----:B------:R-:W-:Y:S01]  /*7730*/  HMMA.16816.F32 R32, R144, R162, R32 ;  /* 0x000000a29020723c */ /* 0x000fe20000001820 */
[----:B------:R-:W2:Y:S05]  /*7740*/  LDSM.16.M88.4 R144, [R190] ;  /* 0x00000000be90783b */ /* 0x000eaa0000000200 */
[C---:B------:R-:W-:Y:S01]  /*7750*/  HMMA.16816.F32 R4, R164.reuse, R168, R4 ;  /* 0x000000a8a404723c */ /* 0x040fe20000001804 */
[----:B------:R-:W5:Y:S05]  /*7760*/  LDSM.16.M88.4 R160, [R199+0x8000] ;  /* 0x00800000c7a0783b */ /* 0x000f6a0000000200 */
[C---:B------:R-:W-:Y:S01]  /*7770*/  HMMA.16816.F32 R8, R164.reuse, R170, R8 ;  /* 0x000000aaa408723c */ /* 0x040fe20000001808 */
[----:B------:R-:W-:Y:S05]  /*7780*/  LDSM.16.M88.4 R168, [R192+0x2000] ;  /* 0x00200000c0a8783b */ /* 0x000fea0000000200 */
[C---:B-1----:R-:W-:Y:S06]  /*7790*/  HMMA.16816.F32 R12, R164.reuse, R132, R12 ;  /* 0x00000084a40c723c */ /* 0x042fec000000180c */
[C---:B------:R-:W-:Y:S01]  /*77a0*/  HMMA.16816.F32 R16, R164.reuse, R134, R16 ;  /* 0x00000086a410723c */ /* 0x040fe20000001810 */
[----:B------:R-:W1:Y:S05]  /*77b0*/  LDSM.16.M88.4 R132, [R199+0x8800] ;  /* 0x00880000c784783b */ /* 0x000e6a0000000200 */
[C---:B---3--:R-:W-:Y:S06]  /*77c0*/  HMMA.16816.F32 R20, R164.reuse, R136, R20 ;  /* 0x00000088a414723c */ /* 0x048fec0000001814 */
[C---:B------:R-:W-:Y:S01]  /*77d0*/  HMMA.16816.F32 R24, R164.reuse, R138, R24 ;  /* 0x0000008aa418723c */ /* 0x040fe20000001818 */
[----:B------:R-:W3:Y:S05]  /*77e0*/  LDSM.16.M88.4 R136, [R199+0x9000] ;  /* 0x00900000c788783b */ /* 0x000eea0000000200 */
[C---:B----4-:R-:W-:Y:S06]  /*77f0*/  HMMA.16816.F32 R28, R164.reuse, R140, R28 ;  /* 0x0000008ca41c723c */ /* 0x050fec000000181c */
[----:B------:R-:W-:Y:S01]  /*7800*/  HMMA.16816.F32 R32, R164, R142, R32 ;  /* 0x0000008ea420723c */ /* 0x000fe20000001820 */
[----:B------:R-:W4:Y:S05]  /*7810*/  LDSM.16.M88.4 R140, [R199+0x9800] ;  /* 0x00980000c78c783b */ /* 0x000f2a0000000200 */
[C---:B------:R-:W-:Y:S01]  /*7820*/  HMMA.16816.F32 R4, R172.reuse, R176, R4 ;  /* 0x000000b0ac04723c */ /* 0x040fe20000001804 */
[----:B------:R-:W4:Y:S05]  /*7830*/  LDSM.16.M88.4 R164, [R201+0x2000] ;  /* 0x00200000c9a4783b */ /* 0x000f2a0000000200 */
        /* <DEDUP_REMOVED lines=11> */
[C---:B-----5:R-:W-:Y:S01]  /*78f0*/  HMMA.16816.F32 R4, R156.reuse, R160, R4 ;  /* 0x000000a09c04723c */ /* 0x060fe20000001804 */
[----:B------:R-:W5:Y:S05]  /*7900*/  LDSM.16.M88.4 R172, [R206+0x4000] ;  /* 0x00400000ceac783b */ /* 0x000f6a0000000200 */
[C---:B------:R-:W-:Y:S01]  /*7910*/  HMMA.16816.F32 R8, R156.reuse, R162, R8 ;  /* 0x000000a29c08723c */ /* 0x040fe20000001808 */
[----:B------:R-:W-:Y:S05]  /*7920*/  LDSM.16.M88.4 R160, [R187] ;  /* 0x00000000bba0783b */ /* 0x000fea0000000200 */
        /* <DEDUP_REMOVED lines=22> */
[C---:B-----5:R-:W-:Y:S01]  /*7a90*/  HMMA.16816.F32 R4, R172.reuse, R176, R4 ;  /* 0x000000b0ac04723c */ /* 0x060fe20000001804 */
        /* <DEDUP_REMOVED lines=14> */
[C---:B------:R-:W-:Y:S06]  /*7b80*/  HMMA.16816.F32 R8, R156.reuse, R162, R8 ;  /* 0x000000a29c08723c */ /* 0x040fec0000001808 */
[C---:B--2---:R-:W-:Y:S06]  /*7b90*/  HMMA.16816.F32 R12, R156.reuse, R144, R12 ;  /* 0x000000909c0c723c */ /* 0x044fec000000180c */
[C---:B------:R-:W-:Y:S06]  /*7ba0*/  HMMA.16816.F32 R16, R156.reuse, R146, R16 ;  /* 0x000000929c10723c */ /* 0x040fec0000001810 */
[C---:B------:R-:W-:Y:S06]  /*7bb0*/  HMMA.16816.F32 R20, R156.reuse, R148, R20 ;  /* 0x000000949c14723c */ /* 0x040fec0000001814 */
[C---:B------:R-:W-:Y:S06]  /*7bc0*/  HMMA.16816.F32 R24, R156.reuse, R150, R24 ;  /* 0x000000969c18723c */ /* 0x040fec0000001818 */
[C---:B------:R-:W-:Y:S06]  /*7bd0*/  HMMA.16816.F32 R28, R156.reuse, R152, R28 ;  /* 0x000000989c1c723c */ /* 0x040fec000000181c */
[----:B------:R-:W-:Y:S06]  /*7be0*/  HMMA.16816.F32 R32, R156, R154, R32 ;  /* 0x0000009a9c20723c */ /* 0x000fec0000001820 */
[C---:B-----5:R-:W-:Y:S06]  /*7bf0*/  HMMA.16816.F32 R4, R164.reuse, R168, R4 ;  /* 0x000000a8a404723c */ /* 0x060fec0000001804 */
[C---:B------:R-:W-:Y:S05]  /*7c00*/  HMMA.16816.F32 R8, R164.reuse, R170, R8 ;  /* 0x000000aaa408723c */ /* 0x040fea0000001808 */
[C---:B------:R-:W-:Y:S01]  /*7c10*/  VIADD R169, R240.reuse, 0xfffffff0 ;  /* 0xfffffff0f0a97836 */ /* 0x040fe20000000000 */
[C---:B-1----:R-:W-:Y:S04]  /*7c20*/  HMMA.16816.F32 R12, R164.reuse, R132, R12 ;  /* 0x00000084a40c723c */ /* 0x042fe8000000180c */
[----:B------:R-:W-:Y:S01]  /*7c30*/  ISETP.GE.AND P0, PT, R169, RZ, PT ;  /* 0x000000ffa900720c */ /* 0x000fe20003f06270 */
[C---:B------:R-:W-:Y:S01]  /*7c40*/  VIADD R171, R240.reuse, 0xfffffff7 ;  /* 0xfffffff7f0ab7836 */ /* 0x040fe20000000000 */
[C---:B------:R-:W-:Y:S01]  /*7c50*/  HMMA.16816.F32 R16, R164.reuse, R134, R16 ;  /* 0x00000086a410723c */ /* 0x040fe20000001810 */
[----:B------:R-:W1:Y:S03]  /*7c60*/  LDSM.16.M88.4 R132, [R192+0x4800] ;  /* 0x00480000c084783b */ /* 0x000e660000000200 */
[----:B------:R-:W-:Y:S02]  /*7c70*/  ISETP.GE.AND P1, PT, R171, RZ, PT ;  /* 0x000000ffab00720c */ /* 0x000fe40003f26270 */
[C---:B---3--:R-:W-:Y:S05]  /*7c80*/  HMMA.16816.F32 R20, R164.reuse, R136, R20 ;  /* 0x00000088a414723c */ /* 0x048fea0000001814 */
[C---:B------:R-:W-:Y:S01]  /*7c90*/  @!P0 IADD3 R169, -R240.reuse, 0x10, RZ ;  /* 0x00000010f0a98810 */ /* 0x040fe20007ffe1ff */
[C---:B------:R-:W-:Y:S01]  /*7ca0*/  HMMA.16816.F32 R24, R164.reuse, R138, R24 ;  /* 0x0000008aa418723c */ /* 0x040fe20000001818 */
[----:B------:R-:W2:Y:S04]  /*7cb0*/  LDSM.16.M88.4 R136, [R192+0x5000] ;  /* 0x00500000c088783b */ /* 0x000ea80000000200 */
[C---:B------:R-:W-:Y:S01]  /*7cc0*/  @!P1 IADD3 R171, -R240.reuse, 0x9, RZ ;  /* 0x00000009f0ab9810 */ /* 0x040fe20007ffe1ff */
[C---:B----4-:R-:W-:Y:S06]  /*7cd0*/  HMMA.16816.F32 R28, R164.reuse, R140, R28 ;  /* 0x0000008ca41c723c */ /* 0x050fec000000181c */
[----:B------:R-:W-:Y:S06]  /*7ce0*/  HMMA.16816.F32 R32, R164, R142, R32 ;  /* 0x0000008ea420723c */ /* 0x000fec0000001820 */
[C---:B------:R-:W-:Y:S05]  /*7cf0*/  HMMA.16816.F32 R4, R172.reuse, R176, R4 ;  /* 0x000000b0ac04723c */ /* 0x040fea0000001804 */
[C---:B------:R-:W-:Y:S01]  /*7d00*/  VIADD R167, R240.reuse, 0xffffffef ;  /* 0xffffffeff0a77836 */ /* 0x040fe20000000000 */
[C---:B------:R-:W-:Y:S05]  /*7d10*/  HMMA.16816.F32 R8, R172.reuse, R178, R8 ;  /* 0x000000b2ac08723c */ /* 0x040fea0000001808 */
[C---:B------:R-:W-:Y:S01]  /*7d20*/  VIADD R177, R240.reuse, 0xfffffff8 ;  /* 0xfffffff8f0b17836 */ /* 0x040fe20000000000 */
[C---:B-1----:R-:W-:Y:S04]  /*7d30*/  HMMA.16816.F32 R12, R172.reuse, R132, R12 ;  /* 0x00000084ac0c723c */ /* 0x042fe8000000180c */
[----:B------:R-:W-:Y:S01]  /*7d40*/  ISETP.GE.AND P5, PT, R177, RZ, PT ;  /* 0x000000ffb100720c */ /* 0x000fe20003fa6270 */
[C---:B------:R-:W-:Y:S01]  /*7d50*/  VIADD R179, R240.reuse, 0xffffffff ;  /* 0xfffffffff0b37836 */ /* 0x040fe20000000000 */
[C---:B------:R-:W-:Y:S04]  /*7d60*/  HMMA.16816.F32 R16, R172.reuse, R134, R16 ;  /* 0x00000086ac10723c */ /* 0x040fe80000001810 */
[----:B------:R-:W-:Y:S01]  /*7d70*/  ISETP.GE.AND P6, PT, R179, RZ, PT ;  /* 0x000000ffb300720c */ /* 0x000fe20003fc6270 */
[C---:B------:R-:W-:Y:S01]  /*7d80*/  VIADD R165, R240.reuse, 0xffffffe8 ;  /* 0xffffffe8f0a57836 */ /* 0x040fe20000000000 */
[C---:B--2---:R-:W-:Y:S05]  /*7d90*/  HMMA.16816.F32 R20, R172.reuse, R136, R20 ;  /* 0x00000088ac14723c */ /* 0x044fea0000001814 */
[----:B------:R-:W-:Y:S01]  /*7da0*/  @!P5 IADD3 R177, -R240, 0x8, RZ ;  /* 0x00000008f0b1d810 */ /* 0x000fe20007ffe1ff */
[----:B------:R-:W-:Y:S01]  /*7db0*/  FMUL.FTZ R239, R6, UR5 ;  /* 0x0000000506ef7c20 */ /* 0x000fe20008410000 */
[----:B------:R-:W-:Y:S01]  /*7dc0*/  ISETP.GE.AND P5, PT, R165, RZ, PT ;  /* 0x000000ffa500720c */ /* 0x000fe20003fa6270 */
[C---:B------:R-:W-:Y:S02]  /*7dd0*/  HMMA.16816.F32 R24, R172.reuse, R138, R24 ;  /* 0x0000008aac18723c */ /* 0x040fe40000001818 */
[----:B------:R1:W-:Y:S01]  /*7de0*/  MUFU.TANH R170, R239 ;  /* 0x000000ef00aa7308 */ /* 0x0003e20000002400 */
[----:B------:R-:W-:Y:S01]  /*7df0*/  @!P6 IADD3 R179, -R240, 0x1, RZ ;  /* 0x00000001f0b3e810 */ /* 0x000fe20007ffe1ff */
[----:B------:R-:W-:Y:S01]  /*7e00*/  FMUL.FTZ R134, R15, UR5 ;  /* 0x000000050f867c20 */ /* 0x000fe20008410000 */
[----:B------:R-:W-:Y:S01]  /*7e10*/  FMUL.FTZ R132, R14, UR5 ;  /* 0x000000050e847c20 */ /* 0x000fe20008410000 */
[----:B------:R-:W-:Y:S01]  /*7e20*/  FMUL.FTZ R236, R7, UR5 ;  /* 0x0000000507ec7c20 */ /* 0x000fe20008410000 */
[----:B------:R-:W-:Y:S01]  /*7e30*/  ISETP.GE.AND P6, PT, R167, RZ, PT ;  /* 0x000000ffa700720c */ /* 0x000fe20003fc6270 */
[----:B------:R-:W-:Y:S04]  /*7e40*/  VIADD R14, R240, 0xffffffd8 ;  /* 0xffffffd8f00e7836 */ /* 0x000fe80000000000 */
[----:B------:R2:W-:Y:S01]  /*7e50*/  MUFU.TANH R163, R132 ;  /* 0x0000008400a37308 */ /* 0x0005e20000002400 */
[----:B------:R-:W-:Y:S01]  /*7e60*/  FMUL.FTZ R133, R18, UR5 ;  /* 0x0000000512857c20 */ /* 0x000fe20008410000 */
[----:B------:R-:W-:Y:S01]  /*7e70*/  FMUL.FTZ R249, R17, UR5 ;  /* 0x0000000511f97c20 */ /* 0x000fe20008410000 */
[C---:B------:R-:W-:Y:S01]  /*7e80*/  VIADD R18, R240.reuse, 0xffffffe0 ;  /* 0xffffffe0f0127836 */ /* 0x040fe20000000000 */
[C---:B------:R-:W-:Y:S01]  /*7e90*/  @!P5 IADD3 R165, -R240.reuse, 0x18, RZ ;  /* 0x00000018f0a5d810 */ /* 0x040fe20007ffe1ff */
[----:B------:R-:W-:Y:S01]  /*7ea0*/  VIADD R17, R240, 0xffffffdf ;  /* 0xffffffdff0117836 */ /* 0x000fe20000000000 */
[----:B------:R-:W-:Y:S01]  /*7eb0*/  ISETP.GE.AND P5, PT, R14, RZ, PT ;  /* 0x000000ff0e00720c */ /* 0x000fe20003fa6270 */
[----:B------:R-:W-:Y:S03]  /*7ec0*/  VIADD R15, R240, 0xffffffd7 ;  /* 0xffffffd7f00f7836 */ /* 0x000fe60000000000 */
[----:B------:R-:W-:Y:S01]  /*7ed0*/  MUFU.TANH R182, R134 ;  /* 0x0000008600b67308 */ /* 0x000fe20000002400 */
[----:B------:R-:W-:Y:S01]  /*7ee0*/  ISETP.GE.AND P0, PT, R18, RZ, PT ;  /* 0x000000ff1200720c */ /* 0x000fe20003f06270 */
[----:B------:R-:W-:Y:S01]  /*7ef0*/  FMUL.FTZ R237, R4, UR5 ;  /* 0x0000000504ed7c20 */ /* 0x000fe20008410000 */
[----:B------:R-:W-:Y:S01]  /*7f00*/  @!P6 IADD3 R167, -R240, 0x11, RZ ;  /* 0x00000011f0a7e810 */ /* 0x000fe20007ffe1ff */
[----:B------:R-:W-:Y:S01]  /*7f10*/  FMUL.FTZ R238, R10, UR5 ;  /* 0x000000050aee7c20 */ /* 0x000fe20008410000 */
[----:B------:R-:W-:Y:S01]  /*7f20*/  ISETP.GE.AND P6, PT, R17, RZ, PT ;  /* 0x000000ff1100720c */ /* 0x000fe20003fc6270 */
[----:B------:R-:W-:Y:S01]  /*7f30*/  FMUL.FTZ R241, R11, UR5 ;  /* 0x000000050bf17c20 */ /* 0x000fe20008410000 */
[----:B-1----:R-:W-:Y:S03]  /*7f40*/  FMUL.FTZ R239, R9, UR5 ;  /* 0x0000000509ef7c20 */ /* 0x002fe60008410000 */
[----:B------:R-:W-:Y:S01]  /*7f50*/  MUFU.TANH R178, R133 ;  /* 0x0000008500b27308 */ /* 0x000fe20000002400 */
[----:B--2---:R-:W-:Y:S01]  /*7f60*/  FMUL.FTZ R132, R19, UR5 ;  /* 0x0000000513847c20 */ /* 0x004fe20008410000 */
[----:B------:R-:W-:Y:S01]  /*7f70*/  FMUL.FTZ R252, R13, UR5 ;  /* 0x000000050dfc7c20 */ /* 0x000fe20008410000 */
[----:B------:R-:W-:Y:S02]  /*7f80*/  VIADD R19, R240, 0xffffffe7 ;  /* 0xffffffe7f0137836 */ /* 0x000fe40000000000 */
[----:B------:R-:W-:Y:S01]  /*7f90*/  FMUL.FTZ R248, R22, UR5 ;  /* 0x0000000516f87c20 */ /* 0x000fe20008410000 */
[C---:B------:R-:W-:Y:S02]  /*7fa0*/  VIADD R13, R240.reuse, 0xffffffd0 ;  /* 0xffffffd0f00d7836 */ /* 0x040fe40000000000 */
[----:B------:R-:W-:Y:S01]  /*7fb0*/  FMUL.FTZ R22, R27, UR5 ;  /* 0x000000051b167c20 */ /* 0x000fe20008410000 */
[C---:B------:R-:W-:Y:S01]  /*7fc0*/  VIADD R11, R240.reuse, 0xffffffcf ;  /* 0xffffffcff00b7836 */ /* 0x040fe20000000000 */
[----:B------:R1:W-:Y:S01]  /*7fd0*/  MUFU.TANH R162, R132 ;  /* 0x0000008400a27308 */ /* 0x0003e20000002400 */
[----:B------:R-:W-:Y:S01]  /*7fe0*/  ISETP.GE.AND P1, PT, R19, RZ, PT ;  /* 0x000000ff1300720c */ /* 0x000fe20003f26270 */
[C---:B------:R-:W-:Y:S01]  /*7ff0*/  VIADD R10, R240.reuse, 0xffffffc8 ;  /* 0xffffffc8f00a7836 */ /* 0x040fe20000000000 */
[C---:B------:R-:W-:Y:S01]  /*8000*/  @!P0 IADD3 R18, -R240.reuse, 0x20, RZ ;  /* 0x00000020f0128810 */ /* 0x040fe20007ffe1ff */
[C---:B------:R-:W-:Y:S01]  /*8010*/  VIADD R9, R240.reuse, 0xffffffc7 ;  /* 0xffffffc7f0097836 */ /* 0x040fe20000000000 */
[C---:B------:R-:W-:Y:S01]  /*8020*/  @!P6 IADD3 R17, -R240.reuse, 0x21, RZ ;  /* 0x00000021f011e810 */ /* 0x040fe20007ffe1ff */
[----:B------:R-:W-:Y:S01]  /*8030*/  FMUL.FTZ R245, R21, UR5 ;  /* 0x0000000515f57c20 */ /* 0x000fe20008410000 */
[----:B------:R-:W-:Y:S03]  /*8040*/  @!P5 IADD3 R14, -R240, 0x28, RZ ;  /* 0x00000028f00ed810 */ /* 0x000fe60007ffe1ff */
[----:B------:R2:W3:Y:S01]  /*8050*/  MUFU.TANH R166, R236 ;  /* 0x000000ec00a67308 */ /* 0x0004e20000002400 */
[----:B------:R-:W-:Y:S01]  /*8060*/  ISETP.GE.AND P0, PT, R13, RZ, PT ;  /* 0x000000ff0d00720c */ /* 0x000fe20003f06270 */
[----:B------:R-:W-:Y:S01]  /*8070*/  FMUL.FTZ R235, R5, UR5 ;  /* 0x0000000505eb7c20 */ /* 0x000fe20008410000 */
[----:B------:R-:W-:Y:S01]  /*8080*/  ISETP.GE.AND P6, PT, R11, RZ, PT ;  /* 0x000000ff0b00720c */ /* 0x000fe20003fc6270 */
[----:B------:R-:W-:Y:S01]  /*8090*/  FMUL.FTZ R251, R16, UR5 ;  /* 0x0000000510fb7c20 */ /* 0x000fe20008410000 */
[----:B------:R-:W-:Y:S01]  /*80a0*/  ISETP.GE.AND P5, PT, R10, RZ, PT ;  /* 0x000000ff0a00720c */ /* 0x000fe20003fa6270 */
[----:B------:R-:W-:Y:S01]  /*80b0*/  FMUL.FTZ R244, R26, UR5 ;  /* 0x000000051af47c20 */ /* 0x000fe20008410000 */
[----:B------:R-:W-:Y:S03]  /*80c0*/  @!P1 IADD3 R19, -R240, 0x19, RZ ;  /* 0x00000019f0139810 */ /* 0x000fe60007ffe1ff */
[----:B------:R-:W4:Y:S01]  /*80d0*/  MUFU.TANH R237, R237 ;  /* 0x000000ed00ed7308 */ /* 0x000f220000002400 */
[----:B-1----:R-:W1:Y:S01]  /*80e0*/  LDSM.16.M88.4 R132, [R192+0x5800] ;  /* 0x00580000c084783b */ /* 0x002e620000000200 */
[----:B------:R-:W-:Y:S04]  /*80f0*/  DEPBAR.LE SB0, 0x0 ;  /* 0x000080000000791a */ /* 0x000fe80000000000 */
[----:B------:R-:W-:Y:S01]  /*8100*/  IABS R21, R240 ;  /* 0x000000f000157213 */ /* 0x000fe20000000000 */
[----:B------:R-:W-:Y:S03]  /*8110*/  FMUL.FTZ R246, R23, UR5 ;  /* 0x0000000517f67c20 */ /* 0x000fe60008410000 */
[----:B------:R-:W5:Y:S01]  /*8120*/  MUFU.TANH R238, R238 ;  /* 0x000000ee00ee7308 */ /* 0x000f620000002400 */
[----:B------:R-:W-:Y:S01]  /*8130*/  BAR.SYNC.DEFER_BLOCKING 0x0 ;  /* 0x0000000000007b1d */ /* 0x000fe20000010000 */
[----:B------:R-:W-:Y:S01]  /*8140*/  ISETP.GE.AND P1, PT, R15, RZ, PT ;  /* 0x000000ff0f00720c */ /* 0x000fe20003f26270 */
[----:B--2---:R-:W-:Y:S01]  /*8150*/  FMUL.FTZ R236, R8, UR5 ;  /* 0x0000000508ec7c20 */ /* 0x004fe20008410000 */
[----:B------:R-:W-:Y:S01]  /*8160*/  @!P0 IADD3 R13, -R240, 0x30, RZ ;  /* 0x00000030f00d8810 */ /* 0x000fe20007ffe1ff */
[----:B------:R-:W-:Y:S01]  /*8170*/  FMUL.FTZ R250, R12, UR5 ;  /* 0x000000050cfa7c20 */ /* 0x000fe20008410000 */
[C---:B------:R-:W-:Y:S01]  /*8180*/  @!P6 IADD3 R11, -R240.reuse, 0x31, RZ ;  /* 0x00000031f00be810 */ /* 0x040fe20007ffe1ff */
[----:B---3--:R-:W-:Y:S03]  /*8190*/  FFMA.FTZ R166, R243, -R0, R166 ;  /* 0x80000000f3a67223 */ /* 0x008fe600000100a6 */
[----:B------:R-:W-:Y:S01]  /*81a0*/  MUFU.TANH R241, R241 ;  /* 0x000000f100f17308 */ /* 0x000fe20000002400 */
[----:B------:R-:W-:Y:S01]  /*81b0*/  @!P5 IADD3 R10, -R240, 0x38, RZ ;  /* 0x00000038f00ad810 */ /* 0x000fe20007ffe1ff */
[----:B------:R-:W-:Y:S01]  /*81c0*/  FMUL.FTZ R247, R20, UR5 ;  /* 0x0000000514f77c20 */ /* 0x000fe20008410000 */
[----:B------:R-:W-:Y:S02]  /*81d0*/  I2FP.F32.S32 R14, R14 ;  /* 0x0000000e000e7245 */ /* 0x000fe40000201400 */
[----:B------:R-:W-:Y:S02]  /*81e0*/  I2FP.F32.S32 R5, R11 ;  /* 0x0000000b00057245 */ /* 0x000fe40000201400 */
[----:B------:R-:W-:Y:S03]  /*81f0*/  @!P1 IADD3 R15, -R240, 0x29, RZ ;  /* 0x00000029f00f9810 */ /* 0x000fe60007ffe1ff */
[----:B------:R-:W-:Y:S01]  /*8200*/  MUFU.TANH R236, R236 ;  /* 0x000000ec00ec7308 */ /* 0x000fe20000002400 */
[----:B------:R-:W-:Y:S02]  /*8210*/  ISETP.GE.AND P1, PT, R9, RZ, PT ;  /* 0x000000ff0900720c */ /* 0x000fe40003f26270 */
[----:B------:R-:W-:Y:S02]  /*8220*/  ISETP.GT.AND P5, PT, R232, RZ, PT ;  /* 0x000000ffe800720c */ /* 0x000fe40003fa4270 */
[----:B------:R-:W-:Y:S05]  /*8230*/  I2FP.F32.S32 R11, R10 ;  /* 0x0000000a000b7245 */ /* 0x000fea0000201400 */
[----:B------:R-:W-:Y:S04]  /*8240*/  MUFU.TANH R252, R252 ;  /* 0x000000fc00fc7308 */ /* 0x000fe80000002400 */
[----:B------:R-:W-:Y:S06]  /*8250*/  @!P1 IADD3 R9, -R240, 0x39, RZ ;  /* 0x00000039f0099810 */ /* 0x000fec0007ffe1ff */
[----:B------:R-:W2:Y:S01]  /*8260*/  MUFU.TANH R235, R235 ;  /* 0x000000eb00eb7308 */ /* 0x000ea20000002400 */
[C---:B-1----:R-:W-:Y:S05]  /*8270*/  HMMA.16816.F32 R28, R172.reuse, R132, R28 ;  /* 0x00000084ac1c723c */ /* 0x042fea000000181c */
[----:B------:R-:W-:Y:S01]  /*8280*/  I2FP.F32.S32 R240, R179 ;  /* 0x000000b300f07245 */ /* 0x000fe20000201400 */
[----:B------:R-:W-:Y:S03]  /*8290*/  HMMA.16816.F32 R32, R172, R134, R32 ;  /* 0x00000086ac20723c */ /* 0x000fe60000001820 */
[----:B------:R-:W1:Y:S02]  /*82a0*/  MUFU.TANH R251, R251 ;  /* 0x000000fb00fb7308 */ /* 0x000e640000002400 */
[----:B------:R-:W-:Y:S02]  /*82b0*/  I2FP.F32.S32 R133, R242 ;  /* 0x000000f200857245 */ /* 0x000fe40000201400 */
[----:B------:R-:W-:Y:S01]  /*82c0*/  I2FP.F32.S32 R132, R21 ;  /* 0x0000001500847245 */ /* 0x000fe20000201400 */
[----:B------:R-:W-:Y:S05]  /*82d0*/  FMUL.FTZ R21, R24, UR5 ;  /* 0x0000000518157c20 */ /* 0x000fea0008410000 */
[----:B------:R3:W-:Y:S01]  /*82e0*/  MUFU.TANH R242, R22 ;  /* 0x0000001600f27308 */ /* 0x0007e20000002400 */
[-C--:B------:R-:W-:Y:S01]  /*82f0*/  FFMA.FTZ R170, R133, -R0.reuse, R170 ;  /* 0x8000000085aa7223 */ /* 0x080fe200000100aa */
[CC--:B----4-:R-:W-:Y:S01]  /*8300*/  FFMA.FTZ R27, R132.reuse, -R0.reuse, R237 ;  /* 0x80000000841b7223 */ /* 0x0d0fe200000100ed */
[-C--:B-----5:R-:W-:Y:S01]  /*8310*/  FFMA.FTZ R26, R132, -R0.reuse, R238 ;  /* 0x80000000841a7223 */ /* 0x0a0fe200000100ee */
[----:B------:R-:W-:Y:S01]  /*8320*/  FMUL.FTZ R132, R25, UR5 ;  /* 0x0000000519847c20 */ /* 0x000fe20008410000 */
[----:B------:R-:W-:Y:S01]  /*8330*/  I2FP.F32.S32 R133, R177 ;  /* 0x000000b100857245 */ /* 0x000fe20000201400 */
[-C--:B--2---:R-:W-:Y:S04]  /*8340*/  FFMA.FTZ R25, R240, -R0.reuse, R235 ;  /* 0x80000000f0197223 */ /* 0x084fe800000100eb */
[----:B------:R-:W2:Y:S01]  /*8350*/  MUFU.TANH R248, R248 ;  /* 0x000000f800f87308 */ /* 0x000ea20000002400 */
[----:B------:R-:W-:Y:S01]  /*8360*/  I2FP.F32.S32 R134, R165 ;  /* 0x000000a500867245 */ /* 0x000fe20000201400 */
[----:B------:R-:W-:Y:S01]  /*8370*/  FMUL.FTZ R238, R31, UR5 ;  /* 0x000000051fee7c20 */ /* 0x000fe20008410000 */
[CC--:B------:R-:W-:Y:S01]  /*8380*/  FFMA.FTZ R23, R133.reuse, -R0.reuse, R236 ;  /* 0x8000000085177223 */ /* 0x0c0fe200000100ec */
[-C--:B------:R-:W-:Y:S01]  /*8390*/  FFMA.FTZ R163, R133, -R0.reuse, R163 ;  /* 0x8000000085a37223 */ /* 0x080fe200000100a3 */
[----:B------:R-:W-:Y:S01]  /*83a0*/  I2FP.F32.S32 R133, R167 ;  /* 0x000000a700857245 */ /* 0x000fe20000201400 */
[-C--:B-1----:R-:W-:Y:S01]  /*83b0*/  FFMA.FTZ R251, R134, -R0.reuse, R251 ;  /* 0x8000000086fb7223 */ /* 0x082fe200000100fb */
[----:B------:R-:W-:Y:S03]  /*83c0*/  I2FP.F32.S32 R237, R171 ;  /* 0x000000ab00ed7245 */ /* 0x000fe60000201400 */
[----:B------:R-:W1:Y:S01]  /*83d0*/  MUFU.TANH R249, R249 ;  /* 0x000000f900f97308 */ /* 0x000e620000002400 */
[-C--:B---3--:R-:W-:Y:S01]  /*83e0*/  FFMA.FTZ R22, R240, -R0.reuse, R241 ;  /* 0x80000000f0167223 */ /* 0x088fe200000100f1 */
[CC--:B------:R-:W-:Y:S01]  /*83f0*/  FFMA.FTZ R252, R133.reuse, -R0.reuse, R252 ;  /* 0x8000000085fc7223 */ /* 0x0c0fe200000100fc */
[-C--:B------:R-:W-:Y:S01]  /*8400*/  FFMA.FTZ R162, R133, -R0.reuse, R162 ;  /* 0x8000000085a27223 */ /* 0x080fe200000100a2 */
[----:B------:R-:W-:Y:S01]  /*8410*/  FMNMX.FTZ R133, R170, R3, !PT ;  /* 0x00000003aa857209 */ /* 0x000fe20007810000 */
[----:B------:R-:W-:Y:S01]  /*8420*/  FMUL.FTZ R240, R30, UR5 ;  /* 0x000000051ef07c20 */ /* 0x000fe20008410000 */
[----:B------:R-:W-:Y:S01]  /*8430*/  I2FP.F32.S32 R235, R169 ;  /* 0x000000a900eb7245 */ /* 0x000fe20000201400 */
[-C--:B------:R-:W-:Y:S03]  /*8440*/  FFMA.FTZ R182, R237, -R0.reuse, R182 ;  /* 0x80000000edb67223 */ /* 0x080fe600000100b6 */
[----:B------:R3:W-:Y:S01]  /*8450*/  MUFU.TANH R241, R132 ;  /* 0x0000008400f17308 */ /* 0x0007e20000002400 */
[----:B--2---:R-:W-:Y:S01]  /*8460*/  FFMA.FTZ R248, R134, -R0, R248 ;  /* 0x8000000086f87223 */ /* 0x004fe200000100f8 */
[----:B------:R-:W-:Y:S01]  /*8470*/  FMNMX.FTZ R134, R27, R2, !PT ;  /* 0x000000021b867209 */ /* 0x000fe20007810000 */
[----:B------:R-:W-:Y:S01]  /*8480*/  FFMA.FTZ R178, R235, -R0, R178 ;  /* 0x80000000ebb27223 */ /* 0x000fe200000100b2 */
[----:B------:R-:W-:Y:S01]  /*8490*/  FMNMX.FTZ R133, R166, R133, !PT ;  /* 0x00000085a6857209 */ /* 0x000fe20007810000 */
[----:B------:R-:W-:Y:S01]  /*84a0*/  FMUL.FTZ R236, R32, UR5 ;  /* 0x0000000520ec7c20 */ /* 0x000fe20008410000 */
[----:B------:R-:W-:Y:S04]  /*84b0*/  FMNMX.FTZ R134, R25, R134, !PT ;  /* 0x0000008619867209 */ /* 0x000fe80007810000 */
[----:B------:R-:W2:Y:S01]  /*84c0*/  MUFU.TANH R246, R246 ;  /* 0x000000f600f67308 */ /* 0x000ea20000002400 */
[----:B------:R-:W-:Y:S02]  /*84d0*/  FMNMX.FTZ R133, R26, R133, !PT ;  /* 0x000000851a857209 */ /* 0x000fe40007810000 */
[----:B------:R-:W-:Y:S02]  /*84e0*/  FMNMX.FTZ R134, R23, R134, !PT ;  /* 0x0000008617867209 */ /* 0x000fe40007810000 */
[----:B------:R-:W-:Y:S05]  /*84f0*/  I2FP.F32.S32 R135, R18 ;  /* 0x0000001200877245 */ /* 0x000fea0000201400 */
[----:B------:R-:W4:Y:S01]  /*8500*/  MUFU.TANH R239, R239 ;  /* 0x000000ef00ef7308 */ /* 0x000f220000002400 */
[----:B---3--:R-:W-:Y:S05]  /*8510*/  I2FP.F32.S32 R132, R19 ;  /* 0x0000001300847245 */ /* 0x008fea0000201400 */
[CC--:B-1----:R-:W-:Y:S04]  /*8520*/  FFMA.FTZ R249, R132.reuse, -R0.reuse, R249 ;  /* 0x8000000084f97223 */ /* 0x0c2fe800000100f9 */
[----:B------:R4:W1:Y:S01]  /*8530*/  MUFU.TANH R243, R21 ;  /* 0x0000001500f37308 */ /* 0x0008620000002400 */
[-C--:B--2---:R-:W-:Y:S01]  /*8540*/  FFMA.FTZ R246, R132, -R0.reuse, R246 ;  /* 0x8000000084f67223 */ /* 0x084fe200000100f6 */
[----:B------:R-:W-:Y:S05]  /*8550*/  I2FP.F32.S32 R132, R17 ;  /* 0x0000001100847245 */ /* 0x000fea0000201400 */
[-C--:B------:R-:W-:Y:S03]  /*8560*/  FFMA.FTZ R242, R132, -R0.reuse, R242 ;  /* 0x8000000084f27223 */ /* 0x080fe600000100f2 */
[----:B------:R-:W2:Y:S10]  /*8570*/  MUFU.TANH R245, R245 ;  /* 0x000000f500f57308 */ /* 0x000eb40000002400 */
[----:B------:R-:W3:Y:S01]  /*8580*/  MUFU.TANH R250, R250 ;  /* 0x000000fa00fa7308 */ /* 0x000ee20000002400 */
[-C--:B----4-:R-:W-:Y:S01]  /*8590*/  FFMA.FTZ R21, R237, -R0.reuse, R239 ;  /* 0x80000000ed157223 */ /* 0x090fe200000100ef */
[----:B------:R-:W-:Y:S01]  /*85a0*/  FMUL.FTZ R239, R28, UR5 ;  /* 0x000000051cef7c20 */ /* 0x000fe20008410000 */
[----:B------:R-:W-:Y:S01]  /*85b0*/  FMUL.FTZ R237, R29, UR5 ;  /* 0x000000051ded7c20 */ /* 0x000fe20008410000 */
[-C--:B-1----:R-:W-:Y:S06]  /*85c0*/  FFMA.FTZ R243, R14, -R0.reuse, R243 ;  /* 0x800000000ef37223 */ /* 0x082fec00000100f3 */
[----:B------:R-:W1:Y:S01]  /*85d0*/  MUFU.TANH R247, R247 ;  /* 0x000000f700f77308 */ /* 0x000e620000002400 */
[----:B--2---:R-:W-:Y:S01]  /*85e0*/  FFMA.FTZ R245, R132, -R0, R245 ;  /* 0x8000000084f57223 */ /* 0x004fe200000100f5 */
[----:B------:R-:W-:Y:S02]  /*85f0*/  FMNMX.FTZ R132, R22, R133, !PT ;  /* 0x0000008516847209 */ /* 0x000fe40007810000 */
[----:B------:R-:W-:Y:S01]  /*8600*/  FMNMX.FTZ R133, R21, R134, !PT ;  /* 0x0000008615857209 */ /* 0x000fe20007810000 */
[----:B------:R-:W-:Y:S01]  /*8610*/  FMUL.FTZ R134, R35, UR5 ;  /* 0x0000000523867c20 */ /* 0x000fe20008410000 */
[----:B------:R-:W-:Y:S04]  /*8620*/  FMNMX.FTZ R132, R163, R132, !PT ;  /* 0x00000084a3847209 */ /* 0x000fe80007810000 */
[----:B------:R-:W2:Y:S01]  /*8630*/  MUFU.TANH R244, R244 ;  /* 0x000000f400f47308 */ /* 0x000ea20000002400 */
[----:B---3--:R-:W-:Y:S01]  /*8640*/  FFMA.FTZ R250, R235, -R0, R250 ;  /* 0x80000000ebfa7223 */ /* 0x008fe200000100fa */
[----:B------:R-:W-:Y:S01]  /*8650*/  FMNMX.FTZ R132, R182, R132, !PT ;  /* 0x00000084b6847209 */ /* 0x000fe20007810000 */
[----:B------:R-:W-:Y:S03]  /*8660*/  FMUL.FTZ R235, R33, UR5 ;  /* 0x0000000521eb7c20 */ /* 0x000fe60008410000 */
[----:B------:R-:W-:Y:S04]  /*8670*/  FMNMX.FTZ R17, R250, R133, !PT ;  /* 0x00000085fa117209 */ /* 0x000fe80007810000 */
[----:B------:R-:W3:Y:S01]  /*8680*/  MUFU.TANH R240, R240 ;  /* 0x000000f000f07308 */ /* 0x000ee20000002400 */
[----:B-1----:R-:W-:Y:S01]  /*8690*/  FFMA.FTZ R247, R135, -R0, R247 ;  /* 0x8000000087f77223 */ /* 0x002fe200000100f7 */
[----:B------:R-:W-:Y:S02]  /*86a0*/  FMNMX.FTZ R18, R252, R17, !PT ;  /* 0x00000011fc127209 */ /* 0x000fe40007810000 */
[----:B------:R-:W-:Y:S02]  /*86b0*/  FMNMX.FTZ R132, R178, R132, !PT ;  /* 0x00000084b2847209 */ /* 0x000fe40007810000 */
[----:B------:R-:W-:Y:S04]  /*86c0*/  FMNMX.FTZ R18, R251, R18, !PT ;  /* 0x00000012fb127209 */ /* 0x000fe80007810000 */
[----:B------:R-:W1:Y:S01]  /*86d0*/  MUFU.TANH R238, R238 ;  /* 0x000000ee00ee7308 */ /* 0x000e620000002400 */
[----:B--2---:R-:W-:Y:S01]  /*86e0*/  FFMA.FTZ R244, R135, -R0, R244 ;  /* 0x8000000087f47223 */ /* 0x004fe200000100f4 */
[----:B------:R-:W-:Y:S01]  /*86f0*/  FMUL.FTZ R135, R34, UR5 ;  /* 0x0000000522877c20 */ /* 0x000fe20008410000 */
[----:B------:R-:W-:Y:S02]  /*8700*/  I2FP.F32.S32 R133, R15 ;  /* 0x0000000f00857245 */ /* 0x000fe40000201400 */
[----:B------:R-:W-:Y:S02]  /*8710*/  FMNMX.FTZ R132, R162, R132, !PT ;  /* 0x00000084a2847209 */ /* 0x000fe40007810000 */
[----:B------:R-:W-:Y:S03]  /*8720*/  FMNMX.FTZ R18, R249, R18, !PT ;  /* 0x00000012f9127209 */ /* 0x000fe60007810000 */
[----:B------:R-:W2:Y:S01]  /*8730*/  MUFU.TANH R239, R239 ;  /* 0x000000ef00ef7308 */ /* 0x000ea20000002400 */
[----:B---3--:R-:W-:Y:S01]  /*8740*/  FFMA.FTZ R240, R14, -R0, R240 ;  /* 0x800000000ef07223 */ /* 0x008fe200000100f0 */
[----:B------:R-:W-:Y:S01]  /*8750*/  FMNMX.FTZ R132, R248, R132, !PT ;  /* 0x00000084f8847209 */ /* 0x000fe20007810000 */
[----:B------:R-:W-:Y:S01]  /*8760*/  FFMA.FTZ R241, R133, -R0, R241 ;  /* 0x8000000085f17223 */ /* 0x000fe200000100f1 */
[----:B------:R-:W-:Y:S02]  /*8770*/  FMNMX.FTZ R14, R247, R18, !PT ;  /* 0x00000012f70e7209 */ /* 0x000fe40007810000 */
[----:B------:R-:W-:Y:S04]  /*8780*/  FMNMX.FTZ R132, R246, R132, !PT ;  /* 0x00000084f6847209 */ /* 0x000fe80007810000 */
[----:B------:R-:W3:Y:S01]  /*8790*/  MUFU.TANH R135, R135 ;  /* 0x0000008700877308 */ /* 0x000ee20000002400 */
[----:B-1----:R-:W-:Y:S01]  /*87a0*/  FFMA.FTZ R238, R133, -R0, R238 ;  /* 0x8000000085ee7223 */ /* 0x002fe200000100ee */
[----:B------:R-:W-:Y:S02]  /*87b0*/  I2FP.F32.S32 R133, R13 ;  /* 0x0000000d00857245 */ /* 0x000fe40000201400 */
[----:B------:R-:W-:Y:S06]  /*87c0*/  FMNMX.FTZ R14, R245, R14, !PT ;  /* 0x0000000ef50e7209 */ /* 0x000fec0007810000 */
[----:B------:R-:W1:Y:S01]  /*87d0*/  MUFU.TANH R237, R237 ;  /* 0x000000ed00ed7308 */ /* 0x000e620000002400 */
[CC--:B--2---:R-:W-:Y:S09]  /*87e0*/  FFMA.FTZ R239, R133.reuse, -R0.reuse, R239 ;  /* 0x8000000085ef7223 */ /* 0x0c4ff200000100ef */
[----:B------:R-:W2:Y:S01]  /*87f0*/  MUFU.TANH R236, R236 ;  /* 0x000000ec00ec7308 */ /* 0x000ea20000002400 */
[----:B---3--:R-:W-:Y:S01]  /*8800*/  FFMA.FTZ R135, R133, -R0, R135 ;  /* 0x8000000085877223 */ /* 0x008fe20000010087 */
[----:B------:R-:W-:Y:S02]  /*8810*/  FMNMX.FTZ R133, R244, R132, !PT ;  /* 0x00000084f4857209 */ /* 0x000fe40007810000 */
[----:B------:R-:W-:Y:S02]  /*8820*/  FMNMX.FTZ R132, R243, R14, !PT ;  /* 0x0000000ef3847209 */ /* 0x000fe40007810000 */
[----:B------:R-:W-:Y:S02]  /*8830*/  FMNMX.FTZ R13, R242, R133, !PT ;  /* 0x00000085f20d7209 */ /* 0x000fe40007810000 */
[----:B------:R-:W-:Y:S02]  /*8840*/  FMNMX.FTZ R133, R241, R132, !PT ;  /* 0x00000084f1857209 */ /* 0x000fe40007810000 */
[----:B------:R-:W3:Y:S01]  /*8850*/  MUFU.TANH R134, R134 ;  /* 0x0000008600867308 */ /* 0x000ee20000002400 */
[----:B------:R-:W-:Y:S01]  /*8860*/  I2FP.F32.S32 R132, R9 ;  /* 0x0000000900847245 */ /* 0x000fe20000201400 */
[-C--:B-1----:R-:W-:Y:S01]  /*8870*/  FFMA.FTZ R237, R5, -R0.reuse, R237 ;  /* 0x8000000005ed7223 */ /* 0x082fe200000100ed */
[----:B------:R-:W-:Y:S02]  /*8880*/  FMNMX.FTZ R9, R240, R13, !PT ;  /* 0x0000000df0097209 */ /* 0x000fe40007810000 */
[----:B------:R-:W-:Y:S02]  /*8890*/  FMNMX.FTZ R133, R239, R133, !PT ;  /* 0x00000085ef857209 */ /* 0x000fe40007810000 */
[----:B------:R-:W-:Y:S03]  /*88a0*/  FMNMX.FTZ R4, R238, R9, !PT ;  /* 0x00000009ee047209 */ /* 0x000fe60007810000 */
[----:B------:R-:W1:Y:S01]  /*88b0*/  MUFU.TANH R235, R235 ;  /* 0x000000eb00eb7308 */ /* 0x000e620000002400 */
[----:B------:R-:W-:Y:S01]  /*88c0*/  FMNMX.FTZ R133, R237, R133, !PT ;  /* 0x00000085ed857209 */ /* 0x000fe20007810000 */
[-C--:B--2---:R-:W-:Y:S01]  /*88d0*/  FFMA.FTZ R236, R11, -R0.reuse, R236 ;  /* 0x800000000bec7223 */ /* 0x084fe200000100ec */
[----:B---3--:R-:W-:Y:S01]  /*88e0*/  FFMA.FTZ R134, R5, -R0, R134 ;  /* 0x8000000005867223 */ /* 0x008fe20000010086 */
[----:B------:R-:W-:Y:S04]  /*88f0*/  FMNMX.FTZ R5, R135, R4, !PT ;  /* 0x0000000487057209 */ /* 0x000fe80007810000 */
[----:B------:R-:W-:Y:S01]  /*8900*/  FMNMX.FTZ R5, R134, R5, !PT ;  /* 0x0000000586057209 */ /* 0x000fe20007810000 */
[----:B-1----:R-:W-:Y:S01]  /*8910*/  FFMA.FTZ R235, R132, -R0, R235 ;  /* 0x8000000084eb7223 */ /* 0x002fe200000100eb */
[----:B------:R-:W-:Y:S04]  /*8920*/  FMNMX.FTZ R132, R236, R133, !PT ;  /* 0x00000085ec847209 */ /* 0x000fe80007810000 */
[----:B------:R-:W-:Y:S01]  /*8930*/  FMNMX.FTZ R29, R235, R132, !PT ;  /* 0x00000084eb1d7209 */ /* 0x000fe20007810000 */
[----:B------:R-:W-:Y:S06]  /*8940*/  @P5 BRA `(.L_x_1079) ;  /* 0xffffffd800ec5947 */ /* 0x000fec000383ffff */
.L_x_1078:
[----:B------:R-:W1:Y:S01]  /*8950*/  SHFL.BFLY PT, R4, R5, 0x2, 0x1f ;  /* 0x0c401f0005047f89 */ /* 0x000e6200000e0000 */
[----:B------:R-:W-:Y:S07]  /*8960*/  IADD3 R232, R232, -0x1, RZ ;  /* 0xffffffffe8e87810 */ /* 0x000fee0007ffe0ff */
[----:B---3--:R-:W2:Y:S08]  /*8970*/  SHFL.BFLY PT, R8, R29, 0x2, 0x1f ;  /* 0x0c401f001d087f89 */ /* 0x008eb000000e0000 */
[----:B------:R-:W-:Y:S08]  /*8980*/  LDSM.16.MT88.4 R16, [R200+0xc000] ;  /* 0x00c00000c810783b */ /* 0x000ff00000004200 */
        /* <DEDUP_REMOVED lines=34> */
[--C-:B------:R-:W-:Y:S01]  /*8bb0*/  FFMA.FTZ R176, R250, UR4, -R144.reuse ;  /* 0x00000004fab07c23 */ /* 0x100fe20008010890 */
[--C-:B------:R-:W-:Y:S01]  /*8bc0*/  FFMA.FTZ R177, R252, UR4, -R144.reuse ;  /* 0x00000004fcb17c23 */ /* 0x100fe20008010890 */
[--C-:B------:R-:W-:Y:S01]  /*8bd0*/  FFMA.FTZ R179, R249, UR4, -R144.reuse ;  /* 0x00000004f9b37c23 */ /* 0x100fe20008010890 */
[--C-:B------:R-:W-:Y:S01]  /*8be0*/  FFMA.FTZ R245, R245, UR4, -R144.reuse ;  /* 0x00000004f5f57c23 */ /* 0x100fe20008010890 */
[----:B------:R-:W-:Y:S03]  /*8bf0*/  LDSM.16.MT88.4 R160, [R200+0x11800] ;  /* 0x01180000c8a0783b */ /* 0x000fe60000004200 */
[----:B------:R-:W3:Y:S01]  /*8c00*/  MUFU.EX2 R3, R5 ;  /* 0x0000000500037308 */ /* 0x000ee20000000800 */
        /* <DEDUP_REMOVED lines=16> */
[C---:B---3--:R-:W-:Y:S01]  /*8d10*/  FMUL.FTZ R4, R3.reuse, R128 ;  /* 0x0000008003047220 */ /* 0x048fe20000410000 */
[C---:B------:R-:W-:Y:S01]  /*8d20*/  FMUL.FTZ R5, R3.reuse, R129 ;  /* 0x0000008103057220 */ /* 0x040fe20000410000 */
[C---:B------:R-:W-:Y:S01]  /*8d30*/  FMUL.FTZ R8, R3.reuse, R124 ;  /* 0x0000007c03087220 */ /* 0x040fe20000410000 */
[C---:B------:R-:W-:Y:S01]  /*8d40*/  FMUL.FTZ R9, R3.reuse, R125 ;  /* 0x0000007d03097220 */ /* 0x040fe20000410000 */
[C---:B------:R-:W-:Y:S01]  /*8d50*/  FMUL.FTZ R12, R3.reuse, R120 ;  /* 0x00000078030c7220 */ /* 0x040fe20000410000 */
[C---:B------:R-:W-:Y:S01]  /*8d60*/  FMUL.FTZ R13, R3.reuse, R121 ;  /* 0x00000079030d7220 */ /* 0x040fe20000410000 */
[C---:B------:R-:W-:Y:S03]  /*8d70*/  FMUL.FTZ R23, R2.reuse, R115 ;  /* 0x0000007302177220 */ /* 0x040fe60000410000 */
[----:B------:R-:W-:Y:S01]  /*8d80*/  MUFU.EX2 R165, R165 ;  /* 0x000000a500a57308 */ /* 0x000fe20000000800 */
[----:B------:R-:W3:Y:S01]  /*8d90*/  LDSM.16.MT88.4 R120, [R200+0xe000] ;  /* 0x00e00000c878783b */ /* 0x000ee20000004200 */
[C---:B------:R-:W-:Y:S01]  /*8da0*/  FMUL.FTZ R20, R3.reuse, R112 ;  /* 0x0000007003147220 */ /* 0x040fe20000410000 */
[C---:B------:R-:W-:Y:S01]  /*8db0*/  FMUL.FTZ R21, R3.reuse, R113 ;  /* 0x0000007103157220 */ /* 0x040fe20000410000 */
[C---:B------:R-:W-:Y:S01]  /*8dc0*/  FMUL.FTZ R30, R2.reuse, R106 ;  /* 0x0000006a021e7220 */ /* 0x040fe20000410000 */
[----:B------:R-:W-:Y:S01]  /*8dd0*/  FMUL.FTZ R31, R2, R107 ;  /* 0x0000006b021f7220 */ /* 0x000fe20000410000 */
[C---:B------:R-:W-:Y:S01]  /*8de0*/  FMUL.FTZ R28, R3.reuse, R104 ;  /* 0x00000068031c7220 */ /* 0x040fe20000410000 */
[C---:B------:R-:W-:Y:S03]  /*8df0*/  FMUL.FTZ R29, R3.reuse, R105 ;  /* 0x00000069031d7220 */ /* 0x040fe60000410000 */
[----:B------:R-:W4:Y:S01]  /*8e00*/  MUFU.EX2 R164, R164 ;  /* 0x000000a400a47308 */ /* 0x000f220000000800 */
        /* <DEDUP_REMOVED lines=15> */
[----:B------:R-:W5:Y:S01]  /*8f00*/  MUFU.EX2 R169, R169 ;  /* 0x000000a900a97308 */ /* 0x000f620000000800 */
[----:B----4-:R-:W-:Y:S01]  /*8f10*/  F2FP.F16.F32.PACK_AB R131, R164, R165 ;  /* 0x000000a5a483723e */ /* 0x010fe200000000ff */
        /* <DEDUP_REMOVED lines=14> */
[----:B------:R-:W4:Y:S01]  /*9000*/  MUFU.EX2 R167, R167 ;  /* 0x000000a700a77308 */ /* 0x000f220000000800 */
[----:B-----5:R-:W-:Y:S01]  /*9010*/  F2FP.F16.F32.PACK_AB R128, R169, R170 ;  /* 0x000000aaa980723e */ /* 0x020fe200000000ff */
        /* <DEDUP_REMOVED lines=15> */
[----:B----4-:R-:W-:Y:S01]  /*9110*/  F2FP.F16.F32.PACK_AB R130, R167, R168 ;  /* 0x000000a8a782723e */ /* 0x010fe200000000ff */
        /* <DEDUP_REMOVED lines=10> */
[----:B------:R-:W4:Y:S01]  /*91c0*/  MUFU.EX2 R173, R173 ;  /* 0x000000ad00ad7308 */ /* 0x000f220000000800 */
[C---:B------:R-:W-:Y:S01]  /*91d0*/  FMUL.FTZ R16, R3.reuse, R116 ;  /* 0x0000007403107220 */ /* 0x040fe20000410000 */
[C---:B-1----:R-:W-:Y:S04]  /*91e0*/  HMMA.16816.F32 R12, R128.reuse, R24, R12 ;  /* 0x00000018800c723c */ /* 0x042fe8000000180c */
        /* <DEDUP_REMOVED lines=14> */
[----:B------:R-:W1:Y:S04]  /*92d0*/  MUFU.EX2 R175, R175 ;  /* 0x000000af00af7308 */ /* 0x000e680000000800 */
[C---:B------:R-:W-:Y:S01]  /*92e0*/  FMUL.FTZ R26, R2.reuse, R110 ;  /* 0x0000006e021a7220 */ /* 0x040fe20000410000 */
[C---:B------:R-:W-:Y:S01]  /*92f0*/  FMUL.FTZ R27, R2.reuse, R111 ;  /* 0x0000006f021b7220 */ /* 0x040fe20000410000 */
[C---:B------:R-:W-:Y:S01]  /*9300*/  FMUL.FTZ R32, R3.reuse, R100 ;  /* 0x0000006403207220 */ /* 0x040fe20000410000 */
[----:B------:R-:W5:Y:S03]  /*9310*/  LDSM.16.MT88.4 R108, [R197+0xe000] ;  /* 0x00e00000c56c783b */ /* 0x000f660000004200 */
[----:B------:R-:W-:Y:S01]  /*9320*/  MUFU.EX2 R176, R176 ;  /* 0x000000b000b07308 */ /* 0x000fe20000000800 */
        /* <DEDUP_REMOVED lines=11> */
[----:B------:R-:W4:Y:S03]  /*93e0*/  LDSM.16.MT88.4 R100, [R196+0xe000] ;  /* 0x00e00000c464783b */ /* 0x000f260000004200 */
[----:B------:R-:W-:Y:S01]  /*93f0*/  MUFU.EX2 R178, R178 ;  /* 0x000000b200b27308 */ /* 0x000fe20000000800 */
[C---:B------:R-:W-:Y:S01]  /*9400*/  FMUL.FTZ R89, R3.reuse, R89 ;  /* 0x0000005903597220 */ /* 0x040fe20000410000 */
[C---:B------:R-:W-:Y:S01]  /*9410*/  FMUL.FTZ R94, R2.reuse, R94 ;  /* 0x0000005e025e7220 */ /* 0x040fe20000410000 */
[C---:B------:R-:W-:Y:S02]  /*9420*/  HMMA.16816.F32 R32, R128.reuse, R138, R32 ;  /* 0x0000008a8020723c */ /* 0x040fe40000001820 */
[----:B------:R-:W-:Y:S05]  /*9430*/  LDSM.16.MT88.4 R136, [R198+0xe800] ;  /* 0x00e80000c688783b */ /* 0x000fea0000004200 */
[----:B------:R-:W1:Y:S01]  /*9440*/  MUFU.EX2 R179, R179 ;  /* 0x000000b300b37308 */ /* 0x000e620000000800 */
[C---:B------:R-:W-:Y:S01]  /*9450*/  FMUL.FTZ R95, R2.reuse, R95 ;  /* 0x0000005f025f7220 */ /* 0x040fe20000410000 */
[C---:B---3--:R-:W-:Y:S03]  /*9460*/  HMMA.16816.F32 R36, R128.reuse, R120, R36 ;  /* 0x000000788024723c */ /* 0x048fe60000001824 */
        /* <DEDUP_REMOVED lines=10> */
[----:B------:R-:W-:Y:S03]  /*9510*/  FMUL.FTZ R99, R2, R99 ;  /* 0x0000006302637220 */ /* 0x000fe60000410000 */
[C---:B-----5:R-:W-:Y:S02]  /*9520*/  HMMA.16816.F32 R52, R128.reuse, R108, R52 ;  /* 0x0000006c8034723c */ /* 0x060fe40000001834 */
[----:B------:R-:W-:Y:S03]  /*9530*/  MUFU.EX2 R237, R237 ;  /* 0x000000ed00ed7308 */ /* 0x000fe60000000800 */
[C---:B------:R-:W-:Y:S01]  /*9540*/  FMUL.FTZ R96, R3.reuse, R96 ;  /* 0x0000006003607220 */ /* 0x040fe20000410000 */
[C---:B------:R-:W-:Y:S01]  /*9550*/  HMMA.16816.F32 R56, R128.reuse, R110, R56 ;  /* 0x0000006e8038723c */ /* 0x040fe20000001838 */
[----:B------:R-:W-:Y:S05]  /*9560*/  LDSM.16.MT88.4 R108, [R200+0xc800] ;  /* 0x00c80000c86c783b */ /* 0x000fea0000004200 */
[----:B------:R-:W-:Y:S01]  /*9570*/  MUFU.EX2 R236, R236 ;  /* 0x000000ec00ec7308 */ /* 0x000fe20000000800 */
[----:B------:R-:W-:Y:S01]  /*9580*/  FMUL.FTZ R97, R3, R97 ;  /* 0x0000006103617220 */ /* 0x000fe20000410000 */
[C---:B----4-:R-:W-:Y:S03]  /*9590*/  HMMA.16816.F32 R60, R128.reuse, R100, R60 ;  /* 0x00000064803c723c */ /* 0x050fe6000000183c */
[--C-:B------:R-:W-:Y:S03]  /*95a0*/  FFMA.FTZ R182, R244, UR4, -R145.reuse ;  /* 0x00000004f4b67c23 */ /* 0x100fe60008010891 */
[C---:B------:R-:W-:Y:S01]  /*95b0*/  HMMA.16816.F32 R64, R128.reuse, R102, R64 ;  /* 0x000000668040723c */ /* 0x040fe20000001840 */
[----:B------:R-:W3:Y:S01]  /*95c0*/  LDSM.16.MT88.4 R100, [R197+0x10000] ;  /* 0x01000000c564783b */ /* 0x000ee20000004200 */
        /* <DEDUP_REMOVED lines=8> */
[C---:B--2---:R-:W-:Y:S02]  /*9650*/  HMMA.16816.F32 R76, R128.reuse, R104, R76 ;  /* 0x00000068804c723c */ /* 0x044fe4000000184c */
[----:B------:R-:W-:Y:S03]  /*9660*/  MUFU.EX2 R183, R183 ;  /* 0x000000b700b77308 */ /* 0x000fe60000000800 */
[--C-:B------:R-:W-:Y:S01]  /*9670*/  FFMA.FTZ R180, R248, UR4, -R145.reuse ;  /* 0x00000004f8b47c23 */ /* 0x100fe20008010891 */
[C---:B------:R-:W-:Y:S01]  /*9680*/  HMMA.16816.F32 R80, R128.reuse, R106, R80 ;  /* 0x0000006a8050723c */ /* 0x040fe20000001850 */
[----:B------:R-:W2:Y:S05]  /*9690*/  LDSM.16.MT88.4 R104, [R196+0x10000] ;  /* 0x01000000c468783b */ /* 0x000eaa0000004200 */
[----:B------:R-:W-:Y:S01]  /*96a0*/  MUFU.EX2 R242, R242 ;  /* 0x000000f200f27308 */ /* 0x000fe20000000800 */
[--C-:B------:R-:W-:Y:S01]  /*96b0*/  FFMA.FTZ R181, R246, UR4, -R145.reuse ;  /* 0x00000004f6b57c23 */ /* 0x100fe20008010891 */
[--C-:B------:R-:W-:Y:S03]  /*96c0*/  FFMA.FTZ R241, R238, UR4, -R145.reuse ;  /* 0x00000004eef17c23 */ /* 0x100fe60008010891 */
[----:B------:R-:W-:Y:S01]  /*96d0*/  FFMA.FTZ R238, R239, UR4, -R144 ;  /* 0x00000004efee7c23 */ /* 0x000fe20008010890 */
[--C-:B------:R-:W-:Y:S01]  /*96e0*/  FFMA.FTZ R240, R240, UR4, -R145.reuse ;  /* 0x00000004f0f07c23 */ /* 0x100fe20008010891 */
[--C-:B------:R-:W-:Y:S01]  /*96f0*/  FFMA.FTZ R135, R135, UR4, -R145.reuse ;  /* 0x0000000487877c23 */ /* 0x100fe20008010891 */
[----:B------:R-:W-:Y:S02]  /*9700*/  FFMA.FTZ R145, R134, UR4, -R145 ;  /* 0x0000000486917c23 */ /* 0x000fe40008010891 */
[----:B------:R-:W-:Y:S01]  /*9710*/  MUFU.EX2 R180, R180 ;  /* 0x000000b400b47308 */ /* 0x000fe20000000800 */
[----:B------:R-:W-:Y:S01]  /*9720*/  FFMA.FTZ R171, R2, R233, R171 ;  /* 0x000000e902ab7223 */ /* 0x000fe200000100ab */
[----:B------:R-:W-:Y:S01]  /*9730*/  MOV R2, R133 ;  /* 0x0000008500027202 */ /* 0x000fe20000000f00 */
[----:B------:R-:W-:Y:S01]  /*9740*/  FFMA.FTZ R170, R3, R234, R170 ;  /* 0x000000ea03aa7223 */ /* 0x000fe200000100aa */
[C---:B---3--:R-:W-:Y:S03]  /*9750*/  HMMA.16816.F32 R84, R128.reuse, R100, R84 ;  /* 0x000000648054723c */ /* 0x048fe60000001854 */
[----:B------:R-:W-:Y:S03]  /*9760*/  FADD.FTZ R166, R166, R171 ;  /* 0x000000aba6a67221 */ /* 0x000fe60000010000 */
[----:B------:R3:W-:Y:S01]  /*9770*/  MUFU.EX2 R134, R145 ;  /* 0x0000009100867308 */ /* 0x0007e20000000800 */
[----:B------:R-:W-:Y:S01]  /*9780*/  FADD.FTZ R169, R169, R170 ;  /* 0x000000aaa9a97221 */ /* 0x000fe20000010000 */
[C---:B------:R-:W-:Y:S03]  /*9790*/  HMMA.16816.F32 R88, R128.reuse, R102, R88 ;  /* 0x000000668058723c */ /* 0x040fe60000001858 */
[----:B------:R-:W-:Y:S05]  /*97a0*/  F2FP.F16.F32.PACK_AB R101, R173, R172 ;  /* 0x000000acad65723e */ /* 0x000fea00000000ff */
[----:B------:R-:W4:Y:S03]  /*97b0*/  MUFU.EX2 R181, R181 ;  /* 0x000000b500b57308 */ /* 0x000f260000000800 */
[----:B-1----:R-:W-:Y:S01]  /*97c0*/  F2FP.F16.F32.PACK_AB R103, R175, R174 ;  /* 0x000000aeaf67723e */ /* 0x002fe200000000ff */
[----:B------:R-:W-:Y:S01]  /*97d0*/  FADD.FTZ R3, R165, R166 ;  /* 0x000000a6a5037221 */ /* 0x000fe20000010000 */
[----:B------:R-:W-:Y:S01]  /*97e0*/  F2FP.F16.F32.PACK_AB R100, R177, R176 ;  /* 0x000000b0b164723e */ /* 0x000fe200000000ff */
[----:B------:R-:W-:Y:S01]  /*97f0*/  FADD.FTZ R168, R168, R169 ;  /* 0x000000a9a8a87221 */ /* 0x000fe20000010000 */
[----:B------:R-:W-:Y:S03]  /*9800*/  F2FP.F16.F32.PACK_AB R102, R179, R178 ;  /* 0x000000b2b366723e */ /* 0x000fe600000000ff */
[----:B------:R-:W1:Y:S01]  /*9810*/  MUFU.EX2 R244, R244 ;  /* 0x000000f400f47308 */ /* 0x000e620000000800 */
[----:B---3--:R-:W-:Y:S01]  /*9820*/  LDSM.16.MT88.4 R144, [R200+0xf800] ;  /* 0x00f80000c890783b */ /* 0x008fe20000004200 */
[----:B------:R-:W-:Y:S01]  /*9830*/  FADD.FTZ R3, R164, R3 ;  /* 0x00000003a4037221 */ /* 0x000fe20000010000 */
[----:B------:R-:W-:Y:S01]  /*9840*/  FADD.FTZ R167, R167, R168 ;  /* 0x000000a8a7a77221 */ /* 0x000fe20000010000 */
[C---:B--2---:R-:W-:Y:S03]  /*9850*/  HMMA.16816.F32 R92, R128.reuse, R104, R92 ;  /* 0x00000068805c723c */ /* 0x044fe6000000185c */
[----:B------:R-:W-:Y:S03]  /*9860*/  FADD.FTZ R172, R172, R3 ;  /* 0x00000003acac7221 */ /* 0x000fe60000010000 */
[----:B------:R-:W-:Y:S01]  /*9870*/  MUFU.EX2 R240, R240 ;  /* 0x000000f000f07308 */ /* 0x000fe20000000800 */
[----:B------:R-:W-:Y:S01]  /*9880*/  MOV R3, R132 ;  /* 0x0000008400037202 */ /* 0x000fe20000000f00 */
[----:B------:R-:W-:Y:S01]  /*9890*/  HMMA.16816.F32 R96, R128, R106, R96 ;  /* 0x0000006a8060723c */ /* 0x000fe20000001860 */
[----:B------:R-:W2:Y:S02]  /*98a0*/  LDSM.16.MT88.4 R104, [R196+0xe800] ;  /* 0x00e80000c468783b */ /* 0x000ea40000004200 */
[----:B------:R-:W-:Y:S03]  /*98b0*/  FADD.FTZ R176, R176, R167 ;  /* 0x000000a7b0b07221 */ /* 0x000fe60000010000 */
[C---:B------:R-:W-:Y:S02]  /*98c0*/  HMMA.16816.F32 R4, R100.reuse, R108, R4 ;  /* 0x0000006c6404723c */ /* 0x040fe40000001804 */
[----:B------:R-:W3:Y:S01]  /*98d0*/  MUFU.EX2 R241, R241 ;  /* 0x000000f100f17308 */ /* 0x000ee20000000800 */
[----:B------:R-:W-:Y:S02]  /*98e0*/  LDSM.16.MT88.4 R128, [R196+0xd000] ;  /* 0x00d00000c480783b */ /* 0x000fe40000004200 */
[----:B------:R-:W-:Y:S01]  /*98f0*/  FADD.FTZ R173, R173, R172 ;  /* 0x000000acadad7221 */ /* 0x000fe20000010000 */
[C---:B------:R-:W-:Y:S06]  /*9900*/  HMMA.16816.F32 R8, R100.reuse, R110, R8 ;  /* 0x0000006e6408723c */ /* 0x040fec0000001808 */
[----:B------:R-:W5:Y:S01]  /*9910*/  MUFU.EX2 R135, R135 ;  /* 0x0000008700877308 */ /* 0x000f620000000800 */
[----:B------:R-:W4:Y:S01]  /*9920*/  LDSM.16.MT88.4 R108, [R200+0x10800] ;  /* 0x01080000c86c783b */ /* 0x000f220000004200 */
[C---:B------:R-:W-:Y:S08]  /*9930*/  HMMA.16816.F32 R12, R100.reuse, R112, R12 ;  /* 0x00000070640c723c */ /* 0x040ff0000000180c */
[----:B------:R-:W5:Y:S01]  /*9940*/  MUFU.EX2 R238, R238 ;  /* 0x000000ee00ee7308 */ /* 0x000f620000000800 */
[C---:B------:R-:W-:Y:S01]  /*9950*/  HMMA.16816.F32 R16, R100.reuse, R114, R16 ;  /* 0x000000726410723c */ /* 0x040fe20000001810 */
[----:B------:R-:W1:Y:S02]  /*9960*/  LDSM.16.MT88.4 R112, [R198+0x10800] ;  /* 0x01080000c670783b */ /* 0x000e640000004200 */
[----:B------:R-:W-:Y:S03]  /*9970*/  FADD.FTZ R177, R177, R176 ;  /* 0x000000b0b1b17221 */ /* 0x000fe60000010000 */
[C---:B------:R-:W-:Y:S05]  /*9980*/  HMMA.16816.F32 R20, R100.reuse, R116, R20 ;  /* 0x000000746414723c */ /* 0x040fea0000001814 */
        /* <DEDUP_REMOVED lines=22> */
[C---:B------:R-:W-:Y:S05]  /*9af0*/  HMMA.16816.F32 R72, R100.reuse, R110, R72 ;  /* 0x0000006e6448723c */ /* 0x040fea0000001848 */
[----:B------:R-:W-:Y:S01]  /*9b00*/  F2FP.F16.F32.PACK_AB R109, R181, R180 ;  /* 0x000000b4b56d723e */ /* 0x000fe200000000ff */
[C---:B-1----:R-:W-:Y:S05]  /*9b10*/  HMMA.16816.F32 R76, R100.reuse, R112, R76 ;  /* 0x00000070644c723c */ /* 0x042fea000000184c */
[----:B------:R-:W-:Y:S01]  /*9b20*/  F2FP.F16.F32.PACK_AB R111, R183, R182 ;  /* 0x000000b6b76f723e */ /* 0x000fe200000000ff */
[C---:B------:R-:W-:Y:S01]  /*9b30*/  HMMA.16816.F32 R80, R100.reuse, R114, R80 ;  /* 0x000000726450723c */ /* 0x040fe20000001850 */
[----:B------:R-:W1:Y:S04]  /*9b40*/  LDSM.16.MT88.4 R112, [R197+0xd000] ;  /* 0x00d00000c570783b */ /* 0x000e680000004200 */
[----:B------:R-:W-:Y:S01]  /*9b50*/  F2FP.F16.F32.PACK_AB R108, R245, R242 ;  /* 0x000000f2f56c723e */ /* 0x000fe200000000ff */
[C---:B---3--:R-:W-:Y:S05]  /*9b60*/  HMMA.16816.F32 R84, R100.reuse, R116, R84 ;  /* 0x000000746454723c */ /* 0x048fea0000001854 */
[----:B------:R-:W-:Y:S01]  /*9b70*/  F2FP.F16.F32.PACK_AB R110, R244, R243 ;  /* 0x000000f3f46e723e */ /* 0x000fe200000000ff */
[C---:B------:R-:W-:Y:S01]  /*9b80*/  HMMA.16816.F32 R88, R100.reuse, R118, R88 ;  /* 0x000000766458723c */ /* 0x040fe20000001858 */
[----:B------:R-:W3:Y:S04]  /*9b90*/  LDSM.16.MT88.4 R116, [R198+0xf000] ;  /* 0x00f00000c674783b */ /* 0x000ee80000004200 */
[----:B------:R-:W-:Y:S01]  /*9ba0*/  FADD.FTZ R180, R180, R175 ;  /* 0x000000afb4b47221 */ /* 0x000fe20000010000 */
[C---:B--2---:R-:W-:Y:S05]  /*9bb0*/  HMMA.16816.F32 R92, R100.reuse, R104, R92 ;  /* 0x00000068645c723c */ /* 0x044fea000000185c */
[----:B------:R-:W-:Y:S01]  /*9bc0*/  FADD.FTZ R242, R242, R179 ;  /* 0x000000b3f2f27221 */ /* 0x000fe20000010000 */
[----:B------:R-:W-:Y:S01]  /*9bd0*/  HMMA.16816.F32 R96, R100, R106, R96 ;  /* 0x0000006a6460723c */ /* 0x000fe20000001860 */
[----:B------:R-:W2:Y:S04]  /*9be0*/  LDSM.16.MT88.4 R100, [R196+0xf000] ;  /* 0x00f00000c464783b */ /* 0x000ea80000004200 */
        /* <DEDUP_REMOVED lines=21> */
[C---:B---3--:R-:W-:Y:S05]  /*9d40*/  HMMA.16816.F32 R44, R108.reuse, R116, R44 ;  /* 0x000000746c2c723c */ /* 0x048fea000000182c */
[----:B-----5:R-:W-:Y:S01]  /*9d50*/  F2FP.F16.F32.PACK_AB R139, R134, R135 ;  /* 0x00000087868b723e */ /* 0x020fe200000000ff */
        /* <DEDUP_REMOVED lines=8> */
[C---:B--2---:R-:W-:Y:S05]  /*9de0*/  HMMA.16816.F32 R60, R108.reuse, R100, R60 ;  /* 0x000000646c3c723c */ /* 0x044fea000000183c */
[----:B------:R-:W-:Y:S01]  /*9df0*/  FADD.FTZ R238, R238, R243 ;  /* 0x000000f3eeee7221 */ /* 0x000fe20000010000 */
[C---:B------:R-:W-:Y:S01]  /*9e00*/  HMMA.16816.F32 R64, R108.reuse, R102, R64 ;  /* 0x000000666c40723c */ /* 0x040fe20000001840 */
[----:B------:R-:W2:Y:S04]  /*9e10*/  LDSM.16.MT88.4 R100, [R198+0xd800] ;  /* 0x00d80000c664783b */ /* 0x000ea80000004200 */
        /* <DEDUP_REMOVED lines=10> */
[C---:B---3--:R-:W-:Y:S05]  /*9ec0*/  HMMA.16816.F32 R84, R108.reuse, R116, R84 ;  /* 0x000000746c54723c */ /* 0x048fea0000001854 */
[----:B------:R-:W-:Y:S01]  /*9ed0*/  FADD.FTZ R234, R235, R234 ;  /* 0x000000eaebea7221 */ /* 0x000fe20000010000 */
[C---:B------:R-:W-:Y:S06]  /*9ee0*/  HMMA.16816.F32 R88, R108.reuse, R118, R88 ;  /* 0x000000766c58723c */ /* 0x040fec0000001858 */
[C---:B------:R-:W-:Y:S06]  /*9ef0*/  HMMA.16816.F32 R92, R108.reuse, R120, R92 ;  /* 0x000000786c5c723c */ /* 0x040fec000000185c */
[----:B------:R-:W-:Y:S06]  /*9f00*/  HMMA.16816.F32 R96, R108, R122, R96 ;  /* 0x0000007a6c60723c */ /* 0x000fec0000001860 */
[C---:B------:R-:W-:Y:S06]  /*9f10*/  HMMA.16816.F32 R128, R136.reuse, R124, R4 ;  /* 0x0000007c8880723c */ /* 0x040fec0000001804 */
[C---:B------:R-:W-:Y:S01]  /*9f20*/  HMMA.16816.F32 R124, R136.reuse, R126, R8 ;  /* 0x0000007e887c723c */ /* 0x040fe20000001808 */
[----:B------:R-:W1:Y:S05]  /*9f30*/  LDSM.16.MT88.4 R8, [R198+0x11800] ;  /* 0x01180000c608783b */ /* 0x000e6a0000004200 */
[C---:B--2---:R-:W-:Y:S03]  /*9f40*/  HMMA.16816.F32 R120, R136.reuse, R100, R12 ;  /* 0x000000648878723c */ /* 0x044fe6000000180c */
        /* <DEDUP_REMOVED lines=26> */
.L_x_1076:
[----:B------:R-:W1:Y:S01]  /*a0f0*/  SHFL.BFLY PT, R4, R233, 0x2, 0x1f ;  /* 0x0c401f00e9047f89 */ /* 0x000e6200000e0000 */
[----:B------:R-:W-:Y:S01]  /*a100*/  MOV R14, 0x3f800000 ;  /* 0x3f800000000e7802 */ /* 0x000fe20000000f00 */
[----:B------:R-:W2:Y:S01]  /*a110*/  S2UR UR4, SR_CgaCtaId ;  /* 0x00000000000479c3 */ /* 0x000ea20000008800 */
[----:B------:R-:W-:Y:S01]  /*a120*/  MOV R13, 0x3f800000 ;  /* 0x3f800000000d7802 */ /* 0x000fe20000000f00 */
[----:B------:R-:W3:Y:S01]  /*a130*/  SHFL.BFLY PT, R3, R234, 0x2, 0x1f ;  /* 0x0c401f00ea037f89 */ /* 0x000ee200000e0000 */
[----:B------:R-:W-:Y:S01]  /*a140*/  UMOV UR5, 0x400 ;  /* 0x0000040000057882 */ /* 0x000fe20000000000 */
[----:B------:R-:W-:Y:S01]  /*a150*/  ISETP.NE.AND P3, PT, R219, -0x1, PT ;  /* 0xffffffffdb00780c */ /* 0x000fe20003f65270 */
[----:B------:R-:W4:Y:S01]  /*a160*/  S2R R5, SR_TID.X ;  /* 0x0000000000057919 */ /* 0x000f220000002100 */
[----:B------:R-:W-:Y:S01]  /*a170*/  MOV R16, 0x20 ;  /* 0x0000002000107802 */ /* 0x000fe20000000f00 */
[----:B------:R-:W5:Y:S01]  /*a180*/  S2R R0, SR_TID.X ;  /* 0x0000000000007919 */ /* 0x000f620000002100 */
[----:B-1----:R-:W-:Y:S01]  /*a190*/  FADD.FTZ R4, R4, R233 ;  /* 0x000000e904047221 */ /* 0x002fe20000010000 */
[----:B--2---:R-:W-:Y:S01]  /*a1a0*/  ULEA UR4, UR4, UR5, 0x18 ;  /* 0x0000000504047291 */ /* 0x004fe2000f8ec03f */
[----:B---3--:R-:W-:-:S03]  /*a1b0*/  FADD.FTZ R3, R3, R234 ;  /* 0x000000ea03037221 */ /* 0x008fc60000010000 */
[----:B------:R-:W1:Y:S04]  /*a1c0*/  SHFL.BFLY PT, R9, R4, 0x1, 0x1f ;  /* 0x0c201f0004097f89 */ /* 0x000e6800000e0000 */
[----:B------:R-:W2:Y:S01]  /*a1d0*/  SHFL.BFLY PT, R10, R3, 0x1, 0x1f ;  /* 0x0c201f00030a7f89 */ /* 0x000ea200000e0000 */
[----:B----4-:R-:W-:Y:S02]  /*a1e0*/  SHF.R.S32.HI R2, RZ, 0x1f, R5 ;  /* 0x0000001fff027819 */ /* 0x010fe40000011405 */
[----:B-----5:R-:W-:-:S04]  /*a1f0*/  SHF.R.S32.HI R7, RZ, 0x1f, R0 ;  /* 0x0000001fff077819 */ /* 0x020fc80000011400 */
[CC--:B------:R-:W-:Y:S02]  /*a200*/  LEA.HI R12, R7.reuse, R0.reuse, RZ, 0x2 ;  /* 0x00000000070c7211 */ /* 0x0c0fe400078f10ff */
[CC--:B------:R-:W-:Y:S02]  /*a210*/  LEA.HI R8, R7.reuse, R0.reuse, RZ, 0x5 ;  /* 0x0000000007087211 */ /* 0x0c0fe400078f28ff */
[----:B------:R-:W-:Y:S01]  /*a220*/  LOP3.LUT R11, R12, 0x3ffffffc, RZ, 0xc0, !PT ;  /* 0x3ffffffc0c0b7812 */ /* 0x000fe200078ec0ff */
[----:B-1----:R-:W-:Y:S01]  /*a230*/  FADD.FTZ R9, R4, R9 ;  /* 0x0000000904097221 */ /* 0x002fe20000010000 */
[CC--:B------:R-:W-:Y:S02]  /*a240*/  LEA.HI R4, R2.reuse, R5.reuse, RZ, 0x5 ;  /* 0x0000000502047211 */ /* 0x0c0fe400078f28ff */
[----:B------:R-:W-:Y:S01]  /*a250*/  LEA.HI R6, R7, R0, RZ, 0x3 ;  /* 0x0000000007067211 */ /* 0x000fe200078f18ff */
[----:B--2---:R-:W-:Y:S01]  /*a260*/  FADD.FTZ R10, R3, R10 ;  /* 0x0000000a030a7221 */ /* 0x004fe20000010000 */
[----:B------:R-:W-:-:S02]  /*a270*/  LEA.HI R3, R2, R5, RZ, 0x3 ;  /* 0x0000000502037211 */ /* 0x000fc400078f18ff */
[----:B------:R-:W-:Y:S02]  /*a280*/  FSETP.NE.FTZ.AND P0, PT, R9, RZ, PT ;  /* 0x000000ff0900720b */ /* 0x000fe40003f15000 */
[----:B------:R-:W-:Y:S02]  /*a290*/  LOP3.LUT R4, R4, 0xffffffe0, RZ, 0xc0, !PT ;  /* 0xffffffe004047812 */ /* 0x000fe400078ec0ff */
[----:B------:R-:W-:Y:S02]  /*a2a0*/  LOP3.LUT R2, R3, 0xfffffff8, RZ, 0xc0, !PT ;  /* 0xfffffff803027812 */ /* 0x000fe400078ec0ff */
[----:B------:R-:W-:Y:S02]  /*a2b0*/  IADD3 R4, R5, -R4, RZ ;  /* 0x8000000405047210 */ /* 0x000fe40007ffe0ff */
[----:B------:R-:W-:Y:S02]  /*a2c0*/  IADD3 R2, -R2, R5, RZ ;  /* 0x0000000502027210 */ /* 0x000fe40007ffe1ff */
[----:B------:R-:W-:-:S02]  /*a2d0*/  SHF.R.S32.HI R5, RZ, 0x2, R12 ;  /* 0x00000002ff057819 */ /* 0x000fc4000001140c */
[----:B------:R-:W-:Y:S01]  /*a2e0*/  SHF.R.S32.HI R12, RZ, 0x1f, R12 ;  /* 0x0000001fff0c7819 */ /* 0x000fe2000001140c */
[----:B------:R-:W1:Y:S01]  /*a2f0*/  @P0 MUFU.RCP R14, R9 ;  /* 0x00000009000e0308 */ /* 0x000e620000001000 */
[----:B------:R-:W-:Y:S02]  /*a300*/  FSETP.NE.FTZ.AND P4, PT, R10, RZ, PT ;  /* 0x000000ff0a00720b */ /* 0x000fe40003f95000 */
[----:B------:R-:W-:Y:S02]  /*a310*/  LEA.HI R12, R12, R5, RZ, 0x3 ;  /* 0x000000050c0c7211 */ /* 0x000fe400078f18ff */
[----:B------:R-:W-:Y:S02]  /*a320*/  LOP3.LUT R7, R8, 0xffffffe0, RZ, 0xc0, !PT ;  /* 0xffffffe008077812 */ /* 0x000fe400078ec0ff */
[----:B------:R-:W-:Y:S02]  /*a330*/  LOP3.LUT R12, R12, 0xfffffff8, RZ, 0xc0, !PT ;  /* 0xfffffff80c0c7812 */ /* 0x000fe400078ec0ff */
[----:B------:R-:W-:-:S02]  /*a340*/  IADD3 R11, -R11, R0, RZ ;  /* 0x000000000b0b7210 */ /* 0x000fc40007ffe1ff */
[----:B------:R-:W-:Y:S02]  /*a350*/  IADD3 R12, R5, -R12, RZ ;  /* 0x8000000c050c7210 */ /* 0x000fe40007ffe0ff */
[----:B------:R-:W-:Y:S01]  /*a360*/  IADD3 R0, R0, -R7, RZ ;  /* 0x8000000700007210 */ /* 0x000fe20007ffe0ff */
[----:B------:R-:W2:Y:S01]  /*a370*/  @P4 MUFU.RCP R13, R10 ;  /* 0x0000000a000d4308 */ /* 0x000ea20000001000 */
[----:B------:R-:W-:Y:S02]  /*a380*/  SHF.L.U32 R5, R12, 0x6, RZ ;  /* 0x000000060c057819 */ /* 0x000fe400000006ff */
[----:B------:R-:W-:Y:S01]  /*a390*/  SHF.R.S32.HI R8, RZ, 0x5, R8 ;  /* 0x00000005ff087819 */ /* 0x000fe20000011408 */
[C---:B-1----:R-:W-:Y:S01]  /*a3a0*/  FMUL.FTZ R131, R14.reuse, R131 ;  /* 0x000000830e837220 */ /* 0x042fe20000410000 */
        /* <DEDUP_REMOVED lines=63> */
[----:B------:R-:W-:Y:S01]  /*a7a0*/  FMUL.FTZ R117, R13, R117 ;  /* 0x000000750d757220 */ /* 0x000fe20000410000 */
[----:B------:R-:W-:Y:S01]  /*a7b0*/  IADD3 R7, R5, -0x10, RZ ;  /* 0xfffffff005077810 */ /* 0x000fe20007ffe0ff */
[C---:B------:R-:W-:Y:S01]  /*a7c0*/  FMUL.FTZ R112, R13.reuse, R112 ;  /* 0x000000700d707220 */ /* 0x040fe20000410000 */
[----:B------:R-:W-:Y:S01]  /*a7d0*/  SEL R16, R16, 0xffffffe0, !P1 ;  /* 0xffffffe010107807 */ /* 0x000fe20004800000 */
[----:B------:R-:W-:Y:S01]  /*a7e0*/  FMUL.FTZ R113, R13, R113 ;  /* 0x000000710d717220 */ /* 0x000fe20000410000 */
[----:B------:R-:W-:Y:S01]  /*a7f0*/  @P5 IADD3 R7, R5, 0x10, RZ ;  /* 0x0000001005075810 */ /* 0x000fe20007ffe0ff */
[----:B------:R-:W1:Y:S01]  /*a800*/  @P3 LDC.64 R14, c[0x0][0x298] ;  /* 0x0000a600ff0e3b82 */ /* 0x000e620000000a00 */
        /* <DEDUP_REMOVED lines=54> */
[----:B-1----:R-:W-:-:S04]  /*ab70*/  @P3 IMAD.WIDE.U32 R20, R219, R14, RZ ;  /* 0x0000000edb143225 */ /* 0x002fc800078e00ff */
        /* <DEDUP_REMOVED lines=48> */
.L_x_1080:
        /* <DEDUP_REMOVED lines=23> */
.L_x_1081:
        /* <DEDUP_REMOVED lines=8> */
[----:B------:R-:W-:Y:S01]  /*b070*/  BSSY B0, `(.L_x_1082) ;  /* 0x0000069000007945 */ /* 0x000fe20003800000 */
[----:B------:R-:W-:Y:S01]  /*b080*/  LOP3.LUT P6, RZ, R0, 0x3, RZ, 0xc0, !PT ;  /* 0x0000000300ff7812 */ /* 0x000fe200078cc0ff */
[----:B------:R-:W-:Y:S01]  /*b090*/  STS [R21], R104 ;  /* 0x0000006815007388 */ /* 0x000fe20000000800 */
[----:B------:R-:W-:Y:S01]  /*b0a0*/  LEA.HI R39, R39, R8, RZ, 0x2 ;  /* 0x0000000827277211 */ /* 0x000fe200078f10ff */
[----:B------:R-:W-:Y:S01]  /*b0b0*/  IMAD.MOV.U32 R0, RZ, RZ, 0x7f800000 ;  /* 0x7f800000ff007424 */ /* 0x000fe200078e00ff */
[----:B------:R-:W1:Y:S01]  /*b0c0*/  @!P3 LDC R12, c[0x0][0x2c4] ;  /* 0x0000b100ff0cbb82 */ /* 0x000e620000000800 */
[----:B------:R-:W-:Y:S01]  /*b0d0*/  STS [R21+0x400], R106 ;  /* 0x0004006a15007388 */ /* 0x000fe20000000800 */
[----:B------:R-:W-:Y:S01]  /*b0e0*/  @!P3 PLOP3.LUT P5, PT, P1, PT, PT, 0x80, 0x0 ;  /* 0x000000000000b81c */ /* 0x000fe20000faf070 */
[----:B------:R-:W2:Y:S01]  /*b0f0*/  @P0 MUFU.LG2 R9, R9 ;  /* 0x0000000900090308 */ /* 0x000ea20000000c00 */
[----:B------:R-:W-:Y:S01]  /*b100*/  LOP3.LUT R39, R39, 0xffffffc, RZ, 0xc0, !PT ;  /* 0x0ffffffc27277812 */ /* 0x000fe200078ec0ff */
[----:B------:R-:W-:Y:S01]  /*b110*/  STS [R27], R100 ;  /* 0x000000641b007388 */ /* 0x000fe20000000800 */
[----:B------:R-:W-:-:S02]  /*b120*/  SHF.R.S32.HI R26, RZ, 0x3, R6 ;  /* 0x00000003ff1a7819 */ /* 0x000fc40000011406 */
[----:B------:R-:W3:Y:S01]  /*b130*/  @!P3 LDC R37, c[0x0][0x270] ;  /* 0x00009c00ff25bb82 */ /* 0x000ee20000000800 */
[----:B------:R-:W-:Y:S01]  /*b140*/  STS [R27+0x400], R102 ;  /* 0x000400661b007388 */ /* 0x000fe20000000800 */
[----:B------:R-:W-:Y:S01]  /*b150*/  IMAD.IADD R39, R8, 0x1, -R39 ;  /* 0x0000000108277824 */ /* 0x000fe200078e0a27 */
[----:B------:R-:W-:Y:S02]  /*b160*/  LEA.HI.SX32 R8, R6, 0x10, 0x1d ;  /* 0x0000001006087811 */ /* 0x000fe400078feaff */
[----:B------:R-:W-:Y:S03]  /*b170*/  STS [R5+0x2000], R36 ;  /* 0x0020002405007388 */ /* 0x000fe60000000800 */
[----:B------:R-:W4:Y:S01]  /*b180*/  @P3 LDC R22, c[0x0][0x2c0] ;  /* 0x0000b000ff163b82 */ /* 0x000f220000000800 */
[----:B------:R-:W-:Y:S04]  /*b190*/  STS [R5+0x2400], R38 ;  /* 0x0024002605007388 */ /* 0x000fe80000000800 */
[----:B------:R-:W-:Y:S03]  /*b1a0*/  STS [R7+0x2000], R40 ;  /* 0x0020002807007388 */ /* 0x000fe60000000800 */
[----:B-1----:R-:W1:Y:S01]  /*b1b0*/  @P5 LDC R12, c[0x0][0x2e4] ;  /* 0x0000b900ff0c5b82 */ /* 0x002e620000000800 */
[----:B------:R-:W-:Y:S04]  /*b1c0*/  STS [R7+0x2400], R42 ;  /* 0x0024002a07007388 */ /* 0x000fe80000000800 */
[----:B------:R-:W-:Y:S03]  /*b1d0*/  STS [R11+0x2000], R44 ;  /* 0x0020002c0b007388 */ /* 0x000fe60000000800 */
[----:B------:R-:W5:Y:S01]  /*b1e0*/  @P3 LDC.64 R28, c[0x0][0x2c0] ;  /* 0x0000b000ff1c3b82 */ /* 0x000f620000000a00 */
[----:B------:R-:W-:Y:S04]  /*b1f0*/  STS [R11+0x2400], R46 ;  /* 0x0024002e0b007388 */ /* 0x000fe80000000800 */
[----:B------:R-:W-:Y:S01]  /*b200*/  STS [R17+0x2000], R48 ;  /* 0x0020003011007388 */ /* 0x000fe20000000800 */
[----:B------:R-:W-:-:S03]  /*b210*/  @!P3 IMAD.MOV.U32 R22, RZ, RZ, 0x1 ;  /* 0x00000001ff16b424 */ /* 0x000fc600078e00ff */
[----:B------:R-:W-:Y:S04]  /*b220*/  STS [R17+0x2400], R50 ;  /* 0x0024003211007388 */ /* 0x000fe80000000800 */
[----:B------:R-:W-:Y:S04]  /*b230*/  STS [R19+0x2000], R52 ;  /* 0x0020003413007388 */ /* 0x000fe80000000800 */
[----:B------:R-:W-:Y:S04]  /*b240*/  STS [R19+0x2400], R54 ;  /* 0x0024003613007388 */ /* 0x000fe80000000800 */
[----:B------:R-:W-:Y:S01]  /*b250*/  STS [R23+0x2000], R56 ;  /* 0x0020003817007388 */ /* 0x000fe20000000800 */
[----:B-----5:R-:W-:-:S03]  /*b260*/  @P3 IMAD R28, R29, R28, RZ ;  /* 0x0000001c1d1c3224 */ /* 0x020fc600078e02ff */
[----:B------:R-:W-:Y:S01]  /*b270*/  STS [R23+0x2400], R58 ;  /* 0x0024003a17007388 */ /* 0x000fe20000000800 */
[----:B-1----:R-:W-:-:S03]  /*b280*/  @!P3 MOV R28, R12 ;  /* 0x0000000c001cb202 */ /* 0x002fc60000000f00 */
        /* <DEDUP_REMOVED lines=12> */
[----:B-1----:R-:W-:-:S03]  /*b350*/  SHF.R.S32.HI R5, RZ, 0x1f, R4 ;  /* 0x0000001fff057819 */ /* 0x002fc60000011404 */
[----:B------:R-:W-:Y:S01]  /*b360*/  STS [R19+0x4000], R84 ;  /* 0x0040005413007388 */ /* 0x000fe20000000800 */
[----:B------:R-:W-:Y:S02]  /*b370*/  LEA.HI R5, R5, R4, RZ, 0x2 ;  /* 0x0000000405057211 */ /* 0x000fe400078f10ff */
[----:B------:R-:W1:Y:S01]  /*b380*/  @P4 LDC R4, c[0x0][0x2e8] ;  /* 0x0000ba00ff044b82 */ /* 0x000e620000000800 */
[----:B------:R-:W-:Y:S04]  /*b390*/  STS [R19+0x4400], R86 ;  /* 0x0044005613007388 */ /* 0x000fe80000000800 */
[----:B------:R-:W-:Y:S04]  /*b3a0*/  STS [R23+0x4000], R88 ;  /* 0x0040005817007388 */ /* 0x000fe80000000800 */
[----:B------:R5:W-:Y:S04]  /*b3b0*/  STS [R23+0x4400], R90 ;  /* 0x0044005a17007388 */ /* 0x000be80000000800 */
[----:B------:R-:W-:Y:S04]  /*b3c0*/  STS [R21+0x4000], R92 ;  /* 0x0040005c15007388 */ /* 0x000fe80000000800 */
[----:B------:R-:W-:Y:S04]  /*b3d0*/  STS [R21+0x4400], R94 ;  /* 0x0044005e15007388 */ /* 0x000fe80000000800 */
[----:B------:R2:W-:Y:S04]  /*b3e0*/  STS [R27+0x4000], R13 ;  /* 0x0040000d1b007388 */ /* 0x0005e80000000800 */
[----:B------:R1:W-:Y:S01]  /*b3f0*/  STS [R27+0x4400], R98 ;  /* 0x004400621b007388 */ /* 0x0003e20000000800 */
[----:B------:R-:W-:Y:S01]  /*b400*/  BAR.SYNC.DEFER_BLOCKING 0x0 ;  /* 0x0000000000007b1d */ /* 0x000fe20000010000 */
[----:B-----5:R-:W-:-:S02]  /*b410*/  @P3 IMAD.MOV.U32 R23, RZ, RZ, 0x1 ;  /* 0x00000001ff173424 */ /* 0x020fc400078e00ff */
[----:B---3--:R-:W-:-:S03]  /*b420*/  @!P3 IMAD R23, R12, R37, RZ ;  /* 0x000000250c17b224 */ /* 0x008fc600078e02ff */
[----:B------:R-:W3:Y:S01]  /*b430*/  S2R R14, SR_CTAID.Y ;  /* 0x00000000000e7919 */ /* 0x000ee20000002600 */
[----:B------:R-:W-:Y:S01]  /*b440*/  SHF.R.S32.HI R12, RZ, 0x2, R5 ;  /* 0x00000002ff0c7819 */ /* 0x000fe20000011405 */
[----:B------:R-:W4:Y:S04]  /*b450*/  S2R R31, SR_CTAID.X ;  /* 0x00000000001f7919 */ /* 0x000f280000002500 */
[----:B------:R-:W-:Y:S01]  /*b460*/  IMAD R39, R39, 0x10, R12 ;  /* 0x0000001027277824 */ /* 0x000fe200078e020c */
[----:B------:R-:W-:Y:S01]  /*b470*/  MOV R12, 0x7f800000 ;  /* 0x7f800000000c7802 */ /* 0x000fe20000000f00 */
[----:B------:R-:W5:Y:S01]  /*b480*/  S2R R7, SR_CTAID.Z ;  /* 0x0000000000077919 */ /* 0x000f620000002700 */
[----:B--2---:R-:W2:Y:S01]  /*b490*/  @P0 LDC R13, c[0x0][0x2e8] ;  /* 0x0000ba00ff0d0b82 */ /* 0x004ea20000000800 */
[----:B------:R1:W1:Y:S04]  /*b4a0*/  LDS.128 R32, [R221+0x1800] ;  /* 0x00180000dd207984 */ /* 0x0002680000000c00 */
[----:B------:R1:W1:Y:S01]  /*b4b0*/  LDS.128 R16, [R221+0x3800] ;  /* 0x00380000dd107984 */ /* 0x0002620000000c00 */
[----:B---3--:R-:W-:-:S02]  /*b4c0*/  IMAD R14, R14, R23, RZ ;  /* 0x000000170e0e7224 */ /* 0x008fc400078e02ff */
[----:B------:R-:W-:Y:S01]  /*b4d0*/  @P0 FMUL.FTZ R23, R9, 0.69314718246459960938 ;  /* 0x3f31721809170820 */ /* 0x000fe20000410000 */
[C---:B----4-:R-:W-:Y:S02]  /*b4e0*/  IMAD R5, R31.reuse, R22, RZ ;  /* 0x000000161f057224 */ /* 0x050fe400078e02ff */
[----:B------:R-:W-:Y:S01]  /*b4f0*/  SEL R14, R14, RZ, !P2 ;  /* 0x000000ff0e0e7207 */ /* 0x000fe20005000000 */
[----:B------:R-:W-:Y:S02]  /*b500*/  IMAD R11, R31, -0x40, R224 ;  /* 0xffffffc01f0b7824 */ /* 0x000fe400078e02e0 */
[----:B--2---:R-:W-:Y:S01]  /*b510*/  @P0 FFMA.FTZ R12, R132, R13, R23 ;  /* 0x0000000d840c0223 */ /* 0x004fe20000010017 */
[----:B------:R-:W-:Y:S02]  /*b520*/  IMAD.SHL.U32 R5, R5, 0x40, RZ ;  /* 0x0000004005057824 */ /* 0x000fe400078e00ff */
[----:B-----5:R-:W-:Y:S01]  /*b530*/  IMAD R21, R7, R28, R14 ;  /* 0x0000001c07157224 */ /* 0x020fe200078e020e */
[----:B------:R-:W-:Y:S01]  /*b540*/  ISETP.GE.AND P3, PT, R8, R11, PT ;  /* 0x0000000b0800720c */ /* 0x000fe20003f66270 */
[----:B------:R-:W-:Y:S01]  /*b550*/  @P4 FMUL.FTZ R8, R10, 0.69314718246459960938 ;  /* 0x3f3172180a084820 */ /* 0x000fe20000410000 */
[----:B------:R-:W-:Y:S01]  /*b560*/  SHF.R.S32.HI R9, RZ, 0x1f, R5 ;  /* 0x0000001fff097819 */ /* 0x000fe20000011405 */
[----:B------:R-:W-:Y:S01]  /*b570*/  IMAD.SHL.U32 R13, R2, 0x8, RZ ;  /* 0x00000008020d7824 */ /* 0x000fe200078e00ff */
[--C-:B------:R-:W-:Y:S01]  /*b580*/  IADD3 R10, P5, P2, R5, R24, R21.reuse ;  /* 0x00000018050a7210 */ /* 0x100fe20007abe015 */
[----:B-1----:R-:W-:Y:S01]  /*b590*/  @P4 FFMA.FTZ R0, R133, R4, R8 ;  /* 0x0000000485004223 */ /* 0x002fe20000010008 */
[----:B------:R-:W-:-:S02]  /*b5a0*/  SHF.R.S32.HI R24, RZ, 0x1f, R21 ;  /* 0x0000001fff187819 */ /* 0x000fc40000011415 */
[----:B------:R-:W-:Y:S02]  /*b5b0*/  ISETP.GE.AND P1, PT, R26, R11, PT ;  /* 0x0000000b1a00720c */ /* 0x000fe40003f26270 */
[----:B------:R-:W-:Y:S01]  /*b5c0*/  IADD3.X R24, R9, R25, R24, P5, P2 ;  /* 0x0000001909187210 */ /* 0x000fe20002fe4418 */
[----:B------:R-:W-:Y:S10]  /*b5d0*/  @P6 BRA `(.L_x_1083) ;  /* 0x0000000000486947 */ /* 0x000ff40003800000 */
        /* <DEDUP_REMOVED lines=18> */
.L_x_1083:
[----:B------:R-:W-:Y:S05]  /*b700*/  BSYNC B0 ;  /* 0x0000000000007941 */ /* 0x000fea0003800000 */
.L_x_1082:
[----:B-1----:R-:W-:Y:S01]  /*b710*/  SHF.R.S32.HI R0, RZ, 0x1f, R13 ;  /* 0x0000001fff007819 */ /* 0x002fe2000001140d */
[----:B------:R-:W-:Y:S01]  /*b720*/  ULDC.64 UR4, c[0x0][0x2a0] ;  /* 0x0000a80000047ab9 */ /* 0x000fe20000000a00 */
[----:B------:R-:W-:Y:S01]  /*b730*/  IADD3 R20, P0, R13, R20, RZ ;  /* 0x000000140d147210 */ /* 0x000fe20007f1e0ff */
[----:B------:R-:W-:Y:S01]  /*b740*/  BSSY B0, `(.L_x_1084) ;  /* 0x0000022000007945 */ /* 0x000fe20003800000 */
[----:B------:R-:W-:Y:S02]  /*b750*/  SHF.R.S32.HI R2, RZ, 0x1f, R7 ;  /* 0x0000001fff027819 */ /* 0x000fe40000011407 */
[----:B------:R-:W-:Y:S01]  /*b760*/  LEA.HI.SX32 R6, R6, 0x20, 0x1d ;  /* 0x0000002006067811 */ /* 0x000fe200078feaff */
[----:B------:R-:W-:Y:S01]  /*b770*/  IMAD.X R21, R0, 0x1, R15, P0 ;  /* 0x0000000100157824 */ /* 0x000fe200000e060f */
[----:B------:R-:W-:Y:S01]  /*b780*/  SHF.R.S32.HI R14, RZ, 0x3, R3 ;  /* 0x00000003ff0e7819 */ /* 0x000fe20000011403 */
[----:B------:R-:W-:Y:S01]  /*b790*/  IMAD R2, R2, UR4, RZ ;  /* 0x0000000402027c24 */ /* 0x000fe2000f8e02ff */
[----:B------:R-:W-:-:S02]  /*b7a0*/  ISETP.GE.AND P2, PT, R6, R11, PT ;  /* 0x0000000b0600720c */ /* 0x000fc40003f46270 */
[----:B------:R1:W2:Y:S01]  /*b7b0*/  LDS.128 R8, [R221+0x2000] ;  /* 0x00200000dd087984 */ /* 0x0002a20000000c00 */
[C---:B------:R-:W-:Y:S01]  /*b7c0*/  IMAD R25, R7.reuse, UR5, R2 ;  /* 0x0000000507197c24 */ /* 0x040fe2000f8e0202 */
[----:B------:R-:W-:Y:S01]  /*b7d0*/  SHF.R.S32.HI R15, RZ, 0x1f, R14 ;  /* 0x0000001fff0f7819 */ /* 0x000fe2000001140e */
[----:B------:R-:W-:Y:S02]  /*b7e0*/  IMAD.WIDE.U32 R2, R7, UR4, R20 ;  /* 0x0000000407027c25 */ /* 0x000fe4000f8e0014 */
[----:B------:R1:W3:Y:S02]  /*b7f0*/  LDS.128 R20, [R221] ;  /* 0x00000000dd147984 */ /* 0x0002e40000000c00 */
[----:B------:R-:W-:Y:S02]  /*b800*/  VIADD R0, R14, 0x30 ;  /* 0x000000300e007836 */ /* 0x000fe40000000000 */
[----:B------:R1:W4:Y:S01]  /*b810*/  LDS.128 R4, [R221+0x4000] ;  /* 0x00400000dd047984 */ /* 0x0003220000000c00 */
[----:B------:R-:W-:-:S02]  /*b820*/  IMAD.WIDE R14, R220, 0x40, R14 ;  /* 0x00000040dc0e7825 */ /* 0x000fc400078e020e */
[----:B------:R-:W-:Y:S02]  /*b830*/  ISETP.GE.AND P0, PT, R0, R207, PT ;  /* 0x000000cf0000720c */ /* 0x000fe40003f06270 */
[----:B------:R-:W-:Y:S01]  /*b840*/  IMAD.IADD R25, R3, 0x1, R25 ;  /* 0x0000000103197824 */ /* 0x000fe200078e0219 */
        /* <DEDUP_REMOVED lines=17> */
.L_x_1085:
[----:B------:R-:W-:Y:S05]  /*b960*/  BSYNC B0 ;  /* 0x0000000000007941 */ /* 0x000fea0003800000 */
.L_x_1084:
        /* <DEDUP_REMOVED lines=24> */
.L_x_1087:
[----:B------:R-:W-:Y:S05]  /*baf0*/  BSYNC B0 ;  /* 0x0000000000007941 */ /* 0x000fea0003800000 */
.L_x_1086:
        /* <DEDUP_REMOVED lines=24> */
.L_x_1089:
[----:B------:R-:W-:Y:S05]  /*bc80*/  BSYNC B0 ;  /* 0x0000000000007941 */ /* 0x000fea0003800000 */
.L_x_1088:
        /* <DEDUP_REMOVED lines=23> */
.L_x_1046:
        /* <DEDUP_REMOVED lines=64> */
.L_x_1091:
[----:B------:R-:W-:Y:S05]  /*c200*/  BSYNC B0 ;  /* 0x0000000000007941 */ /* 0x000fea0003800000 */
.L_x_1090:
        /* <DEDUP_REMOVED lines=24> */
.L_x_1093:
[----:B------:R-:W-:Y:S05]  /*c390*/  BSYNC B0 ;  /* 0x0000000000007941 */ /* 0x000fea0003800000 */
.L_x_1092:
        /* <DEDUP_REMOVED lines=29> */
.L_x_1095:
[----:B------:R-:W-:Y:S05]  /*c570*/  BSYNC B0 ;  /* 0x0000000000007941 */ /* 0x000fea0003800000 */
.L_x_1094:
        /* <DEDUP_REMOVED lines=15> */
[----:B------:R-:W-:Y:S01]  /*c670*/  IMAD.MOV.U32 R19, RZ, RZ, R21 ;  /* 0x000000ffff137224 */ /* 0x000fe200078e0015 */
[----:B------:R-:W-:Y:S02]  /*c680*/  ULDC UR6, c[0x0][0x2d0] ;  /* 0x0000b40000067ab9 */ /* 0x000fe40000000800 */
        /* <DEDUP_REMOVED lines=14> */
.L_x_1097:
[----:B------:R-:W-:Y:S05]  /*c770*/  BSYNC B0 ;  /* 0x0000000000007941 */ /* 0x000fea0003800000 */
.L_x_1096:
        /* <DEDUP_REMOVED lines=16> */
.L_x_1099:
[----:B------:R-:W-:Y:S05]  /*c880*/  BSYNC B0 ;  /* 0x0000000000007941 */ /* 0x000fea0003800000 */
.L_x_1098:
        /* <DEDUP_REMOVED lines=10> */
.L_x_1101:
[----:B------:R-:W-:Y:S05]  /*c930*/  BSYNC B0 ;  /* 0x0000000000007941 */ /* 0x000fea0003800000 */
.L_x_1100:
        /* <DEDUP_REMOVED lines=10> */
.L_x_1103:
[----:B------:R-:W-:Y:S05]  /*c9e0*/  BSYNC B0 ;  /* 0x0000000000007941 */ /* 0x000fea0003800000 */
.L_x_1102:
        /* <DEDUP_REMOVED lines=10> */
.L_x_1104:
        /* <DEDUP_REMOVED lines=15> */
.L_x_1528:


//--------------------- .text._ZN5flash16flash_fwd_kernelI23Flash_fwd_kernel_traitsILi192ELi64ELi64ELi4ELb0ELb0EN7cutlass6half_tE19Flash_kernel_traitsILi192ELi64ELi64ELi4ES3_EELb1ELb0ELb1ELb0ELb0ELb1ELb0ELb0EEEvNS_16Flash_fwd_paramsE --------------------------
	.section	.text._ZN5flash16flash_fwd_kernelI23Flash_fwd_kernel_traitsILi192ELi64ELi64ELi4ELb0ELb0EN7cutlass6half_tE19Flash_kernel_traitsILi192ELi64ELi64ELi4ES3_EELb1ELb0ELb1ELb0ELb0ELb1ELb0ELb0EEEvNS_16Flash_fwd_paramsE,"ax",@progbits
	.align	128
        .global         _ZN5flash16flash_fwd_kernelI23Flash_fwd_kernel_traitsILi192ELi64ELi64ELi4ELb0ELb0EN7cutlass6half_tE19Flash_kernel_traitsILi192ELi64ELi64ELi4ES3_EELb1ELb0ELb1ELb0ELb0ELb1ELb0ELb0EEEvNS_16Flash_fwd_paramsE
        .type           _ZN5flash16flash_fwd_kernelI23Flash_fwd_kernel_traitsILi192ELi64ELi64ELi4ELb0ELb0EN7cutlass6half_tE19Flash_kernel_traitsILi192ELi64ELi64ELi4ES3_EELb1ELb0ELb1ELb0ELb0ELb1ELb0ELb0EEEvNS_16Flash_fwd_paramsE,@function
        .size           _ZN5flash16flash_fwd_kernelI23Flash_fwd_kernel_traitsILi192ELi64ELi64ELi4ELb0ELb0EN7cutlass6half_tE19Flash_kernel_traitsILi192ELi64ELi64ELi4ES3_EELb1ELb0ELb1ELb0ELb0ELb1ELb0ELb0EEEvNS_16Flash_fwd_paramsE,(.L_x_1529 - _ZN5flash16flash_fwd_kernelI23Flash_fwd_kernel_traitsILi192ELi64ELi64ELi4ELb0ELb0EN7cutlass6half_tE19Flash_kernel_traitsILi192ELi64ELi64ELi4ES3_EELb1ELb0ELb1ELb0ELb0ELb1ELb0ELb0EEEvNS_16Flash_fwd_paramsE)
        .other          _ZN5flash16flash_fwd_kernelI23Flash_fwd_kernel_traitsILi192ELi64ELi64ELi4ELb0ELb0EN7cutlass6half_tE19Flash_kernel_traitsILi192ELi64ELi64ELi4ES3_EELb1ELb0ELb1ELb0ELb0ELb1ELb0ELb0EEEvNS_16Flash_fwd_paramsE,@"STO_CUDA_ENTRY STV_DEFAULT"
_ZN5flash16flash_fwd_kernelI23Flash_fwd_kernel_traitsILi192ELi64ELi64ELi4ELb0ELb0EN7cutlass6half_tE19Flash_kernel_traitsILi192ELi64ELi64ELi4ES3_EELb1ELb0ELb1ELb0ELb0ELb1ELb0ELb0EEEvNS_16Flash_fwd_paramsE:
.text._ZN5flash16flash_fwd_kernelI23Flash_fwd_kernel_traitsILi192ELi64ELi64ELi4ELb0ELb0EN7cutlass6half_tE19Flash_kernel_traitsILi192ELi64ELi64ELi4ES3_EELb1ELb0ELb1ELb0ELb0ELb1ELb0ELb0EEEvNS_16Flash_fwd_paramsE:
        /* <DEDUP_REMOVED lines=8> */
[----:B------:R-:W2:Y:S01]  /*0080*/  LDC R202, c[0x0][0x3a8] ;  /* 0x0000ea00ffca7b82 */ /* 0x000ea20000000800 */
[----:B------:R-:W3:Y:S01]  /*0090*/  S2R R2, SR_TID.X ;  /* 0x0000000000027919 */ /* 0x000ee20000002100 */
[----:B------:R-:W-:Y:S01]  /*00a0*/  ULDC.64 UR8, c[0x0][0x2f0] ;  /* 0x0000bc0000087ab9 */ /* 0x000fe20000000a00 */
[----:B------:R-:W-:-:S05]  /*00b0*/  ULDC.64 UR6, c[0x0][0x300] ;  /* 0x0000c00000067ab9 */ /* 0x000fca0000000a00 */
[----:B------:R-:W4:Y:S01]  /*00c0*/  @P2 LDG.E.64 R6, desc[UR28][R6.64] ;  /* 0x0000001c06062981 */ /* 0x000f22000c1e1b00 */
[----:B------:R-:W-:Y:S01]  /*00d0*/  S2UR UR24, SR_CTAID.X ;  /* 0x00000000001879c3 */ /* 0x000fe20000002500 */
[----:B-1----:R-:W-:-:S07]  /*00e0*/  @P2 IMAD.MOV.U32 R203, RZ, RZ, R3 ;  /* 0x000000ffffcb2224 */ /* 0x002fce00078e0003 */
[----:B------:R-:W1:Y:S01]  /*00f0*/  S2UR UR17, SR_CTAID.Y ;  /* 0x00000000001179c3 */ /* 0x000e620000002600 */
[----:B--2---:R-:W2:Y:S07]  /*0100*/  @P2 LDG.E.64 R4, desc[UR28][R202.64] ;  /* 0x0000001cca042981 */ /* 0x004eae000c1e1b00 */
[----:B------:R-:W5:Y:S01]  /*0110*/  S2UR UR4, SR_CTAID.Z ;  /* 0x00000000000479c3 */ /* 0x000f620000002700 */
[----:B------:R-:W-:Y:S02]  /*0120*/  UISETP.NE.U32.AND UP2, UPT, UR8, URZ, UPT ;  /* 0x0000003f0800728c */ /* 0x000fe4000bf45070 */
[----:B------:R-:W-:-:S02]  /*0130*/  UISETP.NE.U32.AND UP1, UPT, UR6, URZ, UPT ;  /* 0x0000003f0600728c */ /* 0x000fc4000bf25070 */
[----:B------:R-:W-:Y:S02]  /*0140*/  UISETP.NE.AND.EX UP2, UPT, UR9, URZ, UPT, UP2 ;  /* 0x0000003f0900728c */ /* 0x000fe4000bf45320 */
[----:B------:R-:W-:Y:S01]  /*0150*/  UISETP.NE.AND.EX UP1, UPT, UR7, URZ, UPT, UP1 ;  /* 0x0000003f0700728c */ /* 0x000fe2000bf25310 */
[----:B------:R-:W2:Y:S01]  /*0160*/  @P2 LDC R0, c[0x0][0x3b0] ;  /* 0x0000ec00ff002b82 */ /* 0x000ea20000000800 */
[----:B------:R-:W-:Y:S01]  /*0170*/  ULDC.64 UR8, c[0x0][0x2f0] ;  /* 0x0000bc0000087ab9 */ /* 0x000fe20000000a00 */
[----:B------:R-:W-:Y:S01]  /*0180*/  ULDC.64 UR6, c[0x0][0x2f8] ;  /* 0x0000be0000067ab9 */ /* 0x000fe20000000a00 */
[----:B------:R-:W-:Y:S01]  /*0190*/  PLOP3.LUT P0, PT, PT, PT, UP2, 0x80, 0x0 ;  /* 0x000000000000781c */ /* 0x000fe20003f0f028 */
[----:B------:R-:W-:Y:S02]  /*01a0*/  UISETP.EQ.U32.AND UP0, UPT, UR6, URZ, UPT ;  /* 0x0000003f0600728c */ /* 0x000fe4000bf02070 */
[----:B-1----:R-:W-:-:S04]  /*01b0*/  UIMAD.WIDE UR8, UR17, 0x4, UR8 ;  /* 0x00000004110878a5 */ /* 0x002fc8000f8e0208 */
[----:B------:R-:W-:Y:S02]  /*01c0*/  @UP1 ULDC.64 UR10, c[0x0][0x300] ;  /* 0x0000c000000a1ab9 */ /* 0x000fe40000000a00 */
[----:B------:R-:W-:Y:S01]  /*01d0*/  @UP1 UIMAD.WIDE UR10, UR17, 0x4, UR10 ;  /* 0x00000004110a18a5 */ /* 0x000fe2000f8e020a */
[----:B------:R-:W-:Y:S01]  /*01e0*/  IMAD.U32 R14, RZ, RZ, UR8 ;  /* 0x00000008ff0e7e24 */ /* 0x000fe2000f8e00ff */
[----:B-----5:R-:W-:Y:S01]  /*01f0*/  ULOP3.LUT UR5, UR4, UR24, UR17, 0xfe, !UPT ;  /* 0x0000001804057292 */ /* 0x020fe2000f8efe11 */
[----:B------:R-:W-:Y:S01]  /*0200*/  IMAD.U32 R15, RZ, RZ, UR9 ;  /* 0x00000009ff0f7e24 */ /* 0x000fe2000f8e00ff */
[----:B------:R-:W-:-:S04]  /*0210*/  ULDC.64 UR8, c[0x0][0x2f8] ;  /* 0x0000be0000087ab9 */ /* 0x000fc80000000a00 */
[----:B---3--:R-:W-:Y:S01]  /*0220*/  LOP3.LUT P3, RZ, R2, UR5, RZ, 0xfc, !PT ;  /* 0x0000000502ff7c12 */ /* 0x008fe2000f86fcff */
[----:B------:R-:W-:Y:S02]  /*0230*/  ULDC.U8 UR5, c[0x0][0x3c2] ;  /* 0x0000f08000057ab9 */ /* 0x000fe40000000000 */
[----:B------:R-:W-:Y:S02]  /*0240*/  UISETP.NE.AND UP3, UPT, UR5, URZ, UPT ;  /* 0x0000003f0500728c */ /* 0x000fe4000bf65270 */
[----:B------:R-:W-:Y:S02]  /*0250*/  UIMAD.WIDE UR8, UR17, 0x4, UR8 ;  /* 0x00000004110878a5 */ /* 0x000fe4000f8e0208 */
[----:B------:R-:W-:Y:S01]  /*0260*/  UISETP.EQ.OR.EX UP0, UPT, UR7, URZ, !UP3, UP0 ;  /* 0x0000003f0700728c */ /* 0x000fe2000df02700 */
[----:B------:R-:W-:Y:S01]  /*0270*/  SHF.R.S32.HI R21, RZ, 0x1f, R2 ;  /* 0x0000001fff157819 */ /* 0x000fe20000011402 */
[----:B------:R-:W-:Y:S01]  /*0280*/  UMOV UR23, 0xffffffff ;  /* 0xffffffff00177882 */ /* 0x000fe20000000000 */
[----:B------:R-:W-:-:S03]  /*0290*/  ULDC UR5, c[0x0][0x270] ;  /* 0x00009c0000057ab9 */ /* 0x000fc60000000800 */
[----:B------:R-:W1:Y:S01]  /*02a0*/  @!P3 LDC.64 R10, c[0x0][0x3b8] ;  /* 0x0000ee00ff0abb82 */ /* 0x000e620000000a00 */
[----:B----4-:R-:W-:Y:S02]  /*02b0*/  @P2 R2UR UR30, R6 ;  /* 0x00000000061e22ca */ /* 0x010fe400000e0000 */
[----:B------:R-:W-:-:S11]  /*02c0*/  @P2 R2UR UR31, R7 ;  /* 0x00000000071f22ca */ /* 0x000fd600000e0000 */
[----:B------:R-:W-:Y:S02]  /*02d0*/  IMAD.U32 R12, RZ, RZ, UR30 ;  /* 0x0000001eff0c7e24 */ /* 0x000fe4000f8e00ff */
[----:B------:R-:W-:Y:S01]  /*02e0*/  IMAD.U32 R13, RZ, RZ, UR31 ;  /* 0x0000001fff0d7e24 */ /* 0x000fe2000f8e00ff */
[----:B--2---:R-:W-:-:S04]  /*02f0*/  @P2 IADD3 R202, P1, R4, R0, RZ ;  /* 0x0000000004ca2210 */ /* 0x004fc80007f3e0ff */
[----:B-1----:R1:W-:Y:S01]  /*0300*/  @!P3 STG.E.64 desc[UR28][R10.64], R12 ;  /* 0x0000000c0a00b986 */ /* 0x0023e2000c101b1c */
[----:B------:R-:W-:Y:S01]  /*0310*/  @P2 IMAD.X R3, RZ, RZ, R5, P1 ;  /* 0x000000ffff032224 */ /* 0x000fe200008e0605 */
[----:B------:R-:W-:Y:S01]  /*0320*/  PLOP3.LUT P2, PT, PT, PT, UP0, 0x80, 0x0 ;  /* 0x000000000000781c */ /* 0x000fe20003f4f008 */
[----:B------:R-:W-:Y:S01]  /*0330*/  IMAD.U32 R4, RZ, RZ, UR8 ;  /* 0x00000008ff047e24 */ /* 0x000fe2000f8e00ff */
[----:B------:R-:W-:Y:S01]  /*0340*/  PLOP3.LUT P1, PT, PT, PT, UP1, 0x80, 0x0 ;  /* 0x000000000000781c */ /* 0x000fe20003f2f018 */
[----:B------:R-:W-:Y:S02]  /*0350*/  @!P3 IMAD.MOV.U32 R203, RZ, RZ, R3 ;  /* 0x000000ffffcbb224 */ /* 0x000fe400078e0003 */
[----:B------:R-:W-:-:S03]  /*0360*/  IMAD.U32 R5, RZ, RZ, UR9 ;  /* 0x00000009ff057e24 */ /* 0x000fc6000f8e00ff */
[----:B------:R2:W-:Y:S04]  /*0370*/  @!P3 STG.E.64 desc[UR28][R10.64+0x8], R202 ;  /* 0x000008ca0a00b986 */ /* 0x0005e8000c101b1c */
[----:B------:R-:W3:Y:S04]  /*0380*/  @P0 LDG.E R8, desc[UR28][R14.64] ;  /* 0x0000001c0e080981 */ /* 0x000ee8000c1e1900 */
[----:B------:R-:W4:Y:S04]  /*0390*/  @P0 LDG.E R7, desc[UR28][R14.64+0x4] ;  /* 0x0000041c0e070981 */ /* 0x000f28000c1e1900 */
[----:B------:R-:W5:Y:S01]  /*03a0*/  @!P2 LDG.E R0, desc[UR28][R4.64] ;  /* 0x0000001c0400a981 */ /* 0x000f62000c1e1900 */
[----:B-1----:R-:W-:-:S02]  /*03b0*/  IMAD.U32 R12, RZ, RZ, UR10 ;  /* 0x0000000aff0c7e24 */ /* 0x002fc4000f8e00ff */
[----:B------:R-:W-:-:S05]  /*03c0*/  IMAD.U32 R13, RZ, RZ, UR11 ;  /* 0x0000000bff0d7e24 */ /* 0x000fca000f8e00ff */
[----:B------:R-:W2:Y:S01]  /*03d0*/  @P1 LDG.E R6, desc[UR28][R12.64] ;  /* 0x0000001c0c061981 */ /* 0x000ea2000c1e1900 */
[----:B------:R-:W-:Y:S01]  /*03e0*/  LEA.HI R81, R21, R2, RZ, 0x5 ;  /* 0x0000000215517211 */ /* 0x000fe200078f28ff */
[----:B------:R-:W-:Y:S01]  /*03f0*/  UIMAD UR8, UR17, UR5, UR4 ;  /* 0x00000005110872a4 */ /* 0x000fe2000f8e0204 */
[----:B------:R-:W-:Y:S01]  /*0400*/  UMOV UR10, 0xffffffff ;  /* 0xffffffff000a7882 */ /* 0x000fe20000000000 */
[----:B------:R-:W-:Y:S01]  /*0410*/  UMOV UR18, URZ ;  /* 0x0000003f00127c82 */ /* 0x000fe20008000000 */
[----:B---3--:R-:W-:Y:S02]  /*0420*/  @P0 R2UR UR23, R8 ;  /* 0x00000000081702ca */ /* 0x008fe400000e0000 */
[----:B----4-:R-:W-:Y:S02]  /*0430*/  @P0 R2UR UR25, R7 ;  /* 0x00000000071902ca */ /* 0x010fe400000e0000 */
[----:B------:R-:W-:Y:S02]  /*0440*/  ISETP.NE.U32.AND P0, PT, RZ, UR6, PT ;  /* 0x00000006ff007c0c */ /* 0x000fe4000bf05070 */
[----:B------:R-:W-:-:S02]  /*0450*/  LOP3.LUT R7, R81, 0xffffffe0, RZ, 0xc0, !PT ;  /* 0xffffffe051077812 */ /* 0x000fc400078ec0ff */
[----:B-----5:R-:W-:Y:S02]  /*0460*/  @!P2 R2UR UR10, R0 ;  /* 0x00000000000aa2ca */ /* 0x020fe400000e0000 */
[----:B------:R-:W-:Y:S01]  /*0470*/  ISETP.NE.AND.EX P2, PT, RZ, UR7, PT, P0 ;  /* 0x00000007ff007c0c */ /* 0x000fe2000bf45300 */
[----:B------:R-:W-:Y:S01]  /*0480*/  USHF.L.U32 UR6, UR8, 0x5, URZ ;  /* 0x0000000508067899 */ /* 0x000fe2000800063f */
[----:B------:R-:W-:-:S03]  /*0490*/  IMAD.IADD R80, R2, 0x1, -R7 ;  /* 0x0000000102507824 */ /* 0x000fc600078e0a07 */
[----:B------:R-:W-:Y:S02]  /*04a0*/  @UP2 UIADD3 UR25, UR25, -UR23, URZ ;  /* 0x8000001719192290 */ /* 0x000fe4000fffe03f */
[----:B------:R-:W-:Y:S01]  /*04b0*/  USHF.R.S32.HI UR7, URZ, 0x1f, UR6 ;  /* 0x0000001f3f077899 */ /* 0x000fe20008011406 */
[----:B--2---:R-:W-:Y:S02]  /*04c0*/  @P1 R2UR UR18, R6 ;  /* 0x00000000061212ca */ /* 0x004fe400000e0000 */
        /* <DEDUP_REMOVED lines=12> */
.L_x_1105:
[----:B------:R-:W-:Y:S01]  /*0590*/  ULDC UR8, c[0x0][0x2c8] ;  /* 0x0000b20000087ab9 */ /* 0x000fe20000000800 */
.L_x_1106:
        /* <DEDUP_REMOVED lines=47> */
[----:B------:R-:W-:Y:S01]  /*0890*/  UIADD3 UR25, -UR14, UR25, URZ ;  /* 0x000000190e197290 */ /* 0x000fe2000fffe13f */
[----:B------:R-:W-:Y:S01]  /*08a0*/  LOP3.LUT P3, RZ, R2, 0x7, RZ, 0xc0, !PT ;  /* 0x0000000702ff7812 */ /* 0x000fe2000786c0ff */
[----:B------:R-:W-:Y:S01]  /*08b0*/  UISETP.NE.AND UP2, UPT, UR10, URZ, UPT ;  /* 0x0000003f0a00728c */ /* 0x000fe2000bf45270 */
[----:B------:R-:W-:Y:S01]  /*08c0*/  LOP3.LUT R3, R12, 0x1ffffff8, RZ, 0xc0, !PT ;  /* 0x1ffffff80c037812 */ /* 0x000fe200078ec0ff */
[----:B------:R-:W-:Y:S01]  /*08d0*/  IMAD.U32 R11, RZ, RZ, UR24 ;  /* 0x00000018ff0b7e24 */ /* 0x000fe2000f8e00ff */
[----:B------:R-:W-:Y:S01]  /*08e0*/  SHF.R.S32.HI R12, RZ, 0x3, R12 ;  /* 0x00000003ff0c7819 */ /* 0x000fe2000001140c */
[----:B------:R-:W-:Y:S02]  /*08f0*/  BSSY B0, `(.L_x_1108) ;  /* 0x000004a000007945 */ /* 0x000fe40003800000 */
[----:B------:R-:W-:Y:S01]  /*0900*/  @!UP1 USHF.R.S32.HI UR11, URZ, 0x1f, UR17 ;  /* 0x0000001f3f0b9899 */ /* 0x000fe20008011411 */
[----:B------:R-:W-:Y:S01]  /*0910*/  IMAD.IADD R0, R2, 0x1, -R3 ;  /* 0x0000000102007824 */ /* 0x000fe200078e0a03 */
[----:B------:R-:W-:Y:S01]  /*0920*/  @UP1 ULDC.64 UR8, c[0x0][0x298] ;  /* 0x0000a60000081ab9 */ /* 0x000fe20000000a00 */
[----:B------:R-:W-:Y:S01]  /*0930*/  @!UP1 ULDC.64 UR6, c[0x0][0x290] ;  /* 0x0000a40000069ab9 */ /* 0x000fe20000000a00 */
[----:B------:R-:W-:Y:S01]  /*0940*/  @UP1 UIMAD.WIDE.U32 UR12, UR23, UR8, URZ ;  /* 0x00000008170c12a5 */ /* 0x000fe2000f8e003f */
[----:B------:R-:W-:Y:S01]  /*0950*/  IMAD.SHL.U32 R0, R0, 0x8, RZ ;  /* 0x0000000800007824 */ /* 0x000fe200078e00ff */
[----:B------:R-:W-:Y:S01]  /*0960*/  @!UP1 UIMAD UR8, UR11, UR6, URZ ;  /* 0x000000060b0892a4 */ /* 0x000fe2000f8e023f */
[C---:B------:R-:W-:Y:S01]  /*0970*/  ISETP.GE.AND P4, PT, R12.reuse, UR25, PT ;  /* 0x000000190c007c0c */ /* 0x040fe2000bf86270 */
[----:B------:R-:W-:Y:S01]  /*0980*/  @!UP1 UIMAD.WIDE.U32 UR18, UR17, UR6, URZ ;  /* 0x00000006111292a5 */ /* 0x000fe2000f8e003f */
[--C-:B------:R-:W-:Y:S01]  /*0990*/  SHF.R.S32.HI R13, RZ, 0x1f, R12.reuse ;  /* 0x0000001fff0d7819 */ /* 0x100fe2000001140c */
[----:B------:R-:W-:Y:S01]  /*09a0*/  ULDC.U8 UR11, c[0x0][0x3d8] ;  /* 0x0000f600000b7ab9 */ /* 0x000fe20000000000 */
[----:B------:R-:W-:Y:S01]  /*09b0*/  @!UP1 UIMAD UR8, UR17, UR7, UR8 ;  /* 0x00000007110892a4 */ /* 0x000fe2000f8e0208 */
[C---:B------:R-:W-:Y:S01]  /*09c0*/  VIADD R2, R12.reuse, 0x30 ;  /* 0x000000300c027836 */ /* 0x040fe20000000000 */
[----:B------:R-:W-:Y:S01]  /*09d0*/  UISETP.NE.AND UP3, UPT, UR11, URZ, UPT ;  /* 0x0000003f0b00728c */ /* 0x000fe2000bf65270 */
[----:B------:R-:W-:Y:S01]  /*09e0*/  ISETP.GE.OR P6, PT, R12, UR25, P3 ;  /* 0x000000190c007c0c */ /* 0x000fe20009fc6670 */
[----:B------:R-:W-:Y:S01]  /*09f0*/  UISETP.NE.AND UP0, UPT, UR11, URZ, !UP2 ;  /* 0x0000003f0b00728c */ /* 0x000fe2000d705270 */
[----:B------:R-:W-:Y:S01]  /*0a00*/  IMAD.WIDE R10, R11, 0x40, R12 ;  /* 0x000000400b0a7825 */ /* 0x000fe200078e020c */
[----:B------:R-:W-:Y:S01]  /*0a10*/  UISETP.EQ.AND UP3, UPT, UR10, URZ, UP3 ;  /* 0x0000003f0a00728c */ /* 0x000fe20009f62270 */
[----:B------:R-:W-:Y:S01]  /*0a20*/  ISETP.GE.AND P1, PT, R2, UR25, PT ;  /* 0x0000001902007c0c */ /* 0x000fe2000bf26270 */
[----:B------:R-:W-:-:S02]  /*0a30*/  @UP1 UIMAD UR9, UR23, UR9, UR13 ;  /* 0x00000009170912a4 */ /* 0x000fc4000f8e020d */
[----:B------:R-:W-:Y:S01]  /*0a40*/  @!UP1 UIADD3 UR9, UR19, UR8, URZ ;  /* 0x0000000813099290 */ /* 0x000fe2000fffe03f */
[----:B------:R-:W-:Y:S01]  /*0a50*/  @!UP1 UMOV UR12, UR18 ;  /* 0x00000012000c9c82 */ /* 0x000fe20008000000 */
[----:B------:R-:W-:Y:S01]  /*0a60*/  @UP2 ULDC.64 UR6, c[0x0][0x2c0] ;  /* 0x0000b00000062ab9 */ /* 0x000fe20000000a00 */
[C---:B------:R-:W-:Y:S01]  /*0a70*/  IADD3 R4, P0, R0.reuse, UR12, RZ ;  /* 0x0000000c00047c10 */ /* 0x040fe2000ff1e0ff */
[----:B------:R-:W-:Y:S02]  /*0a80*/  USHF.R.S32.HI UR13, URZ, 0x1f, UR4 ;  /* 0x0000001f3f0d7899 */ /* 0x000fe40008011404 */
[----:B------:R-:W-:Y:S01]  /*0a90*/  @UP2 UIMAD UR15, UR7, UR6, URZ ;  /* 0x00000006070f22a4 */ /* 0x000fe2000f8e023f */
[----:B------:R-:W-:Y:S01]  /*0aa0*/  LEA.HI.X.SX32 R5, R0, UR9, 0x1, P0 ;  /* 0x0000000900057c11 */ /* 0x000fe200080f0eff */
[----:B------:R-:W-:Y:S01]  /*0ab0*/  @!UP2 ULDC UR8, c[0x0][0x2c4] ;  /* 0x0000b1000008aab9 */ /* 0x000fe20000000800 */
[----:B------:R-:W-:Y:S01]  /*0ac0*/  ULDC.64 UR6, c[0x0][0x2a0] ;  /* 0x0000a80000067ab9 */ /* 0x000fe20000000a00 */
[----:B------:R-:W-:Y:S01]  /*0ad0*/  @UP0 ULDC UR8, c[0x0][0x2e4] ;  /* 0x0000b90000080ab9 */ /* 0x000fe20000000800 */
[----:B------:R-:W-:Y:S01]  /*0ae0*/  @UP2 UMOV UR9, 0x1 ;  /* 0x0000000100092882 */ /* 0x000fe20000000000 */
[----:B------:R-:W-:Y:S01]  /*0af0*/  UIMAD UR13, UR13, UR6, URZ ;  /* 0x000000060d0d72a4 */ /* 0x000fe2000f8e023f */
[----:B------:R-:W-:Y:S01]  /*0b00*/  IMAD.U32 R6, RZ, RZ, UR6 ;  /* 0x00000006ff067e24 */ /* 0x000fe2000f8e00ff */
[----:B------:R-:W-:Y:S01]  /*0b10*/  @!UP2 UIMAD UR9, UR8, UR5, URZ ;  /* 0x000000050809a2a4 */ /* 0x000fe2000f8e023f */
[----:B------:R-:W-:Y:S01]  /*0b20*/  @UP3 ULDC UR6, c[0x0][0x2c4] ;  /* 0x0000b10000063ab9 */ /* 0x000fe20000000800 */
[----:B------:R-:W-:Y:S01]  /*0b30*/  @UP2 ULDC UR10, c[0x0][0x2c0] ;  /* 0x0000b000000a2ab9 */ /* 0x000fe20000000800 */
[----:B------:R-:W-:Y:S01]  /*0b40*/  @UP3 UIMAD UR6, UR17, UR6, URZ ;  /* 0x00000006110632a4 */ /* 0x000fe2000f8e023f */
[----:B------:R-:W-:Y:S01]  /*0b50*/  IMAD.WIDE.U32 R6, R6, UR4, R4 ;  /* 0x0000000406067c25 */ /* 0x000fe2000f8e0004 */
[----:B------:R-:W-:-:S02]  /*0b60*/  UIMAD UR9, UR17, UR9, URZ ;  /* 0x00000009110972a4 */ /* 0x000fc4000f8e023f */
[----:B------:R-:W-:Y:S01]  /*0b70*/  @UP3 USEL UR6, UR6, UR23, !UP1 ;  /* 0x0000001706063287 */ /* 0x000fe2000c800000 */
[C---:B------:R-:W-:Y:S01]  /*0b80*/  VIADD R5, R12.reuse, 0x10 ;  /* 0x000000100c057836 */ /* 0x040fe20000000000 */
[----:B------:R-:W-:Y:S01]  /*0b90*/  USEL UR9, UR9, URZ, !UP3 ;  /* 0x0000003f09097287 */ /* 0x000fe2000d800000 */
[----:B------:R-:W-:Y:S01]  /*0ba0*/  VIADD R4, R12, 0x20 ;  /* 0x000000200c047836 */ /* 0x000fe20000000000 */
        /* <DEDUP_REMOVED lines=8> */
[----:B------:R-:W-:Y:S01]  /*0c30*/  @!UP3 UMOV UR12, URZ ;  /* 0x0000003f000cbc82 */ /* 0x000fe20008000000 */
[----:B------:R-:W-:Y:S01]  /*0c40*/  @!UP3 UMOV UR13, URZ ;  /* 0x0000003f000dbc82 */ /* 0x000fe20008000000 */
[----:B------:R-:W-:Y:S01]  /*0c50*/  @UP3 UMOV UR12, UR6 ;  /* 0x00000006000c3c82 */ /* 0x000fe20008000000 */
[----:B------:R-:W-:Y:S01]  /*0c60*/  @UP3 USHF.R.S32.HI UR13, URZ, 0x1f, UR6 ;  /* 0x0000001f3f0d3899 */ /* 0x000fe20008011406 */
[----:B------:R-:W-:Y:S01]  /*0c70*/  VIADD R9, R7, UR7 ;  /* 0x0000000707097c36 */ /* 0x000fe20008000000 */
[----:B------:R-:W-:-:S02]  /*0c80*/  USHF.R.S32.HI UR4, URZ, 0x1f, UR14 ;  /* 0x0000001f3f047899 */ /* 0x000fc4000801140e */
        /* <DEDUP_REMOVED lines=16> */
.L_x_1109:
[----:B------:R-:W-:Y:S05]  /*0d90*/  BSYNC B0 ;  /* 0x0000000000007941 */ /* 0x000fea0003800000 */
.L_x_1108:
        /* <DEDUP_REMOVED lines=19> */
.L_x_1111:
[----:B------:R-:W-:Y:S05]  /*0ed0*/  BSYNC B0 ;  /* 0x0000000000007941 */ /* 0x000fea0003800000 */
.L_x_1110:
        /* <DEDUP_REMOVED lines=17> */
.L_x_1113:
[----:B------:R-:W-:Y:S05]  /*0ff0*/  BSYNC B0 ;  /* 0x0000000000007941 */ /* 0x000fea0003800000 */
.L_x_1112:
        /* <DEDUP_REMOVED lines=16> */
.L_x_1115:
[----:B------:R-:W-:Y:S05]  /*1100*/  BSYNC B0 ;  /* 0x0000000000007941 */ /* 0x000fea0003800000 */
.L_x_1114:
        /* <DEDUP_REMOVED lines=10> */
.L_x_1117:
[----:B------:R-:W-:Y:S05]  /*11b0*/  BSYNC B0 ;  /* 0x0000000000007941 */ /* 0x000fea0003800000 */
.L_x_1116:
        /* <DEDUP_REMOVED lines=10> */
.L_x_1119:
[----:B------:R-:W-:Y:S05]  /*1260*/  BSYNC B0 ;  /* 0x0000000000007941 */ /* 0x000fea0003800000 */
.L_x_1118:
        /* <DEDUP_REMOVED lines=10> */
.L_x_1121:
[----:B------:R-:W-:Y:S05]  /*1310*/  BSYNC B0 ;  /* 0x0000000000007941 */ /* 0x000fea0003800000 */
.L_x_1120:
        /* <DEDUP_REMOVED lines=10> */
.L_x_1107:
[----:B------:R-:W1:Y:S01]  /*13c0*/  LDC R7, c[0x0][0x278] ;  /* 0x00009e00ff077b82 */ /* 0x000e620000000800 */
[----:B------:R-:W2:Y:S01]  /*13d0*/  S2R R11, SR_CTAID.Z ;  /* 0x00000000000b7919 */ /* 0x000ea20000002700 */
[----:B------:R-:W-:Y:S01]  /*13e0*/  IMAD.MOV.U32 R4, RZ, RZ, RZ ;  /* 0x000000ffff047224 */ /* 0x000fe200078e00ff */
[----:B------:R-:W-:Y:S01]  /*13f0*/  UISETP.NE.AND UP0, UPT, UR23, -0x1, UPT ;  /* 0xffffffff1700788c */ /* 0x000fe2000bf05270 */
[----:B------:R-:W-:Y:S01]  /*1400*/  IMAD.U32 R29, RZ, RZ, UR24 ;  /* 0x00000018ff1d7e24 */ /* 0x000fe2000f8e00ff */
[----:B------:R-:W-:Y:S02]  /*1410*/  UIADD3 UR5, -UR14, UR25, URZ ;  /* 0x000000190e057290 */ /* 0x000fe4000fffe13f */
[----:B------:R-:W-:-:S04]  /*1420*/  UIADD3 UR32, UR33, -0x1, URZ ;  /* 0xffffffff21207890 */ /* 0x000fc8000fffe03f */
[----:B------:R-:W-:-:S03]  /*1430*/  UIMAD UR16, UR32, -0x40, UR15 ;  /* 0xffffffc0201078a4 */ /* 0x000fc6000f8e020f */
[----:B------:R-:W-:Y:S01]  /*1440*/  @UP0 ULDC.64 UR6, c[0x0][0x240] ;  /* 0x0000900000060ab9 */ /* 0x000fe20000000a00 */
[----:B------:R-:W-:Y:S02]  /*1450*/  @!UP0 USHF.R.S32.HI UR9, URZ, 0x1f, UR17 ;  /* 0x0000001f3f098899 */ /* 0x000fe40008011411 */
[----:B------:R-:W-:-:S04]  /*1460*/  @UP0 UIMAD.WIDE.U32 UR20, UR23, UR6, URZ ;  /* 0x00000006171402a5 */ /* 0x000fc8000f8e003f */
        /* <DEDUP_REMOVED lines=8> */
[----:B------:R-:W-:-:S02]  /*14f0*/  USHF.R.S32.HI UR9, URZ, 0x1f, UR4 ;  /* 0x0000001f3f097899 */ /* 0x000fc40008011404 */
[----:B------:R-:W-:Y:S01]  /*1500*/  @!UP0 UIADD3 UR8, UR27, UR7, URZ ;  /* 0x000000071b088290 */ /* 0x000fe2000fffe03f */
[----:B------:R-:W-:Y:S02]  /*1510*/  @!UP0 UMOV UR20, UR26 ;  /* 0x0000001a00148c82 */ /* 0x000fe40008000000 */
[----:B------:R-:W-:Y:S01]  /*1520*/  ULDC.64 UR6, c[0x0][0x258] ;  /* 0x0000960000067ab9 */ /* 0x000fe20000000a00 */
[----:B------:R-:W-:Y:S01]  /*1530*/  UISETP.NE.AND UP0, UPT, UR10, -0x1, UPT ;  /* 0xffffffff0a00788c */ /* 0x000fe2000bf05270 */
[----:B------:R-:W-:Y:S01]  /*1540*/  IMAD.U32 R22, RZ, RZ, UR6 ;  /* 0x00000006ff167e24 */ /* 0x000fe2000f8e00ff */
[----:B------:R-:W-:Y:S01]  /*1550*/  UIMAD UR9, UR9, UR6, URZ ;  /* 0x00000006090972a4 */ /* 0x000fe2000f8e023f */
[----:B-1----:R-:W1:Y:S02]  /*1560*/  MUFU.RCP R8, R9 ;  /* 0x0000000900087308 */ /* 0x002e640000001000 */
[----:B------:R-:W-:Y:S01]  /*1570*/  UMOV UR6, 0x400 ;  /* 0x0000040000067882 */ /* 0x000fe20000000000 */
[----:B------:R-:W-:-:S05]  /*1580*/  UIMAD UR7, UR4, UR7, UR9 ;  /* 0x00000007040772a4 */ /* 0x000fca000f8e0209 */
[----:B------:R-:W-:Y:S02]  /*1590*/  @UP0 UIADD3 UR21, UR18, UR10, URZ ;  /* 0x0000000a12150290 */ /* 0x000fe4000fffe03f */
[----:B------:R-:W-:Y:S01]  /*15a0*/  @UP0 UIADD3 UR10, UR18, UR10, URZ ;  /* 0x0000000a120a0290 */ /* 0x000fe2000fffe03f */
[----:B-1----:R-:W-:-:S04]  /*15b0*/  VIADD R8, R8, 0xffffffe ;  /* 0x0ffffffe08087836 */ /* 0x002fc80000000000 */
[----:B------:R-:W1:Y:S02]  /*15c0*/  F2I.FTZ.U32.TRUNC.NTZ R5, R8 ;  /* 0x0000000800057305 */ /* 0x000e64000021f000 */
[----:B-1----:R-:W-:-:S04]  /*15d0*/  IMAD.MOV R0, RZ, RZ, -R5 ;  /* 0x000000ffff007224 */ /* 0x002fc800078e0a05 */
[----:B------:R-:W-:-:S04]  /*15e0*/  IMAD R3, R0, R10, RZ ;  /* 0x0000000a00037224 */ /* 0x000fc800078e02ff */
[----:B------:R-:W-:Y:S01]  /*15f0*/  IMAD.HI.U32 R4, R5, R3, R4 ;  /* 0x0000000305047227 */ /* 0x000fe200078e0004 */
[----:B------:R-:W-:-:S04]  /*1600*/  LEA.HI R5, R21, R2, RZ, 0x3 ;  /* 0x0000000215057211 */ /* 0x000fc800078f18ff */
[----:B------:R-:W-:Y:S01]  /*1610*/  SHF.R.S32.HI R16, RZ, 0x3, R5 ;  /* 0x00000003ff107819 */ /* 0x000fe20000011405 */
[----:B------:R-:W-:Y:S01]  /*1620*/  IMAD.HI.U32 R15, R4, R11, RZ ;  /* 0x0000000b040f7227 */ /* 0x000fe200078e00ff */
[----:B------:R-:W-:Y:S02]  /*1630*/  LOP3.LUT R5, R5, 0xfffffff8, RZ, 0xc0, !PT ;  /* 0xfffffff805057812 */ /* 0x000fe400078ec0ff */
[C---:B------:R-:W-:Y:S01]  /*1640*/  ISETP.GE.AND P1, PT, R16.reuse, UR5, PT ;  /* 0x0000000510007c0c */ /* 0x040fe2000bf26270 */
[C---:B------:R-:W-:Y:S01]  /*1650*/  VIADD R0, R16.reuse, 0x10 ;  /* 0x0000001010007836 */ /* 0x040fe20000000000 */
[--C-:B------:R-:W-:Y:S01]  /*1660*/  SHF.R.S32.HI R17, RZ, 0x1f, R16.reuse ;  /* 0x0000001fff117819 */ /* 0x100fe20000011410 */
[C---:B------:R-:W-:Y:S02]  /*1670*/  IMAD.SHL.U32 R3, R16.reuse, 0x40, RZ ;  /* 0x0000004010037824 */ /* 0x040fe400078e00ff */
[----:B------:R-:W-:Y:S01]  /*1680*/  VIADD R14, R16, 0x20 ;  /* 0x00000020100e7836 */ /* 0x000fe20000000000 */
[C---:B------:R-:W-:Y:S01]  /*1690*/  ISETP.GE.AND P4, PT, R0.reuse, UR5, PT ;  /* 0x0000000500007c0c */ /* 0x040fe2000bf86270 */
[----:B------:R-:W-:Y:S01]  /*16a0*/  IMAD.WIDE R28, R29, 0x40, R16 ;  /* 0x000000401d1c7825 */ /* 0x000fe200078e0210 */
[----:B------:R-:W-:-:S02]  /*16b0*/  ISETP.GE.AND P6, PT, R0, UR16, PT ;  /* 0x0000001000007c0c */ /* 0x000fc4000bfc6270 */
[----:B------:R-:W-:Y:S01]  /*16c0*/  ISETP.GE.AND P5, PT, R0, UR16, PT ;  /* 0x0000001000007c0c */ /* 0x000fe2000bfa6270 */
[----:B------:R-:W-:Y:S01]  /*16d0*/  IMAD.MOV R0, RZ, RZ, -R15 ;  /* 0x000000ffff007224 */ /* 0x000fe200078e0a0f */
[----:B------:R-:W-:-:S03]  /*16e0*/  LOP3.LUT R3, R3, 0x1c0, RZ, 0xc0, !PT ;  /* 0x000001c003037812 */ /* 0x000fc600078ec0ff */
[----:B------:R-:W-:Y:S02]  /*16f0*/  IMAD R11, R10, R0, R11 ;  /* 0x000000000a0b7224 */ /* 0x000fe400078e020b */
[----:B------:R-:W-:Y:S02]  /*1700*/  IMAD.IADD R0, R2, 0x1, -R5 ;  /* 0x0000000102007824 */ /* 0x000fe400078e0a05 */
[----:B------:R-:W1:Y:S01]  /*1710*/  @!P1 LDC.64 R4, c[0x0][0x240] ;  /* 0x00009000ff049b82 */ /* 0x000e620000000a00 */
[----:B------:R-:W-:Y:S01]  /*1720*/  ISETP.GT.U32.AND P2, PT, R10, R11, PT ;  /* 0x0000000b0a00720c */ /* 0x000fe20003f44070 */
[----:B------:R-:W-:Y:S01]  /*1730*/  IMAD.SHL.U32 R18, R0, 0x8, RZ ;  /* 0x0000000800127824 */ /* 0x000fe200078e00ff */
[----:B------:R-:W2:Y:S04]  /*1740*/  @!P4 S2R R20, SR_CgaCtaId ;  /* 0x000000000014c919 */ /* 0x000ea80000008800 */
[----:B------:R-:W-:-:S02]  /*1750*/  LOP3.LUT R8, R3, 0x38, R18, 0xf8, !PT ;  /* 0x0000003803087812 */ /* 0x000fc400078ef812 */
[----:B------:R-:W-:Y:S02]  /*1760*/  SHF.R.U32.HI R3, RZ, 0x3, R3 ;  /* 0x00000003ff037819 */ /* 0x000fe40000011603 */
[----:B------:R-:W-:Y:S02]  /*1770*/  SHF.R.S32.HI R19, RZ, 0x1f, R18 ;  /* 0x0000001fff137819 */ /* 0x000fe40000011412 */
[----:B------:R-:W-:Y:S01]  /*1780*/  IADD3 R12, P0, R18, UR20, RZ ;  /* 0x00000014120c7c10 */ /* 0x000fe2000ff1e0ff */
[----:B------:R-:W-:Y:S01]  /*1790*/  @!P2 IMAD.IADD R11, R11, 0x1, -R10 ;  /* 0x000000010b0ba824 */ /* 0x000fe200078e0a0a */
[----:B------:R-:W-:Y:S01]  /*17a0*/  LOP3.LUT R3, R8, R3, RZ, 0x3c, !PT ;  /* 0x0000000308037212 */ /* 0x000fe200078e3cff */
[----:B------:R-:W-:Y:S01]  /*17b0*/  @!P2 VIADD R15, R15, 0x1 ;  /* 0x000000010f0fa836 */ /* 0x000fe20000000000 */
[----:B------:R-:W-:Y:S01]  /*17c0*/  IADD3.X R13, R19, UR8, RZ, P0, !PT ;  /* 0x00000008130d7c10 */ /* 0x000fe200087fe4ff */
[----:B------:R-:W3:Y:S01]  /*17d0*/  @!P1 LDC.64 R8, c[0x0][0x210] ;  /* 0x00008400ff089b82 */ /* 0x000ee20000000a00 */
[----:B------:R-:W-:Y:S01]  /*17e0*/  ISETP.GE.U32.AND P3, PT, R11, R10, PT ;  /* 0x0000000a0b00720c */ /* 0x000fe20003f66070 */
[----:B------:R-:W-:Y:S01]  /*17f0*/  @UP0 ULDC.64 UR8, c[0x0][0x248] ;  /* 0x0000920000080ab9 */ /* 0x000fe20000000a00 */
[----:B------:R-:W-:Y:S01]  /*1800*/  LOP3.LUT R11, R7, UR4, RZ, 0x3c, !PT ;  /* 0x00000004070b7c12 */ /* 0x000fe2000f8e3cff */
[----:B------:R-:W-:Y:S01]  /*1810*/  IMAD.WIDE.U32 R22, R22, UR4, R12 ;  /* 0x0000000416167c25 */ /* 0x000fe2000f8e000c */
[----:B------:R-:W-:Y:S01]  /*1820*/  LEA.HI R12, R21, R2, RZ, 0x6 ;  /* 0x00000002150c7211 */ /* 0x000fe200078f30ff */
[----:B------:R-:W-:Y:S01]  /*1830*/  @UP0 UIMAD.WIDE.U32 UR26, UR21, UR8, URZ ;  /* 0x00000008151a02a5 */ /* 0x000fe2000f8e003f */
[----:B------:R-:W-:Y:S01]  /*1840*/  ISETP.GE.AND P0, PT, R11, RZ, PT ;  /* 0x000000ff0b00720c */ /* 0x000fe20003f06270 */
[----:B------:R-:W4:Y:S01]  /*1850*/  S2UR UR4, SR_CgaCtaId ;  /* 0x00000000000479c3 */ /* 0x000f220000008800 */
[----:B-1----:R-:W-:Y:S01]  /*1860*/  @!P1 IMAD R10, R29, R4, RZ ;  /* 0x000000041d0a9224 */ /* 0x002fe200078e02ff */
[----:B------:R-:W-:Y:S01]  /*1870*/  ISETP.NE.AND P2, PT, R7, RZ, PT ;  /* 0x000000ff0700720c */ /* 0x000fe20003f45270 */
[----:B------:R-:W-:Y:S01]  /*1880*/  VIADD R25, R23, UR7 ;  /* 0x0000000717197c36 */ /* 0x000fe20008000000 */
[----:B------:R-:W-:Y:S01]  /*1890*/  @!P4 MOV R11, 0x400 ;  /* 0x00000400000bc802 */ /* 0x000fe20000000f00 */
[----:B------:R-:W-:Y:S01]  /*18a0*/  @!P1 IMAD.MOV.U32 R24, RZ, RZ, R22 ;  /* 0x000000ffff189224 */ /* 0x000fe200078e0016 */
[----:B------:R-:W-:Y:S01]  /*18b0*/  @UP0 UIMAD UR21, UR21, UR9, URZ ;  /* 0x00000009151502a4 */ /* 0x000fe2000f8e023f */
[----:B------:R-:W-:-:S02]  /*18c0*/  @!P1 IMAD R10, R28, R5, R10 ;  /* 0x000000051c0a9224 */ /* 0x000fc400078e020a */
[----:B------:R-:W-:Y:S01]  /*18d0*/  @!P1 IMAD.WIDE.U32 R26, R28, R4, R24 ;  /* 0x000000041c1a9225 */ /* 0x000fe200078e0018 */
[----:B--2---:R-:W-:Y:S01]  /*18e0*/  @!P4 LEA R20, R20, R11, 0x18 ;  /* 0x0000000b1414c211 */ /* 0x004fe200078ec0ff */
[----:B------:R-:W1:Y:S01]  /*18f0*/  @!P4 LDC.64 R4, c[0x0][0x240] ;  /* 0x00009000ff04cb82 */ /* 0x000e620000000a00 */
[----:B------:R-:W-:Y:S01]  /*1900*/  @UP0 UIADD3 UR21, UR27, UR21, URZ ;  /* 0x000000151b150290 */ /* 0x000fe2000fffe03f */
[----:B------:R-:W-:Y:S02]  /*1910*/  IMAD.SHL.U32 R12, R12, 0x8, RZ ;  /* 0x000000080c0c7824 */ /* 0x000fe400078e00ff */
[----:B------:R-:W-:Y:S01]  /*1920*/  @P3 VIADD R15, R15, 0x1 ;  /* 0x000000010f0f3836 */ /* 0x000fe20000000000 */
[----:B------:R-:W-:Y:S01]  /*1930*/  ISETP.GE.AND P3, PT, R14, UR5, PT ;  /* 0x000000050e007c0c */ /* 0x000fe2000bf66270 */
[----:B------:R-:W-:Y:S01]  /*1940*/  @!P1 IMAD.IADD R10, R27, 0x1, R10 ;  /* 0x000000011b0a9824 */ /* 0x000fe200078e020a */
[----:B------:R-:W-:Y:S01]  /*1950*/  LOP3.LUT R3, R3, 0xfffffe00, R12, 0xf8, !PT ;  /* 0xfffffe0003037812 */ /* 0x000fe200078ef80c */
[----:B------:R-:W-:Y:S01]  /*1960*/  @!P0 IMAD.MOV R15, RZ, RZ, -R15 ;  /* 0x000000ffff0f8224 */ /* 0x000fe200078e0a0f */
[----:B------:R-:W2:Y:S01]  /*1970*/  @!P4 LDC.64 R12, c[0x0][0x210] ;  /* 0x00008400ff0ccb82 */ /* 0x000ea20000000a00 */
[----:B---3--:R-:W-:Y:S01]  /*1980*/  @!P1 LEA R30, P0, R26, R8, 0x1 ;  /* 0x000000081a1e9211 */ /* 0x008fe200078008ff */
[----:B------:R-:W-:Y:S01]  /*1990*/  @!P4 IMAD.MOV.U32 R36, RZ, RZ, R22 ;  /* 0x000000ffff24c224 */ /* 0x000fe200078e0016 */
[----:B------:R-:W-:Y:S01]  /*19a0*/  @!P2 LOP3.LUT R15, RZ, R7, RZ, 0x33, !PT ;  /* 0x00000007ff0fa212 */ /* 0x000fe200078e33ff */
[----:B------:R-:W-:Y:S01]  /*19b0*/  VIADD R7, R16, 0x30 ;  /* 0x0000003010077836 */ /* 0x000fe20000000000 */
[----:B------:R-:W-:Y:S01]  /*19c0*/  @!P1 LEA.HI.X R31, R26, R9, R10, 0x1, P0 ;  /* 0x000000091a1f9211 */ /* 0x000fe200000f0c0a */
[----:B----4-:R-:W-:Y:S01]  /*19d0*/  ULEA UR4, UR4, UR6, 0x18 ;  /* 0x0000000604047291 */ /* 0x010fe2000f8ec03f */
[----:B------:R-:W-:Y:S01]  /*19e0*/  @!P4 IADD3 R8, P0, R28, 0x10, RZ ;  /* 0x000000101c08c810 */ /* 0x000fe20007f1e0ff */
[----:B------:R-:W-:Y:S01]  /*19f0*/  @!P4 IMAD.MOV.U32 R37, RZ, RZ, R25 ;  /* 0x000000ffff25c224 */ /* 0x000fe200078e0019 */
[----:B------:R-:W-:Y:S01]  /*1a00*/  ISETP.GE.AND P2, PT, R7, UR5, PT ;  /* 0x0000000507007c0c */ /* 0x000fe2000bf46270 */
[----:B------:R-:W3:Y:S01]  /*1a10*/  @!P3 S2R R27, SR_CgaCtaId ;  /* 0x00000000001bb919 */ /* 0x000ee20000008800 */
[----:B------:R-:W4:Y:S01]  /*1a20*/  @!P3 LDC.64 R10, c[0x0][0x240] ;  /* 0x00009000ff0abb82 */ /* 0x000f220000000a00 */
[----:B------:R-:W-:Y:S01]  /*1a30*/  @!P4 IMAD.X R9, RZ, RZ, R29, P0 ;  /* 0x000000ffff09c224 */ /* 0x000fe200000e061d */
[----:B------:R-:W-:Y:S01]  /*1a40*/  LEA R199, R3, UR4, 0x1 ;  /* 0x0000000403c77c11 */ /* 0x000fe2000f8e08ff */
[----:B------:R-:W-:Y:S01]  /*1a50*/  @UP0 ULDC.64 UR6, c[0x0][0x250] ;  /* 0x0000940000060ab9 */ /* 0x000fe20000000a00 */
[----:B-1----:R-:W-:Y:S01]  /*1a60*/  @!P4 IMAD.WIDE.U32 R36, R8, R4, R36 ;  /* 0x000000040824c225 */ /* 0x002fe200078e0024 */
[----:B------:R-:W-:-:S02]  /*1a70*/  @UP0 UIMAD.WIDE.U32 UR34, UR10, UR6, URZ ;  /* 0x000000060a2202a5 */ /* 0x000fc4000f8e003f */
[----:B------:R-:W-:Y:S01]  /*1a80*/  @!PT LDS RZ, [RZ] ;  /* 0x00000000fffff984 */ /* 0x000fe20000000800 */
[----:B------:R-:W-:Y:S01]  /*1a90*/  @!PT LDS RZ, [RZ] ;  /* 0x00000000fffff984 */ /* 0x000fe20000000800 */
[----:B------:R-:W-:Y:S01]  /*1aa0*/  @!PT LDS RZ, [RZ] ;  /* 0x00000000fffff984 */ /* 0x000fe20000000800 */
[----:B------:R-:W-:Y:S01]  /*1ab0*/  @!P1 LDGSTS.E.BYPASS.LTC128B.128 [R199], desc[UR28][R30.64] ;  /* 0x000000001ec79fae */ /* 0x000fe2000b901d5c */
[----:B------:R-:W-:Y:S01]  /*1ac0*/  @!P4 IMAD R9, R9, R4, RZ ;  /* 0x000000040909c224 */ /* 0x000fe200078e02ff */
[----:B------:R-:W-:Y:S02]  /*1ad0*/  @UP0 UIMAD UR10, UR10, UR7, URZ ;  /* 0x000000070a0a02a4 */ /* 0x000fe4000f8e023f */
[----:B------:R-:W-:Y:S01]  /*1ae0*/  @!P1 LDGSTS.E.BYPASS.LTC128B.128 [R199+0x2000], desc[UR28][R30.64+0x80] ;  /* 0x020000801ec79fae */ /* 0x000fe2000b901d5c */
[----:B------:R-:W-:Y:S01]  /*1af0*/  @!P4 IMAD R32, R8, R5, R9 ;  /* 0x000000050820c224 */ /* 0x000fe200078e0209 */
[----:B------:R-:W-:Y:S01]  /*1b00*/  @UP0 UIADD3 UR19, UR35, UR10, URZ ;  /* 0x0000000a23130290 */ /* 0x000fe2000fffe03f */
[----:B------:R-:W1:Y:S01]  /*1b10*/  @!P3 LDC.64 R8, c[0x0][0x210] ;  /* 0x00008400ff08bb82 */ /* 0x000e620000000a00 */
[----:B------:R5:W-:Y:S01]  /*1b20*/  @!P1 LDGSTS.E.BYPASS.LTC128B.128 [R199+0x4000], desc[UR28][R30.64+0x100] ;  /* 0x040001001ec79fae */ /* 0x000be2000b901d5c */
[----:B------:R-:W-:Y:S01]  /*1b30*/  @!P4 IMAD.IADD R32, R37, 0x1, R32 ;  /* 0x000000012520c824 */ /* 0x000fe200078e0220 */
[C---:B--2---:R-:W-:Y:S01]  /*1b40*/  @!P4 LEA R34, P1, R36.reuse, R12, 0x1 ;  /* 0x0000000c2422c211 */ /* 0x044fe200078208ff */
[----:B------:R-:W-:Y:S01]  /*1b50*/  @UP0 UMOV UR20, UR34 ;  /* 0x0000002200140c82 */ /* 0x000fe20008000000 */
[----:B------:R-:W2:Y:S02]  /*1b60*/  @!P2 S2R R26, SR_CgaCtaId ;  /* 0x00000000001aa919 */ /* 0x000ea40000008800 */
[----:B------:R-:W-:Y:S01]  /*1b70*/  @!P4 LEA.HI.X R35, R36, R13, R32, 0x1, P1 ;  /* 0x0000000d2423c211 */ /* 0x000fe200008f0c20 */
[----:B------:R-:W1:Y:S01]  /*1b80*/  @!P2 LDC.64 R4, c[0x0][0x240] ;  /* 0x00009000ff04ab82 */ /* 0x000e620000000a00 */
[----:B------:R-:W-:-:S02]  /*1b90*/  @!P3 MOV R32, 0x400 ;  /* 0x000004000020b802 */ /* 0x000fc40000000f00 */
[C---:B------:R-:W-:Y:S02]  /*1ba0*/  @!P2 IADD3 R12, P1, R28.reuse, 0x30, RZ ;  /* 0x000000301c0ca810 */ /* 0x040fe40007f3e0ff */
[----:B-----5:R-:W-:Y:S02]  /*1bb0*/  @!P3 IADD3 R30, P0, R28, 0x20, RZ ;  /* 0x000000201c1eb810 */ /* 0x020fe40007f1e0ff */
[----:B---3--:R-:W-:-:S03]  /*1bc0*/  @!P3 LEA R28, R27, R32, 0x18 ;  /* 0x000000201b1cb211 */ /* 0x008fc600078ec0ff */
[--C-:B------:R-:W-:Y:S01]  /*1bd0*/  @!P3 IMAD.X R13, RZ, RZ, R29.reuse, P0 ;  /* 0x000000ffff0db224 */ /* 0x100fe200000e061d */
[----:B------:R-:W-:Y:S01]  /*1be0*/  PLOP3.LUT P0, PT, PT, PT, UP0, 0x80, 0x0 ;  /* 0x000000000000781c */ /* 0x000fe20003f0f008 */
[----:B------:R-:W-:Y:S02]  /*1bf0*/  @!P2 IMAD.X R29, RZ, RZ, R29, P1 ;  /* 0x000000ffff1da224 */ /* 0x000fe400008e061d */
[----:B----4-:R-:W-:-:S04]  /*1c00*/  @!P3 IMAD R13, R13, R10, RZ ;  /* 0x0000000a0d0db224 */ /* 0x010fc800078e02ff */
[----:B------:R-:W-:-:S06]  /*1c10*/  @!P3 IMAD R27, R30, R11, R13 ;  /* 0x0000000b1e1bb224 */ /* 0x000fcc00078e020d */
[----:B--2---:R-:W-:Y:S05]  /*1c20*/  @P0 BRA `(.L_x_1122) ;  /* 0x0000000000340947 */ /* 0x004fea0003800000 */
        /* <DEDUP_REMOVED lines=13> */
.L_x_1122:
        /* <DEDUP_REMOVED lines=14> */
.L_x_1123:
[----:B------:R-:W-:Y:S01]  /*1de0*/  @!P3 IMAD.MOV.U32 R23, RZ, RZ, R25 ;  /* 0x000000ffff17b224 */ /* 0x000fe200078e0019 */
[----:B------:R-:W-:Y:S01]  /*1df0*/  ULDC.64 UR10, c[0x0][0x260] ;  /* 0x00009800000a7ab9 */ /* 0x000fe20000000a00 */
[----:B------:R-:W-:Y:S01]  /*1e00*/  IMAD R13, R17, UR8, RZ ;  /* 0x00000008110d7c24 */ /* 0x000fe2000f8e02ff */
[----:B------:R-:W-:Y:S01]  /*1e10*/  USHF.L.U64.HI UR18, UR8, 0x6, UR9 ;  /* 0x0000000608127899 */ /* 0x000fe20008010209 */
[----:B------:R-:W-:Y:S01]  /*1e20*/  @!P3 IMAD.WIDE.U32 R30, R30, R10, R22 ;  /* 0x0000000a1e1eb225 */ /* 0x000fe200078e0016 */
[----:B------:R-:W-:Y:S01]  /*1e30*/  @!P2 MOV R23, 0x400 ;  /* 0x000004000017a802 */ /* 0x000fe20000000f00 */
[----:B------:R-:W2:Y:S01]  /*1e40*/  @!P2 LDC.64 R10, c[0x0][0x210] ;  /* 0x00008400ff0aab82 */ /* 0x000ea20000000a00 */
[----:B------:R-:W-:Y:S01]  /*1e50*/  USHF.R.S32.HI UR17, URZ, 0x1f, UR32 ;  /* 0x0000001f3f117899 */ /* 0x000fe20008011420 */
[----:B------:R-:W-:Y:S01]  /*1e60*/  IMAD.WIDE.U32 R32, R16, UR8, R18 ;  /* 0x0000000810207c25 */ /* 0x000fe2000f8e0012 */
[----:B------:R-:W-:Y:S01]  /*1e70*/  @!P2 LEA R26, R26, R23, 0x18 ;  /* 0x000000171a1aa211 */ /* 0x000fe200078ec0ff */
[----:B------:R-:W-:Y:S01]  /*1e80*/  UIADD3 UR13, UR15, -UR13, -UR25 ;  /* 0x8000000d0f0d7290 */ /* 0x000fe2000fffe819 */
[----:B------:R-:W-:Y:S01]  /*1e90*/  SHF.R.S32.HI R81, RZ, 0x5, R81 ;  /* 0x00000005ff517819 */ /* 0x000fe20000011451 */
[----:B------:R-:W-:Y:S01]  /*1ea0*/  IMAD R13, R16, UR9, R13 ;  /* 0x00000009100d7c24 */ /* 0x000fe2000f8e020d */
[----:B------:R-:W-:Y:S01]  /*1eb0*/  IADD3 R200, P0, R32, UR26, RZ ;  /* 0x0000001a20c87c10 */ /* 0x000fe2000ff1e0ff */
[----:B------:R-:W-:Y:S01]  /*1ec0*/  @!P2 IMAD.MOV.U32 R36, RZ, RZ, R22 ;  /* 0x000000ffff24a224 */ /* 0x000fe200078e0016 */
[----:B-1----:R-:W-:Y:S01]  /*1ed0*/  @!P3 LEA R32, P1, R30, R8, 0x1 ;  /* 0x000000081e20b211 */ /* 0x002fe200078208ff */
[----:B------:R-:W-:Y:S01]  /*1ee0*/  @!P2 IMAD.MOV.U32 R37, RZ, RZ, R25 ;  /* 0x000000ffff25a224 */ /* 0x000fe200078e0019 */
[----:B------:R-:W-:Y:S01]  /*1ef0*/  IADD3.X R201, R33, UR21, R13, P0, !PT ;  /* 0x0000001521c97c10 */ /* 0x000fe200087fe40d */
[-C--:B------:R-:W-:Y:S01]  /*1f00*/  @!P2 IMAD R29, R29, R4.reuse, RZ ;  /* 0x000000041d1da224 */ /* 0x080fe200078e02ff */
[----:B------:R-:W-:Y:S01]  /*1f10*/  ISETP.GE.AND P0, PT, R16, UR16, PT ;  /* 0x0000001010007c0c */ /* 0x000fe2000bf06270 */
[----:B------:R-:W-:Y:S01]  /*1f20*/  @!P3 IMAD.IADD R24, R31, 0x1, R27 ;  /* 0x000000011f18b824 */ /* 0x000fe200078e021b */
[----:B------:R-:W-:Y:S01]  /*1f30*/  USHF.L.U32 UR21, UR8, 0x6, URZ ;  /* 0x0000000608157899 */ /* 0x000fe2000800063f */
[C---:B------:R-:W-:Y:S01]  /*1f40*/  @!P2 IMAD R5, R12.reuse, R5, R29 ;  /* 0x000000050c05a224 */ /* 0x040fe200078e021d */
[----:B------:R-:W-:Y:S01]  /*1f50*/  UIMAD.WIDE.U32 UR26, UR8, 0x20, URZ ;  /* 0x00000020081a78a5 */ /* 0x000fe2000f8e003f */
[----:B------:R-:W-:Y:S01]  /*1f60*/  @!P2 IMAD.WIDE.U32 R36, R12, R4, R36 ;  /* 0x000000040c24a225 */ /* 0x000fe200078e0024 */
[----:B------:R-:W-:-:S02]  /*1f70*/  @!P3 LEA.HI.X R33, R30, R9, R24, 0x1, P1 ;  /* 0x000000091e21b211 */ /* 0x000fc400008f0c18 */
[----:B------:R-:W-:Y:S01]  /*1f80*/  LEA.HI R24, R21, R2, RZ, 0x4 ;  /* 0x0000000215187211 */ /* 0x000fe200078f20ff */
[----:B------:R-:W-:Y:S01]  /*1f90*/  @!P2 IMAD.IADD R4, R37, 0x1, R5 ;  /* 0x000000012504a824 */ /* 0x000fe200078e0205 */
[----:B------:R-:W-:Y:S01]  /*1fa0*/  @!P6 MOV R21, 0x400 ;  /* 0x000004000015e802 */ /* 0x000fe20000000f00 */
[C---:B------:R-:W-:Y:S01]  /*1fb0*/  @!P4 IMAD R13, R3.reuse, 0x2, R20 ;  /* 0x00000002030dc824 */ /* 0x040fe200078e0214 */
[C---:B--2---:R-:W-:Y:S01]  /*1fc0*/  @!P2 LEA R30, P1, R36.reuse, R10, 0x1 ;  /* 0x0000000a241ea211 */ /* 0x044fe200078208ff */
[----:B------:R-:W1:Y:S01]  /*1fd0*/  @!P0 S2R R9, SR_CgaCtaId ;  /* 0x0000000000098919 */ /* 0x000e620000008800 */
[----:B------:R-:W-:Y:S01]  /*1fe0*/  SHF.R.S32.HI R10, RZ, 0x1f, R15 ;  /* 0x0000001fff0a7819 */ /* 0x000fe2000001140f */
[----:B------:R-:W-:Y:S01]  /*1ff0*/  @!P3 IMAD R23, R3, 0x2, R28 ;  /* 0x000000020317b824 */ /* 0x000fe200078e021c */
[----:B------:R-:W-:Y:S01]  /*2000*/  @!P2 LEA.HI.X R31, R36, R11, R4, 0x1, P1 ;  /* 0x0000000b241fa211 */ /* 0x000fe200008f0c04 */
[----:B------:R-:W-:Y:S01]  /*2010*/  @!PT LDS RZ, [RZ] ;  /* 0x00000000fffff984 */ /* 0x000fe20000000800 */
[----:B------:R-:W-:Y:S01]  /*2020*/  @!PT LDS RZ, [RZ] ;  /* 0x00000000fffff984 */ /* 0x000fe20000000800 */
[----:B------:R-:W-:Y:S01]  /*2030*/  @!PT LDS RZ, [RZ] ;  /* 0x00000000fffff984 */ /* 0x000fe20000000800 */
[----:B------:R-:W-:Y:S01]  /*2040*/  @!P4 LDGSTS.E.BYPASS.LTC128B.128 [R13+0x800], desc[UR28][R34.64] ;  /* 0x00800000220dcfae */ /* 0x000fe2000b901d5c */
[----:B------:R-:W2:Y:S01]  /*2050*/  @!P0 LDC.64 R4, c[0x0][0x218] ;  /* 0x00008600ff048b82 */ /* 0x000ea20000000a00 */
[----:B------:R-:W-:Y:S01]  /*2060*/  IMAD R8, R10, UR10, RZ ;  /* 0x0000000a0a087c24 */ /* 0x000fe2000f8e02ff */
[----:B------:R-:W-:Y:S01]  /*2070*/  ISETP.GE.AND P1, PT, R7, UR16, PT ;  /* 0x0000001007007c0c */ /* 0x000fe2000bf26270 */
[----:B------:R-:W-:Y:S01]  /*2080*/  @!P4 LDGSTS.E.BYPASS.LTC128B.128 [R13+0x2800], desc[UR28][R34.64+0x80] ;  /* 0x02800080220dcfae */ /* 0x000fe2000b901d5c */
[C---:B------:R-:W-:Y:S01]  /*2090*/  IMAD.WIDE.U32 R200, R15.reuse, UR10, R200 ;  /* 0x0000000a0fc87c25 */ /* 0x040fe2000f8e00c8 */
[----:B------:R-:W-:Y:S01]  /*20a0*/  UIMAD UR10, UR18, UR32, URZ ;  /* 0x00000020120a72a4 */ /* 0x000fe2000f8e023f */
[----:B------:R-:W-:Y:S01]  /*20b0*/  SHF.R.S32.HI R197, RZ, 0x4, R24 ;  /* 0x00000004ffc57819 */ /* 0x000fe20000011418 */
[----:B------:R3:W-:Y:S01]  /*20c0*/  @!P4 LDGSTS.E.BYPASS.LTC128B.128 [R13+0x4800], desc[UR28][R34.64+0x100] ;  /* 0x04800100220dcfae */ /* 0x0007e2000b901d5c */
[----:B------:R-:W-:Y:S01]  /*20d0*/  IMAD R209, R15, UR11, R8 ;  /* 0x0000000b0fd17c24 */ /* 0x000fe2000f8e0208 */
[----:B------:R-:W-:Y:S01]  /*20e0*/  UIMAD UR10, UR17, UR21, UR10 ;  /* 0x00000015110a72a4 */ /* 0x000fe2000f8e020a */
[----:B------:R-:W-:Y:S01]  /*20f0*/  IMAD.U32 R83, RZ, RZ, UR21 ;  /* 0x00000015ff537e24 */ /* 0x000fe2000f8e00ff */
[----:B------:R-:W-:Y:S01]  /*2100*/  @!P3 LDGSTS.E.BYPASS.LTC128B.128 [R23+0x1000], desc[UR28][R32.64] ;  /* 0x010000002017bfae */ /* 0x000fe2000b901d5c */
[----:B------:R-:W-:Y:S01]  /*2110*/  IMAD.IADD R209, R201, 0x1, R209 ;  /* 0x00000001c9d17824 */ /* 0x000fe200078e02d1 */
[----:B------:R-:W-:Y:S01]  /*2120*/  ISETP.GE.AND P4, PT, R14, UR16, PT ;  /* 0x000000100e007c0c */ /* 0x000fe2000bf86270 */
[----:B------:R-:W-:Y:S01]  /*2130*/  IMAD.MOV.U32 R208, RZ, RZ, R200 ;  /* 0x000000ffffd07224 */ /* 0x000fe200078e00c8 */
[----:B------:R-:W-:Y:S01]  /*2140*/  @!P3 LDGSTS.E.BYPASS.LTC128B.128 [R23+0x3000], desc[UR28][R32.64+0x80] ;  /* 0x030000802017bfae */ /* 0x000fe2000b901d5c */
[----:B------:R-:W-:Y:S01]  /*2150*/  @!P2 IMAD R11, R3, 0x2, R26 ;  /* 0x00000002030ba824 */ /* 0x000fe200078e021a */
[----:B------:R-:W-:Y:S01]  /*2160*/  @!P0 MOV R26, 0x400 ;  /* 0x00000400001a8802 */ /* 0x000fe20000000f00 */
[----:B------:R-:W-:Y:S01]  /*2170*/  IMAD.WIDE.U32 R18, R16, UR6, R18 ;  /* 0x0000000610127c25 */ /* 0x000fe2000f8e0012 */
[----:B------:R4:W-:Y:S01]  /*2180*/  @!P3 LDGSTS.E.BYPASS.LTC128B.128 [R23+0x5000], desc[UR28][R32.64+0x100] ;  /* 0x050001002017bfae */ /* 0x0009e2000b901d5c */
[----:B------:R-:W-:Y:S01]  /*2190*/  ISETP.GE.AND P3, PT, R14, UR16, PT ;  /* 0x000000100e007c0c */ /* 0x000fe2000bf66270 */
[----:B------:R-:W-:Y:S01]  /*21a0*/  VOTEU.ALL UP0, P1 ;  /* 0x00000000003f7886 */ /* 0x000fe20000800000 */
[----:B------:R-:W-:Y:S01]  /*21b0*/  IMAD.U32 R27, RZ, RZ, UR7 ;  /* 0x00000007ff1b7e24 */ /* 0x000fe2000f8e00ff */
[----:B------:R-:W5:Y:S01]  /*21c0*/  @!P6 S2R R8, SR_CgaCtaId ;  /* 0x000000000008e919 */ /* 0x000f620000008800 */
[----:B------:R-:W-:Y:S01]  /*21d0*/  IMAD.SHL.U32 R210, R2, 0x2, RZ ;  /* 0x0000000202d27824 */ /* 0x000fe200078e00ff */
[----:B------:R-:W-:Y:S01]  /*21e0*/  LEA R207, R81, UR14, 0x4 ;  /* 0x0000000e51cf7c11 */ /* 0x000fe2000f8e20ff */
[----:B------:R-:W-:Y:S01]  /*21f0*/  IMAD.U32 R204, RZ, RZ, UR15 ;  /* 0x0000000fffcc7e24 */ /* 0x000fe2000f8e00ff */
[----:B------:R-:W-:Y:S01]  /*2200*/  @!P2 LDGSTS.E.BYPASS.LTC128B.128 [R11+0x1800], desc[UR28][R30.64] ;  /* 0x018000001e0bafae */ /* 0x000fe2000b901d5c */
[----:B-1----:R-:W-:-:S02]  /*2210*/  @!P0 LEA R26, R9, R26, 0x18 ;  /* 0x0000001a091a8211 */ /* 0x002fc400078ec0ff */
[C---:B------:R-:W-:Y:S01]  /*2220*/  LOP3.LUT R9, R24.reuse, 0xfffffff0, RZ, 0xc0, !PT ;  /* 0xfffffff018097812 */ /* 0x040fe200078ec0ff */
[----:B------:R-:W1:Y:S01]  /*2230*/  @!P1 S2R R12, SR_CgaCtaId ;  /* 0x00000000000c9919 */ /* 0x000e620000008800 */
[----:B------:R-:W-:Y:S01]  /*2240*/  LEA.HI R24, R24, R197, RZ, 0x1 ;  /* 0x000000c518187211 */ /* 0x000fe200078f08ff */
[----:B------:R-:W-:Y:S01]  /*2250*/  @!P0 IMAD R25, R3, 0x2, R26 ;  /* 0x0000000203198824 */ /* 0x000fe200078e021a */
[----:B------:R-:W-:Y:S01]  /*2260*/  LOP3.LUT R210, R210, 0x6, RZ, 0xc0, !PT ;  /* 0x00000006d2d27812 */ /* 0x000fe200078ec0ff */
[----:B------:R-:W-:Y:S01]  /*2270*/  @!P2 LDGSTS.E.BYPASS.LTC128B.128 [R11+0x3800], desc[UR28][R30.64+0x80] ;  /* 0x038000801e0bafae */ /* 0x000fe2000b901d5c */
[----:B------:R-:W-:Y:S01]  /*2280*/  LOP3.LUT R24, R24, 0xfffffffe, RZ, 0xc0, !PT ;  /* 0xfffffffe18187812 */ /* 0x000fe200078ec0ff */
[----:B---3--:R-:W-:Y:S02]  /*2290*/  IMAD.U32 R13, RZ, RZ, UR8 ;  /* 0x00000008ff0d7e24 */ /* 0x008fe4000f8e00ff */
[----:B------:R3:W-:Y:S02]  /*22a0*/  @!P2 LDGSTS.E.BYPASS.LTC128B.128 [R11+0x5800], desc[UR28][R30.64+0x100] ;  /* 0x058001001e0bafae */ /* 0x0007e4000b901d5c */
[----:B------:R-:W-:Y:S01]  /*22b0*/  IMAD.IADD R197, R197, 0x1, -R24 ;  /* 0x00000001c5c57824 */ /* 0x000fe200078e0a18 */
[----:B------:R-:W1:Y:S01]  /*22c0*/  @!P3 S2R R20, SR_CgaCtaId ;  /* 0x000000000014b919 */ /* 0x000e620000008800 */
[----:B----4-:R-:W-:-:S04]  /*22d0*/  IMAD.WIDE.U32 R22, R83, UR32, R208 ;  /* 0x0000002053167c25 */ /* 0x010fc8000f8e00d0 */
[----:B------:R-:W-:Y:S01]  /*22e0*/  VIADD R23, R23, UR10 ;  /* 0x0000000a17177c36 */ /* 0x000fe20008000000 */
[----:B--2---:R-:W-:Y:S01]  /*22f0*/  @!P0 LEA R28, P2, R22, R4, 0x1 ;  /* 0x00000004161c8211 */ /* 0x004fe200078408ff */
[----:B------:R-:W-:-:S03]  /*2300*/  ULDC.64 UR10, c[0x0][0x268] ;  /* 0x00009a00000a7ab9 */ /* 0x000fc60000000a00 */
[----:B------:R-:W-:Y:S02]  /*2310*/  @!P0 LEA.HI.X R29, R22, R5, R23, 0x1, P2 ;  /* 0x00000005161d8211 */ /* 0x000fe400010f0c17 */
[----:B------:R-:W2:Y:S01]  /*2320*/  @!P6 LDC.64 R4, c[0x0][0x218] ;  /* 0x00008600ff04eb82 */ /* 0x000ea20000000a00 */
[----:B------:R-:W-:Y:S01]  /*2330*/  ISETP.GE.AND P2, PT, R7, UR16, PT ;  /* 0x0000001007007c0c */ /* 0x000fe2000bf46270 */
[----:B------:R-:W-:Y:S01]  /*2340*/  IMAD.IADD R7, R2, 0x1, -R9 ;  /* 0x0000000102077824 */ /* 0x000fe200078e0a09 */
[----:B------:R-:W-:Y:S01]  /*2350*/  @!P0 LDGSTS.E.BYPASS.LTC128B.128 [R25+0x6000], desc[UR28][R28.64] ;  /* 0x060000001c198fae */ /* 0x000fe2000b901d5c */
[----:B------:R-:W-:Y:S01]  /*2360*/  IMAD.U32 R9, RZ, RZ, UR8 ;  /* 0x00000008ff097e24 */ /* 0x000fe2000f8e00ff */
[----:B-----5:R-:W-:Y:S02]  /*2370*/  @!P6 LEA R8, R8, R21, 0x18 ;  /* 0x000000150808e211 */ /* 0x020fe400078ec0ff */
[----:B------:R-:W-:Y:S01]  /*2380*/  @!P0 LDGSTS.E.BYPASS.LTC128B.128 [R25+0x8000], desc[UR28][R28.64+0x80] ;  /* 0x080000801c198fae */ /* 0x000fe2000b901d5c */
[----:B------:R-:W-:Y:S01]  /*2390*/  SHF.R.S32.HI R14, RZ, 0x1f, R7 ;  /* 0x0000001fff0e7819 */ /* 0x000fe20000011407 */
[----:B---3--:R-:W-:-:S02]  /*23a0*/  IMAD.U32 R11, RZ, RZ, UR9 ;  /* 0x00000009ff0b7e24 */ /* 0x008fc4000f8e00ff */
[----:B------:R2:W-:Y:S01]  /*23b0*/  @!P0 LDGSTS.E.BYPASS.LTC128B.128 [R25+0xa000], desc[UR28][R28.64+0x100] ;  /* 0x0a0001001c198fae */ /* 0x0005e2000b901d5c */
[----:B------:R-:W-:Y:S02]  /*23c0*/  @!P6 LEA R9, P0, R9, R22, 0x4 ;  /* 0x000000160909e211 */ /* 0x000fe400078020ff */
[----:B------:R-:W-:Y:S02]  /*23d0*/  LEA.HI R14, R14, R7, RZ, 0x3 ;  /* 0x000000070e0e7211 */ /* 0x000fe400078f18ff */
[----:B------:R-:W-:Y:S02]  /*23e0*/  @!P6 LEA.HI.X R24, R13, R23, R11, 0x4, P0 ;  /* 0x000000170d18e211 */ /* 0x000fe400000f240b */
[----:B------:R-:W-:Y:S02]  /*23f0*/  @!P1 MOV R11, 0x400 ;  /* 0x00000400000b9802 */ /* 0x000fe40000000f00 */
[----:B------:R-:W-:Y:S02]  /*2400*/  @!P3 MOV R13, 0x400 ;  /* 0x00000400000db802 */ /* 0x000fe40000000f00 */
[----:B-1----:R-:W-:Y:S01]  /*2410*/  @!P1 LEA R12, R12, R11, 0x18 ;  /* 0x0000000b0c0c9211 */ /* 0x002fe200078ec0ff */
[----:B------:R-:W-:Y:S01]  /*2420*/  IMAD R11, R17, UR6, RZ ;  /* 0x00000006110b7c24 */ /* 0x000fe2000f8e02ff */
[----:B------:R-:W-:Y:S01]  /*2430*/  @!P3 LEA R20, R20, R13, 0x18 ;  /* 0x0000000d1414b211 */ /* 0x000fe200078ec0ff */
[----:B------:R-:W-:Y:S01]  /*2440*/  @!P6 IMAD R13, R3, 0x2, R8 ;  /* 0x00000002030de824 */ /* 0x000fe200078e0208 */
[----:B------:R-:W-:Y:S01]  /*2450*/  LOP3.LUT R26, R14, 0xfffffff8, RZ, 0xc0, !PT ;  /* 0xfffffff80e1a7812 */ /* 0x000fe200078ec0ff */
[----:B------:R-:W-:-:S04]  /*2460*/  IMAD R11, R16, UR7, R11 ;  /* 0x00000007100b7c24 */ /* 0x000fc8000f8e020b */
[----:B------:R-:W-:Y:S01]  /*2470*/  IMAD.IADD R7, R7, 0x1, -R26 ;  /* 0x0000000107077824 */ /* 0x000fe200078e0a1a */
[C---:B--2---:R-:W-:Y:S01]  /*2480*/  @!P6 LEA R28, P0, R9.reuse, R4, 0x1 ;  /* 0x00000004091ce211 */ /* 0x044fe200078008ff */
[----:B------:R-:W-:Y:S02]  /*2490*/  IMAD.SHL.U32 R4, R0, 0x40, RZ ;  /* 0x0000004000047824 */ /* 0x000fe400078e00ff */
[----:B------:R-:W-:Y:S01]  /*24a0*/  IMAD.U32 R25, RZ, RZ, UR6 ;  /* 0x00000006ff197e24 */ /* 0x000fe2000f8e00ff */
[----:B------:R-:W-:Y:S02]  /*24b0*/  @!P6 LEA.HI.X R29, R9, R5, R24, 0x1, P0 ;  /* 0x00000005091de211 */ /* 0x000fe400000f0c18 */
[C---:B------:R-:W-:Y:S01]  /*24c0*/  ISETP.GE.AND P0, PT, R16.reuse, UR16, PT ;  /* 0x0000001010007c0c */ /* 0x040fe2000bf06270 */
[----:B------:R-:W-:Y:S01]  /*24d0*/  IMAD.SHL.U32 R16, R16, 0x8, RZ ;  /* 0x0000000810107824 */ /* 0x000fe200078e00ff */
[----:B------:R-:W-:Y:S01]  /*24e0*/  LOP3.LUT R5, R4, 0x1c0, RZ, 0xc0, !PT ;  /* 0x000001c004057812 */ /* 0x000fe200078ec0ff */
[----:B------:R-:W1:Y:S01]  /*24f0*/  @!P3 LDC.64 R8, c[0x0][0x218] ;  /* 0x00008600ff08bb82 */ /* 0x000e620000000a00 */
[----:B------:R-:W-:Y:S01]  /*2500*/  @!P6 LDGSTS.E.BYPASS.LTC128B.128 [R13+0x6800], desc[UR28][R28.64] ;  /* 0x068000001c0defae */ /* 0x000fe2000b901d5c */
[----:B------:R-:W-:Y:S01]  /*2510*/  USHF.L.U32 UR16, UR9, 0x5, URZ ;  /* 0x0000000509107899 */ /* 0x000fe2000800063f */
[----:B------:R-:W-:-:S02]  /*2520*/  LOP3.LUT R16, R5, 0x8, R16, 0xf8, !PT ;  /* 0x0000000805107812 */ /* 0x000fc400078ef810 */
[----:B------:R-:W-:Y:S01]  /*2530*/  SHF.R.U32.HI R17, RZ, 0x3, R5 ;  /* 0x00000003ff117819 */ /* 0x000fe20000011605 */
[----:B------:R-:W-:Y:S02]  /*2540*/  @!P6 LDGSTS.E.BYPASS.LTC128B.128 [R13+0x8800], desc[UR28][R28.64+0x80] ;  /* 0x088000801c0defae */ /* 0x000fe4000b901d5c */
[----:B------:R-:W2:Y:S01]  /*2550*/  @!P1 LDC.64 R4, c[0x0][0x218] ;  /* 0x00008600ff049b82 */ /* 0x000ea20000000a00 */
[----:B------:R-:W-:Y:S01]  /*2560*/  LOP3.LUT R16, R16, R17, RZ, 0x3c, !PT ;  /* 0x0000001110107212 */ /* 0x000fe200078e3cff */
[----:B------:R3:W-:Y:S01]  /*2570*/  @!P6 LDGSTS.E.BYPASS.LTC128B.128 [R13+0xa800], desc[UR28][R28.64+0x100] ;  /* 0x0a8001001c0defae */ /* 0x0007e2000b901d5c */
[----:B------:R-:W-:Y:S01]  /*2580*/  IADD3 R224, P6, R18, UR20, RZ ;  /* 0x0000001412e07c10 */ /* 0x000fe2000ffde0ff */
[----:B------:R-:W-:Y:S02]  /*2590*/  IMAD R18, R10, UR10, RZ ;  /* 0x0000000a0a127c24 */ /* 0x000fe4000f8e02ff */
[----:B------:R-:W-:Y:S01]  /*25a0*/  @!P3 IMAD R17, R3, 0x2, R20 ;  /* 0x000000020311b824 */ /* 0x000fe200078e0214 */
[----:B------:R-:W-:Y:S01]  /*25b0*/  IADD3.X R225, R19, UR19, R11, P6, !PT ;  /* 0x0000001313e17c10 */ /* 0x000fe2000b7fe40b */
[----:B------:R-:W-:Y:S01]  /*25c0*/  IMAD.U32 R11, RZ, RZ, UR16 ;  /* 0x00000010ff0b7e24 */ /* 0x000fe2000f8e00ff */
[----:B------:R-:W-:Y:S01]  /*25d0*/  @!P3 IADD3 R10, P6, R22, UR26, RZ ;  /* 0x0000001a160abc10 */ /* 0x000fe2000ffde0ff */
[----:B------:R-:W-:-:S03]  /*25e0*/  IMAD.WIDE.U32 R224, R15, UR10, R224 ;  /* 0x0000000a0fe07c25 */ /* 0x000fc6000f8e00e0 */
[----:B------:R-:W-:Y:S01]  /*25f0*/  @!P3 IADD3.X R11, R23, UR27, R11, P6, !PT ;  /* 0x0000001b170bbc10 */ /* 0x000fe2000b7fe40b */
[----:B------:R-:W-:Y:S01]  /*2600*/  @!UP0 UIMAD UR10, UR9, 0x30, URZ ;  /* 0x00000030090a88a4 */ /* 0x000fe2000f8e023f */
[----:B------:R-:W-:Y:S01]  /*2610*/  IMAD R15, R15, UR11, R18 ;  /* 0x0000000b0f0f7c24 */ /* 0x000fe2000f8e0212 */
[C---:B-1----:R-:W-:Y:S01]  /*2620*/  @!P3 LEA R8, P6, R10.reuse, R8, 0x1 ;  /* 0x000000080a08b211 */ /* 0x042fe200078c08ff */
[----:B------:R-:W-:Y:S02]  /*2630*/  UIMAD UR11, UR17, UR6, URZ ;  /* 0x00000006110b72a4 */ /* 0x000fe4000f8e023f */
[----:B------:R-:W-:Y:S01]  /*2640*/  IMAD.IADD R203, R225, 0x1, R15 ;  /* 0x00000001e1cb7824 */ /* 0x000fe200078e020f */
[----:B------:R-:W-:Y:S01]  /*2650*/  @!P3 LEA.HI.X R9, R10, R9, R11, 0x1, P6 ;  /* 0x000000090a09b211 */ /* 0x000fe200030f0c0b */
[----:B------:R-:W-:Y:S01]  /*2660*/  @!P1 IMAD R15, R3, 0x2, R12 ;  /* 0x00000002030f9824 */ /* 0x000fe200078e020c */
[----:B------:R-:W-:Y:S01]  /*2670*/  UIMAD.WIDE.U32 UR16, UR32, UR6, URZ ;  /* 0x00000006201072a5 */ /* 0x000fe2000f8e003f */
[C---:B------:R-:W-:Y:S01]  /*2680*/  IMAD.SHL.U32 R11, R197.reuse, 0x8, RZ ;  /* 0x00000008c50b7824 */ /* 0x040fe200078e00ff */
[----:B------:R-:W-:Y:S01]  /*2690*/  UIMAD UR11, UR32, UR7, UR11 ;  /* 0x00000007200b72a4 */ /* 0x000fe2000f8e020b */
[----:B------:R-:W-:Y:S01]  /*26a0*/  @!P3 LDGSTS.E.BYPASS.LTC128B.128 [R17+0x7000], desc[UR28][R8.64] ;  /* 0x070000000811bfae */ /* 0x000fe2000b901d5c */
[----:B------:R-:W-:Y:S01]  /*26b0*/  IMAD R197, R197, 0x200, R16 ;  /* 0x00000200c5c57824 */ /* 0x000fe200078e0210 */
[----:B------:R-:W-:Y:S01]  /*26c0*/  VOTEU.ALL UP0, P2 ;  /* 0x00000000003f7886 */ /* 0x000fe20001000000 */
[----:B---3--:R-:W-:Y:S01]  /*26d0*/  IMAD.U32 R13, RZ, RZ, UR8 ;  /* 0x00000008ff0d7e24 */ /* 0x008fe2000f8e00ff */
[----:B------:R-:W-:Y:S01]  /*26e0*/  @!P3 LDGSTS.E.BYPASS.LTC128B.128 [R17+0x9000], desc[UR28][R8.64+0x80] ;  /* 0x090000800811bfae */ /* 0x000fe2000b901d5c */
[----:B------:R-:W-:Y:S01]  /*26f0*/  UIADD3 UR11, UR17, UR11, URZ ;  /* 0x0000000b110b7290 */ /* 0x000fe2000fffe03f */
[----:B------:R-:W-:Y:S01]  /*2700*/  IMAD.U32 R20, RZ, RZ, UR16 ;  /* 0x00000010ff147e24 */ /* 0x000fe2000f8e00ff */
[----:B------:R-:W-:Y:S01]  /*2710*/  LEA R197, R197, UR4, 0x1 ;  /* 0x00000004c5c57c11 */ /* 0x000fe2000f8e08ff */
[----:B------:R-:W-:Y:S01]  /*2720*/  @!P1 IMAD.WIDE.U32 R18, R13, 0x30, R22 ;  /* 0x000000300d129825 */ /* 0x000fe200078e0016 */
[----:B------:R1:W-:Y:S03]  /*2730*/  @!P3 LDGSTS.E.BYPASS.LTC128B.128 [R17+0xb000], desc[UR28][R8.64+0x100] ;  /* 0x0b0001000811bfae */ /* 0x0003e6000b901d5c */
[----:B------:R-:W-:Y:S01]  /*2740*/  @!P1 VIADD R10, R19, UR10 ;  /* 0x0000000a130a9c36 */ /* 0x000fe20008000000 */
[C---:B--2---:R-:W-:Y:S01]  /*2750*/  @!P1 LEA R22, P6, R18.reuse, R4, 0x1 ;  /* 0x0000000412169211 */ /* 0x044fe200078c08ff */
[----:B------:R-:W-:Y:S01]  /*2760*/  IMAD.SHL.U32 R13, R7, 0x40, RZ ;  /* 0x00000040070d7824 */ /* 0x000fe200078e00ff */
[----:B------:R-:W-:Y:S01]  /*2770*/  USHF.L.U32 UR10, UR7, 0x5, URZ ;  /* 0x00000005070a7899 */ /* 0x000fe2000800063f */
[----:B------:R-:W-:Y:S01]  /*2780*/  IMAD.U32 R21, RZ, RZ, UR17 ;  /* 0x00000011ff157e24 */ /* 0x000fe2000f8e00ff */
[----:B------:R-:W-:Y:S01]  /*2790*/  @!P1 LEA.HI.X R23, R18, R5, R10, 0x1, P6 ;  /* 0x0000000512179211 */ /* 0x000fe200030f0c0a */
[----:B------:R-:W-:Y:S01]  /*27a0*/  IMAD.U32 R5, RZ, RZ, UR11 ;  /* 0x0000000bff057e24 */ /* 0x000fe2000f8e00ff */
[----:B------:R-:W-:Y:S01]  /*27b0*/  LOP3.LUT R4, R13, 0x1c0, RZ, 0xc0, !PT ;  /* 0x000001c00d047812 */ /* 0x000fe200078ec0ff */
[----:B------:R-:W-:Y:S01]  /*27c0*/  IMAD.U32 R21, RZ, RZ, UR6 ;  /* 0x00000006ff157e24 */ /* 0x000fe2000f8e00ff */
[----:B------:R-:W-:Y:S01]  /*27d0*/  LEA R18, P6, R20, R224, 0x6 ;  /* 0x000000e014127211 */ /* 0x000fe200078c30ff */
[----:B------:R-:W-:Y:S01]  /*27e0*/  @!P1 LDGSTS.E.BYPASS.LTC128B.128 [R15+0x7800], desc[UR28][R22.64] ;  /* 0x07800000160f9fae */ /* 0x000fe2000b901d5c */
[----:B------:R-:W-:Y:S01]  /*27f0*/  LOP3.LUT R11, R4, 0x8, R11, 0xf8, !PT ;  /* 0x00000008040b7812 */ /* 0x000fe200078ef80b */
[----:B------:R-:W2:Y:S01]  /*2800*/  @!P0 LDC.64 R12, c[0x0][0x220] ;  /* 0x00008800ff0c8b82 */ /* 0x000ea20000000a00 */
[----:B------:R-:W-:Y:S01]  /*2810*/  SHF.R.U32.HI R4, RZ, 0x3, R4 ;  /* 0x00000003ff047819 */ /* 0x000fe20000011604 */
[----:B------:R-:W-:Y:S01]  /*2820*/  @!P1 LDGSTS.E.BYPASS.LTC128B.128 [R15+0x9800], desc[UR28][R22.64+0x80] ;  /* 0x09800080160f9fae */ /* 0x000fe2000b901d5c */
[----:B------:R-:W-:Y:S01]  /*2830*/  LEA.HI.X R19, R20, R203, R5, 0x6, P6 ;  /* 0x000000cb14137211 */ /* 0x000fe200030f3405 */
[----:B------:R-:W-:Y:S01]  /*2840*/  IMAD.U32 R16, RZ, RZ, UR6 ;  /* 0x00000006ff107e24 */ /* 0x000fe2000f8e00ff */
[----:B------:R-:W-:Y:S01]  /*2850*/  LOP3.LUT R3, R11, R4, RZ, 0x3c, !PT ;  /* 0x000000040b037212 */ /* 0x000fe200078e3cff */
[----:B------:R3:W-:Y:S01]  /*2860*/  @!P1 LDGSTS.E.BYPASS.LTC128B.128 [R15+0xb800], desc[UR28][R22.64+0x100] ;  /* 0x0b800100160f9fae */ /* 0x0007e2000b901d5c */
[----:B------:R-:W-:Y:S01]  /*2870*/  UIMAD.WIDE.U32 UR16, UR6, 0x20, URZ ;  /* 0x00000020061078a5 */ /* 0x000fe2000f8e003f */
[----:B------:R-:W4:Y:S01]  /*2880*/  @!P5 LDC.64 R4, c[0x0][0x220] ;  /* 0x00008800ff04db82 */ /* 0x000f220000000a00 */
[----:B------:R-:W-:Y:S01]  /*2890*/  @!P5 LEA R21, P1, R21, R18, 0x4 ;  /* 0x000000121515d211 */ /* 0x000fe200078220ff */
[----:B------:R-:W0:Y:S01]  /*28a0*/  LDGDEPBAR ;  /* 0x00000000000079af */ /* 0x000e220000000000 */
[----:B------:R-:W-:-:S02]  /*28b0*/  VIADD R195, R197, 0x6020 ;  /* 0x00006020c5c37836 */ /* 0x000fc40000000000 */
[----:B------:R-:W-:Y:S01]  /*28c0*/  @!P5 LEA.HI.X R16, R16, R19, R27, 0x4, P1 ;  /* 0x000000131010d211 */ /* 0x000fe200008f241b */
[----:B-1----:R-:W-:Y:S01]  /*28d0*/  IMAD.U32 R17, RZ, RZ, UR10 ;  /* 0x0000000aff117e24 */ /* 0x002fe2000f8e00ff */
[----:B------:R-:W-:Y:S01]  /*28e0*/  @!UP0 UIMAD UR10, UR7, 0x30, URZ ;  /* 0x00000030070a88a4 */ /* 0x000fe2000f8e023f */
[----:B------:R-:W1:Y:S01]  /*28f0*/  @!P4 LDC.64 R10, c[0x0][0x220] ;  /* 0x00008800ff0acb82 */ /* 0x000e620000000a00 */
[----:B------:R-:W-:-:S07]  /*2900*/  UISETP.GT.AND UP0, UPT, UR32, UR22, UPT ;  /* 0x000000162000728c */ /* 0x000fce000bf04270 */
[----:B------:R-:W5:Y:S01]  /*2910*/  @!P2 LDC.64 R8, c[0x0][0x220] ;  /* 0x00008800ff08ab82 */ /* 0x000f620000000a00 */
[----:B--2---:R-:W-:-:S04]  /*2920*/  @!P0 LEA R12, P6, R18, R12, 0x1 ;  /* 0x0000000c120c8211 */ /* 0x004fc800078c08ff */
[----:B------:R-:W-:Y:S02]  /*2930*/  @!P0 LEA.HI.X R13, R18, R13, R19, 0x1, P6 ;  /* 0x0000000d120d8211 */ /* 0x000fe400030f0c13 */
[----:B----4-:R-:W-:Y:S01]  /*2940*/  @!P5 LEA R20, P3, R21, R4, 0x1 ;  /* 0x000000041514d211 */ /* 0x010fe200078608ff */
[----:B---3--:R-:W-:Y:S01]  /*2950*/  IMAD.SHL.U32 R15, R14, 0x40, RZ ;  /* 0x000000400e0f7824 */ /* 0x008fe200078e00ff */
[----:B------:R-:W-:-:S04]  /*2960*/  DEPBAR.LE SB0, 0x0 ;  /* 0x000080000000791a */ /* 0x000fc80000000000 */
[----:B------:R-:W-:Y:S01]  /*2970*/  BAR.SYNC.DEFER_BLOCKING 0x0 ;  /* 0x0000000000007b1d */ /* 0x000fe20000010000 */
[----:B------:R-:W-:Y:S01]  /*2980*/  @!P4 IADD3 R14, P1, R18, UR16, RZ ;  /* 0x00000010120ecc10 */ /* 0x000fe2000ff3e0ff */
[----:B------:R-:W-:Y:S01]  /*2990*/  @!P2 IMAD.WIDE.U32 R22, R25, 0x30, R18 ;  /* 0x000000301916a825 */ /* 0x000fe200078e0012 */
[----:B------:R-:W-:Y:S02]  /*29a0*/  LOP3.LUT R4, R15, 0xfffffe00, RZ, 0xc0, !PT ;  /* 0xfffffe000f047812 */ /* 0x000fe400078ec0ff */
[----:B------:R-:W-:Y:S02]  /*29b0*/  @!P4 IADD3.X R17, R19, UR17, R17, P1, !PT ;  /* 0x000000111311cc10 */ /* 0x000fe40008ffe411 */
[----:B------:R-:W-:Y:S01]  /*29c0*/  @!P5 LEA.HI.X R21, R21, R5, R16, 0x1, P3 ;  /* 0x000000051515d211 */ /* 0x000fe200018f0c10 */
[----:B------:R-:W-:Y:S01]  /*29d0*/  IMAD R198, R81, 0x400, R4 ;  /* 0x0000040051c67824 */ /* 0x000fe200078e0204 */
[C---:B-1----:R-:W-:Y:S01]  /*29e0*/  @!P4 LEA R10, P1, R14.reuse, R10, 0x1 ;  /* 0x0000000a0e0ac211 */ /* 0x042fe200078208ff */
[----:B------:R-:W-:Y:S01]  /*29f0*/  @!P2 VIADD R5, R23, UR10 ;  /* 0x0000000a1705ac36 */ /* 0x000fe20008000000 */
[----:B------:R-:W-:Y:S01]  /*2a00*/  UIADD3 UR10, UR15, 0x1, -UR25 ;  /* 0x000000010f0a7890 */ /* 0x000fe2000fffe819 */
[----:B------:R-:W-:Y:S01]  /*2a10*/  IMAD.IADD R198, R3, 0x1, R198 ;  /* 0x0000000103c67824 */ /* 0x000fe200078e02c6 */
[----:B------:R-:W-:-:S02]  /*2a20*/  @!P4 LEA.HI.X R11, R14, R11, R17, 0x1, P1 ;  /* 0x0000000b0e0bc211 */ /* 0x000fc400008f0c11 */
[----:B------:R-:W-:Y:S02]  /*2a30*/  UIADD3 UR10, UR10, UR12, URZ ;  /* 0x0000000c0a0a7290 */ /* 0x000fe4000fffe03f */
        /* <DEDUP_REMOVED lines=10> */
[----:B-----5:R-:W-:-:S03]  /*2ae0*/  @!P2 LEA R8, P0, R22, R8, 0x1 ;  /* 0x000000081608a211 */ /* 0x020fc600078008ff */
[----:B------:R-:W-:Y:S01]  /*2af0*/  @P5 STS.128 [R199+0xc800], RZ ;  /* 0x00c800ffc7005388 */ /* 0x000fe20000000c00 */
[----:B------:R-:W-:Y:S01]  /*2b00*/  @!P2 LEA.HI.X R9, R22, R9, R5, 0x1, P0 ;  /* 0x000000091609a211 */ /* 0x000fe200000f0c05 */
[----:B------:R-:W-:Y:S02]  /*2b10*/  IMAD.MOV.U32 R5, RZ, RZ, 0x20 ;  /* 0x00000020ff057424 */ /* 0x000fe400078e00ff */
[----:B------:R-:W-:Y:S04]  /*2b20*/  @P5 STS.128 [R199+0xe800], RZ ;  /* 0x00e800ffc7005388 */ /* 0x000fe80000000c00 */
[----:B------:R-:W-:Y:S04]  /*2b30*/  @P5 STS.128 [R199+0x10800], RZ ;  /* 0x010800ffc7005388 */ /* 0x000fe80000000c00 */
[----:B------:R-:W-:Y:S01]  /*2b40*/  @!PT LDS RZ, [RZ] ;  /* 0x00000000fffff984 */ /* 0x000fe20000000800 */
[----:B------:R-:W-:Y:S01]  /*2b50*/  @!PT LDS RZ, [RZ] ;  /* 0x00000000fffff984 */ /* 0x000fe20000000800 */
[----:B------:R-:W-:Y:S01]  /*2b60*/  @!PT LDS RZ, [RZ] ;  /* 0x00000000fffff984 */ /* 0x000fe20000000800 */
[----:B------:R-:W-:Y:S04]  /*2b70*/  @!P5 LDGSTS.E.BYPASS.LTC128B.128 [R199+0xc800], desc[UR28][R20.64] ;  /* 0x0c80000014c7dfae */ /* 0x000fe8000b901d5c */
[----:B------:R-:W-:Y:S04]  /*2b80*/  @!P5 LDGSTS.E.BYPASS.LTC128B.128 [R199+0xe800], desc[UR28][R20.64+0x80] ;  /* 0x0e80008014c7dfae */ /* 0x000fe8000b901d5c */
[----:B------:R-:W-:Y:S04]  /*2b90*/  @!P5 LDGSTS.E.BYPASS.LTC128B.128 [R199+0x10800], desc[UR28][R20.64+0x100] ;  /* 0x1080010014c7dfae */ /* 0x000fe8000b901d5c */
        /* <DEDUP_REMOVED lines=22> */
[----:B------:R-:W3:Y:S01]  /*2d00*/  LDSM.16.M88.4 R32, [R197+0x6000] ;  /* 0x00600000c520783b */ /* 0x000ee20000000200 */
[----:B------:R-:W-:Y:S02]  /*2d10*/  SEL R7, R7, 0xfffffff0, !P1 ;  /* 0xfffffff007077807 */ /* 0x000fe40004800000 */
[----:B------:R-:W-:Y:S01]  /*2d20*/  R2P PR, R0, 0x6 ;  /* 0x0000000600007804 */ /* 0x000fe20000000000 */
[----:B------:R-:W4:Y:S01]  /*2d30*/  LDSM.16.M88.4 R24, [R197+0x6800] ;  /* 0x00680000c518783b */ /* 0x000f220000000200 */
[----:B------:R-:W-:Y:S02]  /*2d40*/  VIADD R0, R197, 0x6000 ;  /* 0x00006000c5007836 */ /* 0x000fe40000000000 */
[--C-:B------:R-:W-:Y:S01]  /*2d50*/  IMAD R196, R7, 0x2, R198.reuse ;  /* 0x0000000207c47824 */ /* 0x100fe200078e02c6 */
[----:B------:R-:W5:Y:S01]  /*2d60*/  LDSM.16.M88.4 R16, [R197+0x7000] ;  /* 0x00700000c510783b */ /* 0x000f620000000200 */
[----:B------:R-:W-:-:S02]  /*2d70*/  IMAD R194, R5, 0x2, R198 ;  /* 0x0000000205c27824 */ /* 0x000fc400078e02c6 */
[----:B------:R-:W-:Y:S01]  /*2d80*/  IMAD R193, R5, 0x2, R196 ;  /* 0x0000000205c17824 */ /* 0x000fe200078e02c4 */
[----:B------:R-:W5:Y:S04]  /*2d90*/  LDSM.16.M88.4 R44, [R197+0x7800] ;  /* 0x00780000c52c783b */ /* 0x000f680000000200 */
[----:B------:R-:W-:Y:S01]  /*2da0*/  @P1 VIADD R195, R0, 0xffffffe0 ;  /* 0xffffffe000c31836 */ /* 0x000fe20000000000 */
[----:B-1----:R-:W-:Y:S01]  /*2db0*/  LDSM.16.M88.4 R12, [R196] ;  /* 0x00000000c40c783b */ /* 0x002fe20000000200 */
[----:B------:R-:W-:-:S03]  /*2dc0*/  IMAD.MOV.U32 R0, RZ, RZ, 0x40 ;  /* 0x00000040ff007424 */ /* 0x000fc600078e00ff */
[----:B--2---:R-:W1:Y:S02]  /*2dd0*/  LDSM.16.M88.4 R8, [R195] ;  /* 0x00000000c308783b */ /* 0x004e640000000200 */
[----:B------:R-:W-:Y:S02]  /*2de0*/  SEL R0, R0, 0xffffffc0, !P2 ;  /* 0xffffffc000007807 */ /* 0x000fe40005000000 */
[----:B------:R-:W2:Y:S03]  /*2df0*/  LDSM.16.M88.4 R68, [R195+0x800] ;  /* 0x00080000c344783b */ /* 0x000ea60000000200 */
[----:B------:R-:W-:Y:S01]  /*2e00*/  IMAD.IADD R191, R197, 0x1, R0 ;  /* 0x00000001c5bf7824 */ /* 0x000fe200078e0200 */
[----:B------:R-:W2:Y:S01]  /*2e10*/  LDSM.16.M88.4 R56, [R195+0x1000] ;  /* 0x00100000c338783b */ /* 0x000ea20000000200 */
[----:B------:R-:W-:-:S03]  /*2e20*/  IMAD.IADD R184, R0, 0x1, R195 ;  /* 0x0000000100b87824 */ /* 0x000fc600078e02c3 */
[----:B------:R-:W2:Y:S04]  /*2e30*/  LDSM.16.M88.4 R48, [R195+0x1800] ;  /* 0x00180000c330783b */ /* 0x000ea80000000200 */
[----:B------:R-:W-:Y:S01]  /*2e40*/  LDSM.16.M88.4 R60, [R194] ;  /* 0x00000000c23c783b */ /* 0x000fe20000000200 */
[C---:B---3--:R-:W-:Y:S03]  /*2e50*/  HMMA.16816.F32 R36, R52.reuse, R32, RZ ;  /* 0x000000203424723c */ /* 0x048fe600000018ff */
[----:B------:R-:W3:Y:S04]  /*2e60*/  LDSM.16.M88.4 R40, [R191+0x6000] ;  /* 0x00600000bf28783b */ /* 0x000ee80000000200 */
[----:B------:R-:W-:Y:S01]  /*2e70*/  LDSM.16.M88.4 R72, [R191+0x7800] ;  /* 0x00780000bf48783b */ /* 0x000fe20000000200 */
[C---:B------:R-:W-:Y:S03]  /*2e80*/  HMMA.16816.F32 R32, R52.reuse, R34, RZ ;  /* 0x000000223420723c */ /* 0x040fe600000018ff */
[----:B------:R-:W-:Y:S03]  /*2e90*/  LDSM.16.M88.4 R76, [R197+0x9800] ;  /* 0x00980000c54c783b */ /* 0x000fe60000000200 */
[C---:B----4-:R-:W-:Y:S01]  /*2ea0*/  HMMA.16816.F32 R28, R52.reuse, R24, RZ ;  /* 0x00000018341c723c */ /* 0x050fe200000018ff */
[----:B------:R-:W0:Y:S05]  /*2eb0*/  LDGDEPBAR ;  /* 0x00000000000079af */ /* 0x000e2a0000000000 */
[C---:B-----5:R-:W-:Y:S06]  /*2ec0*/  HMMA.16816.F32 R20, R52.reuse, R16, RZ ;  /* 0x000000103414723c */ /* 0x060fec00000018ff */
        /* <DEDUP_REMOVED lines=16> */
[----:B------:R-:W-:Y:S04]  /*2fd0*/  LDSM.16.M88.4 R48, [R193] ;  /* 0x00000000c130783b */ /* 0x000fe80000000200 */
[----:B------:R-:W2:Y:S01]  /*2fe0*/  LDSM.16.M88.4 R12, [R184] ;  /* 0x00000000b80c783b */ /* 0x000ea20000000200 */
        /* <DEDUP_REMOVED lines=32> */
[C---:B--2---:R-:W-:Y:S06]  /*31f0*/  HMMA.16816.F32 R20, R44.reuse, R12, R20 ;  /* 0x0000000c2c14723c */ /* 0x044fec0000001814 */
[C---:B------:R-:W-:Y:S01]  /*3200*/  HMMA.16816.F32 R16, R44.reuse, R14, R16 ;  /* 0x0000000e2c10723c */ /* 0x040fe20000001810 */
[----:B------:R-:W2:Y:S05]  /*3210*/  LDSM.16.M88.4 R12, [R191+0x8000] ;  /* 0x00800000bf0c783b */ /* 0x000eaa0000000200 */
[C---:B------:R-:W-:Y:S06]  /*3220*/  HMMA.16816.F32 R64, R44.reuse, R76, R64 ;  /* 0x0000004c2c40723c */ /* 0x040fec0000001840 */
[----:B------:R-:W-:Y:S01]  /*3230*/  HMMA.16816.F32 R60, R44, R78, R60 ;  /* 0x0000004e2c3c723c */ /* 0x000fe2000000183c */
[----:B------:R-:W4:Y:S04]  /*3240*/  LDSM.16.M88.4 R44, [R191+0x9000] ;  /* 0x00900000bf2c783b */ /* 0x000f280000000200 */
[----:B------:R-:W-:Y:S01]  /*3250*/  LDSM.16.M88.4 R76, [R184+0x3800] ;  /* 0x00380000b84c783b */ /* 0x000fe20000000200 */
[C---:B---3--:R-:W-:Y:S06]  /*3260*/  HMMA.16816.F32 R36, R40.reuse, R56, R36 ;  /* 0x000000382824723c */ /* 0x048fec0000001824 */
[C---:B------:R-:W-:Y:S01]  /*3270*/  HMMA.16816.F32 R32, R40.reuse, R58, R32 ;  /* 0x0000003a2820723c */ /* 0x040fe20000001820 */
[----:B------:R-:W3:Y:S05]  /*3280*/  LDSM.16.M88.4 R56, [R191+0x9800] ;  /* 0x00980000bf38783b */ /* 0x000eea0000000200 */
        /* <DEDUP_REMOVED lines=15> */
[----:B------:R-:W-:Y:S05]  /*3380*/  LDSM.16.M88.4 R68, [R197+0xa000] ;  /* 0x00a00000c544783b */ /* 0x000fea0000000200 */
[C---:B----4-:R-:W-:Y:S06]  /*3390*/  HMMA.16816.F32 R20, R52.reuse, R44, R20 ;  /* 0x0000002c3414723c */ /* 0x050fec0000001814 */
[C---:B------:R-:W-:Y:S01]  /*33a0*/  HMMA.16816.F32 R16, R52.reuse, R46, R16 ;  /* 0x0000002e3410723c */ /* 0x040fe20000001810 */
[----:B------:R-:W4:Y:S05]  /*33b0*/  LDSM.16.M88.4 R44, [R198+0x4000] ;  /* 0x00400000c62c783b */ /* 0x000f2a0000000200 */
[C---:B---3--:R-:W-:Y:S06]  /*33c0*/  HMMA.16816.F32 R64, R52.reuse, R56, R64 ;  /* 0x000000383440723c */ /* 0x048fec0000001840 */
[----:B------:R-:W-:Y:S01]  /*33d0*/  HMMA.16816.F32 R60, R52, R58, R60 ;  /* 0x0000003a343c723c */ /* 0x000fe2000000183c */
[----:B------:R-:W3:Y:S04]  /*33e0*/  LDSM.16.M88.4 R56, [R197+0xa800] ;  /* 0x00a80000c538783b */ /* 0x000ee80000000200 */
[----:B------:R-:W3:Y:S01]  /*33f0*/  LDSM.16.M88.4 R52, [R197+0xb000] ;  /* 0x00b00000c534783b */ /* 0x000ee20000000200 */
        /* <DEDUP_REMOVED lines=11> */
[----:B------:R-:W2:Y:S05]  /*34b0*/  LDSM.16.M88.4 R8, [R195+0x5000] ;  /* 0x00500000c308783b */ /* 0x000eaa0000000200 */
[C---:B----4-:R-:W-:Y:S06]  /*34c0*/  HMMA.16816.F32 R36, R44.reuse, R68, R36 ;  /* 0x000000442c24723c */ /* 0x050fec0000001824 */
[C---:B------:R-:W-:Y:S01]  /*34d0*/  HMMA.16816.F32 R32, R44.reuse, R70, R32 ;  /* 0x000000462c20723c */ /* 0x040fe20000001820 */
[----:B------:R-:W-:Y:S05]  /*34e0*/  LDSM.16.M88.4 R68, [R195+0x5800] ;  /* 0x00580000c344783b */ /* 0x000fea0000000200 */
[C---:B---3--:R-:W-:Y:S06]  /*34f0*/  HMMA.16816.F32 R28, R44.reuse, R56, R28 ;  /* 0x000000382c1c723c */ /* 0x048fec000000181c */
[C---:B------:R-:W-:Y:S01]  /*3500*/  HMMA.16816.F32 R24, R44.reuse, R58, R24 ;  /* 0x0000003a2c18723c */ /* 0x040fe20000001818 */
[----:B------:R-:W-:Y:S05]  /*3510*/  LDSM.16.M88.4 R56, [R194+0x4000] ;  /* 0x00400000c238783b */ /* 0x000fea0000000200 */
[C---:B------:R-:W-:Y:S06]  /*3520*/  HMMA.16816.F32 R20, R44.reuse, R52, R20 ;  /* 0x000000342c14723c */ /* 0x040fec0000001814 */
[C---:B------:R-:W-:Y:S01]  /*3530*/  HMMA.16816.F32 R16, R44.reuse, R54, R16 ;  /* 0x000000362c10723c */ /* 0x040fe20000001810 */
[----:B------:R-:W3:Y:S05]  /*3540*/  LDSM.16.M88.4 R52, [R191+0xa000] ;  /* 0x00a00000bf34783b */ /* 0x000eea0000000200 */
[C---:B-1----:R-:W-:Y:S06]  /*3550*/  HMMA.16816.F32 R64, R44.reuse, R48, R64 ;  /* 0x000000302c40723c */ /* 0x042fec0000001840 */
[----:B------:R-:W-:Y:S01]  /*3560*/  HMMA.16816.F32 R60, R44, R50, R60 ;  /* 0x000000322c3c723c */ /* 0x000fe2000000183c */
[----:B------:R-:W1:Y:S04]  /*3570*/  LDSM.16.M88.4 R44, [R191+0xb000] ;  /* 0x00b00000bf2c783b */ /* 0x000e680000000200 */
[----:B------:R-:W4:Y:S01]  /*3580*/  LDSM.16.M88.4 R48, [R191+0xa800] ;  /* 0x00a80000bf30783b */ /* 0x000f220000000200 */
[C---:B-----5:R-:W-:Y:S06]  /*3590*/  HMMA.16816.F32 R36, R72.reuse, R40, R36 ;  /* 0x000000284824723c */ /* 0x060fec0000001824 */
        /* <DEDUP_REMOVED lines=8> */
[C---:B---3--:R-:W-:Y:S06]  /*3620*/  HMMA.16816.F32 R36, R56.reuse, R52, R36 ;  /* 0x000000343824723c */ /* 0x048fec0000001824 */
[----:B------:R-:W-:Y:S06]  /*3630*/  HMMA.16816.F32 R32, R56, R54, R32 ;  /* 0x000000363820723c */ /* 0x000fec0000001820 */
[----:B------:R-:W-:Y:S06]  /*3640*/  HMMA.16816.F32 R64, R72, R68, R64 ;  /* 0x000000444840723c */ /* 0x000fec0000001840 */
[C---:B-1----:R-:W-:Y:S06]  /*3650*/  HMMA.16816.F32 R20, R56.reuse, R44, R20 ;  /* 0x0000002c3814723c */ /* 0x042fec0000001814 */
[C---:B------:R-:W-:Y:S01]  /*3660*/  HMMA.16816.F32 R16, R56.reuse, R46, R16 ;  /* 0x0000002e3810723c */ /* 0x040fe20000001810 */
[----:B------:R-:W1:Y:S05]  /*3670*/  LDSM.16.M88.4 R44, [R184+0x4800] ;  /* 0x00480000b82c783b */ /* 0x000e6a0000000200 */
[----:B----4-:R-:W-:Y:S06]  /*3680*/  HMMA.16816.F32 R28, R56, R48, R28 ;  /* 0x00000030381c723c */ /* 0x010fec000000181c */
[C---:B--2---:R-:W-:Y:S06]  /*3690*/  HMMA.16816.F32 R36, R8.reuse, R12, R36 ;  /* 0x0000000c0824723c */ /* 0x044fec0000001824 */
[----:B------:R-:W-:Y:S01]  /*36a0*/  HMMA.16816.F32 R32, R8, R14, R32 ;  /* 0x0000000e0820723c */ /* 0x000fe20000001820 */
[----:B------:R-:W-:-:S04]  /*36b0*/  IMAD.U32 R13, RZ, RZ, UR32 ;  /* 0x00000020ff0d7e24 */ /* 0x000fc8000f8e00ff */
[----:B------:R-:W-:Y:S01]  /*36c0*/  IMAD R2, R13, 0x40, R210 ;  /* 0x000000400d027824 */ /* 0x000fe200078e02d2 */
[----:B------:R-:W-:Y:S01]  /*36d0*/  HMMA.16816.F32 R24, R56, R50, R24 ;  /* 0x000000323818723c */ /* 0x000fe20000001818 */
[----:B------:R-:W2:Y:S02]  /*36e0*/  LDSM.16.M88.4 R12, [R184+0x5000] ;  /* 0x00500000b80c783b */ /* 0x000ea40000000200 */
[----:B------:R-:W-:-:S03]  /*36f0*/  VIADD R0, R2, 0x8 ;  /* 0x0000000802007836 */ /* 0x000fc60000000000 */
[----:B------:R-:W-:Y:S06]  /*3700*/  HMMA.16816.F32 R64, R56, R40, R64 ;  /* 0x000000283840723c */ /* 0x000fec0000001840 */
[----:B------:R-:W-:Y:S01]  /*3710*/  HMMA.16816.F32 R60, R72, R70, R60 ;  /* 0x00000046483c723c */ /* 0x000fe2000000183c */
[----:B------:R-:W-:Y:S01]  /*3720*/  SHF.R.S32.HI R41, RZ, 0x1f, R80 ;  /* 0x0000001fff297819 */ /* 0x000fe20000011450 */
[----:B------:R-:W-:-:S03]  /*3730*/  VIADD R40, R2, 0x1 ;  /* 0x0000000102287836 */ /* 0x000fc60000000000 */
[----:B------:R-:W-:Y:S01]  /*3740*/  LEA.HI R80, R41, R80, RZ, 0x2 ;  /* 0x0000005029507211 */ /* 0x000fe200078f10ff */
[----:B-1----:R-:W-:Y:S03]  /*3750*/  HMMA.16816.F32 R28, R8, R44, R28 ;  /* 0x0000002c081c723c */ /* 0x002fe6000000181c */
[----:B------:R-:W-:-:S03]  /*3760*/  SHF.R.S32.HI R80, RZ, 0x2, R80 ;  /* 0x00000002ff507819 */ /* 0x000fc60000011450 */
[----:B------:R-:W-:Y:S01]  /*3770*/  HMMA.16816.F32 R44, R8, R46, R24 ;  /* 0x0000002e082c723c */ /* 0x000fe20000001818 */
[----:B------:R-:W1:Y:S01]  /*3780*/  LDSM.16.M88.4 R24, [R184+0x5800] ;  /* 0x00580000b818783b */ /* 0x000e620000000200 */
[----:B------:R-:W-:Y:S01]  /*3790*/  IMAD.IADD R207, R80, 0x1, R207 ;  /* 0x0000000150cf7824 */ /* 0x000fe200078e02cf */
[----:B------:R-:W-:-:S04]  /*37a0*/  DEPBAR.LE SB0, 0x0 ;  /* 0x000080000000791a */ /* 0x000fc80000000000 */
[C---:B------:R-:W-:Y:S01]  /*37b0*/  VIADD R205, R207.reuse, 0x8 ;  /* 0x00000008cfcd7836 */ /* 0x040fe20000000000 */
[C-C-:B------:R-:W-:Y:S02]  /*37c0*/  VIADDMNMX R206, R207.reuse, UR10, R204.reuse, PT ;  /* 0x0000000acfce7c46 */ /* 0x140fe4000b8001cc */
[----:B------:R-:W-:Y:S02]  /*37d0*/  VIADDMNMX R207, R207, UR13, RZ, !PT ;  /* 0x0000000dcfcf7c46 */ /* 0x000fe4000f8001ff */
[C---:B------:R-:W-:Y:S01]  /*37e0*/  VIADDMNMX R204, R205.reuse, UR10, R204, PT ;  /* 0x0000000acdcc7c46 */ /* 0x040fe2000b8001cc */
[----:B------:R-:W-:Y:S01]  /*37f0*/  HMMA.16816.F32 R60, R56, R42, R60 ;  /* 0x0000002a383c723c */ /* 0x000fe2000000183c */
[-C--:B------:R-:W-:Y:S02]  /*3800*/  ISETP.GE.AND P4, PT, R2, R206.reuse, PT ;  /* 0x000000ce0200720c */ /* 0x080fe40003f86270 */
[----:B------:R-:W-:Y:S02]  /*3810*/  VIADDMNMX R205, R205, UR13, RZ, !PT ;  /* 0x0000000dcdcd7c46 */ /* 0x000fe4000f8001ff */
[C---:B------:R-:W-:Y:S01]  /*3820*/  ISETP.GE.AND P5, PT, R40.reuse, R206, PT ;  /* 0x000000ce2800720c */ /* 0x040fe20003fa6270 */
[C---:B--2---:R-:W-:Y:S01]  /*3830*/  HMMA.16816.F32 R20, R8.reuse, R12, R20 ;  /* 0x0000000c0814723c */ /* 0x044fe20000001814 */
[----:B------:R-:W-:Y:S01]  /*3840*/  ISETP.GE.AND P1, PT, R40, R204, PT ;  /* 0x000000cc2800720c */ /* 0x000fe20003f26270 */
[----:B------:R-:W-:Y:S01]  /*3850*/  VIADD R42, R2, 0x9 ;  /* 0x00000009022a7836 */ /* 0x000fe20000000000 */
[----:B------:R-:W-:Y:S01]  /*3860*/  ISETP.GE.AND P6, PT, R0, R206, PT ;  /* 0x000000ce0000720c */ /* 0x000fe20003fc6270 */
[----:B------:R-:W-:Y:S01]  /*3870*/  VIADD R43, R2, 0x18 ;  /* 0x00000018022b7836 */ /* 0x000fe20000000000 */
[-C--:B------:R-:W-:Y:S01]  /*3880*/  ISETP.GE.AND P0, PT, R0, R204.reuse, PT ;  /* 0x000000cc0000720c */ /* 0x080fe20003f06270 */
[----:B------:R-:W-:Y:S01]  /*3890*/  HMMA.16816.F32 R16, R8, R14, R16 ;  /* 0x0000000e0810723c */ /* 0x000fe20000001810 */
[C---:B------:R-:W-:Y:S01]  /*38a0*/  ISETP.GE.AND P2, PT, R2.reuse, R204, PT ;  /* 0x000000cc0200720c */ /* 0x040fe20003f46270 */
[C---:B------:R-:W-:Y:S01]  /*38b0*/  VIADD R12, R2.reuse, 0x20 ;  /* 0x00000020020c7836 */ /* 0x040fe20000000000 */
[----:B------:R-:W-:-:S02]  /*38c0*/  ISETP.LT.OR P4, PT, R2, R207, P4 ;  /* 0x000000cf0200720c */ /* 0x000fc40002781670 */
[C---:B------:R-:W-:Y:S02]  /*38d0*/  ISETP.LT.OR P5, PT, R40.reuse, R207, P5 ;  /* 0x000000cf2800720c */ /* 0x040fe40002fa1670 */
[----:B------:R-:W-:Y:S01]  /*38e0*/  ISETP.LT.OR P1, PT, R40, R205, P1 ;  /* 0x000000cd2800720c */ /* 0x000fe20000f21670 */
[----:B------:R-:W-:Y:S01]  /*38f0*/  VIADD R40, R2, 0x10 ;  /* 0x0000001002287836 */ /* 0x000fe20000000000 */
[----:B------:R-:W-:Y:S01]  /*3900*/  ISETP.LT.OR P6, PT, R0, R207, P6 ;  /* 0x000000cf0000720c */ /* 0x000fe200037c1670 */
[----:B------:R-:W-:Y:S01]  /*3910*/  VIADD R15, R2, 0x28 ;  /* 0x00000028020f7836 */ /* 0x000fe20000000000 */
[----:B------:R-:W-:Y:S01]  /*3920*/  BAR.SYNC.DEFER_BLOCKING 0x0 ;  /* 0x0000000000007b1d */ /* 0x000fe20000010000 */
[-C--:B------:R-:W-:Y:S02]  /*3930*/  ISETP.LT.OR P0, PT, R0, R205.reuse, P0 ;  /* 0x000000cd0000720c */ /* 0x080fe40000701670 */
[----:B------:R-:W-:Y:S02]  /*3940*/  ISETP.LT.OR P2, PT, R2, R205, P2 ;  /* 0x000000cd0200720c */ /* 0x000fe40001741670 */
[----:B------:R-:W-:Y:S01]  /*3950*/  FSEL R0, R36, -INF , !P4 ;  /* 0xff80000024007808 */ /* 0x000fe20006000000 */
[----:B------:R-:W-:Y:S01]  /*3960*/  VIADD R36, R2, 0x11 ;  /* 0x0000001102247836 */ /* 0x000fe20000000000 */
[----:B------:R-:W-:Y:S01]  /*3970*/  ISETP.GE.AND P4, PT, R40, R206, PT ;  /* 0x000000ce2800720c */ /* 0x000fe20003f86270 */
[----:B-1----:R-:W-:Y:S01]  /*3980*/  HMMA.16816.F32 R64, R8, R24, R64 ;  /* 0x000000180840723c */ /* 0x002fe20000001840 */
[----:B------:R-:W-:-:S02]  /*3990*/  FSEL R41, R38, -INF , !P2 ;  /* 0xff80000026297808 */ /* 0x000fc40005000000 */
[----:B------:R-:W-:Y:S02]  /*39a0*/  FSEL R38, R37, -INF , !P5 ;  /* 0xff80000025267808 */ /* 0x000fe40006800000 */
[----:B------:R-:W-:Y:S01]  /*39b0*/  FSEL R39, R39, -INF , !P1 ;  /* 0xff80000027277808 */ /* 0x000fe20004800000 */
[----:B------:R-:W-:Y:S01]  /*39c0*/  HMMA.16816.F32 R60, R8, R26, R60 ;  /* 0x0000001a083c723c */ /* 0x000fe2000000183c */
[-C--:B------:R-:W-:Y:S01]  /*39d0*/  ISETP.GE.AND P3, PT, R42, R206.reuse, PT ;  /* 0x000000ce2a00720c */ /* 0x080fe20003f66270 */
[----:B------:R-:W-:Y:S01]  /*39e0*/  VIADD R25, R2, 0x29 ;  /* 0x0000002902197836 */ /* 0x000fe20000000000 */
[----:B------:R-:W-:Y:S01]  /*39f0*/  ISETP.GE.AND P1, PT, R36, R206, PT ;  /* 0x000000ce2400720c */ /* 0x000fe20003f26270 */
[----:B------:R-:W-:Y:S01]  /*3a00*/  VIADD R24, R2, 0x30 ;  /* 0x0000003002187836 */ /* 0x000fe20000000000 */
[----:B------:R-:W-:Y:S02]  /*3a10*/  FSEL R37, R34, -INF , !P0 ;  /* 0xff80000022257808 */ /* 0x000fe40004000000 */
[-C--:B------:R-:W-:Y:S01]  /*3a20*/  ISETP.GE.AND P0, PT, R36, R204.reuse, PT ;  /* 0x000000cc2400720c */ /* 0x080fe20003f06270 */
[----:B------:R-:W-:Y:S01]  /*3a30*/  VIADD R9, R2, 0x31 ;  /* 0x0000003102097836 */ /* 0x000fe20000000000 */
[----:B------:R-:W-:Y:S01]  /*3a40*/  ISETP.LT.OR P4, PT, R40, R207, P4 ;  /* 0x000000cf2800720c */ /* 0x000fe20002781670 */
[----:B------:R-:W-:Y:S01]  /*3a50*/  VIADD R8, R2, 0x38 ;  /* 0x0000003802087836 */ /* 0x000fe20000000000 */
[----:B------:R-:W-:-:S02]  /*3a60*/  ISETP.GE.AND P2, PT, R42, R204, PT ;  /* 0x000000cc2a00720c */ /* 0x000fc40003f46270 */
[----:B------:R-:W-:Y:S02]  /*3a70*/  ISETP.GE.AND P5, PT, R40, R204, PT ;  /* 0x000000cc2800720c */ /* 0x000fe40003fa6270 */
[-C--:B------:R-:W-:Y:S02]  /*3a80*/  ISETP.LT.OR P3, PT, R42, R207.reuse, P3 ;  /* 0x000000cf2a00720c */ /* 0x080fe40001f61670 */
[C---:B------:R-:W-:Y:S02]  /*3a90*/  ISETP.LT.OR P1, PT, R36.reuse, R207, P1 ;  /* 0x000000cf2400720c */ /* 0x040fe40000f21670 */
[-C--:B------:R-:W-:Y:S02]  /*3aa0*/  ISETP.LT.OR P0, PT, R36, R205.reuse, P0 ;  /* 0x000000cd2400720c */ /* 0x080fe40000701670 */
[----:B------:R-:W-:Y:S01]  /*3ab0*/  FSEL R36, R28, -INF , !P4 ;  /* 0xff8000001c247808 */ /* 0x000fe20006000000 */
[----:B------:R-:W-:Y:S01]  /*3ac0*/  VIADD R28, R2, 0x21 ;  /* 0x00000021021c7836 */ /* 0x000fe20000000000 */
[----:B------:R-:W-:-:S02]  /*3ad0*/  ISETP.LT.OR P2, PT, R42, R205, P2 ;  /* 0x000000cd2a00720c */ /* 0x000fc40001741670 */
[----:B------:R-:W-:Y:S02]  /*3ae0*/  ISETP.LT.OR P5, PT, R40, R205, P5 ;  /* 0x000000cd2800720c */ /* 0x000fe40002fa1670 */
[----:B------:R-:W-:Y:S01]  /*3af0*/  FSEL R42, R32, -INF , !P6 ;  /* 0xff800000202a7808 */ /* 0x000fe20007000000 */
[C---:B------:R-:W-:Y:S01]  /*3b00*/  VIADD R32, R2.reuse, 0x19 ;  /* 0x0000001902207836 */ /* 0x040fe20000000000 */
[----:B------:R-:W-:Y:S01]  /*3b10*/  FSEL R40, R33, -INF , !P3 ;  /* 0xff80000021287808 */ /* 0x000fe20005800000 */
[----:B------:R-:W-:Y:S01]  /*3b20*/  VIADD R2, R2, 0x39 ;  /* 0x0000003902027836 */ /* 0x000fe20000000000 */
[----:B------:R-:W-:Y:S02]  /*3b30*/  FSEL R52, R29, -INF , !P1 ;  /* 0xff8000001d347808 */ /* 0x000fe40004800000 */
[C---:B------:R-:W-:Y:S02]  /*3b40*/  ISETP.GE.AND P6, PT, R43.reuse, R206, PT ;  /* 0x000000ce2b00720c */ /* 0x040fe40003fc6270 */
[----:B------:R-:W-:-:S02]  /*3b50*/  ISETP.GE.AND P3, PT, R43, R204, PT ;  /* 0x000000cc2b00720c */ /* 0x000fc40003f66270 */
[----:B------:R-:W-:Y:S02]  /*3b60*/  FMNMX.FTZ R29, R0, R38, !PT ;  /* 0x00000026001d7209 */ /* 0x000fe40007810000 */
[----:B------:R-:W-:Y:S02]  /*3b70*/  FSEL R13, R31, -INF , !P0 ;  /* 0xff8000001f0d7808 */ /* 0x000fe40004000000 */
[----:B------:R-:W-:Y:S02]  /*3b80*/  ISETP.GE.AND P0, PT, R28, R206, PT ;  /* 0x000000ce1c00720c */ /* 0x000fe40003f06270 */
[C---:B------:R-:W-:Y:S02]  /*3b90*/  ISETP.LT.OR P6, PT, R43.reuse, R207, P6 ;  /* 0x000000cf2b00720c */ /* 0x040fe400037c1670 */
[----:B------:R-:W-:Y:S02]  /*3ba0*/  ISETP.LT.OR P3, PT, R43, R205, P3 ;  /* 0x000000cd2b00720c */ /* 0x000fe40001f61670 */
[----:B------:R-:W-:-:S02]  /*3bb0*/  FMNMX.FTZ R29, R42, R29, !PT ;  /* 0x0000001d2a1d7209 */ /* 0x000fc40007810000 */
[----:B------:R-:W-:Y:S02]  /*3bc0*/  FSEL R43, R35, -INF , !P2 ;  /* 0xff800000232b7808 */ /* 0x000fe40005000000 */
[----:B------:R-:W-:Y:S02]  /*3bd0*/  FSEL R69, R30, -INF , !P5 ;  /* 0xff8000001e457808 */ /* 0x000fe40006800000 */
[C---:B------:R-:W-:Y:S02]  /*3be0*/  ISETP.GE.AND P2, PT, R32.reuse, R206, PT ;  /* 0x000000ce2000720c */ /* 0x040fe40003f46270 */
[----:B------:R-:W-:Y:S02]  /*3bf0*/  ISETP.GE.AND P5, PT, R32, R204, PT ;  /* 0x000000cc2000720c */ /* 0x000fe40003fa6270 */
[----:B------:R-:W-:Y:S02]  /*3c00*/  ISETP.LT.OR P0, PT, R28, R207, P0 ;  /* 0x000000cf1c00720c */ /* 0x000fe40000701670 */
[----:B------:R-:W-:-:S02]  /*3c10*/  FMNMX.FTZ R29, R40, R29, !PT ;  /* 0x0000001d281d7209 */ /* 0x000fc40007810000 */
[C---:B------:R-:W-:Y:S02]  /*3c20*/  ISETP.LT.OR P2, PT, R32.reuse, R207, P2 ;  /* 0x000000cf2000720c */ /* 0x040fe40001741670 */
[----:B------:R-:W-:Y:S02]  /*3c30*/  ISETP.LT.OR P5, PT, R32, R205, P5 ;  /* 0x000000cd2000720c */ /* 0x000fe40002fa1670 */
[----:B------:R-:W-:Y:S02]  /*3c40*/  FSEL R32, R21, -INF , !P0 ;  /* 0xff80000015207808 */ /* 0x000fe40004000000 */
[----:B------:R-:W-:Y:S02]  /*3c50*/  FMNMX.FTZ R21, R36, R29, !PT ;  /* 0x0000001d24157209 */ /* 0x000fe40007810000 */
[C---:B------:R-:W-:Y:S02]  /*3c60*/  ISETP.GE.AND P4, PT, R12.reuse, R206, PT ;  /* 0x000000ce0c00720c */ /* 0x040fe40003f86270 */
[----:B------:R-:W-:-:S02]  /*3c70*/  ISETP.GE.AND P1, PT, R12, R204, PT ;  /* 0x000000cc0c00720c */ /* 0x000fc40003f26270 */
[----:B------:R-:W-:Y:S02]  /*3c80*/  FSEL R14, R44, -INF , !P6 ;  /* 0xff8000002c0e7808 */ /* 0x000fe40007000000 */
[----:B------:R-:W-:Y:S02]  /*3c90*/  FMNMX.FTZ R11, R52, R21, !PT ;  /* 0x00000015340b7209 */ /* 0x000fe40007810000 */
[C---:B------:R-:W-:Y:S02]  /*3ca0*/  ISETP.LT.OR P4, PT, R12.reuse, R207, P4 ;  /* 0x000000cf0c00720c */ /* 0x040fe40002781670 */
[----:B------:R-:W-:Y:S02]  /*3cb0*/  ISETP.LT.OR P1, PT, R12, R205, P1 ;  /* 0x000000cd0c00720c */ /* 0x000fe40000f21670 */
[----:B------:R-:W-:Y:S02]  /*3cc0*/  FSEL R12, R45, -INF , !P2 ;  /* 0xff8000002d0c7808 */ /* 0x000fe40005000000 */
[----:B------:R-:W-:-:S02]  /*3cd0*/  FMNMX.FTZ R11, R14, R11, !PT ;  /* 0x0000000b0e0b7209 */ /* 0x000fc40007810000 */
[C---:B------:R-:W-:Y:S02]  /*3ce0*/  ISETP.GE.AND P6, PT, R15.reuse, R206, PT ;  /* 0x000000ce0f00720c */ /* 0x040fe40003fc6270 */
[----:B------:R-:W-:Y:S02]  /*3cf0*/  FSEL R71, R46, -INF , !P3 ;  /* 0xff8000002e477808 */ /* 0x000fe40005800000 */
[-C--:B------:R-:W-:Y:S02]  /*3d00*/  ISETP.GE.AND P2, PT, R15, R204.reuse, PT ;  /* 0x000000cc0f00720c */ /* 0x080fe40003f46270 */
[----:B------:R-:W-:Y:S02]  /*3d10*/  ISETP.GE.AND P3, PT, R28, R204, PT ;  /* 0x000000cc1c00720c */ /* 0x000fe40003f66270 */
[----:B------:R-:W-:Y:S02]  /*3d20*/  FSEL R34, R20, -INF , !P4 ;  /* 0xff80000014227808 */ /* 0x000fe40006000000 */
[----:B------:R-:W-:-:S02]  /*3d30*/  FMNMX.FTZ R11, R12, R11, !PT ;  /* 0x0000000b0c0b7209 */ /* 0x000fc40007810000 */
[C---:B------:R-:W-:Y:S02]  /*3d40*/  ISETP.LT.OR P6, PT, R15.reuse, R207, P6 ;  /* 0x000000cf0f00720c */ /* 0x040fe400037c1670 */
[-C--:B------:R-:W-:Y:S02]  /*3d50*/  ISETP.LT.OR P2, PT, R15, R205.reuse, P2 ;  /* 0x000000cd0f00720c */ /* 0x080fe40001741670 */
[----:B------:R-:W-:Y:S02]  /*3d60*/  ISETP.LT.OR P3, PT, R28, R205, P3 ;  /* 0x000000cd1c00720c */ /* 0x000fe40001f61670 */
[----:B------:R-:W-:Y:S02]  /*3d70*/  FSEL R15, R47, -INF , !P5 ;  /* 0xff8000002f0f7808 */ /* 0x000fe40006800000 */
[----:B------:R-:W-:Y:S02]  /*3d80*/  ISETP.GE.AND P5, PT, R25, R206, PT ;  /* 0x000000ce1900720c */ /* 0x000fe40003fa6270 */
[----:B------:R-:W-:-:S02]  /*3d90*/  FMNMX.FTZ R10, R41, R39, !PT ;  /* 0x00000027290a7209 */ /* 0x000fc40007810000 */
[----:B------:R-:W-:Y:S02]  /*3da0*/  FMNMX.FTZ R11, R34, R11, !PT ;  /* 0x0000000b220b7209 */ /* 0x000fe40007810000 */
[----:B------:R-:W-:Y:S02]  /*3db0*/  FSEL R33, R23, -INF , !P3 ;  /* 0xff80000017217808 */ /* 0x000fe40005800000 */
[-C--:B------:R-:W-:Y:S02]  /*3dc0*/  ISETP.GE.AND P4, PT, R24, R206.reuse, PT ;  /* 0x000000ce1800720c */ /* 0x080fe40003f86270 */
[----:B------:R-:W-:Y:S02]  /*3dd0*/  ISETP.LT.OR P5, PT, R25, R207, P5 ;  /* 0x000000cf1900720c */ /* 0x000fe40002fa1670 */
[----:B------:R-:W-:Y:S02]  /*3de0*/  ISETP.GE.AND P3, PT, R9, R206, PT ;  /* 0x000000ce0900720c */ /* 0x000fe40003f66270 */
[----:B------:R-:W-:-:S02]  /*3df0*/  FSEL R30, R16, -INF , !P6 ;  /* 0xff800000101e7808 */ /* 0x000fc40007000000 */
[----:B------:R-:W-:Y:S02]  /*3e00*/  FMNMX.FTZ R10, R37, R10, !PT ;  /* 0x0000000a250a7209 */ /* 0x000fe40007810000 */
[----:B------:R-:W-:Y:S02]  /*3e10*/  FMNMX.FTZ R11, R32, R11, !PT ;  /* 0x0000000b200b7209 */ /* 0x000fe40007810000 */
[----:B------:R-:W-:Y:S02]  /*3e20*/  ISETP.LT.OR P4, PT, R24, R207, P4 ;  /* 0x000000cf1800720c */ /* 0x000fe40002781670 */
[----:B------:R-:W-:Y:S02]  /*3e30*/  FSEL R28, R17, -INF , !P5 ;  /* 0xff800000111c7808 */ /* 0x000fe40006800000 */
[----:B------:R-:W-:Y:S02]  /*3e40*/  FMNMX.FTZ R10, R43, R10, !PT ;  /* 0x0000000a2b0a7209 */ /* 0x000fe40007810000 */
[----:B------:R-:W-:-:S02]  /*3e50*/  FMNMX.FTZ R11, R30, R11, !PT ;  /* 0x0000000b1e0b7209 */ /* 0x000fc40007810000 */
[----:B------:R-:W-:Y:S02]  /*3e60*/  ISETP.LT.OR P3, PT, R9, R207, P3 ;  /* 0x000000cf0900720c */ /* 0x000fe40001f61670 */
[----:B------:R-:W-:Y:S02]  /*3e70*/  ISETP.GE.AND P6, PT, R8, R206, PT ;  /* 0x000000ce0800720c */ /* 0x000fe40003fc6270 */
[----:B------:R-:W-:Y:S02]  /*3e80*/  FSEL R186, R64, -INF , !P4 ;  /* 0xff80000040ba7808 */ /* 0x000fe40006000000 */
[----:B------:R-:W-:Y:S02]  /*3e90*/  FMNMX.FTZ R10, R69, R10, !PT ;  /* 0x0000000a450a7209 */ /* 0x000fe40007810000 */
[----:B------:R-:W-:Y:S02]  /*3ea0*/  FMNMX.FTZ R11, R28, R11, !PT ;  /* 0x0000000b1c0b7209 */ /* 0x000fe40007810000 */
[----:B------:R-:W-:-:S02]  /*3eb0*/  FSEL R182, R65, -INF , !P3 ;  /* 0xff80000041b67808 */ /* 0x000fc40005800000 */
[----:B------:R-:W-:Y:S02]  /*3ec0*/  PLOP3.LUT P3, PT, PT, PT, UP0, 0x80, 0x0 ;  /* 0x000000000000781c */ /* 0x000fe40003f6f008 */
[----:B------:R-:W-:Y:S02]  /*3ed0*/  ISETP.GE.AND P5, PT, R2, R206, PT ;  /* 0x000000ce0200720c */ /* 0x000fe40003fa6270 */
[----:B------:R-:W-:Y:S02]  /*3ee0*/  ISETP.LT.OR P6, PT, R8, R207, P6 ;  /* 0x000000cf0800720c */ /* 0x000fe400037c1670 */
[----:B------:R-:W-:Y:S02]  /*3ef0*/  FMNMX.FTZ R10, R13, R10, !PT ;  /* 0x0000000a0d0a7209 */ /* 0x000fe40007810000 */
[----:B------:R-:W-:Y:S02]  /*3f00*/  FMNMX.FTZ R11, R186, R11, !PT ;  /* 0x0000000bba0b7209 */ /* 0x000fe40007810000 */
[----:B------:R-:W-:-:S02]  /*3f10*/  ISETP.LT.OR P5, PT, R2, R207, P5 ;  /* 0x000000cf0200720c */ /* 0x000fc40002fa1670 */
[----:B------:R-:W-:Y:S02]  /*3f20*/  FSEL R180, R60, -INF , !P6 ;  /* 0xff8000003cb47808 */ /* 0x000fe40007000000 */
[----:B------:R-:W-:Y:S02]  /*3f30*/  FMNMX.FTZ R10, R71, R10, !PT ;  /* 0x0000000a470a7209 */ /* 0x000fe40007810000 */
[----:B------:R-:W-:Y:S02]  /*3f40*/  FMNMX.FTZ R11, R182, R11, !PT ;  /* 0x0000000bb60b7209 */ /* 0x000fe40007810000 */
[----:B------:R-:W-:Y:S02]  /*3f50*/  FSEL R35, R22, -INF , !P1 ;  /* 0xff80000016237808 */ /* 0x000fe40004800000 */
[-C--:B------:R-:W-:Y:S02]  /*3f60*/  ISETP.GE.AND P1, PT, R25, R204.reuse, PT ;  /* 0x000000cc1900720c */ /* 0x080fe40003f26270 */
[----:B------:R-:W-:-:S02]  /*3f70*/  ISETP.GE.AND P0, PT, R24, R204, PT ;  /* 0x000000cc1800720c */ /* 0x000fc40003f06270 */
[----:B------:R-:W-:Y:S02]  /*3f80*/  FSEL R178, R61, -INF , !P5 ;  /* 0xff8000003db27808 */ /* 0x000fe40006800000 */
[----:B------:R-:W-:Y:S02]  /*3f90*/  FMNMX.FTZ R10, R15, R10, !PT ;  /* 0x0000000a0f0a7209 */ /* 0x000fe40007810000 */
[----:B------:R-:W-:Y:S02]  /*3fa0*/  FMNMX.FTZ R11, R180, R11, !PT ;  /* 0x0000000bb40b7209 */ /* 0x000fe40007810000 */
[-C--:B------:R-:W-:Y:S02]  /*3fb0*/  ISETP.LT.OR P1, PT, R25, R205.reuse, P1 ;  /* 0x000000cd1900720c */ /* 0x080fe40000f21670 */
[----:B------:R-:W-:Y:S02]  /*3fc0*/  ISETP.LT.OR P0, PT, R24, R205, P0 ;  /* 0x000000cd1800720c */ /* 0x000fe40000701670 */
[----:B------:R-:W-:-:S02]  /*3fd0*/  FMNMX.FTZ R10, R35, R10, !PT ;  /* 0x0000000a230a7209 */ /* 0x000fc40007810000 */
[----:B------:R-:W-:Y:S01]  /*3fe0*/  FMNMX.FTZ R132, R178, R11, !PT ;  /* 0x0000000bb2847209 */ /* 0x000fe20007810000 */
[----:B------:R-:W-:Y:S08]  /*3ff0*/  @!P3 BRA `(.L_x_1124) ;  /* 0x000000000084b947 */ /* 0x000ff00003800000 */
[----:B------:R-:W-:Y:S02]  /*4000*/  UIADD3 UR11, UR33, -0x2, URZ ;  /* 0xfffffffe210b7890 */ /* 0x000fe4000fffe03f */
[----:B------:R-:W-:Y:S02]  /*4010*/  USHF.L.U32 UR12, UR8, 0x5, URZ ;  /* 0x00000005080c7899 */ /* 0x000fe4000800063f */
[----:B------:R-:W-:Y:S02]  /*4020*/  USHF.R.S32.HI UR10, URZ, 0x1f, UR11 ;  /* 0x0000001f3f0a7899 */ /* 0x000fe4000801140b */
[----:B------:R-:W-:Y:S01]  /*4030*/  UIMAD UR18, UR18, UR11, URZ ;  /* 0x0000000b121272a4 */ /* 0x000fe2000f8e023f */
[----:B------:R-:W-:-:S03]  /*4040*/  IMAD.WIDE.U32 R16, R83, UR11, R208 ;  /* 0x0000000b53107c25 */ /* 0x000fc6000f8e00d0 */
[----:B------:R-:W-:-:S03]  /*4050*/  UIMAD UR18, UR10, UR21, UR18 ;  /* 0x000000150a1272a4 */ /* 0x000fc6000f8e0212 */
[----:B------:R-:W-:Y:S02]  /*4060*/  ULDC.64 UR10, c[0x0][0x218] ;  /* 0x00008600000a7ab9 */ /* 0x000fe40000000a00 */
[----:B------:R-:W-:Y:S01]  /*4070*/  LEA R22, P5, R16, UR10, 0x1 ;  /* 0x0000000a10167c11 */ /* 0x000fe2000f8a08ff */
[----:B------:R-:W-:Y:S01]  /*4080*/  VIADD R11, R17, UR18 ;  /* 0x00000012110b7c36 */ /* 0x000fe20008000000 */
[----:B------:R-:W-:Y:S02]  /*4090*/  USHF.L.U64.HI UR10, UR8, 0x5, UR9 ;  /* 0x00000005080a7899 */ /* 0x000fe40008010209 */
[----:B------:R-:W-:Y:S02]  /*40a0*/  IADD3 R20, P4, R22, UR12, RZ ;  /* 0x0000000c16147c10 */ /* 0x000fe4000ff9e0ff */
[----:B------:R-:W-:Y:S02]  /*40b0*/  LEA.HI.X R23, R16, UR11, R11, 0x1, P5 ;  /* 0x0000000b10177c11 */ /* 0x000fe4000a8f0c0b */
[----:B------:R-:W-:-:S02]  /*40c0*/  IADD3 R24, P5, R20, UR12, RZ ;  /* 0x0000000c14187c10 */ /* 0x000fc4000ffbe0ff */
        /* <DEDUP_REMOVED lines=20> */
.L_x_1124:
[----:B------:R-:W2:Y:S01]  /*4210*/  SHFL.BFLY PT, R11, R132, 0x2, 0x1f ;  /* 0x0c401f00840b7f89 */ /* 0x000ea200000e0000 */
[----:B------:R-:W-:Y:S01]  /*4220*/  FSEL R31, R18, -INF , !P2 ;  /* 0xff800000121f7808 */ /* 0x000fe20005000000 */
[----:B------:R-:W-:Y:S01]  /*4230*/  USHF.L.U32 UR10, UR32, 0x1, URZ ;  /* 0x00000001200a7899 */ /* 0x000fe2000800063f */
[----:B------:R-:W-:Y:S01]  /*4240*/  FMNMX.FTZ R10, R33, R10, !PT ;  /* 0x0000000a210a7209 */ /* 0x000fe20007810000 */
[----:B------:R-:W-:Y:S01]  /*4250*/  UIADD3 UR19, UR31, -0x4498517b, URZ ;  /* 0xbb67ae851f137890 */ /* 0x000fe2000fffe03f */
[----:B------:R-:W-:Y:S01]  /*4260*/  ISETP.GE.AND P2, PT, R9, R204, PT ;  /* 0x000000cc0900720c */ /* 0x000fe20003f46270 */
[----:B------:R-:W-:Y:S01]  /*4270*/  IMAD.WIDE.U32 R146, R202, -0x2daee0ad, RZ ;  /* 0xd2511f53ca927825 */ /* 0x000fe200078e00ff */
[----:B------:R-:W-:Y:S01]  /*4280*/  FSEL R29, R19, -INF , !P1 ;  /* 0xff800000131d7808 */ /* 0x000fe20004800000 */
[----:B------:R-:W-:Y:S01]  /*4290*/  UIADD3 UR20, UR30, -0x61c88647, URZ ;  /* 0x9e3779b91e147890 */ /* 0x000fe2000fffe03f */
[----:B------:R-:W-:Y:S01]  /*42a0*/  FMNMX.FTZ R10, R31, R10, !PT ;  /* 0x0000000a1f0a7209 */ /* 0x000fe20007810000 */
[----:B-1----:R-:W-:Y:S01]  /*42b0*/  IMAD.U32 R17, RZ, RZ, UR10 ;  /* 0x0000000aff117e24 */ /* 0x002fe2000f8e00ff */
[----:B------:R-:W-:Y:S01]  /*42c0*/  ISETP.GE.AND P1, PT, R8, R204, PT ;  /* 0x000000cc0800720c */ /* 0x000fe20003f26270 */
[----:B------:R-:W-:Y:S01]  /*42d0*/  UIADD3 UR18, UR30, 0x3c6ef372, URZ ;  /* 0x3c6ef3721e127890 */ /* 0x000fe2000fffe03f */
[-C--:B------:R-:W-:Y:S01]  /*42e0*/  ISETP.LT.OR P2, PT, R9, R205.reuse, P2 ;  /* 0x000000cd0900720c */ /* 0x080fe20001741670 */
[----:B------:R-:W-:Y:S01]  /*42f0*/  ULDC UR34, c[0x0][0x2ec] ;  /* 0x0000bb0000227ab9 */ /* 0x000fe20000000800 */
[----:B------:R-:W-:Y:S01]  /*4300*/  FSEL R179, R66, -INF , !P0 ;  /* 0xff80000042b37808 */ /* 0x000fe20004000000 */
[----:B------:R-:W-:Y:S01]  /*4310*/  UIADD3 UR17, UR31, 0x76cf5d0a, URZ ;  /* 0x76cf5d0a1f117890 */ /* 0x000fe2000fffe03f */
[----:B------:R-:W-:Y:S01]  /*4320*/  FMNMX.FTZ R10, R29, R10, !PT ;  /* 0x0000000a1d0a7209 */ /* 0x000fe20007810000 */
[----:B------:R-:W-:Y:S01]  /*4330*/  UIADD3 UR15, UR31, 0x32370b8f, URZ ;  /* 0x32370b8f1f0f7890 */ /* 0x000fe2000fffe03f */
[-C--:B------:R-:W-:Y:S01]  /*4340*/  ISETP.LT.OR P1, PT, R8, R205.reuse, P1 ;  /* 0x000000cd0800720c */ /* 0x080fe20000f21670 */
[----:B------:R-:W-:Y:S01]  /*4350*/  UIADD3 UR16, UR30, -0x255992d5, URZ ;  /* 0xdaa66d2b1e107890 */ /* 0x000fe2000fffe03f */
[----:B------:R-:W-:Y:S01]  /*4360*/  ISETP.GE.AND P0, PT, R2, R204, PT ;  /* 0x000000cc0200720c */ /* 0x000fe20003f06270 */
[----:B------:R-:W-:Y:S01]  /*4370*/  UIADD3 UR14, UR30, 0x78dde6e4, URZ ;  /* 0x78dde6e41e0e7890 */ /* 0x000fe2000fffe03f */
[----:B------:R-:W-:Y:S01]  /*4380*/  FSEL R177, R67, -INF , !P2 ;  /* 0xff80000043b17808 */ /* 0x000fe20005000000 */
[----:B------:R-:W-:Y:S01]  /*4390*/  IMAD.IADD R192, R4, 0x1, R3 ;  /* 0x0000000104c07824 */ /* 0x000fe200078e0203 */
[----:B------:R-:W-:Y:S01]  /*43a0*/  FMNMX.FTZ R10, R179, R10, !PT ;  /* 0x0000000ab30a7209 */ /* 0x000fe20007810000 */
[----:B------:R-:W-:Y:S01]  /*43b0*/  UIADD3 UR12, UR31, -0x56f99767, URZ ;  /* 0xa90668991f0c7890 */ /* 0x000fe2000fffe03f */
[----:B------:R-:W-:Y:S01]  /*43c0*/  ISETP.LT.OR P0, PT, R2, R205, P0 ;  /* 0x000000cd0200720c */ /* 0x000fe20000701670 */
[----:B------:R-:W-:Y:S01]  /*43d0*/  IMAD.U32 R2, RZ, RZ, UR24 ;  /* 0x00000018ff027e24 */ /* 0x000fe2000f8e00ff */
[----:B------:R-:W-:Y:S01]  /*43e0*/  FSEL R175, R62, -INF , !P1 ;  /* 0xff8000003eaf7808 */ /* 0x000fe20004800000 */
[----:B------:R-:W-:Y:S01]  /*43f0*/  UIADD3 UR13, UR31, -0x126145ec, URZ ;  /* 0xed9eba141f0d7890 */ /* 0x000fe2000fffe03f */
[----:B------:R-:W-:Y:S01]  /*4400*/  FMNMX.FTZ R10, R177, R10, !PT ;  /* 0x0000000ab10a7209 */ /* 0x000fe20007810000 */
[----:B------:R-:W-:Y:S01]  /*4410*/  IMAD R2, R2, 0x4, R81 ;  /* 0x0000000402027824 */ /* 0x000fe200078e0251 */
[----:B------:R-:W-:Y:S01]  /*4420*/  FSEL R174, R63, -INF , !P0 ;  /* 0xff8000003fae7808 */ /* 0x000fe20004000000 */
[----:B------:R-:W-:Y:S01]  /*4430*/  UIADD3 UR21, UR30, -0x4ab325aa, URZ ;  /* 0xb54cda561e157890 */ /* 0x000fe2000fffe03f */
[----:B------:R-:W-:Y:S01]  /*4440*/  FMNMX.FTZ R9, R175, R10, !PT ;  /* 0x0000000aaf097209 */ /* 0x000fe20007810000 */
[----:B------:R-:W-:Y:S01]  /*4450*/  IMAD.WIDE.U32 R144, R2, -0x326172a9, RZ ;  /* 0xcd9e8d5702907825 */ /* 0x000fe200078e00ff */
[----:B--2---:R-:W-:Y:S01]  /*4460*/  FMNMX.FTZ R132, R132, R11, !PT ;  /* 0x0000000b84847209 */ /* 0x004fe20007810000 */
[----:B------:R-:W-:Y:S01]  /*4470*/  UIADD3 UR26, UR30, 0x1715609d, URZ ;  /* 0x1715609d1e1a7890 */ /* 0x000fe2000fffe03f */
[----:B------:R-:W-:Y:S01]  /*4480*/  FMNMX.FTZ R9, R174, R9, !PT ;  /* 0x00000009ae097209 */ /* 0x000fe20007810000 */
[----:B------:R-:W-:Y:S01]  /*4490*/  UIADD3 UR27, UR31, 0x646e171e, URZ ;  /* 0x646e171e1f1b7890 */ /* 0x000fe2000fffe03f */
[----:B------:R-:W-:Y:S01]  /*44a0*/  LOP3.LUT R213, R6, UR30, RZ, 0x3c, !PT ;  /* 0x0000001e06d57c12 */ /* 0x000fe2000f8e3cff */
[----:B------:R-:W1:Y:S01]  /*44b0*/  SHFL.BFLY PT, R11, R132, 0x1, 0x1f ;  /* 0x0c201f00840b7f89 */ /* 0x000e6200000e0000 */
[----:B------:R-:W-:Y:S01]  /*44c0*/  LOP3.LUT R6, R147, UR31, R17, 0x96, !PT ;  /* 0x0000001f93067c12 */ /* 0x000fe2000f8e9611 */
[----:B------:R-:W-:Y:S01]  /*44d0*/  UIADD3 UR10, UR10, 0x1, URZ ;  /* 0x000000010a0a7890 */ /* 0x000fe2000fffe03f */
[----:B------:R-:W-:Y:S01]  /*44e0*/  LOP3.LUT R138, R145, R213, RZ, 0x3c, !PT ;  /* 0x000000d5918a7212 */ /* 0x000fe200078e3cff */
[----:B------:R-:W2:Y:S01]  /*44f0*/  SHFL.BFLY PT, R8, R9, 0x2, 0x1f ;  /* 0x0c401f0009087f89 */ /* 0x000ea200000e0000 */
[----:B------:R-:W-:Y:S01]  /*4500*/  LEA R192, R192, UR4, 0x1 ;  /* 0x00000004c0c07c11 */ /* 0x000fe2000f8e08ff */
[----:B------:R-:W-:-:S04]  /*4510*/  IMAD.WIDE.U32 R16, R6, -0x326172a9, RZ ;  /* 0xcd9e8d5706107825 */ /* 0x000fc800078e00ff */
[----:B------:R-:W-:Y:S01]  /*4520*/  IMAD.WIDE.U32 R138, R138, -0x2daee0ad, RZ ;  /* 0xd2511f538a8a7825 */ /* 0x000fe200078e00ff */
[----:B------:R-:W-:Y:S03]  /*4530*/  LDSM.16.MT88.4 R124, [R192+0xc000] ;  /* 0x00c00000c07c783b */ /* 0x000fe60000004200 */
[----:B------:R-:W-:Y:S01]  /*4540*/  IMAD R190, R7, 0x2, R192 ;  /* 0x0000000207be7824 */ /* 0x000fe200078e02c0 */
[----:B------:R-:W-:Y:S01]  /*4550*/  LOP3.LUT R136, R139, UR19, R146, 0x96, !PT ;  /* 0x000000138b887c12 */ /* 0x000fe2000f8e9692 */
[C---:B------:R-:W-:Y:S01]  /*4560*/  IMAD R189, R5.reuse, 0x2, R192 ;  /* 0x0000000205bd7824 */ /* 0x040fe200078e02c0 */
[----:B------:R-:W-:Y:S01]  /*4570*/  LDSM.16.MT88.4 R72, [R192+0x10000] ;  /* 0x01000000c048783b */ /* 0x000fe20000004200 */
[----:B------:R-:W-:Y:S02]  /*4580*/  IMAD R188, R5, 0x2, R190 ;  /* 0x0000000205bc7824 */ /* 0x000fe400078e02be */
[----:B------:R-:W-:Y:S01]  /*4590*/  IMAD.WIDE.U32 R136, R136, -0x326172a9, RZ ;  /* 0xcd9e8d5788887825 */ /* 0x000fe200078e00ff */
[----:B------:R-:W-:Y:S01]  /*45a0*/  LDSM.16.MT88.4 R88, [R189+0x10000] ;  /* 0x01000000bd58783b */ /* 0x000fe20000004200 */
[----:B-1----:R-:W-:-:S03]  /*45b0*/  FMNMX.FTZ R132, R132, R11, !PT ;  /* 0x0000000b84847209 */ /* 0x002fc60007810000 */
[----:B------:R-:W-:Y:S01]  /*45c0*/  LDSM.16.MT88.4 R100, [R188+0xc000] ;  /* 0x00c00000bc64783b */ /* 0x000fe20000004200 */
[----:B------:R-:W-:Y:S01]  /*45d0*/  LOP3.LUT R16, R137, UR18, R16, 0x96, !PT ;  /* 0x0000001289107c12 */ /* 0x000fe2000f8e9610 */
[----:B------:R-:W-:Y:S01]  /*45e0*/  VIADD R187, R195, 0x800 ;  /* 0x00000800c3bb7836 */ /* 0x000fe20000000000 */
[----:B--2---:R-:W-:Y:S01]  /*45f0*/  FMNMX.FTZ R9, R9, R8, !PT ;  /* 0x0000000809097209 */ /* 0x004fe20007810000 */
[----:B------:R-:W-:Y:S01]  /*4600*/  FMUL.FTZ R181, R132, UR34 ;  /* 0x0000002284b57c20 */ /* 0x000fe20008410000 */
[----:B------:R-:W-:Y:S01]  /*4610*/  LOP3.LUT R8, R17, UR20, R144, 0x96, !PT ;  /* 0x0000001411087c12 */ /* 0x000fe2000f8e9690 */
[----:B------:R-:W-:Y:S01]  /*4620*/  IMAD.WIDE.U32 R16, R16, -0x2daee0ad, RZ ;  /* 0xd2511f5310107825 */ /* 0x000fe200078e00ff */
[----:B------:R-:W-:Y:S01]  /*4630*/  FSETP.NEU.FTZ.AND P0, PT, R132, -INF , PT ;  /* 0xff8000008400780b */ /* 0x000fe20003f1d000 */
[----:B------:R-:W1:Y:S02]  /*4640*/  SHFL.BFLY PT, R6, R9, 0x1, 0x1f ;  /* 0x0c201f0009067f89 */ /* 0x000e6400000e0000 */
[----:B------:R-:W-:Y:S01]  /*4650*/  IMAD.WIDE.U32 R10, R8, -0x2daee0ad, RZ ;  /* 0xd2511f53080a7825 */ /* 0x000fe200078e00ff */
[----:B------:R-:W-:Y:S01]  /*4660*/  FSEL R181, R181, RZ, P0 ;  /* 0x000000ffb5b57208 */ /* 0x000fe20000000000 */
[----:B------:R-:W2:Y:S02]  /*4670*/  LDSM.16.MT88.4 R116, [R190+0xc000] ;  /* 0x00c00000be74783b */ /* 0x000ea40000004200 */
[----:B------:R-:W-:Y:S01]  /*4680*/  VIADD R185, R195, 0x1800 ;  /* 0x00001800c3b97836 */ /* 0x000fe20000000000 */
[----:B------:R-:W-:Y:S01]  /*4690*/  LOP3.LUT R10, R17, UR15, R10, 0x96, !PT ;  /* 0x0000000f110a7c12 */ /* 0x000fe2000f8e960a */
[--C-:B------:R-:W-:Y:S01]  /*46a0*/  FFMA.FTZ R162, R0, UR34, -R181.reuse ;  /* 0x0000002200a27c23 */ /* 0x100fe200080108b5 */
[----:B------:R-:W-:Y:S01]  /*46b0*/  LOP3.LUT R0, R11, UR17, R138, 0x96, !PT ;  /* 0x000000110b007c12 */ /* 0x000fe2000f8e968a */
[--C-:B------:R-:W-:Y:S01]  /*46c0*/  FFMA.FTZ R161, R38, UR34, -R181.reuse ;  /* 0x0000002226a17c23 */ /* 0x100fe200080108b5 */
[----:B------:R-:W-:Y:S01]  /*46d0*/  FFMA.FTZ R160, R42, UR34, -R181 ;  /* 0x000000222aa07c23 */ /* 0x000fe200080108b5 */
[----:B------:R-:W-:-:S04]  /*46e0*/  IMAD.WIDE.U32 R10, R10, -0x326172a9, RZ ;  /* 0xcd9e8d570a0a7825 */ /* 0x000fc800078e00ff */
[----:B------:R-:W-:Y:S01]  /*46f0*/  FFMA.FTZ R157, R40, UR34, -R181 ;  /* 0x00000022289d7c23 */ /* 0x000fe200080108b5 */
[----:B------:R-:W-:Y:S01]  /*4700*/  MUFU.EX2 R162, R162 ;  /* 0x000000a200a27308 */ /* 0x000fe20000000800 */
[----:B------:R-:W3:Y:S01]  /*4710*/  LDSM.16.MT88.4 R108, [R189+0xc000] ;  /* 0x00c00000bd6c783b */ /* 0x000ee20000004200 */
[----:B------:R-:W-:-:S04]  /*4720*/  IMAD.WIDE.U32 R18, R0, -0x326172a9, RZ ;  /* 0xcd9e8d5700127825 */ /* 0x000fc800078e00ff */
[--C-:B------:R-:W-:Y:S01]  /*4730*/  FFMA.FTZ R152, R14, UR34, -R181.reuse ;  /* 0x000000220e987c23 */ /* 0x100fe200080108b5 */
[--C-:B------:R-:W-:Y:S01]  /*4740*/  FFMA.FTZ R135, R12, UR34, -R181.reuse ;  /* 0x000000220c877c23 */ /* 0x100fe200080108b5 */
[----:B------:R-:W-:Y:S01]  /*4750*/  LDSM.16.MT88.4 R48, [R190+0xe000] ;  /* 0x00e00000be30783b */ /* 0x000fe20000004200 */
[----:B------:R-:W-:Y:S01]  /*4760*/  FFMA.FTZ R155, R36, UR34, -R181 ;  /* 0x00000022249b7c23 */ /* 0x000fe200080108b5 */
[----:B------:R-:W-:Y:S01]  /*4770*/  LOP3.LUT R0, R19, UR16, R136, 0x96, !PT ;  /* 0x0000001013007c12 */ /* 0x000fe2000f8e9688 */
[----:B------:R-:W4:Y:S01]  /*4780*/  MUFU.EX2 R161, R161 ;  /* 0x000000a100a17308 */ /* 0x000f220000000800 */
[----:B------:R-:W-:Y:S01]  /*4790*/  LOP3.LUT R8, R11, UR14, R18, 0x96, !PT ;  /* 0x0000000e0b087c12 */ /* 0x000fe2000f8e9612 */
[----:B------:R-:W-:Y:S01]  /*47a0*/  LDSM.16.MT88.4 R56, [R189+0xe000] ;  /* 0x00e00000bd38783b */ /* 0x000fe20000004200 */
[----:B-1----:R-:W-:Y:S01]  /*47b0*/  FMNMX.FTZ R3, R9, R6, !PT ;  /* 0x0000000609037209 */ /* 0x002fe20007810000 */
[----:B------:R-:W-:-:S04]  /*47c0*/  IMAD.WIDE.U32 R18, R0, -0x2daee0ad, RZ ;  /* 0xd2511f5300127825 */ /* 0x000fc800078e00ff */
[----:B------:R-:W-:Y:S01]  /*47d0*/  FFMA.FTZ R154, R52, UR34, -R181 ;  /* 0x00000022349a7c23 */ /* 0x000fe200080108b5 */
[----:B------:R-:W-:Y:S01]  /*47e0*/  LDSM.16.MT88.4 R64, [R188+0xe000] ;  /* 0x00e00000bc40783b */ /* 0x000fe20000004200 */
[----:B------:R-:W-:Y:S01]  /*47f0*/  FSETP.NEU.FTZ.AND P0, PT, R3, -INF , PT ;  /* 0xff8000000300780b */ /* 0x000fe20003f1d000 */
[----:B------:R-:W-:-:S04]  /*4800*/  IMAD.WIDE.U32 R8, R8, -0x2daee0ad, RZ ;  /* 0xd2511f5308087825 */ /* 0x000fc800078e00ff */
[----:B------:R-:W-:Y:S01]  /*4810*/  FMUL.FTZ R176, R3, UR34 ;  /* 0x0000002203b07c20 */ /* 0x000fe20008410000 */
[----:B------:R-:W-:Y:S01]  /*4820*/  LOP3.LUT R16, R19, UR13, R16, 0x96, !PT ;  /* 0x0000000d13107c12 */ /* 0x000fe2000f8e9610 */
[----:B------:R-:W-:Y:S01]  /*4830*/  MUFU.EX2 R160, R160 ;  /* 0x000000a000a07308 */ /* 0x000fe20000000800 */
[----:B------:R-:W-:Y:S01]  /*4840*/  LDSM.16.MT88.4 R80, [R190+0x10000] ;  /* 0x01000000be50783b */ /* 0x000fe20000004200 */
[----:B------:R-:W-:Y:S01]  /*4850*/  LOP3.LUT R0, R9, UR12, R18, 0x96, !PT ;  /* 0x0000000c09007c12 */ /* 0x000fe2000f8e9612 */
[--C-:B------:R-:W-:Y:S01]  /*4860*/  FFMA.FTZ R165, R34, UR34, -R181.reuse ;  /* 0x0000002222a57c23 */ /* 0x100fe200080108b5 */
[----:B------:R-:W-:Y:S01]  /*4870*/  FSEL R176, R176, RZ, P0 ;  /* 0x000000ffb0b07208 */ /* 0x000fe20000000000 */
[----:B------:R-:W-:Y:S01]  /*4880*/  IMAD.WIDE.U32 R16, R16, -0x326172a9, RZ ;  /* 0xcd9e8d5710107825 */ /* 0x000fe200078e00ff */
[----:B------:R-:W-:Y:S03]  /*4890*/  LDSM.16.MT88.4 R20, [R189+0xc800] ;  /* 0x00c80000bd14783b */ /* 0x000fe60000004200 */
[----:B------:R-:W-:Y:S01]  /*48a0*/  FFMA.FTZ R166, R32, UR34, -R181 ;  /* 0x0000002220a67c23 */ /* 0x000fe200080108b5 */
[----:B------:R-:W-:Y:S01]  /*48b0*/  MUFU.EX2 R157, R157 ;  /* 0x0000009d009d7308 */ /* 0x000fe20000000800 */
[----:B------:R-:W-:-:S04]  /*48c0*/  IMAD.WIDE.U32 R18, R0, -0x326172a9, RZ ;  /* 0xcd9e8d5700127825 */ /* 0x000fc800078e00ff */
[--C-:B------:R-:W-:Y:S01]  /*48d0*/  FFMA.FTZ R163, R41, UR34, -R176.reuse ;  /* 0x0000002229a37c23 */ /* 0x100fe200080108b0 */
[----:B------:R-:W1:Y:S01]  /*48e0*/  LDC.U8 R0, c[0x0][0x388] ;  /* 0x0000e200ff007b82 */ /* 0x000e620000000000 */
[--C-:B------:R-:W-:Y:S01]  /*48f0*/  FFMA.FTZ R164, R39, UR34, -R176.reuse ;  /* 0x0000002227a47c23 */ /* 0x100fe200080108b0 */
[----:B------:R-:W-:Y:S01]  /*4900*/  FFMA.FTZ R159, R37, UR34, -R176 ;  /* 0x00000022259f7c23 */ /* 0x000fe200080108b0 */
[----:B------:R-:W-:Y:S01]  /*4910*/  LOP3.LUT R16, R19, UR21, R16, 0x96, !PT ;  /* 0x0000001513107c12 */ /* 0x000fe2000f8e9610 */
[----:B------:R-:W-:Y:S01]  /*4920*/  FFMA.FTZ R158, R43, UR34, -R176 ;  /* 0x000000222b9e7c23 */ /* 0x000fe200080108b0 */
[----:B------:R-:W-:Y:S01]  /*4930*/  MUFU.EX2 R163, R163 ;  /* 0x000000a300a37308 */ /* 0x000fe20000000800 */
[----:B------:R-:W-:Y:S01]  /*4940*/  SHF.R.U32.HI R7, RZ, 0x10, R18 ;  /* 0x00000010ff077819 */ /* 0x000fe20000011612 */
[----:B------:R-:W5:Y:S01]  /*4950*/  LDSM.16.MT88.4 R40, [R192+0xe000] ;  /* 0x00e00000c028783b */ /* 0x000f620000004200 */
[----:B------:R-:W-:Y:S01]  /*4960*/  SHF.R.U32.HI R4, RZ, 0x10, R16 ;  /* 0x00000010ff047819 */ /* 0x000fe20000011610 */
[----:B------:R-:W-:Y:S01]  /*4970*/  FFMA.FTZ R134, R71, UR34, -R176 ;  /* 0x0000002247867c23 */ /* 0x000fe200080108b0 */
[----:B------:R-:W-:Y:S01]  /*4980*/  SHF.R.U32.HI R5, RZ, 0x18, R16 ;  /* 0x00000018ff057819 */ /* 0x000fe20000011610 */
[--C-:B------:R-:W-:Y:S01]  /*4990*/  FFMA.FTZ R133, R15, UR34, -R176.reuse ;  /* 0x000000220f857c23 */ /* 0x100fe200080108b0 */
[----:B------:R-:W-:Y:S01]  /*49a0*/  LOP3.LUT R4, R4, 0xff, RZ, 0xc0, !PT ;  /* 0x000000ff04047812 */ /* 0x000fe200078ec0ff */
[----:B------:R-:W2:Y:S01]  /*49b0*/  MUFU.EX2 R164, R164 ;  /* 0x000000a400a47308 */ /* 0x000ea20000000800 */
[----:B------:R-:W-:Y:S01]  /*49c0*/  LOP3.LUT R9, R16, 0xffff, RZ, 0xc0, !PT ;  /* 0x0000ffff10097812 */ /* 0x000fe200078ec0ff */
[--C-:B------:R-:W-:Y:S01]  /*49d0*/  FFMA.FTZ R156, R69, UR34, -R176.reuse ;  /* 0x00000022459c7c23 */ /* 0x100fe200080108b0 */
[----:B------:R-:W-:Y:S01]  /*49e0*/  PRMT R4, R4, 0x5410, R5 ;  /* 0x0000541004047816 */ /* 0x000fe20000000005 */
[----:B------:R-:W-:Y:S01]  /*49f0*/  FFMA.FTZ R153, R13, UR34, -R176 ;  /* 0x000000220d997c23 */ /* 0x000fe200080108b0 */
[----:B------:R-:W-:Y:S01]  /*4a00*/  LOP3.LUT R96, R16, 0xff, RZ, 0xc0, !PT ;  /* 0x000000ff10607812 */ /* 0x000fe200078ec0ff */
[----:B------:R-:W-:Y:S01]  /*4a10*/  LDSM.16.MT88.4 R12, [R188+0xc800] ;  /* 0x00c80000bc0c783b */ /* 0x000fe20000004200 */
[----:B------:R-:W-:Y:S01]  /*4a20*/  SHF.R.U32.HI R9, RZ, 0x8, R9 ;  /* 0x00000008ff097819 */ /* 0x000fe20000011609 */
[----:B------:R-:W-:Y:S01]  /*4a30*/  MUFU.EX2 R159, R159 ;  /* 0x0000009f009f7308 */ /* 0x000fe20000000800 */
[----:B----4-:R-:W-:Y:S01]  /*4a40*/  F2FP.F16.F32.PACK_AB R5, R161, R162 ;  /* 0x000000a2a105723e */ /* 0x010fe200000000ff */
[----:B------:R-:W-:Y:S01]  /*4a50*/  LDSM.16.MT88.4 R148, [R189+0x10800] ;  /* 0x01080000bd94783b */ /* 0x000fe20000004200 */
[----:B-1----:R-:W-:Y:S01]  /*4a60*/  IMAD R169, R0, 0x10000, R0 ;  /* 0x0001000000a97824 */ /* 0x002fe200078e0200 */
[----:B------:R-:W-:Y:S01]  /*4a70*/  PRMT R96, R96, 0x5410, R9 ;  /* 0x0000541060607816 */ /* 0x000fe20000000009 */
[--C-:B------:R-:W-:Y:S01]  /*4a80*/  FFMA.FTZ R170, R35, UR34, -R176.reuse ;  /* 0x0000002223aa7c23 */ /* 0x100fe200080108b0 */
[----:B------:R-:W-:Y:S01]  /*4a90*/  LOP3.LUT R11, R18, 0xffff, RZ, 0xc0, !PT ;  /* 0x0000ffff120b7812 */ /* 0x000fe200078ec0ff */
[--C-:B------:R-:W-:Y:S01]  /*4aa0*/  FFMA.FTZ R171, R33, UR34, -R176.reuse ;  /* 0x0000002221ab7c23 */ /* 0x100fe200080108b0 */
[--C-:B------:R-:W-:Y:S01]  /*4ab0*/  HSET2.LE.AND R97, R4, R169.reuse, PT ;  /* 0x000000a904617233 */ /* 0x100fe20003803000 */
[----:B------:R-:W1:Y:S01]  /*4ac0*/  MUFU.EX2 R158, R158 ;  /* 0x0000009e009e7308 */ /* 0x000e620000000800 */
[----:B--2---:R-:W-:Y:S01]  /*4ad0*/  F2FP.F16.F32.PACK_AB R4, R164, R163 ;  /* 0x000000a3a404723e */ /* 0x004fe200000000ff */
[--C-:B------:R-:W-:Y:S01]  /*4ae0*/  FFMA.FTZ R167, R30, UR34, -R181.reuse ;  /* 0x000000221ea77c23 */ /* 0x100fe200080108b5 */
[--C-:B------:R-:W-:Y:S01]  /*4af0*/  HSET2.LE.AND R96, R96, R169.reuse, PT ;  /* 0x000000a960607233 */ /* 0x100fe20003803000 */
[----:B------:R-:W-:Y:S01]  /*4b00*/  FFMA.FTZ R168, R28, UR34, -R181 ;  /* 0x000000221ca87c23 */ /* 0x000fe200080108b5 */
[----:B------:R-:W-:Y:S01]  /*4b10*/  LOP3.LUT R97, R97, R4, RZ, 0xc0, !PT ;  /* 0x0000000461617212 */ /* 0x000fe200078ec0ff */
[----:B------:R-:W-:Y:S01]  /*4b20*/  FFMA.FTZ R173, R31, UR34, -R176 ;  /* 0x000000221fad7c23 */ /* 0x000fe200080108b0 */
[----:B------:R-:W-:Y:S01]  /*4b30*/  LOP3.LUT R4, R17, UR26, R10, 0x96, !PT ;  /* 0x0000001a11047c12 */ /* 0x000fe2000f8e960a */
[----:B------:R-:W-:Y:S01]  /*4b40*/  MUFU.EX2 R152, R152 ;  /* 0x0000009800987308 */ /* 0x000fe20000000800 */
[----:B------:R-:W-:Y:S01]  /*4b50*/  LOP3.LUT R96, R96, R5, RZ, 0xc0, !PT ;  /* 0x0000000560607212 */ /* 0x000fe200078ec0ff */
[----:B------:R-:W-:Y:S01]  /*4b60*/  FFMA.FTZ R172, R29, UR34, -R176 ;  /* 0x000000221dac7c23 */ /* 0x000fe200080108b0 */
[----:B------:R-:W-:Y:S01]  /*4b70*/  SHF.R.U32.HI R6, RZ, 0x18, R18 ;  /* 0x00000018ff067819 */ /* 0x000fe20000011612 */
[----:B------:R-:W-:Y:S01]  /*4b80*/  IMAD.WIDE.U32 R4, R4, -0x2daee0ad, RZ ;  /* 0xd2511f5304047825 */ /* 0x000fe200078e00ff */
[----:B------:R-:W-:Y:S01]  /*4b90*/  LOP3.LUT R7, R7, 0xff, RZ, 0xc0, !PT ;  /* 0x000000ff07077812 */ /* 0x000fe200078ec0ff */
[----:B------:R-:W-:Y:S01]  /*4ba0*/  LDSM.16.MT88.4 R24, [R192+0xc800] ;  /* 0x00c80000c018783b */ /* 0x000fe20000004200 */
[----:B------:R-:W-:Y:S01]  /*4bb0*/  LOP3.LUT R98, R18, 0xff, RZ, 0xc0, !PT ;  /* 0x000000ff12627812 */ /* 0x000fe200078ec0ff */
[----:B------:R-:W2:Y:S01]  /*4bc0*/  MUFU.EX2 R135, R135 ;  /* 0x0000008700877308 */ /* 0x000ea20000000800 */
[----:B------:R-:W-:Y:S01]  /*4bd0*/  SHF.R.U32.HI R11, RZ, 0x8, R11 ;  /* 0x00000008ff0b7819 */ /* 0x000fe2000001160b */
[----:B------:R-:W-:Y:S01]  /*4be0*/  LDSM.16.MT88.4 R16, [R190+0xc800] ;  /* 0x00c80000be10783b */ /* 0x000fe20000004200 */
[----:B------:R-:W-:Y:S01]  /*4bf0*/  PRMT R6, R7, 0x5410, R6 ;  /* 0x0000541007067816 */ /* 0x000fe20000000006 */
[----:B------:R-:W-:Y:S01]  /*4c00*/  FFMA.FTZ R175, R175, UR34, -R176 ;  /* 0x00000022afaf7c23 */ /* 0x000fe200080108b0 */
[----:B------:R-:W-:Y:S01]  /*4c10*/  PRMT R98, R98, 0x5410, R11 ;  /* 0x0000541062627816 */ /* 0x000fe2000000000b */
[----:B------:R-:W-:Y:S01]  /*4c20*/  LDSM.16.MT88.4 R32, [R189+0xd000] ;  /* 0x00d00000bd20783b */ /* 0x000fe20000004200 */
[----:B------:R-:W-:Y:S01]  /*4c30*/  LOP3.LUT R8, R5, UR27, R8, 0x96, !PT ;  /* 0x0000001b05087c12 */ /* 0x000fe2000f8e9608 */
[----:B------:R-:W-:Y:S01]  /*4c40*/  MUFU.EX2 R134, R134 ;  /* 0x0000008600867308 */ /* 0x000fe20000000800 */
[----:B------:R-:W-:Y:S01]  /*4c50*/  LOP3.LUT R5, R4, 0xffff, RZ, 0xc0, !PT ;  /* 0x0000ffff04057812 */ /* 0x000fe200078ec0ff */
[----:B------:R-:W-:Y:S01]  /*4c60*/  LDSM.16.MT88.4 R28, [R192+0xf000] ;  /* 0x00f00000c01c783b */ /* 0x000fe20000004200 */
[--C-:B------:R-:W-:Y:S01]  /*4c70*/  HSET2.LE.AND R99, R6, R169.reuse, PT ;  /* 0x000000a906637233 */ /* 0x100fe20003803000 */
[----:B------:R-:W-:Y:S01]  /*4c80*/  FADD.FTZ R161, R162, R161 ;  /* 0x000000a1a2a17221 */ /* 0x000fe20000010000 */
[----:B------:R-:W-:Y:S01]  /*4c90*/  HSET2.LE.AND R98, R98, R169, PT ;  /* 0x000000a962627233 */ /* 0x000fe20003803000 */
[----:B------:R-:W-:Y:S01]  /*4ca0*/  FADD.FTZ R164, R163, R164 ;  /* 0x000000a4a3a47221 */ /* 0x000fe20000010000 */
[----:B------:R-:W-:Y:S01]  /*4cb0*/  F2FP.F16.F32.PACK_AB R7, R157, R160 ;  /* 0x000000a09d07723e */ /* 0x000fe200000000ff */
[----:B------:R-:W4:Y:S01]  /*4cc0*/  MUFU.EX2 R133, R133 ;  /* 0x0000008500857308 */ /* 0x000f220000000800 */
[----:B-1----:R-:W-:Y:S01]  /*4cd0*/  F2FP.F16.F32.PACK_AB R6, R158, R159 ;  /* 0x0000009f9e06723e */ /* 0x002fe200000000ff */
[----:B------:R-:W-:Y:S01]  /*4ce0*/  FADD.FTZ R160, R160, R161 ;  /* 0x000000a1a0a07221 */ /* 0x000fe20000010000 */
[----:B------:R-:W-:Y:S01]  /*4cf0*/  SHF.R.U32.HI R5, RZ, 0x8, R5 ;  /* 0x00000008ff057819 */ /* 0x000fe20000011605 */
[----:B------:R-:W-:Y:S01]  /*4d00*/  FADD.FTZ R159, R159, R164 ;  /* 0x000000a49f9f7221 */ /* 0x000fe20000010000 */
[----:B------:R-:W-:Y:S01]  /*4d10*/  LOP3.LUT R142, R4, 0xff, RZ, 0xc0, !PT ;  /* 0x000000ff048e7812 */ /* 0x000fe200078ec0ff */
[----:B------:R-:W-:Y:S01]  /*4d20*/  FADD.FTZ R160, R157, R160 ;  /* 0x000000a09da07221 */ /* 0x000fe20000010000 */
[----:B------:R-:W-:Y:S01]  /*4d30*/  LOP3.LUT R98, R98, R7, RZ, 0xc0, !PT ;  /* 0x0000000762627212 */ /* 0x000fe200078ec0ff */
[----:B------:R-:W-:Y:S01]  /*4d40*/  MUFU.EX2 R155, R155 ;  /* 0x0000009b009b7308 */ /* 0x000fe20000000800 */
[----:B------:R-:W-:Y:S01]  /*4d50*/  LOP3.LUT R99, R99, R6, RZ, 0xc0, !PT ;  /* 0x0000000663637212 */ /* 0x000fe200078ec0ff */
[----:B------:R-:W-:Y:S01]  /*4d60*/  FADD.FTZ R159, R158, R159 ;  /* 0x0000009f9e9f7221 */ /* 0x000fe20000010000 */
[--C-:B------:R-:W-:Y:S01]  /*4d70*/  SHF.R.U32.HI R10, RZ, 0x10, R4.reuse ;  /* 0x00000010ff0a7819 */ /* 0x100fe20000011604 */
[----:B------:R-:W-:Y:S01]  /*4d80*/  VIADD R183, R195, 0x2000 ;  /* 0x00002000c3b77836 */ /* 0x000fe20000000000 */
[----:B------:R-:W-:-:S02]  /*4d90*/  SHF.R.U32.HI R11, RZ, 0x18, R4 ;  /* 0x00000018ff0b7819 */ /* 0x000fc40000011604 */
[----:B------:R-:W-:Y:S01]  /*4da0*/  PRMT R142, R142, 0x5410, R5 ;  /* 0x000054108e8e7816 */ /* 0x000fe20000000005 */
[----:B------:R-:W1:Y:S01]  /*4db0*/  MUFU.EX2 R154, R154 ;  /* 0x0000009a009a7308 */ /* 0x000e620000000800 */
[----:B------:R-:W5:Y:S01]  /*4dc0*/  LDSM.16.MT88.4 R4, [R188+0x10000] ;  /* 0x01000000bc04783b */ /* 0x000f620000004200 */
[----:B------:R-:W-:Y:S01]  /*4dd0*/  LOP3.LUT R10, R10, 0xff, RZ, 0xc0, !PT ;  /* 0x000000ff0a0a7812 */ /* 0x000fe200078ec0ff */
[C---:B------:R-:W-:Y:S01]  /*4de0*/  HMMA.16816.F32 R104, R96.reuse, R100, RZ ;  /* 0x000000646068723c */ /* 0x040fe200000018ff */
[----:B------:R-:W-:Y:S02]  /*4df0*/  LOP3.LUT R9, R8, 0xffff, RZ, 0xc0, !PT ;  /* 0x0000ffff08097812 */ /* 0x000fe400078ec0ff */
[----:B------:R-:W-:Y:S02]  /*4e00*/  PRMT R10, R10, 0x5410, R11 ;  /* 0x000054100a0a7816 */ /* 0x000fe4000000000b */
[----:B------:R-:W-:Y:S01]  /*4e10*/  SHF.R.U32.HI R11, RZ, 0x10, R8 ;  /* 0x00000010ff0b7819 */ /* 0x000fe20000011608 */
[----:B------:R-:W-:Y:S01]  /*4e20*/  MUFU.EX2 R156, R156 ;  /* 0x0000009c009c7308 */ /* 0x000fe20000000800 */
[----:B------:R-:W-:Y:S01]  /*4e30*/  LOP3.LUT R140, R8, 0xff, RZ, 0xc0, !PT ;  /* 0x000000ff088c7812 */ /* 0x000fe200078ec0ff */
[----:B------:R-:W-:Y:S01]  /*4e40*/  HMMA.16816.F32 R84, R96, R88, RZ ;  /* 0x000000586054723c */ /* 0x000fe200000018ff */
[----:B------:R-:W-:-:S02]  /*4e50*/  SHF.R.U32.HI R9, RZ, 0x8, R9 ;  /* 0x00000008ff097819 */ /* 0x000fc40000011609 */
[----:B------:R-:W-:Y:S02]  /*4e60*/  SHF.R.U32.HI R8, RZ, 0x18, R8 ;  /* 0x00000018ff087819 */ /* 0x000fe40000011608 */
[----:B------:R-:W-:Y:S01]  /*4e70*/  LOP3.LUT R11, R11, 0xff, RZ, 0xc0, !PT ;  /* 0x000000ff0b0b7812 */ /* 0x000fe200078ec0ff */
[----:B------:R-:W1:Y:S01]  /*4e80*/  MUFU.EX2 R153, R153 ;  /* 0x0000009900997308 */ /* 0x000e620000000800 */
[----:B------:R-:W-:Y:S01]  /*4e90*/  PRMT R140, R140, 0x5410, R9 ;  /* 0x000054108c8c7816 */ /* 0x000fe20000000009 */
[C---:B------:R-:W-:Y:S01]  /*4ea0*/  HMMA.16816.F32 R100, R96.reuse, R102, RZ ;  /* 0x000000666064723c */ /* 0x040fe200000018ff */
[--C-:B------:R-:W-:Y:S02]  /*4eb0*/  HSET2.LE.AND R143, R10, R169.reuse, PT ;  /* 0x000000a90a8f7233 */ /* 0x100fe40003803000 */
[----:B------:R-:W-:Y:S02]  /*4ec0*/  HSET2.LE.AND R142, R142, R169, PT ;  /* 0x000000a98e8e7233 */ /* 0x000fe40003803000 */
[----:B--2---:R-:W-:Y:S01]  /*4ed0*/  F2FP.F16.F32.PACK_AB R9, R135, R152 ;  /* 0x000000988709723e */ /* 0x004fe200000000ff */
[----:B------:R-:W-:Y:S01]  /*4ee0*/  HMMA.16816.F32 R128, R96, R124, RZ ;  /* 0x0000007c6080723c */ /* 0x000fe200000018ff */
[----:B----4-:R-:W-:Y:S01]  /*4ef0*/  F2FP.F16.F32.PACK_AB R10, R133, R134 ;  /* 0x00000086850a723e */ /* 0x010fe200000000ff */
[----:B------:R-:W-:Y:S01]  /*4f00*/  MUFU.EX2 R165, R165 ;  /* 0x000000a500a57308 */ /* 0x000fe20000000800 */
[----:B------:R-:W-:-:S02]  /*4f10*/  PRMT R8, R11, 0x5410, R8 ;  /* 0x000054100b087816 */ /* 0x000fc40000000008 */
[----:B------:R-:W-:Y:S01]  /*4f20*/  LOP3.LUT R142, R142, R9, RZ, 0xc0, !PT ;  /* 0x000000098e8e7212 */ /* 0x000fe200078ec0ff */
[C---:B------:R-:W-:Y:S01]  /*4f30*/  HMMA.16816.F32 R120, R96.reuse, R116, RZ ;  /* 0x000000746078723c */ /* 0x040fe200000018ff */
[----:B------:R-:W-:Y:S02]  /*4f40*/  LOP3.LUT R143, R143, R10, RZ, 0xc0, !PT ;  /* 0x0000000a8f8f7212 */ /* 0x000fe400078ec0ff */
[--C-:B------:R-:W-:Y:S01]  /*4f50*/  HSET2.LE.AND R141, R8, R169.reuse, PT ;  /* 0x000000a9088d7233 */ /* 0x100fe20003803000 */
[----:B------:R-:W2:Y:S01]  /*4f60*/  MUFU.EX2 R166, R166 ;  /* 0x000000a600a67308 */ /* 0x000ea20000000800 */
[----:B------:R-:W4:Y:S01]  /*4f70*/  LDSM.16.MT88.4 R8, [R192+0xe800] ;  /* 0x00e80000c008783b */ /* 0x000f220000004200 */
[----:B------:R-:W-:Y:S01]  /*4f80*/  HSET2.LE.AND R140, R140, R169, PT ;  /* 0x000000a98c8c7233 */ /* 0x000fe20003803000 */
[C---:B---3--:R-:W-:Y:S01]  /*4f90*/  HMMA.16816.F32 R112, R96.reuse, R108, RZ ;  /* 0x0000006c6070723c */ /* 0x048fe200000018ff */
[----:B-1----:R-:W-:Y:S01]  /*4fa0*/  F2FP.F16.F32.PACK_AB R89, R154, R155 ;  /* 0x0000009b9a59723e */ /* 0x002fe200000000ff */
[----:B------:R-:W-:Y:S01]  /*4fb0*/  FADD.FTZ R155, R155, R160 ;  /* 0x000000a09b9b7221 */ /* 0x000fe20000010000 */
[----:B------:R-:W-:Y:S01]  /*4fc0*/  F2FP.F16.F32.PACK_AB R92, R153, R156 ;  /* 0x0000009c995c723e */ /* 0x000fe200000000ff */
[----:B------:R-:W-:Y:S01]  /*4fd0*/  FADD.FTZ R156, R156, R159 ;  /* 0x0000009f9c9c7221 */ /* 0x000fe20000010000 */
[----:B------:R-:W-:Y:S01]  /*4fe0*/  LOP3.LUT R140, R140, R89, RZ, 0xc0, !PT ;  /* 0x000000598c8c7212 */ /* 0x000fe200078ec0ff */
[----:B-----5:R-:W-:Y:S01]  /*4ff0*/  HMMA.16816.F32 R36, R96, R40, RZ ;  /* 0x000000286024723c */ /* 0x020fe200000018ff */
[----:B------:R-:W-:Y:S01]  /*5000*/  LOP3.LUT R141, R141, R92, RZ, 0xc0, !PT ;  /* 0x0000005c8d8d7212 */ /* 0x000fe200078ec0ff */
[----:B------:R-:W-:Y:S01]  /*5010*/  MUFU.EX2 R170, R170 ;  /* 0x000000aa00aa7308 */ /* 0x000fe20000000800 */
[----:B------:R-:W-:Y:S01]  /*5020*/  FADD.FTZ R155, R154, R155 ;  /* 0x0000009b9a9b7221 */ /* 0x000fe20000010000 */
[----:B------:R-:W-:-:S02]  /*5030*/  FADD.FTZ R153, R153, R156 ;  /* 0x0000009c99997221 */ /* 0x000fc40000010000 */
[C---:B------:R-:W-:Y:S02]  /*5040*/  HMMA.16816.F32 R44, R96.reuse, R48, RZ ;  /* 0x00000030602c723c */ /* 0x040fe400000018ff */
[----:B------:R-:W-:Y:S02]  /*5050*/  FADD.FTZ R134, R134, R153 ;  /* 0x0000009986867221 */ /* 0x000fe40000010000 */
[----:B------:R-:W1:Y:S02]  /*5060*/  MUFU.EX2 R171, R171 ;  /* 0x000000ab00ab7308 */ /* 0x000e640000000800 */
[----:B------:R-:W-:Y:S01]  /*5070*/  HMMA.16816.F32 R52, R96, R56, RZ ;  /* 0x000000386034723c */ /* 0x000fe200000018ff */
[----:B------:R-:W-:-:S05]  /*5080*/  FADD.FTZ R133, R133, R134 ;  /* 0x0000008685857221 */ /* 0x000fca0000010000 */
[C---:B------:R-:W-:Y:S01]  /*5090*/  HMMA.16816.F32 R60, R96.reuse, R64, RZ ;  /* 0x00000040603c723c */ /* 0x040fe200000018ff */
[----:B------:R-:W-:Y:S05]  /*50a0*/  MUFU.EX2 R167, R167 ;  /* 0x000000a700a77308 */ /* 0x000fea0000000800 */
[C---:B------:R-:W-:Y:S03]  /*50b0*/  HMMA.16816.F32 R68, R96.reuse, R72, RZ ;  /* 0x000000486044723c */ /* 0x040fe600000018ff */
[----:B------:R-:W3:Y:S03]  /*50c0*/  MUFU.EX2 R168, R168 ;  /* 0x000000a800a87308 */ /* 0x000ee60000000800 */
[C---:B------:R-:W-:Y:S05]  /*50d0*/  HMMA.16816.F32 R76, R96.reuse, R80, RZ ;  /* 0x00000050604c723c */ /* 0x040fea00000018ff */
[----:B------:R-:W-:Y:S01]  /*50e0*/  MUFU.EX2 R173, R173 ;  /* 0x000000ad00ad7308 */ /* 0x000fe20000000800 */
[C---:B------:R-:W-:Y:S06]  /*50f0*/  HMMA.16816.F32 R124, R96.reuse, R126, RZ ;  /* 0x0000007e607c723c */ /* 0x040fec00000018ff */
[C---:B------:R-:W-:Y:S01]  /*5100*/  HMMA.16816.F32 R116, R96.reuse, R118, RZ ;  /* 0x000000766074723c */ /* 0x040fe200000018ff */
[----:B------:R-:W5:Y:S05]  /*5110*/  MUFU.EX2 R172, R172 ;  /* 0x000000ac00ac7308 */ /* 0x000f6a0000000800 */
[C---:B------:R-:W-:Y:S06]  /*5120*/  HMMA.16816.F32 R108, R96.reuse, R110, RZ ;  /* 0x0000006e606c723c */ /* 0x040fec00000018ff */
        /* <DEDUP_REMOVED lines=8> */
[----:B------:R-:W-:Y:S01]  /*51b0*/  HMMA.16816.F32 R96, R96, R6, RZ ;  /* 0x000000066060723c */ /* 0x000fe200000018ff */
[----:B------:R-:W2:Y:S05]  /*51c0*/  LDSM.16.MT88.4 R4, [R190+0xe800] ;  /* 0x00e80000be04783b */ /* 0x000eaa0000004200 */
[C---:B------:R-:W-:Y:S06]  /*51d0*/  HMMA.16816.F32 R104, R140.reuse, R12, R104 ;  /* 0x0000000c8c68723c */ /* 0x040fec0000001868 */
[----:B------:R-:W-:Y:S01]  /*51e0*/  HMMA.16816.F32 R100, R140, R14, R100 ;  /* 0x0000000e8c64723c */ /* 0x000fe20000001864 */
[----:B------:R-:W-:-:S05]  /*51f0*/  IMAD.U32 R13, RZ, RZ, UR10 ;  /* 0x0000000aff0d7e24 */ /* 0x000fca000f8e00ff */
[----:B------:R-:W-:Y:S01]  /*5200*/  LOP3.LUT R146, R147, UR31, R13, 0x96, !PT ;  /* 0x0000001f93927c12 */ /* 0x000fe2000f8e960d */
[C---:B----4-:R-:W-:Y:S01]  /*5210*/  HMMA.16816.F32 R36, R140.reuse, R8, R36 ;  /* 0x000000088c24723c */ /* 0x050fe20000001824 */
[----:B------:R-:W4:Y:S03]  /*5220*/  LDSM.16.MT88.4 R12, [R188+0xe800] ;  /* 0x00e80000bc0c783b */ /* 0x000f260000004200 */
[----:B------:R-:W-:Y:S02]  /*5230*/  IMAD.WIDE.U32 R146, R146, -0x326172a9, RZ ;  /* 0xcd9e8d5792927825 */ /* 0x000fe400078e00ff */
[----:B------:R-:W-:Y:S01]  /*5240*/  HMMA.16816.F32 R40, R140, R10, R40 ;  /* 0x0000000a8c28723c */ /* 0x000fe20000001828 */
[----:B------:R-:W1:Y:S02]  /*5250*/  LDSM.16.MT88.4 R8, [R192+0x10800] ;  /* 0x01080000c008783b */ /* 0x000e640000004200 */
        /* <DEDUP_REMOVED lines=8> */
[----:B--2---:R-:W-:Y:S01]  /*52e0*/  HMMA.16816.F32 R44, R140, R4, R44 ;  /* 0x000000048c2c723c */ /* 0x004fe2000000182c */
[----:B------:R-:W-:Y:S02]  /*52f0*/  LOP3.LUT R20, R137, UR18, R146, 0x96, !PT ;  /* 0x0000001289147c12 */ /* 0x000fe4000f8e9692 */
[----:B------:R-:W-:-:S03]  /*5300*/  LOP3.LUT R136, R139, UR16, R136, 0x96, !PT ;  /* 0x000000108b887c12 */ /* 0x000fc6000f8e9688 */
[----:B------:R-:W-:Y:S01]  /*5310*/  IMAD.WIDE.U32 R20, R20, -0x2daee0ad, RZ ;  /* 0xd2511f5314147825 */ /* 0x000fe200078e00ff */
[C---:B------:R-:W-:Y:S01]  /*5320*/  HMMA.16816.F32 R48, R140.reuse, R6, R48 ;  /* 0x000000068c30723c */ /* 0x040fe20000001830 */
[----:B------:R-:W2:Y:S02]  /*5330*/  LDSM.16.MT88.4 R4, [R190+0x10800] ;  /* 0x01080000be04783b */ /* 0x000ea40000004200 */
[----:B------:R-:W-:Y:S01]  /*5340*/  IMAD.WIDE.U32 R136, R136, -0x2daee0ad, RZ ;  /* 0xd2511f5388887825 */ /* 0x000fe200078e00ff */
[----:B------:R-:W-:Y:S02]  /*5350*/  LOP3.LUT R216, R21, UR15, R144, 0x96, !PT ;  /* 0x0000000f15d87c12 */ /* 0x000fe4000f8e9690 */
[----:B----4-:R-:W-:Y:S01]  /*5360*/  HMMA.16816.F32 R60, R140, R12, R60 ;  /* 0x0000000c8c3c723c */ /* 0x010fe2000000183c */
[----:B------:R-:W4:Y:S01]  /*5370*/  LDSM.16.MT88.4 R144, [R188+0x10800] ;  /* 0x01080000bc90783b */ /* 0x000f220000004200 */
[----:B------:R-:W-:Y:S01]  /*5380*/  LOP3.LUT R218, R137, UR13, R20, 0x96, !PT ;  /* 0x0000000d89da7c12 */ /* 0x000fe2000f8e9614 */
[----:B------:R-:W-:-:S03]  /*5390*/  IMAD.WIDE.U32 R216, R216, -0x326172a9, RZ ;  /* 0xcd9e8d57d8d87825 */ /* 0x000fc600078e00ff */
[----:B-1----:R-:W-:Y:S01]  /*53a0*/  HMMA.16816.F32 R68, R140, R8, R68 ;  /* 0x000000088c44723c */ /* 0x002fe20000001844 */
[----:B------:R-:W-:Y:S01]  /*53b0*/  IMAD.WIDE.U32 R218, R218, -0x326172a9, RZ ;  /* 0xcd9e8d57dada7825 */ /* 0x000fe200078e00ff */
[----:B------:R-:W-:-:S03]  /*53c0*/  LOP3.LUT R214, R217, UR14, R138, 0x96, !PT ;  /* 0x0000000ed9d67c12 */ /* 0x000fc6000f8e968a */
[----:B------:R-:W-:Y:S01]  /*53d0*/  FFMA.FTZ R217, R178, UR34, -R181 ;  /* 0x00000022b2d97c23 */ /* 0x000fe200080108b5 */
[----:B------:R-:W-:Y:S01]  /*53e0*/  FFMA.FTZ R178, R177, UR34, -R176 ;  /* 0x00000022b1b27c23 */ /* 0x000fe200080108b0 */
[----:B------:R-:W-:Y:S01]  /*53f0*/  VIADD R177, R195, 0x5000 ;  /* 0x00005000c3b17836 */ /* 0x000fe20000000000 */
[C---:B------:R-:W-:Y:S01]  /*5400*/  HMMA.16816.F32 R64, R140.reuse, R14, R64 ;  /* 0x0000000e8c40723c */ /* 0x040fe20000001840 */
[----:B------:R-:W-:Y:S01]  /*5410*/  IMAD.WIDE.U32 R214, R214, -0x2daee0ad, RZ ;  /* 0xd2511f53d6d67825 */ /* 0x000fe200078e00ff */
[----:B------:R-:W-:Y:S01]  /*5420*/  LOP3.LUT R216, R219, UR26, R216, 0x96, !PT ;  /* 0x0000001adbd87c12 */ /* 0x000fe2000f8e96d8 */
[----:B------:R-:W-:Y:S03]  /*5430*/  MUFU.EX2 R217, R217 ;  /* 0x000000d900d97308 */ /* 0x000fe60000000800 */
[----:B------:R-:W-:Y:S01]  /*5440*/  LOP3.LUT R12, R215, UR12, R136, 0x96, !PT ;  /* 0x0000000cd70c7c12 */ /* 0x000fe2000f8e9688 */
[----:B---3--:R-:W-:Y:S01]  /*5450*/  HMMA.16816.F32 R52, R140, R16, R52 ;  /* 0x000000108c34723c */ /* 0x008fe20000001834 */
[----:B------:R-:W-:Y:S01]  /*5460*/  LDSM.16.MT88.4 R136, [R192+0xd000] ;  /* 0x00d00000c088783b */ /* 0x000fe20000004200 */
[----:B------:R-:W-:-:S02]  /*5470*/  FFMA.FTZ R215, R174, UR34, -R176 ;  /* 0x00000022aed77c23 */ /* 0x000fc400080108b0 */
[----:B------:R-:W-:Y:S01]  /*5480*/  IMAD.WIDE.U32 R12, R12, -0x326172a9, RZ ;  /* 0xcd9e8d570c0c7825 */ /* 0x000fe200078e00ff */
[----:B------:R-:W-:Y:S01]  /*5490*/  MUFU.EX2 R178, R178 ;  /* 0x000000b200b27308 */ /* 0x000fe20000000800 */
[C---:B------:R-:W-:Y:S03]  /*54a0*/  HMMA.16816.F32 R56, R140.reuse, R18, R56 ;  /* 0x000000128c38723c */ /* 0x040fe60000001838 */
[----:B------:R-:W-:Y:S02]  /*54b0*/  LOP3.LUT R8, R13, UR21, R218, 0x96, !PT ;  /* 0x000000150d087c12 */ /* 0x000fe4000f8e96da */
[C---:B------:R-:W-:Y:S01]  /*54c0*/  LOP3.LUT R16, R12.reuse, 0xff, RZ, 0xc0, !PT ;  /* 0x000000ff0c107812 */ /* 0x040fe200078ec0ff */
[----:B------:R-:W-:Y:S01]  /*54d0*/  HMMA.16816.F32 R72, R140, R10, R72 ;  /* 0x0000000a8c48723c */ /* 0x000fe20000001848 */
[----:B------:R-:W-:Y:S01]  /*54e0*/  LOP3.LUT R19, R12, 0xffff, RZ, 0xc0, !PT ;  /* 0x0000ffff0c137812 */ /* 0x000fe200078ec0ff */
[----:B------:R-:W-:Y:S01]  /*54f0*/  MUFU.EX2 R174, R175 ;  /* 0x000000af00ae7308 */ /* 0x000fe20000000800 */
[----:B------:R-:W-:-:S02]  /*5500*/  SHF.R.U32.HI R9, RZ, 0x10, R12 ;  /* 0x00000010ff097819 */ /* 0x000fc4000001160c */
[----:B------:R-:W-:Y:S01]  /*5510*/  SHF.R.U32.HI R17, RZ, 0x18, R12 ;  /* 0x00000018ff117819 */ /* 0x000fe2000001160c */
[C---:B------:R-:W-:Y:S01]  /*5520*/  HMMA.16816.F32 R108, R140.reuse, R22, R108 ;  /* 0x000000168c6c723c */ /* 0x040fe2000000186c */
[----:B------:R-:W1:Y:S01]  /*5530*/  LDSM.16.MT88.4 R12, [R190+0xd000] ;  /* 0x00d00000be0c783b */ /* 0x000e620000004200 */
[C---:B------:R-:W-:Y:S02]  /*5540*/  LOP3.LUT R11, R8.reuse, 0xffff, RZ, 0xc0, !PT ;  /* 0x0000ffff080b7812 */ /* 0x040fe400078ec0ff */
[----:B------:R-:W-:Y:S01]  /*5550*/  LOP3.LUT R10, R8, 0xff, RZ, 0xc0, !PT ;  /* 0x000000ff080a7812 */ /* 0x000fe200078ec0ff */
[----:B------:R-:W-:Y:S01]  /*5560*/  MUFU.EX2 R215, R215 ;  /* 0x000000d700d77308 */ /* 0x000fe20000000800 */
[----:B------:R-:W-:Y:S01]  /*5570*/  SHF.R.U32.HI R11, RZ, 0x8, R11 ;  /* 0x00000008ff0b7819 */ /* 0x000fe2000001160b */
[----:B--2---:R-:W-:Y:S01]  /*5580*/  HMMA.16816.F32 R76, R140, R4, R76 ;  /* 0x000000048c4c723c */ /* 0x004fe2000000184c */
[----:B------:R-:W-:Y:S02]  /*5590*/  SHF.R.U32.HI R22, RZ, 0x10, R8 ;  /* 0x00000010ff167819 */ /* 0x000fe40000011608 */
[----:B------:R-:W-:-:S02]  /*55a0*/  SHF.R.U32.HI R19, RZ, 0x8, R19 ;  /* 0x00000008ff137819 */ /* 0x000fc40000011613 */
[----:B------:R-:W-:Y:S01]  /*55b0*/  LOP3.LUT R22, R22, 0xff, RZ, 0xc0, !PT ;  /* 0x000000ff16167812 */ /* 0x000fe200078ec0ff */
[C---:B------:R-:W-:Y:S01]  /*55c0*/  HMMA.16816.F32 R80, R140.reuse, R6, R80 ;  /* 0x000000068c50723c */ /* 0x040fe20000001850 */
[----:B------:R-:W-:Y:S02]  /*55d0*/  PRMT R4, R10, 0x5410, R11 ;  /* 0x000054100a047816 */ /* 0x000fe4000000000b */
[----:B------:R-:W-:Y:S02]  /*55e0*/  SHF.R.U32.HI R5, RZ, 0x18, R8 ;  /* 0x00000018ff057819 */ /* 0x000fe40000011608 */
[----:B------:R-:W-:Y:S01]  /*55f0*/  PRMT R18, R16, 0x5410, R19 ;  /* 0x0000541010127816 */ /* 0x000fe20000000013 */
[----:B------:R-:W-:Y:S01]  /*5600*/  HMMA.16816.F32 R84, R140, R148, R84 ;  /* 0x000000948c54723c */ /* 0x000fe20000001854 */
[----:B------:R-:W-:Y:S02]  /*5610*/  LOP3.LUT R6, R9, 0xff, RZ, 0xc0, !PT ;  /* 0x000000ff09067812 */ /* 0x000fe400078ec0ff */
[----:B------:R-:W2:Y:S01]  /*5620*/  LDSM.16.MT88.4 R8, [R188+0xd000] ;  /* 0x00d00000bc08783b */ /* 0x000ea20000004200 */
[----:B------:R-:W-:-:S02]  /*5630*/  HSET2.LE.AND R20, R4, R169, PT ;  /* 0x000000a904147233 */ /* 0x000fc40003803000 */
[----:B------:R-:W-:Y:S01]  /*5640*/  F2FP.F16.F32.PACK_AB R7, R166, R165 ;  /* 0x000000a5a607723e */ /* 0x000fe200000000ff */
[C---:B------:R-:W-:Y:S01]  /*5650*/  HMMA.16816.F32 R128, R140.reuse, R24, R128 ;  /* 0x000000188c80723c */ /* 0x040fe20000001880 */
[----:B------:R-:W-:Y:S01]  /*5660*/  PRMT R4, R22, 0x5410, R5 ;  /* 0x0000541016047816 */ /* 0x000fe20000000005 */
[----:B------:R-:W-:Y:S01]  /*5670*/  FFMA.FTZ R149, R182, UR34, -R181 ;  /* 0x00000022b6957c23 */ /* 0x000fe200080108b5 */
[----:B------:R-:W-:Y:S01]  /*5680*/  PRMT R16, R6, 0x5410, R17 ;  /* 0x0000541006107816 */ /* 0x000fe20000000011 */
[----:B------:R-:W-:Y:S01]  /*5690*/  VIADD R182, R195, 0x2800 ;  /* 0x00002800c3b67836 */ /* 0x000fe20000000000 */
[----:B------:R-:W-:Y:S01]  /*56a0*/  LOP3.LUT R20, R20, R7, RZ, 0xc0, !PT ;  /* 0x0000000714147212 */ /* 0x000fe200078ec0ff */
[C---:B------:R-:W-:Y:S01]  /*56b0*/  HMMA.16816.F32 R124, R140.reuse, R26, R124 ;  /* 0x0000001a8c7c723c */ /* 0x040fe2000000187c */
[--C-:B------:R-:W-:Y:S01]  /*56c0*/  HSET2.LE.AND R21, R4, R169.reuse, PT ;  /* 0x000000a904157233 */ /* 0x100fe20003803000 */
[----:B------:R-:W-:Y:S01]  /*56d0*/  LDSM.16.MT88.4 R24, [R190+0xf000] ;  /* 0x00f00000be18783b */ /* 0x000fe20000004200 */
[----:B------:R-:W-:Y:S01]  /*56e0*/  F2FP.F16.F32.PACK_AB R22, R171, R170 ;  /* 0x000000aaab16723e */ /* 0x000fe200000000ff */
[----:B------:R-:W-:Y:S01]  /*56f0*/  MUFU.EX2 R149, R149 ;  /* 0x0000009500957308 */ /* 0x000fe20000000800 */
[--C-:B------:R-:W-:Y:S01]  /*5700*/  HSET2.LE.AND R18, R18, R169.reuse, PT ;  /* 0x000000a912127233 */ /* 0x100fe20003803000 */
[----:B------:R-:W3:Y:S01]  /*5710*/  LDSM.16.MT88.4 R4, [R189+0xf000] ;  /* 0x00f00000bd04783b */ /* 0x000ee20000004200 */
[----:B------:R-:W-:Y:S01]  /*5720*/  HSET2.LE.AND R23, R16, R169, PT ;  /* 0x000000a910177233 */ /* 0x000fe20003803000 */
[----:B----4-:R-:W-:Y:S01]  /*5730*/  HMMA.16816.F32 R92, R140, R144, R92 ;  /* 0x000000908c5c723c */ /* 0x010fe2000000185c */
[----:B------:R-:W-:-:S02]  /*5740*/  F2FP.F16.F32.PACK_AB R17, R168, R167 ;  /* 0x000000a7a811723e */ /* 0x000fc400000000ff */
[----:B-----5:R-:W-:Y:S02]  /*5750*/  F2FP.F16.F32.PACK_AB R148, R172, R173 ;  /* 0x000000adac94723e */ /* 0x020fe400000000ff */
[----:B------:R-:W-:Y:S01]  /*5760*/  LOP3.LUT R21, R21, R22, RZ, 0xc0, !PT ;  /* 0x0000001615157212 */ /* 0x000fe200078ec0ff */
[C---:B------:R-:W-:Y:S01]  /*5770*/  HMMA.16816.F32 R96, R140.reuse, R146, R96 ;  /* 0x000000928c60723c */ /* 0x040fe20000001860 */
[----:B------:R-:W-:Y:S01]  /*5780*/  LOP3.LUT R22, R18, R17, RZ, 0xc0, !PT ;  /* 0x0000001112167212 */ /* 0x000fe200078ec0ff */
[----:B------:R-:W-:Y:S01]  /*5790*/  LDSM.16.MT88.4 R144, [R188+0x11000] ;  /* 0x01100000bc90783b */ /* 0x000fe20000004200 */
[----:B------:R-:W-:Y:S01]  /*57a0*/  LOP3.LUT R23, R23, R148, RZ, 0xc0, !PT ;  /* 0x0000009417177212 */ /* 0x000fe200078ec0ff */
[--C-:B------:R-:W-:Y:S01]  /*57b0*/  FFMA.FTZ R148, R186, UR34, -R181.reuse ;  /* 0x00000022ba947c23 */ /* 0x100fe200080108b5 */
[----:B------:R-:W-:Y:S01]  /*57c0*/  VIADD R186, R195, 0x1000 ;  /* 0x00001000c3ba7836 */ /* 0x000fe20000000000 */
[----:B------:R-:W4:Y:S01]  /*57d0*/  LDSM.16.MT88.4 R16, [R188+0xf000] ;  /* 0x00f00000bc10783b */ /* 0x000f220000004200 */
[----:B------:R-:W-:Y:S03]  /*57e0*/  HMMA.16816.F32 R88, R140, R150, R88 ;  /* 0x000000968c58723c */ /* 0x000fe60000001858 */
[----:B------:R-:W-:Y:S01]  /*57f0*/  MUFU.EX2 R148, R148 ;  /* 0x0000009400947308 */ /* 0x000fe20000000800 */
        /* <DEDUP_REMOVED lines=10> */
[C---:B--2---:R-:W-:Y:S04]  /*58a0*/  HMMA.16816.F32 R104, R20.reuse, R8, R104 ;  /* 0x000000081468723c */ /* 0x044fe80000001868 */
[----:B------:R-:W2:Y:S02]  /*58b0*/  MUFU.EX2 R151, R151 ;  /* 0x0000009700977308 */ /* 0x000ea40000000800 */
[C---:B------:R-:W-:Y:S01]  /*58c0*/  HMMA.16816.F32 R100, R20.reuse, R10, R100 ;  /* 0x0000000a1464723c */ /* 0x040fe20000001864 */
[----:B------:R-:W5:Y:S05]  /*58d0*/  LDSM.16.MT88.4 R8, [R190+0x11000] ;  /* 0x01100000be08783b */ /* 0x000f6a0000004200 */
[C---:B---3--:R-:W-:Y:S06]  /*58e0*/  HMMA.16816.F32 R52, R20.reuse, R4, R52 ;  /* 0x000000041434723c */ /* 0x048fec0000001834 */
[----:B------:R-:W-:Y:S01]  /*58f0*/  HMMA.16816.F32 R56, R20, R6, R56 ;  /* 0x000000061438723c */ /* 0x000fe20000001838 */
[----:B------:R-:W3:Y:S01]  /*5900*/  LDSM.16.MT88.4 R4, [R189+0x11000] ;  /* 0x01100000bd04783b */ /* 0x000ee20000004200 */
[----:B--2---:R-:W-:-:S04]  /*5910*/  F2FP.F16.F32.PACK_AB R176, R178, R151 ;  /* 0x00000097b2b0723e */ /* 0x004fc800000000ff */
[C---:B----4-:R-:W-:Y:S06]  /*5920*/  HMMA.16816.F32 R60, R20.reuse, R16, R60 ;  /* 0x00000010143c723c */ /* 0x050fec000000183c */
[C---:B------:R-:W-:Y:S01]  /*5930*/  HMMA.16816.F32 R64, R20.reuse, R18, R64 ;  /* 0x000000121440723c */ /* 0x040fe20000001840 */
[----:B------:R-:W2:Y:S05]  /*5940*/  LDSM.16.MT88.4 R16, [R192+0xd800] ;  /* 0x00d80000c010783b */ /* 0x000eaa0000004200 */
[C---:B-1----:R-:W-:Y:S06]  /*5950*/  HMMA.16816.F32 R72, R20.reuse, R14, R72 ;  /* 0x0000000e1448723c */ /* 0x042fec0000001848 */
[----:B------:R-:W-:Y:S01]  /*5960*/  HMMA.16816.F32 R68, R20, R12, R68 ;  /* 0x0000000c1444723c */ /* 0x000fe20000001844 */
[----:B------:R-:W-:-:S05]  /*5970*/  IMAD.WIDE.U32 R14, R216, -0x2daee0ad, RZ ;  /* 0xd2511f53d80e7825 */ /* 0x000fca00078e00ff */
[C---:B-----5:R-:W-:Y:S01]  /*5980*/  HMMA.16816.F32 R76, R20.reuse, R8, R76 ;  /* 0x00000008144c723c */ /* 0x060fe2000000184c */
[C---:B------:R-:W-:Y:S02]  /*5990*/  LOP3.LUT R13, R14.reuse, 0xffff, RZ, 0xc0, !PT ;  /* 0x0000ffff0e0d7812 */ /* 0x040fe400078ec0ff */
[----:B------:R-:W-:Y:S02]  /*59a0*/  LOP3.LUT R12, R14, 0xff, RZ, 0xc0, !PT ;  /* 0x000000ff0e0c7812 */ /* 0x000fe400078ec0ff */
[----:B------:R-:W-:Y:S01]  /*59b0*/  SHF.R.U32.HI R13, RZ, 0x8, R13 ;  /* 0x00000008ff0d7819 */ /* 0x000fe2000001160d */
[C---:B------:R-:W-:Y:S01]  /*59c0*/  HMMA.16816.F32 R80, R20.reuse, R10, R80 ;  /* 0x0000000a1450723c */ /* 0x040fe20000001850 */
[--C-:B------:R-:W-:Y:S02]  /*59d0*/  SHF.R.U32.HI R9, RZ, 0x10, R14.reuse ;  /* 0x00000010ff097819 */ /* 0x100fe4000001160e */
[----:B------:R-:W-:Y:S02]  /*59e0*/  SHF.R.U32.HI R8, RZ, 0x18, R14 ;  /* 0x00000018ff087819 */ /* 0x000fe4000001160e */
[----:B------:R-:W-:Y:S01]  /*59f0*/  LOP3.LUT R214, R15, UR27, R214, 0x96, !PT ;  /* 0x0000001b0fd67c12 */ /* 0x000fe2000f8e96d6 */
[----:B------:R-:W-:Y:S01]  /*5a00*/  HMMA.16816.F32 R44, R20, R24, R44 ;  /* 0x00000018142c723c */ /* 0x000fe2000000182c */
[----:B------:R-:W-:-:S02]  /*5a10*/  PRMT R10, R12, 0x5410, R13 ;  /* 0x000054100c0a7816 */ /* 0x000fc4000000000d */
[----:B------:R-:W1:Y:S01]  /*5a20*/  LDSM.16.MT88.4 R12, [R188+0xd800] ;  /* 0x00d80000bc0c783b */ /* 0x000e620000004200 */
[----:B------:R-:W-:Y:S02]  /*5a30*/  LOP3.LUT R9, R9, 0xff, RZ, 0xc0, !PT ;  /* 0x000000ff09097812 */ /* 0x000fe400078ec0ff */
[C---:B------:R-:W-:Y:S01]  /*5a40*/  HMMA.16816.F32 R128, R20.reuse, R136, R128 ;  /* 0x000000881480723c */ /* 0x040fe20000001880 */
[----:B------:R-:W-:Y:S02]  /*5a50*/  SHF.R.U32.HI R24, RZ, 0x10, R214 ;  /* 0x00000010ff187819 */ /* 0x000fe400000116d6 */
[----:B------:R-:W-:Y:S02]  /*5a60*/  PRMT R8, R9, 0x5410, R8 ;  /* 0x0000541009087816 */ /* 0x000fe40000000008 */
[----:B------:R-:W-:Y:S01]  /*5a70*/  LOP3.LUT R9, R214, 0xffff, RZ, 0xc0, !PT ;  /* 0x0000ffffd6097812 */ /* 0x000fe200078ec0ff */
[----:B------:R-:W-:Y:S01]  /*5a80*/  HMMA.16816.F32 R124, R20, R138, R124 ;  /* 0x0000008a147c723c */ /* 0x000fe2000000187c */
[----:B------:R-:W-:Y:S01]  /*5a90*/  LOP3.LUT R24, R24, 0xff, RZ, 0xc0, !PT ;  /* 0x000000ff18187812 */ /* 0x000fe200078ec0ff */
[----:B------:R-:W-:Y:S01]  /*5aa0*/  LDSM.16.MT88.4 R136, [R189+0xd800] ;  /* 0x00d80000bd88783b */ /* 0x000fe20000004200 */
[----:B------:R-:W-:-:S03]  /*5ab0*/  SHF.R.U32.HI R9, RZ, 0x8, R9 ;  /* 0x00000008ff097819 */ /* 0x000fc60000011609 */
[C---:B---3--:R-:W-:Y:S06]  /*5ac0*/  HMMA.16816.F32 R84, R20.reuse, R4, R84 ;  /* 0x000000041454723c */ /* 0x048fec0000001854 */
[C---:B------:R-:W-:Y:S01]  /*5ad0*/  HMMA.16816.F32 R88, R20.reuse, R6, R88 ;  /* 0x000000061458723c */ /* 0x040fe20000001858 */
[----:B------:R-:W-:Y:S02]  /*5ae0*/  LOP3.LUT R4, R214, 0xff, RZ, 0xc0, !PT ;  /* 0x000000ffd6047812 */ /* 0x000fe400078ec0ff */
[----:B------:R-:W-:Y:S02]  /*5af0*/  SHF.R.U32.HI R5, RZ, 0x18, R214 ;  /* 0x00000018ff057819 */ /* 0x000fe400000116d6 */
[----:B------:R-:W-:Y:S01]  /*5b00*/  PRMT R4, R4, 0x5410, R9 ;  /* 0x0000541004047816 */ /* 0x000fe20000000009 */
[----:B------:R-:W-:Y:S01]  /*5b10*/  HMMA.16816.F32 R92, R20, R144, R92 ;  /* 0x00000090145c723c */ /* 0x000fe2000000185c */
[----:B------:R-:W-:-:S02]  /*5b20*/  PRMT R24, R24, 0x5410, R5 ;  /* 0x0000541018187816 */ /* 0x000fc40000000005 */
[--C-:B------:R-:W-:Y:S02]  /*5b30*/  HSET2.LE.AND R6, R10, R169.reuse, PT ;  /* 0x000000a90a067233 */ /* 0x100fe40003803000 */
[--C-:B------:R-:W-:Y:S01]  /*5b40*/  HSET2.LE.AND R7, R8, R169.reuse, PT ;  /* 0x000000a908077233 */ /* 0x100fe20003803000 */
[C---:B------:R-:W-:Y:S01]  /*5b50*/  HMMA.16816.F32 R112, R20.reuse, R32, R112 ;  /* 0x000000201470723c */ /* 0x040fe20000001870 */
[----:B------:R-:W3:Y:S01]  /*5b60*/  LDSM.16.MT88.4 R8, [R188+0xf800] ;  /* 0x00f80000bc08783b */ /* 0x000ee20000004200 */
[--C-:B------:R-:W-:Y:S02]  /*5b70*/  HSET2.LE.AND R4, R4, R169.reuse, PT ;  /* 0x000000a904047233 */ /* 0x100fe40003803000 */
[----:B------:R-:W-:Y:S02]  /*5b80*/  HSET2.LE.AND R5, R24, R169, PT ;  /* 0x000000a918057233 */ /* 0x000fe40003803000 */
[----:B------:R-:W-:Y:S01]  /*5b90*/  F2FP.F16.F32.PACK_AB R169, R149, R148 ;  /* 0x0000009495a9723e */ /* 0x000fe200000000ff */
[----:B------:R-:W-:Y:S01]  /*5ba0*/  HMMA.16816.F32 R108, R20, R34, R108 ;  /* 0x00000022146c723c */ /* 0x000fe2000000186c */
[----:B------:R-:W-:Y:S01]  /*5bb0*/  F2FP.F16.F32.PACK_AB R145, R217, R150 ;  /* 0x00000096d991723e */ /* 0x000fe200000000ff */
[----:B------:R-:W-:Y:S01]  /*5bc0*/  LDSM.16.MT88.4 R32, [R192+0xf800] ;  /* 0x00f80000c020783b */ /* 0x000fe20000004200 */
[----:B------:R-:W-:-:S02]  /*5bd0*/  F2FP.F16.F32.PACK_AB R144, R215, R174 ;  /* 0x000000aed790723e */ /* 0x000fc400000000ff */
[----:B------:R-:W-:Y:S01]  /*5be0*/  LOP3.LUT R4, R4, R169, RZ, 0xc0, !PT ;  /* 0x000000a904047212 */ /* 0x000fe200078ec0ff */
[C---:B------:R-:W-:Y:S01]  /*5bf0*/  HMMA.16816.F32 R36, R20.reuse, R28, R36 ;  /* 0x0000001c1424723c */ /* 0x040fe20000001824 */
[----:B------:R-:W-:Y:S01]  /*5c00*/  LOP3.LUT R5, R5, R176, RZ, 0xc0, !PT ;  /* 0x000000b005057212 */ /* 0x000fe200078ec0ff */
[----:B------:R-:W-:Y:S01]  /*5c10*/  VIADD R176, R195, 0x5800 ;  /* 0x00005800c3b07836 */ /* 0x000fe20000000000 */
[----:B------:R-:W-:Y:S02]  /*5c20*/  LOP3.LUT R6, R6, R145, RZ, 0xc0, !PT ;  /* 0x0000009106067212 */ /* 0x000fe400078ec0ff */
[----:B------:R-:W-:Y:S01]  /*5c30*/  LOP3.LUT R7, R7, R144, RZ, 0xc0, !PT ;  /* 0x0000009007077212 */ /* 0x000fe200078ec0ff */
        /* <DEDUP_REMOVED lines=8> */
[C---:B---3--:R-:W-:Y:S06]  /*5cc0*/  HMMA.16816.F32 R60, R4.reuse, R8, R60 ;  /* 0x00000008043c723c */ /* 0x048fec000000183c */
        /* <DEDUP_REMOVED lines=8> */
[----:B------:R-:W-:-:S04]  /*5d50*/  FADD.FTZ R16, R152, R155 ;  /* 0x0000009b98107221 */ /* 0x000fc80000010000 */
[----:B------:R-:W-:Y:S01]  /*5d60*/  FADD.FTZ R16, R135, R16 ;  /* 0x0000001087107221 */ /* 0x000fe20000010000 */
[----:B-1----:R-:W-:Y:S03]  /*5d70*/  HMMA.16816.F32 R84, R4, R12, R84 ;  /* 0x0000000c0454723c */ /* 0x002fe60000001854 */
[----:B------:R-:W-:-:S03]  /*5d80*/  FADD.FTZ R165, R165, R16 ;  /* 0x00000010a5a57221 */ /* 0x000fc60000010000 */
[----:B------:R-:W-:Y:S01]  /*5d90*/  HMMA.16816.F32 R116, R4, R142, R116 ;  /* 0x0000008e0474723c */ /* 0x000fe20000001874 */
        /* <DEDUP_REMOVED lines=14> */
[C---:B------:R-:W-:Y:S01]  /*5e80*/  HMMA.16816.F32 R108, R4.reuse, R138, R108 ;  /* 0x0000008a046c723c */ /* 0x040fe2000000186c */
[----:B------:R-:W-:Y:S02]  /*5e90*/  VIADD R178, R195, 0x4800 ;  /* 0x00004800c3b27836 */ /* 0x000fe40000000000 */
[----:B------:R-:W-:Y:S01]  /*5ea0*/  FADD.FTZ R174, R174, R9 ;  /* 0x00000009aeae7221 */ /* 0x000fe20000010000 */
[----:B------:R-:W-:Y:S02]  /*5eb0*/  FADD.FTZ R217, R217, R150 ;  /* 0x00000096d9d97221 */ /* 0x000fe40000010000 */
[----:B------:R-:W-:Y:S01]  /*5ec0*/  HMMA.16816.F32 R36, R4, R32, R36 ;  /* 0x000000200424723c */ /* 0x000fe20000001824 */
[----:B------:R-:W-:-:S05]  /*5ed0*/  FADD.FTZ R215, R215, R174 ;  /* 0x000000aed7d77221 */ /* 0x000fca0000010000 */
        /* <DEDUP_REMOVED lines=17> */
[----:B------:R-:W-:Y:S01]  /*5ff0*/  UIMAD UR10, UR10, UR6, URZ ;  /* 0x000000060a0a72a4 */ /* 0x000fe2000f8e023f */
[----:B------:R-:W-:Y:S01]  /*6000*/  IMAD R135, R135, 0x40, R210 ;  /* 0x0000004087877824 */ /* 0x000fe200078e02d2 */
[----:B------:R-:W-:Y:S02]  /*6010*/  USHF.L.U32 UR4, UR6, 0x5, URZ ;  /* 0x0000000506047899 */ /* 0x000fe4000800063f */
[----:B------:R-:W-:Y:S01]  /*6020*/  UIMAD UR10, UR32, UR7, UR10 ;  /* 0x00000007200a72a4 */ /* 0x000fe2000f8e020a */
[----:B------:R-:W-:Y:S01]  /*6030*/  IMAD.U32 R8, RZ, RZ, UR36 ;  /* 0x00000024ff087e24 */ /* 0x000fe2000f8e00ff */
[----:B------:R-:W-:Y:S01]  /*6040*/  BAR.SYNC.DEFER_BLOCKING 0x0 ;  /* 0x0000000000007b1d */ /* 0x000fe20000010000 */
[----:B------:R-:W-:Y:S01]  /*6050*/  IMAD.U32 R9, RZ, RZ, UR37 ;  /* 0x00000025ff097e24 */ /* 0x000fe2000f8e00ff */
[----:B------:R-:W-:Y:S01]  /*6060*/  UIADD3 UR10, UR37, UR10, URZ ;  /* 0x0000000a250a7290 */ /* 0x000fe2000fffe03f */
[----:B------:R-:W-:Y:S01]  /*6070*/  ISETP.GE.AND P2, PT, R135, R206, PT ;  /* 0x000000ce8700720c */ /* 0x000fe20003f46270 */
[----:B------:R-:W-:Y:S01]  /*6080*/  UISETP.GT.AND UP0, UPT, UR32, UR22, UPT ;  /* 0x000000162000728c */ /* 0x000fe2000bf04270 */
[----:B------:R-:W-:-:S02]  /*6090*/  LEA R4, P0, R8, R224, 0x6 ;  /* 0x000000e008047211 */ /* 0x000fc400078030ff */
[C---:B------:R-:W-:Y:S01]  /*60a0*/  ISETP.GE.AND P5, PT, R135.reuse, R204, PT ;  /* 0x000000cc8700720c */ /* 0x040fe20003fa6270 */
[----:B------:R-:W-:Y:S01]  /*60b0*/  IMAD.U32 R5, RZ, RZ, UR10 ;  /* 0x0000000aff057e24 */ /* 0x000fe2000f8e00ff */
[----:B------:R-:W-:Y:S01]  /*60c0*/  ULDC.64 UR10, c[0x0][0x220] ;  /* 0x00008800000a7ab9 */ /* 0x000fe20000000a00 */
[----:B------:R-:W-:Y:S02]  /*60d0*/  ISETP.LT.OR P2, PT, R135, R207, P2 ;  /* 0x000000cf8700720c */ /* 0x000fe40001741670 */
[----:B------:R-:W-:Y:S01]  /*60e0*/  LEA R6, P1, R4, UR10, 0x1 ;  /* 0x0000000a04067c11 */ /* 0x000fe2000f8208ff */
[----:B------:R-:W-:Y:S01]  /*60f0*/  USHF.L.U64.HI UR10, UR6, 0x5, UR7 ;  /* 0x00000005060a7899 */ /* 0x000fe20008010207 */
[----:B------:R-:W-:Y:S02]  /*6100*/  LEA.HI.X R5, R8, R203, R5, 0x6, P0 ;  /* 0x000000cb08057211 */ /* 0x000fe400000f3405 */
[----:B------:R-:W-:Y:S02]  /*6110*/  IADD3 R8, P0, R6, UR4, RZ ;  /* 0x0000000406087c10 */ /* 0x000fe4000ff1e0ff */
[----:B------:R-:W-:-:S02]  /*6120*/  LEA.HI.X R7, R4, UR11, R5, 0x1, P1 ;  /* 0x0000000b04077c11 */ /* 0x000fc400088f0c05 */
[----:B------:R-:W-:Y:S02]  /*6130*/  IADD3 R4, P1, R8, UR4, RZ ;  /* 0x0000000408047c10 */ /* 0x000fe4000ff3e0ff */
[----:B------:R-:W-:Y:S02]  /*6140*/  IADD3.X R9, R7, UR10, RZ, P0, !PT ;  /* 0x0000000a07097c10 */ /* 0x000fe400087fe4ff */
[----:B------:R-:W-:Y:S01]  /*6150*/  IADD3 R16, P0, R4, UR4, RZ ;  /* 0x0000000404107c10 */ /* 0x000fe2000ff1e0ff */
[----:B------:R-:W-:Y:S01]  /*6160*/  @!PT LDS RZ, [RZ] ;  /* 0x00000000fffff984 */ /* 0x000fe20000000800 */
[----:B------:R-:W-:Y:S01]  /*6170*/  @!PT LDS RZ, [RZ] ;  /* 0x00000000fffff984 */ /* 0x000fe20000000800 */
[----:B------:R-:W-:Y:S01]  /*6180*/  @!PT LDS RZ, [RZ] ;  /* 0x00000000fffff984 */ /* 0x000fe20000000800 */
[----:B------:R-:W-:Y:S01]  /*6190*/  LDGSTS.E.BYPASS.LTC128B.128 [R199+0xc000], desc[UR28][R6.64] ;  /* 0x0c00000006c77fae */ /* 0x000fe2000b901d5c */
[----:B------:R-:W-:Y:S02]  /*61a0*/  IADD3.X R5, R9, UR10, RZ, P1, !PT ;  /* 0x0000000a09057c10 */ /* 0x000fe40008ffe4ff */
[----:B------:R-:W-:Y:S01]  /*61b0*/  ISETP.LT.OR P5, PT, R135, R205, P5 ;  /* 0x000000cd8700720c */ /* 0x000fe20002fa1670 */
[----:B------:R-:W-:Y:S01]  /*61c0*/  LDGSTS.E.BYPASS.LTC128B.128 [R199+0xe000], desc[UR28][R6.64+0x80] ;  /* 0x0e00008006c77fae */ /* 0x000fe2000b901d5c */
[----:B------:R-:W-:-:S03]  /*61d0*/  IADD3.X R17, R5, UR10, RZ, P0, !PT ;  /* 0x0000000a05117c10 */ /* 0x000fc600087fe4ff */
[----:B------:R-:W-:Y:S04]  /*61e0*/  LDGSTS.E.BYPASS.LTC128B.128 [R199+0x10000], desc[UR28][R6.64+0x100] ;  /* 0x1000010006c77fae */ /* 0x000fe8000b901d5c */
[----:B------:R-:W-:Y:S04]  /*61f0*/  LDGSTS.E.BYPASS.LTC128B.128 [R199+0xc800], desc[UR28][R8.64] ;  /* 0x0c80000008c77fae */ /* 0x000fe8000b901d5c */
[----:B------:R-:W-:Y:S04]  /*6200*/  LDGSTS.E.BYPASS.LTC128B.128 [R199+0xe800], desc[UR28][R8.64+0x80] ;  /* 0x0e80008008c77fae */ /* 0x000fe8000b901d5c */
[----:B------:R1:W-:Y:S04]  /*6210*/  LDGSTS.E.BYPASS.LTC128B.128 [R199+0x10800], desc[UR28][R8.64+0x100] ;  /* 0x1080010008c77fae */ /* 0x0003e8000b901d5c */
[----:B------:R-:W-:Y:S04]  /*6220*/  LDGSTS.E.BYPASS.LTC128B.128 [R199+0xd000], desc[UR28][R4.64] ;  /* 0x0d00000004c77fae */ /* 0x000fe8000b901d5c */
[----:B------:R-:W-:Y:S04]  /*6230*/  LDGSTS.E.BYPASS.LTC128B.128 [R199+0xf000], desc[UR28][R4.64+0x80] ;  /* 0x0f00008004c77fae */ /* 0x000fe8000b901d5c */
[----:B------:R2:W-:Y:S04]  /*6240*/  LDGSTS.E.BYPASS.LTC128B.128 [R199+0x11000], desc[UR28][R4.64+0x100] ;  /* 0x1100010004c77fae */ /* 0x0005e8000b901d5c */
[----:B------:R-:W-:Y:S04]  /*6250*/  LDGSTS.E.BYPASS.LTC128B.128 [R199+0xd800], desc[UR28][R16.64] ;  /* 0x0d80000010c77fae */ /* 0x000fe8000b901d5c */
[----:B------:R-:W-:Y:S04]  /*6260*/  LDGSTS.E.BYPASS.LTC128B.128 [R199+0xf800], desc[UR28][R16.64+0x80] ;  /* 0x0f80008010c77fae */ /* 0x000fe8000b901d5c */
[----:B------:R3:W-:Y:S04]  /*6270*/  LDGSTS.E.BYPASS.LTC128B.128 [R199+0x11800], desc[UR28][R16.64+0x100] ;  /* 0x1180010010c77fae */ /* 0x0007e8000b901d5c */
[----:B------:R-:W-:Y:S04]  /*6280*/  LDSM.16.M88.4 R148, [R198] ;  /* 0x00000000c694783b */ /* 0x000fe80000000200 */
[----:B------:R-:W4:Y:S04]  /*6290*/  LDSM.16.M88.4 R20, [R197+0x6000] ;  /* 0x00600000c514783b */ /* 0x000f280000000200 */
[----:B------:R-:W3:Y:S04]  /*62a0*/  LDSM.16.M88.4 R12, [R197+0x6800] ;  /* 0x00680000c50c783b */ /* 0x000ee80000000200 */
[----:B------:R-:W5:Y:S04]  /*62b0*/  LDSM.16.M88.4 R156, [R197+0x7000] ;  /* 0x00700000c59c783b */ /* 0x000f680000000200 */
[----:B-1----:R-:W1:Y:S04]  /*62c0*/  LDSM.16.M88.4 R8, [R197+0x7800] ;  /* 0x00780000c508783b */ /* 0x002e680000000200 */
[----:B------:R-:W-:Y:S04]  /*62d0*/  LDSM.16.M88.4 R28, [R196] ;  /* 0x00000000c41c783b */ /* 0x000fe80000000200 */
[----:B------:R-:W1:Y:S04]  /*62e0*/  LDSM.16.M88.4 R164, [R195] ;  /* 0x00000000c3a4783b */ /* 0x000e680000000200 */
[----:B--2---:R-:W2:Y:S04]  /*62f0*/  LDSM.16.M88.4 R4, [R187] ;  /* 0x00000000bb04783b */ /* 0x004ea80000000200 */
[----:B------:R-:W2:Y:S04]  /*6300*/  LDSM.16.M88.4 R136, [R186] ;  /* 0x00000000ba88783b */ /* 0x000ea80000000200 */
[----:B------:R-:W2:Y:S04]  /*6310*/  LDSM.16.M88.4 R144, [R185] ;  /* 0x00000000b990783b */ /* 0x000ea80000000200 */
[----:B------:R-:W-:Y:S01]  /*6320*/  LDSM.16.M88.4 R168, [R194] ;  /* 0x00000000c2a8783b */ /* 0x000fe20000000200 */
[C---:B----4-:R-:W-:Y:S03]  /*6330*/  HMMA.16816.F32 R24, R148.reuse, R20, RZ ;  /* 0x000000149418723c */ /* 0x050fe600000018ff */
[----:B------:R-:W4:Y:S04]  /*6340*/  LDSM.16.M88.4 R140, [R191+0x6000] ;  /* 0x00600000bf8c783b */ /* 0x000f280000000200 */
[----:B------:R-:W4:Y:S01]  /*6350*/  LDSM.16.M88.4 R32, [R191+0x6800] ;  /* 0x00680000bf20783b */ /* 0x000f220000000200 */
[C---:B------:R-:W-:Y:S03]  /*6360*/  HMMA.16816.F32 R20, R148.reuse, R22, RZ ;  /* 0x000000169414723c */ /* 0x040fe600000018ff */
[----:B------:R-:W-:Y:S03]  /*6370*/  LDSM.16.M88.4 R172, [R191+0x7800] ;  /* 0x00780000bfac783b */ /* 0x000fe60000000200 */
[C---:B---3--:R-:W-:Y:S01]  /*6380*/  HMMA.16816.F32 R16, R148.reuse, R12, RZ ;  /* 0x0000000c9410723c */ /* 0x048fe200000018ff */
[----:B------:R-:W-:Y:S04]  /*6390*/  LDSM.16.M88.4 R220, [R197+0x9000] ;  /* 0x00900000c5dc783b */ /* 0x000fe80000000200 */
[----:B------:R-:W0:Y:S01]  /*63a0*/  LDGDEPBAR ;  /* 0x00000000000079af */ /* 0x000e220000000000 */
[C---:B------:R-:W-:Y:S06]  /*63b0*/  HMMA.16816.F32 R12, R148.reuse, R14, RZ ;  /* 0x0000000e940c723c */ /* 0x040fec00000018ff */
[C---:B-----5:R-:W-:Y:S06]  /*63c0*/  HMMA.16816.F32 R160, R148.reuse, R156, RZ ;  /* 0x0000009c94a0723c */ /* 0x060fec00000018ff */
[C---:B------:R-:W-:Y:S06]  /*63d0*/  HMMA.16816.F32 R156, R148.reuse, R158, RZ ;  /* 0x0000009e949c723c */ /* 0x040fec00000018ff */
[C---:B-1----:R-:W-:Y:S06]  /*63e0*/  HMMA.16816.F32 R152, R148.reuse, R8, RZ ;  /* 0x000000089498723c */ /* 0x042fec00000018ff */
        /* <DEDUP_REMOVED lines=10> */
[----:B------:R-:W3:Y:S05]  /*6490*/  LDSM.16.M88.4 R136, [R184+0x800] ;  /* 0x00080000b888783b */ /* 0x000eea0000000200 */
[C---:B------:R-:W-:Y:S06]  /*64a0*/  HMMA.16816.F32 R152, R28.reuse, R144, R152 ;  /* 0x000000901c98723c */ /* 0x040fec0000001898 */
[----:B------:R-:W-:Y:S01]  /*64b0*/  HMMA.16816.F32 R148, R28, R146, R148 ;  /* 0x000000921c94723c */ /* 0x000fe20000001894 */
[----:B------:R-:W5:Y:S04]  /*64c0*/  LDSM.16.M88.4 R28, [R184+0x1000] ;  /* 0x00100000b81c783b */ /* 0x000f680000000200 */
[----:B------:R-:W-:Y:S01]  /*64d0*/  LDSM.16.M88.4 R144, [R198+0x2000] ;  /* 0x00200000c690783b */ /* 0x000fe20000000200 */
[C---:B----4-:R-:W-:Y:S06]  /*64e0*/  HMMA.16816.F32 R24, R168.reuse, R140, R24 ;  /* 0x0000008ca818723c */ /* 0x050fec0000001818 */
[C---:B------:R-:W-:Y:S01]  /*64f0*/  HMMA.16816.F32 R20, R168.reuse, R142, R20 ;  /* 0x0000008ea814723c */ /* 0x040fe20000001814 */
[----:B------:R-:W4:Y:S05]  /*6500*/  LDSM.16.M88.4 R140, [R184+0x1800] ;  /* 0x00180000b88c783b */ /* 0x000f2a0000000200 */
[C---:B------:R-:W-:Y:S06]  /*6510*/  HMMA.16816.F32 R16, R168.reuse, R32, R16 ;  /* 0x00000020a810723c */ /* 0x040fec0000001810 */
[C---:B------:R-:W-:Y:S01]  /*6520*/  HMMA.16816.F32 R12, R168.reuse, R34, R12 ;  /* 0x00000022a80c723c */ /* 0x040fe2000000180c */
[----:B------:R-:W4:Y:S05]  /*6530*/  LDSM.16.M88.4 R32, [R197+0x8000] ;  /* 0x00800000c520783b */ /* 0x000f2a0000000200 */
[C---:B-1----:R-:W-:Y:S06]  /*6540*/  HMMA.16816.F32 R160, R168.reuse, R8, R160 ;  /* 0x00000008a8a0723c */ /* 0x042fec00000018a0 */
[C---:B------:R-:W-:Y:S01]  /*6550*/  HMMA.16816.F32 R156, R168.reuse, R10, R156 ;  /* 0x0000000aa89c723c */ /* 0x040fe2000000189c */
[----:B------:R-:W1:Y:S05]  /*6560*/  LDSM.16.M88.4 R8, [R197+0x8800] ;  /* 0x00880000c508783b */ /* 0x000e6a0000000200 */
[C---:B------:R-:W-:Y:S06]  /*6570*/  HMMA.16816.F32 R152, R168.reuse, R172, R152 ;  /* 0x000000aca898723c */ /* 0x040fec0000001898 */
[----:B------:R-:W-:Y:S01]  /*6580*/  HMMA.16816.F32 R148, R168, R174, R148 ;  /* 0x000000aea894723c */ /* 0x000fe20000001894 */
[----:B------:R-:W-:Y:S04]  /*6590*/  LDSM.16.M88.4 R172, [R197+0x9800] ;  /* 0x00980000c5ac783b */ /* 0x000fe80000000200 */
[----:B------:R-:W-:Y:S01]  /*65a0*/  LDSM.16.M88.4 R168, [R180] ;  /* 0x00000000b4a8783b */ /* 0x000fe20000000200 */
[C---:B--2---:R-:W-:Y:S06]  /*65b0*/  HMMA.16816.F32 R24, R4.reuse, R164, R24 ;  /* 0x000000a40418723c */ /* 0x044fec0000001818 */
[C---:B------:R-:W-:Y:S01]  /*65c0*/  HMMA.16816.F32 R20, R4.reuse, R166, R20 ;  /* 0x000000a60414723c */ /* 0x040fe20000001814 */
[----:B------:R-:W-:Y:S05]  /*65d0*/  LDSM.16.M88.4 R164, [R196+0x2000] ;  /* 0x00200000c4a4783b */ /* 0x000fea0000000200 */
[C---:B---3--:R-:W-:Y:S06]  /*65e0*/  HMMA.16816.F32 R16, R4.reuse, R136, R16 ;  /* 0x000000880410723c */ /* 0x048fec0000001810 */
[C---:B------:R-:W-:Y:S01]  /*65f0*/  HMMA.16816.F32 R12, R4.reuse, R138, R12 ;  /* 0x0000008a040c723c */ /* 0x040fe2000000180c */
[----:B------:R-:W2:Y:S05]  /*6600*/  LDSM.16.M88.4 R136, [R183] ;  /* 0x00000000b788783b */ /* 0x000eaa0000000200 */
[C---:B-----5:R-:W-:Y:S06]  /*6610*/  HMMA.16816.F32 R160, R4.reuse, R28, R160 ;  /* 0x0000001c04a0723c */ /* 0x060fec00000018a0 */
        /* <DEDUP_REMOVED lines=13> */
[----:B------:R-:W-:Y:S01]  /*66f0*/  HMMA.16816.F32 R156, R144, R222, R156 ;  /* 0x000000de909c723c */ /* 0x000fe2000000189c */
[----:B------:R-:W-:Y:S05]  /*6700*/  LDSM.16.M88.4 R220, [R178] ;  /* 0x00000000b2dc783b */ /* 0x000fea0000000200 */
[C---:B--2---:R-:W-:Y:S06]  /*6710*/  HMMA.16816.F32 R24, R164.reuse, R136, R24 ;  /* 0x00000088a418723c */ /* 0x044fec0000001818 */
[----:B------:R-:W-:Y:S01]  /*6720*/  HMMA.16816.F32 R20, R164, R138, R20 ;  /* 0x0000008aa414723c */ /* 0x000fe20000001814 */
[----:B------:R-:W-:Y:S05]  /*6730*/  LDSM.16.M88.4 R136, [R191+0x9800] ;  /* 0x00980000bf88783b */ /* 0x000fea0000000200 */
[C---:B------:R-:W-:Y:S06]  /*6740*/  HMMA.16816.F32 R152, R144.reuse, R172, R152 ;  /* 0x000000ac9098723c */ /* 0x040fec0000001898 */
[----:B------:R-:W-:Y:S01]  /*6750*/  HMMA.16816.F32 R148, R144, R174, R148 ;  /* 0x000000ae9094723c */ /* 0x000fe20000001894 */
[----:B------:R-:W-:Y:S04]  /*6760*/  LDSM.16.M88.4 R144, [R193+0x2000] ;  /* 0x00200000c190783b */ /* 0x000fe80000000200 */
[----:B------:R-:W-:Y:S01]  /*6770*/  LDSM.16.M88.4 R172, [R191+0x9000] ;  /* 0x00900000bfac783b */ /* 0x000fe20000000200 */
[C---:B---3--:R-:W-:Y:S06]  /*6780*/  HMMA.16816.F32 R16, R164.reuse, R28, R16 ;  /* 0x0000001ca410723c */ /* 0x048fec0000001810 */
[C---:B------:R-:W-:Y:S01]  /*6790*/  HMMA.16816.F32 R12, R164.reuse, R30, R12 ;  /* 0x0000001ea40c723c */ /* 0x040fe2000000180c */
[----:B------:R-:W2:Y:S05]  /*67a0*/  LDSM.16.M88.4 R28, [R184+0x2000] ;  /* 0x00200000b81c783b */ /* 0x000eaa0000000200 */
[C---:B----4-:R-:W-:Y:S06]  /*67b0*/  HMMA.16816.F32 R160, R164.reuse, R4, R160 ;  /* 0x00000004a4a0723c */ /* 0x050fec00000018a0 */
[----:B------:R-:W-:Y:S01]  /*67c0*/  HMMA.16816.F32 R156, R164, R6, R156 ;  /* 0x00000006a49c723c */ /* 0x000fe2000000189c */
[----:B------:R-:W3:Y:S05]  /*67d0*/  LDSM.16.M88.4 R4, [R184+0x2800] ;  /* 0x00280000b804783b */ /* 0x000eea0000000200 */
[C---:B-----5:R-:W-:Y:S06]  /*67e0*/  HMMA.16816.F32 R24, R32.reuse, R140, R24 ;  /* 0x0000008c2018723c */ /* 0x060fec0000001818 */
[----:B------:R-:W-:Y:S01]  /*67f0*/  HMMA.16816.F32 R20, R32, R142, R20 ;  /* 0x0000008e2014723c */ /* 0x000fe20000001814 */
[----:B------:R-:W-:Y:S05]  /*6800*/  LDSM.16.M88.4 R140, [R197+0xa000] ;  /* 0x00a00000c58c783b */ /* 0x000fea0000000200 */
[C---:B------:R-:W-:Y:S06]  /*6810*/  HMMA.16816.F32 R152, R164.reuse, R168, R152 ;  /* 0x000000a8a498723c */ /* 0x040fec0000001898 */
[----:B------:R-:W-:Y:S01]  /*6820*/  HMMA.16816.F32 R148, R164, R170, R148 ;  /* 0x000000aaa494723c */ /* 0x000fe20000001894 */
[----:B------:R-:W-:Y:S04]  /*6830*/  LDSM.16.M88.4 R168, [R184+0x3000] ;  /* 0x00300000b8a8783b */ /* 0x000fe80000000200 */
[----:B------:R-:W-:Y:S01]  /*6840*/  LDSM.16.M88.4 R164, [R184+0x3800] ;  /* 0x00380000b8a4783b */ /* 0x000fe20000000200 */
[C---:B-1----:R-:W-:Y:S06]  /*6850*/  HMMA.16816.F32 R16, R32.reuse, R8, R16 ;  /* 0x000000082010723c */ /* 0x042fec0000001810 */
[----:B------:R-:W-:Y:S01]  /*6860*/  HMMA.16816.F32 R12, R32, R10, R12 ;  /* 0x0000000a200c723c */ /* 0x000fe2000000180c */
[----:B------:R-:W1:Y:S05]  /*6870*/  LDSM.16.M88.4 R8, [R198+0x4000] ;  /* 0x00400000c608783b */ /* 0x000e6a0000000200 */
[C---:B--2---:R-:W-:Y:S06]  /*6880*/  HMMA.16816.F32 R24, R144.reuse, R28, R24 ;  /* 0x0000001c9018723c */ /* 0x044fec0000001818 */
[----:B------:R-:W-:Y:S01]  /*6890*/  HMMA.16816.F32 R20, R144, R30, R20 ;  /* 0x0000001e9014723c */ /* 0x000fe20000001814 */
        /* <DEDUP_REMOVED lines=8> */
[C---:B---3--:R-:W-:Y:S06]  /*6920*/  HMMA.16816.F32 R16, R144.reuse, R4, R16 ;  /* 0x000000049010723c */ /* 0x048fec0000001810 */
[----:B------:R-:W-:Y:S01]  /*6930*/  HMMA.16816.F32 R12, R144, R6, R12 ;  /* 0x00000006900c723c */ /* 0x000fe2000000180c */
[----:B------:R-:W2:Y:S05]  /*6940*/  LDSM.16.M88.4 R4, [R179] ;  /* 0x00000000b304783b */ /* 0x000eaa0000000200 */
[C---:B-1----:R-:W-:Y:S06]  /*6950*/  HMMA.16816.F32 R24, R8.reuse, R140, R24 ;  /* 0x0000008c0818723c */ /* 0x042fec0000001818 */
[----:B------:R-:W-:Y:S01]  /*6960*/  HMMA.16816.F32 R20, R8, R142, R20 ;  /* 0x0000008e0814723c */ /* 0x000fe20000001814 */
[----:B------:R-:W-:Y:S05]  /*6970*/  LDSM.16.M88.4 R140, [R191+0xa000] ;  /* 0x00a00000bf8c783b */ /* 0x000fea0000000200 */
[C---:B------:R-:W-:Y:S06]  /*6980*/  HMMA.16816.F32 R160, R144.reuse, R168, R160 ;  /* 0x000000a890a0723c */ /* 0x040fec00000018a0 */
[C---:B------:R-:W-:Y:S01]  /*6990*/  HMMA.16816.F32 R156, R144.reuse, R170, R156 ;  /* 0x000000aa909c723c */ /* 0x040fe2000000189c */
[----:B------:R-:W-:Y:S05]  /*69a0*/  LDSM.16.M88.4 R168, [R177] ;  /* 0x00000000b1a8783b */ /* 0x000fea0000000200 */
[C---:B------:R-:W-:Y:S06]  /*69b0*/  HMMA.16816.F32 R152, R144.reuse, R164, R152 ;  /* 0x000000a49098723c */ /* 0x040fec0000001898 */
[----:B------:R-:W-:Y:S01]  /*69c0*/  HMMA.16816.F32 R148, R144, R166, R148 ;  /* 0x000000a69094723c */ /* 0x000fe20000001894 */
[----:B------:R-:W1:Y:S04]  /*69d0*/  LDSM.16.M88.4 R144, [R194+0x4000] ;  /* 0x00400000c290783b */ /* 0x000e680000000200 */
[----:B------:R-:W3:Y:S01]  /*69e0*/  LDSM.16.M88.4 R164, [R176] ;  /* 0x00000000b0a4783b */ /* 0x000ee20000000200 */
[C---:B--2---:R-:W-:Y:S06]  /*69f0*/  HMMA.16816.F32 R24, R172.reuse, R4, R24 ;  /* 0x00000004ac18723c */ /* 0x044fec0000001818 */
[----:B------:R-:W-:Y:S01]  /*6a00*/  HMMA.16816.F32 R20, R172, R6, R20 ;  /* 0x00000006ac14723c */ /* 0x000fe20000001814 */
        /* <DEDUP_REMOVED lines=9> */
[----:B------:R-:W2:Y:S04]  /*6aa0*/  LDSM.16.M88.4 R8, [R193+0x4000] ;  /* 0x00400000c108783b */ /* 0x000ea80000000200 */
[----:B------:R-:W4:Y:S01]  /*6ab0*/  LDSM.16.M88.4 R28, [R191+0xb800] ;  /* 0x00b80000bf1c783b */ /* 0x000f220000000200 */
[C---:B-1----:R-:W-:Y:S06]  /*6ac0*/  HMMA.16816.F32 R24, R144.reuse, R140, R24 ;  /* 0x0000008c9018723c */ /* 0x042fec0000001818 */
[----:B------:R-:W-:Y:S06]  /*6ad0*/  HMMA.16816.F32 R20, R144, R142, R20 ;  /* 0x0000008e9014723c */ /* 0x000fec0000001814 */
[C---:B------:R-:W-:Y:S06]  /*6ae0*/  HMMA.16816.F32 R12, R172.reuse, R222, R12 ;  /* 0x000000deac0c723c */ /* 0x040fec000000180c */
[C---:B------:R-:W-:Y:S06]  /*6af0*/  HMMA.16816.F32 R16, R172.reuse, R220, R16 ;  /* 0x000000dcac10723c */ /* 0x040fec0000001810 */
[C---:B---3--:R-:W-:Y:S06]  /*6b00*/  HMMA.16816.F32 R152, R172.reuse, R164, R152 ;  /* 0x000000a4ac98723c */ /* 0x048fec0000001898 */
[C---:B------:R-:W-:Y:S01]  /*6b10*/  HMMA.16816.F32 R148, R172.reuse, R166, R148 ;  /* 0x000000a6ac94723c */ /* 0x040fe20000001894 */
[----:B------:R-:W1:Y:S05]  /*6b20*/  LDSM.16.M88.4 R164, [R184+0x4800] ;  /* 0x00480000b8a4783b */ /* 0x000e6a0000000200 */
[C---:B------:R-:W-:Y:S06]  /*6b30*/  HMMA.16816.F32 R160, R172.reuse, R168, R160 ;  /* 0x000000a8aca0723c */ /* 0x040fec00000018a0 */
[----:B------:R-:W-:Y:S06]  /*6b40*/  HMMA.16816.F32 R156, R172, R170, R156 ;  /* 0x000000aaac9c723c */ /* 0x000fec000000189c */
[C---:B--2---:R-:W-:Y:S06]  /*6b50*/  HMMA.16816.F32 R24, R8.reuse, R4, R24 ;  /* 0x000000040818723c */ /* 0x044fec0000001818 */
[----:B------:R-:W-:Y:S01]  /*6b60*/  HMMA.16816.F32 R20, R8, R6, R20 ;  /* 0x000000060814723c */ /* 0x000fe20000001814 */
[----:B------:R-:W2:Y:S05]  /*6b70*/  LDSM.16.M88.4 R4, [R184+0x5000] ;  /* 0x00500000b804783b */ /* 0x000eaa0000000200 */
[C---:B------:R-:W-:Y:S06]  /*6b80*/  HMMA.16816.F32 R12, R144.reuse, R138, R12 ;  /* 0x0000008a900c723c */ /* 0x040fec000000180c */
[C---:B------:R-:W-:Y:S06]  /*6b90*/  HMMA.16816.F32 R16, R144.reuse, R136, R16 ;  /* 0x000000889010723c */ /* 0x040fec0000001810 */
[----:B----4-:R-:W-:Y:S01]  /*6ba0*/  HMMA.16816.F32 R152, R144, R28, R152 ;  /* 0x0000001c9098723c */ /* 0x010fe20000001898 */
[----:B------:R-:W-:-:S05]  /*6bb0*/  FSEL R171, R24, -INF , !P2 ;  /* 0xff80000018ab7808 */ /* 0x000fca0005000000 */
[----:B------:R-:W-:Y:S01]  /*6bc0*/  HMMA.16816.F32 R160, R144, R32, R160 ;  /* 0x0000002090a0723c */ /* 0x000fe200000018a0 */
[C---:B------:R-:W-:Y:S02]  /*6bd0*/  VIADD R29, R135.reuse, 0x1 ;  /* 0x00000001871d7836 */ /* 0x040fe40000000000 */
[----:B------:R-:W-:-:S03]  /*6be0*/  VIADD R28, R135, 0x8 ;  /* 0x00000008871c7836 */ /* 0x000fc60000000000 */
[C---:B------:R-:W-:Y:S01]  /*6bf0*/  ISETP.GE.AND P1, PT, R29.reuse, R206, PT ;  /* 0x000000ce1d00720c */ /* 0x040fe20003f26270 */
[----:B------:R-:W-:Y:S01]  /*6c00*/  HMMA.16816.F32 R156, R144, R34, R156 ;  /* 0x00000022909c723c */ /* 0x000fe2000000189c */
[C---:B------:R-:W-:Y:S02]  /*6c10*/  ISETP.GE.AND P4, PT, R29.reuse, R204, PT ;  /* 0x000000cc1d00720c */ /* 0x040fe40003f86270 */
[C---:B------:R-:W-:Y:S02]  /*6c20*/  ISETP.LT.OR P1, PT, R29.reuse, R207, P1 ;  /* 0x000000cf1d00720c */ /* 0x040fe40000f21670 */
[----:B------:R-:W-:Y:S01]  /*6c30*/  ISETP.LT.OR P4, PT, R29, R205, P4 ;  /* 0x000000cd1d00720c */ /* 0x000fe20002781670 */
[----:B-1----:R-:W-:Y:S01]  /*6c40*/  HMMA.16816.F32 R12, R8, R166, R12 ;  /* 0x000000a6080c723c */ /* 0x002fe2000000180c */
[----:B------:R-:W-:Y:S01]  /*6c50*/  FSEL R34, R26, -INF , !P5 ;  /* 0xff8000001a227808 */ /* 0x000fe20006800000 */
[----:B------:R-:W-:Y:S01]  /*6c60*/  VIADD R29, R135, 0x9 ;  /* 0x00000009871d7836 */ /* 0x000fe20000000000 */
[----:B------:R-:W-:-:S02]  /*6c70*/  FSEL R173, R25, -INF , !P1 ;  /* 0xff80000019ad7808 */ /* 0x000fc40004800000 */
[----:B------:R-:W-:Y:S01]  /*6c80*/  FSEL R174, R27, -INF , !P4 ;  /* 0xff8000001bae7808 */ /* 0x000fe20006000000 */
[----:B------:R-:W-:Y:S01]  /*6c90*/  HMMA.16816.F32 R16, R8, R164, R16 ;  /* 0x000000a40810723c */ /* 0x000fe20000001810 */
[----:B------:R-:W1:Y:S01]  /*6ca0*/  LDSM.16.M88.4 R24, [R184+0x5800] ;  /* 0x00580000b818783b */ /* 0x000e620000000200 */
[----:B------:R-:W-:Y:S01]  /*6cb0*/  ISETP.GE.AND P0, PT, R28, R206, PT ;  /* 0x000000ce1c00720c */ /* 0x000fe20003f06270 */
[----:B------:R-:W-:-:S04]  /*6cc0*/  DEPBAR.LE SB0, 0x0 ;  /* 0x000080000000791a */ /* 0x000fc80000000000 */
[C---:B------:R-:W-:Y:S01]  /*6cd0*/  ISETP.GE.AND P3, PT, R28.reuse, R204, PT ;  /* 0x000000cc1c00720c */ /* 0x040fe20003f66270 */
[C---:B--2---:R-:W-:Y:S01]  /*6ce0*/  HMMA.16816.F32 R160, R8.reuse, R4, R160 ;  /* 0x0000000408a0723c */ /* 0x044fe200000018a0 */
[C---:B------:R-:W-:Y:S02]  /*6cf0*/  ISETP.LT.OR P0, PT, R28.reuse, R207, P0 ;  /* 0x000000cf1c00720c */ /* 0x040fe40000701670 */
[----:B------:R-:W-:Y:S01]  /*6d00*/  ISETP.LT.OR P3, PT, R28, R205, P3 ;  /* 0x000000cd1c00720c */ /* 0x000fe20001f61670 */
        /* <DEDUP_REMOVED lines=8> */
[C---:B------:R-:W-:Y:S01]  /*6d90*/  ISETP.GE.AND P5, PT, R28.reuse, R206, PT ;  /* 0x000000ce1c00720c */ /* 0x040fe20003fa6270 */
[C---:B------:R-:W-:Y:S01]  /*6da0*/  VIADD R6, R135.reuse, 0x28 ;  /* 0x0000002887067836 */ /* 0x040fe20000000000 */
[----:B------:R-:W-:Y:S01]  /*6db0*/  ISETP.GE.AND P1, PT, R28, R204, PT ;  /* 0x000000cc1c00720c */ /* 0x000fe20003f26270 */
[----:B------:R-:W-:Y:S01]  /*6dc0*/  HMMA.16816.F32 R148, R144, R30, R148 ;  /* 0x0000001e9094723c */ /* 0x000fe20000001894 */
[----:B------:R-:W-:Y:S01]  /*6dd0*/  FSEL R175, R20, -INF , !P0 ;  /* 0xff80000014af7808 */ /* 0x000fe20004000000 */
[C---:B------:R-:W-:Y:S01]  /*6de0*/  VIADD R20, R135.reuse, 0x19 ;  /* 0x0000001987147836 */ /* 0x040fe20000000000 */
[C---:B------:R-:W-:Y:S01]  /*6df0*/  ISETP.LT.OR P5, PT, R28.reuse, R207, P5 ;  /* 0x000000cf1c00720c */ /* 0x040fe20002fa1670 */
[C---:B------:R-:W-:Y:S01]  /*6e00*/  VIADD R7, R135.reuse, 0x31 ;  /* 0x0000003187077836 */ /* 0x040fe20000000000 */
[----:B------:R-:W-:Y:S01]  /*6e10*/  BAR.SYNC.DEFER_BLOCKING 0x0 ;  /* 0x0000000000007b1d */ /* 0x000fe20000010000 */
[----:B------:R-:W-:Y:S01]  /*6e20*/  ISETP.LT.OR P1, PT, R28, R205, P1 ;  /* 0x000000cd1c00720c */ /* 0x000fe20000f21670 */
[----:B------:R-:W-:Y:S01]  /*6e30*/  VIADD R28, R135, 0x11 ;  /* 0x00000011871c7836 */ /* 0x000fe20000000000 */
[----:B------:R-:W-:-:S02]  /*6e40*/  FSEL R22, R22, -INF , !P3 ;  /* 0xff80000016167808 */ /* 0x000fc40005800000 */
[----:B------:R-:W-:Y:S02]  /*6e50*/  ISETP.GE.AND P3, PT, R29, R206, PT ;  /* 0x000000ce1d00720c */ /* 0x000fe40003f66270 */
[----:B------:R-:W-:Y:S02]  /*6e60*/  FSEL R21, R21, -INF , !P6 ;  /* 0xff80000015157808 */ /* 0x000fe40007000000 */
[----:B------:R-:W-:Y:S02]  /*6e70*/  FSEL R4, R23, -INF , !P2 ;  /* 0xff80000017047808 */ /* 0x000fe40005000000 */
[C---:B------:R-:W-:Y:S01]  /*6e80*/  ISETP.GE.AND P6, PT, R29.reuse, R204, PT ;  /* 0x000000cc1d00720c */ /* 0x040fe20003fc6270 */
[----:B-1----:R-:W-:Y:S01]  /*6e90*/  HMMA.16816.F32 R152, R8, R24, R152 ;  /* 0x000000180898723c */ /* 0x002fe20000001898 */
[----:B------:R-:W-:Y:S02]  /*6ea0*/  ISETP.GE.AND P2, PT, R20, R206, PT ;  /* 0x000000ce1400720c */ /* 0x000fe40003f46270 */
[----:B------:R-:W-:-:S02]  /*6eb0*/  ISETP.LT.OR P3, PT, R29, R207, P3 ;  /* 0x000000cf1d00720c */ /* 0x000fc40001f61670 */
[C---:B------:R-:W-:Y:S02]  /*6ec0*/  ISETP.GE.AND P4, PT, R28.reuse, R206, PT ;  /* 0x000000ce1c00720c */ /* 0x040fe40003f86270 */
[----:B------:R-:W-:Y:S01]  /*6ed0*/  ISETP.GE.AND P0, PT, R28, R204, PT ;  /* 0x000000cc1c00720c */ /* 0x000fe20003f06270 */
[----:B------:R-:W-:Y:S01]  /*6ee0*/  HMMA.16816.F32 R148, R8, R26, R148 ;  /* 0x0000001a0894723c */ /* 0x000fe20000001894 */
[----:B------:R-:W-:Y:S02]  /*6ef0*/  ISETP.LT.OR P6, PT, R29, R205, P6 ;  /* 0x000000cd1d00720c */ /* 0x000fe400037c1670 */
[-C--:B------:R-:W-:Y:S02]  /*6f00*/  ISETP.LT.OR P2, PT, R20, R207.reuse, P2 ;  /* 0x000000cf1400720c */ /* 0x080fe40001741670 */
[----:B------:R-:W-:Y:S02]  /*6f10*/  FSEL R35, R12, -INF , !P3 ;  /* 0xff8000000c237808 */ /* 0x000fe40005800000 */
[----:B------:R-:W-:-:S02]  /*6f20*/  ISETP.LT.OR P4, PT, R28, R207, P4 ;  /* 0x000000cf1c00720c */ /* 0x000fc40002781670 */
[----:B------:R-:W-:Y:S02]  /*6f30*/  ISETP.LT.OR P0, PT, R28, R205, P0 ;  /* 0x000000cd1c00720c */ /* 0x000fe40000701670 */
[----:B------:R-:W-:Y:S02]  /*6f40*/  FSEL R30, R14, -INF , !P6 ;  /* 0xff8000000e1e7808 */ /* 0x000fe40007000000 */
[----:B------:R-:W-:Y:S02]  /*6f50*/  FSEL R29, R13, -INF , !P2 ;  /* 0xff8000000d1d7808 */ /* 0x000fe40005000000 */
[----:B------:R-:W-:Y:S02]  /*6f60*/  FMNMX.FTZ R12, R132, R171, !PT ;  /* 0x000000ab840c7209 */ /* 0x000fe40007810000 */
[----:B------:R-:W-:Y:S02]  /*6f70*/  FSEL R33, R16, -INF , !P5 ;  /* 0xff80000010217808 */ /* 0x000fe40006800000 */
[----:B------:R-:W-:-:S02]  /*6f80*/  FSEL R28, R18, -INF , !P1 ;  /* 0xff800000121c7808 */ /* 0x000fc40004800000 */
[C---:B------:R-:W-:Y:S02]  /*6f90*/  ISETP.GE.AND P6, PT, R6.reuse, R206, PT ;  /* 0x000000ce0600720c */ /* 0x040fe40003fc6270 */
[-C--:B------:R-:W-:Y:S02]  /*6fa0*/  ISETP.GE.AND P2, PT, R6, R204.reuse, PT ;  /* 0x000000cc0600720c */ /* 0x080fe40003f46270 */
[----:B------:R-:W-:Y:S02]  /*6fb0*/  ISETP.GE.AND P5, PT, R20, R204, PT ;  /* 0x000000cc1400720c */ /* 0x000fe40003fa6270 */
[----:B------:R-:W-:Y:S02]  /*6fc0*/  ISETP.GE.AND P1, PT, R5, R206, PT ;  /* 0x000000ce0500720c */ /* 0x000fe40003f26270 */
[----:B------:R-:W-:Y:S02]  /*6fd0*/  FMNMX.FTZ R12, R173, R12, !PT ;  /* 0x0000000cad0c7209 */ /* 0x000fe40007810000 */
[----:B------:R-:W-:-:S02]  /*6fe0*/  ISETP.LT.OR P6, PT, R6, R207, P6 ;  /* 0x000000cf0600720c */ /* 0x000fc400037c1670 */
[-C--:B------:R-:W-:Y:S01]  /*6ff0*/  ISETP.LT.OR P2, PT, R6, R205.reuse, P2 ;  /* 0x000000cd0600720c */ /* 0x080fe20001741670 */
[----:B------:R-:W-:Y:S01]  /*7000*/  VIADD R6, R135, 0x29 ;  /* 0x0000002987067836 */ /* 0x000fe20000000000 */
[----:B------:R-:W-:Y:S02]  /*7010*/  ISETP.LT.OR P5, PT, R20, R205, P5 ;  /* 0x000000cd1400720c */ /* 0x000fe40002fa1670 */
[----:B------:R-:W-:Y:S02]  /*7020*/  ISETP.LT.OR P1, PT, R5, R207, P1 ;  /* 0x000000cf0500720c */ /* 0x000fe40000f21670 */
[----:B------:R-:W-:Y:S02]  /*7030*/  FMNMX.FTZ R12, R175, R12, !PT ;  /* 0x0000000caf0c7209 */ /* 0x000fe40007810000 */
[----:B------:R-:W-:Y:S02]  /*7040*/  FSEL R24, R15, -INF , !P5 ;  /* 0xff8000000f187808 */ /* 0x000fe40006800000 */
[----:B------:R-:W-:-:S02]  /*7050*/  FSEL R139, R160, -INF , !P1 ;  /* 0xff800000a08b7808 */ /* 0x000fc40004800000 */
[C---:B------:R-:W-:Y:S02]  /*7060*/  ISETP.GE.AND P5, PT, R6.reuse, R206, PT ;  /* 0x000000ce0600720c */ /* 0x040fe40003fa6270 */
[C---:B------:R-:W-:Y:S02]  /*7070*/  ISETP.GE.AND P1, PT, R6.reuse, R204, PT ;  /* 0x000000cc0600720c */ /* 0x040fe40003f26270 */
[----:B------:R-:W-:Y:S02]  /*7080*/  FMNMX.FTZ R12, R21, R12, !PT ;  /* 0x0000000c150c7209 */ /* 0x000fe40007810000 */
[----:B------:R-:W-:Y:S02]  /*7090*/  FSEL R31, R17, -INF , !P4 ;  /* 0xff800000111f7808 */ /* 0x000fe40006000000 */
[----:B------:R-:W-:Y:S02]  /*70a0*/  ISETP.GE.AND P4, PT, R5, R204, PT ;  /* 0x000000cc0500720c */ /* 0x000fe40003f86270 */
[----:B------:R-:W-:-:S02]  /*70b0*/  ISETP.LT.OR P5, PT, R6, R207, P5 ;  /* 0x000000cf0600720c */ /* 0x000fc40002fa1670 */
[-C--:B------:R-:W-:Y:S02]  /*70c0*/  ISETP.LT.OR P1, PT, R6, R205.reuse, P1 ;  /* 0x000000cd0600720c */ /* 0x080fe40000f21670 */
[----:B------:R-:W-:Y:S02]  /*70d0*/  FMNMX.FTZ R6, R33, R12, !PT ;  /* 0x0000000c21067209 */ /* 0x000fe40007810000 */
[----:B------:R-:W-:Y:S01]  /*70e0*/  ISETP.LT.OR P4, PT, R5, R205, P4 ;  /* 0x000000cd0500720c */ /* 0x000fe20002781670 */
[----:B------:R-:W-:Y:S01]  /*70f0*/  VIADD R5, R135, 0x21 ;  /* 0x0000002187057836 */ /* 0x000fe20000000000 */
[----:B------:R-:W-:Y:S02]  /*7100*/  FMNMX.FTZ R6, R31, R6, !PT ;  /* 0x000000061f067209 */ /* 0x000fe40007810000 */
[----:B------:R-:W-:Y:S02]  /*7110*/  FSEL R32, R19, -INF , !P0 ;  /* 0xff80000013207808 */ /* 0x000fe40004000000 */
[----:B------:R-:W-:-:S02]  /*7120*/  ISETP.GE.AND P0, PT, R5, R206, PT ;  /* 0x000000ce0500720c */ /* 0x000fc40003f06270 */
[----:B------:R-:W-:Y:S02]  /*7130*/  ISETP.GE.AND P3, PT, R5, R204, PT ;  /* 0x000000cc0500720c */ /* 0x000fe40003f66270 */
[----:B------:R-:W-:Y:S01]  /*7140*/  FMNMX.FTZ R8, R35, R6, !PT ;  /* 0x0000000623087209 */ /* 0x000fe20007810000 */
[----:B------:R-:W-:Y:S01]  /*7150*/  VIADD R6, R135, 0x38 ;  /* 0x0000003887067836 */ /* 0x000fe20000000000 */
[C---:B------:R-:W-:Y:S02]  /*7160*/  ISETP.LT.OR P0, PT, R5.reuse, R207, P0 ;  /* 0x000000cf0500720c */ /* 0x040fe40000701670 */
[----:B------:R-:W-:Y:S01]  /*7170*/  ISETP.LT.OR P3, PT, R5, R205, P3 ;  /* 0x000000cd0500720c */ /* 0x000fe20001f61670 */
[----:B------:R-:W-:Y:S01]  /*7180*/  VIADD R5, R135, 0x30 ;  /* 0x0000003087057836 */ /* 0x000fe20000000000 */
[----:B------:R-:W-:Y:S02]  /*7190*/  FMNMX.FTZ R9, R3, R34, !PT ;  /* 0x0000002203097209 */ /* 0x000fe40007810000 */
[----:B------:R-:W-:-:S02]  /*71a0*/  FMNMX.FTZ R8, R29, R8, !PT ;  /* 0x000000081d087209 */ /* 0x000fc40007810000 */
[----:B------:R-:W-:Y:S02]  /*71b0*/  FSEL R133, R161, -INF , !P0 ;  /* 0xff800000a1857808 */ /* 0x000fe40004000000 */
[----:B------:R-:W-:Y:S02]  /*71c0*/  FMNMX.FTZ R9, R174, R9, !PT ;  /* 0x00000009ae097209 */ /* 0x000fe40007810000 */
[----:B------:R-:W-:Y:S02]  /*71d0*/  FMNMX.FTZ R8, R139, R8, !PT ;  /* 0x000000088b087209 */ /* 0x000fe40007810000 */
[----:B------:R-:W-:Y:S02]  /*71e0*/  FSEL R134, R162, -INF , !P4 ;  /* 0xff800000a2867808 */ /* 0x000fe40006000000 */
[C---:B------:R-:W-:Y:S02]  /*71f0*/  ISETP.GE.AND P4, PT, R5.reuse, R206, PT ;  /* 0x000000ce0500720c */ /* 0x040fe40003f86270 */
[----:B------:R-:W-:-:S02]  /*7200*/  ISETP.GE.AND P0, PT, R5, R204, PT ;  /* 0x000000cc0500720c */ /* 0x000fc40003f06270 */
[----:B------:R-:W-:Y:S02]  /*7210*/  FSEL R214, R163, -INF , !P3 ;  /* 0xff800000a3d67808 */ /* 0x000fe40005800000 */
[----:B------:R-:W-:Y:S02]  /*7220*/  ISETP.GE.AND P3, PT, R7, R206, PT ;  /* 0x000000ce0700720c */ /* 0x000fe40003f66270 */
[----:B------:R-:W-:Y:S02]  /*7230*/  FSEL R137, R156, -INF , !P6 ;  /* 0xff8000009c897808 */ /* 0x000fe40007000000 */
[----:B------:R-:W-:Y:S02]  /*7240*/  FMNMX.FTZ R13, R22, R9, !PT ;  /* 0x00000009160d7209 */ /* 0x000fe40007810000 */
[----:B------:R-:W-:Y:S02]  /*7250*/  FMNMX.FTZ R8, R133, R8, !PT ;  /* 0x0000000885087209 */ /* 0x000fe40007810000 */
[----:B------:R-:W-:-:S02]  /*7260*/  ISETP.LT.OR P4, PT, R5, R207, P4 ;  /* 0x000000cf0500720c */ /* 0x000fc40002781670 */
[----:B------:R-:W-:Y:S01]  /*7270*/  ISETP.LT.OR P0, PT, R5, R205, P0 ;  /* 0x000000cd0500720c */ /* 0x000fe20000701670 */
[----:B------:R-:W-:Y:S01]  /*7280*/  VIADD R5, R135, 0x39 ;  /* 0x0000003987057836 */ /* 0x000fe20000000000 */
[----:B------:R-:W-:Y:S02]  /*7290*/  FSEL R135, R157, -INF , !P5 ;  /* 0xff8000009d877808 */ /* 0x000fe40006800000 */
[----:B------:R-:W-:Y:S02]  /*72a0*/  FMNMX.FTZ R13, R4, R13, !PT ;  /* 0x0000000d040d7209 */ /* 0x000fe40007810000 */
[----:B------:R-:W-:Y:S02]  /*72b0*/  FMNMX.FTZ R8, R137, R8, !PT ;  /* 0x0000000889087209 */ /* 0x000fe40007810000 */
[----:B------:R-:W-:Y:S02]  /*72c0*/  ISETP.LT.OR P3, PT, R7, R207, P3 ;  /* 0x000000cf0700720c */ /* 0x000fe40001f61670 */
[----:B------:R-:W-:-:S02]  /*72d0*/  ISETP.GE.AND P6, PT, R6, R206, PT ;  /* 0x000000ce0600720c */ /* 0x000fc40003fc6270 */
[----:B------:R-:W-:Y:S02]  /*72e0*/  FSEL R169, R152, -INF , !P4 ;  /* 0xff80000098a97808 */ /* 0x000fe40006000000 */
[----:B------:R-:W-:Y:S02]  /*72f0*/  FMNMX.FTZ R13, R28, R13, !PT ;  /* 0x0000000d1c0d7209 */ /* 0x000fe40007810000 */
[----:B------:R-:W-:Y:S02]  /*7300*/  FMNMX.FTZ R8, R135, R8, !PT ;  /* 0x0000000887087209 */ /* 0x000fe40007810000 */
[----:B------:R-:W-:Y:S02]  /*7310*/  FSEL R167, R153, -INF , !P3 ;  /* 0xff80000099a77808 */ /* 0x000fe40005800000 */
[----:B------:R-:W-:Y:S02]  /*7320*/  PLOP3.LUT P3, PT, PT, PT, UP0, 0x80, 0x0 ;  /* 0x000000000000781c */ /* 0x000fe40003f6f008 */
[----:B------:R-:W-:-:S02]  /*7330*/  ISETP.GE.AND P5, PT, R5, R206, PT ;  /* 0x000000ce0500720c */ /* 0x000fc40003fa6270 */
[----:B------:R-:W-:Y:S02]  /*7340*/  ISETP.LT.OR P6, PT, R6, R207, P6 ;  /* 0x000000cf0600720c */ /* 0x000fe400037c1670 */
[----:B------:R-:W-:Y:S02]  /*7350*/  FMNMX.FTZ R13, R32, R13, !PT ;  /* 0x0000000d200d7209 */ /* 0x000fe40007810000 */
[----:B------:R-:W-:Y:S02]  /*7360*/  FMNMX.FTZ R8, R169, R8, !PT ;  /* 0x00000008a9087209 */ /* 0x000fe40007810000 */
[----:B------:R-:W-:Y:S02]  /*7370*/  ISETP.LT.OR P5, PT, R5, R207, P5 ;  /* 0x000000cf0500720c */ /* 0x000fe40002fa1670 */
[----:B------:R-:W-:Y:S02]  /*7380*/  FSEL R165, R148, -INF , !P6 ;  /* 0xff80000094a57808 */ /* 0x000fe40007000000 */
[----:B------:R-:W-:-:S02]  /*7390*/  FMNMX.FTZ R13, R30, R13, !PT ;  /* 0x0000000d1e0d7209 */ /* 0x000fc40007810000 */
[----:B------:R-:W-:Y:S02]  /*73a0*/  FMNMX.FTZ R8, R167, R8, !PT ;  /* 0x00000008a7087209 */ /* 0x000fe40007810000 */
[----:B------:R-:W-:Y:S02]  /*73b0*/  FSEL R163, R149, -INF , !P5 ;  /* 0xff80000095a37808 */ /* 0x000fe40006800000 */
[----:B------:R-:W-:Y:S02]  /*73c0*/  FMNMX.FTZ R13, R24, R13, !PT ;  /* 0x0000000d180d7209 */ /* 0x000fe40007810000 */
[----:B------:R-:W-:Y:S02]  /*73d0*/  FMNMX.FTZ R8, R165, R8, !PT ;  /* 0x00000008a5087209 */ /* 0x000fe40007810000 */
[----:B------:R-:W-:Y:S02]  /*73e0*/  FSEL R138, R158, -INF , !P2 ;  /* 0xff8000009e8a7808 */ /* 0x000fe40005000000 */
[----:B------:R-:W-:-:S02]  /*73f0*/  FMNMX.FTZ R13, R134, R13, !PT ;  /* 0x0000000d860d7209 */ /* 0x000fc40007810000 */
        /* <DEDUP_REMOVED lines=10> */
[----:B------:R-:W-:Y:S01]  /*74a0*/  LEA R10, P2, R9, R200, 0x6 ;  /* 0x000000c8090a7211 */ /* 0x000fe200078430ff */
[----:B------:R-:W-:-:S03]  /*74b0*/  USHF.L.U32 UR4, UR8, 0x5, URZ ;  /* 0x0000000508047899 */ /* 0x000fc6000800063f */
[----:B------:R-:W-:Y:S01]  /*74c0*/  IMAD.U32 R9, RZ, RZ, UR10 ;  /* 0x0000000aff097e24 */ /* 0x000fe2000f8e00ff */
[----:B------:R-:W-:Y:S02]  /*74d0*/  ULDC.64 UR10, c[0x0][0x218] ;  /* 0x00008600000a7ab9 */ /* 0x000fe40000000a00 */
[----:B------:R-:W-:Y:S01]  /*74e0*/  LEA R14, P3, R10, UR10, 0x1 ;  /* 0x0000000a0a0e7c11 */ /* 0x000fe2000f8608ff */
[----:B------:R-:W-:Y:S01]  /*74f0*/  USHF.L.U64.HI UR10, UR8, 0x5, UR9 ;  /* 0x00000005080a7899 */ /* 0x000fe20008010209 */
[----:B------:R-:W-:Y:S02]  /*7500*/  LEA.HI.X R9, R8, R209, R9, 0x6, P2 ;  /* 0x000000d108097211 */ /* 0x000fe400010f3409 */
        /* <DEDUP_REMOVED lines=23> */
.L_x_1126:
[----:B-1----:R-:W1:Y:S01]  /*7680*/  SHFL.BFLY PT, R8, R11, 0x2, 0x1f ;  /* 0x0c401f000b087f89 */ /* 0x002e6200000e0000 */
[----:B------:R-:W-:Y:S01]  /*7690*/  FMNMX.FTZ R9, R214, R13, !PT ;  /* 0x0000000dd6097209 */ /* 0x000fe20007810000 */
[----:B------:R-:W-:Y:S01]  /*76a0*/  IMAD.WIDE.U32 R144, R2, -0x326172a9, RZ ;  /* 0xcd9e8d5702907825 */ /* 0x000fe200078e00ff */
[-C--:B------:R-:W-:Y:S01]  /*76b0*/  ISETP.GE.AND P2, PT, R7, R204.reuse, PT ;  /* 0x000000cc0700720c */ /* 0x080fe20003f46270 */
[----:B------:R-:W-:Y:S01]  /*76c0*/  USHF.L.U32 UR4, UR32, 0x1, URZ ;  /* 0x0000000120047899 */ /* 0x000fe2000800063f */
[----:B------:R-:W-:Y:S01]  /*76d0*/  FSEL R136, R159, -INF , !P1 ;  /* 0xff8000009f887808 */ /* 0x000fe20004800000 */
[----:B------:R-:W-:Y:S01]  /*76e0*/  IMAD.WIDE.U32 R146, R202, -0x2daee0ad, RZ ;  /* 0xd2511f53ca927825 */ /* 0x000fe200078e00ff */
[----:B------:R-:W-:Y:S01]  /*76f0*/  FMNMX.FTZ R9, R138, R9, !PT ;  /* 0x000000098a097209 */ /* 0x000fe20007810000 */
[----:B------:R-:W-:Y:S01]  /*7700*/  LDSM.16.MT88.4 R16, [R189+0xc000] ;  /* 0x00c00000bd10783b */ /* 0x000fe20000004200 */
[----:B------:R-:W-:Y:S02]  /*7710*/  ISETP.GE.AND P1, PT, R6, R204, PT ;  /* 0x000000cc0600720c */ /* 0x000fe40003f26270 */
[----:B------:R-:W-:-:S02]  /*7720*/  ISETP.LT.OR P2, PT, R7, R205, P2 ;  /* 0x000000cd0700720c */ /* 0x000fc40001741670 */
[----:B------:R-:W-:Y:S02]  /*7730*/  FSEL R166, R154, -INF , !P0 ;  /* 0xff8000009aa67808 */ /* 0x000fe40004000000 */
[----:B------:R-:W-:Y:S02]  /*7740*/  FMNMX.FTZ R9, R136, R9, !PT ;  /* 0x0000000988097209 */ /* 0x000fe40007810000 */
[----:B------:R-:W-:Y:S02]  /*7750*/  ISETP.LT.OR P1, PT, R6, R205, P1 ;  /* 0x000000cd0600720c */ /* 0x000fe40000f21670 */
[----:B------:R-:W-:Y:S02]  /*7760*/  ISETP.GE.AND P0, PT, R5, R204, PT ;  /* 0x000000cc0500720c */ /* 0x000fe40003f06270 */
[----:B------:R-:W-:Y:S02]  /*7770*/  FSEL R164, R155, -INF , !P2 ;  /* 0xff8000009ba47808 */ /* 0x000fe40005000000 */
[----:B------:R-:W-:-:S02]  /*7780*/  FMNMX.FTZ R9, R166, R9, !PT ;  /* 0x00000009a6097209 */ /* 0x000fc40007810000 */
[----:B------:R-:W-:Y:S02]  /*7790*/  ISETP.LT.OR P0, PT, R5, R205, P0 ;  /* 0x000000cd0500720c */ /* 0x000fe40000701670 */
[----:B------:R-:W-:Y:S02]  /*77a0*/  FSEL R162, R150, -INF , !P1 ;  /* 0xff80000096a27808 */ /* 0x000fe40004800000 */
[----:B------:R-:W-:Y:S02]  /*77b0*/  FMNMX.FTZ R9, R164, R9, !PT ;  /* 0x00000009a4097209 */ /* 0x000fe40007810000 */
[----:B-1----:R-:W-:Y:S02]  /*77c0*/  FMNMX.FTZ R7, R11, R8, !PT ;  /* 0x000000080b077209 */ /* 0x002fe40007810000 */
[----:B------:R-:W-:Y:S02]  /*77d0*/  FSEL R160, R151, -INF , !P0 ;  /* 0xff80000097a07808 */ /* 0x000fe40004000000 */
[----:B------:R-:W-:Y:S01]  /*77e0*/  FMNMX.FTZ R9, R162, R9, !PT ;  /* 0x00000009a2097209 */ /* 0x000fe20007810000 */
[----:B------:R-:W1:Y:S01]  /*77f0*/  SHFL.BFLY PT, R156, R7, 0x1, 0x1f ;  /* 0x0c201f00079c7f89 */ /* 0x000e6200000e0000 */
[----:B------:R-:W-:-:S02]  /*7800*/  LOP3.LUT R142, R145, R213, RZ, 0x3c, !PT ;  /* 0x000000d5918e7212 */ /* 0x000fc400078e3cff */
[----:B------:R-:W-:Y:S02]  /*7810*/  FMNMX.FTZ R9, R160, R9, !PT ;  /* 0x00000009a0097209 */ /* 0x000fe40007810000 */
[----:B------:R-:W-:Y:S01]  /*7820*/  MOV R5, UR31 ;  /* 0x0000001f00057c02 */ /* 0x000fe20008000f00 */
[----:B------:R-:W-:Y:S01]  /*7830*/  IMAD.WIDE.U32 R142, R142, -0x2daee0ad, RZ ;  /* 0xd2511f538e8e7825 */ /* 0x000fe200078e00ff */
[----:B------:R-:W-:Y:S01]  /*7840*/  PRMT R159, R0, 0x7054, R0 ;  /* 0x00007054009f7816 */ /* 0x000fe20000000000 */
[----:B------:R-:W2:Y:S01]  /*7850*/  SHFL.BFLY PT, R6, R9, 0x2, 0x1f ;  /* 0x0c401f0009067f89 */ /* 0x000ea200000e0000 */
[----:B------:R-:W-:Y:S01]  /*7860*/  LOP3.LUT R5, R147, UR4, R5, 0x96, !PT ;  /* 0x0000000493057c12 */ /* 0x000fe2000f8e9605 */
[----:B------:R-:W-:Y:S01]  /*7870*/  UIADD3 UR4, UR4, 0x1, URZ ;  /* 0x0000000104047890 */ /* 0x000fe2000fffe03f */
[----:B------:R-:W-:-:S05]  /*7880*/  LOP3.LUT R140, R143, UR19, R146, 0x96, !PT ;  /* 0x000000138f8c7c12 */ /* 0x000fca000f8e9692 */
[----:B------:R-:W-:Y:S01]  /*7890*/  IMAD.WIDE.U32 R140, R140, -0x326172a9, RZ ;  /* 0xcd9e8d578c8c7825 */ /* 0x000fe200078e00ff */
[----:B-1----:R-:W-:-:S04]  /*78a0*/  FMNMX.FTZ R156, R7, R156, !PT ;  /* 0x0000009c079c7209 */ /* 0x002fc80007810000 */
[C---:B------:R-:W-:Y:S01]  /*78b0*/  FSETP.NEU.FTZ.AND P1, PT, R156.reuse, -INF , PT ;  /* 0xff8000009c00780b */ /* 0x040fe20003f3d000 */
[----:B------:R-:W-:Y:S01]  /*78c0*/  FMUL.FTZ R168, R156, UR34 ;  /* 0x000000229ca87c20 */ /* 0x000fe20008410000 */
[----:B--2---:R-:W-:Y:S01]  /*78d0*/  FMNMX.FTZ R6, R9, R6, !PT ;  /* 0x0000000609067209 */ /* 0x004fe20007810000 */
[----:B------:R-:W-:-:S03]  /*78e0*/  IMAD.WIDE.U32 R8, R5, -0x326172a9, RZ ;  /* 0xcd9e8d5705087825 */ /* 0x000fc600078e00ff */
[----:B------:R-:W-:Y:S01]  /*78f0*/  FSEL R168, R168, RZ, P1 ;  /* 0x000000ffa8a87208 */ /* 0x000fe20000800000 */
[----:B------:R-:W1:Y:S01]  /*7900*/  SHFL.BFLY PT, R155, R6, 0x1, 0x1f ;  /* 0x0c201f00069b7f89 */ /* 0x000e6200000e0000 */
[----:B------:R-:W-:-:S03]  /*7910*/  LOP3.LUT R5, R9, UR20, R144, 0x96, !PT ;  /* 0x0000001409057c12 */ /* 0x000fc6000f8e9690 */
[----:B------:R-:W-:Y:S01]  /*7920*/  FFMA.FTZ R154, R171, UR34, -R168 ;  /* 0x00000022ab9a7c23 */ /* 0x000fe200080108a8 */
[----:B------:R-:W-:Y:S01]  /*7930*/  LOP3.LUT R170, R141, UR18, R8, 0x96, !PT ;  /* 0x000000128daa7c12 */ /* 0x000fe2000f8e9608 */
[--C-:B------:R-:W-:Y:S01]  /*7940*/  FFMA.FTZ R153, R173, UR34, -R168.reuse ;  /* 0x00000022ad997c23 */ /* 0x100fe200080108a8 */
[----:B------:R-:W-:Y:S01]  /*7950*/  FFMA.FTZ R152, R175, UR34, -R168 ;  /* 0x00000022af987c23 */ /* 0x000fe200080108a8 */
[----:B------:R-:W-:-:S04]  /*7960*/  IMAD.WIDE.U32 R8, R5, -0x2daee0ad, RZ ;  /* 0xd2511f5305087825 */ /* 0x000fc800078e00ff */
[--C-:B------:R-:W-:Y:S01]  /*7970*/  FFMA.FTZ R151, R21, UR34, -R168.reuse ;  /* 0x0000002215977c23 */ /* 0x100fe200080108a8 */
[----:B------:R-:W-:Y:S01]  /*7980*/  MUFU.EX2 R154, R154 ;  /* 0x0000009a009a7308 */ /* 0x000fe20000000800 */
[----:B------:R-:W-:Y:S01]  /*7990*/  FFMA.FTZ R175, R29, UR34, -R168 ;  /* 0x000000221daf7c23 */ /* 0x000fe200080108a8 */
[----:B------:R-:W-:Y:S01]  /*79a0*/  IMAD.WIDE.U32 R170, R170, -0x2daee0ad, RZ ;  /* 0xd2511f53aaaa7825 */ /* 0x000fe200078e00ff */
[----:B------:R-:W-:-:S03]  /*79b0*/  LOP3.LUT R5, R9, UR17, R142, 0x96, !PT ;  /* 0x0000001109057c12 */ /* 0x000fc6000f8e968e */
[--C-:B------:R-:W-:Y:S01]  /*79c0*/  FFMA.FTZ R218, R137, UR34, -R168.reuse ;  /* 0x0000002289da7c23 */ /* 0x100fe200080108a8 */
[--C-:B------:R-:W-:Y:S01]  /*79d0*/  FFMA.FTZ R221, R135, UR34, -R168.reuse ;  /* 0x0000002287dd7c23 */ /* 0x100fe200080108a8 */
[----:B------:R-:W-:Y:S01]  /*79e0*/  FFMA.FTZ R216, R139, UR34, -R168 ;  /* 0x000000228bd87c23 */ /* 0x000fe200080108a8 */
[----:B------:R-:W-:Y:S01]  /*79f0*/  LOP3.LUT R172, R171, UR15, R8, 0x96, !PT ;  /* 0x0000000fabac7c12 */ /* 0x000fe2000f8e9608 */
[----:B------:R-:W-:Y:S01]  /*7a00*/  IMAD.WIDE.U32 R26, R5, -0x326172a9, RZ ;  /* 0xcd9e8d57051a7825 */ /* 0x000fe200078e00ff */
[----:B------:R-:W2:Y:S03]  /*7a10*/  MUFU.EX2 R153, R153 ;  /* 0x0000009900997308 */ /* 0x000ea60000000800 */
[--C-:B------:R-:W-:Y:S01]  /*7a20*/  FFMA.FTZ R219, R133, UR34, -R168.reuse ;  /* 0x0000002285db7c23 */ /* 0x100fe200080108a8 */
[----:B------:R-:W-:Y:S01]  /*7a30*/  FFMA.FTZ R169, R169, UR34, -R168 ;  /* 0x00000022a9a97c23 */ /* 0x000fe200080108a8 */
[----:B------:R-:W-:Y:S01]  /*7a40*/  IMAD.WIDE.U32 R172, R172, -0x326172a9, RZ ;  /* 0xcd9e8d57acac7825 */ /* 0x000fe200078e00ff */
[----:B------:R-:W-:-:S03]  /*7a50*/  LOP3.LUT R5, R27, UR16, R140, 0x96, !PT ;  /* 0x000000101b057c12 */ /* 0x000fc6000f8e968c */
[----:B------:R-:W-:Y:S01]  /*7a60*/  FFMA.FTZ R165, R165, UR34, -R168 ;  /* 0x00000022a5a57c23 */ /* 0x000fe200080108a8 */
[----:B-1----:R-:W-:Y:S01]  /*7a70*/  FMNMX.FTZ R155, R6, R155, !PT ;  /* 0x0000009b069b7209 */ /* 0x002fe20007810000 */
[----:B------:R-:W-:Y:S01]  /*7a80*/  MUFU.EX2 R152, R152 ;  /* 0x0000009800987308 */ /* 0x000fe20000000800 */
[----:B------:R-:W-:Y:S01]  /*7a90*/  LOP3.LUT R26, R173, UR14, R26, 0x96, !PT ;  /* 0x0000000ead1a7c12 */ /* 0x000fe2000f8e961a */
[----:B------:R-:W-:Y:S01]  /*7aa0*/  IMAD.WIDE.U32 R14, R5, -0x2daee0ad, RZ ;  /* 0xd2511f53050e7825 */ /* 0x000fe200078e00ff */
[----:B------:R-:W-:-:S03]  /*7ab0*/  FSETP.NEU.FTZ.AND P0, PT, R155, -INF , PT ;  /* 0xff8000009b00780b */ /* 0x000fc60003f1d000 */
[----:B------:R-:W-:Y:S01]  /*7ac0*/  FMUL.FTZ R161, R155, UR34 ;  /* 0x000000229ba17c20 */ /* 0x000fe20008410000 */
[----:B------:R-:W-:Y:S01]  /*7ad0*/  FSEL R5, R156, RZ, P1 ;  /* 0x000000ff9c057208 */ /* 0x000fe20000800000 */
[----:B------:R-:W-:Y:S01]  /*7ae0*/  IMAD.WIDE.U32 R26, R26, -0x2daee0ad, RZ ;  /* 0xd2511f531a1a7825 */ /* 0x000fe200078e00ff */
[----:B------:R-:W-:Y:S01]  /*7af0*/  LOP3.LUT R170, R15, UR13, R170, 0x96, !PT ;  /* 0x0000000d0faa7c12 */ /* 0x000fe2000f8e96aa */
[----:B------:R-:W-:Y:S01]  /*7b00*/  MUFU.EX2 R151, R151 ;  /* 0x0000009700977308 */ /* 0x000fe20000000800 */
[----:B------:R-:W-:Y:S01]  /*7b10*/  FSEL R161, R161, RZ, P0 ;  /* 0x000000ffa1a17208 */ /* 0x000fe20000000000 */
[----:B------:R-:W-:Y:S01]  /*7b20*/  FADD.FTZ R158, R132, -R5 ;  /* 0x80000005849e7221 */ /* 0x000fe20000010000 */
[----:B------:R-:W-:Y:S01]  /*7b30*/  LOP3.LUT R14, R27, UR12, R14, 0x96, !PT ;  /* 0x0000000c1b0e7c12 */ /* 0x000fe2000f8e960e */
[----:B------:R-:W-:Y:S01]  /*7b40*/  IMAD.WIDE.U32 R170, R170, -0x326172a9, RZ ;  /* 0xcd9e8d57aaaa7825 */ /* 0x000fe200078e00ff */
[----:B------:R-:W-:-:S03]  /*7b50*/  FSEL R6, R155, RZ, P0 ;  /* 0x000000ff9b067208 */ /* 0x000fc60000000000 */
[--C-:B------:R-:W-:Y:S01]  /*7b60*/  FFMA.FTZ R150, R34, UR34, -R161.reuse ;  /* 0x0000002222967c23 */ /* 0x100fe200080108a1 */
[----:B------:R-:W-:Y:S01]  /*7b70*/  FFMA.FTZ R149, R174, UR34, -R161 ;  /* 0x00000022ae957c23 */ /* 0x000fe200080108a1 */
[----:B------:R-:W-:-:S04]  /*7b80*/  IMAD.WIDE.U32 R14, R14, -0x326172a9, RZ ;  /* 0xcd9e8d570e0e7825 */ /* 0x000fc800078e00ff */
[----:B------:R-:W-:Y:S01]  /*7b90*/  FFMA.FTZ R148, R22, UR34, -R161 ;  /* 0x0000002216947c23 */ /* 0x000fe200080108a1 */
[----:B------:R-:W-:Y:S01]  /*7ba0*/  FADD.FTZ R157, R3, -R6 ;  /* 0x80000006039d7221 */ /* 0x000fe20000010000 */
[----:B------:R-:W-:Y:S01]  /*7bb0*/  FMUL.FTZ R158, R158, UR34 ;  /* 0x000000229e9e7c20 */ /* 0x000fe20008410000 */
[----:B------:R-:W-:Y:S01]  /*7bc0*/  MUFU.EX2 R150, R150 ;  /* 0x0000009600967308 */ /* 0x000fe20000000800 */
[C---:B------:R-:W-:Y:S01]  /*7bd0*/  LOP3.LUT R7, R14.reuse, 0xffff, RZ, 0xc0, !PT ;  /* 0x0000ffff0e077812 */ /* 0x040fe200078ec0ff */
[----:B------:R-:W-:Y:S01]  /*7be0*/  FMUL.FTZ R157, R157, UR34 ;  /* 0x000000229d9d7c20 */ /* 0x000fe20008410000 */
[----:B------:R-:W-:Y:S01]  /*7bf0*/  LOP3.LUT R10, R14, 0xff, RZ, 0xc0, !PT ;  /* 0x000000ff0e0a7812 */ /* 0x000fe200078ec0ff */
[----:B------:R-:W-:Y:S01]  /*7c00*/  LDSM.16.MT88.4 R20, [R190+0xc000] ;  /* 0x00c00000be14783b */ /* 0x000fe20000004200 */
[----:B------:R-:W-:Y:S01]  /*7c10*/  SHF.R.U32.HI R7, RZ, 0x8, R7 ;  /* 0x00000008ff077819 */ /* 0x000fe20000011607 */
[--C-:B------:R-:W-:Y:S01]  /*7c20*/  FFMA.FTZ R173, R28, UR34, -R161.reuse ;  /* 0x000000221cad7c23 */ /* 0x100fe200080108a1 */
[----:B------:R-:W-:Y:S01]  /*7c30*/  LOP3.LUT R9, R15, UR21, R170, 0x96, !PT ;  /* 0x000000150f097c12 */ /* 0x000fe2000f8e96aa */
[----:B------:R-:W-:Y:S01]  /*7c40*/  FFMA.FTZ R15, R4, UR34, -R161 ;  /* 0x00000022040f7c23 */ /* 0x000fe200080108a1 */
[----:B------:R-:W-:Y:S01]  /*7c50*/  PRMT R10, R10, 0x5410, R7 ;  /* 0x000054100a0a7816 */ /* 0x000fe20000000007 */
[----:B------:R-:W1:Y:S01]  /*7c60*/  MUFU.EX2 R149, R149 ;  /* 0x0000009500957308 */ /* 0x000e620000000800 */
[----:B------:R-:W3:Y:S01]  /*7c70*/  LDSM.16.MT88.4 R4, [R192+0xc000] ;  /* 0x00c00000c004783b */ /* 0x000ee20000004200 */
[----:B------:R-:W-:Y:S01]  /*7c80*/  SHF.R.U32.HI R13, RZ, 0x10, R14 ;  /* 0x00000010ff0d7819 */ /* 0x000fe2000001160e */
[----:B------:R-:W-:Y:S01]  /*7c90*/  FFMA.FTZ R170, R33, UR34, -R168 ;  /* 0x0000002221aa7c23 */ /* 0x000fe200080108a8 */
[----:B------:R-:W-:Y:S01]  /*7ca0*/  SHF.R.U32.HI R12, RZ, 0x10, R9 ;  /* 0x00000010ff0c7819 */ /* 0x000fe20000011609 */
[--C-:B------:R-:W-:Y:S01]  /*7cb0*/  FFMA.FTZ R174, R32, UR34, -R161.reuse ;  /* 0x0000002220ae7c23 */ /* 0x100fe200080108a1 */
[C---:B------:R-:W-:Y:S01]  /*7cc0*/  LOP3.LUT R11, R9.reuse, 0xffff, RZ, 0xc0, !PT ;  /* 0x0000ffff090b7812 */ /* 0x040fe200078ec0ff */
[--C-:B------:R-:W-:Y:S01]  /*7cd0*/  FFMA.FTZ R212, R30, UR34, -R161.reuse ;  /* 0x000000221ed47c23 */ /* 0x100fe200080108a1 */
[----:B------:R-:W-:Y:S01]  /*7ce0*/  MUFU.EX2 R148, R148 ;  /* 0x0000009400947308 */ /* 0x000fe20000000800 */
[----:B------:R-:W-:Y:S01]  /*7cf0*/  LOP3.LUT R8, R9, 0xff, RZ, 0xc0, !PT ;  /* 0x000000ff09087812 */ /* 0x000fe200078ec0ff */
[--C-:B------:R-:W-:Y:S01]  /*7d00*/  FFMA.FTZ R211, R24, UR34, -R161.reuse ;  /* 0x0000002218d37c23 */ /* 0x100fe200080108a1 */
[----:B------:R-:W-:Y:S01]  /*7d10*/  SHF.R.U32.HI R14, RZ, 0x18, R14 ;  /* 0x00000018ff0e7819 */ /* 0x000fe2000001160e */
[--C-:B------:R-:W-:Y:S01]  /*7d20*/  FFMA.FTZ R220, R138, UR34, -R161.reuse ;  /* 0x000000228adc7c23 */ /* 0x100fe200080108a1 */
[----:B------:R-:W-:Y:S01]  /*7d30*/  LOP3.LUT R13, R13, 0xff, RZ, 0xc0, !PT ;  /* 0x000000ff0d0d7812 */ /* 0x000fe200078ec0ff */
[----:B------:R-:W-:Y:S01]  /*7d40*/  FFMA.FTZ R223, R136, UR34, -R161 ;  /* 0x0000002288df7c23 */ /* 0x000fe200080108a1 */
[----:B------:R-:W-:Y:S01]  /*7d50*/  SHF.R.U32.HI R9, RZ, 0x18, R9 ;  /* 0x00000018ff097819 */ /* 0x000fe20000011609 */
[----:B------:R2:W4:Y:S01]  /*7d60*/  MUFU.EX2 R3, R15 ;  /* 0x0000000f00037308 */ /* 0x0005220000000800 */
[----:B------:R-:W-:Y:S01]  /*7d70*/  LOP3.LUT R12, R12, 0xff, RZ, 0xc0, !PT ;  /* 0x000000ff0c0c7812 */ /* 0x000fe200078ec0ff */
[----:B------:R-:W-:Y:S01]  /*7d80*/  FFMA.FTZ R222, R134, UR34, -R161 ;  /* 0x0000002286de7c23 */ /* 0x000fe200080108a1 */
[----:B------:R-:W-:Y:S01]  /*7d90*/  SHF.R.U32.HI R11, RZ, 0x8, R11 ;  /* 0x00000008ff0b7819 */ /* 0x000fe2000001160b */
[----:B------:R-:W-:Y:S01]  /*7da0*/  LDSM.16.MT88.4 R136, [R192+0xd000] ;  /* 0x00d00000c088783b */ /* 0x000fe20000004200 */
[----:B------:R-:W-:Y:S01]  /*7db0*/  PRMT R14, R13, 0x5410, R14 ;  /* 0x000054100d0e7816 */ /* 0x000fe2000000000e */
[----:B------:R-:W-:Y:S01]  /*7dc0*/  FFMA.FTZ R164, R164, UR34, -R161 ;  /* 0x00000022a4a47c23 */ /* 0x000fe200080108a1 */
[----:B------:R-:W-:Y:S01]  /*7dd0*/  PRMT R12, R12, 0x5410, R9 ;  /* 0x000054100c0c7816 */ /* 0x000fe20000000009 */
[----:B------:R-:W5:Y:S01]  /*7de0*/  MUFU.EX2 R158, R158 ;  /* 0x0000009e009e7308 */ /* 0x000f620000000800 */
[----:B------:R-:W-:Y:S01]  /*7df0*/  PRMT R8, R8, 0x5410, R11 ;  /* 0x0000541008087816 */ /* 0x000fe2000000000b */
[----:B------:R-:W-:Y:S01]  /*7e00*/  FFMA.FTZ R162, R162, UR34, -R161 ;  /* 0x00000022a2a27c23 */ /* 0x000fe200080108a1 */
[----:B------:R-:W-:-:S02]  /*7e10*/  HSET2.LE.AND R11, R14, R159, PT ;  /* 0x0000009f0e0b7233 */ /* 0x000fc40003803000 */
[--C-:B------:R-:W-:Y:S02]  /*7e20*/  HSET2.LE.AND R9, R12, R159.reuse, PT ;  /* 0x0000009f0c097233 */ /* 0x100fe40003803000 */
[--C-:B------:R-:W-:Y:S01]  /*7e30*/  HSET2.LE.AND R10, R10, R159.reuse, PT ;  /* 0x0000009f0a0a7233 */ /* 0x100fe20003803000 */
[----:B------:R-:W3:Y:S01]  /*7e40*/  MUFU.EX2 R157, R157 ;  /* 0x0000009d009d7308 */ /* 0x000ee20000000800 */
[--C-:B------:R-:W-:Y:S02]  /*7e50*/  HSET2.LE.AND R8, R8, R159.reuse, PT ;  /* 0x0000009f08087233 */ /* 0x100fe40003803000 */
[----:B--2---:R-:W-:Y:S02]  /*7e60*/  F2FP.F16.F32.PACK_AB R15, R153, R154 ;  /* 0x0000009a990f723e */ /* 0x004fe400000000ff */
[----:B-1----:R-:W-:Y:S02]  /*7e70*/  F2FP.F16.F32.PACK_AB R14, R149, R150 ;  /* 0x00000096950e723e */ /* 0x002fe400000000ff */
[----:B------:R-:W-:Y:S01]  /*7e80*/  F2FP.F16.F32.PACK_AB R13, R151, R152 ;  /* 0x00000098970d723e */ /* 0x000fe200000000ff */
[----:B------:R-:W-:Y:S01]  /*7e90*/  MUFU.EX2 R170, R170 ;  /* 0x000000aa00aa7308 */ /* 0x000fe20000000800 */
[----:B----4-:R-:W-:Y:S01]  /*7ea0*/  F2FP.F16.F32.PACK_AB R12, R3, R148 ;  /* 0x00000094030c723e */ /* 0x010fe200000000ff */
[-C--:B-----5:R-:W-:Y:S01]  /*7eb0*/  FMUL.FTZ R128, R128, R158.reuse ;  /* 0x0000009e80807220 */ /* 0x0a0fe20000410000 */
[----:B------:R-:W-:Y:S01]  /*7ec0*/  LOP3.LUT R8, R8, R15, RZ, 0xc0, !PT ;  /* 0x0000000f08087212 */ /* 0x000fe200078ec0ff */
[----:B------:R-:W-:Y:S01]  /*7ed0*/  FMUL.FTZ R129, R129, R158 ;  /* 0x0000009e81817220 */ /* 0x000fe20000410000 */
[----:B------:R-:W-:Y:S01]  /*7ee0*/  LOP3.LUT R9, R9, R14, RZ, 0xc0, !PT ;  /* 0x0000000e09097212 */ /* 0x000fe200078ec0ff */
[-C--:B------:R-:W-:Y:S01]  /*7ef0*/  FMUL.FTZ R124, R124, R158.reuse ;  /* 0x0000009e7c7c7220 */ /* 0x080fe20000410000 */
[----:B------:R-:W-:Y:S01]  /*7f00*/  LOP3.LUT R10, R10, R13, RZ, 0xc0, !PT ;  /* 0x0000000d0a0a7212 */ /* 0x000fe200078ec0ff */
[----:B------:R-:W-:Y:S01]  /*7f10*/  FMUL.FTZ R125, R125, R158 ;  /* 0x0000009e7d7d7220 */ /* 0x000fe20000410000 */
[----:B------:R-:W-:Y:S01]  /*7f20*/  LOP3.LUT R11, R11, R12, RZ, 0xc0, !PT ;  /* 0x0000000c0b0b7212 */ /* 0x000fe200078ec0ff */
[-C--:B---3--:R-:W-:Y:S01]  /*7f30*/  FMUL.FTZ R130, R130, R157.reuse ;  /* 0x0000009d82827220 */ /* 0x088fe20000410000 */
        /* <DEDUP_REMOVED lines=76> */
[----:B------:R-:W4:Y:S01]  /*8400*/  LDSM.16.MT88.4 R16, [R189+0xe000] ;  /* 0x00e00000bd10783b */ /* 0x000f220000004200 */
        /* <DEDUP_REMOVED lines=8> */
[-C--:B------:R-:W-:Y:S01]  /*8490*/  FMUL.FTZ R84, R84, R158.reuse ;  /* 0x0000009e54547220 */ /* 0x080fe20000410000 */
[-C--:B------:R-:W-:Y:S01]  /*84a0*/  FMUL.FTZ R85, R85, R158.reuse ;  /* 0x0000009e55557220 */ /* 0x080fe20000410000 */
[C---:B------:R-:W-:Y:S01]  /*84b0*/  HMMA.16816.F32 R48, R8.reuse, R22, R48 ;  /* 0x000000160830723c */ /* 0x040fe20000001830 */
[----:B------:R-:W3:Y:S01]  /*84c0*/  LDSM.16.MT88.4 R20, [R190+0x10000] ;  /* 0x01000000be14783b */ /* 0x000ee20000004200 */
[-C--:B------:R-:W-:Y:S01]  /*84d0*/  FMUL.FTZ R86, R86, R157.reuse ;  /* 0x0000009d56567220 */ /* 0x080fe20000410000 */
[-C--:B------:R-:W-:Y:S01]  /*84e0*/  FMUL.FTZ R87, R87, R157.reuse ;  /* 0x0000009d57577220 */ /* 0x080fe20000410000 */
[-C--:B------:R-:W-:Y:S01]  /*84f0*/  FMUL.FTZ R76, R76, R158.reuse ;  /* 0x0000009e4c4c7220 */ /* 0x080fe20000410000 */
[----:B------:R-:W-:Y:S01]  /*8500*/  MUFU.EX2 R173, R173 ;  /* 0x000000ad00ad7308 */ /* 0x000fe20000000800 */
        /* <DEDUP_REMOVED lines=19> */
[----:B------:R-:W-:Y:S01]  /*8640*/  LOP3.LUT R4, R171, UR26, R172, 0x96, !PT ;  /* 0x0000001aab047c12 */ /* 0x000fe2000f8e96ac */
[--C-:B------:R-:W-:Y:S01]  /*8650*/  FFMA.FTZ R171, R31, UR34, -R168.reuse ;  /* 0x000000221fab7c23 */ /* 0x100fe200080108a8 */
[----:B------:R-:W-:Y:S01]  /*8660*/  FFMA.FTZ R172, R35, UR34, -R168 ;  /* 0x0000002223ac7c23 */ /* 0x000fe200080108a8 */
[-C--:B------:R-:W-:Y:S01]  /*8670*/  FMUL.FTZ R93, R93, R158.reuse ;  /* 0x0000009e5d5d7220 */ /* 0x080fe20000410000 */
[----:B------:R-:W2:Y:S01]  /*8680*/  LDSM.16.MT88.4 R32, [R188+0x10000] ;  /* 0x01000000bc20783b */ /* 0x000ea20000004200 */
[----:B------:R-:W-:Y:S01]  /*8690*/  IMAD.WIDE.U32 R4, R4, -0x2daee0ad, RZ ;  /* 0xd2511f5304047825 */ /* 0x000fe200078e00ff */
[C---:B----4-:R-:W-:Y:S01]  /*86a0*/  HMMA.16816.F32 R52, R8.reuse, R16, R52 ;  /* 0x000000100834723c */ /* 0x050fe20000001834 */
[----:B------:R-:W4:Y:S02]  /*86b0*/  MUFU.EX2 R171, R171 ;  /* 0x000000ab00ab7308 */ /* 0x000f240000000800 */
[-C--:B------:R-:W-:Y:S01]  /*86c0*/  FMUL.FTZ R96, R96, R158.reuse ;  /* 0x0000009e60607220 */ /* 0x080fe20000410000 */
[-C--:B------:R-:W-:Y:S01]  /*86d0*/  FMUL.FTZ R97, R97, R158.reuse ;  /* 0x0000009e61617220 */ /* 0x080fe20000410000 */
[----:B------:R-:W-:Y:S01]  /*86e0*/  LOP3.LUT R26, R5, UR27, R26, 0x96, !PT ;  /* 0x0000001b051a7c12 */ /* 0x000fe2000f8e961a */
[-C--:B------:R-:W-:Y:S01]  /*86f0*/  FMUL.FTZ R94, R94, R157.reuse ;  /* 0x0000009d5e5e7220 */ /* 0x080fe20000410000 */
[C---:B------:R-:W-:Y:S01]  /*8700*/  HMMA.16816.F32 R56, R8.reuse, R18, R56 ;  /* 0x000000120838723c */ /* 0x040fe20000001838 */
[----:B------:R-:W-:Y:S01]  /*8710*/  LOP3.LUT R6, R4, 0xff, RZ, 0xc0, !PT ;  /* 0x000000ff04067812 */ /* 0x000fe200078ec0ff */
[-C--:B------:R-:W-:Y:S01]  /*8720*/  FMUL.FTZ R95, R95, R157.reuse ;  /* 0x0000009d5f5f7220 */ /* 0x080fe20000410000 */
[----:B------:R-:W5:Y:S01]  /*8730*/  MUFU.EX2 R172, R172 ;  /* 0x000000ac00ac7308 */ /* 0x000f620000000800 */
[----:B------:R-:W-:Y:S01]  /*8740*/  LOP3.LUT R17, R26, 0xffff, RZ, 0xc0, !PT ;  /* 0x0000ffff1a117812 */ /* 0x000fe200078ec0ff */
[-C--:B------:R-:W-:Y:S01]  /*8750*/  FMUL.FTZ R98, R98, R157.reuse ;  /* 0x0000009d62627220 */ /* 0x080fe20000410000 */
[--C-:B------:R-:W-:Y:S01]  /*8760*/  SHF.R.U32.HI R16, RZ, 0x10, R26.reuse ;  /* 0x00000010ff107819 */ /* 0x100fe2000001161a */
[C---:B---3--:R-:W-:Y:S01]  /*8770*/  HMMA.16816.F32 R76, R8.reuse, R20, R76 ;  /* 0x00000014084c723c */ /* 0x048fe2000000184c */
[----:B------:R-:W-:Y:S01]  /*8780*/  LOP3.LUT R19, R4, 0xffff, RZ, 0xc0, !PT ;  /* 0x0000ffff04137812 */ /* 0x000fe200078ec0ff */
[-C--:B------:R-:W-:Y:S01]  /*8790*/  FMUL.FTZ R99, R99, R157.reuse ;  /* 0x0000009d63637220 */ /* 0x080fe20000410000 */
[----:B------:R-:W-:Y:S01]  /*87a0*/  LOP3.LUT R18, R26, 0xff, RZ, 0xc0, !PT ;  /* 0x000000ff1a127812 */ /* 0x000fe200078ec0ff */
[----:B------:R-:W3:Y:S01]  /*87b0*/  MUFU.EX2 R211, R211 ;  /* 0x000000d300d37308 */ /* 0x000ee20000000800 */
[----:B------:R-:W-:Y:S01]  /*87c0*/  SHF.R.U32.HI R5, RZ, 0x18, R26 ;  /* 0x00000018ff057819 */ /* 0x000fe2000001161a */
[C---:B------:R-:W-:Y:S01]  /*87d0*/  HMMA.16816.F32 R80, R8.reuse, R22, R80 ;  /* 0x000000160850723c */ /* 0x040fe20000001850 */
[----:B------:R-:W-:Y:S01]  /*87e0*/  SHF.R.U32.HI R17, RZ, 0x8, R17 ;  /* 0x00000008ff117819 */ /* 0x000fe20000011611 */
[----:B------:R-:W3:Y:S01]  /*87f0*/  LDSM.16.MT88.4 R20, [R189+0xc800] ;  /* 0x00c80000bd14783b */ /* 0x000ee20000004200 */
[----:B------:R-:W-:Y:S01]  /*8800*/  LOP3.LUT R16, R16, 0xff, RZ, 0xc0, !PT ;  /* 0x000000ff10107812 */ /* 0x000fe200078ec0ff */
[----:B------:R-:W-:Y:S01]  /*8810*/  FFMA.FTZ R154, R217, R158, R154 ;  /* 0x0000009ed99a7223 */ /* 0x000fe2000001009a */
[----:B------:R-:W-:Y:S01]  /*8820*/  SHF.R.U32.HI R19, RZ, 0x8, R19 ;  /* 0x00000008ff137819 */ /* 0x000fe20000011613 */
[C---:B-1----:R-:W-:Y:S01]  /*8830*/  HMMA.16816.F32 R84, R8.reuse, R12, R84 ;  /* 0x0000000c0854723c */ /* 0x042fe20000001854 */
[----:B------:R-:W-:Y:S01]  /*8840*/  PRMT R18, R18, 0x5410, R17 ;  /* 0x0000541012127816 */ /* 0x000fe20000000011 */
[----:B------:R-:W1:Y:S01]  /*8850*/  LDSM.16.MT88.4 R24, [R190+0xc800] ;  /* 0x00c80000be18783b */ /* 0x000e620000004200 */
[----:B------:R-:W-:Y:S01]  /*8860*/  PRMT R16, R16, 0x5410, R5 ;  /* 0x0000541010107816 */ /* 0x000fe20000000005 */
[----:B------:R-:W-:Y:S01]  /*8870*/  MUFU.EX2 R218, R218 ;  /* 0x000000da00da7308 */ /* 0x000fe20000000800 */
[----:B------:R-:W-:Y:S01]  /*8880*/  PRMT R6, R6, 0x5410, R19 ;  /* 0x0000541006067816 */ /* 0x000fe20000000013 */
[C---:B------:R-:W-:Y:S01]  /*8890*/  HMMA.16816.F32 R88, R8.reuse, R14, R88 ;  /* 0x0000000e0858723c */ /* 0x040fe20000001858 */
[----:B------:R-:W-:Y:S01]  /*88a0*/  SHF.R.U32.HI R7, RZ, 0x10, R4 ;  /* 0x00000010ff077819 */ /* 0x000fe20000011604 */
[----:B------:R-:W-:Y:S01]  /*88b0*/  LDSM.16.MT88.4 R28, [R192+0xc800] ;  /* 0x00c80000c01c783b */ /* 0x000fe20000004200 */
[--C-:B------:R-:W-:Y:S01]  /*88c0*/  HSET2.LE.AND R13, R18, R159.reuse, PT ;  /* 0x0000009f120d7233 */ /* 0x100fe20003803000 */
[----:B------:R-:W-:Y:S01]  /*88d0*/  FFMA.FTZ R150, R215, R157, R150 ;  /* 0x0000009dd7967223 */ /* 0x000fe20000010096 */
[--C-:B------:R-:W-:Y:S01]  /*88e0*/  HSET2.LE.AND R5, R16, R159.reuse, PT ;  /* 0x0000009f10057233 */ /* 0x100fe20003803000 */
[----:B------:R-:W-:Y:S01]  /*88f0*/  MUFU.EX2 R221, R221 ;  /* 0x000000dd00dd7308 */ /* 0x000fe20000000800 */
[----:B------:R-:W-:Y:S01]  /*8900*/  SHF.R.U32.HI R4, RZ, 0x18, R4 ;  /* 0x00000018ff047819 */ /* 0x000fe20000011604 */
[C---:B--2---:R-:W-:Y:S01]  /*8910*/  HMMA.16816.F32 R92, R8.reuse, R32, R92 ;  /* 0x00000020085c723c */ /* 0x044fe2000000185c */
[----:B------:R-:W-:Y:S01]  /*8920*/  LOP3.LUT R7, R7, 0xff, RZ, 0xc0, !PT ;  /* 0x000000ff07077812 */ /* 0x000fe200078ec0ff */
[----:B------:R-:W-:Y:S01]  /*8930*/  FADD.FTZ R153, R153, R154 ;  /* 0x0000009a99997221 */ /* 0x000fe20000010000 */
[--C-:B------:R-:W-:Y:S01]  /*8940*/  HSET2.LE.AND R6, R6, R159.reuse, PT ;  /* 0x0000009f06067233 */ /* 0x100fe20003803000 */
[----:B------:R-:W-:Y:S01]  /*8950*/  FADD.FTZ R149, R149, R150 ;  /* 0x0000009695957221 */ /* 0x000fe20000010000 */
[----:B----4-:R-:W-:Y:S01]  /*8960*/  F2FP.F16.F32.PACK_AB R16, R171, R170 ;  /* 0x000000aaab10723e */ /* 0x010fe200000000ff */
[----:B------:R-:W-:Y:S01]  /*8970*/  HMMA.16816.F32 R96, R8, R34, R96 ;  /* 0x000000220860723c */ /* 0x000fe20000001860 */
[----:B------:R-:W-:Y:S01]  /*8980*/  F2FP.F16.F32.PACK_AB R18, R174, R173 ;  /* 0x000000adae12723e */ /* 0x000fe200000000ff */
[----:B------:R-:W2:Y:S01]  /*8990*/  LDSM.16.MT88.4 R8, [R190+0xe800] ;  /* 0x00e80000be08783b */ /* 0x000ea20000004200 */
[----:B-----5:R-:W-:Y:S01]  /*89a0*/  F2FP.F16.F32.PACK_AB R17, R175, R172 ;  /* 0x000000acaf11723e */ /* 0x020fe200000000ff */
[----:B------:R-:W-:Y:S01]  /*89b0*/  MUFU.EX2 R220, R220 ;  /* 0x000000dc00dc7308 */ /* 0x000fe20000000800 */
[----:B------:R-:W-:Y:S01]  /*89c0*/  PRMT R12, R7, 0x5410, R4 ;  /* 0x00005410070c7816 */ /* 0x000fe20000000004 */
[----:B------:R-:W-:Y:S01]  /*89d0*/  LDSM.16.MT88.4 R32, [R189+0xd000] ;  /* 0x00d00000bd20783b */ /* 0x000fe20000004200 */
[----:B------:R-:W-:Y:S01]  /*89e0*/  LOP3.LUT R4, R13, R16, RZ, 0xc0, !PT ;  /* 0x000000100d047212 */ /* 0x000fe200078ec0ff */
[----:B------:R-:W-:Y:S01]  /*89f0*/  FADD.FTZ R152, R152, R153 ;  /* 0x0000009998987221 */ /* 0x000fe20000010000 */
[----:B------:R-:W-:Y:S01]  /*8a00*/  LOP3.LUT R5, R5, R18, RZ, 0xc0, !PT ;  /* 0x0000001205057212 */ /* 0x000fe200078ec0ff */
[----:B------:R-:W-:Y:S01]  /*8a10*/  FADD.FTZ R148, R148, R149 ;  /* 0x0000009594947221 */ /* 0x000fe20000010000 */
[----:B------:R-:W-:Y:S01]  /*8a20*/  LOP3.LUT R6, R6, R17, RZ, 0xc0, !PT ;  /* 0x0000001106067212 */ /* 0x000fe200078ec0ff */
[----:B------:R-:W4:Y:S01]  /*8a30*/  MUFU.EX2 R223, R223 ;  /* 0x000000df00df7308 */ /* 0x000f220000000800 */
[----:B------:R-:W5:Y:S01]  /*8a40*/  LDSM.16.MT88.4 R16, [R188+0xc800] ;  /* 0x00c80000bc10783b */ /* 0x000f620000004200 */
[----:B------:R-:W-:Y:S01]  /*8a50*/  HSET2.LE.AND R7, R12, R159, PT ;  /* 0x0000009f0c077233 */ /* 0x000fe20003803000 */
[----:B------:R-:W-:Y:S01]  /*8a60*/  FADD.FTZ R151, R151, R152 ;  /* 0x0000009897977221 */ /* 0x000fe20000010000 */
[----:B---3--:R-:W-:Y:S01]  /*8a70*/  F2FP.F16.F32.PACK_AB R132, R211, R212 ;  /* 0x000000d4d384723e */ /* 0x008fe200000000ff */
[----:B------:R-:W3:Y:S01]  /*8a80*/  LDSM.16.MT88.4 R12, [R192+0xe800] ;  /* 0x00e80000c00c783b */ /* 0x000ee20000004200 */
[----:B------:R-:W-:Y:S01]  /*8a90*/  FADD.FTZ R148, R3, R148 ;  /* 0x0000009403947221 */ /* 0x000fe20000010000 */
[----:B------:R-:W-:Y:S01]  /*8aa0*/  FADD.FTZ R170, R170, R151 ;  /* 0x00000097aaaa7221 */ /* 0x000fe20000010000 */
[----:B------:R-:W-:Y:S01]  /*8ab0*/  LOP3.LUT R7, R7, R132, RZ, 0xc0, !PT ;  /* 0x0000008407077212 */ /* 0x000fe200078ec0ff */
[----:B------:R-:W-:Y:S01]  /*8ac0*/  MUFU.EX2 R216, R216 ;  /* 0x000000d800d87308 */ /* 0x000fe20000000800 */
[----:B------:R-:W-:Y:S01]  /*8ad0*/  LDSM.16.MT88.4 R132, [R190+0xd000] ;  /* 0x00d00000be84783b */ /* 0x000fe20000004200 */
[----:B------:R-:W-:Y:S01]  /*8ae0*/  FADD.FTZ R3, R173, R148 ;  /* 0x00000094ad037221 */ /* 0x000fe20000010000 */
[----:B------:R-:W-:-:S03]  /*8af0*/  FADD.FTZ R171, R171, R170 ;  /* 0x000000aaabab7221 */ /* 0x000fc60000010000 */
[C---:B------:R-:W-:Y:S01]  /*8b00*/  HMMA.16816.F32 R112, R4.reuse, R20, R112 ;  /* 0x000000140470723c */ /* 0x040fe20000001870 */
[----:B------:R-:W-:Y:S01]  /*8b10*/  FADD.FTZ R3, R174, R3 ;  /* 0x00000003ae037221 */ /* 0x000fe20000010000 */
[----:B------:R-:W4:Y:S01]  /*8b20*/  MUFU.EX2 R219, R219 ;  /* 0x000000db00db7308 */ /* 0x000f220000000800 */
[----:B------:R-:W-:Y:S02]  /*8b30*/  FADD.FTZ R172, R172, R171 ;  /* 0x000000abacac7221 */ /* 0x000fe40000010000 */
[----:B------:R-:W-:Y:S01]  /*8b40*/  FADD.FTZ R212, R212, R3 ;  /* 0x00000003d4d47221 */ /* 0x000fe20000010000 */
[C---:B------:R-:W-:Y:S01]  /*8b50*/  HMMA.16816.F32 R108, R4.reuse, R22, R108 ;  /* 0x00000016046c723c */ /* 0x040fe2000000186c */
[----:B------:R-:W4:Y:S01]  /*8b60*/  LDSM.16.MT88.4 R20, [R188+0xe800] ;  /* 0x00e80000bc14783b */ /* 0x000f220000004200 */
[----:B------:R-:W-:Y:S01]  /*8b70*/  FADD.FTZ R175, R175, R172 ;  /* 0x000000acafaf7221 */ /* 0x000fe20000010000 */
[----:B------:R-:W-:Y:S01]  /*8b80*/  FADD.FTZ R211, R211, R212 ;  /* 0x000000d4d3d37221 */ /* 0x000fe20000010000 */
[----:B------:R-:W-:Y:S01]  /*8b90*/  MUFU.EX2 R222, R222 ;  /* 0x000000de00de7308 */ /* 0x000fe20000000800 */
[----:B------:R-:W-:Y:S01]  /*8ba0*/  MOV R3, R155 ;  /* 0x0000009b00037202 */ /* 0x000fe20000000f00 */
[C---:B-1----:R-:W-:Y:S06]  /*8bb0*/  HMMA.16816.F32 R120, R4.reuse, R24, R120 ;  /* 0x000000180478723c */ /* 0x042fec0000001878 */
[C---:B--2---:R-:W-:Y:S01]  /*8bc0*/  HMMA.16816.F32 R44, R4.reuse, R8, R44 ;  /* 0x00000008042c723c */ /* 0x044fe2000000182c */
[----:B------:R-:W-:Y:S05]  /*8bd0*/  MUFU.EX2 R169, R169 ;  /* 0x000000a900a97308 */ /* 0x000fea0000000800 */
[C---:B------:R-:W-:Y:S01]  /*8be0*/  HMMA.16816.F32 R48, R4.reuse, R10, R48 ;  /* 0x0000000a0430723c */ /* 0x040fe20000001830 */
[----:B------:R-:W1:Y:S02]  /*8bf0*/  LDSM.16.MT88.4 R8, [R190+0x10800] ;  /* 0x01080000be08783b */ /* 0x000e640000004200 */
[----:B------:R-:W-:Y:S03]  /*8c00*/  MUFU.EX2 R165, R165 ;  /* 0x000000a500a57308 */ /* 0x000fe60000000800 */
[C---:B-----5:R-:W-:Y:S05]  /*8c10*/  HMMA.16816.F32 R104, R4.reuse, R16, R104 ;  /* 0x000000100468723c */ /* 0x060fea0000001868 */
[----:B------:R-:W-:Y:S01]  /*8c20*/  MUFU.EX2 R164, R164 ;  /* 0x000000a400a47308 */ /* 0x000fe20000000800 */
[----:B---3--:R-:W-:Y:S01]  /*8c30*/  HMMA.16816.F32 R36, R4, R12, R36 ;  /* 0x0000000c0424723c */ /* 0x008fe20000001824 */
[----:B------:R-:W-:-:S04]  /*8c40*/  MOV R17, UR4 ;  /* 0x0000000400117c02 */ /* 0x000fc80008000f00 */
[----:B------:R-:W-:Y:S01]  /*8c50*/  LOP3.LUT R17, R147, UR31, R17, 0x96, !PT ;  /* 0x0000001f93117c12 */ /* 0x000fe2000f8e9611 */
[C---:B------:R-:W-:Y:S01]  /*8c60*/  HMMA.16816.F32 R100, R4.reuse, R18, R100 ;  /* 0x000000120464723c */ /* 0x040fe20000001864 */
[----:B------:R-:W-:Y:S03]  /*8c70*/  MUFU.EX2 R162, R162 ;  /* 0x000000a200a27308 */ /* 0x000fe60000000800 */
[----:B------:R-:W-:Y:S02]  /*8c80*/  IMAD.WIDE.U32 R12, R17, -0x326172a9, RZ ;  /* 0xcd9e8d57110c7825 */ /* 0x000fe400078e00ff */
[----:B------:R-:W2:Y:S01]  /*8c90*/  LDSM.16.MT88.4 R16, [R192+0x10800] ;  /* 0x01080000c010783b */ /* 0x000ea20000004200 */
[----:B----4-:R-:W-:Y:S02]  /*8ca0*/  HMMA.16816.F32 R60, R4, R20, R60 ;  /* 0x00000014043c723c */ /* 0x010fe4000000183c */
[----:B------:R-:W-:-:S02]  /*8cb0*/  LOP3.LUT R144, R13, UR20, R144, 0x96, !PT ;  /* 0x000000140d907c12 */ /* 0x000fc4000f8e9690 */
[----:B------:R-:W-:Y:S02]  /*8cc0*/  LOP3.LUT R12, R141, UR18, R12, 0x96, !PT ;  /* 0x000000128d0c7c12 */ /* 0x000fe4000f8e960c */
[----:B------:R-:W-:Y:S01]  /*8cd0*/  HMMA.16816.F32 R40, R4, R14, R40 ;  /* 0x0000000e0428723c */ /* 0x000fe20000001828 */
[----:B------:R-:W-:-:S04]  /*8ce0*/  IMAD.WIDE.U32 R144, R144, -0x2daee0ad, RZ ;  /* 0xd2511f5390907825 */ /* 0x000fc800078e00ff */
[----:B------:R-:W-:Y:S01]  /*8cf0*/  IMAD.WIDE.U32 R12, R12, -0x2daee0ad, RZ ;  /* 0xd2511f530c0c7825 */ /* 0x000fe200078e00ff */
[----:B------:R-:W-:Y:S01]  /*8d00*/  LOP3.LUT R142, R145, UR17, R142, 0x96, !PT ;  /* 0x00000011918e7c12 */ /* 0x000fe2000f8e968e */
[C---:B------:R-:W-:Y:S01]  /*8d10*/  HMMA.16816.F32 R116, R4.reuse, R26, R116 ;  /* 0x0000001a0474723c */ /* 0x040fe20000001874 */
[----:B------:R-:W-:Y:S02]  /*8d20*/  LDSM.16.MT88.4 R24, [R189+0xe800] ;  /* 0x00e80000bd18783b */ /* 0x000fe40000004200 */
[----:B------:R-:W-:Y:S01]  /*8d30*/  LOP3.LUT R228, R13, UR15, R144, 0x96, !PT ;  /* 0x0000000f0de47c12 */ /* 0x000fe2000f8e9690 */
[----:B------:R-:W-:Y:S01]  /*8d40*/  IMAD.WIDE.U32 R142, R142, -0x326172a9, RZ ;  /* 0xcd9e8d578e8e7825 */ /* 0x000fe200078e00ff */
[----:B------:R-:W3:Y:S01]  /*8d50*/  LDSM.16.MT88.4 R144, [R189+0x10800] ;  /* 0x01080000bd90783b */ /* 0x000ee20000004200 */
[----:B-1----:R-:W-:Y:S02]  /*8d60*/  HMMA.16816.F32 R76, R4, R8, R76 ;  /* 0x00000008044c723c */ /* 0x002fe4000000184c */
[----:B------:R-:W-:Y:S01]  /*8d70*/  IMAD.WIDE.U32 R228, R228, -0x326172a9, RZ ;  /* 0xcd9e8d57e4e47825 */ /* 0x000fe200078e00ff */
[----:B------:R-:W-:-:S03]  /*8d80*/  LOP3.LUT R140, R143, UR16, R140, 0x96, !PT ;  /* 0x000000108f8c7c12 */ /* 0x000fc6000f8e968c */
[----:B------:R-:W-:Y:S01]  /*8d90*/  HMMA.16816.F32 R80, R4, R10, R80 ;  /* 0x0000000a0450723c */ /* 0x000fe20000001850 */
[----:B------:R-:W-:Y:S01]  /*8da0*/  LOP3.LUT R226, R229, UR14, R142, 0x96, !PT ;  /* 0x0000000ee5e27c12 */ /* 0x000fe2000f8e968e */
[----:B------:R-:W-:-:S04]  /*8db0*/  IMAD.WIDE.U32 R140, R140, -0x2daee0ad, RZ ;  /* 0xd2511f538c8c7825 */ /* 0x000fc800078e00ff */
[----:B------:R-:W-:Y:S01]  /*8dc0*/  IMAD.WIDE.U32 R226, R226, -0x2daee0ad, RZ ;  /* 0xd2511f53e2e27825 */ /* 0x000fe200078e00ff */
[----:B------:R-:W-:Y:S01]  /*8dd0*/  LOP3.LUT R230, R141, UR13, R12, 0x96, !PT ;  /* 0x0000000d8de67c12 */ /* 0x000fe2000f8e960c */
[C---:B------:R-:W-:Y:S03]  /*8de0*/  HMMA.16816.F32 R64, R4.reuse, R22, R64 ;  /* 0x000000160440723c */ /* 0x040fe60000001840 */
[----:B------:R-:W-:Y:S01]  /*8df0*/  LOP3.LUT R13, R227, UR12, R140, 0x96, !PT ;  /* 0x0000000ce30d7c12 */ /* 0x000fe2000f8e968c */
[----:B------:R-:W-:Y:S01]  /*8e00*/  IMAD.WIDE.U32 R230, R230, -0x326172a9, RZ ;  /* 0xcd9e8d57e6e67825 */ /* 0x000fe200078e00ff */
[----:B------:R-:W1:Y:S01]  /*8e10*/  LDSM.16.MT88.4 R140, [R188+0x10800] ;  /* 0x01080000bc8c783b */ /* 0x000e620000004200 */
[----:B--2---:R-:W-:Y:S02]  /*8e20*/  HMMA.16816.F32 R68, R4, R16, R68 ;  /* 0x000000100444723c */ /* 0x004fe40000001844 */
[----:B------:R-:W-:Y:S01]  /*8e30*/  FFMA.FTZ R227, R214, UR34, -R161 ;  /* 0x00000022d6e37c23 */ /* 0x000fe200080108a1 */
[----:B------:R-:W-:Y:S01]  /*8e40*/  IMAD.WIDE.U32 R20, R13, -0x326172a9, RZ ;  /* 0xcd9e8d570d147825 */ /* 0x000fe200078e00ff */
[----:B------:R-:W-:-:S02]  /*8e50*/  F2FP.F16.F32.PACK_AB R214, R223, R220 ;  /* 0x000000dcdfd6723e */ /* 0x000fc400000000ff */
[C---:B------:R-:W-:Y:S01]  /*8e60*/  HMMA.16816.F32 R72, R4.reuse, R18, R72 ;  /* 0x000000120448723c */ /* 0x040fe20000001848 */
[C---:B------:R-:W-:Y:S01]  /*8e70*/  LOP3.LUT R17, R20.reuse, 0xffff, RZ, 0xc0, !PT ;  /* 0x0000ffff14117812 */ /* 0x040fe200078ec0ff */
[----:B------:R-:W2:Y:S01]  /*8e80*/  MUFU.EX2 R227, R227 ;  /* 0x000000e300e37308 */ /* 0x000ea20000000800 */
[----:B------:R-:W-:Y:S02]  /*8e90*/  SHF.R.U32.HI R14, RZ, 0x10, R20 ;  /* 0x00000010ff0e7819 */ /* 0x000fe40000011614 */
[----:B------:R-:W-:Y:S01]  /*8ea0*/  LOP3.LUT R13, R21, UR21, R230, 0x96, !PT ;  /* 0x00000015150d7c12 */ /* 0x000fe2000f8e96e6 */
[C---:B------:R-:W-:Y:S01]  /*8eb0*/  HMMA.16816.F32 R128, R4.reuse, R28, R128 ;  /* 0x0000001c0480723c */ /* 0x040fe20000001880 */
[----:B------:R-:W-:Y:S02]  /*8ec0*/  LOP3.LUT R12, R20, 0xff, RZ, 0xc0, !PT ;  /* 0x000000ff140c7812 */ /* 0x000fe400078ec0ff */
[----:B------:R-:W-:Y:S02]  /*8ed0*/  SHF.R.U32.HI R17, RZ, 0x8, R17 ;  /* 0x00000008ff117819 */ /* 0x000fe40000011611 */
[----:B------:R-:W-:Y:S01]  /*8ee0*/  SHF.R.U32.HI R15, RZ, 0x18, R20 ;  /* 0x00000018ff0f7819 */ /* 0x000fe20000011614 */
[----:B------:R-:W-:Y:S01]  /*8ef0*/  HMMA.16816.F32 R124, R4, R30, R124 ;  /* 0x0000001e047c723c */ /* 0x000fe2000000187c */
[----:B------:R-:W-:Y:S01]  /*8f00*/  LOP3.LUT R14, R14, 0xff, RZ, 0xc0, !PT ;  /* 0x000000ff0e0e7812 */ /* 0x000fe200078ec0ff */
[----:B------:R-:W-:Y:S01]  /*8f10*/  LDSM.16.MT88.4 R20, [R190+0xf000] ;  /* 0x00f00000be14783b */ /* 0x000fe20000004200 */
[----:B------:R-:W-:-:S02]  /*8f20*/  LOP3.LUT R230, R13, 0xffff, RZ, 0xc0, !PT ;  /* 0x0000ffff0de67812 */ /* 0x000fc400078ec0ff */
[----:B------:R-:W-:Y:S01]  /*8f30*/  PRMT R12, R12, 0x5410, R17 ;  /* 0x000054100c0c7816 */ /* 0x000fe20000000011 */
[C---:B---3--:R-:W-:Y:S01]  /*8f40*/  HMMA.16816.F32 R84, R4.reuse, R144, R84 ;  /* 0x000000900454723c */ /* 0x048fe20000001854 */
[----:B------:R-:W-:Y:S01]  /*8f50*/  PRMT R8, R14, 0x5410, R15 ;  /* 0x000054100e087816 */ /* 0x000fe2000000000f */
[----:B------:R-:W3:Y:S01]  /*8f60*/  LDSM.16.MT88.4 R16, [R189+0xf000] ;  /* 0x00f00000bd10783b */ /* 0x000ee20000004200 */
[----:B------:R-:W-:Y:S02]  /*8f70*/  LOP3.LUT R11, R13, 0xff, RZ, 0xc0, !PT ;  /* 0x000000ff0d0b7812 */ /* 0x000fe400078ec0ff */
[--C-:B------:R-:W-:Y:S01]  /*8f80*/  SHF.R.U32.HI R10, RZ, 0x10, R13.reuse ;  /* 0x00000010ff0a7819 */ /* 0x100fe2000001160d */
[----:B------:R-:W-:Y:S01]  /*8f90*/  HMMA.16816.F32 R52, R4, R24, R52 ;  /* 0x000000180434723c */ /* 0x000fe20000001834 */
[----:B------:R-:W-:Y:S01]  /*8fa0*/  SHF.R.U32.HI R230, RZ, 0x8, R230 ;  /* 0x00000008ffe67819 */ /* 0x000fe200000116e6 */
[----:B------:R-:W-:Y:S01]  /*8fb0*/  LDSM.16.MT88.4 R28, [R188+0xd000] ;  /* 0x00d00000bc1c783b */ /* 0x000fe20000004200 */
[----:B------:R-:W-:-:S02]  /*8fc0*/  SHF.R.U32.HI R9, RZ, 0x18, R13 ;  /* 0x00000018ff097819 */ /* 0x000fc4000001160d */
[--C-:B------:R-:W-:Y:S01]  /*8fd0*/  HSET2.LE.AND R14, R12, R159.reuse, PT ;  /* 0x0000009f0c0e7233 */ /* 0x100fe20003803000 */
[C---:B------:R-:W-:Y:S01]  /*8fe0*/  HMMA.16816.F32 R56, R4.reuse, R26, R56 ;  /* 0x0000001a0438723c */ /* 0x040fe20000001838 */
[----:B------:R-:W-:Y:S01]  /*8ff0*/  LOP3.LUT R10, R10, 0xff, RZ, 0xc0, !PT ;  /* 0x000000ff0a0a7812 */ /* 0x000fe200078ec0ff */
[----:B------:R-:W-:Y:S01]  /*9000*/  LDSM.16.MT88.4 R24, [R192+0xf000] ;  /* 0x00f00000c018783b */ /* 0x000fe20000004200 */
[----:B------:R-:W-:Y:S02]  /*9010*/  HSET2.LE.AND R13, R8, R159, PT ;  /* 0x0000009f080d7233 */ /* 0x000fe40003803000 */
[----:B------:R-:W-:Y:S01]  /*9020*/  F2FP.F16.F32.PACK_AB R15, R221, R218 ;  /* 0x000000dadd0f723e */ /* 0x000fe200000000ff */
[----:B------:R-:W-:Y:S01]  /*9030*/  HMMA.16816.F32 R88, R4, R146, R88 ;  /* 0x000000920458723c */ /* 0x000fe20000001858 */
[----:B------:R-:W-:Y:S02]  /*9040*/  PRMT R12, R11, 0x5410, R230 ;  /* 0x000054100b0c7816 */ /* 0x000fe400000000e6 */
[----:B------:R-:W-:-:S02]  /*9050*/  PRMT R8, R10, 0x5410, R9 ;  /* 0x000054100a087816 */ /* 0x000fc40000000009 */
[----:B------:R-:W-:Y:S01]  /*9060*/  LOP3.LUT R10, R14, R15, RZ, 0xc0, !PT ;  /* 0x0000000f0e0a7212 */ /* 0x000fe200078ec0ff */
[C---:B-1----:R-:W-:Y:S01]  /*9070*/  HMMA.16816.F32 R92, R4.reuse, R140, R92 ;  /* 0x0000008c045c723c */ /* 0x042fe2000000185c */
[----:B------:R-:W-:Y:S02]  /*9080*/  LOP3.LUT R11, R13, R214, RZ, 0xc0, !PT ;  /* 0x000000d60d0b7212 */ /* 0x000fe400078ec0ff */
[--C-:B------:R-:W-:Y:S02]  /*9090*/  HSET2.LE.AND R145, R12, R159.reuse, PT ;  /* 0x0000009f0c917233 */ /* 0x100fe40003803000 */
[----:B------:R-:W1:Y:S01]  /*90a0*/  LDSM.16.MT88.4 R12, [R188+0xf000] ;  /* 0x00f00000bc0c783b */ /* 0x000e620000004200 */
[----:B------:R-:W-:Y:S01]  /*90b0*/  HMMA.16816.F32 R96, R4, R142, R96 ;  /* 0x0000008e0460723c */ /* 0x000fe20000001860 */
[----:B------:R-:W-:Y:S02]  /*90c0*/  HSET2.LE.AND R9, R8, R159, PT ;  /* 0x0000009f08097233 */ /* 0x000fe40003803000 */
[----:B------:R-:W4:Y:S01]  /*90d0*/  LDSM.16.MT88.4 R4, [R192+0x11000] ;  /* 0x01100000c004783b */ /* 0x000f220000004200 */
[----:B------:R-:W-:Y:S01]  /*90e0*/  F2FP.F16.F32.PACK_AB R214, R219, R216 ;  /* 0x000000d8dbd6723e */ /* 0x000fe200000000ff */
[----:B------:R-:W-:Y:S01]  /*90f0*/  FADD.FTZ R216, R216, R175 ;  /* 0x000000afd8d87221 */ /* 0x000fe20000010000 */
[----:B--2---:R-:W-:Y:S01]  /*9100*/  F2FP.F16.F32.PACK_AB R144, R227, R222 ;  /* 0x000000dee390723e */ /* 0x004fe200000000ff */
[----:B------:R-:W-:Y:S01]  /*9110*/  LDSM.16.MT88.4 R140, [R192+0xd800] ;  /* 0x00d80000c08c783b */ /* 0x000fe20000004200 */
[----:B------:R-:W-:Y:S01]  /*9120*/  LOP3.LUT R8, R145, R214, RZ, 0xc0, !PT ;  /* 0x000000d691087212 */ /* 0x000fe200078ec0ff */
[--C-:B------:R-:W-:Y:S01]  /*9130*/  FFMA.FTZ R214, R167, UR34, -R168.reuse ;  /* 0x00000022a7d67c23 */ /* 0x100fe200080108a8 */
[----:B------:R-:W-:Y:S01]  /*9140*/  LOP3.LUT R9, R9, R144, RZ, 0xc0, !PT ;  /* 0x0000009009097212 */ /* 0x000fe200078ec0ff */
[----:B------:R-:W-:Y:S01]  /*9150*/  FFMA.FTZ R168, R163, UR34, -R168 ;  /* 0x00000022a3a87c23 */ /* 0x000fe200080108a8 */
[----:B------:R-:W-:Y:S01]  /*9160*/  LDSM.16.MT88.4 R144, [R188+0x11000] ;  /* 0x01100000bc90783b */ /* 0x000fe20000004200 */
[--C-:B------:R-:W-:Y:S01]  /*9170*/  FFMA.FTZ R163, R166, UR34, -R161.reuse ;  /* 0x00000022a6a37c23 */ /* 0x100fe200080108a1 */
[----:B------:R-:W-:Y:S01]  /*9180*/  FFMA.FTZ R161, R160, UR34, -R161 ;  /* 0x00000022a0a17c23 */ /* 0x000fe200080108a1 */
[----:B------:R-:W2:Y:S01]  /*9190*/  MUFU.EX2 R214, R214 ;  /* 0x000000d600d67308 */ /* 0x000ea20000000800 */
[----:B------:R-:W-:Y:S01]  /*91a0*/  FADD.FTZ R222, R222, R211 ;  /* 0x000000d3dede7221 */ /* 0x000fe20000010000 */
[----:B---3--:R-:W-:Y:S01]  /*91b0*/  HMMA.16816.F32 R52, R8, R16, R52 ;  /* 0x000000100834723c */ /* 0x008fe20000001834 */
[----:B------:R-:W-:-:S02]  /*91c0*/  FADD.FTZ R219, R219, R216 ;  /* 0x000000d8dbdb7221 */ /* 0x000fc40000010000 */
[----:B------:R-:W-:-:S03]  /*91d0*/  FADD.FTZ R227, R227, R222 ;  /* 0x000000dee3e37221 */ /* 0x000fc60000010000 */
[C---:B------:R-:W-:Y:S01]  /*91e0*/  HMMA.16816.F32 R56, R8.reuse, R18, R56 ;  /* 0x000000120838723c */ /* 0x040fe20000001838 */
[----:B------:R-:W-:Y:S01]  /*91f0*/  LOP3.LUT R16, R231, UR26, R228, 0x96, !PT ;  /* 0x0000001ae7107c12 */ /* 0x000fe2000f8e96e4 */
[----:B------:R-:W-:Y:S04]  /*9200*/  MUFU.EX2 R168, R168 ;  /* 0x000000a800a87308 */ /* 0x000fe80000000800 */
[----:B------:R-:W-:Y:S01]  /*9210*/  IMAD.WIDE.U32 R16, R16, -0x2daee0ad, RZ ;  /* 0xd2511f5310107825 */ /* 0x000fe200078e00ff */
[C---:B------:R-:W-:Y:S03]  /*9220*/  HMMA.16816.F32 R44, R8.reuse, R20, R44 ;  /* 0x00000014082c723c */ /* 0x040fe6000000182c */
[----:B------:R-:W3:Y:S03]  /*9230*/  MUFU.EX2 R163, R163 ;  /* 0x000000a300a37308 */ /* 0x000ee60000000800 */
[C---:B------:R-:W-:Y:S01]  /*9240*/  HMMA.16816.F32 R48, R8.reuse, R22, R48 ;  /* 0x000000160830723c */ /* 0x040fe20000001830 */
[----:B------:R-:W-:Y:S04]  /*9250*/  LDSM.16.MT88.4 R20, [R190+0x11000] ;  /* 0x01100000be14783b */ /* 0x000fe80000004200 */
[----:B------:R-:W5:Y:S01]  /*9260*/  MUFU.EX2 R161, R161 ;  /* 0x000000a100a17308 */ /* 0x000f620000000800 */
[C---:B-1----:R-:W-:Y:S06]  /*9270*/  HMMA.16816.F32 R60, R8.reuse, R12, R60 ;  /* 0x0000000c083c723c */ /* 0x042fec000000183c */
[C---:B------:R-:W-:Y:S01]  /*9280*/  HMMA.16816.F32 R64, R8.reuse, R14, R64 ;  /* 0x0000000e0840723c */ /* 0x040fe20000001840 */
[----:B------:R-:W1:Y:S05]  /*9290*/  LDSM.16.MT88.4 R12, [R189+0x11000] ;  /* 0x01100000bd0c783b */ /* 0x000e6a0000004200 */
[C---:B----4-:R-:W-:Y:S06]  /*92a0*/  HMMA.16816.F32 R68, R8.reuse, R4, R68 ;  /* 0x000000040844723c */ /* 0x050fec0000001844 */
[----:B------:R-:W-:Y:S01]  /*92b0*/  HMMA.16816.F32 R72, R8, R6, R72 ;  /* 0x000000060848723c */ /* 0x000fe20000001848 */
[----:B------:R-:W-:-:S02]  /*92c0*/  SHF.R.U32.HI R4, RZ, 0x10, R16 ;  /* 0x00000010ff047819 */ /* 0x000fc40000011610 */
[----:B------:R-:W-:Y:S02]  /*92d0*/  SHF.R.U32.HI R5, RZ, 0x18, R16 ;  /* 0x00000018ff057819 */ /* 0x000fe40000011610 */
[----:B------:R-:W-:Y:S01]  /*92e0*/  LOP3.LUT R4, R4, 0xff, RZ, 0xc0, !PT ;  /* 0x000000ff04047812 */ /* 0x000fe200078ec0ff */
[C---:B------:R-:W-:Y:S01]  /*92f0*/  HMMA.16816.F32 R36, R8.reuse, R24, R36 ;  /* 0x000000180824723c */ /* 0x040fe20000001824 */
[C---:B------:R-:W-:Y:S02]  /*9300*/  LOP3.LUT R7, R16.reuse, 0xffff, RZ, 0xc0, !PT ;  /* 0x0000ffff10077812 */ /* 0x040fe400078ec0ff */
[----:B------:R-:W-:Y:S02]  /*9310*/  LOP3.LUT R6, R16, 0xff, RZ, 0xc0, !PT ;  /* 0x000000ff10067812 */ /* 0x000fe400078ec0ff */
[----:B------:R-:W-:Y:S01]  /*9320*/  LOP3.LUT R16, R17, UR27, R226, 0x96, !PT ;  /* 0x0000001b11107c12 */ /* 0x000fe2000f8e96e2 */
[----:B------:R-:W-:Y:S01]  /*9330*/  HMMA.16816.F32 R40, R8, R26, R40 ;  /* 0x0000001a0828723c */ /* 0x000fe20000001828 */
[----:B------:R-:W-:Y:S01]  /*9340*/  SHF.R.U32.HI R7, RZ, 0x8, R7 ;  /* 0x00000008ff077819 */ /* 0x000fe20000011607 */
[----:B------:R-:W4:Y:S01]  /*9350*/  LDSM.16.MT88.4 R24, [R189+0xd800] ;  /* 0x00d80000bd18783b */ /* 0x000f220000004200 */
[----:B------:R-:W-:-:S02]  /*9360*/  PRMT R4, R4, 0x5410, R5 ;  /* 0x0000541004047816 */ /* 0x000fc40000000005 */
[----:B------:R-:W-:Y:S01]  /*9370*/  LOP3.LUT R18, R16, 0xffff, RZ, 0xc0, !PT ;  /* 0x0000ffff10127812 */ /* 0x000fe200078ec0ff */
[C---:B------:R-:W-:Y:S01]  /*9380*/  HMMA.16816.F32 R112, R8.reuse, R32, R112 ;  /* 0x000000200870723c */ /* 0x040fe20000001870 */
[----:B------:R-:W-:Y:S02]  /*9390*/  SHF.R.U32.HI R5, RZ, 0x10, R16 ;  /* 0x00000010ff057819 */ /* 0x000fe40000011610 */
[----:B------:R-:W-:Y:S02]  /*93a0*/  PRMT R6, R6, 0x5410, R7 ;  /* 0x0000541006067816 */ /* 0x000fe40000000007 */
[----:B------:R-:W-:Y:S01]  /*93b0*/  LOP3.LUT R7, R16, 0xff, RZ, 0xc0, !PT ;  /* 0x000000ff10077812 */ /* 0x000fe200078ec0ff */
[----:B------:R-:W-:Y:S01]  /*93c0*/  HMMA.16816.F32 R108, R8, R34, R108 ;  /* 0x00000022086c723c */ /* 0x000fe2000000186c */
[----:B------:R-:W-:Y:S01]  /*93d0*/  SHF.R.U32.HI R18, RZ, 0x8, R18 ;  /* 0x00000008ff127819 */ /* 0x000fe20000011612 */
[----:B------:R-:W-:Y:S01]  /*93e0*/  LDSM.16.MT88.4 R32, [R192+0xf800] ;  /* 0x00f80000c020783b */ /* 0x000fe20000004200 */
[----:B------:R-:W-:-:S02]  /*93f0*/  SHF.R.U32.HI R16, RZ, 0x18, R16 ;  /* 0x00000018ff107819 */ /* 0x000fc40000011610 */
[----:B------:R-:W-:Y:S01]  /*9400*/  LOP3.LUT R5, R5, 0xff, RZ, 0xc0, !PT ;  /* 0x000000ff05057812 */ /* 0x000fe200078ec0ff */
[C---:B-1----:R-:W-:Y:S01]  /*9410*/  HMMA.16816.F32 R84, R8.reuse, R12, R84 ;  /* 0x0000000c0854723c */ /* 0x042fe20000001854 */
[----:B------:R-:W-:Y:S02]  /*9420*/  PRMT R160, R7, 0x5410, R18 ;  /* 0x0000541007a07816 */ /* 0x000fe40000000012 */
[--C-:B------:R-:W-:Y:S02]  /*9430*/  HSET2.LE.AND R7, R4, R159.reuse, PT ;  /* 0x0000009f04077233 */ /* 0x100fe40003803000 */
[--C-:B------:R-:W-:Y:S01]  /*9440*/  HSET2.LE.AND R6, R6, R159.reuse, PT ;  /* 0x0000009f06067233 */ /* 0x100fe20003803000 */
[----:B------:R-:W-:Y:S01]  /*9450*/  HMMA.16816.F32 R92, R8, R144, R92 ;  /* 0x00000090085c723c */ /* 0x000fe2000000185c */
[----:B------:R-:W-:Y:S02]  /*9460*/  PRMT R12, R5, 0x5410, R16 ;  /* 0x00005410050c7816 */ /* 0x000fe40000000010 */
[----:B------:R-:W1:Y:S01]  /*9470*/  LDSM.16.MT88.4 R16, [R188+0xf800] ;  /* 0x00f80000bc10783b */ /* 0x000e620000004200 */
[----:B------:R-:W-:-:S02]  /*9480*/  HSET2.LE.AND R4, R160, R159, PT ;  /* 0x0000009fa0047233 */ /* 0x000fc40003803000 */
[----:B------:R-:W-:Y:S01]  /*9490*/  HSET2.LE.AND R5, R12, R159, PT ;  /* 0x0000009f0c057233 */ /* 0x000fe20003803000 */
[C---:B------:R-:W-:Y:S01]  /*94a0*/  HMMA.16816.F32 R128, R8.reuse, R136, R128 ;  /* 0x000000880880723c */ /* 0x040fe20000001880 */
[----:B--2---:R-:W-:Y:S02]  /*94b0*/  F2FP.F16.F32.PACK_AB R159, R214, R169 ;  /* 0x000000a9d69f723e */ /* 0x004fe400000000ff */
[----:B---3--:R-:W-:Y:S02]  /*94c0*/  F2FP.F16.F32.PACK_AB R160, R164, R163 ;  /* 0x000000a3a4a0723e */ /* 0x008fe400000000ff */
[----:B------:R-:W-:Y:S01]  /*94d0*/  F2FP.F16.F32.PACK_AB R145, R168, R165 ;  /* 0x000000a5a891723e */ /* 0x000fe200000000ff */
[----:B------:R-:W-:Y:S01]  /*94e0*/  HMMA.16816.F32 R124, R8, R138, R124 ;  /* 0x0000008a087c723c */ /* 0x000fe2000000187c */
[----:B-----5:R-:W-:Y:S01]  /*94f0*/  F2FP.F16.F32.PACK_AB R144, R161, R162 ;  /* 0x000000a2a190723e */ /* 0x020fe200000000ff */
[----:B------:R-:W-:Y:S01]  /*9500*/  LDSM.16.MT88.4 R136, [R190+0xd800] ;  /* 0x00d80000be88783b */ /* 0x000fe20000004200 */
[----:B------:R-:W-:-:S02]  /*9510*/  LOP3.LUT R4, R4, R159, RZ, 0xc0, !PT ;  /* 0x0000009f04047212 */ /* 0x000fc400078ec0ff */
[----:B------:R-:W-:Y:S01]  /*9520*/  LOP3.LUT R5, R5, R160, RZ, 0xc0, !PT ;  /* 0x000000a005057212 */ /* 0x000fe200078ec0ff */
[----:B------:R-:W-:Y:S01]  /*9530*/  HMMA.16816.F32 R120, R8, R132, R120 ;  /* 0x000000840878723c */ /* 0x000fe20000001878 */
[----:B------:R-:W-:Y:S02]  /*9540*/  LOP3.LUT R6, R6, R145, RZ, 0xc0, !PT ;  /* 0x0000009106067212 */ /* 0x000fe400078ec0ff */
[----:B------:R-:W-:-:S03]  /*9550*/  LOP3.LUT R7, R7, R144, RZ, 0xc0, !PT ;  /* 0x0000009007077212 */ /* 0x000fc600078ec0ff */
        /* <DEDUP_REMOVED lines=8> */
[C---:B------:R-:W-:Y:S01]  /*95e0*/  HMMA.16816.F32 R88, R8.reuse, R14, R88 ;  /* 0x0000000e0858723c */ /* 0x040fe20000001858 */
[----:B------:R-:W-:Y:S05]  /*95f0*/  LDSM.16.MT88.4 R12, [R192+0x11800] ;  /* 0x01180000c00c783b */ /* 0x000fea0000004200 */
[----:B------:R-:W-:Y:S01]  /*9600*/  HMMA.16816.F32 R96, R8, R146, R96 ;  /* 0x000000920860723c */ /* 0x000fe20000001860 */
[----:B------:R-:W2:Y:S05]  /*9610*/  LDSM.16.MT88.4 R8, [R190+0x11800] ;  /* 0x01180000be08783b */ /* 0x000eaa0000004200 */
[C---:B----4-:R-:W-:Y:S06]  /*9620*/  HMMA.16816.F32 R112, R4.reuse, R24, R112 ;  /* 0x000000180470723c */ /* 0x050fec0000001870 */
        /* <DEDUP_REMOVED lines=34> */
[C---:B-1----:R-:W-:Y:S06]  /*9850*/  HMMA.16816.F32 R92, R4.reuse, R16, R92 ;  /* 0x00000010045c723c */ /* 0x042fec000000185c */
[C---:B------:R-:W-:Y:S06]  /*9860*/  HMMA.16816.F32 R96, R4.reuse, R18, R96 ;  /* 0x000000120460723c */ /* 0x040fec0000001860 */
[----:B------:R-:W-:Y:S07]  /*9870*/  HMMA.16816.F32 R104, R4, R132, R104 ;  /* 0x000000840468723c */ /* 0x000fee0000001868 */
[----:B------:R-:W-:-:S15]  /*9880*/  MOV R132, R156 ;  /* 0x0000009c00847202 */ /* 0x000fde0000000f00 */
[----:B------:R-:W-:-:S02]  /*9890*/  NOP ;  /* 0x0000000000007918 */ /* 0x000fc40000000000 */
.L_x_1125:
[----:B------:R-:W-:-:S06]  /*98a0*/  UISETP.GT.AND UP0, UPT, UR32, UR22, UPT ;  /* 0x000000162000728c */ /* 0x000fcc000bf04270 */
[----:B------:R-:W-:-:S13]  /*98b0*/  PLOP3.LUT P0, PT, PT, PT, UP0, 0x80, 0x0 ;  /* 0x000000000000781c */ /* 0x000fda0003f0f008 */
[----:B------:R-:W-:Y:S05]  /*98c0*/  @!P0 BRA `(.L_x_1127) ;  /* 0x00000038006c8947 */ /* 0x000fea0003800000 */
[----:B------:R-:W-:Y:S01]  /*98d0*/  IMAD.WIDE.U32 R218, R2, -0x326172a9, RZ ;  /* 0xcd9e8d5702da7825 */ /* 0x000fe200078e00ff */
[----:B------:R-:W-:Y:S01]  /*98e0*/  PRMT R211, R0, 0x7054, R0 ;  /* 0x0000705400d37816 */ /* 0x000fe20000000000 */
[----:B------:R-:W-:Y:S01]  /*98f0*/  USHF.L.U64.HI UR33, UR8, 0x5, UR9 ;  /* 0x0000000508217899 */ /* 0x000fe20008010209 */
[----:B------:R-:W-:Y:S01]  /*9900*/  MOV R2, R3 ;  /* 0x0000000300027202 */ /* 0x000fe20000000f00 */
[----:B------:R-:W-:Y:S01]  /*9910*/  IMAD.WIDE.U32 R220, R202, -0x2daee0ad, RZ ;  /* 0xd2511f53cadc7825 */ /* 0x000fe200078e00ff */
[----:B------:R-:W-:Y:S01]  /*9920*/  LOP3.LUT R213, R219, R213, RZ, 0x3c, !PT ;  /* 0x000000d5dbd57212 */ /* 0x000fe200078e3cff */
[----:B------:R-:W-:Y:S01]  /*9930*/  USHF.L.U32 UR34, UR8, 0x5, URZ ;  /* 0x0000000508227899 */ /* 0x000fe2000800063f */
[----:B------:R-:W-:Y:S01]  /*9940*/  MOV R0, R132 ;  /* 0x0000008400007202 */ /* 0x000fe20000000f00 */
[----:B------:R-:W-:Y:S01]  /*9950*/  USHF.L.U64.HI UR36, UR6, 0x5, UR7 ;  /* 0x0000000506247899 */ /* 0x000fe20008010207 */
[----:B------:R-:W-:Y:S01]  /*9960*/  MOV R202, R224 ;  /* 0x000000e000ca7202 */ /* 0x000fe20000000f00 */
[----:B------:R-:W-:Y:S01]  /*9970*/  IMAD.WIDE.U32 R212, R213, -0x2daee0ad, RZ ;  /* 0xd2511f53d5d47825 */ /* 0x000fe200078e00ff */
[----:B------:R-:W-:-:S02]  /*9980*/  USHF.L.U32 UR35, UR6, 0x5, URZ ;  /* 0x0000000506237899 */ /* 0x000fc4000800063f */
[----:B------:R-:W-:Y:S02]  /*9990*/  USHF.L.U64.HI UR37, UR6, 0x6, UR7 ;  /* 0x0000000606257899 */ /* 0x000fe40008010207 */
[----:B------:R-:W-:Y:S01]  /*99a0*/  USHF.L.U32 UR39, UR6, 0x6, URZ ;  /* 0x0000000606277899 */ /* 0x000fe2000800063f */
[----:B------:R-:W-:Y:S02]  /*99b0*/  ULDC UR4, c[0x0][0x2ec] ;  /* 0x0000bb0000047ab9 */ /* 0x000fe40000000800 */
[----:B------:R-:W-:Y:S01]  /*99c0*/  ULDC.64 UR6, c[0x0][0x218] ;  /* 0x0000860000067ab9 */ /* 0x000fe20000000a00 */
[----:B------:R-:W-:Y:S01]  /*99d0*/  ULDC.64 UR10, c[0x0][0x220] ;  /* 0x00008800000a7ab9 */ /* 0x000fe20000000a00 */
[----:B------:R-:W-:Y:S01]  /*99e0*/  ULDC.64 UR8, c[0x0][0x248] ;  /* 0x0000920000087ab9 */ /* 0x000fe20000000a00 */
[----:B------:R-:W-:Y:S06]  /*99f0*/  BRA `(.L_x_1128) ;  /* 0x0000000000907947 */ /* 0x000fec0003800000 */
.L_x_1130:
        /* <DEDUP_REMOVED lines=36> */
.L_x_1128:
        /* <DEDUP_REMOVED lines=19> */
[----:B------:R-:W-:Y:S01]  /*9d70*/  IMAD R3, R3, 0x40, R210 ;  /* 0x0000004003037824 */ /* 0x000fe200078e02d2 */
[----:B------:R-:W-:Y:S02]  /*9d80*/  IADD3 R226, P0, R228, UR35, RZ ;  /* 0x00000023e4e27c10 */ /* 0x000fe4000ff1e0ff */
[----:B------:R-:W-:Y:S01]  /*9d90*/  LDGSTS.E.BYPASS.LTC128B.128 [R199+0xe000], desc[UR28][R222.64+0x80] ;  /* 0x0e000080dec77fae */ /* 0x000fe2000b901d5c */
[----:B------:R-:W-:Y:S01]  /*9da0*/  VIADD R214, R3, 0x1 ;  /* 0x0000000103d67836 */ /* 0x000fe20000000000 */
[----:B------:R-:W-:Y:S03]  /*9db0*/  IADD3.X R227, R229, UR36, RZ, P0, !PT ;  /* 0x00000024e5e37c10 */ /* 0x000fe600087fe4ff */
[----:B------:R1:W-:Y:S01]  /*9dc0*/  LDGSTS.E.BYPASS.LTC128B.128 [R199+0x10000], desc[UR28][R222.64+0x100] ;  /* 0x10000100dec77fae */ /* 0x0003e2000b901d5c */
[----:B------:R-:W-:Y:S01]  /*9dd0*/  IADD3 R224, P0, R226, UR35, RZ ;  /* 0x00000023e2e07c10 */ /* 0x000fe2000ff1e0ff */
[----:B------:R-:W-:Y:S01]  /*9de0*/  VIADD R216, R3, 0x9 ;  /* 0x0000000903d87836 */ /* 0x000fe20000000000 */
[CC--:B------:R-:W-:Y:S02]  /*9df0*/  ISETP.GE.AND P6, PT, R214.reuse, R207.reuse, PT ;  /* 0x000000cfd600720c */ /* 0x0c0fe40003fc6270 */
[----:B------:R-:W-:Y:S01]  /*9e00*/  LDGSTS.E.BYPASS.LTC128B.128 [R199+0xc800], desc[UR28][R228.64] ;  /* 0x0c800000e4c77fae */ /* 0x000fe2000b901d5c */
[----:B------:R-:W-:Y:S02]  /*9e10*/  IADD3.X R225, R227, UR36, RZ, P0, !PT ;  /* 0x00000024e3e17c10 */ /* 0x000fe400087fe4ff */
[C---:B------:R-:W-:Y:S02]  /*9e20*/  ISETP.GE.AND P0, PT, R3.reuse, R207, PT ;  /* 0x000000cf0300720c */ /* 0x040fe40003f06270 */
[----:B------:R-:W-:Y:S01]  /*9e30*/  LDGSTS.E.BYPASS.LTC128B.128 [R199+0xe800], desc[UR28][R228.64+0x80] ;  /* 0x0e800080e4c77fae */ /* 0x000fe2000b901d5c */
[C---:B------:R-:W-:Y:S02]  /*9e40*/  ISETP.GE.AND P5, PT, R214.reuse, R205, PT ;  /* 0x000000cdd600720c */ /* 0x040fe40003fa6270 */
[CC--:B------:R-:W-:Y:S02]  /*9e50*/  ISETP.GE.OR P0, PT, R3.reuse, R206.reuse, !P0 ;  /* 0x000000ce0300720c */ /* 0x0c0fe40004706670 */
[----:B------:R2:W-:Y:S01]  /*9e60*/  LDGSTS.E.BYPASS.LTC128B.128 [R199+0x10800], desc[UR28][R228.64+0x100] ;  /* 0x10800100e4c77fae */ /* 0x0005e2000b901d5c */
[C---:B------:R-:W-:Y:S02]  /*9e70*/  ISETP.GE.OR P6, PT, R214.reuse, R206, !P6 ;  /* 0x000000ced600720c */ /* 0x040fe400077c6670 */
[----:B------:R-:W-:Y:S02]  /*9e80*/  ISETP.GE.OR P5, PT, R214, R204, !P5 ;  /* 0x000000ccd600720c */ /* 0x000fe40006fa6670 */
[----:B------:R-:W-:Y:S01]  /*9e90*/  LDGSTS.E.BYPASS.LTC128B.128 [R199+0xd000], desc[UR28][R226.64] ;  /* 0x0d000000e2c77fae */ /* 0x000fe2000b901d5c */
[C---:B------:R-:W-:Y:S01]  /*9ea0*/  VIADD R214, R3.reuse, 0x8 ;  /* 0x0000000803d67836 */ /* 0x040fe20000000000 */
[C---:B------:R-:W-:Y:S03]  /*9eb0*/  ISETP.GE.AND P3, PT, R216.reuse, R207, PT ;  /* 0x000000cfd800720c */ /* 0x040fe60003f66270 */
[----:B------:R-:W-:Y:S01]  /*9ec0*/  LDGSTS.E.BYPASS.LTC128B.128 [R199+0xf000], desc[UR28][R226.64+0x80] ;  /* 0x0f000080e2c77fae */ /* 0x000fe2000b901d5c */
[C---:B------:R-:W-:Y:S02]  /*9ed0*/  ISETP.GE.AND P1, PT, R216.reuse, R205, PT ;  /* 0x000000cdd800720c */ /* 0x040fe40003f26270 */
[C---:B------:R-:W-:Y:S02]  /*9ee0*/  ISETP.GE.OR P3, PT, R216.reuse, R206, !P3 ;  /* 0x000000ced800720c */ /* 0x040fe40005f66670 */
[----:B------:R3:W-:Y:S01]  /*9ef0*/  LDGSTS.E.BYPASS.LTC128B.128 [R199+0x11000], desc[UR28][R226.64+0x100] ;  /* 0x11000100e2c77fae */ /* 0x0007e2000b901d5c */
[----:B------:R-:W-:Y:S01]  /*9f00*/  ISETP.GE.OR P1, PT, R216, R204, !P1 ;  /* 0x000000ccd800720c */ /* 0x000fe20004f26670 */
[C---:B------:R-:W-:Y:S01]  /*9f10*/  VIADD R216, R3.reuse, 0x10 ;  /* 0x0000001003d87836 */ /* 0x040fe20000000000 */
[C---:B------:R-:W-:Y:S02]  /*9f20*/  ISETP.GE.AND P4, PT, R214.reuse, R207, PT ;  /* 0x000000cfd600720c */ /* 0x040fe40003f86270 */
[----:B------:R-:W-:Y:S01]  /*9f30*/  LDGSTS.E.BYPASS.LTC128B.128 [R199+0xd800], desc[UR28][R224.64] ;  /* 0x0d800000e0c77fae */ /* 0x000fe2000b901d5c */
[CC--:B------:R-:W-:Y:S01]  /*9f40*/  ISETP.GE.AND P2, PT, R214.reuse, R205.reuse, PT ;  /* 0x000000cdd600720c */ /* 0x0c0fe20003f46270 */
[C---:B-1----:R-:W-:Y:S01]  /*9f50*/  VIADD R222, R3.reuse, 0x31 ;  /* 0x0000003103de7836 */ /* 0x042fe20000000000 */
[C---:B------:R-:W-:Y:S02]  /*9f60*/  ISETP.GE.OR P4, PT, R214.reuse, R206, !P4 ;  /* 0x000000ced600720c */ /* 0x040fe40006786670 */
[----:B------:R-:W-:Y:S01]  /*9f70*/  LDGSTS.E.BYPASS.LTC128B.128 [R199+0xf800], desc[UR28][R224.64+0x80] ;  /* 0x0f800080e0c77fae */ /* 0x000fe2000b901d5c */
[-C--:B------:R-:W-:Y:S01]  /*9f80*/  ISETP.GE.OR P2, PT, R214, R204.reuse, !P2 ;  /* 0x000000ccd600720c */ /* 0x080fe20005746670 */
[C---:B------:R-:W-:Y:S03]  /*9f90*/  VIADD R214, R3.reuse, 0x11 ;  /* 0x0000001103d67836 */ /* 0x040fe60000000000 */
[----:B------:R1:W-:Y:S05]  /*9fa0*/  LDGSTS.E.BYPASS.LTC128B.128 [R199+0x11800], desc[UR28][R224.64+0x100] ;  /* 0x11800100e0c77fae */ /* 0x0003ea000b901d5c */
[----:B------:R-:W-:Y:S05]  /*9fb0*/  LDSM.16.M88.4 R132, [R198] ;  /* 0x00000000c684783b */ /* 0x000fea0000000200 */
[----:B------:R-:W4:Y:S05]  /*9fc0*/  LDSM.16.M88.4 R136, [R197+0x6000] ;  /* 0x00600000c588783b */ /* 0x000f2a0000000200 */
[----:B------:R-:W5:Y:S05]  /*9fd0*/  LDSM.16.M88.4 R140, [R197+0x6800] ;  /* 0x00680000c58c783b */ /* 0x000f6a0000000200 */
[----:B------:R-:W2:Y:S05]  /*9fe0*/  LDSM.16.M88.4 R144, [R197+0x7000] ;  /* 0x00700000c590783b */ /* 0x000eaa0000000200 */
[----:B------:R-:W3:Y:S05]  /*9ff0*/  LDSM.16.M88.4 R148, [R197+0x7800] ;  /* 0x00780000c594783b */ /* 0x000eea0000000200 */
[----:B------:R-:W0:Y:S05]  /*a000*/  LDGDEPBAR ;  /* 0x00000000000079af */ /* 0x000e2a0000000000 */
[----:B------:R-:W-:Y:S05]  /*a010*/  LDSM.16.M88.4 R152, [R196] ;  /* 0x00000000c498783b */ /* 0x000fea0000000200 */
[----:B------:R-:W1:Y:S05]  /*a020*/  LDSM.16.M88.4 R156, [R195] ;  /* 0x00000000c39c783b */ /* 0x000e6a0000000200 */
[----:B------:R-:W1:Y:S05]  /*a030*/  LDSM.16.M88.4 R160, [R187] ;  /* 0x00000000bba0783b */ /* 0x000e6a0000000200 */
[----:B------:R-:W1:Y:S01]  /*a040*/  LDSM.16.M88.4 R164, [R186] ;  /* 0x00000000baa4783b */ /* 0x000e620000000200 */
[C---:B----4-:R-:W-:Y:S04]  /*a050*/  HMMA.16816.F32 R4, R132.reuse, R136, RZ ;  /* 0x000000888404723c */ /* 0x050fe800000018ff */
[----:B------:R-:W4:Y:S02]  /*a060*/  LDSM.16.M88.4 R168, [R185] ;  /* 0x00000000b9a8783b */ /* 0x000f240000000200 */
[C---:B------:R-:W-:Y:S03]  /*a070*/  HMMA.16816.F32 R8, R132.reuse, R138, RZ ;  /* 0x0000008a8408723c */ /* 0x040fe600000018ff */
[----:B------:R-:W-:Y:S03]  /*a080*/  LDSM.16.M88.4 R136, [R194] ;  /* 0x00000000c288783b */ /* 0x000fe60000000200 */
[C---:B-----5:R-:W-:Y:S02]  /*a090*/  HMMA.16816.F32 R12, R132.reuse, R140, RZ ;  /* 0x0000008c840c723c */ /* 0x060fe400000018ff */
[----:B------:R-:W-:Y:S04]  /*a0a0*/  LDSM.16.M88.4 R172, [R191+0x7000] ;  /* 0x00700000bfac783b */ /* 0x000fe80000000200 */
[C---:B------:R-:W-:Y:S01]  /*a0b0*/  HMMA.16816.F32 R16, R132.reuse, R142, RZ ;  /* 0x0000008e8410723c */ /* 0x040fe200000018ff */
[----:B------:R-:W5:Y:S05]  /*a0c0*/  LDSM.16.M88.4 R140, [R191+0x6000] ;  /* 0x00600000bf8c783b */ /* 0x000f6a0000000200 */
[C---:B--2---:R-:W-:Y:S06]  /*a0d0*/  HMMA.16816.F32 R20, R132.reuse, R144, RZ ;  /* 0x000000908414723c */ /* 0x044fec00000018ff */
[C---:B------:R-:W-:Y:S01]  /*a0e0*/  HMMA.16816.F32 R24, R132.reuse, R146, RZ ;  /* 0x000000928418723c */ /* 0x040fe200000018ff */
[----:B------:R-:W2:Y:S05]  /*a0f0*/  LDSM.16.M88.4 R144, [R191+0x6800] ;  /* 0x00680000bf90783b */ /* 0x000eaa0000000200 */
[C---:B---3--:R-:W-:Y:S06]  /*a100*/  HMMA.16816.F32 R28, R132.reuse, R148, RZ ;  /* 0x00000094841c723c */ /* 0x048fec00000018ff */
[----:B------:R-:W-:Y:S01]  /*a110*/  HMMA.16816.F32 R32, R132, R150, RZ ;  /* 0x000000968420723c */ /* 0x000fe200000018ff */
[----:B------:R-:W3:Y:S05]  /*a120*/  LDSM.16.M88.4 R132, [R191+0x7800] ;  /* 0x00780000bf84783b */ /* 0x000eea0000000200 */
        /* <DEDUP_REMOVED lines=14> */
[----:B------:R-:W-:Y:S05]  /*a210*/  LDSM.16.M88.4 R168, [R197+0x8800] ;  /* 0x00880000c5a8783b */ /* 0x000fea0000000200 */
[C---:B------:R-:W-:Y:S01]  /*a220*/  HMMA.16816.F32 R8, R136.reuse, R142, R8 ;  /* 0x0000008e8808723c */ /* 0x040fe20000001808 */
[----:B------:R-:W-:Y:S05]  /*a230*/  LDSM.16.M88.4 R140, [R198+0x2000] ;  /* 0x00200000c68c783b */ /* 0x000fea0000000200 */
[C---:B--2---:R-:W-:Y:S06]  /*a240*/  HMMA.16816.F32 R12, R136.reuse, R144, R12 ;  /* 0x00000090880c723c */ /* 0x044fec000000180c */
[C---:B------:R-:W-:Y:S01]  /*a250*/  HMMA.16816.F32 R16, R136.reuse, R146, R16 ;  /* 0x000000928810723c */ /* 0x040fe20000001810 */
[----:B------:R-:W2:Y:S05]  /*a260*/  LDSM.16.M88.4 R144, [R197+0x8000] ;  /* 0x00800000c590783b */ /* 0x000eaa0000000200 */
[C---:B------:R-:W-:Y:S06]  /*a270*/  HMMA.16816.F32 R20, R136.reuse, R172, R20 ;  /* 0x000000ac8814723c */ /* 0x040fec0000001814 */
[C---:B------:R-:W-:Y:S01]  /*a280*/  HMMA.16816.F32 R24, R136.reuse, R174, R24 ;  /* 0x000000ae8818723c */ /* 0x040fe20000001818 */
[----:B------:R-:W5:Y:S05]  /*a290*/  LDSM.16.M88.4 R172, [R197+0x9000] ;  /* 0x00900000c5ac783b */ /* 0x000f6a0000000200 */
[C---:B---3--:R-:W-:Y:S06]  /*a2a0*/  HMMA.16816.F32 R28, R136.reuse, R132, R28 ;  /* 0x00000084881c723c */ /* 0x048fec000000181c */
[----:B------:R-:W-:Y:S01]  /*a2b0*/  HMMA.16816.F32 R32, R136, R134, R32 ;  /* 0x000000868820723c */ /* 0x000fe20000001820 */
[----:B------:R-:W3:Y:S05]  /*a2c0*/  LDSM.16.M88.4 R132, [R197+0x9800] ;  /* 0x00980000c584783b */ /* 0x000eea0000000200 */
        /* <DEDUP_REMOVED lines=10> */
[C---:B----4-:R-:W-:Y:S06]  /*a370*/  HMMA.16816.F32 R28, R148.reuse, R152, R28 ;  /* 0x00000098941c723c */ /* 0x050fec000000181c */
[----:B------:R-:W-:Y:S01]  /*a380*/  HMMA.16816.F32 R32, R148, R154, R32 ;  /* 0x0000009a9420723c */ /* 0x000fe20000001820 */
[----:B------:R-:W4:Y:S05]  /*a390*/  LDSM.16.M88.4 R148, [R180] ;  /* 0x00000000b494783b */ /* 0x000f2a0000000200 */
[C---:B--2---:R-:W-:Y:S01]  /*a3a0*/  HMMA.16816.F32 R4, R140.reuse, R144, R4 ;  /* 0x000000908c04723c */ /* 0x044fe20000001804 */
[----:B------:R-:W-:Y:S05]  /*a3b0*/  LDSM.16.M88.4 R152, [R191+0x8000] ;  /* 0x00800000bf98783b */ /* 0x000fea0000000200 */
[C---:B------:R-:W-:Y:S01]  /*a3c0*/  HMMA.16816.F32 R8, R140.reuse, R146, R8 ;  /* 0x000000928c08723c */ /* 0x040fe20000001808 */
[----:B------:R-:W2:Y:S05]  /*a3d0*/  LDSM.16.M88.4 R144, [R194+0x2000] ;  /* 0x00200000c290783b */ /* 0x000eaa0000000200 */
[C---:B------:R-:W-:Y:S06]  /*a3e0*/  HMMA.16816.F32 R12, R140.reuse, R168, R12 ;  /* 0x000000a88c0c723c */ /* 0x040fec000000180c */
[C---:B------:R-:W-:Y:S01]  /*a3f0*/  HMMA.16816.F32 R16, R140.reuse, R170, R16 ;  /* 0x000000aa8c10723c */ /* 0x040fe20000001810 */
[----:B------:R-:W2:Y:S05]  /*a400*/  LDSM.16.M88.4 R168, [R191+0x8800] ;  /* 0x00880000bfa8783b */ /* 0x000eaa0000000200 */
[C---:B-----5:R-:W-:Y:S06]  /*a410*/  HMMA.16816.F32 R20, R140.reuse, R172, R20 ;  /* 0x000000ac8c14723c */ /* 0x060fec0000001814 */
        /* <DEDUP_REMOVED lines=52> */
[C---:B------:R-:W-:Y:S06]  /*a760*/  HMMA.16816.F32 R24, R148.reuse, R174, R24 ;  /* 0x000000ae9418723c */ /* 0x040fec0000001818 */
[C---:B---3--:R-:W-:Y:S06]  /*a770*/  HMMA.16816.F32 R28, R148.reuse, R132, R28 ;  /* 0x00000084941c723c */ /* 0x048fec000000181c */
[----:B------:R-:W-:Y:S01]  /*a780*/  HMMA.16816.F32 R32, R148, R134, R32 ;  /* 0x000000869420723c */ /* 0x000fe20000001820 */
[----:B------:R-:W3:Y:S05]  /*a790*/  LDSM.16.M88.4 R132, [R191+0xb000] ;  /* 0x00b00000bf84783b */ /* 0x000eea0000000200 */
[C---:B-1----:R-:W-:Y:S01]  /*a7a0*/  HMMA.16816.F32 R4, R144.reuse, R156, R4 ;  /* 0x0000009c9004723c */ /* 0x042fe20000001804 */
[----:B------:R-:W1:Y:S05]  /*a7b0*/  LDSM.16.M88.4 R148, [R191+0xb800] ;  /* 0x00b80000bf94783b */ /* 0x000e6a0000000200 */
[C---:B------:R-:W-:Y:S01]  /*a7c0*/  HMMA.16816.F32 R8, R144.reuse, R158, R8 ;  /* 0x0000009e9008723c */ /* 0x040fe20000001808 */
[----:B------:R-:W-:Y:S05]  /*a7d0*/  LDSM.16.M88.4 R156, [R193+0x4000] ;  /* 0x00400000c19c783b */ /* 0x000fea0000000200 */
[C---:B------:R-:W-:Y:S06]  /*a7e0*/  HMMA.16816.F32 R12, R144.reuse, R160, R12 ;  /* 0x000000a0900c723c */ /* 0x040fec000000180c */
[C---:B------:R-:W-:Y:S01]  /*a7f0*/  HMMA.16816.F32 R16, R144.reuse, R162, R16 ;  /* 0x000000a29010723c */ /* 0x040fe20000001810 */
[----:B------:R-:W5:Y:S05]  /*a800*/  LDSM.16.M88.4 R160, [R184+0x4000] ;  /* 0x00400000b8a0783b */ /* 0x000f6a0000000200 */
[C---:B------:R-:W-:Y:S06]  /*a810*/  HMMA.16816.F32 R20, R144.reuse, R164, R20 ;  /* 0x000000a49014723c */ /* 0x040fec0000001814 */
[C---:B------:R-:W-:Y:S06]  /*a820*/  HMMA.16816.F32 R24, R144.reuse, R166, R24 ;  /* 0x000000a69018723c */ /* 0x040fec0000001818 */
[C---:B----4-:R-:W-:Y:S06]  /*a830*/  HMMA.16816.F32 R28, R144.reuse, R136, R28 ;  /* 0x00000088901c723c */ /* 0x050fec000000181c */
[----:B------:R-:W-:Y:S01]  /*a840*/  HMMA.16816.F32 R32, R144, R138, R32 ;  /* 0x0000008a9020723c */ /* 0x000fe20000001820 */
[----:B------:R-:W-:Y:S05]  /*a850*/  LDSM.16.M88.4 R136, [R184+0x5000] ;  /* 0x00500000b888783b */ /* 0x000fea0000000200 */
[C---:B--2---:R-:W-:Y:S06]  /*a860*/  HMMA.16816.F32 R4, R140.reuse, R152, R4 ;  /* 0x000000988c04723c */ /* 0x044fec0000001804 */
[C---:B------:R-:W-:Y:S06]  /*a870*/  HMMA.16816.F32 R8, R140.reuse, R154, R8 ;  /* 0x0000009a8c08723c */ /* 0x040fec0000001808 */
[C---:B------:R-:W-:Y:S06]  /*a880*/  HMMA.16816.F32 R12, R140.reuse, R168, R12 ;  /* 0x000000a88c0c723c */ /* 0x040fec000000180c */
[C---:B------:R-:W-:Y:S06]  /*a890*/  HMMA.16816.F32 R16, R140.reuse, R170, R16 ;  /* 0x000000aa8c10723c */ /* 0x040fec0000001810 */
[C---:B---3--:R-:W-:Y:S06]  /*a8a0*/  HMMA.16816.F32 R20, R140.reuse, R132, R20 ;  /* 0x000000848c14723c */ /* 0x048fec0000001814 */
[C---:B------:R-:W-:Y:S01]  /*a8b0*/  HMMA.16816.F32 R24, R140.reuse, R134, R24 ;  /* 0x000000868c18723c */ /* 0x040fe20000001818 */
[----:B------:R-:W2:Y:S05]  /*a8c0*/  LDSM.16.M88.4 R132, [R184+0x4800] ;  /* 0x00480000b884783b */ /* 0x000eaa0000000200 */
[C---:B-1----:R-:W-:Y:S06]  /*a8d0*/  HMMA.16816.F32 R28, R140.reuse, R148, R28 ;  /* 0x000000948c1c723c */ /* 0x042fec000000181c */
[----:B------:R-:W-:Y:S06]  /*a8e0*/  HMMA.16816.F32 R32, R140, R150, R32 ;  /* 0x000000968c20723c */ /* 0x000fec0000001820 */
[C---:B-----5:R-:W-:Y:S06]  /*a8f0*/  HMMA.16816.F32 R4, R156.reuse, R160, R4 ;  /* 0x000000a09c04723c */ /* 0x060fec0000001804 */
[C---:B------:R-:W-:Y:S06]  /*a900*/  HMMA.16816.F32 R8, R156.reuse, R162, R8 ;  /* 0x000000a29c08723c */ /* 0x040fec0000001808 */
[C---:B--2---:R-:W-:Y:S11]  /*a910*/  HMMA.16816.F32 R12, R156.reuse, R132, R12 ;  /* 0x000000849c0c723c */ /* 0x044ff6000000180c */
[----:B------:R-:W-:Y:S01]  /*a920*/  @!UPT UIADD3 URZ, URZ, URZ, URZ ;  /* 0x0000003f3f3ff290 */ /* 0x000fe2000fffe03f */
[----:B------:R-:W-:Y:S02]  /*a930*/  FSEL R231, R4, -INF , !P0 ;  /* 0xff80000004e77808 */ /* 0x000fe40004000000 */
[C---:B------:R-:W-:Y:S01]  /*a940*/  ISETP.GE.AND P0, PT, R3.reuse, R205, PT ;  /* 0x000000cd0300720c */ /* 0x040fe20003f06270 */
[C---:B------:R-:W-:Y:S01]  /*a950*/  HMMA.16816.F32 R16, R156.reuse, R134, R16 ;  /* 0x000000869c10723c */ /* 0x040fe20000001810 */
[----:B------:R-:W1:Y:S01]  /*a960*/  LDSM.16.M88.4 R132, [R184+0x5800] ;  /* 0x00580000b884783b */ /* 0x000e620000000200 */
[----:B------:R-:W-:Y:S04]  /*a970*/  DEPBAR.LE SB0, 0x0 ;  /* 0x000080000000791a */ /* 0x000fe80000000000 */
[----:B------:R-:W-:Y:S01]  /*a980*/  ISETP.GE.OR P0, PT, R3, R204, !P0 ;  /* 0x000000cc0300720c */ /* 0x000fe20004706670 */
[----:B------:R-:W-:Y:S01]  /*a990*/  BAR.SYNC.DEFER_BLOCKING 0x0 ;  /* 0x0000000000007b1d */ /* 0x000fe20000010000 */
[----:B------:R-:W-:Y:S01]  /*a9a0*/  FSEL R233, R7, -INF , !P5 ;  /* 0xff80000007e97808 */ /* 0x000fe20006800000 */
[C---:B------:R-:W-:Y:S05]  /*a9b0*/  HMMA.16816.F32 R20, R156.reuse, R136, R20 ;  /* 0x000000889c14723c */ /* 0x040fea0000001814 */
[----:B------:R-:W-:Y:S01]  /*a9c0*/  FSEL R235, R6, -INF , !P0 ;  /* 0xff80000006eb7808 */ /* 0x000fe20004000000 */
[C---:B------:R-:W-:Y:S03]  /*a9d0*/  HMMA.16816.F32 R24, R156.reuse, R138, R24 ;  /* 0x0000008a9c18723c */ /* 0x040fe60000001818 */
[C---:B------:R-:W-:Y:S02]  /*a9e0*/  ISETP.GE.AND P0, PT, R216.reuse, R207, PT ;  /* 0x000000cfd800720c */ /* 0x040fe40003f06270 */
[C---:B------:R-:W-:Y:S02]  /*a9f0*/  ISETP.GE.AND P5, PT, R216.reuse, R205, PT ;  /* 0x000000cdd800720c */ /* 0x040fe40003fa6270 */
[----:B------:R-:W-:Y:S02]  /*aa00*/  FSEL R237, R5, -INF , !P6 ;  /* 0xff80000005ed7808 */ /* 0x000fe40007000000 */
[----:B------:R-:W-:Y:S02]  /*aa10*/  ISETP.GE.OR P0, PT, R216, R206, !P0 ;  /* 0x000000ced800720c */ /* 0x000fe40004706670 */
[----:B------:R-:W-:Y:S02]  /*aa20*/  FSEL R239, R8, -INF , !P4 ;  /* 0xff80000008ef7808 */ /* 0x000fe40006000000 */
[----:B------:R-:W-:Y:S01]  /*aa30*/  ISETP.GE.OR P5, PT, R216, R204, !P5 ;  /* 0x000000ccd800720c */ /* 0x000fe20006fa6670 */
[C---:B------:R-:W-:Y:S01]  /*aa40*/  VIADD R216, R3.reuse, 0x18 ;  /* 0x0000001803d87836 */ /* 0x040fe20000000000 */
[C---:B------:R-:W-:Y:S02]  /*aa50*/  ISETP.GE.AND P6, PT, R214.reuse, R207, PT ;  /* 0x000000cfd600720c */ /* 0x040fe40003fc6270 */
[C---:B------:R-:W-:Y:S02]  /*aa60*/  ISETP.GE.AND P4, PT, R214.reuse, R205, PT ;  /* 0x000000cdd600720c */ /* 0x040fe40003f86270 */
[C---:B------:R-:W-:Y:S02]  /*aa70*/  ISETP.GE.OR P6, PT, R214.reuse, R206, !P6 ;  /* 0x000000ced600720c */ /* 0x040fe400077c6670 */
[----:B------:R-:W-:Y:S01]  /*aa80*/  ISETP.GE.OR P4, PT, R214, R204, !P4 ;  /* 0x000000ccd600720c */ /* 0x000fe20006786670 */
[----:B------:R-:W-:Y:S01]  /*aa90*/  VIADD R214, R3, 0x19 ;  /* 0x0000001903d67836 */ /* 0x000fe20000000000 */
[----:B------:R-:W-:Y:S02]  /*aaa0*/  FSEL R245, R9, -INF , !P3 ;  /* 0xff80000009f57808 */ /* 0x000fe40005800000 */
[----:B------:R-:W-:Y:S01]  /*aab0*/  FSEL R241, R11, -INF , !P1 ;  /* 0xff8000000bf17808 */ /* 0x000fe20004800000 */
[C---:B-1----:R-:W-:Y:S03]  /*aac0*/  HMMA.16816.F32 R28, R156.reuse, R132, R28 ;  /* 0x000000849c1c723c */ /* 0x042fe6000000181c */
[C---:B------:R-:W-:Y:S02]  /*aad0*/  ISETP.GE.AND P3, PT, R216.reuse, R207, PT ;  /* 0x000000cfd800720c */ /* 0x040fe40003f66270 */
[C---:B------:R-:W-:Y:S01]  /*aae0*/  ISETP.GE.AND P1, PT, R216.reuse, R205, PT ;  /* 0x000000cdd800720c */ /* 0x040fe20003f26270 */
[----:B------:R-:W-:Y:S03]  /*aaf0*/  HMMA.16816.F32 R32, R156, R134, R32 ;  /* 0x000000869c20723c */ /* 0x000fe60000001820 */
[----:B------:R-:W-:Y:S02]  /*ab00*/  ISETP.GE.OR P3, PT, R216, R206, !P3 ;  /* 0x000000ced800720c */ /* 0x000fe40005f66670 */
[----:B------:R-:W-:Y:S02]  /*ab10*/  FSEL R243, R10, -INF , !P2 ;  /* 0xff8000000af37808 */ /* 0x000fe40005000000 */
[----:B------:R-:W-:Y:S02]  /*ab20*/  FSEL R248, R12, -INF , !P0 ;  /* 0xff8000000cf87808 */ /* 0x000fe40004000000 */
[----:B------:R-:W-:Y:S02]  /*ab30*/  ISETP.GE.OR P1, PT, R216, R204, !P1 ;  /* 0x000000ccd800720c */ /* 0x000fe40004f26670 */
[C---:B------:R-:W-:Y:S01]  /*ab40*/  ISETP.GE.AND P2, PT, R214.reuse, R207, PT ;  /* 0x000000cfd600720c */ /* 0x040fe20003f46270 */
[C---:B------:R-:W-:Y:S01]  /*ab50*/  VIADD R216, R3.reuse, 0x20 ;  /* 0x0000002003d87836 */ /* 0x040fe20000000000 */
[C---:B------:R-:W-:Y:S02]  /*ab60*/  ISETP.GE.AND P0, PT, R214.reuse, R205, PT ;  /* 0x000000cdd600720c */ /* 0x040fe40003f06270 */
        /* <DEDUP_REMOVED lines=8> */
[----:B------:R-:W-:Y:S02]  /*abf0*/  FSEL R229, R16, -INF , !P3 ;  /* 0xff80000010e57808 */ /* 0x000fe40005800000 */
[C---:B------:R-:W-:Y:S02]  /*ac00*/  ISETP.GE.OR P4, PT, R216.reuse, R206, !P4 ;  /* 0x000000ced800720c */ /* 0x040fe40006786670 */
        /* <DEDUP_REMOVED lines=14> */
[----:B------:R-:W-:Y:S02]  /*acf0*/  ISETP.GE.OR P0, PT, R216, R204, !P0 ;  /* 0x000000ccd800720c */ /* 0x000fe40004706670 */
[C---:B------:R-:W-:Y:S02]  /*ad00*/  ISETP.GE.AND P1, PT, R214.reuse, R207, PT ;  /* 0x000000cfd600720c */ /* 0x040fe40003f26270 */
[C---:B------:R-:W-:Y:S02]  /*ad10*/  ISETP.GE.AND P4, PT, R214.reuse, R205, PT ;  /* 0x000000cdd600720c */ /* 0x040fe40003f86270 */
[----:B------:R-:W-:Y:S02]  /*ad20*/  FMNMX.FTZ R216, R231, R0, !PT ;  /* 0x00000000e7d87209 */ /* 0x000fe40007810000 */
[C---:B------:R-:W-:Y:S02]  /*ad30*/  ISETP.GE.OR P1, PT, R214.reuse, R206, !P1 ;  /* 0x000000ced600720c */ /* 0x040fe40004f26670 */
        /* <DEDUP_REMOVED lines=16> */
[----:B------:R-:W-:Y:S02]  /*ae40*/  FMNMX.FTZ R216, R229, R216, !PT ;  /* 0x000000d8e5d87209 */ /* 0x000fe40007810000 */
[----:B------:R-:W-:Y:S02]  /*ae50*/  FMNMX.FTZ R249, R241, R214, !PT ;  /* 0x000000d6f1f97209 */ /* 0x000fe40007810000 */
[----:B------:R-:W-:Y:S02]  /*ae60*/  FSEL R232, R22, -INF , !P5 ;  /* 0xff80000016e87808 */ /* 0x000fe40006800000 */
[----:B------:R-:W-:Y:S02]  /*ae70*/  FSEL R244, R24, -INF , !P2 ;  /* 0xff80000018f47808 */ /* 0x000fe40005000000 */
[----:B------:R-:W-:Y:S02]  /*ae80*/  FMNMX.FTZ R247, R227, R216, !PT ;  /* 0x000000d8e3f77209 */ /* 0x000fe40007810000 */
[C---:B------:R-:W-:Y:S02]  /*ae90*/  ISETP.GE.AND P5, PT, R222.reuse, R207, PT ;  /* 0x000000cfde00720c */ /* 0x040fe40003fa6270 */
[----:B------:R-:W-:Y:S02]  /*aea0*/  ISETP.GE.AND P2, PT, R222, R205, PT ;  /* 0x000000cdde00720c */ /* 0x000fe40003f46270 */
[----:B------:R-:W-:Y:S02]  /*aeb0*/  FMNMX.FTZ R249, R252, R249, !PT ;  /* 0x000000f9fcf97209 */ /* 0x000fe40007810000 */
[----:B------:R-:W-:Y:S02]  /*aec0*/  FMNMX.FTZ R247, R236, R247, !PT ;  /* 0x000000f7ecf77209 */ /* 0x000fe40007810000 */
[C---:B------:R-:W-:Y:S02]  /*aed0*/  ISETP.GE.OR P5, PT, R222.reuse, R206, !P5 ;  /* 0x000000cede00720c */ /* 0x040fe40006fa6670 */
[----:B------:R-:W-:Y:S01]  /*aee0*/  ISETP.GE.OR P2, PT, R222, R204, !P2 ;  /* 0x000000ccde00720c */ /* 0x000fe20005746670 */
[C---:B------:R-:W-:Y:S01]  /*aef0*/  VIADD R222, R3.reuse, 0x38 ;  /* 0x0000003803de7836 */ /* 0x040fe20000000000 */
[----:B------:R-:W-:Y:S01]  /*af00*/  FMNMX.FTZ R214, R246, R249, !PT ;  /* 0x000000f9f6d67209 */ /* 0x000fe20007810000 */
[----:B------:R-:W-:Y:S01]  /*af10*/  VIADD R3, R3, 0x39 ;  /* 0x0000003903037836 */ /* 0x000fe20000000000 */
        /* <DEDUP_REMOVED lines=8> */
[----:B------:R-:W-:Y:S02]  /*afa0*/  ISETP.GE.OR P0, PT, R222, R204, !P0 ;  /* 0x000000ccde00720c */ /* 0x000fe40004706670 */
[----:B------:R-:W-:Y:S02]  /*afb0*/  FMNMX.FTZ R249, R223, R214, !PT ;  /* 0x000000d6dff97209 */ /* 0x000fe40007810000 */
[----:B------:R-:W-:Y:S02]  /*afc0*/  FSEL R228, R28, -INF , !P6 ;  /* 0xff8000001ce47808 */ /* 0x000fe40007000000 */
[----:B------:R-:W-:Y:S02]  /*afd0*/  FSEL R222, R31, -INF , !P2 ;  /* 0xff8000001fde7808 */ /* 0x000fe40005000000 */
[----:B------:R-:W-:Y:S02]  /*afe0*/  FMNMX.FTZ R251, R242, R247, !PT ;  /* 0x000000f7f2fb7209 */ /* 0x000fe40007810000 */
[----:B------:R-:W-:Y:S02]  /*aff0*/  PLOP3.LUT P2, PT, PT, PT, UP0, 0x80, 0x0 ;  /* 0x000000000000781c */ /* 0x000fe40003f4f008 */
[----:B------:R-:W-:Y:S02]  /*b000*/  FSEL R224, R30, -INF , !P3 ;  /* 0xff8000001ee07808 */ /* 0x000fe40005800000 */
[----:B------:R-:W-:Y:S02]  /*b010*/  FMNMX.FTZ R247, R232, R249, !PT ;  /* 0x000000f9e8f77209 */ /* 0x000fe40007810000 */
[----:B------:R-:W-:Y:S02]  /*b020*/  FSEL R226, R29, -INF , !P5 ;  /* 0xff8000001de27808 */ /* 0x000fe40006800000 */
[C---:B------:R-:W-:Y:S02]  /*b030*/  ISETP.GE.AND P3, PT, R3.reuse, R207, PT ;  /* 0x000000cf0300720c */ /* 0x040fe40003f66270 */
[----:B------:R-:W-:Y:S02]  /*b040*/  FMNMX.FTZ R249, R228, R251, !PT ;  /* 0x000000fbe4f97209 */ /* 0x000fe40007810000 */
[----:B------:R-:W-:Y:S02]  /*b050*/  FMNMX.FTZ R247, R230, R247, !PT ;  /* 0x000000f7e6f77209 */ /* 0x000fe40007810000 */
[----:B------:R-:W-:Y:S02]  /*b060*/  ISETP.GE.OR P3, PT, R3, R206, !P3 ;  /* 0x000000ce0300720c */ /* 0x000fe40005f66670 */
[----:B------:R-:W-:Y:S02]  /*b070*/  FSEL R216, R32, -INF , !P1 ;  /* 0xff80000020d87808 */ /* 0x000fe40004800000 */
[----:B------:R-:W-:Y:S02]  /*b080*/  FMNMX.FTZ R249, R226, R249, !PT ;  /* 0x000000f9e2f97209 */ /* 0x000fe40007810000 */
[----:B------:R-:W-:Y:S02]  /*b090*/  FSEL R240, R27, -INF , !P4 ;  /* 0xff8000001bf07808 */ /* 0x000fe40006000000 */
[----:B------:R-:W-:Y:S02]  /*b0a0*/  FMNMX.FTZ R247, R238, R247, !PT ;  /* 0x000000f7eef77209 */ /* 0x000fe40007810000 */
[----:B------:R-:W-:Y:S02]  /*b0b0*/  FSEL R214, R33, -INF , !P3 ;  /* 0xff80000021d67808 */ /* 0x000fe40005800000 */
[----:B------:R-:W-:Y:S02]  /*b0c0*/  FMNMX.FTZ R251, R216, R249, !PT ;  /* 0x000000f9d8fb7209 */ /* 0x000fe40007810000 */
[----:B------:R-:W-:Y:S02]  /*b0d0*/  FMNMX.FTZ R249, R240, R247, !PT ;  /* 0x000000f7f0f97209 */ /* 0x000fe40007810000 */
[----:B------:R-:W-:Y:S02]  /*b0e0*/  ISETP.GE.AND P1, PT, R3, R205, PT ;  /* 0x000000cd0300720c */ /* 0x000fe40003f26270 */
[----:B------:R-:W-:Y:S01]  /*b0f0*/  FMNMX.FTZ R247, R214, R251, !PT ;  /* 0x000000fbd6f77209 */ /* 0x000fe20007810000 */
[----:B------:R-:W-:Y:S10]  /*b100*/  @P2 BRA `(.L_x_1130) ;  /* 0xffffffe8003c2947 */ /* 0x000ff4000383ffff */
.L_x_1129:
[----:B------:R-:W-:Y:S01]  /*b110*/  FMNMX.FTZ R249, R224, R249, !PT ;  /* 0x000000f9e0f97209 */ /* 0x000fe20007810000 */
[----:B-1----:R-:W1:Y:S01]  /*b120*/  SHFL.BFLY PT, R4, R247, 0x2, 0x1f ;  /* 0x0c401f00f7047f89 */ /* 0x002e6200000e0000 */
[----:B------:R-:W-:Y:S01]  /*b130*/  FSEL R152, R34, -INF , !P0 ;  /* 0xff80000022987808 */ /* 0x000fe20004000000 */
[----:B------:R-:W-:Y:S01]  /*b140*/  USHF.L.U32 UR32, UR38, 0x1, URZ ;  /* 0x0000000126207899 */ /* 0x000fe2000800063f */
[----:B------:R-:W-:Y:S05]  /*b150*/  ISETP.GE.OR P1, PT, R3, R204, !P1 ;  /* 0x000000cc0300720c */ /* 0x000fea0004f26670 */
[----:B------:R-:W-:Y:S01]  /*b160*/  LDSM.16.MT88.4 R16, [R192+0xc000] ;  /* 0x00c00000c010783b */ /* 0x000fe20000004200 */
[----:B------:R-:W-:Y:S01]  /*b170*/  FMNMX.FTZ R249, R222, R249, !PT ;  /* 0x000000f9def97209 */ /* 0x000fe20007810000 */
[----:B------:R-:W-:Y:S01]  /*b180*/  UISETP.GT.AND UP0, UPT, UR38, UR22, UPT ;  /* 0x000000162600728c */ /* 0x000fe2000bf04270 */
[----:B------:R-:W-:Y:S02]  /*b190*/  FSEL R133, R35, -INF , !P1 ;  /* 0xff80000023857808 */ /* 0x000fe40004800000 */
[----:B------:R-:W-:Y:S02]  /*b1a0*/  FMNMX.FTZ R8, R152, R249, !PT ;  /* 0x000000f998087209 */ /* 0x000fe40007810000 */
[----:B------:R-:W-:Y:S01]  /*b1b0*/  MOV R7, UR31 ;  /* 0x0000001f00077c02 */ /* 0x000fe20008000f00 */
[----:B------:R-:W-:Y:S01]  /*b1c0*/  LDSM.16.MT88.4 R24, [R190+0xc000] ;  /* 0x00c00000be18783b */ /* 0x000fe20000004200 */
[----:B------:R-:W-:Y:S02]  /*b1d0*/  FMNMX.FTZ R6, R133, R8, !PT ;  /* 0x0000000885067209 */ /* 0x000fe40007810000 */
[----:B------:R-:W-:Y:S02]  /*b1e0*/  LOP3.LUT R140, R213, UR19, R220, 0x96, !PT ;  /* 0x00000013d58c7c12 */ /* 0x000fe4000f8e96dc */
[----:B------:R-:W-:Y:S01]  /*b1f0*/  LOP3.LUT R7, R221, UR32, R7, 0x96, !PT ;  /* 0x00000020dd077c12 */ /* 0x000fe2000f8e9607 */
[----:B------:R-:W-:Y:S02]  /*b200*/  UIADD3 UR32, UR32, 0x1, URZ ;  /* 0x0000000120207890 */ /* 0x000fe4000fffe03f */
[----:B------:R-:W2:Y:S01]  /*b210*/  SHFL.BFLY PT, R3, R6, 0x2, 0x1f ;  /* 0x0c401f0006037f89 */ /* 0x000ea200000e0000 */
[----:B------:R-:W-:Y:S07]  /*b220*/  IMAD.WIDE.U32 R140, R140, -0x326172a9, RZ ;  /* 0xcd9e8d578c8c7825 */ /* 0x000fee00078e00ff */
[----:B------:R-:W-:Y:S01]  /*b230*/  LDSM.16.MT88.4 R32, [R189+0xc000] ;  /* 0x00c00000bd20783b */ /* 0x000fe20000004200 */
[----:B------:R-:W-:Y:S03]  /*b240*/  IMAD.WIDE.U32 R144, R7, -0x326172a9, RZ ;  /* 0xcd9e8d5707907825 */ /* 0x000fe600078e00ff */
[----:B------:R-:W-:Y:S02]  /*b250*/  LOP3.LUT R144, R141, UR18, R144, 0x96, !PT ;  /* 0x000000128d907c12 */ /* 0x000fe4000f8e9690 */
[----:B-1----:R-:W-:Y:S05]  /*b260*/  FMNMX.FTZ R5, R247, R4, !PT ;  /* 0x00000004f7057209 */ /* 0x002fea0007810000 */
[----:B------:R-:W1:Y:S01]  /*b270*/  SHFL.BFLY PT, R132, R5, 0x1, 0x1f ;  /* 0x0c201f0005847f89 */ /* 0x000e6200000e0000 */
[----:B--2---:R-:W-:Y:S07]  /*b280*/  FMNMX.FTZ R4, R6, R3, !PT ;  /* 0x0000000306047209 */ /* 0x004fee0007810000 */
[----:B------:R-:W2:Y:S01]  /*b290*/  SHFL.BFLY PT, R3, R4, 0x1, 0x1f ;  /* 0x0c201f0004037f89 */ /* 0x000ea200000e0000 */
[----:B-1----:R-:W-:Y:S02]  /*b2a0*/  FMNMX.FTZ R132, R5, R132, !PT ;  /* 0x0000008405847209 */ /* 0x002fe40007810000 */
[----:B------:R-:W-:Y:S01]  /*b2b0*/  LOP3.LUT R5, R145, UR20, R218, 0x96, !PT ;  /* 0x0000001491057c12 */ /* 0x000fe2000f8e96da */
[----:B------:R-:W-:Y:S01]  /*b2c0*/  IMAD.WIDE.U32 R144, R144, -0x2daee0ad, RZ ;  /* 0xd2511f5390907825 */ /* 0x000fe200078e00ff */
[C---:B------:R-:W-:Y:S03]  /*b2d0*/  FSETP.NEU.FTZ.AND P1, PT, R132.reuse, -INF , PT ;  /* 0xff8000008400780b */ /* 0x040fe60003f3d000 */
[----:B------:R-:W-:Y:S01]  /*b2e0*/  FMUL.FTZ R155, R132, UR4 ;  /* 0x00000004849b7c20 */ /* 0x000fe20008410000 */
[----:B------:R-:W-:Y:S04]  /*b2f0*/  IMAD.WIDE.U32 R146, R5, -0x2daee0ad, RZ ;  /* 0xd2511f5305927825 */ /* 0x000fe800078e00ff */
[----:B------:R-:W-:Y:S02]  /*b300*/  FSEL R155, R155, RZ, P1 ;  /* 0x000000ff9b9b7208 */ /* 0x000fe40000800000 */
[----:B--2---:R-:W-:Y:S02]  /*b310*/  FMNMX.FTZ R3, R4, R3, !PT ;  /* 0x0000000304037209 */ /* 0x004fe40007810000 */
[----:B------:R-:W-:Y:S01]  /*b320*/  LOP3.LUT R4, R147, UR17, R212, 0x96, !PT ;  /* 0x0000001193047c12 */ /* 0x000fe2000f8e96d4 */
[--C-:B------:R-:W-:Y:S01]  /*b330*/  FFMA.FTZ R165, R239, UR4, -R155.reuse ;  /* 0x00000004efa57c23 */ /* 0x100fe2000801089b */
[----:B------:R-:W-:Y:S01]  /*b340*/  LOP3.LUT R146, R145, UR15, R146, 0x96, !PT ;  /* 0x0000000f91927c12 */ /* 0x000fe2000f8e9692 */
[C---:B------:R-:W-:Y:S01]  /*b350*/  FMUL.FTZ R153, R3.reuse, UR4 ;  /* 0x0000000403997c20 */ /* 0x040fe20008410000 */
[----:B------:R-:W-:Y:S01]  /*b360*/  FSETP.NEU.FTZ.AND P0, PT, R3, -INF , PT ;  /* 0xff8000000300780b */ /* 0x000fe20003f1d000 */
[----:B------:R-:W-:Y:S04]  /*b370*/  IMAD.WIDE.U32 R142, R4, -0x326172a9, RZ ;  /* 0xcd9e8d57048e7825 */ /* 0x000fe800078e00ff */
[--C-:B------:R-:W-:Y:S01]  /*b380*/  FFMA.FTZ R164, R245, UR4, -R155.reuse ;  /* 0x00000004f5a47c23 */ /* 0x100fe2000801089b */
[----:B------:R-:W-:Y:S01]  /*b390*/  MUFU.EX2 R165, R165 ;  /* 0x000000a500a57308 */ /* 0x000fe20000000800 */
[----:B------:R-:W-:Y:S01]  /*b3a0*/  FSEL R153, R153, RZ, P0 ;  /* 0x000000ff99997208 */ /* 0x000fe20000000000 */
[----:B------:R-:W-:Y:S01]  /*b3b0*/  IMAD.WIDE.U32 R146, R146, -0x326172a9, RZ ;  /* 0xcd9e8d5792927825 */ /* 0x000fe200078e00ff */
[----:B------:R-:W-:Y:S03]  /*b3c0*/  LOP3.LUT R4, R143, UR16, R140, 0x96, !PT ;  /* 0x000000108f047c12 */ /* 0x000fe6000f8e968c */
[----:B------:R-:W-:Y:S01]  /*b3d0*/  FFMA.FTZ R171, R231, UR4, -R155 ;  /* 0x00000004e7ab7c23 */ /* 0x000fe2000801089b */
[--C-:B------:R-:W-:Y:S01]  /*b3e0*/  FFMA.FTZ R135, R243, UR4, -R153.reuse ;  /* 0x00000004f3877c23 */ /* 0x100fe20008010899 */
[----:B------:R-:W-:Y:S01]  /*b3f0*/  LOP3.LUT R142, R147, UR14, R142, 0x96, !PT ;  /* 0x0000000e938e7c12 */ /* 0x000fe2000f8e968e */
[----:B------:R-:W-:Y:S04]  /*b400*/  IMAD.WIDE.U32 R4, R4, -0x2daee0ad, RZ ;  /* 0xd2511f5304047825 */ /* 0x000fe800078e00ff */
[----:B------:R-:W-:Y:S01]  /*b410*/  FFMA.FTZ R134, R241, UR4, -R153 ;  /* 0x00000004f1867c23 */ /* 0x000fe20008010899 */
[----:B------:R-:W1:Y:S01]  /*b420*/  MUFU.EX2 R164, R164 ;  /* 0x000000a400a47308 */ /* 0x000e620000000800 */
[----:B------:R-:W-:Y:S01]  /*b430*/  FFMA.FTZ R166, R237, UR4, -R155 ;  /* 0x00000004eda67c23 */ /* 0x000fe2000801089b */
[----:B------:R-:W-:Y:S01]  /*b440*/  IMAD.WIDE.U32 R142, R142, -0x2daee0ad, RZ ;  /* 0xd2511f538e8e7825 */ /* 0x000fe200078e00ff */
[----:B------:R-:W-:Y:S02]  /*b450*/  LOP3.LUT R144, R5, UR13, R144, 0x96, !PT ;  /* 0x0000000d05907c12 */ /* 0x000fe4000f8e9690 */
[----:B------:R-:W-:Y:S01]  /*b460*/  FSEL R5, R3, RZ, P0 ;  /* 0x000000ff03057208 */ /* 0x000fe20000000000 */
[--C-:B------:R-:W-:Y:S01]  /*b470*/  FFMA.FTZ R169, R235, UR4, -R153.reuse ;  /* 0x00000004eba97c23 */ /* 0x100fe20008010899 */
[----:B------:R-:W-:Y:S01]  /*b480*/  LOP3.LUT R6, R143, UR12, R4, 0x96, !PT ;  /* 0x0000000c8f067c12 */ /* 0x000fe2000f8e9604 */
[----:B------:R-:W-:Y:S04]  /*b490*/  IMAD.WIDE.U32 R144, R144, -0x326172a9, RZ ;  /* 0xcd9e8d5790907825 */ /* 0x000fe800078e00ff */
[----:B------:R-:W-:Y:S01]  /*b4a0*/  FFMA.FTZ R167, R233, UR4, -R153 ;  /* 0x00000004e9a77c23 */ /* 0x000fe20008010899 */
[----:B------:R-:W-:Y:S01]  /*b4b0*/  MUFU.EX2 R135, R135 ;  /* 0x0000008700877308 */ /* 0x000fe20000000800 */
[----:B------:R-:W-:Y:S01]  /*b4c0*/  FADD.FTZ R5, -R5, R2 ;  /* 0x0000000205057221 */ /* 0x000fe20000010100 */
[----:B------:R-:W-:Y:S04]  /*b4d0*/  IMAD.WIDE.U32 R6, R6, -0x326172a9, RZ ;  /* 0xcd9e8d5706067825 */ /* 0x000fe800078e00ff */
[--C-:B------:R-:W-:Y:S01]  /*b4e0*/  FFMA.FTZ R168, R229, UR4, -R155.reuse ;  /* 0x00000004e5a87c23 */ /* 0x100fe2000801089b */
[----:B------:R-:W-:Y:S01]  /*b4f0*/  PLOP3.LUT P0, PT, PT, PT, UP0, 0x80, 0x0 ;  /* 0x000000000000781c */ /* 0x000fe20003f0f008 */
[----:B------:R-:W-:Y:S01]  /*b500*/  FFMA.FTZ R173, R227, UR4, -R155 ;  /* 0x00000004e3ad7c23 */ /* 0x000fe2000801089b */
[--C-:B------:R-:W-:Y:S01]  /*b510*/  FFMA.FTZ R170, R225, UR4, -R153.reuse ;  /* 0x00000004e1aa7c23 */ /* 0x100fe20008010899 */
[----:B------:R-:W-:Y:S01]  /*b520*/  LOP3.LUT R4, R7, UR21, R144, 0x96, !PT ;  /* 0x0000001507047c12 */ /* 0x000fe2000f8e9690 */
[----:B------:R-:W2:Y:S01]  /*b530*/  MUFU.EX2 R134, R134 ;  /* 0x0000008600867308 */ /* 0x000ea20000000800 */
[----:B------:R-:W-:Y:S01]  /*b540*/  LOP3.LUT R11, R6, 0xffff, RZ, 0xc0, !PT ;  /* 0x0000ffff060b7812 */ /* 0x000fe200078ec0ff */
[----:B------:R-:W-:Y:S01]  /*b550*/  FFMA.FTZ R175, R223, UR4, -R153 ;  /* 0x00000004dfaf7c23 */ /* 0x000fe20008010899 */
[----:B------:R-:W-:Y:S01]  /*b560*/  FSEL R7, R132, RZ, P1 ;  /* 0x000000ff84077208 */ /* 0x000fe20000800000 */
[--C-:B------:R-:W-:Y:S01]  /*b570*/  FFMA.FTZ R223, R248, UR4, -R155.reuse ;  /* 0x00000004f8df7c23 */ /* 0x100fe2000801089b */
[----:B------:R-:W-:Y:S01]  /*b580*/  SHF.R.U32.HI R8, RZ, 0x10, R6 ;  /* 0x00000010ff087819 */ /* 0x000fe20000011606 */
[----:B------:R-:W-:Y:S01]  /*b590*/  FFMA.FTZ R172, R250, UR4, -R155 ;  /* 0x00000004faac7c23 */ /* 0x000fe2000801089b */
[----:B------:R-:W-:Y:S01]  /*b5a0*/  LOP3.LUT R13, R4, 0xffff, RZ, 0xc0, !PT ;  /* 0x0000ffff040d7812 */ /* 0x000fe200078ec0ff */
[----:B------:R-:W-:Y:S02]  /*b5b0*/  FADD.FTZ R0, -R7, R0 ;  /* 0x0000000007007221 */ /* 0x000fe40000010100 */
[----:B------:R-:W-:Y:S01]  /*b5c0*/  MUFU.EX2 R171, R171 ;  /* 0x000000ab00ab7308 */ /* 0x000fe20000000800 */
[--C-:B------:R-:W-:Y:S01]  /*b5d0*/  SHF.R.U32.HI R9, RZ, 0x10, R4.reuse ;  /* 0x00000010ff097819 */ /* 0x100fe20000011604 */
[--C-:B------:R-:W-:Y:S01]  /*b5e0*/  FFMA.FTZ R174, R252, UR4, -R153.reuse ;  /* 0x00000004fcae7c23 */ /* 0x100fe20008010899 */
[----:B------:R-:W-:Y:S01]  /*b5f0*/  FMUL.FTZ R2, R0, UR4 ;  /* 0x0000000400027c20 */ /* 0x000fe20008410000 */
[----:B------:R-:W-:Y:S01]  /*b600*/  FMUL.FTZ R0, R5, UR4 ;  /* 0x0000000405007c20 */ /* 0x000fe20008410000 */
[----:B------:R-:W-:Y:S01]  /*b610*/  LOP3.LUT R138, R6, 0xff, RZ, 0xc0, !PT ;  /* 0x000000ff068a7812 */ /* 0x000fe200078ec0ff */
[----:B------:R-:W-:Y:S01]  /*b620*/  FFMA.FTZ R225, R246, UR4, -R153 ;  /* 0x00000004f6e17c23 */ /* 0x000fe20008010899 */
[----:B------:R-:W-:Y:S03]  /*b630*/  LOP3.LUT R136, R4, 0xff, RZ, 0xc0, !PT ;  /* 0x000000ff04887812 */ /* 0x000fe600078ec0ff */
[----:B------:R-:W3:Y:S01]  /*b640*/  MUFU.EX2 R166, R166 ;  /* 0x000000a600a67308 */ /* 0x000ee20000000800 */
[----:B------:R-:W-:Y:S01]  /*b650*/  SHF.R.U32.HI R11, RZ, 0x8, R11 ;  /* 0x00000008ff0b7819 */ /* 0x000fe2000001160b */
[----:B------:R-:W-:Y:S01]  /*b660*/  FFMA.FTZ R229, R238, UR4, -R153 ;  /* 0x00000004eee57c23 */ /* 0x000fe20008010899 */
[----:B------:R-:W-:Y:S01]  /*b670*/  LOP3.LUT R7, R8, 0xff, RZ, 0xc0, !PT ;  /* 0x000000ff08077812 */ /* 0x000fe200078ec0ff */
[----:B------:R-:W-:Y:S01]  /*b680*/  FFMA.FTZ R227, R244, UR4, -R155 ;  /* 0x00000004f4e37c23 */ /* 0x000fe2000801089b */
[----:B------:R-:W-:Y:S01]  /*b690*/  SHF.R.U32.HI R13, RZ, 0x8, R13 ;  /* 0x00000008ff0d7819 */ /* 0x000fe2000001160d */
[----:B------:R-:W-:Y:S01]  /*b6a0*/  FFMA.FTZ R242, R242, UR4, -R155 ;  /* 0x00000004f2f27c23 */ /* 0x000fe2000801089b */
[----:B------:R-:W-:Y:S03]  /*b6b0*/  LOP3.LUT R9, R9, 0xff, RZ, 0xc0, !PT ;  /* 0x000000ff09097812 */ /* 0x000fe600078ec0ff */
[----:B------:R-:W-:Y:S01]  /*b6c0*/  MUFU.EX2 R169, R169 ;  /* 0x000000a900a97308 */ /* 0x000fe20000000800 */
[----:B------:R-:W-:Y:S01]  /*b6d0*/  SHF.R.U32.HI R4, RZ, 0x18, R4 ;  /* 0x00000018ff047819 */ /* 0x000fe20000011604 */
[----:B------:R-:W-:Y:S01]  /*b6e0*/  FFMA.FTZ R238, R240, UR4, -R153 ;  /* 0x00000004f0ee7c23 */ /* 0x000fe20008010899 */
[----:B------:R-:W-:Y:S01]  /*b6f0*/  SHF.R.U32.HI R6, RZ, 0x18, R6 ;  /* 0x00000018ff067819 */ /* 0x000fe20000011606 */
[----:B------:R-:W-:Y:S01]  /*b700*/  FFMA.FTZ R231, R236, UR4, -R155 ;  /* 0x00000004ece77c23 */ /* 0x000fe2000801089b */
[----:B------:R-:W-:Y:S01]  /*b710*/  PRMT R138, R138, 0x5410, R11 ;  /* 0x000054108a8a7816 */ /* 0x000fe2000000000b */
[----:B------:R-:W-:Y:S01]  /*b720*/  FFMA.FTZ R234, R234, UR4, -R155 ;  /* 0x00000004eaea7c23 */ /* 0x000fe2000801089b */
[----:B------:R-:W-:Y:S03]  /*b730*/  PRMT R136, R136, 0x5410, R13 ;  /* 0x0000541088887816 */ /* 0x000fe6000000000d */
[----:B------:R-:W4:Y:S01]  /*b740*/  MUFU.EX2 R167, R167 ;  /* 0x000000a700a77308 */ /* 0x000f220000000800 */
[----:B------:R-:W-:Y:S01]  /*b750*/  PRMT R4, R9, 0x5410, R4 ;  /* 0x0000541009047816 */ /* 0x000fe20000000004 */
[--C-:B------:R-:W-:Y:S01]  /*b760*/  FFMA.FTZ R233, R232, UR4, -R153.reuse ;  /* 0x00000004e8e97c23 */ /* 0x100fe20008010899 */
[----:B------:R-:W-:Y:S01]  /*b770*/  PRMT R6, R7, 0x5410, R6 ;  /* 0x0000541007067816 */ /* 0x000fe20000000006 */
[----:B------:R-:W-:Y:S01]  /*b780*/  FFMA.FTZ R230, R230, UR4, -R153 ;  /* 0x00000004e6e67c23 */ /* 0x000fe20008010899 */
[--C-:B------:R-:W-:Y:S01]  /*b790*/  HSET2.LE.AND R138, R138, R211.reuse, PT ;  /* 0x000000d38a8a7233 */ /* 0x100fe20003803000 */
[--C-:B------:R-:W-:Y:S01]  /*b7a0*/  FFMA.FTZ R228, R228, UR4, -R155.reuse ;  /* 0x00000004e4e47c23 */ /* 0x100fe2000801089b */
[--C-:B------:R-:W-:Y:S03]  /*b7b0*/  HSET2.LE.AND R136, R136, R211.reuse, PT ;  /* 0x000000d388887233 */ /* 0x100fe60003803000 */
[----:B------:R-:W5:Y:S01]  /*b7c0*/  MUFU.EX2 R2, R2 ;  /* 0x0000000200027308 */ /* 0x000f620000000800 */
[--C-:B------:R-:W-:Y:S01]  /*b7d0*/  HSET2.LE.AND R139, R6, R211.reuse, PT ;  /* 0x000000d3068b7233 */ /* 0x100fe20003803000 */
[--C-:B------:R-:W-:Y:S01]  /*b7e0*/  FFMA.FTZ R235, R226, UR4, -R155.reuse ;  /* 0x00000004e2eb7c23 */ /* 0x100fe2000801089b */
[--C-:B------:R-:W-:Y:S01]  /*b7f0*/  HSET2.LE.AND R137, R4, R211.reuse, PT ;  /* 0x000000d304897233 */ /* 0x100fe20003803000 */
[--C-:B------:R-:W-:Y:S01]  /*b800*/  FFMA.FTZ R216, R216, UR4, -R155.reuse ;  /* 0x00000004d8d87c23 */ /* 0x100fe2000801089b */
[----:B-1----:R-:W-:Y:S01]  /*b810*/  F2FP.F16.F32.PACK_AB R7, R164, R165 ;  /* 0x000000a5a407723e */ /* 0x002fe200000000ff */
[----:B------:R-:W-:Y:S01]  /*b820*/  FFMA.FTZ R155, R214, UR4, -R155 ;  /* 0x00000004d69b7c23 */ /* 0x000fe2000801089b */
[----:B--2---:R-:W-:Y:S03]  /*b830*/  F2FP.F16.F32.PACK_AB R6, R134, R135 ;  /* 0x000000878606723e */ /* 0x004fe600000000ff */
[----:B------:R-:W1:Y:S01]  /*b840*/  MUFU.EX2 R0, R0 ;  /* 0x0000000000007308 */ /* 0x000e620000000800 */
[----:B---3--:R-:W-:Y:S01]  /*b850*/  F2FP.F16.F32.PACK_AB R5, R166, R171 ;  /* 0x000000aba605723e */ /* 0x008fe200000000ff */
[--C-:B------:R-:W-:Y:S01]  /*b860*/  FFMA.FTZ R214, R152, UR4, -R153.reuse ;  /* 0x0000000498d67c23 */ /* 0x100fe20008010899 */
[----:B----4-:R-:W-:Y:S01]  /*b870*/  F2FP.F16.F32.PACK_AB R4, R167, R169 ;  /* 0x000000a9a704723e */ /* 0x010fe200000000ff */
[--C-:B------:R-:W-:Y:S01]  /*b880*/  FFMA.FTZ R224, R224, UR4, -R153.reuse ;  /* 0x00000004e0e07c23 */ /* 0x100fe20008010899 */
[----:B------:R-:W-:Y:S01]  /*b890*/  LOP3.LUT R139, R139, R6, RZ, 0xc0, !PT ;  /* 0x000000068b8b7212 */ /* 0x000fe200078ec0ff */
[--C-:B------:R-:W-:Y:S01]  /*b8a0*/  FFMA.FTZ R237, R222, UR4, -R153.reuse ;  /* 0x00000004deed7c23 */ /* 0x100fe20008010899 */
[----:B------:R-:W-:Y:S01]  /*b8b0*/  LOP3.LUT R138, R138, R7, RZ, 0xc0, !PT ;  /* 0x000000078a8a7212 */ /* 0x000fe200078ec0ff */
[----:B------:R-:W-:Y:S01]  /*b8c0*/  FFMA.FTZ R153, R133, UR4, -R153 ;  /* 0x0000000485997c23 */ /* 0x000fe20008010899 */
[----:B------:R-:W-:Y:S01]  /*b8d0*/  LOP3.LUT R136, R136, R5, RZ, 0xc0, !PT ;  /* 0x0000000588887212 */ /* 0x000fe200078ec0ff */
[C---:B-----5:R-:W-:Y:S01]  /*b8e0*/  FMUL.FTZ R5, R2.reuse, R129 ;  /* 0x0000008102057220 */ /* 0x060fe20000410000 */
[----:B------:R-:W-:Y:S01]  /*b8f0*/  LOP3.LUT R137, R137, R4, RZ, 0xc0, !PT ;  /* 0x0000000489897212 */ /* 0x000fe200078ec0ff */
[C---:B------:R-:W-:Y:S01]  /*b900*/  FMUL.FTZ R4, R2.reuse, R128 ;  /* 0x0000008002047220 */ /* 0x040fe20000410000 */
[C---:B------:R-:W-:Y:S01]  /*b910*/  FMUL.FTZ R8, R2.reuse, R124 ;  /* 0x0000007c02087220 */ /* 0x040fe20000410000 */
[C---:B------:R-:W-:Y:S01]  /*b920*/  FMUL.FTZ R9, R2.reuse, R125 ;  /* 0x0000007d02097220 */ /* 0x040fe20000410000 */
[C---:B------:R-:W-:Y:S01]  /*b930*/  FMUL.FTZ R12, R2.reuse, R120 ;  /* 0x00000078020c7220 */ /* 0x040fe20000410000 */
[----:B------:R-:W-:Y:S01]  /*b940*/  FMUL.FTZ R13, R2, R121 ;  /* 0x00000079020d7220 */ /* 0x000fe20000410000 */
[C---:B-1----:R-:W-:Y:S01]  /*b950*/  FMUL.FTZ R6, R0.reuse, R130 ;  /* 0x0000008200067220 */ /* 0x042fe20000410000 */
[C---:B------:R-:W-:Y:S01]  /*b960*/  FMUL.FTZ R7, R0.reuse, R131 ;  /* 0x0000008300077220 */ /* 0x040fe20000410000 */
[C---:B------:R-:W-:Y:S01]  /*b970*/  FMUL.FTZ R10, R0.reuse, R126 ;  /* 0x0000007e000a7220 */ /* 0x040fe20000410000 */
[C---:B------:R-:W-:Y:S01]  /*b980*/  FMUL.FTZ R11, R0.reuse, R127 ;  /* 0x0000007f000b7220 */ /* 0x040fe20000410000 */
[----:B------:R-:W1:Y:S01]  /*b990*/  LDSM.16.MT88.4 R128, [R188+0xc000] ;  /* 0x00c00000bc80783b */ /* 0x000e620000004200 */
[C---:B------:R-:W-:Y:S01]  /*b9a0*/  FMUL.FTZ R14, R0.reuse, R122 ;  /* 0x0000007a000e7220 */ /* 0x040fe20000410000 */
[----:B------:R-:W-:Y:S01]  /*b9b0*/  FMUL.FTZ R15, R0, R123 ;  /* 0x0000007b000f7220 */ /* 0x000fe20000410000 */
[C---:B------:R-:W-:Y:S01]  /*b9c0*/  FMUL.FTZ R20, R2.reuse, R112 ;  /* 0x0000007002147220 */ /* 0x040fe20000410000 */
[C---:B------:R-:W-:Y:S01]  /*b9d0*/  HMMA.16816.F32 R4, R136.reuse, R16, R4 ;  /* 0x000000108804723c */ /* 0x040fe20000001804 */
[----:B------:R-:W-:Y:S03]  /*b9e0*/  MUFU.EX2 R239, R155 ;  /* 0x0000009b00ef7308 */ /* 0x000fe60000000800 */
[----:B------:R-:W2:Y:S01]  /*b9f0*/  LDSM.16.MT88.4 R120, [R192+0xe000] ;  /* 0x00e00000c078783b */ /* 0x000ea20000004200 */
[C---:B------:R-:W-:Y:S01]  /*ba00*/  FMUL.FTZ R21, R2.reuse, R113 ;  /* 0x0000007102157220 */ /* 0x040fe20000410000 */
[C---:B------:R-:W-:Y:S05]  /*ba10*/  HMMA.16816.F32 R8, R136.reuse, R18, R8 ;  /* 0x000000128808723c */ /* 0x040fea0000001808 */
[----:B------:R3:W-:Y:S01]  /*ba20*/  MUFU.EX2 R133, R153 ;  /* 0x0000009900857308 */ /* 0x0007e20000000800 */
[----:B------:R-:W-:Y:S01]  /*ba30*/  FMUL.FTZ R17, R2, R117 ;  /* 0x0000007502117220 */ /* 0x000fe20000410000 */
[C---:B------:R-:W-:Y:S01]  /*ba40*/  HMMA.16816.F32 R12, R136.reuse, R24, R12 ;  /* 0x00000018880c723c */ /* 0x040fe2000000180c */
[----:B------:R-:W-:Y:S03]  /*ba50*/  LDSM.16.MT88.4 R124, [R188+0xc800] ;  /* 0x00c80000bc7c783b */ /* 0x000fe60000004200 */
[C---:B------:R-:W-:Y:S01]  /*ba60*/  FMUL.FTZ R18, R0.reuse, R118 ;  /* 0x0000007600127220 */ /* 0x040fe20000410000 */
[----:B------:R-:W-:Y:S01]  /*ba70*/  FMUL.FTZ R19, R0, R119 ;  /* 0x0000007700137220 */ /* 0x000fe20000410000 */
[----:B------:R-:W-:Y:S01]  /*ba80*/  FMUL.FTZ R16, R2, R116 ;  /* 0x0000007402107220 */ /* 0x000fe20000410000 */
[C---:B------:R-:W-:Y:S01]  /*ba90*/  FMUL.FTZ R22, R0.reuse, R114 ;  /* 0x0000007200167220 */ /* 0x040fe20000410000 */
[----:B------:R-:W-:Y:S03]  /*baa0*/  MUFU.EX2 R170, R170 ;  /* 0x000000aa00aa7308 */ /* 0x000fe60000000800 */
[----:B------:R-:W-:Y:S01]  /*bab0*/  FMUL.FTZ R23, R0, R115 ;  /* 0x0000007300177220 */ /* 0x000fe20000410000 */
[C---:B------:R-:W-:Y:S01]  /*bac0*/  FMUL.FTZ R28, R2.reuse, R104 ;  /* 0x00000068021c7220 */ /* 0x040fe20000410000 */
[----:B------:R-:W-:Y:S01]  /*bad0*/  LDSM.16.MT88.4 R112, [R192+0x10000] ;  /* 0x01000000c070783b */ /* 0x000fe20000004200 */
[C---:B------:R-:W-:Y:S03]  /*bae0*/  HMMA.16816.F32 R16, R136.reuse, R26, R16 ;  /* 0x0000001a8810723c */ /* 0x040fe60000001810 */
[----:B------:R-:W-:Y:S01]  /*baf0*/  FMUL.FTZ R29, R2, R105 ;  /* 0x00000069021d7220 */ /* 0x000fe20000410000 */
[C---:B------:R-:W-:Y:S01]  /*bb00*/  FMUL.FTZ R30, R0.reuse, R106 ;  /* 0x0000006a001e7220 */ /* 0x040fe20000410000 */
[----:B------:R-:W-:Y:S01]  /*bb10*/  FMUL.FTZ R31, R0, R107 ;  /* 0x0000006b001f7220 */ /* 0x000fe20000410000 */
[C---:B------:R-:W-:Y:S01]  /*bb20*/  HMMA.16816.F32 R20, R136.reuse, R32, R20 ;  /* 0x000000208814723c */ /* 0x040fe20000001814 */
[----:B------:R-:W4:Y:S01]  /*bb30*/  LDSM.16.MT88.4 R104, [R190+0xe000] ;  /* 0x00e00000be68783b */ /* 0x000f220000004200 */
[----:B------:R-:W-:Y:S03]  /*bb40*/  MUFU.EX2 R175, R175 ;  /* 0x000000af00af7308 */ /* 0x000fe60000000800 */
[C---:B------:R-:W-:Y:S01]  /*bb50*/  FMUL.FTZ R24, R2.reuse, R108 ;  /* 0x0000006c02187220 */ /* 0x040fe20000410000 */
[----:B------:R-:W-:Y:S01]  /*bb60*/  FMUL.FTZ R25, R2, R109 ;  /* 0x0000006d02197220 */ /* 0x000fe20000410000 */
[C---:B------:R-:W-:Y:S01]  /*bb70*/  FMUL.FTZ R26, R0.reuse, R110 ;  /* 0x0000006e001a7220 */ /* 0x040fe20000410000 */
[----:B------:R-:W-:Y:S01]  /*bb80*/  FMUL.FTZ R27, R0, R111 ;  /* 0x0000006f001b7220 */ /* 0x000fe20000410000 */
[----:B---3--:R-:W-:Y:S03]  /*bb90*/  LDSM.16.MT88.4 R152, [R189+0xf800] ;  /* 0x00f80000bd98783b */ /* 0x008fe60000004200 */
[----:B------:R-:W-:Y:S01]  /*bba0*/  MUFU.EX2 R223, R223 ;  /* 0x000000df00df7308 */ /* 0x000fe20000000800 */
[C---:B------:R-:W-:Y:S01]  /*bbb0*/  FMUL.FTZ R32, R2.reuse, R100 ;  /* 0x0000006402207220 */ /* 0x040fe20000410000 */
[C---:B------:R-:W-:Y:S01]  /*bbc0*/  FMUL.FTZ R33, R2.reuse, R101 ;  /* 0x0000006502217220 */ /* 0x040fe20000410000 */
[----:B------:R-:W-:Y:S01]  /*bbd0*/  LOP3.LUT R144, R145, UR26, R146, 0x96, !PT ;  /* 0x0000001a91907c12 */ /* 0x000fe2000f8e9692 */
[----:B------:R-:W-:Y:S01]  /*bbe0*/  FMUL.FTZ R36, R2, R36 ;  /* 0x0000002402247220 */ /* 0x000fe20000410000 */
[C---:B------:R-:W-:Y:S01]  /*bbf0*/  HMMA.16816.F32 R24, R136.reuse, R34, R24 ;  /* 0x000000228818723c */ /* 0x040fe20000001818 */
[----:B------:R-:W3:Y:S02]  /*bc00*/  LDSM.16.MT88.4 R108, [R189+0xe000] ;  /* 0x00e00000bd6c783b */ /* 0x000ee40000004200 */
[----:B------:R-:W-:Y:S04]  /*bc10*/  IMAD.WIDE.U32 R144, R144, -0x2daee0ad, RZ ;  /* 0xd2511f5390907825 */ /* 0x000fe800078e00ff */
[----:B------:R-:W-:Y:S01]  /*bc20*/  FMUL.FTZ R37, R2, R37 ;  /* 0x0000002502257220 */ /* 0x000fe20000410000 */
[----:B------:R-:W-:Y:S01]  /*bc30*/  MUFU.EX2 R172, R172 ;  /* 0x000000ac00ac7308 */ /* 0x000fe20000000800 */
[C---:B-1----:R-:W-:Y:S03]  /*bc40*/  HMMA.16816.F32 R28, R136.reuse, R128, R28 ;  /* 0x00000080881c723c */ /* 0x042fe6000000181c */
[C---:B------:R-:W-:Y:S01]  /*bc50*/  FMUL.FTZ R34, R0.reuse, R102 ;  /* 0x0000006600227220 */ /* 0x040fe20000410000 */
[C---:B------:R-:W-:Y:S01]  /*bc60*/  FMUL.FTZ R35, R0.reuse, R103 ;  /* 0x0000006700237220 */ /* 0x040fe20000410000 */
[C---:B------:R-:W-:Y:S01]  /*bc70*/  FMUL.FTZ R38, R0.reuse, R38 ;  /* 0x0000002600267220 */ /* 0x040fe20000410000 */
[----:B------:R-:W-:Y:S01]  /*bc80*/  FMUL.FTZ R39, R0, R39 ;  /* 0x0000002700277220 */ /* 0x000fe20000410000 */
[----:B------:R-:W1:Y:S02]  /*bc90*/  LDSM.16.MT88.4 R100, [R188+0xe000] ;  /* 0x00e00000bc64783b */ /* 0x000e640000004200 */
[----:B------:R-:W-:Y:S02]  /*bca0*/  MUFU.EX2 R174, R174 ;  /* 0x000000ae00ae7308 */ /* 0x000fe40000000800 */
[----:B------:R-:W-:Y:S01]  /*bcb0*/  LOP3.LUT R128, R145, UR27, R142, 0x96, !PT ;  /* 0x0000001b91807c12 */ /* 0x000fe2000f8e968e */
        /* <DEDUP_REMOVED lines=12> */
[C---:B------:R-:W-:Y:S01]  /*bd80*/  FMUL.FTZ R46, R0.reuse, R46 ;  /* 0x0000002e002e7220 */ /* 0x040fe20000410000 */
[----:B------:R-:W-:Y:S03]  /*bd90*/  FMUL.FTZ R47, R0, R47 ;  /* 0x0000002f002f7220 */ /* 0x000fe60000410000 */
[C---:B------:R-:W-:Y:S01]  /*bda0*/  FMUL.FTZ R48, R2.reuse, R48 ;  /* 0x0000003002307220 */ /* 0x040fe20000410000 */
[----:B------:R-:W-:Y:S01]  /*bdb0*/  FMUL.FTZ R49, R2, R49 ;  /* 0x0000003102317220 */ /* 0x000fe20000410000 */
[C---:B------:R-:W-:Y:S01]  /*bdc0*/  FMUL.FTZ R50, R0.reuse, R50 ;  /* 0x0000003200327220 */ /* 0x040fe20000410000 */
[----:B------:R-:W-:Y:S01]  /*bdd0*/  FMUL.FTZ R51, R0, R51 ;  /* 0x0000003300337220 */ /* 0x000fe20000410000 */
[C---:B----4-:R-:W-:Y:S01]  /*bde0*/  HMMA.16816.F32 R44, R136.reuse, R104, R44 ;  /* 0x00000068882c723c */ /* 0x050fe2000000182c */
[----:B------:R-:W-:Y:S02]  /*bdf0*/  MUFU.EX2 R234, R234 ;  /* 0x000000ea00ea7308 */ /* 0x000fe40000000800 */
[C---:B------:R-:W-:Y:S01]  /*be00*/  FMUL.FTZ R52, R2.reuse, R52 ;  /* 0x0000003402347220 */ /* 0x040fe20000410000 */
[----:B------:R-:W-:Y:S01]  /*be10*/  FMUL.FTZ R53, R2, R53 ;  /* 0x0000003502357220 */ /* 0x000fe20000410000 */
[C---:B------:R-:W-:Y:S01]  /*be20*/  FMUL.FTZ R54, R0.reuse, R54 ;  /* 0x0000003600367220 */ /* 0x040fe20000410000 */
[C---:B------:R-:W-:Y:S01]  /*be30*/  HMMA.16816.F32 R48, R136.reuse, R106, R48 ;  /* 0x0000006a8830723c */ /* 0x040fe20000001830 */
[----:B------:R-:W2:Y:S04]  /*be40*/  LDSM.16.MT88.4 R104, [R190+0x10000] ;  /* 0x01000000be68783b */ /* 0x000ea80000004200 */
[----:B------:R-:W-:Y:S01]  /*be50*/  MUFU.EX2 R168, R168 ;  /* 0x000000a800a87308 */ /* 0x000fe20000000800 */
[----:B------:R-:W-:Y:S01]  /*be60*/  FMUL.FTZ R55, R0, R55 ;  /* 0x0000003700377220 */ /* 0x000fe20000410000 */
[C---:B------:R-:W-:Y:S01]  /*be70*/  FMUL.FTZ R56, R2.reuse, R56 ;  /* 0x0000003802387220 */ /* 0x040fe20000410000 */
[----:B------:R-:W-:Y:S03]  /*be80*/  FMUL.FTZ R57, R2, R57 ;  /* 0x0000003902397220 */ /* 0x000fe60000410000 */
[C---:B------:R-:W-:Y:S01]  /*be90*/  FMUL.FTZ R58, R0.reuse, R58 ;  /* 0x0000003a003a7220 */ /* 0x040fe20000410000 */
[----:B------:R-:W-:Y:S01]  /*bea0*/  FMUL.FTZ R59, R0, R59 ;  /* 0x0000003b003b7220 */ /* 0x000fe20000410000 */
[C---:B---3--:R-:W-:Y:S02]  /*beb0*/  HMMA.16816.F32 R52, R136.reuse, R108, R52 ;  /* 0x0000006c8834723c */ /* 0x048fe40000001834 */
[----:B------:R-:W-:Y:S01]  /*bec0*/  MUFU.EX2 R233, R233 ;  /* 0x000000e900e97308 */ /* 0x000fe20000000800 */
[C---:B------:R-:W-:Y:S01]  /*bed0*/  FMUL.FTZ R60, R2.reuse, R60 ;  /* 0x0000003c023c7220 */ /* 0x040fe20000410000 */
[----:B------:R-:W-:Y:S01]  /*bee0*/  FMUL.FTZ R61, R2, R61 ;  /* 0x0000003d023d7220 */ /* 0x000fe20000410000 */
[C---:B------:R-:W-:Y:S01]  /*bef0*/  FMUL.FTZ R62, R0.reuse, R62 ;  /* 0x0000003e003e7220 */ /* 0x040fe20000410000 */
[C---:B------:R-:W-:Y:S06]  /*bf00*/  HMMA.16816.F32 R56, R136.reuse, R110, R56 ;  /* 0x0000006e8838723c */ /* 0x040fec0000001838 */
[----:B------:R-:W3:Y:S01]  /*bf10*/  MUFU.EX2 R173, R173 ;  /* 0x000000ad00ad7308 */ /* 0x000ee20000000800 */
[----:B------:R-:W-:Y:S01]  /*bf20*/  FMUL.FTZ R63, R0, R63 ;  /* 0x0000003f003f7220 */ /* 0x000fe20000410000 */
[C---:B------:R-:W-:Y:S03]  /*bf30*/  FMUL.FTZ R64, R2.reuse, R64 ;  /* 0x0000004002407220 */ /* 0x040fe60000410000 */
[----:B------:R-:W-:Y:S01]  /*bf40*/  FMUL.FTZ R65, R2, R65 ;  /* 0x0000004102417220 */ /* 0x000fe20000410000 */
[C---:B------:R-:W-:Y:S01]  /*bf50*/  FMUL.FTZ R66, R0.reuse, R66 ;  /* 0x0000004200427220 */ /* 0x040fe20000410000 */
[----:B------:R-:W-:Y:S01]  /*bf60*/  FMUL.FTZ R67, R0, R67 ;  /* 0x0000004300437220 */ /* 0x000fe20000410000 */
[C---:B-1----:R-:W-:Y:S02]  /*bf70*/  HMMA.16816.F32 R60, R136.reuse, R100, R60 ;  /* 0x00000064883c723c */ /* 0x042fe4000000183c */
[----:B------:R-:W-:Y:S01]  /*bf80*/  MUFU.EX2 R230, R230 ;  /* 0x000000e600e67308 */ /* 0x000fe20000000800 */
[C---:B------:R-:W-:Y:S01]  /*bf90*/  FMUL.FTZ R68, R2.reuse, R68 ;  /* 0x0000004402447220 */ /* 0x040fe20000410000 */
[----:B------:R-:W-:Y:S01]  /*bfa0*/  FMUL.FTZ R69, R2, R69 ;  /* 0x0000004502457220 */ /* 0x000fe20000410000 */
[C---:B------:R-:W-:Y:S01]  /*bfb0*/  FMUL.FTZ R70, R0.reuse, R70 ;  /* 0x0000004600467220 */ /* 0x040fe20000410000 */
[C---:B------:R-:W-:Y:S01]  /*bfc0*/  HMMA.16816.F32 R64, R136.reuse, R102, R64 ;  /* 0x000000668840723c */ /* 0x040fe20000001840 */
[----:B------:R-:W1:Y:S05]  /*bfd0*/  LDSM.16.MT88.4 R100, [R189+0x10000] ;  /* 0x01000000bd64783b */ /* 0x000e6a0000004200 */
[----:B------:R-:W-:Y:S01]  /*bfe0*/  MUFU.EX2 R227, R227 ;  /* 0x000000e300e37308 */ /* 0x000fe20000000800 */
[----:B------:R-:W-:Y:S01]  /*bff0*/  FMUL.FTZ R71, R0, R71 ;  /* 0x0000004700477220 */ /* 0x000fe20000410000 */
[C---:B------:R-:W-:Y:S03]  /*c000*/  FMUL.FTZ R72, R2.reuse, R72 ;  /* 0x0000004802487220 */ /* 0x040fe60000410000 */
[----:B------:R-:W-:Y:S01]  /*c010*/  FMUL.FTZ R73, R2, R73 ;  /* 0x0000004902497220 */ /* 0x000fe20000410000 */
[C---:B------:R-:W-:Y:S01]  /*c020*/  FMUL.FTZ R74, R0.reuse, R74 ;  /* 0x0000004a004a7220 */ /* 0x040fe20000410000 */
[----:B------:R-:W-:Y:S01]  /*c030*/  FMUL.FTZ R75, R0, R75 ;  /* 0x0000004b004b7220 */ /* 0x000fe20000410000 */
[C---:B------:R-:W-:Y:S02]  /*c040*/  HMMA.16816.F32 R68, R136.reuse, R112, R68 ;  /* 0x000000708844723c */ /* 0x040fe40000001844 */
[----:B------:R-:W4:Y:S01]  /*c050*/  MUFU.EX2 R242, R242 ;  /* 0x000000f200f27308 */ /* 0x000f220000000800 */
[C---:B------:R-:W-:Y:S01]  /*c060*/  FMUL.FTZ R76, R2.reuse, R76 ;  /* 0x0000004c024c7220 */ /* 0x040fe20000410000 */
[----:B------:R-:W-:Y:S01]  /*c070*/  FMUL.FTZ R77, R2, R77 ;  /* 0x0000004d024d7220 */ /* 0x000fe20000410000 */
[C---:B------:R-:W-:Y:S01]  /*c080*/  FMUL.FTZ R78, R0.reuse, R78 ;  /* 0x0000004e004e7220 */ /* 0x040fe20000410000 */
[C---:B------:R-:W-:Y:S01]  /*c090*/  HMMA.16816.F32 R72, R136.reuse, R114, R72 ;  /* 0x000000728848723c */ /* 0x040fe20000001848 */
[----:B------:R-:W-:Y:S05]  /*c0a0*/  LDSM.16.MT88.4 R112, [R192+0xc800] ;  /* 0x00c80000c070783b */ /* 0x000fea0000004200 */
[----:B------:R-:W-:Y:S01]  /*c0b0*/  MUFU.EX2 R229, R229 ;  /* 0x000000e500e57308 */ /* 0x000fe20000000800 */
[----:B------:R-:W-:Y:S01]  /*c0c0*/  FMUL.FTZ R79, R0, R79 ;  /* 0x0000004f004f7220 */ /* 0x000fe20000410000 */
[----:B------:R-:W-:Y:S03]  /*c0d0*/  LOP3.LUT R110, R144, 0xff, RZ, 0xc0, !PT ;  /* 0x000000ff906e7812 */ /* 0x000fe600078ec0ff */
[C---:B------:R-:W-:Y:S01]  /*c0e0*/  FMUL.FTZ R80, R2.reuse, R80 ;  /* 0x0000005002507220 */ /* 0x040fe20000410000 */
[--C-:B------:R-:W-:Y:S01]  /*c0f0*/  SHF.R.U32.HI R116, RZ, 0x18, R144.reuse ;  /* 0x00000018ff747819 */ /* 0x100fe20000011690 */
[----:B------:R-:W-:Y:S01]  /*c100*/  FMUL.FTZ R81, R2, R81 ;  /* 0x0000005102517220 */ /* 0x000fe20000410000 */
[C---:B--2---:R-:W-:Y:S02]  /*c110*/  HMMA.16816.F32 R76, R136.reuse, R104, R76 ;  /* 0x00000068884c723c */ /* 0x044fe4000000184c */
[----:B------:R-:W2:Y:S01]  /*c120*/  MUFU.EX2 R238, R238 ;  /* 0x000000ee00ee7308 */ /* 0x000ea20000000800 */
[C---:B------:R-:W-:Y:S01]  /*c130*/  FMUL.FTZ R82, R0.reuse, R82 ;  /* 0x0000005200527220 */ /* 0x040fe20000410000 */
[----:B------:R-:W-:Y:S01]  /*c140*/  FMUL.FTZ R83, R0, R83 ;  /* 0x0000005300537220 */ /* 0x000fe20000410000 */
[----:B------:R-:W-:Y:S01]  /*c150*/  LOP3.LUT R108, R128, 0xff, RZ, 0xc0, !PT ;  /* 0x000000ff806c7812 */ /* 0x000fe200078ec0ff */
[----:B------:R-:W-:Y:S01]  /*c160*/  FMUL.FTZ R84, R2, R84 ;  /* 0x0000005402547220 */ /* 0x000fe20000410000 */
[----:B------:R-:W-:Y:S01]  /*c170*/  LOP3.LUT R105, R144, 0xffff, RZ, 0xc0, !PT ;  /* 0x0000ffff90697812 */ /* 0x000fe200078ec0ff */
[----:B------:R-:W-:Y:S04]  /*c180*/  FMUL.FTZ R85, R2, R85 ;  /* 0x0000005502557220 */ /* 0x000fe80000410000 */
[----:B------:R-:W-:Y:S01]  /*c190*/  MUFU.EX2 R228, R228 ;  /* 0x000000e400e47308 */ /* 0x000fe20000000800 */
[C---:B------:R-:W-:Y:S03]  /*c1a0*/  HMMA.16816.F32 R80, R136.reuse, R106, R80 ;  /* 0x0000006a8850723c */ /* 0x040fe60000001850 */
[----:B------:R-:W-:Y:S01]  /*c1b0*/  SHF.R.U32.HI R105, RZ, 0x8, R105 ;  /* 0x00000008ff697819 */ /* 0x000fe20000011669 */
[C---:B------:R-:W-:Y:S01]  /*c1c0*/  FMUL.FTZ R86, R0.reuse, R86 ;  /* 0x0000005600567220 */ /* 0x040fe20000410000 */
[----:B------:R-:W-:Y:S01]  /*c1d0*/  SHF.R.U32.HI R104, RZ, 0x10, R144 ;  /* 0x00000010ff687819 */ /* 0x000fe20000011690 */
[----:B------:R-:W-:Y:S01]  /*c1e0*/  FMUL.FTZ R87, R0, R87 ;  /* 0x0000005700577220 */ /* 0x000fe20000410000 */
[----:B------:R-:W-:Y:S01]  /*c1f0*/  PRMT R110, R110, 0x5410, R105 ;  /* 0x000054106e6e7816 */ /* 0x000fe20000000069 */
[----:B------:R-:W-:Y:S01]  /*c200*/  FMUL.FTZ R88, R2, R88 ;  /* 0x0000005802587220 */ /* 0x000fe20000410000 */
[----:B------:R-:W-:Y:S01]  /*c210*/  LDSM.16.MT88.4 R144, [R189+0xf000] ;  /* 0x00f00000bd90783b */ /* 0x000fe20000004200 */
[----:B------:R-:W5:Y:S01]  /*c220*/  MUFU.EX2 R235, R235 ;  /* 0x000000eb00eb7308 */ /* 0x000f620000000800 */
[----:B------:R-:W-:Y:S01]  /*c230*/  LOP3.LUT R105, R128, 0xffff, RZ, 0xc0, !PT ;  /* 0x0000ffff80697812 */ /* 0x000fe200078ec0ff */
[----:B------:R-:W-:Y:S01]  /*c240*/  FMUL.FTZ R89, R2, R89 ;  /* 0x0000005902597220 */ /* 0x000fe20000410000 */
[C---:B-1----:R-:W-:Y:S03]  /*c250*/  HMMA.16816.F32 R84, R136.reuse, R100, R84 ;  /* 0x000000648854723c */ /* 0x042fe60000001854 */
[----:B------:R-:W-:Y:S01]  /*c260*/  SHF.R.U32.HI R105, RZ, 0x8, R105 ;  /* 0x00000008ff697819 */ /* 0x000fe20000011669 */
[----:B------:R-:W-:Y:S01]  /*c270*/  FMUL.FTZ R90, R0, R90 ;  /* 0x0000005a005a7220 */ /* 0x000fe20000410000 */
[----:B------:R-:W-:Y:S01]  /*c280*/  LOP3.LUT R109, R104, 0xff, RZ, 0xc0, !PT ;  /* 0x000000ff686d7812 */ /* 0x000fe200078ec0ff */
[----:B------:R-:W-:Y:S01]  /*c290*/  FMUL.FTZ R91, R0, R91 ;  /* 0x0000005b005b7220 */ /* 0x000fe20000410000 */
[----:B------:R-:W-:Y:S01]  /*c2a0*/  PRMT R108, R108, 0x5410, R105 ;  /* 0x000054106c6c7816 */ /* 0x000fe20000000069 */
[C---:B------:R-:W-:Y:S01]  /*c2b0*/  FMUL.FTZ R92, R2.reuse, R92 ;  /* 0x0000005c025c7220 */ /* 0x040fe20000410000 */
[----:B------:R-:W1:Y:S01]  /*c2c0*/  LDSM.16.MT88.4 R104, [R188+0x10000] ;  /* 0x01000000bc68783b */ /* 0x000e620000004200 */
[----:B------:R-:W-:Y:S01]  /*c2d0*/  MUFU.EX2 R224, R224 ;  /* 0x000000e000e07308 */ /* 0x000fe20000000800 */
[----:B------:R-:W-:Y:S01]  /*c2e0*/  PRMT R116, R109, 0x5410, R116 ;  /* 0x000054106d747816 */ /* 0x000fe20000000074 */
[----:B------:R-:W-:Y:S01]  /*c2f0*/  FMUL.FTZ R93, R2, R93 ;  /* 0x0000005d025d7220 */ /* 0x000fe20000410000 */
[C---:B------:R-:W-:Y:S03]  /*c300*/  HMMA.16816.F32 R88, R136.reuse, R102, R88 ;  /* 0x000000668858723c */ /* 0x040fe60000001858 */
[--C-:B------:R-:W-:Y:S01]  /*c310*/  HSET2.LE.AND R111, R116, R211.reuse, PT ;  /* 0x000000d3746f7233 */ /* 0x100fe20003803000 */
[C---:B------:R-:W-:Y:S01]  /*c320*/  FMUL.FTZ R94, R0.reuse, R94 ;  /* 0x0000005e005e7220 */ /* 0x040fe20000410000 */
[----:B------:R-:W4:Y:S01]  /*c330*/  LDSM.16.MT88.4 R116, [R190+0xc800] ;  /* 0x00c80000be74783b */ /* 0x000f220000004200 */
[--C-:B------:R-:W-:Y:S01]  /*c340*/  SHF.R.U32.HI R109, RZ, 0x10, R128.reuse ;  /* 0x00000010ff6d7819 */ /* 0x100fe20000011680 */
[----:B------:R-:W-:Y:S01]  /*c350*/  FMUL.FTZ R95, R0, R95 ;  /* 0x0000005f005f7220 */ /* 0x000fe20000410000 */
[----:B------:R-:W-:Y:S01]  /*c360*/  SHF.R.U32.HI R128, RZ, 0x18, R128 ;  /* 0x00000018ff807819 */ /* 0x000fe20000011680 */
[----:B------:R-:W5:Y:S02]  /*c370*/  MUFU.EX2 R237, R237 ;  /* 0x000000ed00ed7308 */ /* 0x000f640000000800 */
[----:B------:R-:W-:Y:S01]  /*c380*/  LOP3.LUT R109, R109, 0xff, RZ, 0xc0, !PT ;  /* 0x000000ff6d6d7812 */ /* 0x000fe200078ec0ff */
[C---:B------:R-:W-:Y:S01]  /*c390*/  FMUL.FTZ R96, R2.reuse, R96 ;  /* 0x0000006002607220 */ /* 0x040fe20000410000 */
[--C-:B------:R-:W-:Y:S01]  /*c3a0*/  HSET2.LE.AND R110, R110, R211.reuse, PT ;  /* 0x000000d36e6e7233 */ /* 0x100fe20003803000 */
[----:B------:R-:W-:Y:S01]  /*c3b0*/  FMUL.FTZ R97, R2, R97 ;  /* 0x0000006102617220 */ /* 0x000fe20000410000 */
[----:B------:R-:W-:Y:S01]  /*c3c0*/  PRMT R128, R109, 0x5410, R128 ;  /* 0x000054106d807816 */ /* 0x000fe20000000080 */
[C---:B------:R-:W-:Y:S01]  /*c3d0*/  FMUL.FTZ R98, R0.reuse, R98 ;  /* 0x0000006200627220 */ /* 0x040fe20000410000 */
[----:B---3--:R-:W-:Y:S01]  /*c3e0*/  F2FP.F16.F32.PACK_AB R109, R173, R168 ;  /* 0x000000a8ad6d723e */ /* 0x008fe200000000ff */
[----:B------:R-:W-:Y:S01]  /*c3f0*/  FMUL.FTZ R99, R0, R99 ;  /* 0x0000006300637220 */ /* 0x000fe20000410000 */
[----:B------:R-:W-:Y:S01]  /*c400*/  F2FP.F16.F32.PACK_AB R100, R175, R170 ;  /* 0x000000aaaf64723e */ /* 0x000fe200000000ff */
[----:B------:R-:W3:Y:S01]  /*c410*/  MUFU.EX2 R216, R216 ;  /* 0x000000d800d87308 */ /* 0x000ee20000000800 */
[----:B------:R-:W-:Y:S01]  /*c420*/  LOP3.LUT R110, R110, R109, RZ, 0xc0, !PT ;  /* 0x0000006d6e6e7212 */ /* 0x000fe200078ec0ff */
[----:B------:R-:W-:Y:S01]  /*c430*/  FFMA.FTZ R171, R2, R217, R171 ;  /* 0x000000d902ab7223 */ /* 0x000fe200000100ab */
[----:B------:R-:W-:Y:S01]  /*c440*/  F2FP.F16.F32.PACK_AB R101, R172, R223 ;  /* 0x000000dfac65723e */ /* 0x000fe200000000ff */
[----:B------:R-:W-:Y:S01]  /*c450*/  FFMA.FTZ R169, R0, R215, R169 ;  /* 0x000000d700a97223 */ /* 0x000fe200000100a9 */
[----:B------:R-:W-:Y:S01]  /*c460*/  LOP3.LUT R111, R111, R100, RZ, 0xc0, !PT ;  /* 0x000000646f6f7212 */ /* 0x000fe200078ec0ff */
[----:B------:R-:W-:Y:S01]  /*c470*/  FADD.FTZ R166, R166, R171 ;  /* 0x000000aba6a67221 */ /* 0x000fe20000010000 */
[--C-:B------:R-:W-:Y:S03]  /*c480*/  HSET2.LE.AND R108, R108, R211.reuse, PT ;  /* 0x000000d36c6c7233 */ /* 0x100fe60003803000 */
[----:B------:R-:W3:Y:S01]  /*c490*/  MUFU.EX2 R214, R214 ;  /* 0x000000d600d67308 */ /* 0x000ee20000000800 */
[--C-:B------:R-:W-:Y:S01]  /*c4a0*/  HSET2.LE.AND R109, R128, R211.reuse, PT ;  /* 0x000000d3806d7233 */ /* 0x100fe20003803000 */
[----:B------:R-:W-:Y:S01]  /*c4b0*/  FADD.FTZ R0, R167, R169 ;  /* 0x000000a9a7007221 */ /* 0x000fe20000010000 */
[----:B------:R-:W-:Y:S01]  /*c4c0*/  F2FP.F16.F32.PACK_AB R128, R225, R174 ;  /* 0x000000aee180723e */ /* 0x000fe200000000ff */
[----:B------:R-:W-:Y:S01]  /*c4d0*/  FADD.FTZ R165, R165, R166 ;  /* 0x000000a6a5a57221 */ /* 0x000fe20000010000 */
[----:B------:R-:W-:Y:S01]  /*c4e0*/  LOP3.LUT R108, R108, R101, RZ, 0xc0, !PT ;  /* 0x000000656c6c7212 */ /* 0x000fe200078ec0ff */
[----:B------:R-:W-:Y:S01]  /*c4f0*/  FADD.FTZ R135, R135, R0 ;  /* 0x0000000087877221 */ /* 0x000fe20000010000 */
[----:B------:R-:W2:Y:S01]  /*c500*/  LDSM.16.MT88.4 R100, [R192+0xe800] ;  /* 0x00e80000c064783b */ /* 0x000ea20000004200 */
[C---:B-1----:R-:W-:Y:S03]  /*c510*/  HMMA.16816.F32 R92, R136.reuse, R104, R92 ;  /* 0x00000068885c723c */ /* 0x042fe6000000185c */
[----:B------:R-:W-:Y:S01]  /*c520*/  LOP3.LUT R109, R109, R128, RZ, 0xc0, !PT ;  /* 0x000000806d6d7212 */ /* 0x000fe200078ec0ff */
[----:B------:R-:W-:Y:S01]  /*c530*/  FADD.FTZ R164, R164, R165 ;  /* 0x000000a5a4a47221 */ /* 0x000fe20000010000 */
[----:B------:R-:W-:Y:S01]  /*c540*/  MOV R2, R3 ;  /* 0x0000000300027202 */ /* 0x000fe20000000f00 */
[----:B------:R-:W-:Y:S01]  /*c550*/  HMMA.16816.F32 R96, R136, R106, R96 ;  /* 0x0000006a8860723c */ /* 0x000fe20000001860 */
[----:B------:R-:W1:Y:S04]  /*c560*/  LDSM.16.MT88.4 R104, [R190+0xe800] ;  /* 0x00e80000be68783b */ /* 0x000e680000004200 */
[----:B------:R-:W-:Y:S01]  /*c570*/  FADD.FTZ R135, R134, R135 ;  /* 0x0000008786877221 */ /* 0x000fe20000010000 */
[C---:B------:R-:W-:Y:S03]  /*c580*/  HMMA.16816.F32 R4, R108.reuse, R112, R4 ;  /* 0x000000706c04723c */ /* 0x040fe60000001804 */
[----:B------:R-:W-:Y:S02]  /*c590*/  LDSM.16.MT88.4 R128, [R188+0xd000] ;  /* 0x00d00000bc80783b */ /* 0x000fe40000004200 */
[----:B------:R-:W-:Y:S01]  /*c5a0*/  FADD.FTZ R223, R223, R164 ;  /* 0x000000a4dfdf7221 */ /* 0x000fe20000010000 */
[C---:B------:R-:W-:Y:S05]  /*c5b0*/  HMMA.16816.F32 R8, R108.reuse, R114, R8 ;  /* 0x000000726c08723c */ /* 0x040fea0000001808 */
[----:B------:R-:W5:Y:S01]  /*c5c0*/  LDSM.16.MT88.4 R112, [R189+0xe800] ;  /* 0x00e80000bd70783b */ /* 0x000f620000004200 */
[C---:B----4-:R-:W-:Y:S05]  /*c5d0*/  HMMA.16816.F32 R12, R108.reuse, R116, R12 ;  /* 0x000000746c0c723c */ /* 0x050fea000000180c */
[----:B------:R-:W-:Y:S01]  /*c5e0*/  FADD.FTZ R174, R174, R135 ;  /* 0x00000087aeae7221 */ /* 0x000fe20000010000 */
[C---:B------:R-:W-:Y:S01]  /*c5f0*/  HMMA.16816.F32 R16, R108.reuse, R118, R16 ;  /* 0x000000766c10723c */ /* 0x040fe20000001810 */
[----:B------:R-:W4:Y:S04]  /*c600*/  LDSM.16.MT88.4 R116, [R188+0xe800] ;  /* 0x00e80000bc74783b */ /* 0x000f280000004200 */
[----:B------:R-:W-:Y:S01]  /*c610*/  FADD.FTZ R223, R172, R223 ;  /* 0x000000dfacdf7221 */ /* 0x000fe20000010000 */
[C---:B------:R-:W-:Y:S05]  /*c620*/  HMMA.16816.F32 R20, R108.reuse, R120, R20 ;  /* 0x000000786c14723c */ /* 0x040fea0000001814 */
[----:B------:R-:W-:Y:S01]  /*c630*/  FADD.FTZ R225, R225, R174 ;  /* 0x000000aee1e17221 */ /* 0x000fe20000010000 */
[C---:B------:R-:W-:Y:S01]  /*c640*/  HMMA.16816.F32 R24, R108.reuse, R122, R24 ;  /* 0x0000007a6c18723c */ /* 0x040fe20000001818 */
[----:B------:R-:W-:Y:S01]  /*c650*/  MOV R121, UR32 ;  /* 0x0000002000797c02 */ /* 0x000fe20008000f00 */
[----:B------:R-:W-:Y:S03]  /*c660*/  UMOV UR32, UR38 ;  /* 0x0000002600207c82 */ /* 0x000fe60008000000 */
[----:B------:R-:W-:Y:S01]  /*c670*/  LOP3.LUT R121, R221, UR31, R121, 0x96, !PT ;  /* 0x0000001fdd797c12 */ /* 0x000fe2000f8e9679 */
[C---:B------:R-:W-:Y:S05]  /*c680*/  HMMA.16816.F32 R28, R108.reuse, R124, R28 ;  /* 0x0000007c6c1c723c */ /* 0x040fea000000181c */
[----:B------:R-:W-:Y:S01]  /*c690*/  FADD.FTZ R168, R168, R223 ;  /* 0x000000dfa8a87221 */ /* 0x000fe20000010000 */
[C---:B------:R-:W-:Y:S05]  /*c6a0*/  HMMA.16816.F32 R32, R108.reuse, R126, R32 ;  /* 0x0000007e6c20723c */ /* 0x040fea0000001820 */
[----:B------:R-:W-:Y:S01]  /*c6b0*/  IMAD.WIDE.U32 R124, R121, -0x326172a9, RZ ;  /* 0xcd9e8d57797c7825 */ /* 0x000fe200078e00ff */
[C---:B--2---:R-:W-:Y:S01]  /*c6c0*/  HMMA.16816.F32 R36, R108.reuse, R100, R36 ;  /* 0x000000646c24723c */ /* 0x044fe20000001824 */
[----:B------:R-:W2:Y:S04]  /*c6d0*/  LDSM.16.MT88.4 R120, [R192+0x10800] ;  /* 0x01080000c078783b */ /* 0x000ea80000004200 */
[----:B------:R-:W-:Y:S01]  /*c6e0*/  LOP3.LUT R124, R141, UR18, R124, 0x96, !PT ;  /* 0x000000128d7c7c12 */ /* 0x000fe2000f8e967c */
[C---:B------:R-:W-:Y:S05]  /*c6f0*/  HMMA.16816.F32 R40, R108.reuse, R102, R40 ;  /* 0x000000666c28723c */ /* 0x040fea0000001828 */
[----:B------:R-:W-:Y:S01]  /*c700*/  LOP3.LUT R100, R125, UR20, R218, 0x96, !PT ;  /* 0x000000147d647c12 */ /* 0x000fe2000f8e96da */
[C---:B-1----:R-:W-:Y:S05]  /*c710*/  HMMA.16816.F32 R44, R108.reuse, R104, R44 ;  /* 0x000000686c2c723c */ /* 0x042fea000000182c */
[----:B------:R-:W-:Y:S01]  /*c720*/  IMAD.WIDE.U32 R124, R124, -0x2daee0ad, RZ ;  /* 0xd2511f537c7c7825 */ /* 0x000fe200078e00ff */
[C---:B------:R-:W-:Y:S01]  /*c730*/  HMMA.16816.F32 R48, R108.reuse, R106, R48 ;  /* 0x0000006a6c30723c */ /* 0x040fe20000001830 */
[----:B------:R-:W-:Y:S04]  /*c740*/  LDSM.16.MT88.4 R104, [R189+0x10800] ;  /* 0x01080000bd68783b */ /* 0x000fe80000004200 */
[----:B------:R-:W-:Y:S01]  /*c750*/  IMAD.WIDE.U32 R156, R100, -0x2daee0ad, RZ ;  /* 0xd2511f53649c7825 */ /* 0x000fe200078e00ff */
[C---:B-----5:R-:W-:Y:S05]  /*c760*/  HMMA.16816.F32 R52, R108.reuse, R112, R52 ;  /* 0x000000706c34723c */ /* 0x060fea0000001834 */
[----:B------:R-:W-:Y:S01]  /*c770*/  LOP3.LUT R100, R157, UR17, R212, 0x96, !PT ;  /* 0x000000119d647c12 */ /* 0x000fe2000f8e96d4 */
[C---:B------:R-:W-:Y:S05]  /*c780*/  HMMA.16816.F32 R56, R108.reuse, R114, R56 ;  /* 0x000000726c38723c */ /* 0x040fea0000001838 */
[----:B------:R-:W-:Y:S01]  /*c790*/  LOP3.LUT R156, R125, UR15, R156, 0x96, !PT ;  /* 0x0000000f7d9c7c12 */ /* 0x000fe2000f8e969c */
[C---:B----4-:R-:W-:Y:S05]  /*c7a0*/  HMMA.16816.F32 R60, R108.reuse, R116, R60 ;  /* 0x000000746c3c723c */ /* 0x050fea000000183c */
[----:B------:R-:W-:Y:S01]  /*c7b0*/  IMAD.WIDE.U32 R158, R100, -0x326172a9, RZ ;  /* 0xcd9e8d57649e7825 */ /* 0x000fe200078e00ff */
[C---:B------:R-:W-:Y:S01]  /*c7c0*/  HMMA.16816.F32 R64, R108.reuse, R118, R64 ;  /* 0x000000766c40723c */ /* 0x040fe20000001840 */
[----:B------:R-:W1:Y:S04]  /*c7d0*/  LDSM.16.MT88.4 R100, [R190+0x10800] ;  /* 0x01080000be64783b */ /* 0x000e680000004200 */
[----:B------:R-:W-:Y:S01]  /*c7e0*/  IMAD.WIDE.U32 R156, R156, -0x326172a9, RZ ;  /* 0xcd9e8d579c9c7825 */ /* 0x000fe200078e00ff */
[C---:B--2---:R-:W-:Y:S03]  /*c7f0*/  HMMA.16816.F32 R68, R108.reuse, R120, R68 ;  /* 0x000000786c44723c */ /* 0x044fe60000001844 */
[----:B------:R-:W-:Y:S02]  /*c800*/  LDSM.16.MT88.4 R116, [R192+0xd000] ;  /* 0x00d00000c074783b */ /* 0x000fe40000004200 */
[----:B------:R-:W-:Y:S01]  /*c810*/  LOP3.LUT R140, R159, UR16, R140, 0x96, !PT ;  /* 0x000000109f8c7c12 */ /* 0x000fe2000f8e968c */
[C---:B------:R-:W-:Y:S05]  /*c820*/  HMMA.16816.F32 R72, R108.reuse, R122, R72 ;  /* 0x0000007a6c48723c */ /* 0x040fea0000001848 */
[----:B------:R-:W-:Y:S01]  /*c830*/  LOP3.LUT R158, R157, UR14, R158, 0x96, !PT ;  /* 0x0000000e9d9e7c12 */ /* 0x000fe2000f8e969e */
[----:B------:R-:W-:Y:S01]  /*c840*/  IMAD.WIDE.U32 R140, R140, -0x2daee0ad, RZ ;  /* 0xd2511f538c8c7825 */ /* 0x000fe200078e00ff */
[----:B------:R-:W-:Y:S04]  /*c850*/  LDSM.16.MT88.4 R120, [R190+0xd000] ;  /* 0x00d00000be78783b */ /* 0x000fe80000004200 */
[----:B------:R-:W-:Y:S01]  /*c860*/  IMAD.WIDE.U32 R158, R158, -0x2daee0ad, RZ ;  /* 0xd2511f539e9e7825 */ /* 0x000fe200078e00ff */
[----:B------:R-:W-:Y:S03]  /*c870*/  LOP3.LUT R160, R141, UR13, R124, 0x96, !PT ;  /* 0x0000000d8da07c12 */ /* 0x000fe6000f8e967c */
[----:B------:R-:W-:Y:S01]  /*c880*/  FADD.FTZ R0, R170, R225 ;  /* 0x000000e1aa007221 */ /* 0x000fe20000010000 */
[----:B------:R-:W-:Y:S01]  /*c890*/  LDSM.16.MT88.4 R124, [R189+0xd000] ;  /* 0x00d00000bd7c783b */ /* 0x000fe20000004200 */
[----:B------:R-:W-:Y:S01]  /*c8a0*/  LOP3.LUT R148, R159, UR12, R140, 0x96, !PT ;  /* 0x0000000c9f947c12 */ /* 0x000fe2000f8e968c */
[----:B------:R-:W-:Y:S04]  /*c8b0*/  IMAD.WIDE.U32 R160, R160, -0x326172a9, RZ ;  /* 0xcd9e8d57a0a07825 */ /* 0x000fe800078e00ff */
[----:B------:R-:W-:Y:S01]  /*c8c0*/  FADD.FTZ R168, R173, R168 ;  /* 0x000000a8ada87221 */ /* 0x000fe20000010000 */
[----:B------:R-:W-:Y:S01]  /*c8d0*/  FADD.FTZ R0, R175, R0 ;  /* 0x00000000af007221 */ /* 0x000fe20000010000 */
[----:B------:R-:W-:Y:S01]  /*c8e0*/  IMAD.WIDE.U32 R148, R148, -0x326172a9, RZ ;  /* 0xcd9e8d5794947825 */ /* 0x000fe200078e00ff */
[----:B------:R-:W-:Y:S01]  /*c8f0*/  LOP3.LUT R156, R161, UR26, R156, 0x96, !PT ;  /* 0x0000001aa19c7c12 */ /* 0x000fe2000f8e969c */
[----:B------:R-:W-:Y:S01]  /*c900*/  LDSM.16.MT88.4 R140, [R190+0xf000] ;  /* 0x00f00000be8c783b */ /* 0x000fe20000004200 */
[----:B------:R-:W-:Y:S03]  /*c910*/  LOP3.LUT R115, R148, 0xffff, RZ, 0xc0, !PT ;  /* 0x0000ffff94737812 */ /* 0x000fe600078ec0ff */
[----:B------:R-:W-:Y:S01]  /*c920*/  IMAD.WIDE.U32 R156, R156, -0x2daee0ad, RZ ;  /* 0xd2511f539c9c7825 */ /* 0x000fe200078e00ff */
[--C-:B------:R-:W-:Y:S01]  /*c930*/  SHF.R.U32.HI R136, RZ, 0x10, R148.reuse ;  /* 0x00000010ff887819 */ /* 0x100fe20000011694 */
[C---:B-1----:R-:W-:Y:S03]  /*c940*/  HMMA.16816.F32 R76, R108.reuse, R100, R76 ;  /* 0x000000646c4c723c */ /* 0x042fe6000000184c */
[----:B------:R-:W-:Y:S02]  /*c950*/  SHF.R.U32.HI R113, RZ, 0x18, R148 ;  /* 0x00000018ff717819 */ /* 0x000fe40000011694 */
[----:B------:R-:W-:Y:S01]  /*c960*/  SHF.R.U32.HI R115, RZ, 0x8, R115 ;  /* 0x00000008ff737819 */ /* 0x000fe20000011673 */
[C---:B------:R-:W-:Y:S05]  /*c970*/  HMMA.16816.F32 R80, R108.reuse, R102, R80 ;  /* 0x000000666c50723c */ /* 0x040fea0000001850 */
[----:B------:R-:W-:Y:S01]  /*c980*/  LOP3.LUT R138, R148, 0xff, RZ, 0xc0, !PT ;  /* 0x000000ff948a7812 */ /* 0x000fe200078ec0ff */
[C---:B------:R-:W-:Y:S05]  /*c990*/  HMMA.16816.F32 R84, R108.reuse, R104, R84 ;  /* 0x000000686c54723c */ /* 0x040fea0000001854 */
[----:B------:R-:W-:Y:S01]  /*c9a0*/  LOP3.LUT R136, R136, 0xff, RZ, 0xc0, !PT ;  /* 0x000000ff88887812 */ /* 0x000fe200078ec0ff */
[C---:B------:R-:W-:Y:S05]  /*c9b0*/  HMMA.16816.F32 R88, R108.reuse, R106, R88 ;  /* 0x0000006a6c58723c */ /* 0x040fea0000001858 */
[----:B------:R-:W-:Y:S02]  /*c9c0*/  PRMT R138, R138, 0x5410, R115 ;  /* 0x000054108a8a7816 */ /* 0x000fe40000000073 */
[----:B------:R-:W-:Y:S02]  /*c9d0*/  PRMT R136, R136, 0x5410, R113 ;  /* 0x0000541088887816 */ /* 0x000fe40000000071 */
[----:B------:R-:W1:Y:S02]  /*c9e0*/  LDSM.16.MT88.4 R112, [R188+0x10800] ;  /* 0x01080000bc70783b */ /* 0x000e640000004200 */
[----:B------:R-:W-:Y:S02]  /*c9f0*/  LOP3.LUT R148, R149, UR21, R160, 0x96, !PT ;  /* 0x0000001595947c12 */ /* 0x000fe4000f8e96a0 */
[--C-:B------:R-:W-:Y:S02]  /*ca00*/  HSET2.LE.AND R102, R138, R211.reuse, PT ;  /* 0x000000d38a667233 */ /* 0x100fe40003803000 */
[--C-:B------:R-:W-:Y:S02]  /*ca10*/  SHF.R.U32.HI R101, RZ, 0x10, R148.reuse ;  /* 0x00000010ff657819 */ /* 0x100fe40000011694 */
[C---:B------:R-:W-:Y:S01]  /*ca20*/  LOP3.LUT R137, R148.reuse, 0xffff, RZ, 0xc0, !PT ;  /* 0x0000ffff94897812 */ /* 0x040fe200078ec0ff */
[----:B------:R-:W-:Y:S01]  /*ca30*/  LDSM.16.MT88.4 R160, [R192+0x11800] ;  /* 0x01180000c0a0783b */ /* 0x000fe20000004200 */
[----:B------:R-:W-:Y:S02]  /*ca40*/  LOP3.LUT R150, R148, 0xff, RZ, 0xc0, !PT ;  /* 0x000000ff94967812 */ /* 0x000fe400078ec0ff */
[----:B------:R-:W-:Y:S02]  /*ca50*/  SHF.R.U32.HI R148, RZ, 0x18, R148 ;  /* 0x00000018ff947819 */ /* 0x000fe40000011694 */
[----:B------:R-:W-:Y:S02]  /*ca60*/  LOP3.LUT R101, R101, 0xff, RZ, 0xc0, !PT ;  /* 0x000000ff65657812 */ /* 0x000fe400078ec0ff */
[----:B------:R-:W-:Y:S02]  /*ca70*/  SHF.R.U32.HI R137, RZ, 0x8, R137 ;  /* 0x00000008ff897819 */ /* 0x000fe40000011689 */
[----:B------:R-:W-:Y:S02]  /*ca80*/  PRMT R148, R101, 0x5410, R148 ;  /* 0x0000541065947816 */ /* 0x000fe40000000094 */
[--C-:B------:R-:W-:Y:S02]  /*ca90*/  HSET2.LE.AND R103, R136, R211.reuse, PT ;  /* 0x000000d388677233 */ /* 0x100fe40003803000 */
[----:B------:R-:W-:Y:S02]  /*caa0*/  PRMT R150, R150, 0x5410, R137 ;  /* 0x0000541096967816 */ /* 0x000fe40000000089 */
[----:B------:R-:W-:Y:S01]  /*cab0*/  F2FP.F16.F32.PACK_AB R101, R242, R227 ;  /* 0x000000e3f265723e */ /* 0x000fe200000000ff */
[----:B------:R-:W2:Y:S01]  /*cac0*/  LDSM.16.MT88.4 R136, [R192+0xf000] ;  /* 0x00f00000c088783b */ /* 0x000ea20000004200 */
[----:B------:R-:W-:Y:S02]  /*cad0*/  F2FP.F16.F32.PACK_AB R100, R238, R229 ;  /* 0x000000e5ee64723e */ /* 0x000fe400000000ff */
[----:B------:R-:W-:Y:S02]  /*cae0*/  LOP3.LUT R102, R102, R101, RZ, 0xc0, !PT ;  /* 0x0000006566667212 */ /* 0x000fe400078ec0ff */
[----:B------:R-:W-:Y:S02]  /*caf0*/  LOP3.LUT R103, R103, R100, RZ, 0xc0, !PT ;  /* 0x0000006467677212 */ /* 0x000fe400078ec0ff */
[--C-:B------:R-:W-:Y:S02]  /*cb00*/  HSET2.LE.AND R100, R150, R211.reuse, PT ;  /* 0x000000d396647233 */ /* 0x100fe40003803000 */
[--C-:B------:R-:W-:Y:S02]  /*cb10*/  HSET2.LE.AND R101, R148, R211.reuse, PT ;  /* 0x000000d394657233 */ /* 0x100fe40003803000 */
[----:B------:R-:W4:Y:S01]  /*cb20*/  LDSM.16.MT88.4 R148, [R188+0xf000] ;  /* 0x00f00000bc94783b */ /* 0x000f220000004200 */
[----:B------:R-:W-:Y:S01]  /*cb30*/  F2FP.F16.F32.PACK_AB R105, R234, R231 ;  /* 0x000000e7ea69723e */ /* 0x000fe200000000ff */
[----:B------:R-:W-:Y:S01]  /*cb40*/  FADD.FTZ R231, R231, R168 ;  /* 0x000000a8e7e77221 */ /* 0x000fe20000010000 */
[----:B------:R-:W-:Y:S01]  /*cb50*/  F2FP.F16.F32.PACK_AB R104, R230, R233 ;  /* 0x000000e9e668723e */ /* 0x000fe200000000ff */
[C---:B-1----:R-:W-:Y:S03]  /*cb60*/  HMMA.16816.F32 R92, R108.reuse, R112, R92 ;  /* 0x000000706c5c723c */ /* 0x042fe6000000185c */
[----:B------:R-:W-:Y:S01]  /*cb70*/  LOP3.LUT R100, R100, R105, RZ, 0xc0, !PT ;  /* 0x0000006964647212 */ /* 0x000fe200078ec0ff */
[----:B------:R-:W-:Y:S01]  /*cb80*/  FADD.FTZ R233, R233, R0 ;  /* 0x00000000e9e97221 */ /* 0x000fe20000010000 */
[----:B------:R-:W-:Y:S01]  /*cb90*/  LOP3.LUT R101, R101, R104, RZ, 0xc0, !PT ;  /* 0x0000006865657212 */ /* 0x000fe200078ec0ff */
[----:B------:R-:W-:Y:S01]  /*cba0*/  HMMA.16816.F32 R96, R108, R114, R96 ;  /* 0x000000726c60723c */ /* 0x000fe20000001860 */
[----:B------:R-:W1:Y:S04]  /*cbb0*/  LDSM.16.MT88.4 R104, [R192+0x11000] ;  /* 0x01100000c068783b */ /* 0x000e680000004200 */
[----:B------:R-:W-:Y:S01]  /*cbc0*/  LOP3.LUT R158, R157, UR27, R158, 0x96, !PT ;  /* 0x0000001b9d9e7c12 */ /* 0x000fe2000f8e969e */
[C---:B------:R-:W-:Y:S03]  /*cbd0*/  HMMA.16816.F32 R4, R100.reuse, R116, R4 ;  /* 0x000000746404723c */ /* 0x040fe60000001804 */
[----:B------:R-:W5:Y:S02]  /*cbe0*/  LDSM.16.MT88.4 R108, [R190+0x11000] ;  /* 0x01100000be6c783b */ /* 0x000f640000004200 */
[----:B------:R-:W-:Y:S01]  /*cbf0*/  MOV R0, R132 ;  /* 0x0000008400007202 */ /* 0x000fe20000000f00 */
[C---:B------:R-:W-:Y:S05]  /*cc00*/  HMMA.16816.F32 R8, R100.reuse, R118, R8 ;  /* 0x000000766408723c */ /* 0x040fea0000001808 */
[----:B------:R-:W3:Y:S01]  /*cc10*/  LDSM.16.MT88.4 R112, [R189+0x11000] ;  /* 0x01100000bd70783b */ /* 0x000ee20000004200 */
[C---:B------:R-:W-:Y:S05]  /*cc20*/  HMMA.16816.F32 R12, R100.reuse, R120, R12 ;  /* 0x00000078640c723c */ /* 0x040fea000000180c */
[----:B------:R-:W-:Y:S01]  /*cc30*/  FADD.FTZ R234, R234, R231 ;  /* 0x000000e7eaea7221 */ /* 0x000fe20000010000 */
[C---:B------:R-:W-:Y:S01]  /*cc40*/  HMMA.16816.F32 R16, R100.reuse, R122, R16 ;  /* 0x0000007a6410723c */ /* 0x040fe20000001810 */
[----:B------:R-:W-:Y:S04]  /*cc50*/  LDSM.16.MT88.4 R116, [R190+0xd800] ;  /* 0x00d80000be74783b */ /* 0x000fe80000004200 */
[----:B------:R-:W-:Y:S01]  /*cc60*/  SHF.R.U32.HI R121, RZ, 0x10, R156 ;  /* 0x00000010ff797819 */ /* 0x000fe2000001169c */
[C---:B------:R-:W-:Y:S05]  /*cc70*/  HMMA.16816.F32 R20, R100.reuse, R124, R20 ;  /* 0x0000007c6414723c */ /* 0x040fea0000001814 */
[----:B------:R-:W-:Y:S01]  /*cc80*/  LOP3.LUT R121, R121, 0xff, RZ, 0xc0, !PT ;  /* 0x000000ff79797812 */ /* 0x000fe200078ec0ff */
[C---:B------:R-:W-:Y:S01]  /*cc90*/  HMMA.16816.F32 R24, R100.reuse, R126, R24 ;  /* 0x0000007e6418723c */ /* 0x040fe20000001818 */
[----:B------:R-:W-:Y:S04]  /*cca0*/  LDSM.16.MT88.4 R124, [R192+0xd800] ;  /* 0x00d80000c07c783b */ /* 0x000fe80000004200 */
[----:B------:R-:W-:Y:S01]  /*ccb0*/  FADD.FTZ R230, R230, R233 ;  /* 0x000000e9e6e67221 */ /* 0x000fe20000010000 */
[C---:B------:R-:W-:Y:S05]  /*ccc0*/  HMMA.16816.F32 R28, R100.reuse, R128, R28 ;  /* 0x00000080641c723c */ /* 0x040fea000000181c */
[----:B------:R-:W-:Y:S01]  /*ccd0*/  FADD.FTZ R227, R227, R234 ;  /* 0x000000eae3e37221 */ /* 0x000fe20000010000 */
[C---:B------:R-:W-:Y:S05]  /*cce0*/  HMMA.16816.F32 R32, R100.reuse, R130, R32 ;  /* 0x000000826420723c */ /* 0x040fea0000001820 */
[----:B------:R-:W-:Y:S01]  /*ccf0*/  FADD.FTZ R229, R229, R230 ;  /* 0x000000e6e5e57221 */ /* 0x000fe20000010000 */
[C---:B--2---:R-:W-:Y:S05]  /*cd00*/  HMMA.16816.F32 R36, R100.reuse, R136, R36 ;  /* 0x000000886424723c */ /* 0x044fea0000001824 */
[----:B------:R-:W-:Y:S01]  /*cd10*/  FADD.FTZ R227, R242, R227 ;  /* 0x000000e3f2e37221 */ /* 0x000fe20000010000 */
[C---:B------:R-:W-:Y:S05]  /*cd20*/  HMMA.16816.F32 R40, R100.reuse, R138, R40 ;  /* 0x0000008a6428723c */ /* 0x040fea0000001828 */
[----:B------:R-:W-:Y:S01]  /*cd30*/  LOP3.LUT R136, R158, 0xff, RZ, 0xc0, !PT ;  /* 0x000000ff9e887812 */ /* 0x000fe200078ec0ff */
[C---:B------:R-:W-:Y:S05]  /*cd40*/  HMMA.16816.F32 R44, R100.reuse, R140, R44 ;  /* 0x0000008c642c723c */ /* 0x040fea000000182c */
[----:B------:R-:W-:Y:S01]  /*cd50*/  LOP3.LUT R138, R156, 0xff, RZ, 0xc0, !PT ;  /* 0x000000ff9c8a7812 */ /* 0x000fe200078ec0ff */
[C---:B------:R-:W-:Y:S01]  /*cd60*/  HMMA.16816.F32 R48, R100.reuse, R142, R48 ;  /* 0x0000008e6430723c */ /* 0x040fe20000001830 */
[----:B------:R-:W-:Y:S04]  /*cd70*/  LDSM.16.MT88.4 R140, [R188+0xd800] ;  /* 0x00d80000bc8c783b */ /* 0x000fe80000004200 */
[----:B------:R-:W-:Y:S01]  /*cd80*/  FADD.FTZ R229, R238, R229 ;  /* 0x000000e5eee57221 */ /* 0x000fe20000010000 */
[C---:B------:R-:W-:Y:S06]  /*cd90*/  HMMA.16816.F32 R52, R100.reuse, R144, R52 ;  /* 0x000000906434723c */ /* 0x040fec0000001834 */
[C---:B------:R-:W-:Y:S01]  /*cda0*/  HMMA.16816.F32 R56, R100.reuse, R146, R56 ;  /* 0x000000926438723c */ /* 0x040fe20000001838 */
[----:B------:R-:W-:Y:S05]  /*cdb0*/  LDSM.16.MT88.4 R144, [R192+0xf800] ;  /* 0x00f80000c090783b */ /* 0x000fea0000004200 */
[C---:B----4-:R-:W-:Y:S06]  /*cdc0*/  HMMA.16816.F32 R60, R100.reuse, R148, R60 ;  /* 0x00000094643c723c */ /* 0x050fec000000183c */
[C---:B------:R-:W-:Y:S01]  /*cdd0*/  HMMA.16816.F32 R64, R100.reuse, R150, R64 ;  /* 0x000000966440723c */ /* 0x040fe20000001840 */
[----:B------:R-:W-:Y:S05]  /*cde0*/  LDSM.16.MT88.4 R148, [R190+0xf800] ;  /* 0x00f80000be94783b */ /* 0x000fea0000004200 */
[C---:B-1----:R-:W-:Y:S06]  /*cdf0*/  HMMA.16816.F32 R68, R100.reuse, R104, R68 ;  /* 0x000000686444723c */ /* 0x042fec0000001844 */
[C---:B------:R-:W-:Y:S01]  /*ce00*/  HMMA.16816.F32 R72, R100.reuse, R106, R72 ;  /* 0x0000006a6448723c */ /* 0x040fe20000001848 */
[----:B------:R-:W1:Y:S05]  /*ce10*/  LDSM.16.MT88.4 R104, [R188+0x11000] ;  /* 0x01100000bc68783b */ /* 0x000e6a0000004200 */
[C---:B-----5:R-:W-:Y:S06]  /*ce20*/  HMMA.16816.F32 R76, R100.reuse, R108, R76 ;  /* 0x0000006c644c723c */ /* 0x060fec000000184c */
[C---:B------:R-:W-:Y:S05]  /*ce30*/  HMMA.16816.F32 R80, R100.reuse, R110, R80 ;  /* 0x0000006e6450723c */ /* 0x040fea0000001850 */
[----:B------:R-:W-:Y:S01]  /*ce40*/  LOP3.LUT R109, R156, 0xffff, RZ, 0xc0, !PT ;  /* 0x0000ffff9c6d7812 */ /* 0x000fe200078ec0ff */
[C---:B---3--:R-:W-:Y:S05]  /*ce50*/  HMMA.16816.F32 R84, R100.reuse, R112, R84 ;  /* 0x000000706454723c */ /* 0x048fea0000001854 */
[----:B------:R-:W-:Y:S01]  /*ce60*/  SHF.R.U32.HI R109, RZ, 0x8, R109 ;  /* 0x00000008ff6d7819 */ /* 0x000fe2000001166d */
[C---:B------:R-:W-:Y:S05]  /*ce70*/  HMMA.16816.F32 R88, R100.reuse, R114, R88 ;  /* 0x000000726458723c */ /* 0x040fea0000001858 */
[----:B------:R-:W-:Y:S02]  /*ce80*/  SHF.R.U32.HI R113, RZ, 0x10, R158 ;  /* 0x00000010ff717819 */ /* 0x000fe4000001169e */
[----:B------:R-:W-:Y:S04]  /*ce90*/  LOP3.LUT R115, R158, 0xffff, RZ, 0xc0, !PT ;  /* 0x0000ffff9e737812 */ /* 0x000fe800078ec0ff */
[----:B------:R-:W-:Y:S02]  /*cea0*/  SHF.R.U32.HI R112, RZ, 0x18, R156 ;  /* 0x00000018ff707819 */ /* 0x000fe4000001169c */
[----:B------:R-:W-:Y:S02]  /*ceb0*/  SHF.R.U32.HI R158, RZ, 0x18, R158 ;  /* 0x00000018ff9e7819 */ /* 0x000fe4000001169e */
[----:B------:R-:W-:Y:S01]  /*cec0*/  LOP3.LUT R113, R113, 0xff, RZ, 0xc0, !PT ;  /* 0x000000ff71717812 */ /* 0x000fe200078ec0ff */
[C---:B-1----:R-:W-:Y:S03]  /*ced0*/  HMMA.16816.F32 R92, R100.reuse, R104, R92 ;  /* 0x00000068645c723c */ /* 0x042fe6000000185c */
[----:B------:R-:W-:Y:S02]  /*cee0*/  SHF.R.U32.HI R115, RZ, 0x8, R115 ;  /* 0x00000008ff737819 */ /* 0x000fe40000011673 */
[----:B------:R-:W-:Y:S01]  /*cef0*/  PRMT R138, R138, 0x5410, R109 ;  /* 0x000054108a8a7816 */ /* 0x000fe2000000006d */
[----:B------:R-:W-:Y:S01]  /*cf00*/  HMMA.16816.F32 R96, R100, R106, R96 ;  /* 0x0000006a6460723c */ /* 0x000fe20000001860 */
[----:B------:R-:W1:Y:S04]  /*cf10*/  LDSM.16.MT88.4 R108, [R189+0xd800] ;  /* 0x00d80000bd6c783b */ /* 0x000e680000004200 */
[----:B------:R-:W-:Y:S02]  /*cf20*/  PRMT R114, R121, 0x5410, R112 ;  /* 0x0000541079727816 */ /* 0x000fe40000000070 */
[----:B------:R-:W-:Y:S02]  /*cf30*/  PRMT R112, R113, 0x5410, R158 ;  /* 0x0000541071707816 */ /* 0x000fe4000000009e */
[----:B------:R-:W2:Y:S02]  /*cf40*/  LDSM.16.MT88.4 R156, [R188+0xf800] ;  /* 0x00f80000bc9c783b */ /* 0x000ea40000004200 */
[----:B------:R-:W-:Y:S02]  /*cf50*/  PRMT R136, R136, 0x5410, R115 ;  /* 0x0000541088887816 */ /* 0x000fe40000000073 */
[--C-:B------:R-:W-:Y:S02]  /*cf60*/  HSET2.LE.AND R138, R138, R211.reuse, PT ;  /* 0x000000d38a8a7233 */ /* 0x100fe40003803000 */
[--C-:B------:R-:W-:Y:S02]  /*cf70*/  HSET2.LE.AND R139, R114, R211.reuse, PT ;  /* 0x000000d3728b7233 */ /* 0x100fe40003803000 */
        /* <DEDUP_REMOVED lines=48> */
.L_x_1127:
        /* <DEDUP_REMOVED lines=188> */
[----:B------:R-:W-:Y:S01]  /*de40*/  F2FP.F16.F32.PACK_AB R66, R67, R66 ;  /* 0x000000424342723e */ /* 0x000fe200000000ff */
[C---:B------:R-:W-:Y:S01]  /*de50*/  FMUL.FTZ R76, R9.reuse, R76 ;  /* 0x0000004c094c7220 */ /* 0x040fe20000410000 */
[----:B------:R-:W-:Y:S01]  /*de60*/  PLOP3.LUT P1, PT, PT, PT, UP0, 0x80, 0x0 ;  /* 0x000000000000781c */ /* 0x000fe20003f2f008 */
        /* <DEDUP_REMOVED lines=42> */
[----:B------:R1:W-:Y:S04]  /*e110*/  STS [R25+0x2000], R64 ;  /* 0x0020004019007388 */ /* 0x0003e80000000800 */
        /* <DEDUP_REMOVED lines=9> */
.L_x_1131:
[----:B------:R-:W-:Y:S01]  /*e1b0*/  ULDC.U8 UR7, c[0x0][0x3d9] ;  /* 0x0000f64000077ab9 */ /* 0x000fe20000000000 */
[----:B------:R-:W-:Y:S01]  /*e1c0*/  STS [R11+0x4000], R68 ;  /* 0x004000440b007388 */ /* 0x000fe20000000800 */
[----:B------:R-:W-:Y:S01]  /*e1d0*/  ISETP.NE.AND P4, PT, RZ, UR7, PT ;  /* 0x00000007ff007c0c */ /* 0x000fe2000bf85270 */
[----:B------:R-:W-:Y:S01]  /*e1e0*/  ULDC.U8 UR9, c[0x0][0x3d8] ;  /* 0x0000f60000097ab9 */ /* 0x000fe20000000000 */
[----:B------:R-:W-:Y:S01]  /*e1f0*/  LOP3.LUT R0, R0, 0xffffffe0, RZ, 0xc0, !PT ;  /* 0xffffffe000007812 */ /* 0x000fe200078ec0ff */
[----:B------:R-:W-:Y:S01]  /*e200*/  STS [R11+0x4400], R70 ;  /* 0x004400460b007388 */ /* 0x000fe20000000800 */
[----:B------:R-:W-:Y:S01]  /*e210*/  ISETP.NE.AND P2, PT, RZ, UR9, PT ;  /* 0x00000009ff007c0c */ /* 0x000fe2000bf45270 */
[----:B------:R-:W3:Y:S02]  /*e220*/  S2UR UR6, SR_CTAID.X ;  /* 0x00000000000679c3 */ /* 0x000ee40000002500 */
[----:B------:R-:W-:Y:S01]  /*e230*/  STS [R13+0x4000], R72 ;  /* 0x004000480d007388 */ /* 0x000fe20000000800 */
[----:B------:R-:W-:Y:S01]  /*e240*/  ISETP.EQ.AND P2, PT, RZ, UR7, P2 ;  /* 0x00000007ff007c0c */ /* 0x000fe20009742270 */
[----:B------:R-:W-:-:S02]  /*e250*/  IMAD.IADD R5, R5, 0x1, -R0 ;  /* 0x0000000105057824 */ /* 0x000fc400078e0a00 */
[----:B------:R1:W-:Y:S02]  /*e260*/  STS [R13+0x4400], R74 ;  /* 0x0044004a0d007388 */ /* 0x0003e40000000800 */
[----:B------:R-:W4:Y:S02]  /*e270*/  @P4 LDC.64 R8, c[0x0][0x2c0] ;  /* 0x0000b000ff084b82 */ /* 0x000f240000000a00 */
[----:B------:R-:W-:Y:S04]  /*e280*/  STS [R15+0x4000], R76 ;  /* 0x0040004c0f007388 */ /* 0x000fe80000000800 */
[----:B------:R5:W-:Y:S02]  /*e290*/  STS [R15+0x4400], R78 ;  /* 0x0044004e0f007388 */ /* 0x000be40000000800 */
[----:B------:R-:W3:Y:S01]  /*e2a0*/  @P4 LDC R24, c[0x0][0x2c0] ;  /* 0x0000b000ff184b82 */ /* 0x000ee20000000800 */
[----:B------:R-:W-:Y:S01]  /*e2b0*/  @!P2 PLOP3.LUT P1, PT, PT, PT, PT, 0x8, 0x0 ;  /* 0x000000000000a81c */ /* 0x000fe20003f2e170 */
[----:B------:R3:W-:Y:S01]  /*e2c0*/  STS [R17+0x4000], R80 ;  /* 0x0040005011007388 */ /* 0x0007e20000000800 */
[----:B------:R-:W-:-:S03]  /*e2d0*/  @!P2 CS2R R32, SRZ ;  /* 0x000000000020a805 */ /* 0x000fc6000001ff00 */
[----:B------:R3:W-:Y:S04]  /*e2e0*/  STS [R17+0x4400], R82 ;  /* 0x0044005211007388 */ /* 0x0007e80000000800 */
[----:B------:R3:W-:Y:S04]  /*e2f0*/  STS [R19+0x4000], R84 ;  /* 0x0040005413007388 */ /* 0x0007e80000000800 */
[----:B------:R3:W-:Y:S01]  /*e300*/  STS [R19+0x4400], R86 ;  /* 0x0044005613007388 */ /* 0x0007e20000000800 */
[----:B-12---:R-:W-:Y:S01]  /*e310*/  SHF.R.S32.HI R13, RZ, 0x1f, R6 ;  /* 0x0000001fff0d7819 */ /* 0x006fe20000011406 */
[----:B----4-:R-:W-:-:S02]  /*e320*/  @P4 IMAD R9, R9, R8, RZ ;  /* 0x0000000809094224 */ /* 0x010fc400078e02ff */
[----:B------:R1:W-:Y:S01]  /*e330*/  STS [R21+0x4000], R88 ;  /* 0x0040005815007388 */ /* 0x0003e20000000800 */
[CC--:B------:R-:W-:Y:S01]  /*e340*/  LEA.HI R26, R13.reuse, R6.reuse, RZ, 0x3 ;  /* 0x000000060d1a7211 */ /* 0x0c0fe200078f18ff */
[----:B------:R-:W-:Y:S02]  /*e350*/  @P4 IMAD.MOV.U32 R8, RZ, RZ, 0x1 ;  /* 0x00000001ff084424 */ /* 0x000fe400078e00ff */
[----:B------:R1:W-:Y:S01]  /*e360*/  STS [R21+0x4400], R90 ;  /* 0x0044005a15007388 */ /* 0x0003e20000000800 */
[----:B-----5:R-:W-:Y:S02]  /*e370*/  LEA.HI R15, R13, R6, RZ, 0x5 ;  /* 0x000000060d0f7211 */ /* 0x020fe400078f28ff */
[----:B------:R-:W-:Y:S01]  /*e380*/  LOP3.LUT R13, R26, 0xfffffff8, RZ, 0xc0, !PT ;  /* 0xfffffff81a0d7812 */ /* 0x000fe200078ec0ff */
[----:B------:R1:W-:Y:S01]  /*e390*/  STS [R23+0x4000], R92 ;  /* 0x0040005c17007388 */ /* 0x0003e20000000800 */
[----:B------:R-:W-:-:S03]  /*e3a0*/  LOP3.LUT R15, R15, 0xffffffe0, RZ, 0xc0, !PT ;  /* 0xffffffe00f0f7812 */ /* 0x000fc600078ec0ff */
[----:B------:R1:W-:Y:S02]  /*e3b0*/  STS [R23+0x4400], R94 ;  /* 0x0044005e17007388 */ /* 0x0003e40000000800 */
[C---:B------:R-:W-:Y:S01]  /*e3c0*/  IMAD.IADD R0, R6.reuse, 0x1, -R15 ;  /* 0x0000000106007824 */ /* 0x040fe200078e0a0f */
[----:B------:R-:W2:Y:S01]  /*e3d0*/  S2R R11, SR_CTAID.Y ;  /* 0x00000000000b7919 */ /* 0x000ea20000002600 */
[----:B------:R-:W-:Y:S01]  /*e3e0*/  IMAD.IADD R6, R6, 0x1, -R13 ;  /* 0x0000000106067824 */ /* 0x000fe200078e0a0d */
[----:B------:R-:W4:Y:S01]  /*e3f0*/  S2R R10, SR_CTAID.Z ;  /* 0x00000000000a7919 */ /* 0x000f220000002700 */
[----:B------:R1:W-:Y:S04]  /*e400*/  STS [R25+0x4000], R96 ;  /* 0x0040006019007388 */ /* 0x0003e80000000800 */
[----:B------:R1:W-:Y:S01]  /*e410*/  STS [R25+0x4400], R98 ;  /* 0x0044006219007388 */ /* 0x0003e20000000800 */
[----:B---3--:R-:W-:Y:S05]  /*e420*/  @!P2 BRA `(.L_x_1132) ;  /* 0x00000000001ca947 */ /* 0x008fea0003800000 */
[----:B------:R-:W3:Y:S01]  /*e430*/  S2UR UR8, SR_CTAID.Y ;  /* 0x00000000000879c3 */ /* 0x000ee20000002600 */
[----:B------:R-:W-:Y:S01]  /*e440*/  ULDC UR7, c[0x0][0x2c4] ;  /* 0x0000b10000077ab9 */ /* 0x000fe20000000800 */
[----:B------:R-:W-:Y:S01]  /*e450*/  PLOP3.LUT P1, PT, PT, PT, PT, 0x80, 0x0 ;  /* 0x000000000000781c */ /* 0x000fe20003f2f070 */
[----:B---3--:R-:W-:-:S04]  /*e460*/  @!UP0 UIMAD UR23, UR8, UR7, URZ ;  /* 0x00000007081782a4 */ /* 0x008fc8000f8e023f */
[----:B------:R-:W-:Y:S02]  /*e470*/  USHF.R.S32.HI UR7, URZ, 0x1f, UR23 ;  /* 0x0000001f3f077899 */ /* 0x000fe40008011417 */
[----:B------:R-:W-:-:S04]  /*e480*/  IMAD.U32 R32, RZ, RZ, UR23 ;  /* 0x00000017ff207e24 */ /* 0x000fc8000f8e00ff */
[----:B------:R-:W-:Y:S02]  /*e490*/  MOV R33, UR7 ;  /* 0x0000000700217c02 */ /* 0x000fe40008000f00 */
.L_x_1132:
[----:B------:R-:W-:Y:S05]  /*e4a0*/  @P4 BRA `(.L_x_1133) ;  /* 0x0000000000184947 */ /* 0x000fea0003800000 */
[----:B------:R-:W3:Y:S01]  /*e4b0*/  LDC R9, c[0x0][0x2c4] ;  /* 0x0000b100ff097b82 */ /* 0x000ee20000000800 */
[----:B------:R-:W-:Y:S02]  /*e4c0*/  ISETP.NE.AND P2, PT, RZ, UR9, PT ;  /* 0x00000009ff007c0c */ /* 0x000fe4000bf45270 */
[----:B------:R-:W-:-:S05]  /*e4d0*/  MOV R24, 0x1 ;  /* 0x0000000100187802 */ /* 0x000fca0000000f00 */
[----:B------:R-:W5:Y:S08]  /*e4e0*/  LDC R8, c[0x0][0x270] ;  /* 0x00009c00ff087b82 */ /* 0x000f700000000800 */
[----:B---3--:R-:W5:Y:S02]  /*e4f0*/  @P2 LDC R9, c[0x0][0x2e4] ;  /* 0x0000b900ff092b82 */ /* 0x008f640000000800 */
[----:B-----5:R-:W-:-:S07]  /*e500*/  IMAD R8, R9, R8, RZ ;  /* 0x0000000809087224 */ /* 0x020fce00078e02ff */
.L_x_1133:
[----:B------:R-:W-:Y:S01]  /*e510*/  BAR.SYNC.DEFER_BLOCKING 0x0 ;  /* 0x0000000000007b1d */ /* 0x000fe20000010000 */
[----:B------:R-:W-:Y:S01]  /*e520*/  SHF.R.S32.HI R28, RZ, 0x1f, R7 ;  /* 0x0000001fff1c7819 */ /* 0x000fe20000011407 */
[----:B--2---:R-:W-:Y:S01]  /*e530*/  IMAD R8, R11, R8, RZ ;  /* 0x000000080b087224 */ /* 0x004fe200078e02ff */
[----:B------:R-:W-:Y:S01]  /*e540*/  LOP3.LUT P6, RZ, R5, 0x3, RZ, 0xc0, !PT ;  /* 0x0000000305ff7812 */ /* 0x000fe200078cc0ff */
[----:B------:R-:W-:Y:S01]  /*e550*/  IMAD R11, R24, UR6, RZ ;  /* 0x00000006180b7c24 */ /* 0x000fe2000f8e02ff */
[----:B------:R-:W-:-:S03]  /*e560*/  LEA.HI R28, R28, R7, RZ, 0x2 ;  /* 0x000000071c1c7211 */ /* 0x000fc600078f10ff */
[----:B-1----:R-:W1:Y:S01]  /*e570*/  @P3 LDC R25, c[0x0][0x2e8] ;  /* 0x0000ba00ff193b82 */ /* 0x002e620000000800 */
[----:B------:R-:W-:Y:S01]  /*e580*/  SHF.R.S32.HI R30, RZ, 0x3, R26 ;  /* 0x00000003ff1e7819 */ /* 0x000fe2000001141a */
[----:B------:R-:W2:Y:S01]  /*e590*/  @P3 MUFU.LG2 R4, R4 ;  /* 0x0000000400043308 */ /* 0x000ea20000000c00 */
[----:B------:R-:W-:Y:S01]  /*e5a0*/  SHF.R.S32.HI R5, RZ, 0x1f, R0 ;  /* 0x0000001fff057819 */ /* 0x000fe20000011400 */
[----:B------:R-:W-:Y:S01]  /*e5b0*/  IMAD.SHL.U32 R11, R11, 0x40, RZ ;  /* 0x000000400b0b7824 */ /* 0x000fe200078e00ff */
[----:B------:R-:W-:Y:S01]  /*e5c0*/  LOP3.LUT R28, R28, 0xffffffc, RZ, 0xc0, !PT ;  /* 0x0ffffffc1c1c7812 */ /* 0x000fe200078ec0ff */
[----:B------:R-:W-:Y:S01]  /*e5d0*/  BSSY B0, `(.L_x_1134) ;  /* 0x000002e000007945 */ /* 0x000fe20003800000 */
[----:B------:R-:W-:Y:S01]  /*e5e0*/  LEA.HI R5, R5, R0, RZ, 0x2 ;  /* 0x0000000005057211 */ /* 0x000fe200078f10ff */
[----:B------:R-:W3:Y:S01]  /*e5f0*/  @P0 LDC R26, c[0x0][0x2e8] ;  /* 0x0000ba00ff1a0b82 */ /* 0x000ee20000000800 */
[----:B------:R-:W-:Y:S01]  /*e600*/  SEL R8, R8, RZ, !P1 ;  /* 0x000000ff08087207 */ /* 0x000fe20004800000 */
[----:B------:R-:W5:Y:S01]  /*e610*/  @P0 MUFU.LG2 R2, R2 ;  /* 0x0000000200020308 */ /* 0x000f620000000c00 */
[----:B------:R-:W-:Y:S01]  /*e620*/  IMAD.IADD R28, R7, 0x1, -R28 ;  /* 0x00000001071c7824 */ /* 0x000fe200078e0a1c */
[----:B------:R-:W-:Y:S01]  /*e630*/  SHF.R.S32.HI R5, RZ, 0x2, R5 ;  /* 0x00000002ff057819 */ /* 0x000fe20000011405 */
[C---:B------:R-:W-:Y:S01]  /*e640*/  VIADD R7, R30.reuse, 0x10 ;  /* 0x000000101e077836 */ /* 0x040fe20000000000 */
[----:B------:R-:W-:Y:S01]  /*e650*/  SHF.R.S32.HI R29, RZ, 0x1f, R11 ;  /* 0x0000001fff1d7819 */ /* 0x000fe2000001140b */
[----:B------:R-:W-:-:S02]  /*e660*/  VIADD R0, R30, 0x20 ;  /* 0x000000201e007836 */ /* 0x000fc40000000000 */
[----:B------:R-:W-:Y:S01]  /*e670*/  IMAD.SHL.U32 R6, R6, 0x8, RZ ;  /* 0x0000000806067824 */ /* 0x000fe200078e00ff */
[----:B------:R1:W3:Y:S01]  /*e680*/  LDS.128 R20, [R199+0x1800] ;  /* 0x00180000c7147984 */ /* 0x0002e20000000c00 */
[----:B------:R-:W-:Y:S01]  /*e690*/  ISETP.GE.AND P2, PT, R7, UR5, PT ;  /* 0x0000000507007c0c */ /* 0x000fe2000bf46270 */
[----:B------:R-:W-:Y:S02]  /*e6a0*/  IMAD R7, R28, 0x10, R5 ;  /* 0x000000101c077824 */ /* 0x000fe400078e0205 */
[----:B--2---:R-:W-:Y:S01]  /*e6b0*/  @P3 FMUL.FTZ R27, R4, 0.69314718246459960938 ;  /* 0x3f317218041b3820 */ /* 0x004fe20000410000 */
[----:B------:R2:W2:Y:S01]  /*e6c0*/  LDS.128 R16, [R199+0x3800] ;  /* 0x00380000c7107984 */ /* 0x0004a20000000c00 */
[----:B----4-:R-:W-:Y:S01]  /*e6d0*/  IMAD R5, R10, R9, R8 ;  /* 0x000000090a057224 */ /* 0x010fe200078e0208 */
[----:B------:R-:W-:Y:S01]  /*e6e0*/  ISETP.GE.AND P1, PT, R0, UR5, PT ;  /* 0x0000000500007c0c */ /* 0x000fe2000bf26270 */
[----:B------:R-:W-:Y:S01]  /*e6f0*/  IMAD.MOV.U32 R0, RZ, RZ, 0x7f800000 ;  /* 0x7f800000ff007424 */ /* 0x000fe200078e00ff */
[----:B------:R4:W2:Y:S01]  /*e700*/  LDS.128 R12, [R199+0x5800] ;  /* 0x00580000c70c7984 */ /* 0x0008a20000000c00 */
[----:B-----5:R-:W-:Y:S01]  /*e710*/  @P0 FMUL.FTZ R2, R2, 0.69314718246459960938 ;  /* 0x3f31721802020820 */ /* 0x020fe20000410000 */
[--C-:B------:R-:W-:Y:S01]  /*e720*/  IADD3 R9, P5, P4, R11, R32, R5.reuse ;  /* 0x000000200b097210 */ /* 0x100fe20007cbe005 */
[----:B------:R-:W-:Y:S01]  /*e730*/  IMAD.MOV.U32 R8, RZ, RZ, 0x7f800000 ;  /* 0x7f800000ff087424 */ /* 0x000fe200078e00ff */
[----:B------:R-:W-:Y:S01]  /*e740*/  SHF.R.S32.HI R32, RZ, 0x1f, R5 ;  /* 0x0000001fff207819 */ /* 0x000fe20000011405 */
[----:B-1----:R-:W-:Y:S01]  /*e750*/  @P3 FFMA.FTZ R0, R132, R25, R27 ;  /* 0x0000001984003223 */ /* 0x002fe2000001001b */
[----:B---3--:R-:W-:-:S02]  /*e760*/  @P0 FFMA.FTZ R8, R3, R26, R2 ;  /* 0x0000001a03080223 */ /* 0x008fc40000010002 */
        /* <DEDUP_REMOVED lines=20> */
.L_x_1135:
[----:B------:R-:W-:Y:S05]  /*e8b0*/  BSYNC B0 ;  /* 0x0000000000007941 */ /* 0x000fea0003800000 */
.L_x_1134:
        /* <DEDUP_REMOVED lines=32> */
.L_x_1137:
[----:B------:R-:W-:Y:S05]  /*eac0*/  BSYNC B0 ;  /* 0x0000000000007941 */ /* 0x000fea0003800000 */
.L_x_1136:
        /* <DEDUP_REMOVED lines=20> */
.L_x_1139:
[----:B------:R-:W-:Y:S05]  /*ec10*/  BSYNC B0 ;  /* 0x0000000000007941 */ /* 0x000fea0003800000 */
.L_x_1138:
        /* <DEDUP_REMOVED lines=20> */
.L_x_1141:
[----:B------:R-:W-:Y:S05]  /*ed60*/  BSYNC B0 ;  /* 0x0000000000007941 */ /* 0x000fea0003800000 */
.L_x_1140:
        /* <DEDUP_REMOVED lines=17> */
.L_x_1142:
        /* <DEDUP_REMOVED lines=16> */
.L_x_1529:


//--------------------- .text._ZN5flash16flash_fwd_kernelI23Flash_fwd_kernel_traitsILi192ELi64ELi64ELi4ELb0ELb0EN7cutlass6half_tE19Flash_kernel_traitsILi192ELi64ELi64ELi4ES3_EELb0ELb0ELb1ELb0ELb0ELb1ELb1ELb0EEEvNS_16Flash_fwd_paramsE --------------------------
	.section	.text._ZN5flash16flash_fwd_kernelI23Flash_fwd_kernel_traitsILi192ELi64ELi64ELi4ELb0ELb0EN7cutlass6half_tE19Flash_kernel_traitsILi192ELi64ELi64ELi4ES3_EELb0ELb0ELb1ELb0ELb0ELb1ELb1ELb0EEEvNS_16Flash_fwd_paramsE,"ax",@progbits
	.align	128
        .global         _ZN5flash16flash_fwd_kernelI23Flash_fwd_kernel_traitsILi192ELi64ELi64ELi4ELb0ELb0EN7cutlass6half_tE19Flash_kernel_traitsILi192ELi64ELi64ELi4ES3_EELb0ELb0ELb1ELb0ELb0ELb1ELb1ELb0EEEvNS_16Flash_fwd_paramsE
        .type           _ZN5flash16flash_fwd_kernelI23Flash_fwd_kernel_traitsILi192ELi64ELi64ELi4ELb0ELb0EN7cutlass6half_tE19Flash_kernel_traitsILi192ELi64ELi64ELi4ES3_EELb0ELb0ELb1ELb0ELb0ELb1ELb1ELb0EEEvNS_16Flash_fwd_paramsE,@function
        .size           _ZN5flash16flash_fwd_kernelI23Flash_fwd_kernel_traitsILi192ELi64ELi64ELi4ELb0ELb0EN7cutlass6half_tE19Flash_kernel_traitsILi192ELi64ELi64ELi4ES3_EELb0ELb0ELb1ELb0ELb0ELb1ELb1ELb0EEEvNS_16Flash_fwd_paramsE,(.L_x_1530 - _ZN5flash16flash_fwd_kernelI23Flash_fwd_kernel_traitsILi192ELi64ELi64ELi4ELb0ELb0EN7cutlass6half_tE19Flash_kernel_traitsILi192ELi64ELi64ELi4ES3_EELb0ELb0ELb1ELb0ELb0ELb1ELb1ELb0EEEvNS_16Flash_fwd_paramsE)
        .other          _ZN5flash16flash_fwd_kernelI23Flash_fwd_kernel_traitsILi192ELi64ELi64ELi4ELb0ELb0EN7cutlass6half_tE19Flash_kernel_traitsILi192ELi64ELi64ELi4ES3_EELb0ELb0ELb1ELb0ELb0ELb1ELb1ELb0EEEvNS_16Flash_fwd_paramsE,@"STO_CUDA_ENTRY STV_DEFAULT"
_ZN5flash16flash_fwd_kernelI23Flash_fwd_kernel_traitsILi192ELi64ELi64ELi4ELb0ELb0EN7cutlass6half_tE19Flash_kernel_traitsILi192ELi64ELi64ELi4ES3_EELb0ELb0ELb1ELb0ELb0ELb1ELb1ELb0EEEvNS_16Flash_fwd_paramsE:
.text._ZN5flash16flash_fwd_kernelI23Flash_fwd_kernel_traitsILi192ELi64ELi64ELi4ELb0ELb0EN7cutlass6half_tE19Flash_kernel_traitsILi192ELi64ELi64ELi4ES3_EELb0ELb0ELb1ELb0ELb0ELb1ELb1ELb0EEEvNS_16Flash_fwd_paramsE:
        /* <DEDUP_REMOVED lines=55> */
.L_x_1143:
[----:B------:R-:W-:-:S03]  /*0370*/  ULDC UR6, c[0x0][0x2c8] ;  /* 0x0000b20000067ab9 */ /* 0x000fc60000000800 */
.L_x_1144:
        /* <DEDUP_REMOVED lines=48> */
[----:B------:R-:W-:Y:S01]  /*0680*/  LOP3.LUT P3, RZ, R4, 0x7, RZ, 0xc0, !PT ;  /* 0x0000000704ff7812 */ /* 0x000fe2000786c0ff */
[----:B------:R-:W-:Y:S01]  /*0690*/  UISETP.NE.AND UP2, UPT, UR9, URZ, UPT ;  /* 0x0000003f0900728c */ /* 0x000fe2000bf45270 */
[----:B------:R-:W-:Y:S01]  /*06a0*/  LEA.HI R12, R3, R4, RZ, 0x3 ;  /* 0x00000004030c7211 */ /* 0x000fe200078f18ff */
[----:B------:R-:W-:Y:S01]  /*06b0*/  UMOV UR26, URZ ;  /* 0x0000003f001a7c82 */ /* 0x000fe20008000000 */
[----:B------:R-:W-:Y:S01]  /*06c0*/  UMOV UR27, URZ ;  /* 0x0000003f001b7c82 */ /* 0x000fe20008000000 */
[----:B------:R-:W-:Y:S01]  /*06d0*/  IMAD.U32 R11, RZ, RZ, UR14 ;  /* 0x0000000eff0b7e24 */ /* 0x000fe2000f8e00ff */
[----:B------:R-:W-:Y:S01]  /*06e0*/  LOP3.LUT R3, R12, 0x1ffffff8, RZ, 0xc0, !PT ;  /* 0x1ffffff80c037812 */ /* 0x000fe200078ec0ff */
[----:B------:R-:W-:Y:S01]  /*06f0*/  @UP1 ULDC.64 UR6, c[0x0][0x298] ;  /* 0x0000a60000061ab9 */ /* 0x000fe20000000a00 */
[----:B------:R-:W-:Y:S01]  /*0700*/  @!UP1 USHF.R.S32.HI UR12, URZ, 0x1f, UR25 ;  /* 0x0000001f3f0c9899 */ /* 0x000fe20008011419 */
[----:B------:R-:W-:Y:S01]  /*0710*/  SHF.R.S32.HI R12, RZ, 0x3, R12 ;  /* 0x00000003ff0c7819 */ /* 0x000fe2000001140c */
[----:B------:R-:W-:Y:S01]  /*0720*/  @UP1 UIMAD.WIDE.U32 UR10, UR13, UR6, URZ ;  /* 0x000000060d0a12a5 */ /* 0x000fe2000f8e003f */
[----:B------:R-:W-:Y:S01]  /*0730*/  IMAD.IADD R0, R4, 0x1, -R3 ;  /* 0x0000000104007824 */ /* 0x000fe200078e0a03 */
[----:B------:R-:W-:Y:S01]  /*0740*/  @!UP1 ULDC.64 UR4, c[0x0][0x290] ;  /* 0x0000a40000049ab9 */ /* 0x000fe20000000a00 */
[----:B------:R-:W-:Y:S01]  /*0750*/  ISETP.GE.AND P4, PT, R12, UR15, PT ;  /* 0x0000000f0c007c0c */ /* 0x000fe2000bf86270 */
[----:B------:R-:W-:Y:S01]  /*0760*/  @!UP1 UIMAD UR6, UR12, UR4, URZ ;  /* 0x000000040c0692a4 */ /* 0x000fe2000f8e023f */
[----:B------:R-:W-:Y:S01]  /*0770*/  IMAD.SHL.U32 R0, R0, 0x8, RZ ;  /* 0x0000000800007824 */ /* 0x000fe200078e00ff */
[----:B------:R-:W-:Y:S01]  /*0780*/  @UP1 UIMAD UR7, UR13, UR7, UR11 ;  /* 0x000000070d0712a4 */ /* 0x000fe2000f8e020b */
[----:B------:R-:W-:Y:S01]  /*0790*/  SHF.R.S32.HI R13, RZ, 0x1f, R12 ;  /* 0x0000001fff0d7819 */ /* 0x000fe2000001140c */
[----:B------:R-:W-:Y:S01]  /*07a0*/  @!UP1 UIMAD.WIDE.U32 UR16, UR25, UR4, URZ ;  /* 0x00000004191092a5 */ /* 0x000fe2000f8e003f */
[C---:B------:R-:W-:Y:S01]  /*07b0*/  VIADD R5, R12.reuse, 0x10 ;  /* 0x000000100c057836 */ /* 0x040fe20000000000 */
[----:B------:R-:W-:Y:S01]  /*07c0*/  ULDC.U8 UR11, c[0x0][0x3d8] ;  /* 0x0000f600000b7ab9 */ /* 0x000fe20000000000 */
[----:B------:R-:W-:Y:S01]  /*07d0*/  @!UP1 UIMAD UR6, UR25, UR5, UR6 ;  /* 0x00000005190692a4 */ /* 0x000fe2000f8e0206 */
[C---:B------:R-:W-:Y:S01]  /*07e0*/  VIADD R4, R12.reuse, 0x20 ;  /* 0x000000200c047836 */ /* 0x040fe20000000000 */
[----:B------:R-:W-:Y:S01]  /*07f0*/  UISETP.NE.AND UP3, UPT, UR11, URZ, UPT ;  /* 0x0000003f0b00728c */ /* 0x000fe2000bf65270 */
[----:B------:R-:W-:Y:S01]  /*0800*/  BSSY B0, `(.L_x_1146) ;  /* 0x0000039000007945 */ /* 0x000fe20003800000 */
[----:B------:R-:W-:Y:S01]  /*0810*/  UISETP.NE.AND UP0, UPT, UR11, URZ, !UP2 ;  /* 0x0000003f0b00728c */ /* 0x000fe2000d705270 */
        /* <DEDUP_REMOVED lines=8> */
[C---:B------:R-:W-:Y:S01]  /*08a0*/  ISETP.GE.OR P5, PT, R5.reuse, UR15, P3 ;  /* 0x0000000f05007c0c */ /* 0x040fe20009fa6670 */
        /* <DEDUP_REMOVED lines=12> */
[----:B------:R-:W-:Y:S01]  /*0970*/  @!UP3 UIMAD UR6, UR25, UR6, URZ ;  /* 0x000000061906b2a4 */ /* 0x000fe2000f8e023f */
[----:B------:R-:W-:Y:S01]  /*0980*/  ISETP.GE.AND P0, PT, R5, UR15, PT ;  /* 0x0000000f05007c0c */ /* 0x000fe2000bf06270 */
[----:B------:R-:W-:Y:S01]  /*0990*/  UIMAD UR9, UR25, UR9, URZ ;  /* 0x00000009190972a4 */ /* 0x000fe2000f8e023f */
[----:B------:R-:W-:Y:S01]  /*09a0*/  VIADD R2, R12, 0x30 ;  /* 0x000000300c027836 */ /* 0x000fe20000000000 */
[----:B------:R-:W-:Y:S01]  /*09b0*/  @!UP3 USEL UR6, UR6, UR13, !UP1 ;  /* 0x0000000d0606b287 */ /* 0x000fe2000c800000 */
[----:B------:R-:W-:Y:S01]  /*09c0*/  IMAD.WIDE R10, R11, 0x40, R12 ;  /* 0x000000400b0a7825 */ /* 0x000fe200078e020c */
[----:B------:R-:W-:Y:S01]  /*09d0*/  USEL UR9, UR9, URZ, UP3 ;  /* 0x0000003f09097287 */ /* 0x000fe20009800000 */
[----:B------:R-:W-:Y:S01]  /*09e0*/  @UP2 ULDC UR10, c[0x0][0x2c0] ;  /* 0x0000b000000a2ab9 */ /* 0x000fe20000000800 */
[----:B------:R-:W-:Y:S01]  /*09f0*/  @!UP2 UMOV UR10, 0x1 ;  /* 0x00000001000aa882 */ /* 0x000fe20000000000 */
[----:B------:R-:W-:Y:S01]  /*0a00*/  @!UP2 UMOV UR18, UR7 ;  /* 0x000000070012ac82 */ /* 0x000fe20008000000 */
[----:B------:R-:W-:Y:S01]  /*0a10*/  UIMAD UR22, UR22, UR10, URZ ;  /* 0x0000000a161672a4 */ /* 0x000fe2000f8e023f */
[----:B------:R-:W-:Y:S01]  /*0a20*/  ISETP.GE.AND P1, PT, R2, UR15, PT ;  /* 0x0000000f02007c0c */ /* 0x000fe2000bf26270 */
[----:B------:R-:W-:-:S02]  /*0a30*/  UIMAD UR18, UR8, UR18, UR9 ;  /* 0x00000012081272a4 */ /* 0x000fc4000f8e0209 */
[----:B------:R-:W-:Y:S01]  /*0a40*/  UIMAD UR5, UR8, UR5, UR12 ;  /* 0x00000005080572a4 */ /* 0x000fe2000f8e020c */
[----:B------:R-:W-:Y:S01]  /*0a50*/  @!UP3 UMOV UR26, UR6 ;  /* 0x00000006001abc82 */ /* 0x000fe20008000000 */
[----:B------:R-:W-:Y:S02]  /*0a60*/  @!UP3 USHF.R.S32.HI UR27, URZ, 0x1f, UR6 ;  /* 0x0000001f3f1bb899 */ /* 0x000fe40008011406 */
[----:B------:R-:W-:Y:S02]  /*0a70*/  USHF.R.S32.HI UR4, URZ, 0x1f, UR22 ;  /* 0x0000001f3f047899 */ /* 0x000fe40008011416 */
        /* <DEDUP_REMOVED lines=17> */
.L_x_1147:
[----:B------:R-:W-:Y:S05]  /*0b90*/  BSYNC B0 ;  /* 0x0000000000007941 */ /* 0x000fea0003800000 */
.L_x_1146:
        /* <DEDUP_REMOVED lines=19> */
.L_x_1149:
[----:B------:R-:W-:Y:S05]  /*0cd0*/  BSYNC B0 ;  /* 0x0000000000007941 */ /* 0x000fea0003800000 */
.L_x_1148:
        /* <DEDUP_REMOVED lines=17> */
.L_x_1151:
[----:B------:R-:W-:Y:S05]  /*0df0*/  BSYNC B0 ;  /* 0x0000000000007941 */ /* 0x000fea0003800000 */
.L_x_1150:
        /* <DEDUP_REMOVED lines=16> */
.L_x_1153:
[----:B------:R-:W-:Y:S05]  /*0f00*/  BSYNC B0 ;  /* 0x0000000000007941 */ /* 0x000fea0003800000 */
.L_x_1152:
        /* <DEDUP_REMOVED lines=10> */
.L_x_1155:
[----:B------:R-:W-:Y:S05]  /*0fb0*/  BSYNC B0 ;  /* 0x0000000000007941 */ /* 0x000fea0003800000 */
.L_x_1154:
        /* <DEDUP_REMOVED lines=10> */
.L_x_1157:
[----:B------:R-:W-:Y:S05]  /*1060*/  BSYNC B0 ;  /* 0x0000000000007941 */ /* 0x000fea0003800000 */
.L_x_1156:
        /* <DEDUP_REMOVED lines=10> */
.L_x_1159:
[----:B------:R-:W-:Y:S05]  /*1110*/  BSYNC B0 ;  /* 0x0000000000007941 */ /* 0x000fea0003800000 */
.L_x_1158:
        /* <DEDUP_REMOVED lines=10> */
.L_x_1145:
[----:B------:R-:W1:Y:S01]  /*11c0*/  LDC R12, c[0x0][0x278] ;  /* 0x00009e00ff0c7b82 */ /* 0x000e620000000800 */
[----:B------:R-:W-:Y:S01]  /*11d0*/  SHF.R.S32.HI R13, RZ, 0x1f, R4 ;  /* 0x0000001fff0d7819 */ /* 0x000fe20000011404 */
[----:B------:R-:W-:Y:S01]  /*11e0*/  UISETP.NE.AND UP0, UPT, UR13, -0x1, UPT ;  /* 0xffffffff0d00788c */ /* 0x000fe2000bf05270 */
[----:B------:R-:W2:Y:S01]  /*11f0*/  S2R R18, SR_CTAID.Z ;  /* 0x0000000000127919 */ /* 0x000ea20000002700 */
[----:B------:R-:W-:Y:S01]  /*1200*/  UIADD3 UR5, -UR22, UR15, URZ ;  /* 0x0000000f16057290 */ /* 0x000fe2000fffe13f */
[----:B------:R-:W-:Y:S01]  /*1210*/  LEA.HI R3, R13, R4, RZ, 0x3 ;  /* 0x000000040d037211 */ /* 0x000fe200078f18ff */
[----:B------:R-:W-:Y:S01]  /*1220*/  UIADD3 UR16, UR17, -0x1, URZ ;  /* 0xffffffff11107890 */ /* 0x000fe2000fffe03f */
[----:B------:R-:W-:Y:S01]  /*1230*/  IMAD.U32 R21, RZ, RZ, UR14 ;  /* 0x0000000eff157e24 */ /* 0x000fe2000f8e00ff */
[----:B------:R-:W3:Y:S01]  /*1240*/  S2UR UR28, SR_CgaCtaId ;  /* 0x00000000001c79c3 */ /* 0x000ee20000008800 */
[----:B------:R-:W-:Y:S01]  /*1250*/  SHF.R.S32.HI R24, RZ, 0x3, R3 ;  /* 0x00000003ff187819 */ /* 0x000fe20000011403 */
[----:B------:R-:W-:Y:S01]  /*1260*/  UIMAD UR24, UR16, -0x40, UR23 ;  /* 0xffffffc0101878a4 */ /* 0x000fe2000f8e0217 */
[----:B------:R-:W-:-:S02]  /*1270*/  LOP3.LUT R3, R3, 0xfffffff8, RZ, 0xc0, !PT ;  /* 0xfffffff803037812 */ /* 0x000fc400078ec0ff */
[C---:B------:R-:W-:Y:S01]  /*1280*/  ISETP.GE.AND P0, PT, R24.reuse, UR5, PT ;  /* 0x0000000518007c0c */ /* 0x040fe2000bf06270 */
[----:B------:R-:W-:Y:S01]  /*1290*/  IMAD.SHL.U32 R5, R24, 0x40, RZ ;  /* 0x0000004018057824 */ /* 0x000fe200078e00ff */
[----:B------:R-:W-:Y:S01]  /*12a0*/  @UP0 ULDC.64 UR6, c[0x0][0x240] ;  /* 0x0000900000060ab9 */ /* 0x000fe20000000a00 */
[----:B------:R-:W-:Y:S01]  /*12b0*/  IMAD.IADD R0, R4, 0x1, -R3 ;  /* 0x0000000104007824 */ /* 0x000fe200078e0a03 */
[----:B------:R-:W-:Y:S01]  /*12c0*/  @UP0 UIMAD.WIDE.U32 UR10, UR13, UR6, URZ ;  /* 0x000000060d0a02a5 */ /* 0x000fe2000f8e003f */
[----:B------:R-:W-:Y:S01]  /*12d0*/  VIADD R2, R24, 0x10 ;  /* 0x0000001018027836 */ /* 0x000fe20000000000 */
[----:B------:R-:W-:Y:S01]  /*12e0*/  LOP3.LUT R5, R5, 0x1c0, RZ, 0xc0, !PT ;  /* 0x000001c005057812 */ /* 0x000fe200078ec0ff */
[----:B------:R-:W-:Y:S01]  /*12f0*/  IMAD.SHL.U32 R26, R0, 0x8, RZ ;  /* 0x00000008001a7824 */ /* 0x000fe200078e00ff */
[----:B------:R-:W-:Y:S01]  /*1300*/  @!UP0 USHF.R.S32.HI UR27, URZ, 0x1f, UR25 ;  /* 0x0000001f3f1b8899 */ /* 0x000fe20008011419 */
[----:B------:R-:W-:Y:S01]  /*1310*/  SHF.R.S32.HI R25, RZ, 0x1f, R24 ;  /* 0x0000001fff197819 */ /* 0x000fe20000011418 */
[----:B------:R-:W-:Y:S01]  /*1320*/  @UP0 UIMAD UR4, UR13, UR7, UR11 ;  /* 0x000000070d0402a4 */ /* 0x000fe2000f8e020b */
[----:B-1----:R-:W-:Y:S01]  /*1330*/  IABS R16, R12 ;  /* 0x0000000c00107213 */ /* 0x002fe20000000000 */
[----:B------:R-:W-:Y:S01]  /*1340*/  USHF.R.S32.HI UR11, URZ, 0x1f, UR8 ;  /* 0x0000001f3f0b7899 */ /* 0x000fe20008011408 */
[--C-:B------:R-:W-:Y:S01]  /*1350*/  LOP3.LUT R3, R5, 0x38, R26.reuse, 0xf8, !PT ;  /* 0x0000003805037812 */ /* 0x100fe200078ef81a */
[----:B------:R-:W-:Y:S01]  /*1360*/  @!UP0 ULDC.64 UR6, c[0x0][0x228] ;  /* 0x00008a0000068ab9 */ /* 0x000fe20000000a00 */
[----:B------:R-:W1:Y:S01]  /*1370*/  I2F.RP R6, R16 ;  /* 0x0000001000067306 */ /* 0x000e620000209400 */
[----:B------:R-:W-:Y:S01]  /*1380*/  SHF.R.U32.HI R14, RZ, 0x3, R5 ;  /* 0x00000003ff0e7819 */ /* 0x000fe20000011605 */
[----:B------:R-:W-:Y:S01]  /*1390*/  @!UP0 UIMAD UR27, UR27, UR6, URZ ;  /* 0x000000061b1b82a4 */ /* 0x000fe2000f8e023f */
[C---:B------:R-:W-:Y:S01]  /*13a0*/  ISETP.GE.AND P2, PT, R2.reuse, UR5, PT ;  /* 0x0000000502007c0c */ /* 0x040fe2000bf46270 */
[----:B------:R-:W-:Y:S01]  /*13b0*/  @!UP0 UIMAD.WIDE.U32 UR30, UR25, UR6, URZ ;  /* 0x00000006191e82a5 */ /* 0x000fe2000f8e003f */
[----:B------:R-:W-:Y:S01]  /*13c0*/  LOP3.LUT R14, R3, R14, RZ, 0x3c, !PT ;  /* 0x0000000e030e7212 */ /* 0x000fe200078e3cff */
[----:B------:R-:W-:Y:S01]  /*13d0*/  @!UP0 UIMAD UR27, UR25, UR7, UR27 ;  /* 0x00000007191b82a4 */ /* 0x000fe2000f8e021b */
[----:B------:R-:W-:Y:S01]  /*13e0*/  LEA.HI R3, R13, R4, RZ, 0x6 ;  /* 0x000000040d037211 */ /* 0x000fe200078f30ff */
[----:B------:R-:W4:Y:S01]  /*13f0*/  @!P0 LDC.64 R8, c[0x0][0x210] ;  /* 0x00008400ff088b82 */ /* 0x000f220000000a00 */
[C---:B------:R-:W-:Y:S01]  /*1400*/  ISETP.GE.AND P5, PT, R2.reuse, UR24, PT ;  /* 0x0000001802007c0c */ /* 0x040fe2000bfa6270 */
[----:B------:R-:W-:Y:S01]  /*1410*/  @!UP0 UIADD3 UR4, UR31, UR27, URZ ;  /* 0x0000001b1f048290 */ /* 0x000fe2000fffe03f */
[----:B------:R-:W-:Y:S01]  /*1420*/  ISETP.GE.AND P4, PT, R2, UR24, PT ;  /* 0x0000001802007c0c */ /* 0x000fe2000bf86270 */
[----:B------:R-:W-:Y:S01]  /*1430*/  IMAD.SHL.U32 R3, R3, 0x8, RZ ;  /* 0x0000000803037824 */ /* 0x000fe200078e00ff */
[----:B------:R-:W-:Y:S01]  /*1440*/  @!UP0 UMOV UR10, UR30 ;  /* 0x0000001e000a8c82 */ /* 0x000fe20008000000 */
[----:B------:R-:W-:Y:S01]  /*1450*/  SHF.R.S32.HI R27, RZ, 0x1f, R26 ;  /* 0x0000001fff1b7819 */ /* 0x000fe2000001141a */
[----:B-1----:R-:W1:Y:S01]  /*1460*/  MUFU.RCP R6, R6 ;  /* 0x0000000600067308 */ /* 0x002e620000001000 */
[----:B------:R-:W5:Y:S01]  /*1470*/  @!P2 LDC.64 R10, c[0x0][0x240] ;  /* 0x00009000ff0aab82 */ /* 0x000f620000000a00 */
[----:B------:R-:W-:Y:S01]  /*1480*/  LOP3.LUT R14, R14, 0xfffffe00, R3, 0xf8, !PT ;  /* 0xfffffe000e0e7812 */ /* 0x000fe200078ef803 */
[----:B------:R-:W3:Y:S01]  /*1490*/  @!P2 S2R R19, SR_CgaCtaId ;  /* 0x000000000013a919 */ /* 0x000ee20000008800 */
[----:B------:R-:W-:Y:S01]  /*14a0*/  ULDC.64 UR6, c[0x0][0x258] ;  /* 0x0000960000067ab9 */ /* 0x000fe20000000a00 */
[----:B------:R-:W-:Y:S01]  /*14b0*/  VIADD R5, R24, 0x20 ;  /* 0x0000002018057836 */ /* 0x000fe20000000000 */
[----:B------:R-:W-:Y:S01]  /*14c0*/  UIMAD UR11, UR11, UR6, URZ ;  /* 0x000000060b0b72a4 */ /* 0x000fe2000f8e023f */
[----:B------:R-:W-:Y:S01]  /*14d0*/  IMAD.U32 R22, RZ, RZ, UR6 ;  /* 0x00000006ff167e24 */ /* 0x000fe2000f8e00ff */
[----:B--2---:R-:W-:Y:S01]  /*14e0*/  IABS R18, R18 ;  /* 0x0000001200127213 */ /* 0x004fe20000000000 */
[----:B------:R-:W2:Y:S01]  /*14f0*/  @!P0 LDC.64 R2, c[0x0][0x240] ;  /* 0x00009000ff028b82 */ /* 0x000ea20000000a00 */
[----:B------:R-:W-:Y:S01]  /*1500*/  IMAD.WIDE R20, R21, 0x40, R24 ;  /* 0x0000004015147825 */ /* 0x000fe200078e0218 */
[----:B------:R-:W-:Y:S01]  /*1510*/  UIMAD UR7, UR8, UR7, UR11 ;  /* 0x00000007080772a4 */ /* 0x000fe2000f8e020b */
[----:B------:R-:W-:Y:S01]  /*1520*/  @!P2 MOV R30, 0x400 ;  /* 0x00000400001ea802 */ /* 0x000fe20000000f00 */
[----:B------:R-:W-:Y:S01]  /*1530*/  UISETP.NE.AND UP0, UPT, UR9, -0x1, UPT ;  /* 0xffffffff0900788c */ /* 0x000fe2000bf05270 */
[----:B------:R-:W-:Y:S01]  /*1540*/  @!P2 IADD3 R28, P3, R20, 0x10, RZ ;  /* 0x00000010141ca810 */ /* 0x000fe20007f7e0ff */
[----:B-1----:R-:W-:-:S04]  /*1550*/  VIADD R6, R6, 0xffffffe ;  /* 0x0ffffffe06067836 */ /* 0x002fc80000000000 */
[----:B------:R-:W-:Y:S01]  /*1560*/  @!P2 IMAD.X R31, RZ, RZ, R21, P3 ;  /* 0x000000ffff1fa224 */ /* 0x000fe200018e0615 */
[----:B------:R-:W1:Y:S04]  /*1570*/  F2I.FTZ.U32.TRUNC.NTZ R7, R6 ;  /* 0x0000000600077305 */ /* 0x000e68000021f000 */
[----:B------:R-:W-:Y:S01]  /*1580*/  @UP0 UIADD3 UR6, UR26, UR9, URZ ;  /* 0x000000091a060290 */ /* 0x000fe2000fffe03f */
[----:B-----5:R-:W-:-:S04]  /*1590*/  @!P2 IMAD R31, R31, R10, RZ ;  /* 0x0000000a1f1fa224 */ /* 0x020fc800078e02ff */
[----:B------:R-:W-:Y:S02]  /*15a0*/  @!P2 IMAD R11, R28, R11, R31 ;  /* 0x0000000b1c0ba224 */ /* 0x000fe400078e021f */
[----:B--2---:R-:W-:Y:S01]  /*15b0*/  @!P0 IMAD R29, R21, R2, RZ ;  /* 0x00000002151d8224 */ /* 0x004fe200078e02ff */
[----:B---3--:R-:W-:Y:S01]  /*15c0*/  @!P2 LEA R19, R19, R30, 0x18 ;  /* 0x0000001e1313a211 */ /* 0x008fe200078ec0ff */
[----:B-1----:R-:W-:Y:S02]  /*15d0*/  IMAD.MOV R15, RZ, RZ, -R7 ;  /* 0x000000ffff0f7224 */ /* 0x002fe400078e0a07 */
[----:B------:R-:W-:Y:S02]  /*15e0*/  IMAD.MOV.U32 R6, RZ, RZ, RZ ;  /* 0x000000ffff067224 */ /* 0x000fe400078e00ff */
[----:B------:R-:W-:Y:S02]  /*15f0*/  IMAD R15, R15, R16, RZ ;  /* 0x000000100f0f7224 */ /* 0x000fe400078e02ff */
[----:B------:R-:W-:-:S02]  /*1600*/  @!P0 IMAD R29, R20, R3, R29 ;  /* 0x00000003141d8224 */ /* 0x000fc400078e021d */
[----:B------:R-:W-:Y:S01]  /*1610*/  IMAD.HI.U32 R15, R7, R15, R6 ;  /* 0x0000000f070f7227 */ /* 0x000fe200078e0006 */
[----:B------:R-:W-:Y:S01]  /*1620*/  IADD3 R6, P1, R26, UR10, RZ ;  /* 0x0000000a1a067c10 */ /* 0x000fe2000ff3e0ff */
[----:B------:R-:W-:Y:S02]  /*1630*/  @UP0 ULDC.64 UR10, c[0x0][0x248] ;  /* 0x00009200000a0ab9 */ /* 0x000fe40000000a00 */
[----:B------:R-:W-:Y:S01]  /*1640*/  @!P2 IMAD R19, R14, 0x2, R19 ;  /* 0x000000020e13a824 */ /* 0x000fe200078e0213 */
[----:B------:R-:W-:Y:S01]  /*1650*/  IADD3.X R7, R27, UR4, RZ, P1, !PT ;  /* 0x000000041b077c10 */ /* 0x000fe20008ffe4ff */
[----:B------:R-:W-:Y:S01]  /*1660*/  UMOV UR4, 0x400 ;  /* 0x0000040000047882 */ /* 0x000fe20000000000 */
[----:B------:R-:W-:Y:S01]  /*1670*/  ISETP.GE.AND P1, PT, R5, UR5, PT ;  /* 0x0000000505007c0c */ /* 0x000fe2000bf26270 */
[----:B------:R-:W-:Y:S01]  /*1680*/  ULEA UR4, UR28, UR4, 0x18 ;  /* 0x000000041c047291 */ /* 0x000fe2000f8ec03f */
[----:B------:R-:W-:Y:S01]  /*1690*/  IMAD.HI.U32 R15, R15, R18, RZ ;  /* 0x000000120f0f7227 */ /* 0x000fe200078e00ff */
[----:B------:R-:W-:-:S02]  /*16a0*/  @UP0 UIMAD.WIDE.U32 UR30, UR6, UR10, URZ ;  /* 0x0000000a061e02a5 */ /* 0x000fc4000f8e003f */
[----:B------:R-:W-:Y:S01]  /*16b0*/  @UP0 UIMAD UR6, UR6, UR11, URZ ;  /* 0x0000000b060602a4 */ /* 0x000fe2000f8e023f */
[----:B------:R-:W-:Y:S01]  /*16c0*/  IMAD.WIDE.U32 R22, R22, UR8, R6 ;  /* 0x0000000816167c25 */ /* 0x000fe2000f8e0006 */
[----:B------:R-:W-:Y:S01]  /*16d0*/  LEA R203, R14, UR4, 0x1 ;  /* 0x000000040ecb7c11 */ /* 0x000fe2000f8e08ff */
[----:B------:R-:W1:Y:S02]  /*16e0*/  @!P2 LDC.64 R6, c[0x0][0x210] ;  /* 0x00008400ff06ab82 */ /* 0x000e640000000a00 */
[----:B------:R-:W-:Y:S01]  /*16f0*/  VIADD R23, R23, UR7 ;  /* 0x0000000717177c36 */ /* 0x000fe20008000000 */
[----:B------:R-:W-:Y:S01]  /*1700*/  @UP0 UIADD3 UR7, UR26, UR9, URZ ;  /* 0x000000091a070290 */ /* 0x000fe2000fffe03f */
[----:B------:R-:W-:Y:S02]  /*1710*/  IMAD.MOV R17, RZ, RZ, -R15 ;  /* 0x000000ffff117224 */ /* 0x000fe400078e0a0f */
[----:B------:R-:W-:Y:S02]  /*1720*/  @!P0 IMAD.WIDE.U32 R34, R20, R2, R22 ;  /* 0x0000000214228225 */ /* 0x000fe400078e0016 */
[----:B------:R-:W2:Y:S02]  /*1730*/  @!P1 LDC.64 R2, c[0x0][0x240] ;  /* 0x00009000ff029b82 */ /* 0x000ea40000000a00 */
[----:B------:R-:W-:Y:S01]  /*1740*/  @!P0 IMAD.IADD R32, R35, 0x1, R29 ;  /* 0x0000000123208824 */ /* 0x000fe200078e021d */
[----:B----4-:R-:W-:Y:S01]  /*1750*/  @!P0 LEA R36, P3, R34, R8, 0x1 ;  /* 0x0000000822248211 */ /* 0x010fe200078608ff */
[----:B------:R-:W-:-:S03]  /*1760*/  @!P2 IMAD.WIDE.U32 R28, R28, R10, R22 ;  /* 0x0000000a1c1ca225 */ /* 0x000fc600078e0016 */
[----:B------:R-:W-:Y:S01]  /*1770*/  @!P0 LEA.HI.X R37, R34, R9, R32, 0x1, P3 ;  /* 0x0000000922258211 */ /* 0x000fe200018f0c20 */
[C---:B------:R-:W-:Y:S01]  /*1780*/  IMAD R17, R16.reuse, R17, R18 ;  /* 0x0000001110117224 */ /* 0x040fe200078e0212 */
[----:B------:R-:W-:Y:S01]  /*1790*/  @!P2 IADD3 R8, R29, R11, RZ ;  /* 0x0000000b1d08a210 */ /* 0x000fe20007ffe0ff */
[----:B------:R-:W3:Y:S01]  /*17a0*/  @!P1 S2R R18, SR_CgaCtaId ;  /* 0x0000000000129919 */ /* 0x000ee20000008800 */
[----:B------:R-:W4:Y:S01]  /*17b0*/  @!P1 LDC.64 R10, c[0x0][0x210] ;  /* 0x00008400ff0a9b82 */ /* 0x000f220000000a00 */
[----:B------:R-:W-:Y:S01]  /*17c0*/  @!P1 IMAD.MOV.U32 R29, RZ, RZ, R23 ;  /* 0x000000ffff1d9224 */ /* 0x000fe200078e0017 */
[----:B------:R-:W-:Y:S01]  /*17d0*/  ISETP.GT.U32.AND P3, PT, R16, R17, PT ;  /* 0x000000111000720c */ /* 0x000fe20003f64070 */
[----:B------:R-:W-:Y:S01]  /*17e0*/  @!PT LDS RZ, [RZ] ;  /* 0x00000000fffff984 */ /* 0x000fe20000000800 */
[----:B------:R-:W-:Y:S01]  /*17f0*/  @!PT LDS RZ, [RZ] ;  /* 0x00000000fffff984 */ /* 0x000fe20000000800 */
[----:B------:R-:W-:Y:S01]  /*1800*/  @!PT LDS RZ, [RZ] ;  /* 0x00000000fffff984 */ /* 0x000fe20000000800 */
[----:B------:R2:W-:Y:S01]  /*1810*/  @!P0 LDGSTS.E.BYPASS.LTC128B.128 [R203], desc[UR20][R36.64] ;  /* 0x0000000024cb8fae */ /* 0x0005e2000b901d54 */
[----:B------:R-:W-:Y:S02]  /*1820*/  @!P1 MOV R9, 0x400 ;  /* 0x0000040000099802 */ /* 0x000fe40000000f00 */
[C---:B-1----:R-:W-:Y:S01]  /*1830*/  @!P2 LEA R30, P6, R28.reuse, R6, 0x1 ;  /* 0x000000061c1ea211 */ /* 0x042fe200078c08ff */
[----:B------:R1:W-:Y:S03]  /*1840*/  @!P0 LDGSTS.E.BYPASS.LTC128B.128 [R203+0x2000], desc[UR20][R36.64+0x80] ;  /* 0x0200008024cb8fae */ /* 0x0003e6000b901d54 */
[----:B------:R-:W-:Y:S01]  /*1850*/  @!P2 LEA.HI.X R31, R28, R7, R8, 0x1, P6 ;  /* 0x000000071c1fa211 */ /* 0x000fe200030f0c08 */
[----:B------:R1:W-:Y:S01]  /*1860*/  @!P0 LDGSTS.E.BYPASS.LTC128B.128 [R203+0x4000], desc[UR20][R36.64+0x100] ;  /* 0x0400010024cb8fae */ /* 0x0003e2000b901d54 */
[----:B------:R-:W-:Y:S01]  /*1870*/  @!P1 IADD3 R6, P0, R20, 0x20, RZ ;  /* 0x0000002014069810 */ /* 0x000fe20007f1e0ff */
[----:B------:R-:W-:-:S02]  /*1880*/  VIADD R8, R24, 0x30 ;  /* 0x0000003018087836 */ /* 0x000fc40000000000 */
[----:B------:R-:W-:Y:S01]  /*1890*/  @!P1 IMAD.MOV.U32 R28, RZ, RZ, R22 ;  /* 0x000000ffff1c9224 */ /* 0x000fe200078e0016 */
[----:B------:R1:W-:Y:S01]  /*18a0*/  @!P2 LDGSTS.E.BYPASS.LTC128B.128 [R19+0x800], desc[UR20][R30.64] ;  /* 0x008000001e13afae */ /* 0x0003e2000b901d54 */
[----:B------:R-:W-:Y:S01]  /*18b0*/  @!P1 IMAD.X R7, RZ, RZ, R21, P0 ;  /* 0x000000ffff079224 */ /* 0x000fe200000e0615 */
[----:B------:R-:W-:Y:S01]  /*18c0*/  ISETP.GE.AND P0, PT, R8, UR5, PT ;  /* 0x0000000508007c0c */ /* 0x000fe2000bf06270 */
[----:B------:R-:W-:Y:S01]  /*18d0*/  @!P3 IMAD.IADD R17, R17, 0x1, -R16 ;  /* 0x000000011111b824 */ /* 0x000fe200078e0a10 */
[----:B------:R1:W-:Y:S01]  /*18e0*/  @!P2 LDGSTS.E.BYPASS.LTC128B.128 [R19+0x2800], desc[UR20][R30.64+0x80] ;  /* 0x028000801e13afae */ /* 0x0003e2000b901d54 */
[-C--:B--2---:R-:W-:Y:S02]  /*18f0*/  @!P1 IMAD R7, R7, R2.reuse, RZ ;  /* 0x0000000207079224 */ /* 0x084fe400078e02ff */
[C---:B------:R-:W-:Y:S01]  /*1900*/  @!P1 IMAD.WIDE.U32 R28, R6.reuse, R2, R28 ;  /* 0x00000002061c9225 */ /* 0x040fe200078e001c */
[----:B------:R-:W-:Y:S01]  /*1910*/  ISETP.GE.U32.AND P6, PT, R17, R16, PT ;  /* 0x000000101100720c */ /* 0x000fe20003fc6070 */
[----:B------:R1:W-:Y:S02]  /*1920*/  @!P2 LDGSTS.E.BYPASS.LTC128B.128 [R19+0x4800], desc[UR20][R30.64+0x100] ;  /* 0x048001001e13afae */ /* 0x0003e4000b901d54 */
[----:B------:R-:W-:-:S02]  /*1930*/  @!P1 IMAD R7, R6, R3, R7 ;  /* 0x0000000306079224 */ /* 0x000fc400078e0207 */
[----:B------:R-:W-:Y:S01]  /*1940*/  @!P3 VIADD R15, R15, 0x1 ;  /* 0x000000010f0fb836 */ /* 0x000fe20000000000 */
[----:B----4-:R-:W-:Y:S01]  /*1950*/  @!P1 LEA R32, P3, R28, R10, 0x1 ;  /* 0x0000000a1c209211 */ /* 0x010fe200078608ff */
[----:B------:R-:W2:Y:S01]  /*1960*/  @!P0 LDC.64 R2, c[0x0][0x240] ;  /* 0x00009000ff028b82 */ /* 0x000ea20000000a00 */
[----:B------:R-:W-:Y:S02]  /*1970*/  @!P0 IADD3 R16, P2, R20, 0x30, RZ ;  /* 0x0000003014108810 */ /* 0x000fe40007f5e0ff */
[----:B------:R-:W-:Y:S02]  /*1980*/  @!P1 IADD3 R6, R29, R7, RZ ;  /* 0x000000071d069210 */ /* 0x000fe40007ffe0ff */
[----:B------:R-:W-:Y:S01]  /*1990*/  LOP3.LUT R7, R12, UR8, RZ, 0x3c, !PT ;  /* 0x000000080c077c12 */ /* 0x000fe2000f8e3cff */
[----:B------:R-:W-:Y:S01]  /*19a0*/  @!P0 IMAD.X R21, RZ, RZ, R21, P2 ;  /* 0x000000ffff158224 */ /* 0x000fe200010e0615 */
[----:B------:R-:W-:Y:S01]  /*19b0*/  @!P1 LEA.HI.X R33, R28, R11, R6, 0x1, P3 ;  /* 0x0000000b1c219211 */ /* 0x000fe200018f0c06 */
[----:B------:R-:W-:Y:S01]  /*19c0*/  @P6 VIADD R15, R15, 0x1 ;  /* 0x000000010f0f6836 */ /* 0x000fe20000000000 */
[----:B------:R-:W-:Y:S01]  /*19d0*/  ISETP.GE.AND P2, PT, R7, RZ, PT ;  /* 0x000000ff0700720c */ /* 0x000fe20003f46270 */
[----:B------:R-:W4:Y:S01]  /*19e0*/  @!P0 S2R R11, SR_CgaCtaId ;  /* 0x00000000000b8919 */ /* 0x000f220000008800 */
[----:B---3--:R-:W-:Y:S01]  /*19f0*/  @!P1 LEA R9, R18, R9, 0x18 ;  /* 0x0000000912099211 */ /* 0x008fe200078ec0ff */
[----:B------:R-:W3:Y:S01]  /*1a00*/  @!P0 LDC.64 R6, c[0x0][0x210] ;  /* 0x00008400ff068b82 */ /* 0x000ee20000000a00 */
[----:B------:R-:W-:Y:S01]  /*1a10*/  ISETP.NE.AND P3, PT, R12, RZ, PT ;  /* 0x000000ff0c00720c */ /* 0x000fe20003f65270 */
[----:B------:R-:W-:Y:S01]  /*1a20*/  @UP0 ULDC.64 UR8, c[0x0][0x250] ;  /* 0x0000940000080ab9 */ /* 0x000fe20000000a00 */
[----:B------:R-:W-:Y:S01]  /*1a30*/  IMAD.MOV.U32 R10, RZ, RZ, R15 ;  /* 0x000000ffff0a7224 */ /* 0x000fe200078e000f */
[----:B------:R-:W-:Y:S01]  /*1a40*/  @UP0 UIMAD.WIDE.U32 UR28, UR7, UR8, URZ ;  /* 0x00000008071c02a5 */ /* 0x000fe2000f8e003f */
[----:B------:R-:W-:Y:S01]  /*1a50*/  @!P1 IMAD R9, R14, 0x2, R9 ;  /* 0x000000020e099824 */ /* 0x000fe200078e0209 */
[----:B------:R-:W-:Y:S01]  /*1a60*/  @UP0 UIMAD UR7, UR7, UR9, URZ ;  /* 0x00000009070702a4 */ /* 0x000fe2000f8e023f */
[----:B------:R-:W-:-:S03]  /*1a70*/  ISETP.GE.AND P6, PT, R24, UR24, PT ;  /* 0x0000001818007c0c */ /* 0x000fc6000bfc6270 */
[----:B------:R1:W-:Y:S01]  /*1a80*/  @!P1 LDGSTS.E.BYPASS.LTC128B.128 [R9+0x1000], desc[UR20][R32.64] ;  /* 0x0100000020099fae */ /* 0x0003e2000b901d54 */
[----:B------:R-:W-:Y:S01]  /*1a90*/  @!P2 IMAD.MOV R10, RZ, RZ, -R10 ;  /* 0x000000ffff0aa224 */ /* 0x000fe200078e0a0a */
[----:B------:R-:W-:Y:S01]  /*1aa0*/  @UP0 UIADD3 UR27, UR29, UR7, URZ ;  /* 0x000000071d1b0290 */ /* 0x000fe2000fffe03f */
[-C--:B--2---:R-:W-:Y:S01]  /*1ab0*/  @!P0 IMAD R21, R21, R2.reuse, RZ ;  /* 0x0000000215158224 */ /* 0x084fe200078e02ff */
[----:B------:R1:W-:Y:S01]  /*1ac0*/  @!P1 LDGSTS.E.BYPASS.LTC128B.128 [R9+0x3000], desc[UR20][R32.64+0x80] ;  /* 0x0300008020099fae */ /* 0x0003e2000b901d54 */
[C---:B------:R-:W-:Y:S01]  /*1ad0*/  @!P0 IMAD.WIDE.U32 R22, R16.reuse, R2, R22 ;  /* 0x0000000210168225 */ /* 0x040fe200078e0016 */
[----:B------:R-:W-:Y:S01]  /*1ae0*/  @UP0 UIADD3 UR29, UR31, UR6, URZ ;  /* 0x000000061f1d0290 */ /* 0x000fe2000fffe03f */
[----:B------:R-:W-:Y:S01]  /*1af0*/  @!P3 LOP3.LUT R10, RZ, R12, RZ, 0x33, !PT ;  /* 0x0000000cff0ab212 */ /* 0x000fe200078e33ff */
[----:B------:R1:W-:Y:S01]  /*1b00*/  @!P1 LDGSTS.E.BYPASS.LTC128B.128 [R9+0x5000], desc[UR20][R32.64+0x100] ;  /* 0x0500010020099fae */ /* 0x0003e2000b901d54 */
[----:B------:R-:W-:Y:S01]  /*1b10*/  PLOP3.LUT P1, PT, PT, PT, UP0, 0x80, 0x0 ;  /* 0x000000000000781c */ /* 0x000fe20003f2f008 */
[----:B------:R-:W-:-:S04]  /*1b20*/  @!P0 IMAD R3, R16, R3, R21 ;  /* 0x0000000310038224 */ /* 0x000fc800078e0215 */
[----:B------:R-:W-:Y:S01]  /*1b30*/  @!P0 IMAD.IADD R2, R23, 0x1, R3 ;  /* 0x0000000117028824 */ /* 0x000fe200078e0203 */
[----:B---3--:R-:W-:-:S04]  /*1b40*/  @!P0 LEA R20, P2, R22, R6, 0x1 ;  /* 0x0000000616148211 */ /* 0x008fc800078408ff */
[----:B------:R-:W-:-:S03]  /*1b50*/  @!P0 LEA.HI.X R21, R22, R7, R2, 0x1, P2 ;  /* 0x0000000716158211 */ /* 0x000fc600010f0c02 */
[----:B----4-:R-:W-:Y:S06]  /*1b60*/  @P1 BRA `(.L_x_1160) ;  /* 0x0000000000341947 */ /* 0x010fec0003800000 */
        /* <DEDUP_REMOVED lines=13> */
.L_x_1160:
        /* <DEDUP_REMOVED lines=14> */
.L_x_1161:
[----:B------:R-:W-:Y:S01]  /*1d20*/  IMAD R3, R25, UR10, RZ ;  /* 0x0000000a19037c24 */ /* 0x000fe2000f8e02ff */
[----:B------:R-:W-:Y:S01]  /*1d30*/  @!P0 MOV R6, 0x400 ;  /* 0x0000040000068802 */ /* 0x000fe20000000f00 */
[C---:B------:R-:W-:Y:S01]  /*1d40*/  IMAD.WIDE.U32 R16, R24.reuse, UR10, R26 ;  /* 0x0000000a18107c25 */ /* 0x040fe2000f8e001a */
[----:B-1----:R-:W1:Y:S01]  /*1d50*/  @!P6 S2R R9, SR_CgaCtaId ;  /* 0x000000000009e919 */ /* 0x002e620000008800 */
[----:B------:R-:W-:Y:S01]  /*1d60*/  ULDC.64 UR6, c[0x0][0x260] ;  /* 0x0000980000067ab9 */ /* 0x000fe20000000a00 */
[----:B------:R-:W-:Y:S01]  /*1d70*/  USHF.L.U64.HI UR26, UR10, 0x6, UR11 ;  /* 0x000000060a1a7899 */ /* 0x000fe2000801020b */
[----:B------:R-:W-:Y:S01]  /*1d80*/  IMAD R2, R24, UR11, R3 ;  /* 0x0000000b18027c24 */ /* 0x000fe2000f8e0203 */
[----:B------:R-:W-:Y:S01]  /*1d90*/  @!P0 LEA R3, R11, R6, 0x18 ;  /* 0x000000060b038211 */ /* 0x000fe200078ec0ff */
[----:B------:R-:W-:Y:S01]  /*1da0*/  USHF.R.S32.HI UR25, URZ, 0x1f, UR16 ;  /* 0x0000001f3f197899 */ /* 0x000fe20008011410 */
[----:B------:R-:W2:Y:S01]  /*1db0*/  @!P6 LDC.64 R6, c[0x0][0x218] ;  /* 0x00008600ff06eb82 */ /* 0x000ea20000000a00 */
[----:B------:R-:W-:Y:S01]  /*1dc0*/  IADD3 R204, P1, R16, UR30, RZ ;  /* 0x0000001e10cc7c10 */ /* 0x000fe2000ff3e0ff */
[----:B------:R-:W3:Y:S01]  /*1dd0*/  @!P5 S2R R19, SR_CgaCtaId ;  /* 0x000000000013d919 */ /* 0x000ee20000008800 */
[----:B------:R-:W-:Y:S01]  /*1de0*/  SHF.R.S32.HI R11, RZ, 0x1f, R10 ;  /* 0x0000001fff0b7819 */ /* 0x000fe2000001140a */
[----:B------:R-:W-:Y:S01]  /*1df0*/  @!P0 IMAD R18, R14, 0x2, R3 ;  /* 0x000000020e128824 */ /* 0x000fe200078e0203 */
[----:B------:R-:W-:Y:S01]  /*1e00*/  IADD3.X R205, R17, UR29, R2, P1, !PT ;  /* 0x0000001d11cd7c10 */ /* 0x000fe20008ffe402 */
[----:B------:R-:W-:Y:S01]  /*1e10*/  USHF.L.U32 UR29, UR10, 0x6, URZ ;  /* 0x000000060a1d7899 */ /* 0x000fe2000800063f */
[----:B------:R-:W-:Y:S01]  /*1e20*/  ISETP.GE.AND P1, PT, R8, UR24, PT ;  /* 0x0000001808007c0c */ /* 0x000fe2000bf26270 */
[----:B------:R-:W-:Y:S01]  /*1e30*/  IMAD R213, R11, UR6, RZ ;  /* 0x000000060bd57c24 */ /* 0x000fe2000f8e02ff */
[----:B------:R-:W-:Y:S01]  /*1e40*/  ISETP.GE.AND P2, PT, R5, UR24, PT ;  /* 0x0000001805007c0c */ /* 0x000fe2000bf46270 */
[C---:B------:R-:W-:Y:S01]  /*1e50*/  IMAD.WIDE.U32 R204, R10.reuse, UR6, R204 ;  /* 0x000000060acc7c25 */ /* 0x040fe2000f8e00cc */
[----:B------:R-:W-:Y:S01]  /*1e60*/  UIMAD UR6, UR26, UR16, URZ ;  /* 0x000000101a0672a4 */ /* 0x000fe2000f8e023f */
[----:B------:R-:W-:Y:S01]  /*1e70*/  @!PT LDS RZ, [RZ] ;  /* 0x00000000fffff984 */ /* 0x000fe20000000800 */
[----:B------:R-:W-:Y:S01]  /*1e80*/  @!PT LDS RZ, [RZ] ;  /* 0x00000000fffff984 */ /* 0x000fe20000000800 */
[----:B------:R-:W-:Y:S01]  /*1e90*/  @!PT LDS RZ, [RZ] ;  /* 0x00000000fffff984 */ /* 0x000fe20000000800 */
[----:B------:R-:W-:Y:S01]  /*1ea0*/  @!P0 LDGSTS.E.BYPASS.LTC128B.128 [R18+0x1800], desc[UR20][R20.64] ;  /* 0x0180000014128fae */ /* 0x000fe2000b901d54 */
[----:B------:R-:W-:Y:S01]  /*1eb0*/  @!P6 MOV R2, 0x400 ;  /* 0x000004000002e802 */ /* 0x000fe20000000f00 */
[----:B------:R-:W-:Y:S01]  /*1ec0*/  IMAD R213, R10, UR7, R213 ;  /* 0x000000070ad57c24 */ /* 0x000fe2000f8e02d5 */
[----:B------:R-:W-:Y:S01]  /*1ed0*/  UIMAD UR6, UR25, UR29, UR6 ;  /* 0x0000001d190672a4 */ /* 0x000fe2000f8e0206 */
[----:B------:R-:W-:Y:S01]  /*1ee0*/  IMAD.U32 R3, RZ, RZ, UR29 ;  /* 0x0000001dff037e24 */ /* 0x000fe2000f8e00ff */
[----:B------:R-:W-:Y:S01]  /*1ef0*/  @!P0 LDGSTS.E.BYPASS.LTC128B.128 [R18+0x3800], desc[UR20][R20.64+0x80] ;  /* 0x0380008014128fae */ /* 0x000fe2000b901d54 */
[----:B------:R-:W-:Y:S01]  /*1f00*/  IMAD.IADD R213, R205, 0x1, R213 ;  /* 0x00000001cdd57824 */ /* 0x000fe200078e02d5 */
[----:B------:R-:W-:Y:S01]  /*1f10*/  LEA.HI R12, R13, R4, RZ, 0x4 ;  /* 0x000000040d0c7211 */ /* 0x000fe200078f20ff */
[----:B------:R-:W-:Y:S01]  /*1f20*/  IMAD.MOV.U32 R212, RZ, RZ, R204 ;  /* 0x000000ffffd47224 */ /* 0x000fe200078e00cc */
[----:B------:R4:W-:Y:S01]  /*1f30*/  @!P0 LDGSTS.E.BYPASS.LTC128B.128 [R18+0x5800], desc[UR20][R20.64+0x100] ;  /* 0x0580010014128fae */ /* 0x0009e2000b901d54 */
[----:B------:R-:W-:Y:S01]  /*1f40*/  ISETP.GE.AND P3, PT, R5, UR24, PT ;  /* 0x0000001805007c0c */ /* 0x000fe2000bf66270 */
[----:B------:R-:W-:Y:S01]  /*1f50*/  UIMAD.WIDE.U32 UR30, UR10, 0x20, URZ ;  /* 0x000000200a1e78a5 */ /* 0x000fe2000f8e003f */
[----:B------:R-:W-:Y:S01]  /*1f60*/  IMAD.WIDE.U32 R16, R3, UR16, R212 ;  /* 0x0000001003107c25 */ /* 0x000fe2000f8e00d4 */
[----:B------:R-:W5:Y:S01]  /*1f70*/  @!P2 S2R R15, SR_CgaCtaId ;  /* 0x00000000000fa919 */ /* 0x000f620000008800 */
[----:B-1----:R-:W-:Y:S01]  /*1f80*/  @!P6 LEA R9, R9, R2, 0x18 ;  /* 0x000000020909e211 */ /* 0x002fe200078ec0ff */
[----:B------:R-:W-:Y:S01]  /*1f90*/  VOTEU.ALL UP0, P1 ;  /* 0x00000000003f7886 */ /* 0x000fe20000800000 */
[----:B------:R-:W-:Y:S01]  /*1fa0*/  VIADD R17, R17, UR6 ;  /* 0x0000000611117c36 */ /* 0x000fe20008000000 */
[----:B--2---:R-:W-:Y:S01]  /*1fb0*/  @!P6 LEA R28, P0, R16, R6, 0x1 ;  /* 0x00000006101ce211 */ /* 0x004fe200078008ff */
[----:B------:R-:W1:Y:S01]  /*1fc0*/  @!P1 S2R R2, SR_CgaCtaId ;  /* 0x0000000000029919 */ /* 0x000e620000008800 */
[----:B------:R-:W-:Y:S01]  /*1fd0*/  SHF.R.S32.HI R5, RZ, 0x4, R12 ;  /* 0x00000004ff057819 */ /* 0x000fe2000001140c */
[----:B------:R-:W-:Y:S01]  /*1fe0*/  @!P6 IMAD R22, R14, 0x2, R9 ;  /* 0x000000020e16e824 */ /* 0x000fe200078e0209 */
[----:B------:R-:W-:Y:S01]  /*1ff0*/  @!P6 LEA.HI.X R29, R16, R7, R17, 0x1, P0 ;  /* 0x00000007101de211 */ /* 0x000fe200000f0c11 */
[----:B------:R-:W-:Y:S01]  /*2000*/  USHF.L.U32 UR6, UR11, 0x5, URZ ;  /* 0x000000050b067899 */ /* 0x000fe2000800063f */
[----:B------:R-:W2:Y:S01]  /*2010*/  @!P5 LDC.64 R6, c[0x0][0x218] ;  /* 0x00008600ff06db82 */ /* 0x000ea20000000a00 */
[----:B------:R-:W-:Y:S01]  /*2020*/  LOP3.LUT R9, R12, 0xfffffff0, RZ, 0xc0, !PT ;  /* 0xfffffff00c097812 */ /* 0x000fe200078ec0ff */
[----:B------:R-:W-:Y:S01]  /*2030*/  IMAD.WIDE.U32 R26, R24, UR8, R26 ;  /* 0x00000008181a7c25 */ /* 0x000fe2000f8e001a */
[----:B------:R-:W-:Y:S01]  /*2040*/  LEA.HI R12, R12, R5, RZ, 0x1 ;  /* 0x000000050c0c7211 */ /* 0x000fe200078f08ff */
[----:B------:R-:W-:Y:S01]  /*2050*/  @!P6 LDGSTS.E.BYPASS.LTC128B.128 [R22+0x6000], desc[UR20][R28.64] ;  /* 0x060000001c16efae */ /* 0x000fe2000b901d54 */
[----:B------:R-:W-:Y:S01]  /*2060*/  ISETP.GE.AND P0, PT, R8, UR24, PT ;  /* 0x0000001808007c0c */ /* 0x000fe2000bf06270 */
[----:B------:R-:W-:Y:S01]  /*2070*/  IMAD.SHL.U32 R214, R4, 0x2, RZ ;  /* 0x0000000204d67824 */ /* 0x000fe200078e00ff */
[----:B------:R-:W-:Y:S01]  /*2080*/  @!P5 MOV R8, 0x400 ;  /* 0x000004000008d802 */ /* 0x000fe20000000f00 */
[----:B------:R-:W-:Y:S01]  /*2090*/  @!P6 LDGSTS.E.BYPASS.LTC128B.128 [R22+0x8000], desc[UR20][R28.64+0x80] ;  /* 0x080000801c16efae */ /* 0x000fe2000b901d54 */
[----:B------:R-:W-:Y:S01]  /*20a0*/  LOP3.LUT R12, R12, 0xfffffffe, RZ, 0xc0, !PT ;  /* 0xfffffffe0c0c7812 */ /* 0x000fe200078ec0ff */
[----:B------:R-:W-:Y:S01]  /*20b0*/  IMAD.U32 R210, RZ, RZ, UR23 ;  /* 0x00000017ffd27e24 */ /* 0x000fe2000f8e00ff */
[----:B---3--:R-:W-:Y:S01]  /*20c0*/  @!P5 LEA R19, R19, R8, 0x18 ;  /* 0x000000081313d211 */ /* 0x008fe200078ec0ff */
[----:B------:R3:W-:Y:S01]  /*20d0*/  @!P6 LDGSTS.E.BYPASS.LTC128B.128 [R22+0xa000], desc[UR20][R28.64+0x100] ;  /* 0x0a0001001c16efae */ /* 0x0007e2000b901d54 */
[----:B----4-:R-:W-:Y:S01]  /*20e0*/  IMAD.U32 R21, RZ, RZ, UR10 ;  /* 0x0000000aff157e24 */ /* 0x010fe2000f8e00ff */
[----:B------:R-:W-:Y:S01]  /*20f0*/  @!P1 MOV R23, 0x400 ;  /* 0x0000040000179802 */ /* 0x000fe20000000f00 */
[----:B------:R-:W-:Y:S01]  /*2100*/  IMAD.IADD R20, R4, 0x1, -R9 ;  /* 0x0000000104147824 */ /* 0x000fe200078e0a09 */
[----:B------:R-:W-:Y:S01]  /*2110*/  LEA.HI R104, R13, R4, RZ, 0x5 ;  /* 0x000000040d687211 */ /* 0x000fe200078f28ff */
[----:B------:R-:W-:Y:S01]  /*2120*/  IMAD.U32 R18, RZ, RZ, UR10 ;  /* 0x0000000aff127e24 */ /* 0x000fe2000f8e00ff */
[----:B------:R-:W-:Y:S01]  /*2130*/  @!P5 LEA R21, P6, R21, R16, 0x4 ;  /* 0x000000101515d211 */ /* 0x000fe200078c20ff */
[----:B------:R-:W-:Y:S01]  /*2140*/  IMAD.U32 R9, RZ, RZ, UR11 ;  /* 0x0000000bff097e24 */ /* 0x000fe2000f8e00ff */
[----:B------:R-:W-:Y:S01]  /*2150*/  LOP3.LUT R214, R214, 0x6, RZ, 0xc0, !PT ;  /* 0x00000006d6d67812 */ /* 0x000fe200078ec0ff */
[----:B------:R-:W-:Y:S01]  /*2160*/  IMAD.IADD R12, R5, 0x1, -R12 ;  /* 0x00000001050c7824 */ /* 0x000fe200078e0a0c */
[----:B------:R-:W-:Y:S01]  /*2170*/  SHF.R.S32.HI R5, RZ, 0x1f, R20 ;  /* 0x0000001fff057819 */ /* 0x000fe20000011414 */
[----:B------:R-:W-:Y:S01]  /*2180*/  UIADD3 UR19, UR23, -UR19, -UR15 ;  /* 0x8000001317137290 */ /* 0x000fe2000fffe80f */
[----:B------:R-:W-:-:S02]  /*2190*/  @!P5 LEA.HI.X R18, R18, R17, R9, 0x4, P6 ;  /* 0x000000111212d211 */ /* 0x000fc400030f2409 */
[----:B------:R-:W4:Y:S01]  /*21a0*/  @!P2 LDC.64 R8, c[0x0][0x218] ;  /* 0x00008600ff08ab82 */ /* 0x000f220000000a00 */
[----:B--2---:R-:W-:Y:S01]  /*21b0*/  @!P5 LEA R30, P6, R21, R6, 0x1 ;  /* 0x00000006151ed211 */ /* 0x004fe200078c08ff */
[----:B------:R-:W-:Y:S01]  /*21c0*/  IMAD.SHL.U32 R6, R24, 0x8, RZ ;  /* 0x0000000818067824 */ /* 0x000fe200078e00ff */
[----:B------:R-:W-:Y:S02]  /*21d0*/  LEA.HI R5, R5, R20, RZ, 0x3 ;  /* 0x0000001405057211 */ /* 0x000fe400078f18ff */
[----:B------:R-:W-:Y:S01]  /*21e0*/  @!P5 LEA.HI.X R31, R21, R7, R18, 0x1, P6 ;  /* 0x00000007151fd211 */ /* 0x000fe200030f0c12 */
[----:B------:R-:W-:Y:S01]  /*21f0*/  IMAD.SHL.U32 R21, R0, 0x40, RZ ;  /* 0x0000004000157824 */ /* 0x000fe200078e00ff */
[----:B------:R-:W-:Y:S01]  /*2200*/  @!P2 IADD3 R18, P6, R16, UR30, RZ ;  /* 0x0000001e1012ac10 */ /* 0x000fe2000ffde0ff */
[----:B------:R-:W-:Y:S01]  /*2210*/  IMAD.U32 R7, RZ, RZ, UR6 ;  /* 0x00000006ff077e24 */ /* 0x000fe2000f8e00ff */
[----:B-1----:R-:W-:Y:S01]  /*2220*/  @!P1 LEA R23, R2, R23, 0x18 ;  /* 0x0000001702179211 */ /* 0x002fe200078ec0ff */
[----:B------:R-:W-:Y:S01]  /*2230*/  ULDC.64 UR6, c[0x0][0x268] ;  /* 0x00009a0000067ab9 */ /* 0x000fe20000000a00 */
[----:B------:R-:W-:Y:S01]  /*2240*/  LOP3.LUT R21, R21, 0x1c0, RZ, 0xc0, !PT ;  /* 0x000001c015157812 */ /* 0x000fe200078ec0ff */
[----:B------:R-:W-:Y:S01]  /*2250*/  IMAD R207, R11, UR6, RZ ;  /* 0x000000060bcf7c24 */ /* 0x000fe2000f8e02ff */
[----:B---3--:R-:W-:Y:S01]  /*2260*/  LOP3.LUT R29, R5, 0xfffffff8, RZ, 0xc0, !PT ;  /* 0xfffffff8051d7812 */ /* 0x008fe200078ec0ff */
[----:B------:R-:W-:Y:S01]  /*2270*/  @!P1 IMAD R23, R14, 0x2, R23 ;  /* 0x000000020e179824 */ /* 0x000fe200078e0217 */
[----:B------:R-:W-:Y:S01]  /*2280*/  @!P2 MOV R22, 0x400 ;  /* 0x000004000016a802 */ /* 0x000fe20000000f00 */
[----:B------:R-:W-:Y:S01]  /*2290*/  IMAD R207, R10, UR7, R207 ;  /* 0x000000070acf7c24 */ /* 0x000fe2000f8e02cf */
[----:B------:R-:W-:Y:S01]  /*22a0*/  LOP3.LUT R201, R21, 0x8, R6, 0xf8, !PT ;  /* 0x0000000815c97812 */ /* 0x000fe200078ef806 */
[----:B------:R-:W-:Y:S01]  /*22b0*/  IMAD.IADD R2, R20, 0x1, -R29 ;  /* 0x0000000114027824 */ /* 0x000fe200078e0a1d */
[----:B-----5:R-:W-:Y:S01]  /*22c0*/  @!P2 LEA R15, R15, R22, 0x18 ;  /* 0x000000160f0fa211 */ /* 0x020fe200078ec0ff */
[C---:B------:R-:W-:Y:S01]  /*22d0*/  @!P5 IMAD R22, R14.reuse, 0x2, R19 ;  /* 0x000000020e16d824 */ /* 0x040fe200078e0213 */
[----:B------:R-:W-:Y:S01]  /*22e0*/  @!P2 IADD3.X R20, R17, UR31, R7, P6, !PT ;  /* 0x0000001f1114ac10 */ /* 0x000fe2000b7fe407 */
[----:B------:R-:W-:Y:S01]  /*22f0*/  IMAD R19, R25, UR8, RZ ;  /* 0x0000000819137c24 */ /* 0x000fe2000f8e02ff */
[----:B------:R-:W1:Y:S01]  /*2300*/  @!P1 LDC.64 R6, c[0x0][0x218] ;  /* 0x00008600ff069b82 */ /* 0x000e620000000a00 */
[----:B------:R-:W-:Y:S01]  /*2310*/  @!P2 IMAD R15, R14, 0x2, R15 ;  /* 0x000000020e0fa824 */ /* 0x000fe200078e020f */
[----:B------:R-:W-:Y:S01]  /*2320*/  @!P5 LDGSTS.E.BYPASS.LTC128B.128 [R22+0x6800], desc[UR20][R30.64] ;  /* 0x068000001e16dfae */ /* 0x000fe2000b901d54 */
[----:B------:R-:W-:Y:S01]  /*2330*/  IMAD R19, R24, UR9, R19 ;  /* 0x0000000918137c24 */ /* 0x000fe2000f8e0213 */
[----:B------:R-:W-:Y:S01]  /*2340*/  UIMAD.WIDE.U32 UR30, UR16, UR8, URZ ;  /* 0x00000008101e72a5 */ /* 0x000fe2000f8e003f */
[----:B------:R-:W-:Y:S01]  /*2350*/  IMAD.SHL.U32 R105, R5, 0x40, RZ ;  /* 0x0000004005697824 */ /* 0x000fe200078e00ff */
[----:B------:R-:W-:Y:S01]  /*2360*/  @!P5 LDGSTS.E.BYPASS.LTC128B.128 [R22+0x8800], desc[UR20][R30.64+0x80] ;  /* 0x088000801e16dfae */ /* 0x000fe2000b901d54 */
[----:B------:R-:W-:-:S03]  /*2370*/  UIADD3 UR7, UR23, 0x1, -UR15 ;  /* 0x0000000117077890 */ /* 0x000fc6000fffe80f */
[----:B------:R-:W-:Y:S01]  /*2380*/  @!P5 LDGSTS.E.BYPASS.LTC128B.128 [R22+0xa800], desc[UR20][R30.64+0x100] ;  /* 0x0a8001001e16dfae */ /* 0x000fe2000b901d54 */
[----:B------:R-:W-:Y:S01]  /*2390*/  ISETP.GE.AND P5, PT, R24, UR24, PT ;  /* 0x0000001818007c0c */ /* 0x000fe2000bfa6270 */
[----:B------:R-:W-:Y:S01]  /*23a0*/  UIMAD UR24, UR25, UR8, URZ ;  /* 0x00000008191872a4 */ /* 0x000fe2000f8e023f */
[C---:B----4-:R-:W-:Y:S01]  /*23b0*/  @!P2 LEA R24, P6, R18.reuse, R8, 0x1 ;  /* 0x000000081218a211 */ /* 0x050fe200078c08ff */
[----:B------:R-:W-:Y:S01]  /*23c0*/  @!UP0 UIMAD UR25, UR11, 0x30, URZ ;  /* 0x000000300b1988a4 */ /* 0x000fe2000f8e023f */
[----:B------:R-:W-:Y:S01]  /*23d0*/  SHF.R.U32.HI R8, RZ, 0x3, R21 ;  /* 0x00000003ff087819 */ /* 0x000fe20000011615 */
[----:B------:R-:W-:Y:S01]  /*23e0*/  UIMAD UR24, UR16, UR9, UR24 ;  /* 0x00000009101872a4 */ /* 0x000fe2000f8e0218 */
[----:B------:R-:W-:Y:S01]  /*23f0*/  @!P2 LEA.HI.X R25, R18, R9, R20, 0x1, P6 ;  /* 0x000000091219a211 */ /* 0x000fe200030f0c14 */
[----:B------:R-:W-:Y:S01]  /*2400*/  IMAD.U32 R9, RZ, RZ, UR10 ;  /* 0x0000000aff097e24 */ /* 0x000fe2000f8e00ff */
[----:B------:R-:W-:Y:S01]  /*2410*/  IADD3 R218, P6, R26, UR28, RZ ;  /* 0x0000001c1ada7c10 */ /* 0x000fe2000ffde0ff */
[----:B------:R-:W-:Y:S01]  /*2420*/  UIADD3 UR24, UR31, UR24, URZ ;  /* 0x000000181f187290 */ /* 0x000fe2000fffe03f */
[----:B------:R-:W-:Y:S01]  /*2430*/  LOP3.LUT R201, R201, R8, RZ, 0x3c, !PT ;  /* 0x00000008c9c97212 */ /* 0x000fe200078e3cff */
[----:B------:R-:W-:Y:S01]  /*2440*/  @!P1 IMAD.WIDE.U32 R16, R9, 0x30, R16 ;  /* 0x0000003009109825 */ /* 0x000fe200078e0010 */
[----:B------:R-:W-:Y:S01]  /*2450*/  IADD3.X R219, R27, UR27, R19, P6, !PT ;  /* 0x0000001b1bdb7c10 */ /* 0x000fe2000b7fe413 */
[----:B------:R-:W-:Y:S01]  /*2460*/  @!P2 LDGSTS.E.BYPASS.LTC128B.128 [R15+0x7000], desc[UR20][R24.64] ;  /* 0x07000000180fafae */ /* 0x000fe2000b901d54 */
[----:B------:R-:W2:Y:S01]  /*2470*/  @!P5 LDC.64 R8, c[0x0][0x220] ;  /* 0x00008800ff08db82 */ /* 0x000ea20000000a00 */
[----:B------:R-:W-:Y:S01]  /*2480*/  IMAD.U32 R26, RZ, RZ, UR30 ;  /* 0x0000001eff1a7e24 */ /* 0x000fe2000f8e00ff */
[----:B-1----:R-:W-:Y:S01]  /*2490*/  @!P1 LEA R18, P6, R16, R6, 0x1 ;  /* 0x0000000610129211 */ /* 0x002fe200078c08ff */
[----:B------:R-:W-:Y:S01]  /*24a0*/  IMAD.WIDE.U32 R218, R10, UR6, R218 ;  /* 0x000000060ada7c25 */ /* 0x000fe2000f8e00da */
[----:B------:R-:W-:Y:S01]  /*24b0*/  @!P2 LDGSTS.E.BYPASS.LTC128B.128 [R15+0x9000], desc[UR20][R24.64+0x80] ;  /* 0x09000080180fafae */ /* 0x000fe2000b901d54 */
[----:B------:R-:W-:Y:S01]  /*24c0*/  USHF.L.U32 UR6, UR9, 0x5, URZ ;  /* 0x0000000509067899 */ /* 0x000fe2000800063f */
[----:B------:R-:W-:Y:S01]  /*24d0*/  LOP3.LUT R105, R105, 0xfffffe00, RZ, 0xc0, !PT ;  /* 0xfffffe0069697812 */ /* 0x000fe200078ec0ff */
[----:B------:R-:W-:Y:S01]  /*24e0*/  @!P1 VIADD R10, R17, UR25 ;  /* 0x00000019110a9c36 */ /* 0x000fe20008000000 */
[----:B------:R2:W-:Y:S01]  /*24f0*/  @!P2 LDGSTS.E.BYPASS.LTC128B.128 [R15+0xb000], desc[UR20][R24.64+0x100] ;  /* 0x0b000100180fafae */ /* 0x0005e2000b901d54 */
[----:B------:R-:W-:Y:S01]  /*2500*/  IMAD.U32 R11, RZ, RZ, UR24 ;  /* 0x00000018ff0b7e24 */ /* 0x000fe2000f8e00ff */
[----:B------:R-:W-:Y:S01]  /*2510*/  LEA R20, P2, R26, R218, 0x6 ;  /* 0x000000da1a147211 */ /* 0x000fe200078430ff */
[----:B------:R-:W-:Y:S01]  /*2520*/  IMAD.IADD R207, R219, 0x1, R207 ;  /* 0x00000001dbcf7824 */ /* 0x000fe200078e02cf */
[----:B------:R-:W-:Y:S01]  /*2530*/  @!P1 LEA.HI.X R19, R16, R7, R10, 0x1, P6 ;  /* 0x0000000710139211 */ /* 0x000fe200030f0c0a */
[----:B------:R-:W-:Y:S01]  /*2540*/  IMAD.U32 R10, RZ, RZ, UR8 ;  /* 0x00000008ff0a7e24 */ /* 0x000fe2000f8e00ff */
[----:B------:R-:W1:Y:S01]  /*2550*/  @!P4 LDC.64 R6, c[0x0][0x220] ;  /* 0x00008800ff06cb82 */ /* 0x000e620000000a00 */
[----:B------:R-:W-:Y:S01]  /*2560*/  IMAD.U32 R17, RZ, RZ, UR9 ;  /* 0x00000009ff117e24 */ /* 0x000fe2000f8e00ff */
[----:B------:R-:W-:Y:S01]  /*2570*/  LEA.HI.X R21, R26, R207, R11, 0x6, P2 ;  /* 0x000000cf1a157211 */ /* 0x000fe200010f340b */
[----:B------:R-:W-:Y:S01]  /*2580*/  @!P1 LDGSTS.E.BYPASS.LTC128B.128 [R23+0x7800], desc[UR20][R18.64] ;  /* 0x0780000012179fae */ /* 0x000fe2000b901d54 */
[----:B------:R-:W-:Y:S01]  /*2590*/  IMAD.U32 R11, RZ, RZ, UR8 ;  /* 0x00000008ff0b7e24 */ /* 0x000fe2000f8e00ff */
[----:B------:R-:W-:Y:S01]  /*25a0*/  UIMAD.WIDE.U32 UR24, UR8, 0x20, URZ ;  /* 0x00000020081878a5 */ /* 0x000fe2000f8e003f */
[C---:B------:R-:W-:Y:S01]  /*25b0*/  IMAD R201, R12.reuse, 0x200, R201 ;  /* 0x000002000cc97824 */ /* 0x040fe200078e02c9 */
[----:B------:R-:W-:Y:S01]  /*25c0*/  @!P1 LDGSTS.E.BYPASS.LTC128B.128 [R23+0x9800], desc[UR20][R18.64+0x80] ;  /* 0x0980008012179fae */ /* 0x000fe2000b901d54 */
[----:B------:R-:W-:Y:S01]  /*25d0*/  VOTEU.ALL UP0, P0 ;  /* 0x00000000003f7886 */ /* 0x000fe20000000000 */
[----:B------:R-:W-:Y:S01]  /*25e0*/  @!P4 LEA R16, P2, R11, R20, 0x4 ;  /* 0x000000140b10c211 */ /* 0x000fe200078420ff */
[----:B------:R-:W-:Y:S01]  /*25f0*/  IMAD.SHL.U32 R12, R12, 0x8, RZ ;  /* 0x000000080c0c7824 */ /* 0x000fe200078e00ff */
[----:B------:R3:W-:Y:S01]  /*2600*/  @!P1 LDGSTS.E.BYPASS.LTC128B.128 [R23+0xb800], desc[UR20][R18.64+0x100] ;  /* 0x0b80010012179fae */ /* 0x0007e2000b901d54 */
[----:B------:R-:W-:Y:S01]  /*2610*/  @!P3 IADD3 R14, P1, R20, UR24, RZ ;  /* 0x00000018140ebc10 */ /* 0x000fe2000ff3e0ff */
[----:B------:R-:W-:Y:S01]  /*2620*/  IMAD.U32 R27, RZ, RZ, UR31 ;  /* 0x0000001fff1b7e24 */ /* 0x000fe2000f8e00ff */
[----:B------:R-:W-:Y:S01]  /*2630*/  @!P4 LEA.HI.X R17, R10, R21, R17, 0x4, P2 ;  /* 0x000000150a11c211 */ /* 0x000fe200010f2411 */
[----:B------:R-:W0:Y:S01]  /*2640*/  LDGDEPBAR ;  /* 0x00000000000079af */ /* 0x000e220000000000 */
[----:B------:R-:W4:Y:S01]  /*2650*/  @!P3 LDC.64 R10, c[0x0][0x220] ;  /* 0x00008800ff0abb82 */ /* 0x000f220000000a00 */
[----:B------:R-:W-:Y:S01]  /*2660*/  LEA R201, R201, UR4, 0x1 ;  /* 0x00000004c9c97c11 */ /* 0x000fe2000f8e08ff */
[----:B------:R-:W-:Y:S01]  /*2670*/  ULDC UR24, c[0x0][0x39c] ;  /* 0x0000e70000187ab9 */ /* 0x000fe20000000800 */
[----:B------:R-:W-:Y:S01]  /*2680*/  IMAD.U32 R208, RZ, RZ, UR7 ;  /* 0x00000007ffd07e24 */ /* 0x000fe2000f8e00ff */
[C---:B--2---:R-:W-:Y:S01]  /*2690*/  @!P5 LEA R24, P6, R20.reuse, R8, 0x1 ;  /* 0x000000081418d211 */ /* 0x044fe200078c08ff */
[----:B------:R-:W-:Y:S01]  /*26a0*/  IMAD.U32 R15, RZ, RZ, UR6 ;  /* 0x00000006ff0f7e24 */ /* 0x000fe2000f8e00ff */
[----:B------:R-:W-:Y:S01]  /*26b0*/  @!UP0 UIMAD UR6, UR9, 0x30, URZ ;  /* 0x00000030090688a4 */ /* 0x000fe2000f8e023f */
[----:B------:R-:W-:Y:S01]  /*26c0*/  VIADD R199, R201, 0x6020 ;  /* 0x00006020c9c77836 */ /* 0x000fe20000000000 */
[----:B------:R-:W-:Y:S01]  /*26d0*/  @!P5 LEA.HI.X R25, R20, R9, R21, 0x1, P6 ;  /* 0x000000091419d211 */ /* 0x000fe200030f0c15 */
[----:B------:R-:W-:Y:S01]  /*26e0*/  UISETP.GT.AND UP0, UPT, UR16, UR12, UPT ;  /* 0x0000000c1000728c */ /* 0x000fe2000bf04270 */
[----:B------:R-:W2:Y:S01]  /*26f0*/  @!P0 LDC.64 R8, c[0x0][0x220] ;  /* 0x00008800ff088b82 */ /* 0x000ea20000000a00 */
[----:B------:R-:W-:Y:S01]  /*2700*/  @!P3 IADD3.X R15, R21, UR25, R15, P1, !PT ;  /* 0x00000019150fbc10 */ /* 0x000fe20008ffe40f */
[----:B---3--:R-:W-:Y:S01]  /*2710*/  IMAD.U32 R18, RZ, RZ, UR8 ;  /* 0x00000008ff127e24 */ /* 0x008fe2000f8e00ff */
[----:B------:R-:W-:-:S05]  /*2720*/  DEPBAR.LE SB0, 0x0 ;  /* 0x000080000000791a */ /* 0x000fca0000000000 */
[----:B------:R-:W-:Y:S01]  /*2730*/  BAR.SYNC.DEFER_BLOCKING 0x0 ;  /* 0x0000000000007b1d */ /* 0x000fe20000010000 */
[----:B------:R-:W-:Y:S01]  /*2740*/  @!P0 IMAD.WIDE.U32 R18, R18, 0x30, R20 ;  /* 0x0000003012128825 */ /* 0x000fe200078e0014 */
[C---:B-1----:R-:W-:Y:S02]  /*2750*/  @!P4 LEA R20, P1, R16.reuse, R6, 0x1 ;  /* 0x000000061014c211 */ /* 0x042fe400078208ff */
[----:B------:R-:W-:Y:S02]  /*2760*/  SHF.R.S32.HI R6, RZ, 0x5, R104 ;  /* 0x00000005ff067819 */ /* 0x000fe40000011468 */
[----:B------:R-:W-:Y:S01]  /*2770*/  @!P4 LEA.HI.X R21, R16, R7, R17, 0x1, P1 ;  /* 0x000000071015c211 */ /* 0x000fe200008f0c11 */
[----:B------:R-:W-:Y:S01]  /*2780*/  IMAD.SHL.U32 R7, R2, 0x40, RZ ;  /* 0x0000004002077824 */ /* 0x000fe200078e00ff */
[----:B------:R-:W-:-:S04]  /*2790*/  LEA R211, R6, UR22, 0x4 ;  /* 0x0000001606d37c11 */ /* 0x000fc8000f8e20ff */
[----:B------:R-:W-:-:S04]  /*27a0*/  LOP3.LUT R7, R7, 0x1c0, RZ, 0xc0, !PT ;  /* 0x000001c007077812 */ /* 0x000fc800078ec0ff */
[----:B------:R-:W-:Y:S02]  /*27b0*/  LOP3.LUT R12, R7, 0x8, R12, 0xf8, !PT ;  /* 0x00000008070c7812 */ /* 0x000fe400078ef80c */
[----:B------:R-:W-:Y:S01]  /*27c0*/  SHF.R.U32.HI R5, RZ, 0x3, R7 ;  /* 0x00000003ff057819 */ /* 0x000fe20000011607 */
[----:B------:R-:W-:Y:S01]  /*27d0*/  IMAD R7, R6, 0x400, R105 ;  /* 0x0000040006077824 */ /* 0x000fe200078e0269 */
        /* <DEDUP_REMOVED lines=9> */
[----:B----4-:R-:W-:-:S03]  /*2870*/  @!P3 LEA R10, P5, R14, R10, 0x1 ;  /* 0x0000000a0e0ab211 */ /* 0x010fc600078a08ff */
[----:B------:R-:W-:Y:S01]  /*2880*/  @P4 STS.128 [R203+0xc800], RZ ;  /* 0x00c800ffcb004388 */ /* 0x000fe20000000c00 */
[----:B------:R-:W-:Y:S02]  /*2890*/  R2P PR, R2, 0x6 ;  /* 0x0000000602007804 */ /* 0x000fe40000000000 */
[----:B------:R-:W-:Y:S01]  /*28a0*/  LOP3.LUT R2, R12, R5, RZ, 0x3c, !PT ;  /* 0x000000050c027212 */ /* 0x000fe200078e3cff */
[----:B------:R-:W-:Y:S01]  /*28b0*/  @!P0 VIADD R5, R19, UR6 ;  /* 0x0000000613058c36 */ /* 0x000fe20008000000 */
[----:B------:R-:W-:Y:S01]  /*28c0*/  @!P3 LEA.HI.X R11, R14, R11, R15, 0x1, P5 ;  /* 0x0000000b0e0bb211 */ /* 0x000fe200028f0c0f */
[----:B------:R-:W-:Y:S01]  /*28d0*/  @P4 STS.128 [R203+0xe800], RZ ;  /* 0x00e800ffcb004388 */ /* 0x000fe20000000c00 */
[----:B--2---:R-:W-:Y:S01]  /*28e0*/  @!P0 LEA R8, P5, R18, R8, 0x1 ;  /* 0x0000000812088211 */ /* 0x004fe200078a08ff */
[----:B------:R-:W-:Y:S01]  /*28f0*/  IMAD.IADD R202, R2, 0x1, R7 ;  /* 0x0000000102ca7824 */ /* 0x000fe200078e0207 */
[----:B------:R-:W-:Y:S01]  /*2900*/  UIADD3 UR6, UR7, UR18, URZ ;  /* 0x0000001207067290 */ /* 0x000fe2000fffe03f */
[----:B------:R-:W-:Y:S01]  /*2910*/  @P4 STS.128 [R203+0x10800], RZ ;  /* 0x010800ffcb004388 */ /* 0x000fe20000000c00 */
[----:B------:R-:W-:Y:S01]  /*2920*/  @!P0 LEA.HI.X R9, R18, R9, R5, 0x1, P5 ;  /* 0x0000000912098211 */ /* 0x000fe200028f0c05 */
[----:B------:R-:W-:Y:S01]  /*2930*/  IMAD.MOV.U32 R7, RZ, RZ, 0x10 ;  /* 0x00000010ff077424 */ /* 0x000fe200078e00ff */
[----:B------:R-:W-:Y:S01]  /*2940*/  LEA R202, R202, UR4, 0x1 ;  /* 0x00000004caca7c11 */ /* 0x000fe2000f8e08ff */
[----:B------:R-:W-:Y:S01]  /*2950*/  @!PT LDS RZ, [RZ] ;  /* 0x00000000fffff984 */ /* 0x000fe20000000800 */
[----:B------:R-:W-:Y:S01]  /*2960*/  @!PT LDS RZ, [RZ] ;  /* 0x00000000fffff984 */ /* 0x000fe20000000800 */
[----:B------:R-:W-:Y:S01]  /*2970*/  @!PT LDS RZ, [RZ] ;  /* 0x00000000fffff984 */ /* 0x000fe20000000800 */
[----:B------:R-:W-:Y:S01]  /*2980*/  @!P4 LDGSTS.E.BYPASS.LTC128B.128 [R203+0xc800], desc[UR20][R20.64] ;  /* 0x0c80000014cbcfae */ /* 0x000fe2000b901d54 */
[----:B------:R-:W-:-:S02]  /*2990*/  IMAD.MOV.U32 R5, RZ, RZ, 0x20 ;  /* 0x00000020ff057424 */ /* 0x000fc400078e00ff */
[----:B------:R-:W-:Y:S01]  /*29a0*/  SEL R7, R7, 0xfffffff0, !P1 ;  /* 0xfffffff007077807 */ /* 0x000fe20004800000 */
[----:B------:R-:W-:Y:S02]  /*29b0*/  @!P4 LDGSTS.E.BYPASS.LTC128B.128 [R203+0xe800], desc[UR20][R20.64+0x80] ;  /* 0x0e80008014cbcfae */ /* 0x000fe4000b901d54 */
[----:B------:R-:W-:Y:S02]  /*29c0*/  SEL R5, R5, 0xffffffe0, !P2 ;  /* 0xffffffe005057807 */ /* 0x000fe40005000000 */
[----:B------:R2:W-:Y:S01]  /*29d0*/  @!P4 LDGSTS.E.BYPASS.LTC128B.128 [R203+0x10800], desc[UR20][R20.64+0x100] ;  /* 0x1080010014cbcfae */ /* 0x0005e2000b901d54 */
[----:B------:R-:W-:Y:S01]  /*29e0*/  R2P PR, R0, 0x6 ;  /* 0x0000000600007804 */ /* 0x000fe20000000000 */
[----:B------:R-:W-:Y:S02]  /*29f0*/  VIADD R0, R201, 0x6000 ;  /* 0x00006000c9007836 */ /* 0x000fe40000000000 */
[----:B------:R-:W-:Y:S01]  /*2a00*/  @P3 STS.128 [R203+0xd000], RZ ;  /* 0x00d000ffcb003388 */ /* 0x000fe20000000c00 */
[----:B------:R-:W-:-:S02]  /*2a10*/  IMAD R200, R7, 0x2, R202 ;  /* 0x0000000207c87824 */ /* 0x000fc400078e02ca */
[C---:B------:R-:W-:Y:S01]  /*2a20*/  IMAD R198, R5.reuse, 0x2, R202 ;  /* 0x0000000205c67824 */ /* 0x040fe200078e02ca */
[----:B------:R-:W-:Y:S01]  /*2a30*/  @P3 STS.128 [R203+0xf000], RZ ;  /* 0x00f000ffcb003388 */ /* 0x000fe20000000c00 */
[----:B------:R-:W-:-:S03]  /*2a40*/  IMAD R197, R5, 0x2, R200 ;  /* 0x0000000205c57824 */ /* 0x000fc600078e02c8 */
[----:B------:R-:W-:Y:S02]  /*2a50*/  @P3 STS.128 [R203+0x11000], RZ ;  /* 0x011000ffcb003388 */ /* 0x000fe40000000c00 */
[----:B------:R-:W-:Y:S02]  /*2a60*/  @P1 VIADD R199, R0, 0xffffffe0 ;  /* 0xffffffe000c71836 */ /* 0x000fe40000000000 */
[----:B------:R-:W-:Y:S01]  /*2a70*/  @!PT LDS RZ, [RZ] ;  /* 0x00000000fffff984 */ /* 0x000fe20000000800 */
[----:B------:R-:W-:Y:S01]  /*2a80*/  @!PT LDS RZ, [RZ] ;  /* 0x00000000fffff984 */ /* 0x000fe20000000800 */
[----:B------:R-:W-:Y:S01]  /*2a90*/  @!PT LDS RZ, [RZ] ;  /* 0x00000000fffff984 */ /* 0x000fe20000000800 */
[----:B------:R-:W-:Y:S01]  /*2aa0*/  @!P3 LDGSTS.E.BYPASS.LTC128B.128 [R203+0xd000], desc[UR20][R10.64] ;  /* 0x0d0000000acbbfae */ /* 0x000fe2000b901d54 */
[----:B------:R-:W-:-:S03]  /*2ab0*/  IMAD.MOV.U32 R0, RZ, RZ, 0x40 ;  /* 0x00000040ff007424 */ /* 0x000fc600078e00ff */
[----:B------:R-:W-:Y:S02]  /*2ac0*/  @!P3 LDGSTS.E.BYPASS.LTC128B.128 [R203+0xf000], desc[UR20][R10.64+0x80] ;  /* 0x0f0000800acbbfae */ /* 0x000fe4000b901d54 */
[----:B------:R-:W-:Y:S02]  /*2ad0*/  SEL R0, R0, 0xffffffc0, !P2 ;  /* 0xffffffc000007807 */ /* 0x000fe40005000000 */
[----:B------:R-:W-:Y:S03]  /*2ae0*/  @!P3 LDGSTS.E.BYPASS.LTC128B.128 [R203+0x11000], desc[UR20][R10.64+0x100] ;  /* 0x110001000acbbfae */ /* 0x000fe6000b901d54 */
[----:B------:R-:W-:Y:S01]  /*2af0*/  IMAD.IADD R195, R201, 0x1, R0 ;  /* 0x00000001c9c37824 */ /* 0x000fe200078e0200 */
[----:B------:R-:W-:Y:S01]  /*2b00*/  @P0 STS.128 [R203+0xd800], RZ ;  /* 0x00d800ffcb000388 */ /* 0x000fe20000000c00 */
[----:B------:R-:W-:-:S03]  /*2b10*/  IMAD.IADD R188, R0, 0x1, R199 ;  /* 0x0000000100bc7824 */ /* 0x000fc600078e02c7 */
        /* <DEDUP_REMOVED lines=8> */
[----:B------:R-:W-:Y:S04]  /*2ba0*/  LDSM.16.M88.4 R32, [R202] ;  /* 0x00000000ca20783b */ /* 0x000fe80000000200 */
[----:B------:R-:W4:Y:S04]  /*2bb0*/  LDSM.16.M88.4 R28, [R201+0x6000] ;  /* 0x00600000c91c783b */ /* 0x000f280000000200 */
[----:B-1----:R-:W-:Y:S04]  /*2bc0*/  LDSM.16.M88.4 R24, [R200] ;  /* 0x00000000c818783b */ /* 0x002fe80000000200 */
[----:B------:R-:W-:Y:S04]  /*2bd0*/  LDSM.16.M88.4 R56, [R199] ;  /* 0x00000000c738783b */ /* 0x000fe80000000200 */
[----:B------:R-:W1:Y:S04]  /*2be0*/  LDSM.16.M88.4 R48, [R201+0x6800] ;  /* 0x00680000c930783b */ /* 0x000e680000000200 */
[----:B------:R-:W-:Y:S04]  /*2bf0*/  LDSM.16.M88.4 R72, [R198] ;  /* 0x00000000c648783b */ /* 0x000fe80000000200 */
[----:B------:R-:W-:Y:S04]  /*2c00*/  LDSM.16.M88.4 R68, [R195+0x6000] ;  /* 0x00600000c344783b */ /* 0x000fe80000000200 */
[----:B------:R-:W5:Y:S04]  /*2c10*/  LDSM.16.M88.4 R80, [R201+0x7000] ;  /* 0x00700000c950783b */ /* 0x000f680000000200 */
[----:B--2---:R-:W2:Y:S04]  /*2c20*/  LDSM.16.M88.4 R20, [R199+0x800] ;  /* 0x00080000c714783b */ /* 0x004ea80000000200 */
[----:B------:R-:W2:Y:S04]  /*2c30*/  LDSM.16.M88.4 R36, [R201+0x7800] ;  /* 0x00780000c924783b */ /* 0x000ea80000000200 */
[----:B------:R-:W-:Y:S01]  /*2c40*/  LDSM.16.M88.4 R12, [R197] ;  /* 0x00000000c50c783b */ /* 0x000fe20000000200 */
[C---:B----4-:R-:W-:Y:S03]  /*2c50*/  HMMA.16816.F32 R16, R32.reuse, R28, RZ ;  /* 0x0000001c2010723c */ /* 0x050fe600000018ff */
[----:B------:R-:W4:Y:S04]  /*2c60*/  LDSM.16.M88.4 R84, [R188] ;  /* 0x00000000bc54783b */ /* 0x000f280000000200 */
[----:B------:R-:W4:Y:S01]  /*2c70*/  LDSM.16.M88.4 R92, [R199+0x1000] ;  /* 0x00100000c75c783b */ /* 0x000f220000000200 */
[C---:B------:R-:W-:Y:S03]  /*2c80*/  HMMA.16816.F32 R28, R32.reuse, R30, RZ ;  /* 0x0000001e201c723c */ /* 0x040fe600000018ff */
[----:B---3--:R-:W3:Y:S03]  /*2c90*/  LDSM.16.M88.4 R8, [R195+0x6800] ;  /* 0x00680000c308783b */ /* 0x008ee60000000200 */
[C---:B-1----:R-:W-:Y:S01]  /*2ca0*/  HMMA.16816.F32 R52, R32.reuse, R48, RZ ;  /* 0x000000302034723c */ /* 0x042fe200000018ff */
[----:B------:R-:W1:Y:S04]  /*2cb0*/  LDSM.16.M88.4 R40, [R199+0x1800] ;  /* 0x00180000c728783b */ /* 0x000e680000000200 */
[----:B------:R-:W-:Y:S01]  /*2cc0*/  LDSM.16.M88.4 R88, [R202+0x2000] ;  /* 0x00200000ca58783b */ /* 0x000fe20000000200 */
[----:B------:R-:W-:Y:S03]  /*2cd0*/  HMMA.16816.F32 R48, R32, R50, RZ ;  /* 0x000000322030723c */ /* 0x000fe600000018ff */
[----:B------:R-:W1:Y:S03]  /*2ce0*/  LDSM.16.M88.4 R60, [R201+0x8000] ;  /* 0x00800000c93c783b */ /* 0x000e660000000200 */
[C---:B------:R-:W-:Y:S01]  /*2cf0*/  HMMA.16816.F32 R16, R24.reuse, R56, R16 ;  /* 0x000000381810723c */ /* 0x040fe20000001810 */
[----:B------:R-:W1:Y:S04]  /*2d00*/  LDSM.16.M88.4 R64, [R195+0x7000] ;  /* 0x00700000c340783b */ /* 0x000e680000000200 */
[----:B------:R-:W-:Y:S01]  /*2d10*/  LDSM.16.M88.4 R100, [R199+0x2000] ;  /* 0x00200000c764783b */ /* 0x000fe20000000200 */
[----:B------:R-:W-:Y:S03]  /*2d20*/  HMMA.16816.F32 R28, R24, R58, R28 ;  /* 0x0000003a181c723c */ /* 0x000fe6000000181c */
[----:B------:R-:W-:Y:S03]  /*2d30*/  LDSM.16.M88.4 R56, [R195+0x7800] ;  /* 0x00780000c338783b */ /* 0x000fe60000000200 */
[C---:B-----5:R-:W-:Y:S01]  /*2d40*/  HMMA.16816.F32 R44, R32.reuse, R80, RZ ;  /* 0x00000050202c723c */ /* 0x060fe200000018ff */
[----:B------:R-:W-:Y:S04]  /*2d50*/  LDSM.16.M88.4 R96, [R201+0x9000] ;  /* 0x00900000c960783b */ /* 0x000fe80000000200 */
[----:B------:R-:W0:Y:S01]  /*2d60*/  LDGDEPBAR ;  /* 0x00000000000079af */ /* 0x000e220000000000 */
[----:B------:R-:W-:Y:S06]  /*2d70*/  HMMA.16816.F32 R80, R32, R82, RZ ;  /* 0x000000522050723c */ /* 0x000fec00000018ff */
[----:B------:R-:W-:Y:S06]  /*2d80*/  HMMA.16816.F32 R16, R72, R68, R16 ;  /* 0x000000444810723c */ /* 0x000fec0000001810 */
[C---:B--2---:R-:W-:Y:S06]  /*2d90*/  HMMA.16816.F32 R52, R24.reuse, R20, R52 ;  /* 0x000000141834723c */ /* 0x044fec0000001834 */
[----:B------:R-:W-:Y:S01]  /*2da0*/  HMMA.16816.F32 R48, R24, R22, R48 ;  /* 0x000000161830723c */ /* 0x000fe20000001830 */
[----:B------:R-:W2:Y:S05]  /*2db0*/  LDSM.16.M88.4 R20, [R188+0x800] ;  /* 0x00080000bc14783b */ /* 0x000eaa0000000200 */
[C---:B------:R-:W-:Y:S06]  /*2dc0*/  HMMA.16816.F32 R76, R32.reuse, R36, RZ ;  /* 0x00000024204c723c */ /* 0x040fec00000018ff */
[----:B------:R-:W-:Y:S01]  /*2dd0*/  HMMA.16816.F32 R32, R32, R38, RZ ;  /* 0x000000262020723c */ /* 0x000fe200000018ff */
[----:B------:R-:W-:Y:S05]  /*2de0*/  LDSM.16.M88.4 R36, [R188+0x1000] ;  /* 0x00100000bc24783b */ /* 0x000fea0000000200 */
[----:B----4-:R-:W-:Y:S06]  /*2df0*/  HMMA.16816.F32 R16, R12, R84, R16 ;  /* 0x000000540c10723c */ /* 0x010fec0000001810 */
[----:B------:R-:W-:Y:S01]  /*2e00*/  HMMA.16816.F32 R28, R72, R70, R28 ;  /* 0x00000046481c723c */ /* 0x000fe2000000181c */
[----:B------:R-:W4:Y:S05]  /*2e10*/  LDSM.16.M88.4 R68, [R200+0x2000] ;  /* 0x00200000c844783b */ /* 0x000f2a0000000200 */
[C---:B------:R-:W-:Y:S06]  /*2e20*/  HMMA.16816.F32 R44, R24.reuse, R92, R44 ;  /* 0x0000005c182c723c */ /* 0x040fec000000182c */
[----:B------:R-:W-:Y:S01]  /*2e30*/  HMMA.16816.F32 R80, R24, R94, R80 ;  /* 0x0000005e1850723c */ /* 0x000fe20000001850 */
[----:B------:R-:W-:Y:S05]  /*2e40*/  LDSM.16.M88.4 R92, [R195+0x8000] ;  /* 0x00800000c35c783b */ /* 0x000fea0000000200 */
[C---:B---3--:R-:W-:Y:S06]  /*2e50*/  HMMA.16816.F32 R52, R72.reuse, R8, R52 ;  /* 0x000000084834723c */ /* 0x048fec0000001834 */
[----:B------:R-:W-:Y:S01]  /*2e60*/  HMMA.16816.F32 R48, R72, R10, R48 ;  /* 0x0000000a4830723c */ /* 0x000fe20000001830 */
[----:B------:R-:W3:Y:S05]  /*2e70*/  LDSM.16.M88.4 R8, [R201+0x8800] ;  /* 0x00880000c908783b */ /* 0x000eea0000000200 */
[C---:B-1----:R-:W-:Y:S06]  /*2e80*/  HMMA.16816.F32 R76, R24.reuse, R40, R76 ;  /* 0x00000028184c723c */ /* 0x042fec000000184c */
[----:B------:R-:W-:Y:S01]  /*2e90*/  HMMA.16816.F32 R24, R24, R42, R32 ;  /* 0x0000002a1818723c */ /* 0x000fe20000001820 */
[----:B------:R-:W1:Y:S04]  /*2ea0*/  LDSM.16.M88.4 R32, [R188+0x1800] ;  /* 0x00180000bc20783b */ /* 0x000e680000000200 */
[----:B------:R-:W5:Y:S01]  /*2eb0*/  LDSM.16.M88.4 R40, [R198+0x2000] ;  /* 0x00200000c628783b */ /* 0x000f620000000200 */
[----:B------:R-:W-:Y:S06]  /*2ec0*/  HMMA.16816.F32 R16, R88, R60, R16 ;  /* 0x0000003c5810723c */ /* 0x000fec0000001810 */
[----:B------:R-:W-:Y:S01]  /*2ed0*/  HMMA.16816.F32 R28, R12, R86, R28 ;  /* 0x000000560c1c723c */ /* 0x000fe2000000181c */
[----:B------:R-:W-:Y:S05]  /*2ee0*/  LDSM.16.M88.4 R84, [R201+0x9800] ;  /* 0x00980000c954783b */ /* 0x000fea0000000200 */
[C---:B------:R-:W-:Y:S06]  /*2ef0*/  HMMA.16816.F32 R44, R72.reuse, R64, R44 ;  /* 0x00000040482c723c */ /* 0x040fec000000182c */
[----:B------:R-:W-:Y:S01]  /*2f00*/  HMMA.16816.F32 R80, R72, R66, R80 ;  /* 0x000000424850723c */ /* 0x000fe20000001850 */
[----:B------:R-:W5:Y:S05]  /*2f10*/  LDSM.16.M88.4 R64, [R199+0x2800] ;  /* 0x00280000c740783b */ /* 0x000f6a0000000200 */
[C---:B--2---:R-:W-:Y:S06]  /*2f20*/  HMMA.16816.F32 R52, R12.reuse, R20, R52 ;  /* 0x000000140c34723c */ /* 0x044fec0000001834 */
[----:B------:R-:W-:Y:S01]  /*2f30*/  HMMA.16816.F32 R48, R12, R22, R48 ;  /* 0x000000160c30723c */ /* 0x000fe20000001830 */
[----:B------:R-:W-:Y:S05]  /*2f40*/  LDSM.16.M88.4 R20, [R188+0x2000] ;  /* 0x00200000bc14783b */ /* 0x000fea0000000200 */
[C---:B------:R-:W-:Y:S06]  /*2f50*/  HMMA.16816.F32 R76, R72.reuse, R56, R76 ;  /* 0x00000038484c723c */ /* 0x040fec000000184c */
[----:B------:R-:W-:Y:S01]  /*2f60*/  HMMA.16816.F32 R72, R72, R58, R24 ;  /* 0x0000003a4848723c */ /* 0x000fe20000001818 */
[----:B------:R-:W2:Y:S04]  /*2f70*/  LDSM.16.M88.4 R24, [R197+0x2000] ;  /* 0x00200000c518783b */ /* 0x000ea80000000200 */
[----:B------:R-:W-:Y:S01]  /*2f80*/  LDSM.16.M88.4 R56, [R199+0x3800] ;  /* 0x00380000c738783b */ /* 0x000fe20000000200 */
[----:B----4-:R-:W-:Y:S06]  /*2f90*/  HMMA.16816.F32 R16, R68, R100, R16 ;  /* 0x000000644410723c */ /* 0x010fec0000001810 */
[----:B------:R-:W-:Y:S01]  /*2fa0*/  HMMA.16816.F32 R28, R88, R62, R28 ;  /* 0x0000003e581c723c */ /* 0x000fe2000000181c */
[----:B------:R-:W4:Y:S05]  /*2fb0*/  LDSM.16.M88.4 R60, [R199+0x3000] ;  /* 0x00300000c73c783b */ /* 0x000f2a0000000200 */
[C---:B------:R-:W-:Y:S06]  /*2fc0*/  HMMA.16816.F32 R44, R12.reuse, R36, R44 ;  /* 0x000000240c2c723c */ /* 0x040fec000000182c */
[----:B------:R-:W-:Y:S01]  /*2fd0*/  HMMA.16816.F32 R80, R12, R38, R80 ;  /* 0x000000260c50723c */ /* 0x000fe20000001850 */
[----:B------:R-:W4:Y:S05]  /*2fe0*/  LDSM.16.M88.4 R36, [R195+0x8800] ;  /* 0x00880000c324783b */ /* 0x000f2a0000000200 */
[C---:B---3--:R-:W-:Y:S06]  /*2ff0*/  HMMA.16816.F32 R52, R88.reuse, R8, R52 ;  /* 0x000000085834723c */ /* 0x048fec0000001834 */
[----:B------:R-:W-:Y:S01]  /*3000*/  HMMA.16816.F32 R48, R88, R10, R48 ;  /* 0x0000000a5830723c */ /* 0x000fe20000001830 */
[----:B------:R-:W-:Y:S05]  /*3010*/  LDSM.16.M88.4 R8, [R201+0xa000] ;  /* 0x00a00000c908783b */ /* 0x000fea0000000200 */
[C---:B-1----:R-:W-:Y:S06]  /*3020*/  HMMA.16816.F32 R76, R12.reuse, R32, R76 ;  /* 0x000000200c4c723c */ /* 0x042fec000000184c */
[----:B------:R-:W-:Y:S01]  /*3030*/  HMMA.16816.F32 R72, R12, R34, R72 ;  /* 0x000000220c48723c */ /* 0x000fe20000001848 */
[----:B------:R-:W1:Y:S04]  /*3040*/  LDSM.16.M88.4 R12, [R202+0x4000] ;  /* 0x00400000ca0c783b */ /* 0x000e680000000200 */
[----:B------:R-:W3:Y:S01]  /*3050*/  LDSM.16.M88.4 R32, [R195+0x9000] ;  /* 0x00900000c320783b */ /* 0x000ee20000000200 */
[----:B-----5:R-:W-:Y:S06]  /*3060*/  HMMA.16816.F32 R16, R40, R92, R16 ;  /* 0x0000005c2810723c */ /* 0x020fec0000001810 */
[----:B------:R-:W-:Y:S06]  /*3070*/  HMMA.16816.F32 R28, R68, R102, R28 ;  /* 0x00000066441c723c */ /* 0x000fec000000181c */
[C---:B------:R-:W-:Y:S06]  /*3080*/  HMMA.16816.F32 R44, R88.reuse, R96, R44 ;  /* 0x00000060582c723c */ /* 0x040fec000000182c */
[----:B------:R-:W-:Y:S06]  /*3090*/  HMMA.16816.F32 R80, R88, R98, R80 ;  /* 0x000000625850723c */ /* 0x000fec0000001850 */
[C---:B------:R-:W-:Y:S06]  /*30a0*/  HMMA.16816.F32 R52, R68.reuse, R64, R52 ;  /* 0x000000404434723c */ /* 0x040fec0000001834 */
[----:B------:R-:W-:Y:S01]  /*30b0*/  HMMA.16816.F32 R48, R68, R66, R48 ;  /* 0x000000424430723c */ /* 0x000fe20000001830 */
[----:B------:R-:W5:Y:S05]  /*30c0*/  LDSM.16.M88.4 R64, [R195+0x9800] ;  /* 0x00980000c340783b */ /* 0x000f6a0000000200 */
[C---:B------:R-:W-:Y:S06]  /*30d0*/  HMMA.16816.F32 R76, R88.reuse, R84, R76 ;  /* 0x00000054584c723c */ /* 0x040fec000000184c */
[----:B------:R-:W-:Y:S01]  /*30e0*/  HMMA.16816.F32 R72, R88, R86, R72 ;  /* 0x000000565848723c */ /* 0x000fe20000001848 */
[----:B------:R-:W-:Y:S04]  /*30f0*/  LDSM.16.M88.4 R88, [R199+0x4000] ;  /* 0x00400000c758783b */ /* 0x000fe80000000200 */
[----:B------:R-:W-:Y:S01]  /*3100*/  LDSM.16.M88.4 R84, [R188+0x2800] ;  /* 0x00280000bc54783b */ /* 0x000fe20000000200 */
[----:B--2---:R-:W-:Y:S06]  /*3110*/  HMMA.16816.F32 R16, R24, R20, R16 ;  /* 0x000000141810723c */ /* 0x004fec0000001810 */
[----:B------:R-:W-:Y:S01]  /*3120*/  HMMA.16816.F32 R92, R40, R94, R28 ;  /* 0x0000005e285c723c */ /* 0x000fe2000000181c */
[----:B------:R-:W2:Y:S05]  /*3130*/  LDSM.16.M88.4 R28, [R200+0x4000] ;  /* 0x00400000c81c783b */ /* 0x000eaa0000000200 */
[C---:B----4-:R-:W-:Y:S06]  /*3140*/  HMMA.16816.F32 R44, R68.reuse, R60, R44 ;  /* 0x0000003c442c723c */ /* 0x050fec000000182c */
[----:B------:R-:W-:Y:S06]  /*3150*/  HMMA.16816.F32 R80, R68, R62, R80 ;  /* 0x0000003e4450723c */ /* 0x000fec0000001850 */
[C---:B------:R-:W-:Y:S06]  /*3160*/  HMMA.16816.F32 R52, R40.reuse, R36, R52 ;  /* 0x000000242834723c */ /* 0x040fec0000001834 */
[----:B------:R-:W-:Y:S01]  /*3170*/  HMMA.16816.F32 R48, R40, R38, R48 ;  /* 0x000000262830723c */ /* 0x000fe20000001830 */
[----:B------:R-:W4:Y:S05]  /*3180*/  LDSM.16.M88.4 R36, [R188+0x3000] ;  /* 0x00300000bc24783b */ /* 0x000f2a0000000200 */
[C---:B------:R-:W-:Y:S06]  /*3190*/  HMMA.16816.F32 R76, R68.reuse, R56, R76 ;  /* 0x00000038444c723c */ /* 0x040fec000000184c */
[----:B------:R-:W-:Y:S01]  /*31a0*/  HMMA.16816.F32 R72, R68, R58, R72 ;  /* 0x0000003a4448723c */ /* 0x000fe20000001848 */
[----:B------:R-:W-:Y:S04]  /*31b0*/  LDSM.16.M88.4 R56, [R195+0xa000] ;  /* 0x00a00000c338783b */ /* 0x000fe80000000200 */
[----:B------:R-:W-:Y:S01]  /*31c0*/  LDSM.16.M88.4 R68, [R201+0xb000] ;  /* 0x00b00000c944783b */ /* 0x000fe20000000200 */
[----:B-1----:R-:W-:Y:S06]  /*31d0*/  HMMA.16816.F32 R16, R12, R8, R16 ;  /* 0x000000080c10723c */ /* 0x002fec0000001810 */
[----:B------:R-:W-:Y:S01]  /*31e0*/  HMMA.16816.F32 R92, R24, R22, R92 ;  /* 0x00000016185c723c */ /* 0x000fe2000000185c */
[----:B------:R-:W1:Y:S05]  /*31f0*/  LDSM.16.M88.4 R20, [R198+0x4000] ;  /* 0x00400000c614783b */ /* 0x000e6a0000000200 */
[C---:B---3--:R-:W-:Y:S06]  /*3200*/  HMMA.16816.F32 R44, R40.reuse, R32, R44 ;  /* 0x00000020282c723c */ /* 0x048fec000000182c */
[C---:B------:R-:W-:Y:S01]  /*3210*/  HMMA.16816.F32 R80, R40.reuse, R34, R80 ;  /* 0x000000222850723c */ /* 0x040fe20000001850 */
[----:B------:R-:W3:Y:S05]  /*3220*/  LDSM.16.M88.4 R32, [R201+0xa800] ;  /* 0x00a80000c920783b */ /* 0x000eea0000000200 */
[C---:B-----5:R-:W-:Y:S06]  /*3230*/  HMMA.16816.F32 R76, R40.reuse, R64, R76 ;  /* 0x00000040284c723c */ /* 0x060fec000000184c */
[----:B------:R-:W-:Y:S01]  /*3240*/  HMMA.16816.F32 R72, R40, R66, R72 ;  /* 0x000000422848723c */ /* 0x000fe20000001848 */
[----:B------:R-:W5:Y:S04]  /*3250*/  LDSM.16.M88.4 R40, [R188+0x3800] ;  /* 0x00380000bc28783b */ /* 0x000f680000000200 */
[----:B------:R-:W-:Y:S01]  /*3260*/  LDSM.16.M88.4 R64, [R201+0xb800] ;  /* 0x00b80000c940783b */ /* 0x000fe20000000200 */
[----:B--2---:R-:W-:Y:S06]  /*3270*/  HMMA.16816.F32 R16, R28, R88, R16 ;  /* 0x000000581c10723c */ /* 0x004fec0000001810 */
[C---:B------:R-:W-:Y:S06]  /*3280*/  HMMA.16816.F32 R52, R24.reuse, R84, R52 ;  /* 0x000000541834723c */ /* 0x040fec0000001834 */
[----:B------:R-:W-:Y:S01]  /*3290*/  HMMA.16816.F32 R84, R24, R86, R48 ;  /* 0x000000561854723c */ /* 0x000fe20000001830 */
[----:B------:R-:W-:Y:S05]  /*32a0*/  LDSM.16.M88.4 R48, [R188+0x4000] ;  /* 0x00400000bc30783b */ /* 0x000fea0000000200 */
[----:B------:R-:W-:Y:S01]  /*32b0*/  HMMA.16816.F32 R92, R12, R10, R92 ;  /* 0x0000000a0c5c723c */ /* 0x000fe2000000185c */
[----:B------:R-:W2:Y:S05]  /*32c0*/  LDSM.16.M88.4 R8, [R197+0x4000] ;  /* 0x00400000c508783b */ /* 0x000eaa0000000200 */
[----:B----4-:R-:W-:Y:S01]  /*32d0*/  HMMA.16816.F32 R60, R24, R36, R44 ;  /* 0x00000024183c723c */ /* 0x010fe2000000182c */
[----:B------:R-:W4:Y:S05]  /*32e0*/  LDSM.16.M88.4 R44, [R199+0x4800] ;  /* 0x00480000c72c783b */ /* 0x000f2a0000000200 */
[----:B-1----:R-:W-:Y:S06]  /*32f0*/  HMMA.16816.F32 R16, R20, R56, R16 ;  /* 0x000000381410723c */ /* 0x002fec0000001810 */
[C---:B---3--:R-:W-:Y:S06]  /*3300*/  HMMA.16816.F32 R52, R12.reuse, R32, R52 ;  /* 0x000000200c34723c */ /* 0x048fec0000001834 */
[----:B------:R-:W-:Y:S01]  /*3310*/  HMMA.16816.F32 R84, R12, R34, R84 ;  /* 0x000000220c54723c */ /* 0x000fe20000001854 */
[----:B------:R-:W1:Y:S05]  /*3320*/  LDSM.16.M88.4 R32, [R199+0x5000] ;  /* 0x00500000c720783b */ /* 0x000e6a0000000200 */
[C---:B------:R-:W-:Y:S01]  /*3330*/  HMMA.16816.F32 R80, R24.reuse, R38, R80 ;  /* 0x000000261850723c */ /* 0x040fe20000001850 */
[----:B------:R-:W3:Y:S05]  /*3340*/  LDSM.16.M88.4 R36, [R195+0xa800] ;  /* 0x00a80000c324783b */ /* 0x000eea0000000200 */
[C---:B-----5:R-:W-:Y:S06]  /*3350*/  HMMA.16816.F32 R76, R24.reuse, R40, R76 ;  /* 0x00000028184c723c */ /* 0x060fec000000184c */
[----:B------:R-:W-:Y:S01]  /*3360*/  HMMA.16816.F32 R72, R24, R42, R72 ;  /* 0x0000002a1848723c */ /* 0x000fe20000001848 */
[----:B------:R-:W-:Y:S04]  /*3370*/  LDSM.16.M88.4 R24, [R188+0x4800] ;  /* 0x00480000bc18783b */ /* 0x000fe80000000200 */
[----:B------:R-:W-:Y:S01]  /*3380*/  LDSM.16.M88.4 R40, [R199+0x5800] ;  /* 0x00580000c728783b */ /* 0x000fe20000000200 */
[----:B------:R-:W-:Y:S06]  /*3390*/  HMMA.16816.F32 R60, R12, R68, R60 ;  /* 0x000000440c3c723c */ /* 0x000fec000000183c */
[----:B------:R-:W-:Y:S06]  /*33a0*/  HMMA.16816.F32 R92, R28, R90, R92 ;  /* 0x0000005a1c5c723c */ /* 0x000fec000000185c */
[----:B--2---:R-:W-:Y:S06]  /*33b0*/  HMMA.16816.F32 R16, R8, R48, R16 ;  /* 0x000000300810723c */ /* 0x004fec0000001810 */
[C---:B----4-:R-:W-:Y:S06]  /*33c0*/  HMMA.16816.F32 R52, R28.reuse, R44, R52 ;  /* 0x0000002c1c34723c */ /* 0x050fec0000001834 */
[----:B------:R-:W-:Y:S01]  /*33d0*/  HMMA.16816.F32 R84, R28, R46, R84 ;  /* 0x0000002e1c54723c */ /* 0x000fe20000001854 */
[----:B------:R-:W2:Y:S05]  /*33e0*/  LDSM.16.M88.4 R44, [R195+0xb000] ;  /* 0x00b00000c32c783b */ /* 0x000eaa0000000200 */
[C---:B------:R-:W-:Y:S06]  /*33f0*/  HMMA.16816.F32 R80, R12.reuse, R70, R80 ;  /* 0x000000460c50723c */ /* 0x040fec0000001850 */
[----:B------:R-:W-:Y:S01]  /*3400*/  HMMA.16816.F32 R76, R12, R64, R76 ;  /* 0x000000400c4c723c */ /* 0x000fe2000000184c */
[----:B------:R-:W-:Y:S01]  /*3410*/  FMUL.FTZ R0, R16, UR24 ;  /* 0x0000001810007c20 */ /* 0x000fe20008410000 */
[----:B------:R-:W-:Y:S01]  /*3420*/  FMUL.FTZ R17, R17, UR24 ;  /* 0x0000001811117c20 */ /* 0x000fe20008410000 */
[----:B------:R-:W-:Y:S01]  /*3430*/  FMUL.FTZ R18, R18, UR24 ;  /* 0x0000001812127c20 */ /* 0x000fe20008410000 */
[----:B------:R-:W-:-:S02]  /*3440*/  FMUL.FTZ R19, R19, UR24 ;  /* 0x0000001813137c20 */ /* 0x000fc40008410000 */
[----:B------:R-:W-:Y:S01]  /*3450*/  HMMA.16816.F32 R72, R12, R66, R72 ;  /* 0x000000420c48723c */ /* 0x000fe20000001848 */
[----:B------:R-:W4:Y:S05]  /*3460*/  MUFU.TANH R0, R0 ;  /* 0x0000000000007308 */ /* 0x000f2a0000002400 */
[----:B-1----:R-:W-:Y:S01]  /*3470*/  HMMA.16816.F32 R60, R28, R32, R60 ;  /* 0x000000201c3c723c */ /* 0x002fe2000000183c */
[----:B------:R-:W-:Y:S02]  /*3480*/  LOP3.LUT R13, R104, 0xffffffe0, RZ, 0xc0, !PT ;  /* 0xffffffe0680d7812 */ /* 0x000fe400078ec0ff */
[----:B------:R-:W-:Y:S03]  /*3490*/  MUFU.TANH R32, R19 ;  /* 0x0000001300207308 */ /* 0x000fe60000002400 */
[----:B------:R-:W-:Y:S01]  /*34a0*/  IMAD.IADD R13, R4, 0x1, -R13 ;  /* 0x00000001040d7824 */ /* 0x000fe200078e0a0d */
[----:B------:R-:W-:Y:S04]  /*34b0*/  HMMA.16816.F32 R92, R20, R58, R92 ;  /* 0x0000003a145c723c */ /* 0x000fe8000000185c */
[----:B------:R-:W-:-:S02]  /*34c0*/  SHF.R.S32.HI R16, RZ, 0x1f, R13 ;  /* 0x0000001fff107819 */ /* 0x000fc4000001140d */
[----:B---3--:R-:W-:Y:S01]  /*34d0*/  HMMA.16816.F32 R52, R20, R36, R52 ;  /* 0x000000241434723c */ /* 0x008fe20000001834 */
[----:B------:R1:W-:Y:S01]  /*34e0*/  MUFU.TANH R36, R17 ;  /* 0x0000001100247308 */ /* 0x0003e20000002400 */
[----:B------:R-:W-:Y:S02]  /*34f0*/  LEA.HI R16, R16, R13, RZ, 0x2 ;  /* 0x0000000d10107211 */ /* 0x000fe400078f10ff */
[----:B------:R-:W3:Y:S02]  /*3500*/  LDSM.16.M88.4 R12, [R188+0x5000] ;  /* 0x00500000bc0c783b */ /* 0x000ee40000000200 */
[----:B------:R-:W-:Y:S01]  /*3510*/  HMMA.16816.F32 R80, R28, R34, R80 ;  /* 0x000000221c50723c */ /* 0x000fe20000001850 */
[----:B------:R-:W-:Y:S02]  /*3520*/  SHF.R.S32.HI R16, RZ, 0x2, R16 ;  /* 0x00000002ff107819 */ /* 0x000fe40000011410 */
[----:B------:R5:W3:Y:S03]  /*3530*/  MUFU.TANH R37, R18 ;  /* 0x0000001200257308 */ /* 0x000ae60000002400 */
[----:B--2---:R-:W-:Y:S01]  /*3540*/  HMMA.16816.F32 R60, R20, R44, R60 ;  /* 0x0000002c143c723c */ /* 0x004fe2000000183c */
[----:B------:R-:W-:-:S04]  /*3550*/  IMAD.IADD R211, R16, 0x1, R211 ;  /* 0x0000000110d37824 */ /* 0x000fc800078e02d3 */
[C---:B------:R-:W-:Y:S01]  /*3560*/  VIADD R209, R211.reuse, 0x8 ;  /* 0x00000008d3d17836 */ /* 0x040fe20000000000 */
[----:B------:R-:W-:Y:S01]  /*3570*/  HMMA.16816.F32 R92, R8, R50, R92 ;  /* 0x00000032085c723c */ /* 0x000fe2000000185c */
[----:B-1----:R-:W-:Y:S01]  /*3580*/  IMAD.U32 R17, RZ, RZ, UR16 ;  /* 0x00000010ff117e24 */ /* 0x002fe2000f8e00ff */
[----:B------:R-:W-:Y:S02]  /*3590*/  VIADDMNMX R210, R211, UR6, R210, PT ;  /* 0x00000006d3d27c46 */ /* 0x000fe4000b8001d2 */
[----:B------:R-:W-:Y:S01]  /*35a0*/  IADD3 R208, R209, UR18, R208 ;  /* 0x00000012d1d07c10 */ /* 0x000fe2000fffe0d0 */
[----:B------:R-:W-:Y:S01]  /*35b0*/  IMAD R34, R17, 0x40, R214 ;  /* 0x0000004011227824 */ /* 0x000fe200078e02d6 */
[----:B------:R-:W-:Y:S01]  /*35c0*/  HMMA.16816.F32 R84, R20, R38, R84 ;  /* 0x000000261454723c */ /* 0x000fe20000001854 */
[----:B------:R-:W-:Y:S01]  /*35d0*/  VIADDMNMX R211, R211, UR19, RZ, !PT ;  /* 0x00000013d3d37c46 */ /* 0x000fe2000f8001ff */
[----:B-----5:R-:W1:Y:S01]  /*35e0*/  LDSM.16.M88.4 R16, [R195+0xb800] ;  /* 0x00b80000c310783b */ /* 0x020e620000000200 */
[----:B------:R-:W-:-:S02]  /*35f0*/  VIMNMX R208, R208, UR23, PT ;  /* 0x00000017d0d07c48 */ /* 0x000fc4000bfe0100 */
[C---:B------:R-:W-:Y:S01]  /*3600*/  ISETP.GE.AND P5, PT, R34.reuse, R210, PT ;  /* 0x000000d22200720c */ /* 0x040fe20003fa6270 */
[----:B------:R-:W-:Y:S01]  /*3610*/  HMMA.16816.F32 R52, R8, R24, R52 ;  /* 0x000000180834723c */ /* 0x000fe20000001834 */
[----:B------:R-:W-:Y:S02]  /*3620*/  VIADDMNMX R209, R209, UR19, RZ, !PT ;  /* 0x00000013d1d17c46 */ /* 0x000fe4000f8001ff */
[----:B------:R-:W-:-:S03]  /*3630*/  ISETP.LT.OR P5, PT, R34, R211, P5 ;  /* 0x000000d32200720c */ /* 0x000fc60002fa1670 */
[----:B------:R-:W-:Y:S01]  /*3640*/  HMMA.16816.F32 R76, R28, R40, R76 ;  /* 0x000000281c4c723c */ /* 0x000fe2000000184c */
[----:B------:R-:W-:Y:S01]  /*3650*/  VIADD R25, R34, 0x1 ;  /* 0x0000000122197836 */ /* 0x000fe20000000000 */
[----:B----4-:R-:W-:Y:S01]  /*3660*/  FSEL R35, R0, -INF , !P5 ;  /* 0xff80000000237808 */ /* 0x010fe20006800000 */
[C---:B------:R-:W-:Y:S01]  /*3670*/  VIADD R24, R34.reuse, 0x8 ;  /* 0x0000000822187836 */ /* 0x040fe20000000000 */
[----:B------:R-:W-:Y:S02]  /*3680*/  ISETP.GE.AND P5, PT, R34, R208, PT ;  /* 0x000000d02200720c */ /* 0x000fe40003fa6270 */
[----:B------:R-:W-:Y:S01]  /*3690*/  HMMA.16816.F32 R80, R20, R46, R80 ;  /* 0x0000002e1450723c */ /* 0x000fe20000001850 */
[C---:B------:R-:W-:Y:S01]  /*36a0*/  ISETP.GE.AND P6, PT, R25.reuse, R210, PT ;  /* 0x000000d21900720c */ /* 0x040fe20003fc6270 */
[----:B------:R-:W-:Y:S01]  /*36b0*/  FMUL.FTZ R33, R92, UR24 ;  /* 0x000000185c217c20 */ /* 0x000fe20008410000 */
[----:B------:R-:W-:Y:S01]  /*36c0*/  ISETP.GE.AND P2, PT, R25, R208, PT ;  /* 0x000000d01900720c */ /* 0x000fe20003f46270 */
[----:B------:R-:W-:Y:S01]  /*36d0*/  FMUL.FTZ R38, R93, UR24 ;  /* 0x000000185d267c20 */ /* 0x000fe20008410000 */
[C---:B------:R-:W-:Y:S01]  /*36e0*/  ISETP.GE.AND P0, PT, R24.reuse, R210, PT ;  /* 0x000000d21800720c */ /* 0x040fe20003f06270 */
[----:B------:R-:W-:Y:S01]  /*36f0*/  HMMA.16816.F32 R72, R28, R42, R72 ;  /* 0x0000002a1c48723c */ /* 0x000fe20000001848 */
[----:B------:R-:W-:Y:S01]  /*3700*/  ISETP.GE.AND P1, PT, R24, R208, PT ;  /* 0x000000d01800720c */ /* 0x000fe20003f26270 */
[----:B------:R-:W2:Y:S01]  /*3710*/  MUFU.TANH R33, R33 ;  /* 0x0000002100217308 */ /* 0x000ea20000002400 */
[C---:B------:R-:W-:Y:S01]  /*3720*/  ISETP.LT.OR P6, PT, R25.reuse, R211, P6 ;  /* 0x000000d31900720c */ /* 0x040fe200037c1670 */
[----:B------:R-:W-:Y:S01]  /*3730*/  FMUL.FTZ R39, R94, UR24 ;  /* 0x000000185e277c20 */ /* 0x000fe20008410000 */
[----:B------:R-:W-:Y:S01]  /*3740*/  ISETP.LT.OR P2, PT, R25, R209, P2 ;  /* 0x000000d11900720c */ /* 0x000fe20001741670 */
[C---:B---3--:R-:W-:Y:S01]  /*3750*/  HMMA.16816.F32 R60, R8.reuse, R12, R60 ;  /* 0x0000000c083c723c */ /* 0x048fe2000000183c */
[----:B------:R-:W-:Y:S01]  /*3760*/  ISETP.LT.OR P0, PT, R24, R211, P0 ;  /* 0x000000d31800720c */ /* 0x000fe20000701670 */
[----:B------:R-:W-:Y:S01]  /*3770*/  FMUL.FTZ R40, R52, UR24 ;  /* 0x0000001834287c20 */ /* 0x000fe20008410000 */
[-C--:B------:R-:W-:Y:S01]  /*3780*/  ISETP.LT.OR P1, PT, R24, R209.reuse, P1 ;  /* 0x000000d11800720c */ /* 0x080fe20000f21670 */
[----:B------:R-:W3:Y:S01]  /*3790*/  MUFU.TANH R38, R38 ;  /* 0x0000002600267308 */ /* 0x000ee20000002400 */
[C---:B------:R-:W-:Y:S01]  /*37a0*/  ISETP.LT.OR P5, PT, R34.reuse, R209, P5 ;  /* 0x000000d12200720c */ /* 0x040fe20002fa1670 */
[----:B------:R-:W-:Y:S01]  /*37b0*/  HMMA.16816.F32 R84, R8, R26, R84 ;  /* 0x0000001a0854723c */ /* 0x000fe20000001854 */
[----:B------:R-:W-:Y:S01]  /*37c0*/  VIADD R12, R34, 0x9 ;  /* 0x00000009220c7836 */ /* 0x000fe20000000000 */
[----:B------:R-:W4:Y:S01]  /*37d0*/  LDSM.16.M88.4 R24, [R188+0x5800] ;  /* 0x00580000bc18783b */ /* 0x000f220000000200 */
[----:B------:R-:W-:Y:S01]  /*37e0*/  FMUL.FTZ R41, R53, UR24 ;  /* 0x0000001835297c20 */ /* 0x000fe20008410000 */
[----:B------:R-:W-:Y:S01]  /*37f0*/  FSEL R28, R37, -INF , !P5 ;  /* 0xff800000251c7808 */ /* 0x000fe20006800000 */
[----:B------:R-:W-:Y:S01]  /*3800*/  FMUL.FTZ R4, R55, UR24 ;  /* 0x0000001837047c20 */ /* 0x000fe20008410000 */
[C---:B------:R-:W-:Y:S01]  /*3810*/  ISETP.GE.AND P4, PT, R12.reuse, R210, PT ;  /* 0x000000d20c00720c */ /* 0x040fe20003f86270 */
[----:B------:R-:W5:Y:S01]  /*3820*/  MUFU.TANH R39, R39 ;  /* 0x0000002700277308 */ /* 0x000f620000002400 */
[C---:B------:R-:W-:Y:S01]  /*3830*/  ISETP.GE.AND P3, PT, R12.reuse, R208, PT ;  /* 0x000000d00c00720c */ /* 0x040fe20003f66270 */
[----:B-1----:R-:W-:Y:S01]  /*3840*/  HMMA.16816.F32 R76, R20, R16, R76 ;  /* 0x00000010144c723c */ /* 0x002fe2000000184c */
[----:B------:R-:W-:Y:S01]  /*3850*/  ISETP.LT.OR P4, PT, R12, R211, P4 ;  /* 0x000000d30c00720c */ /* 0x000fe20002781670 */
[----:B------:R-:W-:Y:S01]  /*3860*/  FMUL.FTZ R44, R54, UR24 ;  /* 0x00000018362c7c20 */ /* 0x000fe20008410000 */
[----:B------:R-:W-:Y:S01]  /*3870*/  ISETP.LT.OR P3, PT, R12, R209, P3 ;  /* 0x000000d10c00720c */ /* 0x000fe20001f61670 */
[----:B------:R-:W-:Y:S01]  /*3880*/  VIADD R12, R34, 0x10 ;  /* 0x00000010220c7836 */ /* 0x000fe20000000000 */
[----:B------:R-:W-:Y:S01]  /*3890*/  FSEL R29, R36, -INF , !P6 ;  /* 0xff800000241d7808 */ /* 0x000fe20007000000 */
[----:B------:R-:W1:Y:S01]  /*38a0*/  MUFU.TANH R40, R40 ;  /* 0x0000002800287308 */ /* 0x000e620000002400 */
[----:B------:R-:W-:Y:S01]  /*38b0*/  HMMA.16816.F32 R80, R8, R14, R80 ;  /* 0x0000000e0850723c */ /* 0x000fe20000001850 */
[----:B--2---:R-:W-:Y:S01]  /*38c0*/  FSEL R33, R33, -INF , !P0 ;  /* 0xff80000021217808 */ /* 0x004fe20004000000 */
        /* <DEDUP_REMOVED lines=9> */
[----:B------:R-:W-:Y:S01]  /*3960*/  VIADD R12, R34, 0x18 ;  /* 0x00000018220c7836 */ /* 0x000fe20000000000 */
[----:B---3--:R-:W-:Y:S01]  /*3970*/  FSEL R31, R38, -INF , !P4 ;  /* 0xff800000261f7808 */ /* 0x008fe20006000000 */
[----:B------:R-:W-:Y:S01]  /*3980*/  VIADD R18, R34, 0x21 ;  /* 0x0000002122127836 */ /* 0x000fe20000000000 */
[----:B------:R-:W-:Y:S01]  /*3990*/  FSEL R32, R32, -INF , !P2 ;  /* 0xff80000020207808 */ /* 0x000fe20005000000 */
[----:B------:R-:W3:Y:S01]  /*39a0*/  MUFU.TANH R4, R4 ;  /* 0x0000000400047308 */ /* 0x000ee20000002400 */
[C---:B------:R-:W-:Y:S01]  /*39b0*/  ISETP.GE.AND P0, PT, R12.reuse, R210, PT ;  /* 0x000000d20c00720c */ /* 0x040fe20003f06270 */
[----:B------:R-:W-:Y:S01]  /*39c0*/  FMUL.FTZ R95, R95, UR24 ;  /* 0x000000185f5f7c20 */ /* 0x000fe20008410000 */
[----:B------:R-:W-:Y:S01]  /*39d0*/  ISETP.GE.AND P4, PT, R12, R208, PT ;  /* 0x000000d00c00720c */ /* 0x000fe20003f86270 */
[----:B------:R-:W-:Y:S01]  /*39e0*/  FMUL.FTZ R13, R84, UR24 ;  /* 0x00000018540d7c20 */ /* 0x000fe20008410000 */
[----:B------:R-:W-:Y:S01]  /*39f0*/  ISETP.GE.AND P2, PT, R15, R210, PT ;  /* 0x000000d20f00720c */ /* 0x000fe20003f46270 */
[----:B------:R-:W-:Y:S01]  /*3a00*/  FMUL.FTZ R45, R85, UR24 ;  /* 0x00000018552d7c20 */ /* 0x000fe20008410000 */
[C---:B------:R-:W-:Y:S01]  /*3a10*/  ISETP.LT.OR P0, PT, R12.reuse, R211, P0 ;  /* 0x000000d30c00720c */ /* 0x040fe20000701670 */
[----:B------:R-:W3:Y:S01]  /*3a20*/  MUFU.TANH R159, R60 ;  /* 0x0000003c009f7308 */ /* 0x000ee20000002400 */
[----:B------:R-:W-:Y:S01]  /*3a30*/  ISETP.LT.OR P4, PT, R12, R209, P4 ;  /* 0x000000d10c00720c */ /* 0x000fe20002781670 */
[----:B------:R-:W-:Y:S01]  /*3a40*/  VIADD R12, R34, 0x20 ;  /* 0x00000020220c7836 */ /* 0x000fe20000000000 */
[----:B------:R-:W-:Y:S01]  /*3a50*/  ISETP.LT.OR P2, PT, R15, R211, P2 ;  /* 0x000000d30f00720c */ /* 0x000fe20001741670 */
[C---:B----4-:R-:W-:Y:S01]  /*3a60*/  HMMA.16816.F32 R76, R8.reuse, R24, R76 ;  /* 0x00000018084c723c */ /* 0x050fe2000000184c */
[----:B-----5:R-:W-:Y:S01]  /*3a70*/  FSEL R14, R39, -INF , !P1 ;  /* 0xff800000270e7808 */ /* 0x020fe20004800000 */
[----:B------:R-:W-:Y:S01]  /*3a80*/  FMUL.FTZ R0, R86, UR24 ;  /* 0x0000001856007c20 */ /* 0x000fe20008410000 */
[----:B------:R-:W-:Y:S01]  /*3a90*/  ISETP.GE.AND P1, PT, R15, R208, PT ;  /* 0x000000d00f00720c */ /* 0x000fe20003f26270 */
[----:B------:R-:W4:Y:S01]  /*3aa0*/  MUFU.TANH R157, R61 ;  /* 0x0000003d009d7308 */ /* 0x000f220000002400 */
[----:B-1----:R-:W-:Y:S01]  /*3ab0*/  FSEL R19, R40, -INF , !P5 ;  /* 0xff80000028137808 */ /* 0x002fe20006800000 */
[----:B------:R-:W-:Y:S01]  /*3ac0*/  HMMA.16816.F32 R72, R8, R26, R72 ;  /* 0x0000001a0848723c */ /* 0x000fe20000001848 */
[----:B--2---:R-:W-:Y:S01]  /*3ad0*/  FSEL R17, R41, -INF , !P2 ;  /* 0xff80000029117808 */ /* 0x004fe20005000000 */
[----:B------:R-:W-:Y:S01]  /*3ae0*/  FMUL.FTZ R30, R87, UR24 ;  /* 0x00000018571e7c20 */ /* 0x000fe20008410000 */
[----:B------:R-:W-:Y:S01]  /*3af0*/  ISETP.GE.AND P5, PT, R12, R210, PT ;  /* 0x000000d20c00720c */ /* 0x000fe20003fa6270 */
[----:B------:R-:W-:Y:S01]  /*3b00*/  FMUL.FTZ R62, R62, UR24 ;  /* 0x000000183e3e7c20 */ /* 0x000fe20008410000 */
[----:B------:R-:W-:Y:S01]  /*3b10*/  ISETP.GE.AND P2, PT, R12, R208, PT ;  /* 0x000000d00c00720c */ /* 0x000fe20003f46270 */
[----:B------:R-:W1:Y:S01]  /*3b20*/  MUFU.TANH R6, R95 ;  /* 0x0000005f00067308 */ /* 0x000e620000002400 */
[----:B------:R-:W-:Y:S01]  /*3b30*/  ISETP.LT.OR P1, PT, R15, R209, P1 ;  /* 0x000000d10f00720c */ /* 0x000fe20000f21670 */
[----:B------:R-:W-:Y:S01]  /*3b40*/  VIADD R8, R34, 0x30 ;  /* 0x0000003022087836 */ /* 0x000fe20000000000 */
[----:B------:R-:W-:Y:S01]  /*3b50*/  ISETP.LT.OR P5, PT, R12, R211, P5 ;  /* 0x000000d30c00720c */ /* 0x000fe20002fa1670 */
[----:B------:R-:W-:Y:S01]  /*3b60*/  VIADD R15, R34, 0x19 ;  /* 0x00000019220f7836 */ /* 0x000fe20000000000 */
[----:B------:R-:W-:Y:S01]  /*3b70*/  ISETP.LT.OR P2, PT, R12, R209, P2 ;  /* 0x000000d10c00720c */ /* 0x000fe20001741670 */
[----:B------:R-:W-:Y:S01]  /*3b80*/  FMUL.FTZ R80, R80, UR24 ;  /* 0x0000001850507c20 */ /* 0x000fe20008410000 */
[----:B---3--:R-:W-:Y:S01]  /*3b90*/  FSEL R12, R4, -INF , !P1 ;  /* 0xff800000040c7808 */ /* 0x008fe20004800000 */
[----:B------:R-:W2:Y:S01]  /*3ba0*/  MUFU.TANH R44, R44 ;  /* 0x0000002c002c7308 */ /* 0x000ea20000002400 */
[-C--:B------:R-:W-:Y:S01]  /*3bb0*/  ISETP.GE.AND P1, PT, R18, R210.reuse, PT ;  /* 0x000000d21200720c */ /* 0x080fe20003f26270 */
[----:B------:R-:W-:Y:S01]  /*3bc0*/  FMUL.FTZ R81, R81, UR24 ;  /* 0x0000001851517c20 */ /* 0x000fe20008410000 */
[----:B------:R-:W-:Y:S01]  /*3bd0*/  FSEL R159, R159, -INF , !P5 ;  /* 0xff8000009f9f7808 */ /* 0x000fe20006800000 */
[----:B------:R-:W-:Y:S01]  /*3be0*/  FMUL.FTZ R76, R76, UR24 ;  /* 0x000000184c4c7c20 */ /* 0x000fe20008410000 */
[-C--:B------:R-:W-:Y:S01]  /*3bf0*/  ISETP.LT.OR P1, PT, R18, R211.reuse, P1 ;  /* 0x000000d31200720c */ /* 0x080fe20000f21670 */
[----:B------:R-:W-:Y:S01]  /*3c00*/  VIADD R20, R34, 0x28 ;  /* 0x0000002822147836 */ /* 0x000fe20000000000 */
[----:B------:R-:W-:Y:S01]  /*3c10*/  ISETP.GE.AND P5, PT, R8, R210, PT ;  /* 0x000000d20800720c */ /* 0x000fe20003fa6270 */
[----:B------:R-:W3:Y:S01]  /*3c20*/  MUFU.TANH R13, R13 ;  /* 0x0000000d000d7308 */ /* 0x000ee20000002400 */
[----:B----4-:R-:W-:Y:S01]  /*3c30*/  FSEL R157, R157, -INF , !P1 ;  /* 0xff8000009d9d7808 */ /* 0x010fe20004800000 */
[----:B------:R-:W-:Y:S01]  /*3c40*/  VIADD R9, R34, 0x29 ;  /* 0x0000002922097836 */ /* 0x000fe20000000000 */
[C---:B------:R-:W-:Y:S01]  /*3c50*/  ISETP.GE.AND P1, PT, R8.reuse, R208, PT ;  /* 0x000000d00800720c */ /* 0x040fe20003f26270 */
[----:B------:R-:W-:Y:S01]  /*3c60*/  FMUL.FTZ R77, R77, UR24 ;  /* 0x000000184d4d7c20 */ /* 0x000fe20008410000 */
[----:B------:R-:W-:Y:S01]  /*3c70*/  ISETP.LT.OR P5, PT, R8, R211, P5 ;  /* 0x000000d30800720c */ /* 0x000fe20002fa1670 */
[----:B------:R-:W-:Y:S01]  /*3c80*/  FMUL.FTZ R72, R72, UR24 ;  /* 0x0000001848487c20 */ /* 0x000fe20008410000 */
[----:B------:R-:W-:Y:S01]  /*3c90*/  ISETP.LT.OR P1, PT, R8, R209, P1 ;  /* 0x000000d10800720c */ /* 0x000fe20000f21670 */
[----:B------:R-:W4:Y:S01]  /*3ca0*/  MUFU.TANH R45, R45 ;  /* 0x0000002d002d7308 */ /* 0x000f220000002400 */
[----:B------:R-:W-:Y:S01]  /*3cb0*/  FMNMX.FTZ R8, R35, R29, !PT ;  /* 0x0000001d23087209 */ /* 0x000fe20007810000 */
[----:B------:R-:W-:Y:S01]  /*3cc0*/  FMUL.FTZ R73, R73, UR24 ;  /* 0x0000001849497c20 */ /* 0x000fe20008410000 */
[----:B-1----:R-:W-:Y:S01]  /*3cd0*/  FSEL R16, R6, -INF , !P3 ;  /* 0xff80000006107808 */ /* 0x002fe20005800000 */
[----:B------:R-:W-:Y:S01]  /*3ce0*/  FMUL.FTZ R63, R63, UR24 ;  /* 0x000000183f3f7c20 */ /* 0x000fe20008410000 */
[----:B------:R-:W-:Y:S01]  /*3cf0*/  FMNMX.FTZ R8, R33, R8, !PT ;  /* 0x0000000821087209 */ /* 0x000fe20007810000 */
[----:B------:R-:W-:Y:S01]  /*3d00*/  FMUL.FTZ R74, R74, UR24 ;  /* 0x000000184a4a7c20 */ /* 0x000fe20008410000 */
[----:B--2---:R-:W-:Y:S01]  /*3d10*/  FSEL R6, R44, -INF , !P6 ;  /* 0xff8000002c067808 */ /* 0x004fe20007000000 */
[----:B------:R-:W1:Y:S01]  /*3d20*/  MUFU.TANH R0, R0 ;  /* 0x0000000000007308 */ /* 0x000e620000002400 */
[----:B------:R-:W-:Y:S01]  /*3d30*/  FMNMX.FTZ R8, R31, R8, !PT ;  /* 0x000000081f087209 */ /* 0x000fe20007810000 */
[----:B------:R-:W-:Y:S01]  /*3d40*/  FMUL.FTZ R82, R82, UR24 ;  /* 0x0000001852527c20 */ /* 0x000fe20008410000 */
[----:B------:R-:W-:Y:S01]  /*3d50*/  ISETP.GE.AND P3, PT, R15, R210, PT ;  /* 0x000000d20f00720c */ /* 0x000fe20003f66270 */
[----:B------:R-:W-:Y:S01]  /*3d60*/  FMUL.FTZ R83, R83, UR24 ;  /* 0x0000001853537c20 */ /* 0x000fe20008410000 */
[----:B------:R-:W-:Y:S01]  /*3d70*/  ISETP.GE.AND P6, PT, R15, R208, PT ;  /* 0x000000d00f00720c */ /* 0x000fe20003fc6270 */
[----:B------:R-:W-:Y:S01]  /*3d80*/  FMUL.FTZ R78, R78, UR24 ;  /* 0x000000184e4e7c20 */ /* 0x000fe20008410000 */
[----:B------:R-:W-:Y:S01]  /*3d90*/  FMNMX.FTZ R10, R19, R8, !PT ;  /* 0x00000008130a7209 */ /* 0x000fe20007810000 */
[----:B------:R-:W2:Y:S01]  /*3da0*/  MUFU.TANH R30, R30 ;  /* 0x0000001e001e7308 */ /* 0x000ea20000002400 */
[C---:B------:R-:W-:Y:S01]  /*3db0*/  ISETP.LT.OR P3, PT, R15.reuse, R211, P3 ;  /* 0x000000d30f00720c */ /* 0x040fe20001f61670 */
[----:B------:R-:W-:Y:S01]  /*3dc0*/  VIADD R8, R34, 0x38 ;  /* 0x0000003822087836 */ /* 0x000fe20000000000 */
[----:B------:R-:W-:Y:S01]  /*3dd0*/  ISETP.LT.OR P6, PT, R15, R209, P6 ;  /* 0x000000d10f00720c */ /* 0x000fe200037c1670 */
[----:B------:R-:W-:Y:S01]  /*3de0*/  FMUL.FTZ R79, R79, UR24 ;  /* 0x000000184f4f7c20 */ /* 0x000fe20008410000 */
[----:B---3--:R-:W-:Y:S01]  /*3df0*/  FSEL R15, R13, -INF , !P0 ;  /* 0xff8000000d0f7808 */ /* 0x008fe20004000000 */
[----:B------:R-:W-:-:S04]  /*3e00*/  DEPBAR.LE SB0, 0x0 ;  /* 0x000080000000791a */ /* 0x000fc80000000000 */
[----:B------:R-:W3:Y:S01]  /*3e10*/  MUFU.TANH R158, R62 ;  /* 0x0000003e009e7308 */ /* 0x000ee20000002400 */
[----:B------:R-:W-:Y:S01]  /*3e20*/  FMNMX.FTZ R10, R17, R10, !PT ;  /* 0x0000000a110a7209 */ /* 0x000fe20007810000 */
[----:B------:R-:W-:Y:S01]  /*3e30*/  FMUL.FTZ R75, R75, UR24 ;  /* 0x000000184b4b7c20 */ /* 0x000fe20008410000 */
[----:B----4-:R-:W-:Y:S02]  /*3e40*/  FSEL R13, R45, -INF , !P3 ;  /* 0xff8000002d0d7808 */ /* 0x010fe40005800000 */
[----:B------:R-:W-:Y:S02]  /*3e50*/  FMNMX.FTZ R10, R15, R10, !PT ;  /* 0x0000000a0f0a7209 */ /* 0x000fe40007810000 */
[----:B-1----:R-:W-:Y:S01]  /*3e60*/  FSEL R4, R0, -INF , !P4 ;  /* 0xff80000000047808 */ /* 0x002fe20006000000 */
[----:B------:R-:W1:Y:S01]  /*3e70*/  MUFU.TANH R143, R80 ;  /* 0x00000050008f7308 */ /* 0x000e620000002400 */
[----:B------:R-:W-:Y:S02]  /*3e80*/  ISETP.GE.AND P0, PT, R20, R210, PT ;  /* 0x000000d21400720c */ /* 0x000fe40003f06270 */
[----:B--2---:R-:W-:-:S02]  /*3e90*/  FSEL R0, R30, -INF , !P6 ;  /* 0xff8000001e007808 */ /* 0x004fc40007000000 */
[----:B------:R-:W-:Y:S02]  /*3ea0*/  FMNMX.FTZ R11, R28, R32, !PT ;  /* 0x000000201c0b7209 */ /* 0x000fe40007810000 */
[----:B------:R-:W-:Y:S01]  /*3eb0*/  FMNMX.FTZ R10, R13, R10, !PT ;  /* 0x0000000a0d0a7209 */ /* 0x000fe20007810000 */
[----:B------:R-:W2:Y:S01]  /*3ec0*/  MUFU.TANH R141, R81 ;  /* 0x00000051008d7308 */ /* 0x000ea20000002400 */
[----:B---3--:R-:W-:Y:S02]  /*3ed0*/  FSEL R158, R158, -INF , !P2 ;  /* 0xff8000009e9e7808 */ /* 0x008fe40005000000 */
[C---:B------:R-:W-:Y:S02]  /*3ee0*/  ISETP.GE.AND P6, PT, R9.reuse, R210, PT ;  /* 0x000000d20900720c */ /* 0x040fe40003fc6270 */
[----:B------:R-:W-:Y:S02]  /*3ef0*/  ISETP.GE.AND P2, PT, R9, R208, PT ;  /* 0x000000d00900720c */ /* 0x000fe40003f46270 */
[----:B------:R-:W-:Y:S01]  /*3f00*/  ISETP.LT.OR P0, PT, R20, R211, P0 ;  /* 0x000000d31400720c */ /* 0x000fe20000701670 */
[----:B------:R-:W3:Y:S01]  /*3f10*/  MUFU.TANH R173, R76 ;  /* 0x0000004c00ad7308 */ /* 0x000ee20000002400 */
[----:B------:R-:W-:-:S02]  /*3f20*/  FMNMX.FTZ R11, R14, R11, !PT ;  /* 0x0000000b0e0b7209 */ /* 0x000fc40007810000 */
[----:B------:R-:W-:Y:S02]  /*3f30*/  FMNMX.FTZ R10, R159, R10, !PT ;  /* 0x0000000a9f0a7209 */ /* 0x000fe40007810000 */
[C---:B------:R-:W-:Y:S02]  /*3f40*/  ISETP.LT.OR P6, PT, R9.reuse, R211, P6 ;  /* 0x000000d30900720c */ /* 0x040fe400037c1670 */
[----:B------:R-:W-:Y:S01]  /*3f50*/  ISETP.LT.OR P2, PT, R9, R209, P2 ;  /* 0x000000d10900720c */ /* 0x000fe20001741670 */
[----:B------:R-:W4:Y:S01]  /*3f60*/  MUFU.TANH R171, R77 ;  /* 0x0000004d00ab7308 */ /* 0x000f220000002400 */
[C---:B------:R-:W-:Y:S01]  /*3f70*/  VIADD R9, R34.reuse, 0x31 ;  /* 0x0000003122097836 */ /* 0x040fe20000000000 */
[----:B-1----:R-:W-:Y:S01]  /*3f80*/  FSEL R143, R143, -INF , !P0 ;  /* 0xff8000008f8f7808 */ /* 0x002fe20004000000 */
[----:B------:R-:W-:Y:S01]  /*3f90*/  VIADD R34, R34, 0x39 ;  /* 0x0000003922227836 */ /* 0x000fe20000000000 */
[----:B------:R-:W-:Y:S02]  /*3fa0*/  FMNMX.FTZ R11, R16, R11, !PT ;  /* 0x0000000b100b7209 */ /* 0x000fe40007810000 */
[----:B------:R-:W-:-:S02]  /*3fb0*/  FMNMX.FTZ R10, R157, R10, !PT ;  /* 0x0000000a9d0a7209 */ /* 0x000fc40007810000 */
[----:B------:R-:W1:Y:S01]  /*3fc0*/  MUFU.TANH R72, R72 ;  /* 0x0000004800487308 */ /* 0x000e620000002400 */
[----:B--2---:R-:W-:Y:S02]  /*3fd0*/  FSEL R141, R141, -INF , !P6 ;  /* 0xff8000008d8d7808 */ /* 0x004fe40007000000 */
[----:B------:R-:W-:Y:S02]  /*3fe0*/  ISETP.GE.AND P6, PT, R9, R210, PT ;  /* 0x000000d20900720c */ /* 0x000fe40003fc6270 */
[----:B------:R-:W-:Y:S02]  /*3ff0*/  FMNMX.FTZ R11, R6, R11, !PT ;  /* 0x0000000b060b7209 */ /* 0x000fe40007810000 */
[----:B------:R-:W-:Y:S01]  /*4000*/  FMNMX.FTZ R10, R143, R10, !PT ;  /* 0x0000000a8f0a7209 */ /* 0x000fe20007810000 */
[----:B------:R-:W2:Y:S01]  /*4010*/  MUFU.TANH R174, R63 ;  /* 0x0000003f00ae7308 */ /* 0x000ea20000002400 */
[----:B------:R-:W-:Y:S02]  /*4020*/  PLOP3.LUT P0, PT, PT, PT, UP0, 0x80, 0x0 ;  /* 0x000000000000781c */ /* 0x000fe40003f0f008 */
[----:B---3--:R-:W-:-:S02]  /*4030*/  FSEL R173, R173, -INF , !P5 ;  /* 0xff800000adad7808 */ /* 0x008fc40006800000 */
[----:B------:R-:W-:Y:S02]  /*4040*/  ISETP.LT.OR P6, PT, R9, R211, P6 ;  /* 0x000000d30900720c */ /* 0x000fe400037c1670 */
[----:B------:R-:W-:Y:S01]  /*4050*/  ISETP.GE.AND P5, PT, R8, R210, PT ;  /* 0x000000d20800720c */ /* 0x000fe20003fa6270 */
[----:B------:R-:W3:Y:S01]  /*4060*/  MUFU.TANH R73, R73 ;  /* 0x0000004900497308 */ /* 0x000ee20000002400 */
[----:B------:R-:W-:Y:S02]  /*4070*/  FMNMX.FTZ R11, R12, R11, !PT ;  /* 0x0000000b0c0b7209 */ /* 0x000fe40007810000 */
[----:B------:R-:W-:Y:S02]  /*4080*/  FMNMX.FTZ R10, R141, R10, !PT ;  /* 0x0000000a8d0a7209 */ /* 0x000fe40007810000 */
[----:B----4-:R-:W-:Y:S02]  /*4090*/  FSEL R171, R171, -INF , !P6 ;  /* 0xff800000abab7808 */ /* 0x010fe40007000000 */
[----:B------:R-:W-:Y:S01]  /*40a0*/  ISETP.GE.AND P4, PT, R18, R208, PT ;  /* 0x000000d01200720c */ /* 0x000fe20003f86270 */
[----:B------:R4:W2:Y:S01]  /*40b0*/  MUFU.TANH R160, R82 ;  /* 0x0000005200a07308 */ /* 0x0008a20000002400 */
[----:B------:R-:W-:-:S02]  /*40c0*/  ISETP.GE.AND P6, PT, R34, R210, PT ;  /* 0x000000d22200720c */ /* 0x000fc40003fc6270 */
[----:B------:R-:W-:Y:S02]  /*40d0*/  ISETP.LT.OR P5, PT, R8, R211, P5 ;  /* 0x000000d30800720c */ /* 0x000fe40002fa1670 */
[----:B------:R-:W-:Y:S02]  /*40e0*/  FMNMX.FTZ R11, R4, R11, !PT ;  /* 0x0000000b040b7209 */ /* 0x000fe40007810000 */
[----:B------:R-:W-:Y:S01]  /*40f0*/  FMNMX.FTZ R10, R173, R10, !PT ;  /* 0x0000000aad0a7209 */ /* 0x000fe20007810000 */
[----:B------:R4:W3:Y:S01]  /*4100*/  MUFU.TANH R172, R83 ;  /* 0x0000005300ac7308 */ /* 0x0008e20000002400 */
[----:B------:R-:W-:Y:S02]  /*4110*/  ISETP.GE.AND P3, PT, R20, R208, PT ;  /* 0x000000d01400720c */ /* 0x000fe40003f66270 */
[----:B------:R-:W-:Y:S02]  /*4120*/  ISETP.LT.OR P4, PT, R18, R209, P4 ;  /* 0x000000d11200720c */ /* 0x000fe40002781670 */
[----:B------:R-:W-:-:S02]  /*4130*/  ISETP.LT.OR P6, PT, R34, R211, P6 ;  /* 0x000000d32200720c */ /* 0x000fc400037c1670 */
[----:B-1----:R-:W-:Y:S01]  /*4140*/  FSEL R169, R72, -INF , !P5 ;  /* 0xff80000048a97808 */ /* 0x002fe20006800000 */
[----:B------:R4:W1:Y:S01]  /*4150*/  MUFU.TANH R168, R78 ;  /* 0x0000004e00a87308 */ /* 0x0008620000002400 */
[----:B------:R-:W-:Y:S02]  /*4160*/  FMNMX.FTZ R11, R0, R11, !PT ;  /* 0x0000000b000b7209 */ /* 0x000fe40007810000 */
[----:B------:R-:W-:Y:S01]  /*4170*/  FMNMX.FTZ R10, R171, R10, !PT ;  /* 0x0000000aab0a7209 */ /* 0x000fe20007810000 */
[----:B------:R-:W-:Y:S01]  /*4180*/  BAR.SYNC.DEFER_BLOCKING 0x0 ;  /* 0x0000000000007b1d */ /* 0x000fe20000010000 */
[----:B------:R-:W-:Y:S02]  /*4190*/  ISETP.LT.OR P3, PT, R20, R209, P3 ;  /* 0x000000d11400720c */ /* 0x000fe40001f61670 */
[----:B--2---:R-:W-:Y:S02]  /*41a0*/  FSEL R174, R174, -INF , !P4 ;  /* 0xff800000aeae7808 */ /* 0x004fe40006000000 */
[----:B---3--:R-:W-:Y:S01]  /*41b0*/  FSEL R167, R73, -INF , !P6 ;  /* 0xff80000049a77808 */ /* 0x008fe20007000000 */
[----:B------:R4:W2:Y:S01]  /*41c0*/  MUFU.TANH R166, R79 ;  /* 0x0000004f00a67308 */ /* 0x0008a20000002400 */
[----:B------:R-:W-:-:S02]  /*41d0*/  FMNMX.FTZ R11, R158, R11, !PT ;  /* 0x0000000b9e0b7209 */ /* 0x000fc40007810000 */
[----:B------:R-:W-:-:S05]  /*41e0*/  FMNMX.FTZ R10, R169, R10, !PT ;  /* 0x0000000aa90a7209 */ /* 0x000fca0007810000 */
[----:B------:R-:W3:Y:S01]  /*41f0*/  MUFU.TANH R74, R74 ;  /* 0x0000004a004a7308 */ /* 0x000ee20000002400 */
[----:B-1----:R-:W-:Y:S05]  /*4200*/  @!P0 BRA `(.L_x_1162) ;  /* 0x0000000000848947 */ /* 0x002fea0003800000 */
        /* <DEDUP_REMOVED lines=33> */
.L_x_1162:
[----:B------:R-:W-:Y:S01]  /*4420*/  FSEL R160, R160, -INF , !P3 ;  /* 0xff800000a0a07808 */ /* 0x000fe20005800000 */
[----:B------:R-:W5:Y:S01]  /*4430*/  MUFU.TANH R75, R75 ;  /* 0x0000004b004b7308 */ /* 0x000f620000002400 */
[----:B------:R-:W-:Y:S01]  /*4440*/  FMNMX.FTZ R11, R174, R11, !PT ;  /* 0x0000000bae0b7209 */ /* 0x000fe20007810000 */
[----:B------:R-:W-:Y:S01]  /*4450*/  ULDC UR18, c[0x0][0x2ec] ;  /* 0x0000bb0000127ab9 */ /* 0x000fe20000000800 */
[-C--:B------:R-:W-:Y:S02]  /*4460*/  ISETP.GE.AND P3, PT, R9, R208.reuse, PT ;  /* 0x000000d00900720c */ /* 0x080fe40003f66270 */
[----:B------:R-:W-:Y:S02]  /*4470*/  FSEL R172, R172, -INF , !P2 ;  /* 0xff800000acac7808 */ /* 0x000fe40005000000 */
[----:B------:R-:W-:Y:S02]  /*4480*/  FMNMX.FTZ R11, R160, R11, !PT ;  /* 0x0000000ba00b7209 */ /* 0x000fe40007810000 */
[----:B------:R-:W-:-:S02]  /*4490*/  ISETP.GE.AND P2, PT, R8, R208, PT ;  /* 0x000000d00800720c */ /* 0x000fc40003f46270 */
[----:B------:R-:W-:Y:S02]  /*44a0*/  ISETP.LT.OR P3, PT, R9, R209, P3 ;  /* 0x000000d10900720c */ /* 0x000fe40001f61670 */
[----:B------:R-:W-:Y:S02]  /*44b0*/  FSEL R168, R168, -INF , !P1 ;  /* 0xff800000a8a87808 */ /* 0x000fe40004800000 */
[----:B------:R-:W-:Y:S02]  /*44c0*/  FMNMX.FTZ R11, R172, R11, !PT ;  /* 0x0000000bac0b7209 */ /* 0x000fe40007810000 */
[----:B------:R-:W-:Y:S02]  /*44d0*/  ISETP.LT.OR P2, PT, R8, R209, P2 ;  /* 0x000000d10800720c */ /* 0x000fe40001741670 */
[----:B------:R-:W-:Y:S02]  /*44e0*/  ISETP.GE.AND P1, PT, R34, R208, PT ;  /* 0x000000d02200720c */ /* 0x000fe40003f26270 */
[----:B--2---:R-:W-:-:S02]  /*44f0*/  FSEL R166, R166, -INF , !P3 ;  /* 0xff800000a6a67808 */ /* 0x004fc40005800000 */
[----:B------:R-:W-:Y:S02]  /*4500*/  FMNMX.FTZ R11, R168, R11, !PT ;  /* 0x0000000ba80b7209 */ /* 0x000fe40007810000 */
[----:B------:R-:W-:Y:S02]  /*4510*/  ISETP.LT.OR P1, PT, R34, R209, P1 ;  /* 0x000000d12200720c */ /* 0x000fe40000f21670 */
[----:B---3--:R-:W-:Y:S02]  /*4520*/  FSEL R164, R74, -INF , !P2 ;  /* 0xff8000004aa47808 */ /* 0x008fe40005000000 */
[----:B------:R-:W-:Y:S02]  /*4530*/  FMNMX.FTZ R11, R166, R11, !PT ;  /* 0x0000000ba60b7209 */ /* 0x000fe40007810000 */
[----:B------:R-:W-:Y:S02]  /*4540*/  FMNMX.FTZ R3, R167, R10, !PT ;  /* 0x0000000aa7037209 */ /* 0x000fe40007810000 */
[----:B-----5:R-:W-:-:S02]  /*4550*/  FSEL R162, R75, -INF , !P1 ;  /* 0xff8000004ba27808 */ /* 0x020fc40004800000 */
[----:B------:R-:W-:Y:S01]  /*4560*/  FMNMX.FTZ R9, R164, R11, !PT ;  /* 0x0000000ba4097209 */ /* 0x000fe20007810000 */
[----:B------:R-:W2:Y:S01]  /*4570*/  SHFL.BFLY PT, R10, R3, 0x2, 0x1f ;  /* 0x0c401f00030a7f89 */ /* 0x000ea200000e0000 */
[----:B------:R-:W-:Y:S02]  /*4580*/  IADD3 R196, R105, R2, RZ ;  /* 0x0000000269c47210 */ /* 0x000fe40007ffe0ff */
[----:B------:R-:W-:Y:S02]  /*4590*/  FMNMX.FTZ R9, R162, R9, !PT ;  /* 0x00000009a2097209 */ /* 0x000fe40007810000 */
[----:B------:R-:W-:Y:S02]  /*45a0*/  LEA R196, R196, UR4, 0x1 ;  /* 0x00000004c4c47c11 */ /* 0x000fe4000f8e08ff */
[----:B------:R-:W-:Y:S01]  /*45b0*/  IADD3 R191, R199, 0x800, RZ ;  /* 0x00000800c7bf7810 */ /* 0x000fe20007ffe0ff */
[----:B------:R-:W3:Y:S01]  /*45c0*/  SHFL.BFLY PT, R8, R9, 0x2, 0x1f ;  /* 0x0c401f0009087f89 */ /* 0x000ee200000e0000 */
[----:B------:R-:W-:-:S02]  /*45d0*/  LEA R194, R7, R196, 0x1 ;  /* 0x000000c407c27211 */ /* 0x000fc400078e08ff */
[C---:B------:R-:W-:Y:S01]  /*45e0*/  LEA R193, R5.reuse, R196, 0x1 ;  /* 0x000000c405c17211 */ /* 0x040fe200078e08ff */
[----:B------:R-:W-:Y:S01]  /*45f0*/  LDSM.16.MT88.4 R124, [R196+0xc000] ;  /* 0x00c00000c47c783b */ /* 0x000fe20000004200 */
[----:B------:R-:W-:Y:S02]  /*4600*/  LEA R192, R5, R194, 0x1 ;  /* 0x000000c205c07211 */ /* 0x000fe400078e08ff */
        /* <DEDUP_REMOVED lines=8> */
[----:B--2---:R-:W-:Y:S02]  /*4690*/  FMNMX.FTZ R11, R3, R10, !PT ;  /* 0x0000000a030b7209 */ /* 0x004fe40007810000 */
[C---:B------:R-:W-:Y:S01]  /*46a0*/  IADD3 R184, R199.reuse, 0x3800, RZ ;  /* 0x00003800c7b87810 */ /* 0x040fe20007ffe0ff */
[----:B------:R-:W-:Y:S01]  /*46b0*/  LDSM.16.MT88.4 R40, [R196+0xe000] ;  /* 0x00e00000c428783b */ /* 0x000fe20000004200 */
[C---:B------:R-:W-:Y:S02]  /*46c0*/  IADD3 R183, R199.reuse, 0x4000, RZ ;  /* 0x00004000c7b77810 */ /* 0x040fe40007ffe0ff */
[----:B------:R-:W-:Y:S01]  /*46d0*/  IADD3 R182, R199, 0x4800, RZ ;  /* 0x00004800c7b67810 */ /* 0x000fe20007ffe0ff */
[----:B------:R-:W2:Y:S01]  /*46e0*/  SHFL.BFLY PT, R132, R11, 0x1, 0x1f ;  /* 0x0c201f000b847f89 */ /* 0x000ea200000e0000 */
[----:B---3--:R-:W-:-:S02]  /*46f0*/  FMNMX.FTZ R8, R9, R8, !PT ;  /* 0x0000000809087209 */ /* 0x008fc40007810000 */
[C---:B------:R-:W-:Y:S01]  /*4700*/  IADD3 R181, R199.reuse, 0x5000, RZ ;  /* 0x00005000c7b57810 */ /* 0x040fe20007ffe0ff */
[----:B------:R-:W-:Y:S01]  /*4710*/  LDSM.16.MT88.4 R48, [R194+0xe000] ;  /* 0x00e00000c230783b */ /* 0x000fe20000004200 */
[----:B------:R-:W-:-:S03]  /*4720*/  IADD3 R180, R199, 0x5800, RZ ;  /* 0x00005800c7b47810 */ /* 0x000fc60007ffe0ff */
[----:B------:R-:W3:Y:S04]  /*4730*/  SHFL.BFLY PT, R3, R8, 0x1, 0x1f ;  /* 0x0c201f0008037f89 */ /* 0x000ee800000e0000 */
[----:B------:R-:W5:Y:S04]  /*4740*/  LDSM.16.MT88.4 R56, [R193+0xe000] ;  /* 0x00e00000c138783b */ /* 0x000f680000004200 */
[----:B------:R-:W5:Y:S04]  /*4750*/  LDSM.16.MT88.4 R64, [R192+0xe000] ;  /* 0x00e00000c040783b */ /* 0x000f680000004200 */
[----:B------:R-:W5:Y:S01]  /*4760*/  LDSM.16.MT88.4 R72, [R196+0x10000] ;  /* 0x01000000c448783b */ /* 0x000f620000004200 */
[----:B--2---:R-:W-:-:S03]  /*4770*/  FMNMX.FTZ R132, R11, R132, !PT ;  /* 0x000000840b847209 */ /* 0x004fc60007810000 */
[----:B----4-:R-:W2:Y:S01]  /*4780*/  LDSM.16.MT88.4 R80, [R194+0x10000] ;  /* 0x01000000c250783b */ /* 0x010ea20000004200 */
[C---:B------:R-:W-:Y:S01]  /*4790*/  FSETP.NEU.FTZ.AND P1, PT, R132.reuse, -INF , PT ;  /* 0xff8000008400780b */ /* 0x040fe20003f3d000 */
[----:B------:R-:W-:Y:S02]  /*47a0*/  FMUL.FTZ R170, R132, UR18 ;  /* 0x0000001284aa7c20 */ /* 0x000fe40008410000 */
[----:B------:R-:W4:Y:S01]  /*47b0*/  LDSM.16.MT88.4 R88, [R193+0x10000] ;  /* 0x01000000c158783b */ /* 0x000f220000004200 */
[----:B---3--:R-:W-:Y:S02]  /*47c0*/  FMNMX.FTZ R3, R8, R3, !PT ;  /* 0x0000000308037209 */ /* 0x008fe40007810000 */
[----:B------:R-:W-:Y:S01]  /*47d0*/  FSEL R170, R170, RZ, P1 ;  /* 0x000000ffaaaa7208 */ /* 0x000fe20000800000 */
[----:B------:R-:W-:Y:S01]  /*47e0*/  LDSM.16.MT88.4 R8, [R194+0xe800] ;  /* 0x00e80000c208783b */ /* 0x000fe20000004200 */
[C---:B------:R-:W-:Y:S01]  /*47f0*/  FSETP.NEU.FTZ.AND P1, PT, R3.reuse, -INF , PT ;  /* 0xff8000000300780b */ /* 0x040fe20003f3d000 */
[----:B------:R-:W-:-:S02]  /*4800*/  FMUL.FTZ R163, R3, UR18 ;  /* 0x0000001203a37c20 */ /* 0x000fc40008410000 */
[--C-:B------:R-:W-:Y:S01]  /*4810*/  FFMA.FTZ R147, R19, UR18, -R170.reuse ;  /* 0x0000001213937c23 */ /* 0x100fe200080108aa */
[--C-:B------:R-:W-:Y:S01]  /*4820*/  FFMA.FTZ R144, R17, UR18, -R170.reuse ;  /* 0x0000001211907c23 */ /* 0x100fe200080108aa */
        /* <DEDUP_REMOVED lines=8> */
[----:B------:R-:W3:Y:S01]  /*48b0*/  LDSM.16.MT88.4 R16, [R192+0x10000] ;  /* 0x01000000c010783b */ /* 0x000ee20000004200 */
[--C-:B------:R-:W-:Y:S01]  /*48c0*/  FFMA.FTZ R155, R32, UR18, -R163.reuse ;  /* 0x00000012209b7c23 */ /* 0x100fe200080108a3 */
[--C-:B------:R-:W-:Y:S01]  /*48d0*/  FFMA.FTZ R151, R14, UR18, -R163.reuse ;  /* 0x000000120e977c23 */ /* 0x100fe200080108a3 */
[----:B------:R-:W-:Y:S01]  /*48e0*/  MUFU.EX2 R153, R153 ;  /* 0x0000009900997308 */ /* 0x000fe20000000800 */
[--C-:B------:R-:W-:Y:S01]  /*48f0*/  FFMA.FTZ R2, R13, UR18, -R170.reuse ;  /* 0x000000120d027c23 */ /* 0x100fe200080108aa */
[--C-:B------:R-:W-:Y:S01]  /*4900*/  FFMA.FTZ R145, R6, UR18, -R163.reuse ;  /* 0x0000001206917c23 */ /* 0x100fe200080108a3 */
[--C-:B------:R-:W-:Y:S01]  /*4910*/  FFMA.FTZ R134, R12, UR18, -R163.reuse ;  /* 0x000000120c867c23 */ /* 0x100fe200080108a3 */
[--C-:B------:R-:W-:Y:S01]  /*4920*/  FFMA.FTZ R133, R4, UR18, -R163.reuse ;  /* 0x0000001204857c23 */ /* 0x100fe200080108a3 */
[----:B------:R-:W3:Y:S01]  /*4930*/  LDSM.16.MT88.4 R12, [R193+0xc800] ;  /* 0x00c80000c10c783b */ /* 0x000ee20000004200 */
[--C-:B------:R-:W-:Y:S01]  /*4940*/  FFMA.FTZ R0, R0, UR18, -R163.reuse ;  /* 0x0000001200007c23 */ /* 0x100fe200080108a3 */
[--C-:B------:R-:W-:Y:S01]  /*4950*/  FFMA.FTZ R154, R159, UR18, -R170.reuse ;  /* 0x000000129f9a7c23 */ /* 0x100fe200080108aa */
[----:B------:R-:W5:Y:S01]  /*4960*/  MUFU.EX2 R150, R150 ;  /* 0x0000009600967308 */ /* 0x000f620000000800 */
[----:B------:R-:W3:Y:S01]  /*4970*/  LDSM.16.MT88.4 R4, [R193+0xe800] ;  /* 0x00e80000c104783b */ /* 0x000ee20000004200 */
[--C-:B------:R-:W-:Y:S01]  /*4980*/  FFMA.FTZ R157, R157, UR18, -R170.reuse ;  /* 0x000000129d9d7c23 */ /* 0x100fe200080108aa */
[--C-:B------:R-:W-:Y:S01]  /*4990*/  FFMA.FTZ R156, R143, UR18, -R170.reuse ;  /* 0x000000128f9c7c23 */ /* 0x100fe200080108aa */
[--C-:B------:R-:W-:Y:S01]  /*49a0*/  FFMA.FTZ R159, R141, UR18, -R170.reuse ;  /* 0x000000128d9f7c23 */ /* 0x100fe200080108aa */
[----:B-1----:R-:W-:Y:S01]  /*49b0*/  LDSM.16.MT88.4 R24, [R192+0xc800] ;  /* 0x00c80000c018783b */ /* 0x002fe20000004200 */
        /* <DEDUP_REMOVED lines=11> */
[----:B-----5:R-:W-:Y:S01]  /*4a70*/  F2FP.F16.F32.PACK_AB R96, R150, R153 ;  /* 0x000000999660723e */ /* 0x020fe200000000ff */
[----:B------:R-:W-:Y:S01]  /*4a80*/  LDSM.16.MT88.4 R28, [R194+0xc800] ;  /* 0x00c80000c21c783b */ /* 0x000fe20000004200 */
[----:B------:R-:W-:Y:S01]  /*4a90*/  FFMA.FTZ R170, R167, UR18, -R170 ;  /* 0x00000012a7aa7c23 */ /* 0x000fe200080108aa */
[--C-:B------:R-:W-:Y:S01]  /*4aa0*/  FFMA.FTZ R167, R168, UR18, -R163.reuse ;  /* 0x00000012a8a77c23 */ /* 0x100fe200080108a3 */
[--C-:B------:R-:W-:Y:S01]  /*4ab0*/  FFMA.FTZ R166, R166, UR18, -R163.reuse ;  /* 0x00000012a6a67c23 */ /* 0x100fe200080108a3 */
[----:B------:R-:W-:Y:S01]  /*4ac0*/  LDSM.16.MT88.4 R140, [R192+0x10800] ;  /* 0x01080000c08c783b */ /* 0x000fe20000004200 */
[--C-:B------:R-:W-:Y:S01]  /*4ad0*/  FFMA.FTZ R164, R164, UR18, -R163.reuse ;  /* 0x00000012a4a47c23 */ /* 0x100fe200080108a3 */
[----:B------:R-:W-:Y:S01]  /*4ae0*/  MUFU.EX2 R152, R152 ;  /* 0x0000009800987308 */ /* 0x000fe20000000800 */
[----:B------:R-:W-:Y:S01]  /*4af0*/  FFMA.FTZ R215, R162, UR18, -R163 ;  /* 0x00000012a2d77c23 */ /* 0x000fe200080108a3 */
[----:B------:R-:W-:-:S06]  /*4b00*/  FADD.FTZ R150, R153, R150 ;  /* 0x0000009699967221 */ /* 0x000fcc0000010000 */
[----:B------:R-:W5:Y:S01]  /*4b10*/  MUFU.EX2 R155, R155 ;  /* 0x0000009b009b7308 */ /* 0x000f620000000800 */
[----:B-1----:R-:W-:Y:S01]  /*4b20*/  F2FP.F16.F32.PACK_AB R98, R146, R149 ;  /* 0x000000959262723e */ /* 0x002fe200000000ff */
[----:B------:R-:W-:-:S04]  /*4b30*/  FADD.FTZ R149, R149, R150 ;  /* 0x0000009695957221 */ /* 0x000fc80000010000 */
[----:B------:R-:W-:Y:S02]  /*4b40*/  FADD.FTZ R146, R146, R149 ;  /* 0x0000009592927221 */ /* 0x000fe40000010000 */
[----:B------:R-:W-:Y:S08]  /*4b50*/  MUFU.EX2 R151, R151 ;  /* 0x0000009700977308 */ /* 0x000ff00000000800 */
[----:B------:R-:W1:Y:S01]  /*4b60*/  MUFU.EX2 R148, R148 ;  /* 0x0000009400947308 */ /* 0x000e620000000800 */
[----:B-----5:R-:W-:Y:S01]  /*4b70*/  F2FP.F16.F32.PACK_AB R97, R155, R152 ;  /* 0x000000989b61723e */ /* 0x020fe200000000ff */
[----:B------:R-:W-:-:S06]  /*4b80*/  FADD.FTZ R152, R152, R155 ;  /* 0x0000009b98987221 */ /* 0x000fcc0000010000 */
[----:B------:R-:W-:Y:S08]  /*4b90*/  MUFU.EX2 R147, R147 ;  /* 0x0000009300937308 */ /* 0x000ff00000000800 */
[----:B------:R-:W5:Y:S01]  /*4ba0*/  MUFU.EX2 R144, R144 ;  /* 0x0000009000907308 */ /* 0x000f620000000800 */
[----:B-1----:R-:W-:Y:S01]  /*4bb0*/  F2FP.F16.F32.PACK_AB R99, R148, R151 ;  /* 0x000000979463723e */ /* 0x002fe200000000ff */
[----:B------:R-:W-:-:S04]  /*4bc0*/  FADD.FTZ R151, R151, R152 ;  /* 0x0000009897977221 */ /* 0x000fc80000010000 */
[----:B------:R-:W-:Y:S02]  /*4bd0*/  FADD.FTZ R148, R148, R151 ;  /* 0x0000009794947221 */ /* 0x000fe40000010000 */
[C---:B------:R-:W-:Y:S01]  /*4be0*/  HMMA.16816.F32 R128, R96.reuse, R124, RZ ;  /* 0x0000007c6080723c */ /* 0x040fe200000018ff */
[----:B------:R-:W-:Y:S05]  /*4bf0*/  MUFU.EX2 R135, R135 ;  /* 0x0000008700877308 */ /* 0x000fea0000000800 */
[C---:B------:R-:W-:Y:S03]  /*4c00*/  HMMA.16816.F32 R120, R96.reuse, R116, RZ ;  /* 0x000000746078723c */ /* 0x040fe600000018ff */
[----:B------:R-:W1:Y:S01]  /*4c10*/  MUFU.EX2 R2, R2 ;  /* 0x0000000200027308 */ /* 0x000e620000000800 */
[C---:B-----5:R-:W-:Y:S01]  /*4c20*/  F2FP.F16.F32.PACK_AB R136, R144.reuse, R147 ;  /* 0x000000939088723e */ /* 0x060fe200000000ff */
[----:B------:R-:W-:Y:S01]  /*4c30*/  FADD.FTZ R147, R147, R146 ;  /* 0x0000009293937221 */ /* 0x000fe20000010000 */
[----:B------:R-:W-:Y:S03]  /*4c40*/  HMMA.16816.F32 R112, R96, R108, RZ ;  /* 0x0000006c6070723c */ /* 0x000fe600000018ff */
[----:B------:R-:W-:-:S02]  /*4c50*/  FADD.FTZ R144, R144, R147 ;  /* 0x0000009390907221 */ /* 0x000fc40000010000 */
[----:B------:R-:W-:Y:S01]  /*4c60*/  MUFU.EX2 R145, R145 ;  /* 0x0000009100917308 */ /* 0x000fe20000000800 */
[C---:B------:R-:W-:Y:S06]  /*4c70*/  HMMA.16816.F32 R104, R96.reuse, R100, RZ ;  /* 0x000000646068723c */ /* 0x040fec00000018ff */
[----:B------:R-:W-:Y:S01]  /*4c80*/  HMMA.16816.F32 R36, R96, R40, RZ ;  /* 0x000000286024723c */ /* 0x000fe200000018ff */
[----:B------:R-:W5:Y:S01]  /*4c90*/  MUFU.EX2 R134, R134 ;  /* 0x0000008600867308 */ /* 0x000f620000000800 */
[----:B-1----:R-:W-:-:S04]  /*4ca0*/  F2FP.F16.F32.PACK_AB R138, R2, R135 ;  /* 0x00000087028a723e */ /* 0x002fc800000000ff */
[C---:B------:R-:W-:Y:S03]  /*4cb0*/  HMMA.16816.F32 R44, R96.reuse, R48, RZ ;  /* 0x00000030602c723c */ /* 0x040fe600000018ff */
[----:B------:R-:W-:Y:S03]  /*4cc0*/  MUFU.EX2 R133, R133 ;  /* 0x0000008500857308 */ /* 0x000fe60000000800 */
[C---:B------:R-:W-:Y:S05]  /*4cd0*/  HMMA.16816.F32 R52, R96.reuse, R56, RZ ;  /* 0x000000386034723c */ /* 0x040fea00000018ff */
[----:B------:R-:W1:Y:S01]  /*4ce0*/  MUFU.EX2 R0, R0 ;  /* 0x0000000000007308 */ /* 0x000e620000000800 */
[----:B------:R-:W-:Y:S01]  /*4cf0*/  HMMA.16816.F32 R60, R96, R64, RZ ;  /* 0x00000040603c723c */ /* 0x000fe200000018ff */
[----:B-----5:R-:W-:Y:S01]  /*4d00*/  F2FP.F16.F32.PACK_AB R137, R134, R145 ;  /* 0x000000918689723e */ /* 0x020fe200000000ff */
[----:B------:R-:W-:-:S04]  /*4d10*/  FADD.FTZ R145, R145, R148 ;  /* 0x0000009491917221 */ /* 0x000fc80000010000 */
[----:B------:R-:W-:Y:S01]  /*4d20*/  HMMA.16816.F32 R68, R96, R72, RZ ;  /* 0x000000486044723c */ /* 0x000fe200000018ff */
[----:B------:R-:W-:Y:S01]  /*4d30*/  MUFU.EX2 R154, R154 ;  /* 0x0000009a009a7308 */ /* 0x000fe20000000800 */
[----:B------:R-:W-:-:S04]  /*4d40*/  FADD.FTZ R134, R134, R145 ;  /* 0x0000009186867221 */ /* 0x000fc80000010000 */
[C---:B--2---:R-:W-:Y:S03]  /*4d50*/  HMMA.16816.F32 R76, R96.reuse, R80, RZ ;  /* 0x00000050604c723c */ /* 0x044fe600000018ff */
[----:B------:R-:W2:Y:S01]  /*4d60*/  MUFU.EX2 R157, R157 ;  /* 0x0000009d009d7308 */ /* 0x000ea20000000800 */
[----:B-1----:R-:W-:Y:S02]  /*4d70*/  F2FP.F16.F32.PACK_AB R139, R0, R133 ;  /* 0x00000085008b723e */ /* 0x002fe400000000ff */
[C---:B----4-:R-:W-:Y:S05]  /*4d80*/  HMMA.16816.F32 R84, R96.reuse, R88, RZ ;  /* 0x000000586054723c */ /* 0x050fea00000018ff */
        /* <DEDUP_REMOVED lines=28> */
[----:B------:R-:W5:Y:S03]  /*4f50*/  MUFU.EX2 R166, R166 ;  /* 0x000000a600a67308 */ /* 0x000f660000000800 */
[C---:B------:R-:W-:Y:S05]  /*4f60*/  HMMA.16816.F32 R112, R136.reuse, R12, R112 ;  /* 0x0000000c8870723c */ /* 0x040fea0000001870 */
[----:B------:R-:W-:Y:S01]  /*4f70*/  MUFU.EX2 R164, R164 ;  /* 0x000000a400a47308 */ /* 0x000fe20000000800 */
[C---:B------:R-:W-:Y:S01]  /*4f80*/  HMMA.16816.F32 R108, R136.reuse, R14, R108 ;  /* 0x0000000e886c723c */ /* 0x040fe2000000186c */
[----:B------:R-:W1:Y:S05]  /*4f90*/  LDSM.16.MT88.4 R12, [R196+0x10800] ;  /* 0x01080000c40c783b */ /* 0x000e6a0000004200 */
[C---:B------:R-:W-:Y:S01]  /*4fa0*/  HMMA.16816.F32 R52, R136.reuse, R4, R52 ;  /* 0x000000048834723c */ /* 0x040fe20000001834 */
[----:B------:R-:W5:Y:S05]  /*4fb0*/  MUFU.EX2 R215, R215 ;  /* 0x000000d700d77308 */ /* 0x000f6a0000000800 */
[C---:B------:R-:W-:Y:S01]  /*4fc0*/  HMMA.16816.F32 R56, R136.reuse, R6, R56 ;  /* 0x000000068838723c */ /* 0x040fe20000001838 */
[----:B------:R-:W4:Y:S05]  /*4fd0*/  LDSM.16.MT88.4 R4, [R193+0x10800] ;  /* 0x01080000c104783b */ /* 0x000f2a0000004200 */
        /* <DEDUP_REMOVED lines=26> */
[----:B------:R-:W3:Y:S05]  /*5180*/  LDSM.16.MT88.4 R16, [R196+0x11000] ;  /* 0x01100000c410783b */ /* 0x000eea0000004200 */
[C---:B--2---:R-:W-:Y:S06]  /*5190*/  HMMA.16816.F32 R52, R4.reuse, R8, R52 ;  /* 0x000000080434723c */ /* 0x044fec0000001834 */
[----:B------:R-:W-:Y:S01]  /*51a0*/  HMMA.16816.F32 R56, R4, R10, R56 ;  /* 0x0000000a0438723c */ /* 0x000fe20000001838 */
[----:B------:R-:W2:Y:S05]  /*51b0*/  LDSM.16.MT88.4 R8, [R193+0x11000] ;  /* 0x01100000c108783b */ /* 0x000eaa0000004200 */
        /* <DEDUP_REMOVED lines=12> */
[C---:B---3--:R-:W-:Y:S06]  /*5280*/  HMMA.16816.F32 R68, R4.reuse, R16, R68 ;  /* 0x000000100444723c */ /* 0x048fec0000001844 */
[----:B------:R-:W-:Y:S01]  /*5290*/  HMMA.16816.F32 R72, R4, R18, R72 ;  /* 0x000000120448723c */ /* 0x000fe20000001848 */
[----:B------:R-:W3:Y:S05]  /*52a0*/  LDSM.16.MT88.4 R16, [R196+0xd800] ;  /* 0x00d80000c410783b */ /* 0x000eea0000004200 */
        /* <DEDUP_REMOVED lines=26> */
[C---:B---3--:R-:W-:Y:S06]  /*5450*/  HMMA.16816.F32 R128, R4.reuse, R16, R128 ;  /* 0x000000100480723c */ /* 0x048fec0000001880 */
[C---:B------:R-:W-:Y:S01]  /*5460*/  HMMA.16816.F32 R124, R4.reuse, R18, R124 ;  /* 0x00000012047c723c */ /* 0x040fe2000000187c */
[----:B------:R-:W3:Y:S05]  /*5470*/  LDSM.16.MT88.4 R16, [R194+0x11800] ;  /* 0x01180000c210783b */ /* 0x000eea0000004200 */
        /* <DEDUP_REMOVED lines=8> */
[C---:B---3--:R-:W-:Y:S06]  /*5500*/  HMMA.16816.F32 R76, R4.reuse, R16, R76 ;  /* 0x00000010044c723c */ /* 0x048fec000000184c */
        /* <DEDUP_REMOVED lines=45> */
[----:B------:R-:W-:Y:S01]  /*57e0*/  UISETP.GT.AND UP0, UPT, UR16, UR12, UPT ;  /* 0x0000000c1000728c */ /* 0x000fe2000bf04270 */
[----:B------:R-:W-:Y:S01]  /*57f0*/  IMAD.U32 R7, RZ, RZ, UR23 ;  /* 0x00000017ff077e24 */ /* 0x000fe2000f8e00ff */
[----:B------:R-:W-:Y:S01]  /*5800*/  UIADD3 UR6, UR23, UR6, URZ ;  /* 0x0000000617067290 */ /* 0x000fe2000fffe03f */
[----:B------:R-:W-:Y:S01]  /*5810*/  BAR.SYNC.DEFER_BLOCKING 0x0 ;  /* 0x0000000000007b1d */ /* 0x000fe20000010000 */
[----:B------:R-:W-:-:S04]  /*5820*/  LEA R0, P0, R6, R218, 0x6 ;  /* 0x000000da06007211 */ /* 0x000fc800078030ff */
        /* <DEDUP_REMOVED lines=8> */
[----:B------:R-:W-:Y:S02]  /*58b0*/  IADD3.X R9, R5, UR6, RZ, P0, !PT ;  /* 0x0000000605097c10 */ /* 0x000fe400087fe4ff */
[----:B------:R-:W-:Y:S02]  /*58c0*/  IADD3 R10, P0, R16, UR4, RZ ;  /* 0x00000004100a7c10 */ /* 0x000fe4000ff1e0ff */
[----:B------:R-:W-:Y:S01]  /*58d0*/  IADD3.X R17, R9, UR6, RZ, P1, !PT ;  /* 0x0000000609117c10 */ /* 0x000fe20008ffe4ff */
[----:B------:R-:W-:Y:S01]  /*58e0*/  @!PT LDS RZ, [RZ] ;  /* 0x00000000fffff984 */ /* 0x000fe20000000800 */
[----:B------:R-:W-:Y:S01]  /*58f0*/  @!PT LDS RZ, [RZ] ;  /* 0x00000000fffff984 */ /* 0x000fe20000000800 */
[----:B------:R-:W-:Y:S01]  /*5900*/  @!PT LDS RZ, [RZ] ;  /* 0x00000000fffff984 */ /* 0x000fe20000000800 */
[----:B------:R-:W-:Y:S03]  /*5910*/  LDGSTS.E.BYPASS.LTC128B.128 [R203+0xc000], desc[UR20][R4.64] ;  /* 0x0c00000004cb7fae */ /* 0x000fe6000b901d54 */
[----:B------:R-:W-:Y:S01]  /*5920*/  IADD3.X R11, R17, UR6, RZ, P0, !PT ;  /* 0x00000006110b7c10 */ /* 0x000fe200087fe4ff */
[----:B------:R-:W-:Y:S04]  /*5930*/  LDGSTS.E.BYPASS.LTC128B.128 [R203+0xe000], desc[UR20][R4.64+0x80] ;  /* 0x0e00008004cb7fae */ /* 0x000fe8000b901d54 */
[----:B------:R1:W-:Y:S04]  /*5940*/  LDGSTS.E.BYPASS.LTC128B.128 [R203+0x10000], desc[UR20][R4.64+0x100] ;  /* 0x1000010004cb7fae */ /* 0x0003e8000b901d54 */
[----:B------:R-:W-:Y:S04]  /*5950*/  LDGSTS.E.BYPASS.LTC128B.128 [R203+0xc800], desc[UR20][R8.64] ;  /* 0x0c80000008cb7fae */ /* 0x000fe8000b901d54 */
[----:B------:R-:W-:Y:S04]  /*5960*/  LDGSTS.E.BYPASS.LTC128B.128 [R203+0xe800], desc[UR20][R8.64+0x80] ;  /* 0x0e80008008cb7fae */ /* 0x000fe8000b901d54 */
[----:B------:R-:W-:Y:S04]  /*5970*/  LDGSTS.E.BYPASS.LTC128B.128 [R203+0x10800], desc[UR20][R8.64+0x100] ;  /* 0x1080010008cb7fae */ /* 0x000fe8000b901d54 */
        /* <DEDUP_REMOVED lines=8> */
[----:B------:R-:W-:Y:S04]  /*5a00*/  LDSM.16.M88.4 R228, [R200] ;  /* 0x00000000c8e4783b */ /* 0x000fe80000000200 */
[----:B-1----:R-:W-:Y:S04]  /*5a10*/  LDSM.16.M88.4 R4, [R199] ;  /* 0x00000000c704783b */ /* 0x002fe80000000200 */
[----:B------:R-:W-:Y:S04]  /*5a20*/  LDSM.16.M88.4 R160, [R198] ;  /* 0x00000000c6a0783b */ /* 0x000fe80000000200 */
[----:B--2---:R-:W-:Y:S04]  /*5a30*/  LDSM.16.M88.4 R16, [R195+0x6000] ;  /* 0x00600000c310783b */ /* 0x004fe80000000200 */
[----:B------:R-:W1:Y:S04]  /*5a40*/  LDSM.16.M88.4 R172, [R201+0x7000] ;  /* 0x00700000c9ac783b */ /* 0x000e680000000200 */
[----:B------:R-:W2:Y:S04]  /*5a50*/  LDSM.16.M88.4 R148, [R201+0x6800] ;  /* 0x00680000c994783b */ /* 0x000ea80000000200 */
[----:B------:R-:W-:Y:S04]  /*5a60*/  LDSM.16.M88.4 R144, [R197] ;  /* 0x00000000c590783b */ /* 0x000fe80000000200 */
[----:B------:R-:W-:Y:S04]  /*5a70*/  LDSM.16.M88.4 R28, [R188] ;  /* 0x00000000bc1c783b */ /* 0x000fe80000000200 */
[----:B------:R-:W5:Y:S01]  /*5a80*/  LDSM.16.M88.4 R224, [R190] ;  /* 0x00000000bee0783b */ /* 0x000f620000000200 */
[C---:B----4-:R-:W-:Y:S03]  /*5a90*/  HMMA.16816.F32 R12, R164.reuse, R24, RZ ;  /* 0x00000018a40c723c */ /* 0x050fe600000018ff */
[----:B---3--:R-:W-:Y:S04]  /*5aa0*/  LDSM.16.M88.4 R8, [R191] ;  /* 0x00000000bf08783b */ /* 0x008fe80000000200 */
[----:B------:R-:W-:Y:S01]  /*5ab0*/  LDSM.16.M88.4 R32, [R202+0x2000] ;  /* 0x00200000ca20783b */ /* 0x000fe20000000200 */
[C---:B------:R-:W-:Y:S03]  /*5ac0*/  HMMA.16816.F32 R24, R164.reuse, R26, RZ ;  /* 0x0000001aa418723c */ /* 0x040fe600000018ff */
[----:B------:R-:W-:Y:S04]  /*5ad0*/  LDSM.16.M88.4 R232, [R201+0x8000] ;  /* 0x00800000c9e8783b */ /* 0x000fe80000000200 */
[----:B------:R-:W-:Y:S04]  /*5ae0*/  LDSM.16.M88.4 R220, [R189] ;  /* 0x00000000bddc783b */ /* 0x000fe80000000200 */
[----:B------:R-:W-:Y:S01]  /*5af0*/  LDSM.16.M88.4 R156, [R195+0x7000] ;  /* 0x00700000c39c783b */ /* 0x000fe20000000200 */
[----:B-1----:R-:W-:Y:S03]  /*5b00*/  HMMA.16816.F32 R176, R164, R172, RZ ;  /* 0x000000aca4b0723c */ /* 0x002fe600000018ff */
[----:B------:R-:W-:Y:S04]  /*5b10*/  LDSM.16.M88.4 R236, [R195+0x6800] ;  /* 0x00680000c3ec783b */ /* 0x000fe80000000200 */
[----:B------:R-:W-:Y:S01]  /*5b20*/  LDSM.16.M88.4 R20, [R200+0x2000] ;  /* 0x00200000c814783b */ /* 0x000fe20000000200 */
[C---:B------:R-:W-:Y:S03]  /*5b30*/  HMMA.16816.F32 R12, R228.reuse, R4, R12 ;  /* 0x00000004e40c723c */ /* 0x040fe6000000180c */
[----:B------:R-:W-:Y:S03]  /*5b40*/  LDSM.16.M88.4 R152, [R195+0x7800] ;  /* 0x00780000c398783b */ /* 0x000fe60000000200 */
[----:B------:R-:W-:Y:S01]  /*5b50*/  HMMA.16816.F32 R24, R228, R6, R24 ;  /* 0x00000006e418723c */ /* 0x000fe20000001818 */
[----:B------:R-:W1:Y:S04]  /*5b60*/  LDSM.16.M88.4 R4, [R201+0x7800] ;  /* 0x00780000c904783b */ /* 0x000e680000000200 */
[----:B------:R-:W-:Y:S01]  /*5b70*/  LDSM.16.M88.4 R140, [R188+0x800] ;  /* 0x00080000bc8c783b */ /* 0x000fe20000000200 */
[C---:B--2---:R-:W-:Y:S03]  /*5b80*/  HMMA.16816.F32 R136, R164.reuse, R148, RZ ;  /* 0x00000094a488723c */ /* 0x044fe600000018ff */
[----:B------:R-:W0:Y:S03]  /*5b90*/  LDGDEPBAR ;  /* 0x00000000000079af */ /* 0x000e260000000000 */
[----:B------:R-:W-:Y:S06]  /*5ba0*/  HMMA.16816.F32 R148, R164, R150, RZ ;  /* 0x00000096a494723c */ /* 0x000fec00000018ff */
        /* <DEDUP_REMOVED lines=11> */
[----:B------:R-:W-:Y:S06]  /*5c60*/  HMMA.16816.F32 R136, R228, R8, R136 ;  /* 0x00000008e488723c */ /* 0x000fec0000001888 */
[----:B------:R-:W-:Y:S06]  /*5c70*/  HMMA.16816.F32 R12, R32, R232, R12 ;  /* 0x000000e8200c723c */ /* 0x000fec000000180c */
[C---:B------:R-:W-:Y:S01]  /*5c80*/  HMMA.16816.F32 R148, R228.reuse, R10, R148 ;  /* 0x0000000ae494723c */ /* 0x040fe20000001894 */
[----:B------:R-:W-:Y:S05]  /*5c90*/  LDSM.16.M88.4 R8, [R198+0x2000] ;  /* 0x00200000c608783b */ /* 0x000fea0000000200 */
[C---:B------:R-:W-:Y:S01]  /*5ca0*/  HMMA.16816.F32 R172, R228.reuse, R226, R172 ;  /* 0x000000e2e4ac723c */ /* 0x040fe200000018ac */
[----:B------:R-:W-:Y:S05]  /*5cb0*/  LDSM.16.M88.4 R224, [R186] ;  /* 0x00000000bae0783b */ /* 0x000fea0000000200 */
[C---:B------:R-:W-:Y:S06]  /*5cc0*/  HMMA.16816.F32 R168, R228.reuse, R220, R168 ;  /* 0x000000dce4a8723c */ /* 0x040fec00000018a8 */
[----:B------:R-:W-:Y:S01]  /*5cd0*/  HMMA.16816.F32 R164, R228, R222, R164 ;  /* 0x000000dee4a4723c */ /* 0x000fe200000018a4 */
[----:B------:R-:W1:Y:S04]  /*5ce0*/  LDSM.16.M88.4 R220, [R188+0x1000] ;  /* 0x00100000bcdc783b */ /* 0x000e680000000200 */
[----:B------:R-:W3:Y:S01]  /*5cf0*/  LDSM.16.M88.4 R228, [R188+0x1800] ;  /* 0x00180000bce4783b */ /* 0x000ee20000000200 */
[----:B------:R-:W-:Y:S03]  /*5d00*/  HMMA.16816.F32 R24, R32, R234, R24 ;  /* 0x000000ea2018723c */ /* 0x000fe60000001818 */
[----:B------:R-:W-:Y:S03]  /*5d10*/  LDSM.16.M88.4 R232, [R197+0x2000] ;  /* 0x00200000c5e8783b */ /* 0x000fe60000000200 */
[C---:B------:R-:W-:Y:S06]  /*5d20*/  HMMA.16816.F32 R176, R160.reuse, R156, R176 ;  /* 0x0000009ca0b0723c */ /* 0x040fec00000018b0 */
[----:B------:R-:W-:Y:S06]  /*5d30*/  HMMA.16816.F32 R136, R160, R236, R136 ;  /* 0x000000eca088723c */ /* 0x000fec0000001888 */
[----:B--2---:R-:W-:Y:S06]  /*5d40*/  HMMA.16816.F32 R12, R20, R16, R12 ;  /* 0x00000010140c723c */ /* 0x004fec000000180c */
[C---:B------:R-:W-:Y:S01]  /*5d50*/  HMMA.16816.F32 R236, R160.reuse, R238, R148 ;  /* 0x000000eea0ec723c */ /* 0x040fe20000001894 */
[----:B------:R-:W-:Y:S05]  /*5d60*/  LDSM.16.M88.4 R148, [R188+0x2000] ;  /* 0x00200000bc94783b */ /* 0x000fea0000000200 */
        /* <DEDUP_REMOVED lines=9> */
[----:B------:R-:W-:Y:S06]  /*5e00*/  HMMA.16816.F32 R136, R144, R140, R136 ;  /* 0x0000008c9088723c */ /* 0x000fec0000001888 */
[----:B------:R-:W-:Y:S06]  /*5e10*/  HMMA.16816.F32 R12, R8, R4, R12 ;  /* 0x00000004080c723c */ /* 0x000fec000000180c */
[C---:B------:R-:W-:Y:S01]  /*5e20*/  HMMA.16816.F32 R236, R144.reuse, R142, R236 ;  /* 0x0000008e90ec723c */ /* 0x040fe200000018ec */
[----:B------:R-:W-:Y:S05]  /*5e30*/  LDSM.16.M88.4 R140, [R201+0xa000] ;  /* 0x00a00000c98c783b */ /* 0x000fea0000000200 */
[C---:B------:R-:W-:Y:S01]  /*5e40*/  HMMA.16816.F32 R172, R144.reuse, R222, R172 ;  /* 0x000000de90ac723c */ /* 0x040fe200000018ac */
[----:B------:R-:W-:Y:S05]  /*5e50*/  LDSM.16.M88.4 R220, [R184] ;  /* 0x00000000b8dc783b */ /* 0x000fea0000000200 */
[C---:B---3--:R-:W-:Y:S06]  /*5e60*/  HMMA.16816.F32 R168, R144.reuse, R228, R168 ;  /* 0x000000e490a8723c */ /* 0x048fec00000018a8 */
[----:B------:R-:W-:Y:S01]  /*5e70*/  HMMA.16816.F32 R164, R144, R230, R164 ;  /* 0x000000e690a4723c */ /* 0x000fe200000018a4 */
[----:B------:R-:W-:Y:S04]  /*5e80*/  LDSM.16.M88.4 R228, [R200+0x4000] ;  /* 0x00400000c8e4783b */ /* 0x000fe80000000200 */
[----:B------:R-:W-:Y:S01]  /*5e90*/  LDSM.16.M88.4 R144, [R188+0x2800] ;  /* 0x00280000bc90783b */ /* 0x000fe20000000200 */
[----:B------:R-:W-:Y:S03]  /*5ea0*/  HMMA.16816.F32 R24, R8, R6, R24 ;  /* 0x000000060818723c */ /* 0x000fe60000001818 */
[----:B------:R-:W1:Y:S03]  /*5eb0*/  LDSM.16.M88.4 R4, [R185] ;  /* 0x00000000b904783b */ /* 0x000e660000000200 */
[C---:B--2---:R-:W-:Y:S06]  /*5ec0*/  HMMA.16816.F32 R176, R32.reuse, R16, R176 ;  /* 0x0000001020b0723c */ /* 0x044fec00000018b0 */
[C---:B------:R-:W-:Y:S06]  /*5ed0*/  HMMA.16816.F32 R136, R32.reuse, R28, R136 ;  /* 0x0000001c2088723c */ /* 0x040fec0000001888 */
[C---:B------:R-:W-:Y:S01]  /*5ee0*/  HMMA.16816.F32 R236, R32.reuse, R30, R236 ;  /* 0x0000001e20ec723c */ /* 0x040fe200000018ec */
[----:B------:R-:W-:Y:S05]  /*5ef0*/  LDSM.16.M88.4 R28, [R183] ;  /* 0x00000000b71c783b */ /* 0x000fea0000000200 */
[C---:B------:R-:W-:Y:S01]  /*5f00*/  HMMA.16816.F32 R172, R32.reuse, R18, R172 ;  /* 0x0000001220ac723c */ /* 0x040fe200000018ac */
[----:B------:R-:W2:Y:S05]  /*5f10*/  LDSM.16.M88.4 R16, [R195+0x9000] ;  /* 0x00900000c310783b */ /* 0x000eaa0000000200 */
        /* <DEDUP_REMOVED lines=8> */
[C---:B------:R-:W-:Y:S06]  /*5fa0*/  HMMA.16816.F32 R136, R20.reuse, R224, R136 ;  /* 0x000000e01488723c */ /* 0x040fec0000001888 */
[C---:B------:R-:W-:Y:S01]  /*5fb0*/  HMMA.16816.F32 R236, R20.reuse, R226, R236 ;  /* 0x000000e214ec723c */ /* 0x040fe200000018ec */
[----:B------:R-:W-:Y:S05]  /*5fc0*/  LDSM.16.M88.4 R224, [R198+0x4000] ;  /* 0x00400000c6e0783b */ /* 0x000fea0000000200 */
[C---:B------:R-:W-:Y:S01]  /*5fd0*/  HMMA.16816.F32 R172, R20.reuse, R6, R172 ;  /* 0x0000000614ac723c */ /* 0x040fe200000018ac */
[----:B------:R-:W1:Y:S05]  /*5fe0*/  LDSM.16.M88.4 R4, [R188+0x3000] ;  /* 0x00300000bc04783b */ /* 0x000e6a0000000200 */
[C---:B------:R-:W-:Y:S06]  /*5ff0*/  HMMA.16816.F32 R168, R20.reuse, R220, R168 ;  /* 0x000000dc14a8723c */ /* 0x040fec00000018a8 */
[----:B------:R-:W-:Y:S01]  /*6000*/  HMMA.16816.F32 R164, R20, R222, R164 ;  /* 0x000000de14a4723c */ /* 0x000fe200000018a4 */
[----:B------:R-:W-:Y:S04]  /*6010*/  LDSM.16.M88.4 R220, [R197+0x4000] ;  /* 0x00400000c5dc783b */ /* 0x000fe80000000200 */
[----:B------:R-:W-:Y:S01]  /*6020*/  LDSM.16.M88.4 R20, [R182] ;  /* 0x00000000b614783b */ /* 0x000fe20000000200 */
[----:B------:R-:W-:Y:S06]  /*6030*/  HMMA.16816.F32 R12, R160, R140, R12 ;  /* 0x0000008ca00c723c */ /* 0x000fec000000180c */
[C---:B--2---:R-:W-:Y:S06]  /*6040*/  HMMA.16816.F32 R176, R8.reuse, R16, R176 ;  /* 0x0000001008b0723c */ /* 0x044fec00000018b0 */
[C---:B------:R-:W-:Y:S06]  /*6050*/  HMMA.16816.F32 R136, R8.reuse, R152, R136 ;  /* 0x000000980888723c */ /* 0x040fec0000001888 */
        /* <DEDUP_REMOVED lines=8> */
[----:B------:R-:W-:Y:S01]  /*60e0*/  HMMA.16816.F32 R24, R160, R142, R24 ;  /* 0x0000008ea018723c */ /* 0x000fe20000001818 */
[----:B------:R-:W3:Y:S05]  /*60f0*/  LDSM.16.M88.4 R140, [R188+0x3800] ;  /* 0x00380000bc8c783b */ /* 0x000eea0000000200 */
[C---:B-1----:R-:W-:Y:S06]  /*6100*/  HMMA.16816.F32 R176, R232.reuse, R4, R176 ;  /* 0x00000004e8b0723c */ /* 0x042fec00000018b0 */
[C---:B------:R-:W-:Y:S06]  /*6110*/  HMMA.16816.F32 R136, R232.reuse, R144, R136 ;  /* 0x00000090e888723c */ /* 0x040fec0000001888 */
[C---:B------:R-:W-:Y:S01]  /*6120*/  HMMA.16816.F32 R172, R232.reuse, R6, R172 ;  /* 0x00000006e8ac723c */ /* 0x040fe200000018ac */
[----:B------:R-:W1:Y:S05]  /*6130*/  LDSM.16.M88.4 R4, [R181] ;  /* 0x00000000b504783b */ /* 0x000e6a0000000200 */
[----:B------:R-:W-:Y:S06]  /*6140*/  HMMA.16816.F32 R236, R232, R146, R236 ;  /* 0x00000092e8ec723c */ /* 0x000fec00000018ec */
[----:B------:R-:W-:Y:S06]  /*6150*/  HMMA.16816.F32 R12, R224, R156, R12 ;  /* 0x0000009ce00c723c */ /* 0x000fec000000180c */
[C---:B--2---:R-:W-:Y:S06]  /*6160*/  HMMA.16816.F32 R176, R160.reuse, R8, R176 ;  /* 0x00000008a0b0723c */ /* 0x044fec00000018b0 */
[C---:B------:R-:W-:Y:S06]  /*6170*/  HMMA.16816.F32 R136, R160.reuse, R32, R136 ;  /* 0x00000020a088723c */ /* 0x040fec0000001888 */
[----:B------:R-:W-:Y:S01]  /*6180*/  HMMA.16816.F32 R172, R160, R10, R172 ;  /* 0x0000000aa0ac723c */ /* 0x000fe200000018ac */
[----:B------:R-:W2:Y:S05]  /*6190*/  LDSM.16.M88.4 R8, [R195+0xb000] ;  /* 0x00b00000c308783b */ /* 0x000eaa0000000200 */
[----:B------:R-:W-:Y:S01]  /*61a0*/  HMMA.16816.F32 R24, R228, R30, R24 ;  /* 0x0000001ee418723c */ /* 0x000fe20000001818 */
[----:B------:R-:W4:Y:S05]  /*61b0*/  LDSM.16.M88.4 R28, [R195+0xa800] ;  /* 0x00a80000c31c783b */ /* 0x000f2a0000000200 */
[----:B------:R-:W-:Y:S01]  /*61c0*/  HMMA.16816.F32 R236, R160, R34, R236 ;  /* 0x00000022a0ec723c */ /* 0x000fe200000018ec */
[----:B------:R-:W-:Y:S05]  /*61d0*/  LDSM.16.M88.4 R32, [R188+0x4800] ;  /* 0x00480000bc20783b */ /* 0x000fea0000000200 */
[----:B---3--:R-:W-:Y:S06]  /*61e0*/  HMMA.16816.F32 R168, R232, R140, R168 ;  /* 0x0000008ce8a8723c */ /* 0x008fec00000018a8 */
[----:B------:R-:W-:Y:S06]  /*61f0*/  HMMA.16816.F32 R12, R220, R152, R12 ;  /* 0x00000098dc0c723c */ /* 0x000fec000000180c */
[----:B------:R-:W-:Y:S01]  /*6200*/  HMMA.16816.F32 R164, R232, R142, R164 ;  /* 0x0000008ee8a4723c */ /* 0x000fe200000018a4 */
[----:B------:R-:W3:Y:S05]  /*6210*/  LDSM.16.M88.4 R140, [R180] ;  /* 0x00000000b48c783b */ /* 0x000eea0000000200 */
[C---:B-1----:R-:W-:Y:S06]  /*6220*/  HMMA.16816.F32 R176, R228.reuse, R4, R176 ;  /* 0x00000004e4b0723c */ /* 0x042fec00000018b0 */
[C---:B------:R-:W-:Y:S06]  /*6230*/  HMMA.16816.F32 R136, R228.reuse, R20, R136 ;  /* 0x00000014e488723c */ /* 0x040fec0000001888 */
[----:B------:R-:W-:Y:S01]  /*6240*/  HMMA.16816.F32 R236, R228, R22, R236 ;  /* 0x00000016e4ec723c */ /* 0x000fe200000018ec */
[----:B------:R-:W-:Y:S01]  /*6250*/  FMUL.FTZ R0, R12, UR24 ;  /* 0x000000180c007c20 */ /* 0x000fe20008410000 */
[----:B------:R-:W-:Y:S01]  /*6260*/  FMUL.FTZ R14, R14, UR24 ;  /* 0x000000180e0e7c20 */ /* 0x000fe20008410000 */
[----:B------:R-:W-:-:S03]  /*6270*/  FMUL.FTZ R2, R13, UR24 ;  /* 0x000000180d027c20 */ /* 0x000fc60008410000 */
[C---:B------:R-:W-:Y:S01]  /*6280*/  HMMA.16816.F32 R168, R160.reuse, R16, R168 ;  /* 0x00000010a0a8723c */ /* 0x040fe200000018a8 */
[----:B------:R-:W1:Y:S05]  /*6290*/  MUFU.TANH R0, R0 ;  /* 0x0000000000007308 */ /* 0x000e6a0000002400 */
[----:B------:R-:W-:Y:S01]  /*62a0*/  HMMA.16816.F32 R164, R160, R18, R164 ;  /* 0x00000012a0a4723c */ /* 0x000fe200000018a4 */
[----:B------:R-:W-:Y:S02]  /*62b0*/  FMUL.FTZ R17, R15, UR24 ;  /* 0x000000180f117c20 */ /* 0x000fe40008410000 */
[----:B------:R5:W1:Y:S03]  /*62c0*/  MUFU.TANH R16, R14 ;  /* 0x0000000e00107308 */ /* 0x000a660000002400 */
[----:B------:R-:W-:Y:S05]  /*62d0*/  HMMA.16816.F32 R24, R224, R158, R24 ;  /* 0x0000009ee018723c */ /* 0x000fea0000001818 */
[----:B------:R-:W1:Y:S01]  /*62e0*/  MUFU.TANH R2, R2 ;  /* 0x0000000200027308 */ /* 0x000e620000002400 */
[----:B------:R-:W-:Y:S01]  /*62f0*/  HMMA.16816.F32 R172, R228, R6, R172 ;  /* 0x00000006e4ac723c */ /* 0x000fe200000018ac */
[----:B------:R-:W1:Y:S05]  /*6300*/  LDSM.16.M88.4 R4, [R195+0xb800] ;  /* 0x00b80000c304783b */ /* 0x000e6a0000000200 */
[C---:B--2---:R-:W-:Y:S01]  /*6310*/  HMMA.16816.F32 R176, R224.reuse, R8, R176 ;  /* 0x00000008e0b0723c */ /* 0x044fe200000018b0 */
[----:B------:R-:W-:Y:S01]  /*6320*/  MUFU.TANH R17, R17 ;  /* 0x0000001100117308 */ /* 0x000fe20000002400 */
[----:B-----5:R-:W2:Y:S04]  /*6330*/  LDSM.16.M88.4 R12, [R188+0x5000] ;  /* 0x00500000bc0c783b */ /* 0x020ea80000000200 */
[----:B----4-:R-:W-:Y:S01]  /*6340*/  HMMA.16816.F32 R136, R224, R28, R136 ;  /* 0x0000001ce088723c */ /* 0x010fe20000001888 */
[----:B------:R-:W-:-:S04]  /*6350*/  IMAD.U32 R9, RZ, RZ, UR16 ;  /* 0x00000010ff097e24 */ /* 0x000fc8000f8e00ff */
[----:B------:R-:W-:Y:S01]  /*6360*/  IMAD R20, R9, 0x40, R214 ;  /* 0x0000004009147824 */ /* 0x000fe200078e02d6 */
[----:B------:R-:W-:Y:S03]  /*6370*/  HMMA.16816.F32 R236, R224, R30, R236 ;  /* 0x0000001ee0ec723c */ /* 0x000fe600000018ec */
[C---:B------:R-:W-:Y:S01]  /*6380*/  VIADD R8, R20.reuse, 0x9 ;  /* 0x0000000914087836 */ /* 0x040fe20000000000 */
[C---:B------:R-:W-:Y:S02]  /*6390*/  ISETP.GE.AND P6, PT, R20.reuse, R210, PT ;  /* 0x000000d21400720c */ /* 0x040fe40003fc6270 */
[----:B---3--:R-:W-:Y:S01]  /*63a0*/  HMMA.16816.F32 R168, R228, R140, R168 ;  /* 0x0000008ce4a8723c */ /* 0x008fe200000018a8 */
[C---:B------:R-:W-:Y:S02]  /*63b0*/  ISETP.GE.AND P1, PT, R20.reuse, R208, PT ;  /* 0x000000d01400720c */ /* 0x040fe40003f26270 */
[----:B------:R-:W-:-:S02]  /*63c0*/  ISETP.LT.OR P6, PT, R20, R211, P6 ;  /* 0x000000d31400720c */ /* 0x000fc400037c1670 */
[----:B------:R-:W-:Y:S01]  /*63d0*/  ISETP.GE.AND P2, PT, R8, R210, PT ;  /* 0x000000d20800720c */ /* 0x000fe20003f46270 */
[----:B------:R-:W-:Y:S01]  /*63e0*/  HMMA.16816.F32 R164, R228, R142, R164 ;  /* 0x0000008ee4a4723c */ /* 0x000fe200000018a4 */
[----:B-1----:R-:W-:Y:S02]  /*63f0*/  FSEL R0, R0, -INF , !P6 ;  /* 0xff80000000007808 */ /* 0x002fe40007000000 */
[C---:B------:R-:W-:Y:S02]  /*6400*/  ISETP.GE.AND P6, PT, R8.reuse, R208, PT ;  /* 0x000000d00800720c */ /* 0x040fe40003fc6270 */
[C---:B------:R-:W-:Y:S01]  /*6410*/  ISETP.LT.OR P2, PT, R8.reuse, R211, P2 ;  /* 0x000000d30800720c */ /* 0x040fe20001741670 */
[----:B------:R-:W-:Y:S01]  /*6420*/  HMMA.16816.F32 R24, R220, R154, R24 ;  /* 0x0000009adc18723c */ /* 0x000fe20000001818 */
[-C--:B------:R-:W-:Y:S02]  /*6430*/  ISETP.LT.OR P6, PT, R8, R209.reuse, P6 ;  /* 0x000000d10800720c */ /* 0x080fe400037c1670 */
[----:B------:R-:W-:-:S03]  /*6440*/  ISETP.LT.OR P1, PT, R20, R209, P1 ;  /* 0x000000d11400720c */ /* 0x000fc60000f21670 */
[----:B------:R-:W-:Y:S01]  /*6450*/  HMMA.16816.F32 R172, R224, R10, R172 ;  /* 0x0000000ae0ac723c */ /* 0x000fe200000018ac */
[----:B------:R-:W1:Y:S01]  /*6460*/  LDSM.16.M88.4 R8, [R188+0x5800] ;  /* 0x00580000bc08783b */ /* 0x000e620000000200 */
[----:B------:R-:W-:-:S04]  /*6470*/  DEPBAR.LE SB0, 0x0 ;  /* 0x000080000000791a */ /* 0x000fc80000000000 */
[C---:B------:R-:W-:Y:S06]  /*6480*/  HMMA.16816.F32 R136, R220.reuse, R32, R136 ;  /* 0x00000020dc88723c */ /* 0x040fec0000001888 */
[----:B------:R-:W-:Y:S06]  /*6490*/  HMMA.16816.F32 R236, R220, R34, R236 ;  /* 0x00000022dcec723c */ /* 0x000fec00000018ec */
[----:B------:R-:W-:Y:S01]  /*64a0*/  HMMA.16816.F32 R168, R224, R4, R168 ;  /* 0x00000004e0a8723c */ /* 0x000fe200000018a8 */
[----:B------:R-:W-:Y:S01]  /*64b0*/  FMUL.FTZ R22, R27, UR24 ;  /* 0x000000181b167c20 */ /* 0x000fe20008410000 */
[----:B------:R-:W-:Y:S01]  /*64c0*/  FMUL.FTZ R18, R24, UR24 ;  /* 0x0000001818127c20 */ /* 0x000fe20008410000 */
[----:B------:R-:W-:Y:S01]  /*64d0*/  FMUL.FTZ R21, R26, UR24 ;  /* 0x000000181a157c20 */ /* 0x000fe20008410000 */
[----:B------:R-:W-:-:S02]  /*64e0*/  FMUL.FTZ R19, R25, UR24 ;  /* 0x0000001819137c20 */ /* 0x000fc40008410000 */
[----:B--2---:R-:W-:Y:S01]  /*64f0*/  HMMA.16816.F32 R176, R220, R12, R176 ;  /* 0x0000000cdcb0723c */ /* 0x004fe200000018b0 */
[C---:B------:R-:W-:Y:S01]  /*6500*/  VIADD R4, R20.reuse, 0x1 ;  /* 0x0000000114047836 */ /* 0x040fe20000000000 */
[----:B------:R-:W2:Y:S01]  /*6510*/  MUFU.TANH R22, R22 ;  /* 0x0000001600167308 */ /* 0x000ea20000002400 */
[----:B------:R-:W-:-:S03]  /*6520*/  VIADD R5, R20, 0x8 ;  /* 0x0000000814057836 */ /* 0x000fc60000000000 */
[----:B------:R-:W-:Y:S01]  /*6530*/  HMMA.16816.F32 R164, R224, R6, R164 ;  /* 0x00000006e0a4723c */ /* 0x000fe200000018a4 */
[----:B------:R-:W-:Y:S01]  /*6540*/  FMUL.FTZ R136, R136, UR24 ;  /* 0x0000001888887c20 */ /* 0x000fe20008410000 */
[C---:B------:R-:W-:Y:S01]  /*6550*/  ISETP.GE.AND P4, PT, R4.reuse, R210, PT ;  /* 0x000000d20400720c */ /* 0x040fe20003f86270 */
[----:B------:R-:W-:Y:S01]  /*6560*/  FMUL.FTZ R133, R139, UR24 ;  /* 0x000000188b857c20 */ /* 0x000fe20008410000 */
[----:B------:R-:W-:Y:S01]  /*6570*/  ISETP.GE.AND P5, PT, R4, R208, PT ;  /* 0x000000d00400720c */ /* 0x000fe20003fa6270 */
[----:B------:R3:W4:Y:S01]  /*6580*/  MUFU.TANH R148, R136 ;  /* 0x0000008800947308 */ /* 0x0007220000002400 */
[C---:B------:R-:W-:Y:S01]  /*6590*/  HMMA.16816.F32 R172, R220.reuse, R14, R172 ;  /* 0x0000000edcac723c */ /* 0x040fe200000018ac */
[----:B------:R-:W-:Y:S01]  /*65a0*/  ISETP.GE.AND P3, PT, R5, R210, PT ;  /* 0x000000d20500720c */ /* 0x000fe20003f66270 */
[----:B------:R-:W-:Y:S01]  /*65b0*/  FMUL.FTZ R23, R137, UR24 ;  /* 0x0000001889177c20 */ /* 0x000fe20008410000 */
[C---:B------:R-:W-:Y:S01]  /*65c0*/  ISETP.GE.AND P0, PT, R5.reuse, R208, PT ;  /* 0x000000d00500720c */ /* 0x040fe20003f06270 */
[----:B------:R-:W-:Y:S01]  /*65d0*/  FMUL.FTZ R135, R138, UR24 ;  /* 0x000000188a877c20 */ /* 0x000fe20008410000 */
[C---:B------:R-:W-:Y:S01]  /*65e0*/  ISETP.LT.OR P4, PT, R4.reuse, R211, P4 ;  /* 0x000000d30400720c */ /* 0x040fe20002781670 */
[----:B-1----:R-:W-:Y:S01]  /*65f0*/  HMMA.16816.F32 R168, R220, R8, R168 ;  /* 0x00000008dca8723c */ /* 0x002fe200000018a8 */
[----:B------:R-:W1:Y:S01]  /*6600*/  MUFU.TANH R18, R18 ;  /* 0x0000001200127308 */ /* 0x000e620000002400 */
[----:B------:R-:W-:Y:S01]  /*6610*/  ISETP.LT.OR P5, PT, R4, R209, P5 ;  /* 0x000000d10400720c */ /* 0x000fe20002fa1670 */
[C---:B------:R-:W-:Y:S01]  /*6620*/  VIADD R4, R20.reuse, 0x10 ;  /* 0x0000001014047836 */ /* 0x040fe20000000000 */
[C---:B------:R-:W-:Y:S01]  /*6630*/  ISETP.LT.OR P3, PT, R5.reuse, R211, P3 ;  /* 0x000000d30500720c */ /* 0x040fe20001f61670 */
[----:B------:R-:W-:Y:S01]  /*6640*/  VIADD R6, R20, 0x19 ;  /* 0x0000001914067836 */ /* 0x000fe20000000000 */
[----:B------:R-:W-:Y:S01]  /*6650*/  ISETP.LT.OR P0, PT, R5, R209, P0 ;  /* 0x000000d10500720c */ /* 0x000fe20000701670 */
[----:B------:R-:W-:Y:S01]  /*6660*/  FMUL.FTZ R134, R237, UR24 ;  /* 0x00000018ed867c20 */ /* 0x000fe20008410000 */
[----:B------:R-:W-:Y:S01]  /*6670*/  FSEL R5, R16, -INF , !P1 ;  /* 0xff80000010057808 */ /* 0x000fe20004800000 */
[----:B------:R-:W5:Y:S01]  /*6680*/  MUFU.TANH R21, R21 ;  /* 0x0000001500157308 */ /* 0x000f620000002400 */
[----:B---3--:R-:W-:Y:S01]  /*6690*/  FMUL.FTZ R136, R236, UR24 ;  /* 0x00000018ec887c20 */ /* 0x008fe20008410000 */
[----:B------:R-:W-:Y:S01]  /*66a0*/  ISETP.GE.AND P1, PT, R4, R210, PT ;  /* 0x000000d20400720c */ /* 0x000fe20003f26270 */
[----:B------:R-:W-:Y:S01]  /*66b0*/  FMUL.FTZ R151, R238, UR24 ;  /* 0x00000018ee977c20 */ /* 0x000fe20008410000 */
[----:B------:R-:W-:-:S02]  /*66c0*/  VIADD R12, R20, 0x11 ;  /* 0x00000011140c7836 */ /* 0x000fc40000000000 */
[----:B------:R-:W-:Y:S01]  /*66d0*/  FMUL.FTZ R142, R177, UR24 ;  /* 0x00000018b18e7c20 */ /* 0x000fe20008410000 */
[----:B------:R-:W-:Y:S01]  /*66e0*/  ISETP.LT.OR P1, PT, R4, R211, P1 ;  /* 0x000000d30400720c */ /* 0x000fe20000f21670 */
[----:B------:R-:W-:Y:S01]  /*66f0*/  VIADD R13, R20, 0x18 ;  /* 0x00000018140d7836 */ /* 0x000fe20000000000 */
[----:B------:R-:W3:Y:S01]  /*6700*/  MUFU.TANH R19, R19 ;  /* 0x0000001300137308 */ /* 0x000ee20000002400 */
[----:B------:R-:W-:Y:S01]  /*6710*/  FMUL.FTZ R145, R178, UR24 ;  /* 0x00000018b2917c20 */ /* 0x000fe20008410000 */
[----:B------:R-:W-:Y:S01]  /*6720*/  HMMA.16816.F32 R164, R220, R10, R164 ;  /* 0x0000000adca4723c */ /* 0x000fe200000018a4 */
[----:B------:R-:W-:Y:S01]  /*6730*/  FSEL R2, R2, -INF , !P4 ;  /* 0xff80000002027808 */ /* 0x000fe20006000000 */
[----:B------:R-:W-:Y:S01]  /*6740*/  FMUL.FTZ R146, R176, UR24 ;  /* 0x00000018b0927c20 */ /* 0x000fe20008410000 */
[----:B--2---:R-:W-:Y:S01]  /*6750*/  FSEL R7, R22, -INF , !P6 ;  /* 0xff80000016077808 */ /* 0x004fe20007000000 */
[----:B------:R-:W-:Y:S01]  /*6760*/  FMUL.FTZ R149, R239, UR24 ;  /* 0x00000018ef957c20 */ /* 0x000fe20008410000 */
[----:B----4-:R-:W-:Y:S01]  /*6770*/  FSEL R148, R148, -INF , !P1 ;  /* 0xff80000094947808 */ /* 0x010fe20004800000 */
[----:B------:R-:W2:Y:S01]  /*6780*/  MUFU.TANH R133, R133 ;  /* 0x0000008500857308 */ /* 0x000ea20000002400 */
[----:B------:R-:W-:Y:S01]  /*6790*/  FMNMX.FTZ R11, R132, R0, !PT ;  /* 0x00000000840b7209 */ /* 0x000fe20007810000 */
[----:B------:R-:W-:Y:S01]  /*67a0*/  FMUL.FTZ R147, R179, UR24 ;  /* 0x00000018b3937c20 */ /* 0x000fe20008410000 */
[----:B------:R-:W-:Y:S01]  /*67b0*/  FSEL R17, R17, -INF , !P5 ;  /* 0xff80000011117808 */ /* 0x000fe20006800000 */
[----:B------:R-:W-:Y:S01]  /*67c0*/  FMUL.FTZ R144, R172, UR24 ;  /* 0x00000018ac907c20 */ /* 0x000fe20008410000 */
[----:B-1----:R-:W-:Y:S01]  /*67d0*/  FSEL R18, R18, -INF , !P3 ;  /* 0xff80000012127808 */ /* 0x002fe20005800000 */
[----:B------:R-:W-:Y:S01]  /*67e0*/  VIADD R8, R20, 0x28 ;  /* 0x0000002814087836 */ /* 0x000fe20000000000 */
[----:B-----5:R-:W-:Y:S01]  /*67f0*/  FSEL R21, R21, -INF , !P0 ;  /* 0xff80000015157808 */ /* 0x020fe20004000000 */
[----:B------:R-:W1:Y:S01]  /*6800*/  MUFU.TANH R136, R136 ;  /* 0x0000008800887308 */ /* 0x000e620000002400 */
[C---:B------:R-:W-:Y:S01]  /*6810*/  ISETP.GE.AND P6, PT, R6.reuse, R210, PT ;  /* 0x000000d20600720c */ /* 0x040fe20003fc6270 */
[----:B------:R-:W-:Y:S01]  /*6820*/  FMUL.FTZ R140, R173, UR24 ;  /* 0x00000018ad8c7c20 */ /* 0x000fe20008410000 */
[-C--:B------:R-:W-:Y:S01]  /*6830*/  ISETP.GE.AND P1, PT, R6, R208.reuse, PT ;  /* 0x000000d00600720c */ /* 0x080fe20003f26270 */
[----:B------:R-:W-:Y:S01]  /*6840*/  FMUL.FTZ R143, R174, UR24 ;  /* 0x00000018ae8f7c20 */ /* 0x000fe20008410000 */
[----:B------:R-:W-:Y:S01]  /*6850*/  ISETP.GE.AND P4, PT, R4, R208, PT ;  /* 0x000000d00400720c */ /* 0x000fe20003f86270 */
[----:B------:R-:W-:Y:S01]  /*6860*/  FMUL.FTZ R168, R168, UR24 ;  /* 0x00000018a8a87c20 */ /* 0x000fe20008410000 */
[C---:B------:R-:W-:Y:S01]  /*6870*/  ISETP.GE.AND P5, PT, R12.reuse, R210, PT ;  /* 0x000000d20c00720c */ /* 0x040fe20003fa6270 */
[----:B------:R-:W4:Y:S01]  /*6880*/  MUFU.TANH R23, R23 ;  /* 0x0000001700177308 */ /* 0x000f220000002400 */
[----:B------:R-:W-:Y:S01]  /*6890*/  ISETP.GE.AND P3, PT, R12, R208, PT ;  /* 0x000000d00c00720c */ /* 0x000fe20003f66270 */
[----:B------:R-:W-:Y:S01]  /*68a0*/  FMUL.FTZ R9, R169, UR24 ;  /* 0x00000018a9097c20 */ /* 0x000fe20008410000 */
[----:B------:R-:W-:Y:S01]  /*68b0*/  ISETP.GE.AND P0, PT, R13, R210, PT ;  /* 0x000000d20d00720c */ /* 0x000fe20003f06270 */
[----:B------:R-:W-:Y:S01]  /*68c0*/  FMUL.FTZ R163, R166, UR24 ;  /* 0x00000018a6a37c20 */ /* 0x000fe20008410000 */
[----:B------:R-:W-:Y:S01]  /*68d0*/  FMNMX.FTZ R11, R2, R11, !PT ;  /* 0x0000000b020b7209 */ /* 0x000fe20007810000 */
[----:B------:R-:W-:Y:S01]  /*68e0*/  FMUL.FTZ R141, R175, UR24 ;  /* 0x00000018af8d7c20 */ /* 0x000fe20008410000 */
[C---:B------:R-:W-:Y:S01]  /*68f0*/  ISETP.LT.OR P6, PT, R6.reuse, R211, P6 ;  /* 0x000000d30600720c */ /* 0x040fe200037c1670 */
[----:B------:R-:W5:Y:S01]  /*6900*/  MUFU.TANH R135, R135 ;  /* 0x0000008700877308 */ /* 0x000f620000002400 */
[-C--:B------:R-:W-:Y:S01]  /*6910*/  ISETP.LT.OR P1, PT, R6, R209.reuse, P1 ;  /* 0x000000d10600720c */ /* 0x080fe20000f21670 */
[----:B------:R-:W-:Y:S01]  /*6920*/  VIADD R6, R20, 0x21 ;  /* 0x0000002114067836 */ /* 0x000fe20000000000 */
[----:B------:R-:W-:Y:S01]  /*6930*/  ISETP.LT.OR P4, PT, R4, R209, P4 ;  /* 0x000000d10400720c */ /* 0x000fe20002781670 */
[----:B------:R-:W-:Y:S01]  /*6940*/  FMUL.FTZ R161, R167, UR24 ;  /* 0x00000018a7a17c20 */ /* 0x000fe20008410000 */
[C---:B------:R-:W-:Y:S01]  /*6950*/  ISETP.LT.OR P5, PT, R12.reuse, R211, P5 ;  /* 0x000000d30c00720c */ /* 0x040fe20002fa1670 */
[----:B------:R-:W-:Y:S01]  /*6960*/  FMUL.FTZ R171, R171, UR24 ;  /* 0x00000018abab7c20 */ /* 0x000fe20008410000 */
[----:B------:R-:W-:Y:S01]  /*6970*/  ISETP.LT.OR P3, PT, R12, R209, P3 ;  /* 0x000000d10c00720c */ /* 0x000fe20001f61670 */
[----:B------:R-:W-:Y:S01]  /*6980*/  MUFU.TANH R134, R134 ;  /* 0x0000008600867308 */ /* 0x000fe20000002400 */
[----:B------:R-:W-:Y:S01]  /*6990*/  ISETP.LT.OR P0, PT, R13, R211, P0 ;  /* 0x000000d30d00720c */ /* 0x000fe20000701670 */
[----:B------:R-:W-:Y:S01]  /*69a0*/  VIADD R12, R20, 0x20 ;  /* 0x00000020140c7836 */ /* 0x000fe20000000000 */
[----:B---3--:R-:W-:-:S02]  /*69b0*/  FSEL R4, R19, -INF , !P2 ;  /* 0xff80000013047808 */ /* 0x008fc40005000000 */
[----:B------:R-:W-:Y:S02]  /*69c0*/  FMNMX.FTZ R11, R18, R11, !PT ;  /* 0x0000000b120b7209 */ /* 0x000fe40007810000 */
[----:B--2---:R-:W-:Y:S01]  /*69d0*/  FSEL R133, R133, -INF , !P3 ;  /* 0xff80000085857808 */ /* 0x004fe20005800000 */
[----:B------:R-:W2:Y:S01]  /*69e0*/  MUFU.TANH R151, R151 ;  /* 0x0000009700977308 */ /* 0x000ea20000002400 */
[----:B-1----:R-:W-:Y:S02]  /*69f0*/  FSEL R136, R136, -INF , !P0 ;  /* 0xff80000088887808 */ /* 0x002fe40004000000 */
[----:B----4-:R-:W-:Y:S02]  /*6a00*/  FSEL R138, R23, -INF , !P5 ;  /* 0xff800000178a7808 */ /* 0x010fe40006800000 */
[C---:B------:R-:W-:Y:S02]  /*6a10*/  ISETP.GE.AND P3, PT, R6.reuse, R210, PT ;  /* 0x000000d20600720c */ /* 0x040fe40003f66270 */
[----:B------:R-:W-:Y:S01]  /*6a20*/  ISETP.GE.AND P0, PT, R6, R208, PT ;  /* 0x000000d00600720c */ /* 0x000fe20003f06270 */
[----:B------:R-:W-:Y:S01]  /*6a30*/  MUFU.TANH R142, R142 ;  /* 0x0000008e008e7308 */ /* 0x000fe20000002400 */
[----:B------:R-:W-:-:S02]  /*6a40*/  FMNMX.FTZ R11, R4, R11, !PT ;  /* 0x0000000b040b7209 */ /* 0x000fc40007810000 */
[CC--:B------:R-:W-:Y:S02]  /*6a50*/  ISETP.GE.AND P2, PT, R13.reuse, R208.reuse, PT ;  /* 0x000000d00d00720c */ /* 0x0c0fe40003f46270 */
[----:B------:R-:W-:Y:S02]  /*6a60*/  ISETP.GE.AND P5, PT, R12, R208, PT ;  /* 0x000000d00c00720c */ /* 0x000fe40003fa6270 */
[C---:B------:R-:W-:Y:S01]  /*6a70*/  ISETP.LT.OR P3, PT, R6.reuse, R211, P3 ;  /* 0x000000d30600720c */ /* 0x040fe20001f61670 */
[----:B------:R-:W1:Y:S01]  /*6a80*/  MUFU.TANH R145, R145 ;  /* 0x0000009100917308 */ /* 0x000e620000002400 */
[----:B------:R-:W-:Y:S01]  /*6a90*/  ISETP.LT.OR P0, PT, R6, R209, P0 ;  /* 0x000000d10600720c */ /* 0x000fe20000701670 */
[----:B------:R-:W-:Y:S01]  /*6aa0*/  VIADD R6, R20, 0x30 ;  /* 0x0000003014067836 */ /* 0x000fe20000000000 */
[----:B------:R-:W-:Y:S02]  /*6ab0*/  FMNMX.FTZ R11, R148, R11, !PT ;  /* 0x0000000b940b7209 */ /* 0x000fe40007810000 */
[----:B------:R-:W-:-:S02]  /*6ac0*/  ISETP.LT.OR P2, PT, R13, R209, P2 ;  /* 0x000000d10d00720c */ /* 0x000fc40001741670 */
[C---:B------:R-:W-:Y:S01]  /*6ad0*/  ISETP.LT.OR P5, PT, R12.reuse, R209, P5 ;  /* 0x000000d10c00720c */ /* 0x040fe20002fa1670 */
[----:B------:R-:W3:Y:S01]  /*6ae0*/  MUFU.TANH R146, R146 ;  /* 0x0000009200927308 */ /* 0x000ee20000002400 */
[----:B-----5:R-:W-:Y:S02]  /*6af0*/  FSEL R135, R135, -INF , !P4 ;  /* 0xff80000087877808 */ /* 0x020fe40006000000 */
[----:B------:R-:W-:Y:S02]  /*6b00*/  ISETP.GE.AND P4, PT, R12, R210, PT ;  /* 0x000000d20c00720c */ /* 0x000fe40003f86270 */
[----:B------:R-:W-:Y:S02]  /*6b10*/  FMNMX.FTZ R10, R3, R5, !PT ;  /* 0x00000005030a7209 */ /* 0x000fe40007810000 */
[----:B------:R-:W-:Y:S01]  /*6b20*/  FMNMX.FTZ R11, R138, R11, !PT ;  /* 0x0000000b8a0b7209 */ /* 0x000fe20007810000 */
[----:B------:R-:W4:Y:S01]  /*6b30*/  MUFU.TANH R149, R149 ;  /* 0x0000009500957308 */ /* 0x000f220000002400 */
[----:B--2---:R-:W-:-:S02]  /*6b40*/  FSEL R151, R151, -INF , !P2 ;  /* 0xff80000097977808 */ /* 0x004fc40005000000 */
[----:B------:R-:W-:Y:S02]  /*6b50*/  FSEL R134, R134, -INF , !P6 ;  /* 0xff80000086867808 */ /* 0x000fe40007000000 */
[----:B-1----:R-:W-:Y:S02]  /*6b60*/  FSEL R145, R145, -INF , !P5 ;  /* 0xff80000091917808 */ /* 0x002fe40006800000 */
[----:B------:R-:W-:Y:S01]  /*6b70*/  FSEL R142, R142, -INF , !P3 ;  /* 0xff8000008e8e7808 */ /* 0x000fe20005800000 */
[----:B------:R-:W1:Y:S01]  /*6b80*/  MUFU.TANH R147, R147 ;  /* 0x0000009300937308 */ /* 0x000e620000002400 */
[C---:B------:R-:W-:Y:S02]  /*6b90*/  ISETP.GE.AND P2, PT, R8.reuse, R210, PT ;  /* 0x000000d20800720c */ /* 0x040fe40003f46270 */
[----:B------:R-:W-:Y:S02]  /*6ba0*/  ISETP.GE.AND P6, PT, R8, R208, PT ;  /* 0x000000d00800720c */ /* 0x000fe40003fc6270 */
[----:B------:R-:W-:-:S02]  /*6bb0*/  ISETP.GE.AND P5, PT, R6, R210, PT ;  /* 0x000000d20600720c */ /* 0x000fc40003fa6270 */
[----:B------:R-:W-:Y:S01]  /*6bc0*/  ISETP.GE.AND P3, PT, R6, R208, PT ;  /* 0x000000d00600720c */ /* 0x000fe20003f66270 */
[----:B------:R-:W2:Y:S01]  /*6bd0*/  MUFU.TANH R144, R144 ;  /* 0x0000009000907308 */ /* 0x000ea20000002400 */
[----:B------:R-:W-:Y:S01]  /*6be0*/  ISETP.LT.OR P4, PT, R12, R211, P4 ;  /* 0x000000d30c00720c */ /* 0x000fe20002781670 */
[----:B------:R-:W-:Y:S01]  /*6bf0*/  FMUL.FTZ R12, R164, UR24 ;  /* 0x00000018a40c7c20 */ /* 0x000fe20008410000 */
[----:B------:R-:W-:Y:S01]  /*6c00*/  FMNMX.FTZ R10, R17, R10, !PT ;  /* 0x0000000a110a7209 */ /* 0x000fe20007810000 */
[----:B------:R-:W-:Y:S01]  /*6c10*/  FMUL.FTZ R164, R165, UR24 ;  /* 0x00000018a5a47c20 */ /* 0x000fe20008410000 */
[----:B------:R-:W-:Y:S02]  /*6c20*/  FMNMX.FTZ R11, R136, R11, !PT ;  /* 0x0000000b880b7209 */ /* 0x000fe40007810000 */
[C---:B------:R-:W-:Y:S01]  /*6c30*/  ISETP.LT.OR P2, PT, R8.reuse, R211, P2 ;  /* 0x000000d30800720c */ /* 0x040fe20001741670 */
[----:B------:R-:W5:Y:S01]  /*6c40*/  MUFU.TANH R140, R140 ;  /* 0x0000008c008c7308 */ /* 0x000f620000002400 */
[----:B------:R-:W-:Y:S01]  /*6c50*/  ISETP.LT.OR P6, PT, R8, R209, P6 ;  /* 0x000000d10800720c */ /* 0x000fe200037c1670 */
[----:B------:R-:W-:Y:S01]  /*6c60*/  VIADD R8, R20, 0x29 ;  /* 0x0000002914087836 */ /* 0x000fe20000000000 */
[----:B------:R-:W-:-:S02]  /*6c70*/  ISETP.LT.OR P5, PT, R6, R211, P5 ;  /* 0x000000d30600720c */ /* 0x000fc40002fa1670 */
[----:B------:R-:W-:Y:S01]  /*6c80*/  ISETP.LT.OR P3, PT, R6, R209, P3 ;  /* 0x000000d10600720c */ /* 0x000fe20001f61670 */
[----:B------:R-:W-:Y:S01]  /*6c90*/  VIADD R6, R20, 0x31 ;  /* 0x0000003114067836 */ /* 0x000fe20000000000 */
[----:B---3--:R-:W-:Y:S01]  /*6ca0*/  FSEL R146, R146, -INF , !P4 ;  /* 0xff80000092927808 */ /* 0x008fe20006000000 */
[----:B------:R-:W3:Y:S01]  /*6cb0*/  MUFU.TANH R143, R143 ;  /* 0x0000008f008f7308 */ /* 0x000ee20000002400 */
[----:B------:R-:W-:Y:S02]  /*6cc0*/  FMNMX.FTZ R10, R21, R10, !PT ;  /* 0x0000000a150a7209 */ /* 0x000fe40007810000 */
[----:B------:R-:W-:Y:S02]  /*6cd0*/  FMNMX.FTZ R11, R134, R11, !PT ;  /* 0x0000000b860b7209 */ /* 0x000fe40007810000 */
[----:B----4-:R-:W-:Y:S02]  /*6ce0*/  FSEL R149, R149, -INF , !P1 ;  /* 0xff80000095957808 */ /* 0x010fe40004800000 */
[----:B-1----:R-:W-:Y:S01]  /*6cf0*/  FSEL R147, R147, -INF , !P0 ;  /* 0xff80000093937808 */ /* 0x002fe20004000000 */
[----:B------:R-:W1:Y:S01]  /*6d00*/  MUFU.TANH R168, R168 ;  /* 0x000000a800a87308 */ /* 0x000e620000002400 */
[----:B--2---:R-:W-:-:S02]  /*6d10*/  FSEL R144, R144, -INF , !P2 ;  /* 0xff80000090907808 */ /* 0x004fc40005000000 */
[-C--:B------:R-:W-:Y:S02]  /*6d20*/  ISETP.GE.AND P1, PT, R8, R210.reuse, PT ;  /* 0x000000d20800720c */ /* 0x080fe40003f26270 */
[C---:B------:R-:W-:Y:S02]  /*6d30*/  ISETP.GE.AND P0, PT, R6.reuse, R210, PT ;  /* 0x000000d20600720c */ /* 0x040fe40003f06270 */
[----:B------:R-:W-:Y:S01]  /*6d40*/  ISETP.GE.AND P2, PT, R6, R208, PT ;  /* 0x000000d00600720c */ /* 0x000fe20003f46270 */
[----:B------:R-:W2:Y:S01]  /*6d50*/  MUFU.TANH R9, R9 ;  /* 0x0000000900097308 */ /* 0x000ea20000002400 */
[----:B------:R-:W-:Y:S02]  /*6d60*/  FMNMX.FTZ R10, R7, R10, !PT ;  /* 0x0000000a070a7209 */ /* 0x000fe40007810000 */
[----:B------:R-:W-:Y:S02]  /*6d70*/  FMNMX.FTZ R11, R146, R11, !PT ;  /* 0x0000000b920b7209 */ /* 0x000fe40007810000 */
[----:B------:R-:W-:-:S02]  /*6d80*/  ISETP.GE.AND P4, PT, R8, R208, PT ;  /* 0x000000d00800720c */ /* 0x000fc40003f86270 */
[-C--:B------:R-:W-:Y:S01]  /*6d90*/  ISETP.LT.OR P1, PT, R8, R211.reuse, P1 ;  /* 0x000000d30800720c */ /* 0x080fe20000f21670 */
[----:B------:R-:W4:Y:S01]  /*6da0*/  MUFU.TANH R166, R12 ;  /* 0x0000000c00a67308 */ /* 0x000f220000002400 */
[C---:B------:R-:W-:Y:S02]  /*6db0*/  ISETP.LT.OR P0, PT, R6.reuse, R211, P0 ;  /* 0x000000d30600720c */ /* 0x040fe40000701670 */
[----:B------:R-:W-:Y:S01]  /*6dc0*/  ISETP.LT.OR P2, PT, R6, R209, P2 ;  /* 0x000000d10600720c */ /* 0x000fe20001741670 */
[----:B------:R-:W-:Y:S01]  /*6dd0*/  FMUL.FTZ R6, R170, UR24 ;  /* 0x00000018aa067c20 */ /* 0x000fe20008410000 */
[----:B------:R-:W-:Y:S02]  /*6de0*/  FMNMX.FTZ R10, R135, R10, !PT ;  /* 0x0000000a870a7209 */ /* 0x000fe40007810000 */
[----:B------:R-:W-:Y:S01]  /*6df0*/  FMNMX.FTZ R11, R142, R11, !PT ;  /* 0x0000000b8e0b7209 */ /* 0x000fe20007810000 */
[----:B------:R-:W4:Y:S01]  /*6e00*/  MUFU.TANH R164, R164 ;  /* 0x000000a400a47308 */ /* 0x000f220000002400 */
[----:B------:R-:W-:Y:S01]  /*6e10*/  ISETP.LT.OR P4, PT, R8, R209, P4 ;  /* 0x000000d10800720c */ /* 0x000fe20002781670 */
[----:B------:R-:W-:Y:S01]  /*6e20*/  VIADD R8, R20, 0x38 ;  /* 0x0000003814087836 */ /* 0x000fe20000000000 */
[----:B-----5:R-:W-:Y:S01]  /*6e30*/  FSEL R140, R140, -INF , !P1 ;  /* 0xff8000008c8c7808 */ /* 0x020fe20004800000 */
[----:B------:R-:W-:Y:S01]  /*6e40*/  VIADD R20, R20, 0x39 ;  /* 0x0000003914147836 */ /* 0x000fe20000000000 */
[----:B------:R-:W-:-:S02]  /*6e50*/  FMNMX.FTZ R10, R133, R10, !PT ;  /* 0x0000000a850a7209 */ /* 0x000fc40007810000 */
[----:B------:R-:W-:Y:S01]  /*6e60*/  FMNMX.FTZ R11, R144, R11, !PT ;  /* 0x0000000b900b7209 */ /* 0x000fe20007810000 */
[----:B------:R-:W5:Y:S01]  /*6e70*/  MUFU.TANH R141, R141 ;  /* 0x0000008d008d7308 */ /* 0x000f620000002400 */
[----:B---3--:R-:W-:Y:S02]  /*6e80*/  FSEL R143, R143, -INF , !P6 ;  /* 0xff8000008f8f7808 */ /* 0x008fe40007000000 */
[----:B-1----:R-:W-:Y:S02]  /*6e90*/  FSEL R172, R168, -INF , !P5 ;  /* 0xff800000a8ac7808 */ /* 0x002fe40006800000 */
[C---:B------:R-:W-:Y:S02]  /*6ea0*/  ISETP.GE.AND P6, PT, R8.reuse, R210, PT ;  /* 0x000000d20800720c */ /* 0x040fe40003fc6270 */
[----:B------:R-:W-:Y:S01]  /*6eb0*/  ISETP.GE.AND P1, PT, R8, R208, PT ;  /* 0x000000d00800720c */ /* 0x000fe20003f26270 */
[----:B------:R-:W1:Y:S01]  /*6ec0*/  MUFU.TANH R6, R6 ;  /* 0x0000000600067308 */ /* 0x000e620000002400 */
[----:B--2---:R-:W-:-:S02]  /*6ed0*/  FSEL R168, R9, -INF , !P0 ;  /* 0xff80000009a87808 */ /* 0x004fc40004000000 */
[----:B------:R-:W-:Y:S02]  /*6ee0*/  FMNMX.FTZ R10, R151, R10, !PT ;  /* 0x0000000a970a7209 */ /* 0x000fe40007810000 */
[----:B------:R-:W-:Y:S02]  /*6ef0*/  FMNMX.FTZ R9, R140, R11, !PT ;  /* 0x0000000b8c097209 */ /* 0x000fe40007810000 */
[----:B------:R-:W-:Y:S01]  /*6f00*/  PLOP3.LUT P0, PT, PT, PT, UP0, 0x80, 0x0 ;  /* 0x000000000000781c */ /* 0x000fe20003f0f008 */
[----:B------:R-:W2:Y:S01]  /*6f10*/  MUFU.TANH R163, R163 ;  /* 0x000000a300a37308 */ /* 0x000ea20000002400 */
[C---:B------:R-:W-:Y:S02]  /*6f20*/  ISETP.LT.OR P6, PT, R8.reuse, R211, P6 ;  /* 0x000000d30800720c */ /* 0x040fe400037c1670 */
[----:B------:R-:W-:Y:S02]  /*6f30*/  ISETP.LT.OR P1, PT, R8, R209, P1 ;  /* 0x000000d10800720c */ /* 0x000fe40000f21670 */
[----:B------:R-:W-:-:S02]  /*6f40*/  ISETP.GE.AND P5, PT, R20, R210, PT ;  /* 0x000000d21400720c */ /* 0x000fc40003fa6270 */
[----:B------:R-:W-:Y:S01]  /*6f50*/  FMNMX.FTZ R10, R149, R10, !PT ;  /* 0x0000000a950a7209 */ /* 0x000fe20007810000 */
[----:B------:R3:W1:Y:S01]  /*6f60*/  MUFU.TANH R8, R171 ;  /* 0x000000ab00087308 */ /* 0x0006620000002400 */
[----:B------:R-:W-:Y:S01]  /*6f70*/  FMNMX.FTZ R9, R172, R9, !PT ;  /* 0x00000009ac097209 */ /* 0x000fe20007810000 */
[----:B------:R-:W-:Y:S01]  /*6f80*/  BAR.SYNC.DEFER_BLOCKING 0x0 ;  /* 0x0000000000007b1d */ /* 0x000fe20000010000 */
[----:B------:R-:W-:Y:S02]  /*6f90*/  ISETP.LT.OR P5, PT, R20, R211, P5 ;  /* 0x000000d31400720c */ /* 0x000fe40002fa1670 */
[----:B----4-:R-:W-:Y:S02]  /*6fa0*/  FSEL R166, R166, -INF , !P6 ;  /* 0xff800000a6a67808 */ /* 0x010fe40007000000 */
[----:B------:R-:W-:Y:S01]  /*6fb0*/  FMNMX.FTZ R10, R145, R10, !PT ;  /* 0x0000000a910a7209 */ /* 0x000fe20007810000 */
[----:B------:R-:W4:Y:S01]  /*6fc0*/  MUFU.TANH R161, R161 ;  /* 0x000000a100a17308 */ /* 0x000f220000002400 */
[----:B------:R-:W-:-:S02]  /*6fd0*/  FMNMX.FTZ R9, R168, R9, !PT ;  /* 0x00000009a8097209 */ /* 0x000fc40007810000 */
[----:B------:R-:W-:Y:S02]  /*6fe0*/  FSEL R164, R164, -INF , !P5 ;  /* 0xff800000a4a47808 */ /* 0x000fe40006800000 */
[----:B------:R-:W-:Y:S02]  /*6ff0*/  FMNMX.FTZ R10, R147, R10, !PT ;  /* 0x0000000a930a7209 */ /* 0x000fe40007810000 */
[----:B------:R-:W-:Y:S02]  /*7000*/  FMNMX.FTZ R9, R166, R9, !PT ;  /* 0x00000009a6097209 */ /* 0x000fe40007810000 */
[----:B-----5:R-:W-:Y:S02]  /*7010*/  FSEL R141, R141, -INF , !P4 ;  /* 0xff8000008d8d7808 */ /* 0x020fe40006000000 */
[----:B-1----:R-:W-:Y:S02]  /*7020*/  FSEL R167, R6, -INF , !P3 ;  /* 0xff80000006a77808 */ /* 0x002fe40005800000 */
[----:B------:R-:W-:-:S02]  /*7030*/  FMNMX.FTZ R10, R143, R10, !PT ;  /* 0x0000000a8f0a7209 */ /* 0x000fc40007810000 */
[----:B------:R-:W-:Y:S01]  /*7040*/  FMNMX.FTZ R9, R164, R9, !PT ;  /* 0x00000009a4097209 */ /* 0x000fe20007810000 */
[----:B--23--:R-:W-:Y:S06]  /*7050*/  @!P0 BRA `(.L_x_1164) ;  /* 0x0000000000988947 */ /* 0x00cfec0003800000 */
        /* <DEDUP_REMOVED lines=38> */
.L_x_1164:
[----:B------:R-:W-:Y:S01]  /*72c0*/  FMNMX.FTZ R10, R141, R10, !PT ;  /* 0x0000000a8d0a7209 */ /* 0x000fe20007810000 */
[----:B------:R-:W2:Y:S01]  /*72d0*/  SHFL.BFLY PT, R6, R9, 0x2, 0x1f ;  /* 0x0c401f0009067f89 */ /* 0x000ea200000e0000 */
[----:B------:R-:W-:Y:S02]  /*72e0*/  FSEL R165, R8, -INF , !P2 ;  /* 0xff80000008a57808 */ /* 0x000fe40005000000 */
[C---:B------:R-:W-:Y:S01]  /*72f0*/  ISETP.GE.AND P0, PT, R20.reuse, R208, PT ;  /* 0x000000d01400720c */ /* 0x040fe20003f06270 */
[----:B-1----:R-:W-:Y:S01]  /*7300*/  LDSM.16.MT88.4 R24, [R193+0xc000] ;  /* 0x00c00000c118783b */ /* 0x002fe20000004200 */
[----:B------:R-:W-:Y:S02]  /*7310*/  FMNMX.FTZ R8, R167, R10, !PT ;  /* 0x0000000aa7087209 */ /* 0x000fe40007810000 */
[----:B------:R-:W-:Y:S01]  /*7320*/  ISETP.LT.OR P0, PT, R20, R209, P0 ;  /* 0x000000d11400720c */ /* 0x000fe20000701670 */
[----:B------:R-:W-:Y:S01]  /*7330*/  LDSM.16.MT88.4 R32, [R192+0xc000] ;  /* 0x00c00000c020783b */ /* 0x000fe20000004200 */
[----:B------:R-:W-:-:S02]  /*7340*/  FSEL R163, R163, -INF , !P1 ;  /* 0xff800000a3a37808 */ /* 0x000fc40004800000 */
[----:B------:R-:W-:Y:S02]  /*7350*/  FMNMX.FTZ R8, R165, R8, !PT ;  /* 0x00000008a5087209 */ /* 0x000fe40007810000 */
[----:B----4-:R-:W-:Y:S02]  /*7360*/  FSEL R161, R161, -INF , !P0 ;  /* 0xff800000a1a17808 */ /* 0x010fe40004000000 */
[----:B------:R-:W-:-:S04]  /*7370*/  FMNMX.FTZ R8, R163, R8, !PT ;  /* 0x00000008a3087209 */ /* 0x000fc80007810000 */
[----:B------:R-:W-:-:S05]  /*7380*/  FMNMX.FTZ R11, R161, R8, !PT ;  /* 0x00000008a10b7209 */ /* 0x000fca0007810000 */
[----:B------:R-:W1:Y:S01]  /*7390*/  SHFL.BFLY PT, R8, R11, 0x2, 0x1f ;  /* 0x0c401f000b087f89 */ /* 0x000e6200000e0000 */
[----:B--2---:R-:W-:-:S05]  /*73a0*/  FMNMX.FTZ R9, R9, R6, !PT ;  /* 0x0000000609097209 */ /* 0x004fca0007810000 */
[----:B------:R-:W2:Y:S01]  /*73b0*/  SHFL.BFLY PT, R158, R9, 0x1, 0x1f ;  /* 0x0c201f00099e7f89 */ /* 0x000ea200000e0000 */
[----:B-1----:R-:W-:-:S05]  /*73c0*/  FMNMX.FTZ R6, R11, R8, !PT ;  /* 0x000000080b067209 */ /* 0x002fca0007810000 */
[----:B------:R-:W1:Y:S01]  /*73d0*/  SHFL.BFLY PT, R157, R6, 0x1, 0x1f ;  /* 0x0c201f00069d7f89 */ /* 0x000e6200000e0000 */
[----:B--2---:R-:W-:-:S03]  /*73e0*/  FMNMX.FTZ R158, R9, R158, !PT ;  /* 0x0000009e099e7209 */ /* 0x004fc60007810000 */
[----:B------:R-:W-:Y:S01]  /*73f0*/  LDSM.16.MT88.4 R8, [R196+0xc000] ;  /* 0x00c00000c408783b */ /* 0x000fe20000004200 */
        /* <DEDUP_REMOVED lines=11> */
[----:B-1----:R-:W-:Y:S01]  /*74b0*/  FMNMX.FTZ R157, R6, R157, !PT ;  /* 0x0000009d069d7209 */ /* 0x002fe20007810000 */
[--C-:B------:R-:W-:Y:S01]  /*74c0*/  FFMA.FTZ R170, R148, UR18, -R169.reuse ;  /* 0x0000001294aa7c23 */ /* 0x100fe200080108a9 */
[--C-:B------:R-:W-:Y:S01]  /*74d0*/  FFMA.FTZ R174, R134, UR18, -R169.reuse ;  /* 0x0000001286ae7c23 */ /* 0x100fe200080108a9 */
[--C-:B------:R-:W-:Y:S01]  /*74e0*/  FFMA.FTZ R179, R146, UR18, -R169.reuse ;  /* 0x0000001292b37c23 */ /* 0x100fe200080108a9 */
[C---:B------:R-:W-:Y:S01]  /*74f0*/  FSETP.NEU.FTZ.AND P0, PT, R157.reuse, -INF , PT ;  /* 0xff8000009d00780b */ /* 0x040fe20003f1d000 */
[C---:B------:R-:W-:Y:S01]  /*7500*/  FMUL.FTZ R162, R157.reuse, UR18 ;  /* 0x000000129da27c20 */ /* 0x040fe20008410000 */
[----:B------:R-:W1:Y:S01]  /*7510*/  MUFU.EX2 R156, R156 ;  /* 0x0000009c009c7308 */ /* 0x000e620000000800 */
[--C-:B------:R-:W-:Y:S01]  /*7520*/  FFMA.FTZ R220, R144, UR18, -R169.reuse ;  /* 0x0000001290dc7c23 */ /* 0x100fe200080108a9 */
[----:B------:R-:W-:Y:S01]  /*7530*/  FSEL R6, R157, RZ, P0 ;  /* 0x000000ff9d067208 */ /* 0x000fe20000000000 */
[--C-:B------:R-:W-:Y:S01]  /*7540*/  FFMA.FTZ R216, R142, UR18, -R169.reuse ;  /* 0x000000128ed87c23 */ /* 0x100fe200080108a9 */
[----:B------:R-:W-:Y:S01]  /*7550*/  FSEL R162, R162, RZ, P0 ;  /* 0x000000ffa2a27208 */ /* 0x000fe20000000000 */
[----:B------:R-:W-:-:S02]  /*7560*/  FFMA.FTZ R221, R140, UR18, -R169 ;  /* 0x000000128cdd7c23 */ /* 0x000fc400080108a9 */
[----:B------:R-:W-:Y:S01]  /*7570*/  FADD.FTZ R6, R3, -R6 ;  /* 0x8000000603067221 */ /* 0x000fe20000010000 */
[----:B------:R-:W-:Y:S01]  /*7580*/  MUFU.EX2 R154, R154 ;  /* 0x0000009a009a7308 */ /* 0x000fe20000000800 */
[--C-:B------:R-:W-:Y:S01]  /*7590*/  FFMA.FTZ R2, R17, UR18, -R162.reuse ;  /* 0x0000001211027c23 */ /* 0x100fe200080108a2 */
[--C-:B------:R-:W-:Y:S01]  /*75a0*/  FFMA.FTZ R152, R5, UR18, -R162.reuse ;  /* 0x0000001205987c23 */ /* 0x100fe200080108a2 */
[----:B------:R-:W2:Y:S01]  /*75b0*/  LDSM.16.MT88.4 R16, [R194+0xc000] ;  /* 0x00c00000c210783b */ /* 0x000ea20000004200 */
[----:B------:R-:W-:Y:S01]  /*75c0*/  FSEL R5, R158, RZ, P1 ;  /* 0x000000ff9e057208 */ /* 0x000fe20000800000 */
[--C-:B------:R-:W-:Y:S01]  /*75d0*/  FFMA.FTZ R0, R21, UR18, -R162.reuse ;  /* 0x0000001215007c23 */ /* 0x100fe200080108a2 */
[--C-:B------:R-:W-:Y:S01]  /*75e0*/  FFMA.FTZ R159, R7, UR18, -R162.reuse ;  /* 0x00000012079f7c23 */ /* 0x100fe200080108a2 */
[----:B------:R-:W-:Y:S01]  /*75f0*/  FMUL.FTZ R3, R6, UR18 ;  /* 0x0000001206037c20 */ /* 0x000fe20008410000 */
[----:B------:R-:W3:Y:S01]  /*7600*/  MUFU.EX2 R153, R153 ;  /* 0x0000009900997308 */ /* 0x000ee20000000800 */
        /* <DEDUP_REMOVED lines=16> */
[----:B---3--:R-:W-:Y:S01]  /*7710*/  F2FP.F16.F32.PACK_AB R6, R153, R154 ;  /* 0x0000009a9906723e */ /* 0x008fe200000000ff */
[----:B------:R-:W-:Y:S01]  /*7720*/  LDSM.16.MT88.4 R140, [R194+0xf000] ;  /* 0x00f00000c28c783b */ /* 0x000fe20000004200 */
[----:B------:R-:W-:-:S03]  /*7730*/  FFMA.FTZ R163, R163, UR18, -R162 ;  /* 0x00000012a3a37c23 */ /* 0x000fc600080108a2 */
[----:B------:R-:W-:Y:S02]  /*7740*/  LDSM.16.MT88.4 R148, [R192+0xd000] ;  /* 0x00d00000c094783b */ /* 0x000fe40000004200 */
        /* <DEDUP_REMOVED lines=24> */
[----:B------:R-:W-:Y:S01]  /*78d0*/  LDSM.16.MT88.4 R112, [R194+0xe000] ;  /* 0x00e00000c270783b */ /* 0x000fe20000004200 */
        /* <DEDUP_REMOVED lines=15> */
[----:B------:R-:W-:Y:S01]  /*79d0*/  LDSM.16.MT88.4 R128, [R193+0xc800] ;  /* 0x00c80000c180783b */ /* 0x000fe20000004200 */
[C---:B------:R-:W-:Y:S01]  /*79e0*/  HMMA.16816.F32 R24, R4.reuse, R26, R108 ;  /* 0x0000001a0418723c */ /* 0x040fe2000000186c */
[----:B------:R-:W-:Y:S01]  /*79f0*/  MUFU.EX2 R173, R173 ;  /* 0x000000ad00ad7308 */ /* 0x000fe20000000800 */
        /* <DEDUP_REMOVED lines=14> */
[----:B------:R-:W-:Y:S01]  /*7ae0*/  LDSM.16.MT88.4 R124, [R192+0xc800] ;  /* 0x00c80000c07c783b */ /* 0x000fe20000004200 */
[----:B------:R-:W-:Y:S01]  /*7af0*/  MUFU.EX2 R171, R171 ;  /* 0x000000ab00ab7308 */ /* 0x000fe20000000800 */
[-C--:B------:R-:W-:Y:S01]  /*7b00*/  FMUL.FTZ R92, R92, R160.reuse ;  /* 0x000000a05c5c7220 */ /* 0x080fe20000410000 */
[-C--:B------:R-:W-:Y:S01]  /*7b10*/  FMUL.FTZ R93, R93, R160.reuse ;  /* 0x000000a05d5d7220 */ /* 0x080fe20000410000 */
[----:B------:R-:W-:Y:S01]  /*7b20*/  LDSM.16.MT88.4 R120, [R196+0xe800] ;  /* 0x00e80000c478783b */ /* 0x000fe20000004200 */
[C---:B------:R-:W-:Y:S01]  /*7b30*/  HMMA.16816.F32 R100, R4.reuse, R32, R108 ;  /* 0x000000200464723c */ /* 0x040fe2000000186c */
[-C--:B------:R-:W-:Y:S01]  /*7b40*/  FMUL.FTZ R94, R94, R3.reuse ;  /* 0x000000035e5e7220 */ /* 0x080fe20000410000 */
[-C--:B------:R-:W-:Y:S01]  /*7b50*/  FMUL.FTZ R95, R95, R3.reuse ;  /* 0x000000035f5f7220 */ /* 0x080fe20000410000 */
[----:B------:R-:W2:Y:S01]  /*7b60*/  LDSM.16.MT88.4 R108, [R193+0xe000] ;  /* 0x00e00000c16c783b */ /* 0x000ea20000004200 */
[----:B------:R-:W-:Y:S01]  /*7b70*/  MUFU.EX2 R174, R174 ;  /* 0x000000ae00ae7308 */ /* 0x000fe20000000800 */
[-C--:B------:R-:W-:Y:S01]  /*7b80*/  FMUL.FTZ R96, R96, R160.reuse ;  /* 0x000000a060607220 */ /* 0x080fe20000410000 */
[----:B------:R-:W-:Y:S01]  /*7b90*/  HMMA.16816.F32 R32, R4, R34, R104 ;  /* 0x000000220420723c */ /* 0x000fe20000001868 */
[-C--:B------:R-:W-:Y:S01]  /*7ba0*/  FMUL.FTZ R97, R97, R160.reuse ;  /* 0x000000a061617220 */ /* 0x080fe20000410000 */
[-C--:B------:R-:W-:Y:S01]  /*7bb0*/  FMUL.FTZ R98, R98, R3.reuse ;  /* 0x0000000362627220 */ /* 0x080fe20000410000 */
[----:B------:R-:W-:Y:S01]  /*7bc0*/  FMUL.FTZ R99, R99, R3 ;  /* 0x0000000363637220 */ /* 0x000fe20000410000 */
[----:B------:R-:W-:-:S02]  /*7bd0*/  FFMA.FTZ R156, R217, R160, R156 ;  /* 0x000000a0d99c7223 */ /* 0x000fc4000001009c */
[----:B------:R-:W3:Y:S01]  /*7be0*/  MUFU.EX2 R175, R175 ;  /* 0x000000af00af7308 */ /* 0x000ee20000000800 */
[-C--:B------:R-:W-:Y:S01]  /*7bf0*/  FMUL.FTZ R104, R36, R160.reuse ;  /* 0x000000a024687220 */ /* 0x080fe20000410000 */
[-C--:B------:R-:W-:Y:S01]  /*7c00*/  FMUL.FTZ R105, R37, R160.reuse ;  /* 0x000000a025697220 */ /* 0x080fe20000410000 */
[-C--:B------:R-:W-:Y:S01]  /*7c10*/  FMUL.FTZ R106, R38, R3.reuse ;  /* 0x00000003266a7220 */ /* 0x080fe20000410000 */
[-C--:B------:R-:W-:Y:S01]  /*7c20*/  FMUL.FTZ R107, R39, R3.reuse ;  /* 0x00000003276b7220 */ /* 0x080fe20000410000 */
[-C--:B------:R-:W-:Y:S01]  /*7c30*/  FMUL.FTZ R36, R40, R160.reuse ;  /* 0x000000a028247220 */ /* 0x080fe20000410000 */
[----:B------:R-:W-:Y:S01]  /*7c40*/  FMUL.FTZ R37, R41, R160 ;  /* 0x000000a029257220 */ /* 0x000fe20000410000 */
[-C--:B------:R-:W-:Y:S01]  /*7c50*/  FMUL.FTZ R38, R42, R3.reuse ;  /* 0x000000032a267220 */ /* 0x080fe20000410000 */
[----:B------:R-:W-:Y:S01]  /*7c60*/  FMUL.FTZ R39, R43, R3 ;  /* 0x000000032b277220 */ /* 0x000fe20000410000 */
[----:B------:R-:W4:Y:S01]  /*7c70*/  MUFU.EX2 R178, R178 ;  /* 0x000000b200b27308 */ /* 0x000f220000000800 */
[----:B------:R-:W-:Y:S01]  /*7c80*/  HMMA.16816.F32 R92, R4, R136, R92 ;  /* 0x00000088045c723c */ /* 0x000fe2000000185c */
[----:B------:R-:W-:-:S04]  /*7c90*/  FADD.FTZ R155, R155, R156 ;  /* 0x0000009c9b9b7221 */ /* 0x000fc80000010000 */
[----:B------:R-:W-:Y:S01]  /*7ca0*/  FADD.FTZ R154, R154, R155 ;  /* 0x0000009b9a9a7221 */ /* 0x000fe20000010000 */
[----:B-1----:R-:W-:Y:S01]  /*7cb0*/  HMMA.16816.F32 R40, R4, R116, R104 ;  /* 0x000000740428723c */ /* 0x002fe20000001868 */
[----:B------:R-:W1:Y:S01]  /*7cc0*/  LDSM.16.MT88.4 R104, [R192+0xe000] ;  /* 0x00e00000c068783b */ /* 0x000e620000004200 */
[----:B------:R-:W-:Y:S01]  /*7cd0*/  MUFU.EX2 R176, R176 ;  /* 0x000000b000b07308 */ /* 0x000fe20000000800 */
[----:B------:R-:W-:-:S03]  /*7ce0*/  FADD.FTZ R153, R153, R154 ;  /* 0x0000009a99997221 */ /* 0x000fc60000010000 */
[----:B------:R-:W-:Y:S01]  /*7cf0*/  HMMA.16816.F32 R36, R4, R118, R36 ;  /* 0x000000760424723c */ /* 0x000fe20000001824 */
[-C--:B------:R-:W-:Y:S01]  /*7d00*/  FMUL.FTZ R116, R44, R160.reuse ;  /* 0x000000a02c747220 */ /* 0x080fe20000410000 */
[-C--:B------:R-:W-:Y:S01]  /*7d10*/  FMUL.FTZ R117, R45, R160.reuse ;  /* 0x000000a02d757220 */ /* 0x080fe20000410000 */
[-C--:B------:R-:W-:Y:S01]  /*7d20*/  FMUL.FTZ R44, R48, R160.reuse ;  /* 0x000000a0302c7220 */ /* 0x080fe20000410000 */
[----:B------:R-:W-:Y:S01]  /*7d30*/  FMUL.FTZ R45, R49, R160 ;  /* 0x000000a0312d7220 */ /* 0x000fe20000410000 */
[----:B------:R-:W5:Y:S02]  /*7d40*/  MUFU.EX2 R177, R177 ;  /* 0x000000b100b17308 */ /* 0x000f640000000800 */
[-C--:B------:R-:W-:Y:S01]  /*7d50*/  FMUL.FTZ R118, R46, R3.reuse ;  /* 0x000000032e767220 */ /* 0x080fe20000410000 */
[-C--:B------:R-:W-:Y:S01]  /*7d60*/  FMUL.FTZ R119, R47, R3.reuse ;  /* 0x000000032f777220 */ /* 0x080fe20000410000 */
[-C--:B------:R-:W-:Y:S01]  /*7d70*/  FMUL.FTZ R46, R50, R3.reuse ;  /* 0x00000003322e7220 */ /* 0x080fe20000410000 */
[----:B------:R-:W-:-:S03]  /*7d80*/  FMUL.FTZ R47, R51, R3 ;  /* 0x00000003332f7220 */ /* 0x000fc60000410000 */
[----:B------:R-:W5:Y:S02]  /*7d90*/  MUFU.EX2 R179, R179 ;  /* 0x000000b300b37308 */ /* 0x000f640000000800 */
[C---:B------:R-:W-:Y:S06]  /*7da0*/  HMMA.16816.F32 R48, R4.reuse, R112, R116 ;  /* 0x000000700430723c */ /* 0x040fec0000001874 */
[C---:B------:R-:W-:Y:S01]  /*7db0*/  HMMA.16816.F32 R44, R4.reuse, R114, R44 ;  /* 0x00000072042c723c */ /* 0x040fe2000000182c */
[-C--:B------:R-:W-:Y:S01]  /*7dc0*/  FMUL.FTZ R116, R52, R160.reuse ;  /* 0x000000a034747220 */ /* 0x080fe20000410000 */
[-C--:B------:R-:W-:Y:S01]  /*7dd0*/  FMUL.FTZ R117, R53, R160.reuse ;  /* 0x000000a035757220 */ /* 0x080fe20000410000 */
[-C--:B------:R-:W-:Y:S01]  /*7de0*/  FMUL.FTZ R118, R54, R3.reuse ;  /* 0x0000000336767220 */ /* 0x080fe20000410000 */
[-C--:B------:R-:W-:Y:S01]  /*7df0*/  FMUL.FTZ R119, R55, R3.reuse ;  /* 0x0000000337777220 */ /* 0x080fe20000410000 */
[----:B------:R-:W3:Y:S01]  /*7e00*/  LDSM.16.MT88.4 R112, [R196+0x10000] ;  /* 0x01000000c470783b */ /* 0x000ee20000004200 */
[-C--:B------:R-:W-:Y:S01]  /*7e10*/  FMUL.FTZ R52, R56, R160.reuse ;  /* 0x000000a038347220 */ /* 0x080fe20000410000 */
[-C--:B------:R-:W-:Y:S01]  /*7e20*/  FMUL.FTZ R53, R57, R160.reuse ;  /* 0x000000a039357220 */ /* 0x080fe20000410000 */
[-C--:B------:R-:W-:Y:S01]  /*7e30*/  FMUL.FTZ R54, R58, R3.reuse ;  /* 0x000000033a367220 */ /* 0x080fe20000410000 */
[-C--:B------:R-:W-:Y:S01]  /*7e40*/  FMUL.FTZ R55, R59, R3.reuse ;  /* 0x000000033b377220 */ /* 0x080fe20000410000 */
[----:B------:R-:W5:Y:S01]  /*7e50*/  MUFU.EX2 R216, R216 ;  /* 0x000000d800d87308 */ /* 0x000f620000000800 */
        /* <DEDUP_REMOVED lines=12> */
[C---:B-1----:R-:W-:Y:S06]  /*7f20*/  HMMA.16816.F32 R64, R4.reuse, R104, R116 ;  /* 0x000000680440723c */ /* 0x042fec0000001874 */
[C---:B------:R-:W-:Y:S01]  /*7f30*/  HMMA.16816.F32 R60, R4.reuse, R106, R60 ;  /* 0x0000006a043c723c */ /* 0x040fe2000000183c */
[-C--:B------:R-:W-:Y:S01]  /*7f40*/  FMUL.FTZ R116, R68, R160.reuse ;  /* 0x000000a044747220 */ /* 0x080fe20000410000 */
[-C--:B------:R-:W-:Y:S01]  /*7f50*/  FMUL.FTZ R117, R69, R160.reuse ;  /* 0x000000a045757220 */ /* 0x080fe20000410000 */
[-C--:B------:R-:W-:Y:S01]  /*7f60*/  FMUL.FTZ R118, R70, R3.reuse ;  /* 0x0000000346767220 */ /* 0x080fe20000410000 */
[-C--:B------:R-:W-:Y:S01]  /*7f70*/  FMUL.FTZ R119, R71, R3.reuse ;  /* 0x0000000347777220 */ /* 0x080fe20000410000 */
[----:B------:R-:W1:Y:S01]  /*7f80*/  LDSM.16.MT88.4 R104, [R193+0x10000] ;  /* 0x01000000c168783b */ /* 0x000e620000004200 */
[-C--:B------:R-:W-:Y:S01]  /*7f90*/  FMUL.FTZ R68, R72, R160.reuse ;  /* 0x000000a048447220 */ /* 0x080fe20000410000 */
[-C--:B------:R-:W-:Y:S01]  /*7fa0*/  FMUL.FTZ R69, R73, R160.reuse ;  /* 0x000000a049457220 */ /* 0x080fe20000410000 */
[-C--:B------:R-:W-:Y:S01]  /*7fb0*/  FMUL.FTZ R70, R74, R3.reuse ;  /* 0x000000034a467220 */ /* 0x080fe20000410000 */
[-C--:B------:R-:W-:Y:S01]  /*7fc0*/  FMUL.FTZ R71, R75, R3.reuse ;  /* 0x000000034b477220 */ /* 0x080fe20000410000 */
[----:B------:R-:W-:Y:S01]  /*7fd0*/  MUFU.EX2 R221, R221 ;  /* 0x000000dd00dd7308 */ /* 0x000fe20000000800 */
[C---:B---3--:R-:W-:Y:S01]  /*7fe0*/  HMMA.16816.F32 R72, R4.reuse, R112, R116 ;  /* 0x000000700448723c */ /* 0x048fe20000001874 */
[----:B------:R-:W3:Y:S05]  /*7ff0*/  LDSM.16.MT88.4 R116, [R194+0xc800] ;  /* 0x00c80000c274783b */ /* 0x000eea0000004200 */
[C---:B------:R-:W-:Y:S01]  /*8000*/  HMMA.16816.F32 R68, R4.reuse, R114, R68 ;  /* 0x000000720444723c */ /* 0x040fe20000001844 */
[-C--:B------:R-:W-:Y:S01]  /*8010*/  FMUL.FTZ R112, R80, R160.reuse ;  /* 0x000000a050707220 */ /* 0x080fe20000410000 */
[-C--:B------:R-:W-:Y:S01]  /*8020*/  FMUL.FTZ R113, R81, R160.reuse ;  /* 0x000000a051717220 */ /* 0x080fe20000410000 */
[-C--:B------:R-:W-:Y:S01]  /*8030*/  FMUL.FTZ R80, R84, R160.reuse ;  /* 0x000000a054507220 */ /* 0x080fe20000410000 */
[----:B------:R-:W-:Y:S01]  /*8040*/  FMUL.FTZ R81, R85, R160 ;  /* 0x000000a055517220 */ /* 0x000fe20000410000 */
[----:B------:R-:W-:Y:S01]  /*8050*/  MUFU.EX2 R222, R222 ;  /* 0x000000de00de7308 */ /* 0x000fe20000000800 */
[----:B--2---:R-:W-:Y:S01]  /*8060*/  HMMA.16816.F32 R76, R4, R108, R76 ;  /* 0x0000006c044c723c */ /* 0x004fe2000000184c */
[-C--:B------:R-:W-:Y:S01]  /*8070*/  FMUL.FTZ R114, R82, R3.reuse ;  /* 0x0000000352727220 */ /* 0x080fe20000410000 */
[-C--:B------:R-:W-:Y:S01]  /*8080*/  FMUL.FTZ R115, R83, R3.reuse ;  /* 0x0000000353737220 */ /* 0x080fe20000410000 */
[-C--:B------:R-:W-:Y:S01]  /*8090*/  FMUL.FTZ R82, R86, R3.reuse ;  /* 0x0000000356527220 */ /* 0x080fe20000410000 */
[-C--:B------:R-:W-:Y:S01]  /*80a0*/  FMUL.FTZ R83, R87, R3.reuse ;  /* 0x0000000357537220 */ /* 0x080fe20000410000 */
[----:B------:R-:W-:-:S02]  /*80b0*/  FFMA.FTZ R3, R215, R3, R152 ;  /* 0x00000003d7037223 */ /* 0x000fc40000010098 */
[----:B------:R-:W2:Y:S02]  /*80c0*/  MUFU.EX2 R223, R223 ;  /* 0x000000df00df7308 */ /* 0x000ea40000000800 */
[----:B------:R-:W-:Y:S01]  /*80d0*/  HMMA.16816.F32 R84, R4, R110, R112 ;  /* 0x0000006e0454723c */ /* 0x000fe20000001870 */
[----:B------:R-:W2:Y:S01]  /*80e0*/  LDSM.16.MT88.4 R112, [R194+0xe800] ;  /* 0x00e80000c270783b */ /* 0x000ea20000004200 */
[----:B------:R-:W-:-:S03]  /*80f0*/  FADD.FTZ R3, R2, R3 ;  /* 0x0000000302037221 */ /* 0x000fc60000010000 */
[----:B------:R-:W2:Y:S01]  /*8100*/  LDSM.16.MT88.4 R108, [R193+0xe800] ;  /* 0x00e80000c16c783b */ /* 0x000ea20000004200 */
[----:B------:R-:W-:Y:S01]  /*8110*/  MUFU.EX2 R224, R224 ;  /* 0x000000e000e07308 */ /* 0x000fe20000000800 */
[----:B------:R-:W-:-:S04]  /*8120*/  FADD.FTZ R0, R0, R3 ;  /* 0x0000000300007221 */ /* 0x000fc80000010000 */
[----:B------:R-:W-:Y:S01]  /*8130*/  FADD.FTZ R0, R159, R0 ;  /* 0x000000009f007221 */ /* 0x000fe20000010000 */
[----:B-1----:R-:W-:Y:S02]  /*8140*/  HMMA.16816.F32 R80, R4, R104, R80 ;  /* 0x000000680450723c */ /* 0x002fe40000001850 */
[----:B------:R-:W1:Y:S01]  /*8150*/  MUFU.EX2 R225, R225 ;  /* 0x000000e100e17308 */ /* 0x000e620000000800 */
[----:B------:R-:W-:-:S03]  /*8160*/  FADD.FTZ R3, R175, R0 ;  /* 0x00000000af037221 */ /* 0x000fc60000010000 */
[C---:B------:R-:W-:Y:S01]  /*8170*/  HMMA.16816.F32 R88, R4.reuse, R106, R88 ;  /* 0x0000006a0458723c */ /* 0x040fe20000001858 */
[----:B------:R-:W-:Y:S01]  /*8180*/  F2FP.F16.F32.PACK_AB R104, R173, R170 ;  /* 0x000000aaad68723e */ /* 0x000fe200000000ff */
[----:B------:R-:W-:Y:S01]  /*8190*/  FADD.FTZ R170, R170, R153 ;  /* 0x00000099aaaa7221 */ /* 0x000fe20000010000 */
[C---:B----4-:R-:W-:Y:S01]  /*81a0*/  F2FP.F16.F32.PACK_AB R105, R178.reuse, R175 ;  /* 0x000000afb269723e */ /* 0x050fe200000000ff */
[----:B------:R-:W-:Y:S01]  /*81b0*/  MUFU.EX2 R165, R165 ;  /* 0x000000a500a57308 */ /* 0x000fe20000000800 */
[----:B------:R-:W-:Y:S01]  /*81c0*/  FADD.FTZ R3, R178, R3 ;  /* 0x00000003b2037221 */ /* 0x000fe20000010000 */
[----:B------:R-:W-:Y:S01]  /*81d0*/  HMMA.16816.F32 R4, R4, R138, R96 ;  /* 0x0000008a0404723c */ /* 0x000fe20000001860 */
[----:B------:R-:W-:Y:S01]  /*81e0*/  F2FP.F16.F32.PACK_AB R106, R174, R171 ;  /* 0x000000abae6a723e */ /* 0x000fe200000000ff */
[----:B------:R-:W-:Y:S01]  /*81f0*/  LDSM.16.MT88.4 R96, [R193+0x10800] ;  /* 0x01080000c160783b */ /* 0x000fe20000004200 */
[----:B-----5:R-:W-:Y:S01]  /*8200*/  F2FP.F16.F32.PACK_AB R107, R177, R176 ;  /* 0x000000b0b16b723e */ /* 0x020fe200000000ff */
[----:B------:R-:W-:Y:S01]  /*8210*/  FADD.FTZ R0, R173, R170 ;  /* 0x000000aaad007221 */ /* 0x000fe20000010000 */
[----:B------:R-:W-:Y:S01]  /*8220*/  FADD.FTZ R176, R176, R3 ;  /* 0x00000003b0b07221 */ /* 0x000fe20000010000 */
[----:B------:R-:W-:Y:S01]  /*8230*/  LDSM.16.MT88.4 R136, [R192+0xf000] ;  /* 0x00f00000c088783b */ /* 0x000fe20000004200 */
[----:B------:R-:W-:Y:S01]  /*8240*/  MUFU.EX2 R163, R163 ;  /* 0x000000a300a37308 */ /* 0x000fe20000000800 */
[----:B------:R-:W-:Y:S01]  /*8250*/  FADD.FTZ R171, R171, R0 ;  /* 0x00000000abab7221 */ /* 0x000fe20000010000 */
[----:B------:R-:W-:Y:S01]  /*8260*/  FADD.FTZ R177, R177, R176 ;  /* 0x000000b0b1b17221 */ /* 0x000fe20000010000 */
[----:B---3--:R-:W-:Y:S02]  /*8270*/  HMMA.16816.F32 R20, R104, R116, R20 ;  /* 0x000000746814723c */ /* 0x008fe40000001814 */
[----:B------:R-:W-:-:S04]  /*8280*/  FADD.FTZ R174, R174, R171 ;  /* 0x000000abaeae7221 */ /* 0x000fc80000010000 */
[----:B------:R-:W-:Y:S01]  /*8290*/  HMMA.16816.F32 R16, R104, R118, R16 ;  /* 0x000000766810723c */ /* 0x000fe20000001810 */
[----:B------:R-:W3:Y:S01]  /*82a0*/  LDSM.16.MT88.4 R116, [R192+0xe800] ;  /* 0x00e80000c074783b */ /* 0x000ee20000004200 */
[----:B------:R-:W-:-:S04]  /*82b0*/  FADD.FTZ R3, R179, R174 ;  /* 0x000000aeb3037221 */ /* 0x000fc80000010000 */
[----:B------:R-:W-:Y:S01]  /*82c0*/  HMMA.16816.F32 R28, R104, R128, R28 ;  /* 0x00000080681c723c */ /* 0x000fe2000000181c */
[----:B------:R-:W-:-:S05]  /*82d0*/  FADD.FTZ R3, R216, R3 ;  /* 0x00000003d8037221 */ /* 0x000fca0000010000 */
[C---:B------:R-:W-:Y:S01]  /*82e0*/  HMMA.16816.F32 R24, R104.reuse, R130, R24 ;  /* 0x000000826818723c */ /* 0x040fe20000001818 */
[----:B------:R-:W4:Y:S05]  /*82f0*/  LDSM.16.MT88.4 R128, [R196+0x10800] ;  /* 0x01080000c480783b */ /* 0x000f2a0000004200 */
[C---:B------:R-:W-:Y:S06]  /*8300*/  HMMA.16816.F32 R100, R104.reuse, R124, R100 ;  /* 0x0000007c6864723c */ /* 0x040fec0000001864 */
[C---:B------:R-:W-:Y:S01]  /*8310*/  HMMA.16816.F32 R32, R104.reuse, R126, R32 ;  /* 0x0000007e6820723c */ /* 0x040fe20000001820 */
[----:B------:R-:W-:Y:S05]  /*8320*/  LDSM.16.MT88.4 R124, [R196+0xd000] ;  /* 0x00d00000c47c783b */ /* 0x000fea0000004200 */
        /* <DEDUP_REMOVED lines=15> */
[C---:B------:R-:W-:Y:S06]  /*8420*/  HMMA.16816.F32 R80, R104.reuse, R96, R80 ;  /* 0x000000606850723c */ /* 0x040fec0000001850 */
[----:B------:R-:W-:Y:S01]  /*8430*/  HMMA.16816.F32 R88, R104, R98, R88 ;  /* 0x000000626858723c */ /* 0x000fe20000001858 */
[----:B------:R-:W-:-:S02]  /*8440*/  F2FP.F16.F32.PACK_AB R96, R216, R179 ;  /* 0x000000b3d860723e */ /* 0x000fc400000000ff */
[----:B------:R-:W-:Y:S01]  /*8450*/  F2FP.F16.F32.PACK_AB R97, R223, R222 ;  /* 0x000000dedf61723e */ /* 0x000fe200000000ff */
[----:B------:R-:W-:Y:S02]  /*8460*/  FADD.FTZ R222, R222, R177 ;  /* 0x000000b1dede7221 */ /* 0x000fe40000010000 */
[C---:B----4-:R-:W-:Y:S01]  /*8470*/  HMMA.16816.F32 R72, R104.reuse, R128, R72 ;  /* 0x000000806848723c */ /* 0x050fe20000001848 */
[----:B------:R-:W-:Y:S01]  /*8480*/  F2FP.F16.F32.PACK_AB R98, R221, R220 ;  /* 0x000000dcdd62723e */ /* 0x000fe200000000ff */
[----:B------:R-:W-:Y:S01]  /*8490*/  FADD.FTZ R223, R223, R222 ;  /* 0x000000dedfdf7221 */ /* 0x000fe20000010000 */
[----:B-1----:R-:W-:Y:S01]  /*84a0*/  F2FP.F16.F32.PACK_AB R99, R225, R224 ;  /* 0x000000e0e163723e */ /* 0x002fe200000000ff */
[----:B------:R-:W-:Y:S01]  /*84b0*/  FADD.FTZ R220, R220, R3 ;  /* 0x00000003dcdc7221 */ /* 0x000fe20000010000 */
[----:B------:R-:W-:Y:S01]  /*84c0*/  MOV R3, R157 ;  /* 0x0000009d00037202 */ /* 0x000fe20000000f00 */
[----:B------:R-:W-:Y:S01]  /*84d0*/  HMMA.16816.F32 R68, R104, R130, R68 ;  /* 0x000000826844723c */ /* 0x000fe20000001844 */
[----:B------:R-:W-:Y:S01]  /*84e0*/  FADD.FTZ R224, R224, R223 ;  /* 0x000000dfe0e07221 */ /* 0x000fe20000010000 */
[----:B------:R-:W-:-:S03]  /*84f0*/  FADD.FTZ R221, R221, R220 ;  /* 0x000000dcdddd7221 */ /* 0x000fc60000010000 */
[----:B------:R-:W-:Y:S01]  /*8500*/  FADD.FTZ R225, R225, R224 ;  /* 0x000000e0e1e17221 */ /* 0x000fe20000010000 */
[C---:B--2---:R-:W-:Y:S06]  /*8510*/  HMMA.16816.F32 R92, R104.reuse, R112, R92 ;  /* 0x00000070685c723c */ /* 0x044fec000000185c */
[----:B------:R-:W-:Y:S06]  /*8520*/  HMMA.16816.F32 R4, R104, R114, R4 ;  /* 0x000000726804723c */ /* 0x000fec0000001804 */
[C---:B------:R-:W-:Y:S06]  /*8530*/  HMMA.16816.F32 R128, R96.reuse, R124, R12 ;  /* 0x0000007c6080723c */ /* 0x040fec000000180c */
[C---:B------:R-:W-:Y:S01]  /*8540*/  HMMA.16816.F32 R124, R96.reuse, R126, R8 ;  /* 0x0000007e607c723c */ /* 0x040fe20000001808 */
[----:B------:R-:W1:Y:S05]  /*8550*/  LDSM.16.MT88.4 R8, [R196+0x11000] ;  /* 0x01100000c408783b */ /* 0x000e6a0000004200 */
[C---:B-----5:R-:W-:Y:S06]  /*8560*/  HMMA.16816.F32 R112, R96.reuse, R108, R28 ;  /* 0x0000006c6070723c */ /* 0x060fec000000181c */
[C---:B------:R-:W-:Y:S06]  /*8570*/  HMMA.16816.F32 R28, R96.reuse, R144, R40 ;  /* 0x00000090601c723c */ /* 0x040fec0000001828 */
[----:B------:R-:W-:Y:S01]  /*8580*/  HMMA.16816.F32 R40, R96, R146, R36 ;  /* 0x000000926028723c */ /* 0x000fe20000001824 */
[----:B------:R-:W2:Y:S04]  /*8590*/  LDSM.16.MT88.4 R36, [R194+0x11000] ;  /* 0x01100000c224783b */ /* 0x000ea80000004200 */
[----:B------:R-:W-:Y:S01]  /*85a0*/  LDSM.16.MT88.4 R144, [R192+0x11000] ;  /* 0x01100000c090783b */ /* 0x000fe20000004200 */
[C---:B------:R-:W-:Y:S06]  /*85b0*/  HMMA.16816.F32 R76, R104.reuse, R120, R76 ;  /* 0x00000078684c723c */ /* 0x040fec000000184c */
[----:B------:R-:W-:Y:S01]  /*85c0*/  HMMA.16816.F32 R84, R104, R122, R84 ;  /* 0x0000007a6854723c */ /* 0x000fe20000001854 */
[----:B------:R-:W-:Y:S05]  /*85d0*/  LDSM.16.MT88.4 R104, [R193+0xd800] ;  /* 0x00d80000c168783b */ /* 0x000fea0000004200 */
[C---:B---3--:R-:W-:Y:S06]  /*85e0*/  HMMA.16816.F32 R120, R96.reuse, R116, R20 ;  /* 0x000000746078723c */ /* 0x048fec0000001814 */
[C---:B------:R-:W-:Y:S06]  /*85f0*/  HMMA.16816.F32 R20, R96.reuse, R132, R56 ;  /* 0x000000846014723c */ /* 0x040fec0000001838 */
[C---:B------:R-:W-:Y:S01]  /*8600*/  HMMA.16816.F32 R56, R96.reuse, R134, R52 ;  /* 0x000000866038723c */ /* 0x040fe20000001834 */
[----:B------:R-:W3:Y:S04]  /*8610*/  LDSM.16.MT88.4 R132, [R193+0x11000] ;  /* 0x01100000c184783b */ /* 0x000ee80000004200 */
[----:B------:R-:W-:Y:S01]  /*8620*/  LDSM.16.MT88.4 R52, [R194+0xf800] ;  /* 0x00f80000c234783b */ /* 0x000fe20000004200 */
[C---:B-1----:R-:W-:Y:S06]  /*8630*/  HMMA.16816.F32 R12, R96.reuse, R8, R72 ;  /* 0x00000008600c723c */ /* 0x042fec0000001848 */
[C---:B------:R-:W-:Y:S01]  /*8640*/  HMMA.16816.F32 R72, R96.reuse, R10, R68 ;  /* 0x0000000a6048723c */ /* 0x040fe20000001844 */
[----:B------:R-:W-:Y:S05]  /*8650*/  LDSM.16.MT88.4 R68, [R192+0xf800] ;  /* 0x00f80000c044783b */ /* 0x000fea0000004200 */
[C---:B------:R-:W-:Y:S06]  /*8660*/  HMMA.16816.F32 R108, R96.reuse, R110, R24 ;  /* 0x0000006e606c723c */ /* 0x040fec0000001818 */
[C---:B--2---:R-:W-:Y:S06]  /*8670*/  HMMA.16816.F32 R76, R96.reuse, R36, R76 ;  /* 0x00000024604c723c */ /* 0x044fec000000184c */
[C---:B------:R-:W-:Y:S01]  /*8680*/  HMMA.16816.F32 R8, R96.reuse, R38, R84 ;  /* 0x000000266008723c */ /* 0x040fe20000001854 */
[----:B------:R-:W1:Y:S05]  /*8690*/  LDSM.16.MT88.4 R36, [R192+0xd800] ;  /* 0x00d80000c024783b */ /* 0x000e6a0000004200 */
[C---:B------:R-:W-:Y:S06]  /*86a0*/  HMMA.16816.F32 R24, R96.reuse, R140, R48 ;  /* 0x0000008c6018723c */ /* 0x040fec0000001830 */
[C---:B------:R-:W-:Y:S06]  /*86b0*/  HMMA.16816.F32 R116, R96.reuse, R118, R16 ;  /* 0x000000766074723c */ /* 0x040fec0000001810 */
[C---:B------:R-:W-:Y:S01]  /*86c0*/  HMMA.16816.F32 R48, R96.reuse, R142, R44 ;  /* 0x0000008e6030723c */ /* 0x040fe2000000182c */
[----:B------:R-:W2:Y:S04]  /*86d0*/  LDSM.16.MT88.4 R44, [R196+0xf800] ;  /* 0x00f80000c42c783b */ /* 0x000ea80000004200 */
[----:B------:R-:W-:Y:S01]  /*86e0*/  LDSM.16.MT88.4 R140, [R196+0xd800] ;  /* 0x00d80000c48c783b */ /* 0x000fe20000004200 */
[C---:B------:R-:W-:Y:S06]  /*86f0*/  HMMA.16816.F32 R16, R96.reuse, R136, R64 ;  /* 0x000000886010723c */ /* 0x040fec0000001840 */
[C---:B------:R-:W-:Y:S01]  /*8700*/  HMMA.16816.F32 R64, R96.reuse, R138, R60 ;  /* 0x0000008a6040723c */ /* 0x040fe2000000183c */
[----:B------:R-:W4:Y:S04]  /*8710*/  LDSM.16.MT88.4 R60, [R193+0xf800] ;  /* 0x00f80000c13c783b */ /* 0x000f280000004200 */
[----:B------:R-:W5:Y:S01]  /*8720*/  LDSM.16.MT88.4 R136, [R194+0xd800] ;  /* 0x00d80000c288783b */ /* 0x000f620000004200 */
[C---:B------:R-:W-:Y:S06]  /*8730*/  HMMA.16816.F32 R32, R96.reuse, R150, R32 ;  /* 0x000000966020723c */ /* 0x040fec0000001820 */
[----:B------:R-:W-:Y:S01]  /*8740*/  HMMA.16816.F32 R100, R96, R148, R100 ;  /* 0x000000946064723c */ /* 0x000fe20000001864 */
[--C-:B------:R-:W-:Y:S01]  /*8750*/  FFMA.FTZ R151, R164, UR18, -R169.reuse ;  /* 0x00000012a4977c23 */ /* 0x100fe200080108a9 */
[--C-:B------:R-:W-:Y:S01]  /*8760*/  FFMA.FTZ R164, R167, UR18, -R162.reuse ;  /* 0x00000012a7a47c23 */ /* 0x100fe200080108a2 */
[----:B------:R-:W-:Y:S01]  /*8770*/  FFMA.FTZ R150, R166, UR18, -R169 ;  /* 0x00000012a6967c23 */ /* 0x000fe200080108a9 */
[----:B------:R-:W-:-:S02]  /*8780*/  FFMA.FTZ R162, R161, UR18, -R162 ;  /* 0x00000012a1a27c23 */ /* 0x000fc400080108a2 */
[C---:B---3--:R-:W-:Y:S01]  /*8790*/  HMMA.16816.F32 R84, R96.reuse, R132, R80 ;  /* 0x000000846054723c */ /* 0x048fe20000001850 */
[--C-:B------:R-:W-:Y:S01]  /*87a0*/  FFMA.FTZ R148, R172, UR18, -R169.reuse ;  /* 0x00000012ac947c23 */ /* 0x100fe200080108a9 */
[----:B------:R-:W-:Y:S01]  /*87b0*/  FFMA.FTZ R149, R168, UR18, -R169 ;  /* 0x00000012a8957c23 */ /* 0x000fe200080108a9 */
[----:B------:R-:W-:Y:S01]  /*87c0*/  MUFU.EX2 R150, R150 ;  /* 0x0000009600967308 */ /* 0x000fe20000000800 */
[----:B------:R-:W3:Y:S02]  /*87d0*/  LDSM.16.MT88.4 R80, [R194+0x11800] ;  /* 0x01180000c250783b */ /* 0x000ee40000004200 */
[C---:B------:R-:W-:Y:S02]  /*87e0*/  HMMA.16816.F32 R88, R96.reuse, R134, R88 ;  /* 0x000000866058723c */ /* 0x040fe40000001858 */
[----:B------:R-:W3:Y:S03]  /*87f0*/  LDSM.16.MT88.4 R132, [R196+0x11800] ;  /* 0x01180000c484783b */ /* 0x000ee60000004200 */
[----:B------:R-:W-:Y:S01]  /*8800*/  MUFU.EX2 R148, R148 ;  /* 0x0000009400947308 */ /* 0x000fe20000000800 */
[C---:B------:R-:W-:Y:S06]  /*8810*/  HMMA.16816.F32 R92, R96.reuse, R144, R92 ;  /* 0x00000090605c723c */ /* 0x040fec000000185c */
[----:B------:R-:W-:Y:S01]  /*8820*/  HMMA.16816.F32 R4, R96, R146, R4 ;  /* 0x000000926004723c */ /* 0x000fe20000001804 */
[----:B------:R-:W1:Y:S08]  /*8830*/  MUFU.EX2 R149, R149 ;  /* 0x0000009500957308 */ /* 0x000e700000000800 */
[----:B------:R-:W2:Y:S08]  /*8840*/  MUFU.EX2 R151, R151 ;  /* 0x0000009700977308 */ /* 0x000eb00000000800 */
[----:B------:R-:W4:Y:S01]  /*8850*/  MUFU.EX2 R164, R164 ;  /* 0x000000a400a47308 */ /* 0x000f220000000800 */
[----:B-1----:R-:W-:Y:S01]  /*8860*/  F2FP.F16.F32.PACK_AB R96, R149, R148 ;  /* 0x000000949560723e */ /* 0x002fe200000000ff */
[----:B------:R-:W-:-:S04]  /*8870*/  FADD.FTZ R148, R148, R221 ;  /* 0x000000dd94947221 */ /* 0x000fc80000010000 */
[----:B------:R-:W-:Y:S02]  /*8880*/  FADD.FTZ R149, R149, R148 ;  /* 0x0000009495957221 */ /* 0x000fe40000010000 */
[----:B------:R-:W1:Y:S01]  /*8890*/  MUFU.EX2 R162, R162 ;  /* 0x000000a200a27308 */ /* 0x000e620000000800 */
[----:B--2---:R-:W-:Y:S01]  /*88a0*/  F2FP.F16.F32.PACK_AB R98, R151, R150 ;  /* 0x000000969762723e */ /* 0x004fe200000000ff */
[----:B------:R-:W-:-:S04]  /*88b0*/  FADD.FTZ R150, R150, R149 ;  /* 0x0000009596967221 */ /* 0x000fc80000010000 */
[----:B------:R-:W-:Y:S01]  /*88c0*/  FADD.FTZ R217, R151, R150 ;  /* 0x0000009697d97221 */ /* 0x000fe20000010000 */
[----:B----4-:R-:W-:Y:S01]  /*88d0*/  F2FP.F16.F32.PACK_AB R97, R165, R164 ;  /* 0x000000a4a561723e */ /* 0x010fe200000000ff */
[----:B------:R-:W-:-:S04]  /*88e0*/  FADD.FTZ R164, R164, R225 ;  /* 0x000000e1a4a47221 */ /* 0x000fc80000010000 */
[----:B------:R-:W-:Y:S01]  /*88f0*/  FADD.FTZ R164, R165, R164 ;  /* 0x000000a4a5a47221 */ /* 0x000fe20000010000 */
[----:B-1----:R-:W-:-:S03]  /*8900*/  F2FP.F16.F32.PACK_AB R99, R162, R163 ;  /* 0x000000a3a263723e */ /* 0x002fc600000000ff */
        /* <DEDUP_REMOVED lines=12> */
[C---:B-----5:R-:W-:Y:S06]  /*89d0*/  HMMA.16816.F32 R120, R96.reuse, R136, R120 ;  /* 0x000000886078723c */ /* 0x060fec0000001878 */
[C---:B------:R-:W-:Y:S01]  /*89e0*/  HMMA.16816.F32 R116, R96.reuse, R138, R116 ;  /* 0x0000008a6074723c */ /* 0x040fe20000001874 */
[----:B------:R-:W1:Y:S05]  /*89f0*/  LDSM.16.MT88.4 R136, [R193+0x11800] ;  /* 0x01180000c188783b */ /* 0x000e6a0000004200 */
[C---:B------:R-:W-:Y:S01]  /*8a00*/  HMMA.16816.F32 R60, R96.reuse, R68, R16 ;  /* 0x00000044603c723c */ /* 0x040fe20000001810 */
[----:B------:R-:W2:Y:S05]  /*8a10*/  LDSM.16.MT88.4 R16, [R192+0x11800] ;  /* 0x01180000c010783b */ /* 0x000eaa0000004200 */
[C---:B------:R-:W-:Y:S06]  /*8a20*/  HMMA.16816.F32 R64, R96.reuse, R70, R64 ;  /* 0x000000466040723c */ /* 0x040fec0000001840 */
[C---:B---3--:R-:W-:Y:S06]  /*8a30*/  HMMA.16816.F32 R76, R96.reuse, R80, R76 ;  /* 0x00000050604c723c */ /* 0x048fec000000184c */
[C---:B------:R-:W-:Y:S06]  /*8a40*/  HMMA.16816.F32 R128, R96.reuse, R140, R128 ;  /* 0x0000008c6080723c */ /* 0x040fec0000001880 */
[C---:B------:R-:W-:Y:S06]  /*8a50*/  HMMA.16816.F32 R124, R96.reuse, R142, R124 ;  /* 0x0000008e607c723c */ /* 0x040fec000000187c */
[C---:B------:R-:W-:Y:S06]  /*8a60*/  HMMA.16816.F32 R68, R96.reuse, R132, R12 ;  /* 0x000000846044723c */ /* 0x040fec000000180c */
[----:B------:R-:W-:Y:S01]  /*8a70*/  HMMA.16816.F32 R72, R96, R134, R72 ;  /* 0x000000866048723c */ /* 0x000fe20000001848 */
[----:B------:R-:W-:-:S05]  /*8a80*/  MOV R132, R158 ;  /* 0x0000009e00847202 */ /* 0x000fca0000000f00 */
[C---:B------:R-:W-:Y:S06]  /*8a90*/  HMMA.16816.F32 R80, R96.reuse, R82, R8 ;  /* 0x000000526050723c */ /* 0x040fec0000001808 */
[C---:B-1----:R-:W-:Y:S06]  /*8aa0*/  HMMA.16816.F32 R84, R96.reuse, R136, R84 ;  /* 0x000000886054723c */ /* 0x042fec0000001854 */
[C---:B------:R-:W-:Y:S06]  /*8ab0*/  HMMA.16816.F32 R88, R96.reuse, R138, R88 ;  /* 0x0000008a6058723c */ /* 0x040fec0000001858 */
[C---:B--2---:R-:W-:Y:S06]  /*8ac0*/  HMMA.16816.F32 R92, R96.reuse, R16, R92 ;  /* 0x00000010605c723c */ /* 0x044fec000000185c */
[----:B------:R-:W-:-:S15]  /*8ad0*/  HMMA.16816.F32 R96, R96, R18, R4 ;  /* 0x000000126060723c */ /* 0x000fde0000001804 */
[----:B------:R-:W-:-:S09]  /*8ae0*/  NOP ;  /* 0x0000000000007918 */ /* 0x000fd20000000000 */
.L_x_1163:
[----:B------:R-:W-:-:S06]  /*8af0*/  UISETP.GT.AND UP0, UPT, UR16, UR12, UPT ;  /* 0x0000000c1000728c */ /* 0x000fcc000bf04270 */
[----:B------:R-:W-:-:S13]  /*8b00*/  PLOP3.LUT P0, PT, PT, PT, UP0, 0x80, 0x0 ;  /* 0x000000000000781c */ /* 0x000fda0003f0f008 */
[----:B------:R-:W-:Y:S05]  /*8b10*/  @!P0 BRA `(.L_x_1165) ;  /* 0x0000003400108947 */ /* 0x000fea0003800000 */
[----:B------:R-:W-:Y:S01]  /*8b20*/  MOV R2, R3 ;  /* 0x0000000300027202 */ /* 0x000fe20000000f00 */
[----:B------:R-:W-:Y:S01]  /*8b30*/  USHF.L.U64.HI UR17, UR10, 0x5, UR11 ;  /* 0x000000050a117899 */ /* 0x000fe2000801020b */
[----:B------:R-:W-:Y:S01]  /*8b40*/  MOV R0, R132 ;  /* 0x0000008400007202 */ /* 0x000fe20000000f00 */
[----:B------:R-:W-:Y:S01]  /*8b50*/  USHF.L.U32 UR18, UR10, 0x5, URZ ;  /* 0x000000050a127899 */ /* 0x000fe2000800063f */
[----:B------:R-:W-:Y:S01]  /*8b60*/  MOV R206, R218 ;  /* 0x000000da00ce7202 */ /* 0x000fe20000000f00 */
[----:B------:R-:W-:Y:S02]  /*8b70*/  USHF.L.U64.HI UR22, UR8, 0x5, UR9 ;  /* 0x0000000508167899 */ /* 0x000fe40008010209 */
        /* <DEDUP_REMOVED lines=9> */
.L_x_1168:
        /* <DEDUP_REMOVED lines=36> */
.L_x_1166:
        /* <DEDUP_REMOVED lines=20> */
[----:B------:R-:W-:Y:S03]  /*8f90*/  IADD3 R222, P0, R224, UR19, RZ ;  /* 0x00000013e0de7c10 */ /* 0x000fe6000ff1e0ff */
[----:B------:R-:W-:Y:S01]  /*8fa0*/  LDGSTS.E.BYPASS.LTC128B.128 [R203+0xe000], desc[UR20][R218.64+0x80] ;  /* 0x0e000080dacb7fae */ /* 0x000fe2000b901d54 */
[----:B------:R-:W-:Y:S01]  /*8fb0*/  VIADD R216, R3, 0x8 ;  /* 0x0000000803d87836 */ /* 0x000fe20000000000 */
[----:B------:R-:W-:Y:S04]  /*8fc0*/  IADD3.X R223, R225, UR22, RZ, P0, !PT ;  /* 0x00000016e1df7c10 */ /* 0x000fe800087fe4ff */
[----:B------:R1:W-:Y:S01]  /*8fd0*/  LDGSTS.E.BYPASS.LTC128B.128 [R203+0x10000], desc[UR20][R218.64+0x100] ;  /* 0x10000100dacb7fae */ /* 0x0003e2000b901d54 */
[----:B------:R-:W-:Y:S02]  /*8fe0*/  IADD3 R220, P0, R222, UR19, RZ ;  /* 0x00000013dedc7c10 */ /* 0x000fe4000ff1e0ff */
[C---:B------:R-:W-:Y:S03]  /*8ff0*/  ISETP.GE.AND P1, PT, R216.reuse, R211, PT ;  /* 0x000000d3d800720c */ /* 0x040fe60003f26270 */
[----:B------:R-:W-:Y:S01]  /*9000*/  LDGSTS.E.BYPASS.LTC128B.128 [R203+0xc800], desc[UR20][R224.64] ;  /* 0x0c800000e0cb7fae */ /* 0x000fe2000b901d54 */
[----:B------:R-:W-:Y:S02]  /*9010*/  IADD3.X R221, R223, UR22, RZ, P0, !PT ;  /* 0x00000016dfdd7c10 */ /* 0x000fe400087fe4ff */
[CC--:B------:R-:W-:Y:S03]  /*9020*/  ISETP.GE.AND P5, PT, R216.reuse, R209.reuse, PT ;  /* 0x000000d1d800720c */ /* 0x0c0fe60003fa6270 */
[----:B------:R-:W-:Y:S01]  /*9030*/  LDGSTS.E.BYPASS.LTC128B.128 [R203+0xe800], desc[UR20][R224.64+0x80] ;  /* 0x0e800080e0cb7fae */ /* 0x000fe2000b901d54 */
[C---:B------:R-:W-:Y:S02]  /*9040*/  ISETP.GE.AND P3, PT, R3.reuse, R209, PT ;  /* 0x000000d10300720c */ /* 0x040fe40003f66270 */
[CC--:B------:R-:W-:Y:S03]  /*9050*/  ISETP.GE.AND P2, PT, R3.reuse, R211.reuse, PT ;  /* 0x000000d30300720c */ /* 0x0c0fe60003f46270 */
[----:B------:R-:W-:Y:S01]  /*9060*/  LDGSTS.E.BYPASS.LTC128B.128 [R203+0x10800], desc[UR20][R224.64+0x100] ;  /* 0x10800100e0cb7fae */ /* 0x000fe2000b901d54 */
[C---:B------:R-:W-:Y:S02]  /*9070*/  ISETP.GE.OR P1, PT, R216.reuse, R210, !P1 ;  /* 0x000000d2d800720c */ /* 0x040fe40004f26670 */
[-C--:B------:R-:W-:Y:S03]  /*9080*/  ISETP.GE.OR P5, PT, R216, R208.reuse, !P5 ;  /* 0x000000d0d800720c */ /* 0x080fe60006fa6670 */
[----:B------:R-:W-:Y:S01]  /*9090*/  LDGSTS.E.BYPASS.LTC128B.128 [R203+0xd000], desc[UR20][R222.64] ;  /* 0x0d000000decb7fae */ /* 0x000fe2000b901d54 */
[C---:B------:R-:W-:Y:S01]  /*90a0*/  VIADD R216, R3.reuse, 0x10 ;  /* 0x0000001003d87836 */ /* 0x040fe20000000000 */
[C---:B------:R-:W-:Y:S04]  /*90b0*/  ISETP.GE.OR P3, PT, R3.reuse, R208, !P3 ;  /* 0x000000d00300720c */ /* 0x040fe80005f66670 */
[----:B------:R-:W-:Y:S01]  /*90c0*/  LDGSTS.E.BYPASS.LTC128B.128 [R203+0xf000], desc[UR20][R222.64+0x80] ;  /* 0x0f000080decb7fae */ /* 0x000fe2000b901d54 */
[CC--:B------:R-:W-:Y:S05]  /*90d0*/  ISETP.GE.OR P2, PT, R3.reuse, R210.reuse, !P2 ;  /* 0x000000d20300720c */ /* 0x0c0fea0005746670 */
[----:B------:R-:W-:Y:S01]  /*90e0*/  LDGSTS.E.BYPASS.LTC128B.128 [R203+0x11000], desc[UR20][R222.64+0x100] ;  /* 0x11000100decb7fae */ /* 0x000fe2000b901d54 */
[C---:B-1----:R-:W-:Y:S05]  /*90f0*/  VIADD R218, R3.reuse, 0x1 ;  /* 0x0000000103da7836 */ /* 0x042fea0000000000 */
[----:B------:R-:W-:Y:S06]  /*9100*/  LDGSTS.E.BYPASS.LTC128B.128 [R203+0xd800], desc[UR20][R220.64] ;  /* 0x0d800000dccb7fae */ /* 0x000fec000b901d54 */
[----:B------:R-:W-:Y:S01]  /*9110*/  LDGSTS.E.BYPASS.LTC128B.128 [R203+0xf800], desc[UR20][R220.64+0x80] ;  /* 0x0f800080dccb7fae */ /* 0x000fe2000b901d54 */
[C---:B------:R-:W-:Y:S02]  /*9120*/  ISETP.GE.AND P6, PT, R218.reuse, R211, PT ;  /* 0x000000d3da00720c */ /* 0x040fe40003fc6270 */
[C---:B------:R-:W-:Y:S03]  /*9130*/  ISETP.GE.AND P4, PT, R218.reuse, R209, PT ;  /* 0x000000d1da00720c */ /* 0x040fe60003f86270 */
[----:B------:R1:W-:Y:S01]  /*9140*/  LDGSTS.E.BYPASS.LTC128B.128 [R203+0x11800], desc[UR20][R220.64+0x100] ;  /* 0x11800100dccb7fae */ /* 0x0003e2000b901d54 */
[C---:B------:R-:W-:Y:S02]  /*9150*/  ISETP.GE.OR P6, PT, R218.reuse, R210, !P6 ;  /* 0x000000d2da00720c */ /* 0x040fe400077c6670 */
[----:B------:R-:W-:Y:S03]  /*9160*/  ISETP.GE.OR P4, PT, R218, R208, !P4 ;  /* 0x000000d0da00720c */ /* 0x000fe60006786670 */
[----:B------:R-:W-:Y:S01]  /*9170*/  LDSM.16.M88.4 R132, [R202] ;  /* 0x00000000ca84783b */ /* 0x000fe20000000200 */
[C---:B------:R-:W-:Y:S05]  /*9180*/  VIADD R218, R3.reuse, 0x9 ;  /* 0x0000000903da7836 */ /* 0x040fea0000000000 */
[----:B------:R-:W2:Y:S01]  /*9190*/  LDSM.16.M88.4 R136, [R201+0x6000] ;  /* 0x00600000c988783b */ /* 0x000ea20000000200 */
[CC--:B------:R-:W-:Y:S04]  /*91a0*/  ISETP.GE.AND P0, PT, R218.reuse, R211.reuse, PT ;  /* 0x000000d3da00720c */ /* 0x0c0fe80003f06270 */
[-C--:B------:R-:W-:Y:S01]  /*91b0*/  ISETP.GE.OR P0, PT, R218, R210.reuse, !P0 ;  /* 0x000000d2da00720c */ /* 0x080fe20004706670 */
        /* <DEDUP_REMOVED lines=338> */
.L_x_1167:
[----:B-1----:R-:W-:Y:S01]  /*a6e0*/  FMNMX.FTZ R5, R226, R247, !PT ;  /* 0x000000f7e2057209 */ /* 0x002fe20007810000 */
[----:B------:R-:W1:Y:S01]  /*a6f0*/  SHFL.BFLY PT, R4, R239, 0x2, 0x1f ;  /* 0x0c401f00ef047f89 */ /* 0x000e6200000e0000 */
        /* <DEDUP_REMOVED lines=390> */
.L_x_1165:
        /* <DEDUP_REMOVED lines=11> */
[----:B---3--:R-:W-:-:S06]  /*c010*/  FADD.FTZ R2, R2, R215 ;  /* 0x000000d702027221 */ /* 0x008fcc0000010000 */
[----:B------:R-:W-:Y:S01]  /*c020*/  @UP0 ULDC.64 UR6, c[0x0][0x298] ;  /* 0x0000a60000060ab9 */ /* 0x000fe20000000a00 */
[----:B------:R-:W2:Y:S01]  /*c030*/  SHFL.BFLY PT, R10, R7, 0x1, 0x1f ;  /* 0x0c201f00070a7f89 */ /* 0x000ea200000e0000 */
[----:B------:R-:W-:-:S03]  /*c040*/  @UP0 UIMAD.WIDE.U32 UR10, UR13, UR6, URZ ;  /* 0x000000060d0a02a5 */ /* 0x000fc6000f8e003f */
[----:B------:R-:W3:Y:S01]  /*c050*/  SHFL.BFLY PT, R9, R2, 0x1, 0x1f ;  /* 0x0c201f0002097f89 */ /* 0x000ee200000e0000 */
[----:B--2---:R-:W-:Y:S01]  /*c060*/  FADD.FTZ R10, R7, R10 ;  /* 0x0000000a070a7221 */ /* 0x004fe20000010000 */
[----:B----4-:R-:W-:Y:S02]  /*c070*/  SHF.R.S32.HI R7, RZ, 0x1f, R6 ;  /* 0x0000001fff077819 */ /* 0x010fe40000011406 */
[----:B-1----:R-:W-:Y:S01]  /*c080*/  SHF.R.S32.HI R5, RZ, 0x1f, R0 ;  /* 0x0000001fff057819 */ /* 0x002fe20000011400 */
[----:B---3--:R-:W-:Y:S01]  /*c090*/  FADD.FTZ R9, R2, R9 ;  /* 0x0000000902097221 */ /* 0x008fe20000010000 */
[----:B------:R-:W-:Y:S02]  /*c0a0*/  LEA.HI R4, R7, R6, RZ, 0x3 ;  /* 0x0000000607047211 */ /* 0x000fe400078f18ff */
[CC--:B------:R-:W-:Y:S02]  /*c0b0*/  LEA.HI R12, R5.reuse, R0.reuse, RZ, 0x2 ;  /* 0x00000000050c7211 */ /* 0x0c0fe400078f10ff */
[----:B------:R-:W-:-:S02]  /*c0c0*/  LEA.HI R8, R5, R0, RZ, 0x5 ;  /* 0x0000000005087211 */ /* 0x000fc400078f28ff */
[----:B------:R-:W-:Y:S02]  /*c0d0*/  LEA.HI R5, R7, R6, RZ, 0x5 ;  /* 0x0000000607057211 */ /* 0x000fe400078f28ff */
[----:B------:R-:W-:Y:S02]  /*c0e0*/  LOP3.LUT R11, R12, 0x3ffffffc, RZ, 0xc0, !PT ;  /* 0x3ffffffc0c0b7812 */ /* 0x000fe400078ec0ff */
[----:B------:R-:W-:Y:S02]  /*c0f0*/  LOP3.LUT R7, R8, 0xffffffe0, RZ, 0xc0, !PT ;  /* 0xffffffe008077812 */ /* 0x000fe400078ec0ff */
[----:B------:R-:W-:Y:S02]  /*c100*/  LOP3.LUT R5, R5, 0xffffffe0, RZ, 0xc0, !PT ;  /* 0xffffffe005057812 */ /* 0x000fe400078ec0ff */
[----:B------:R-:W-:Y:S02]  /*c110*/  LOP3.LUT R2, R4, 0xfffffff8, RZ, 0xc0, !PT ;  /* 0xfffffff804027812 */ /* 0x000fe400078ec0ff */
[----:B------:R-:W-:-:S02]  /*c120*/  IADD3 R11, -R11, R0, RZ ;  /* 0x000000000b0b7210 */ /* 0x000fc40007ffe1ff */
[----:B------:R-:W-:Y:S02]  /*c130*/  IADD3 R0, R0, -R7, RZ ;  /* 0x8000000700007210 */ /* 0x000fe40007ffe0ff */
[----:B------:R-:W-:Y:S02]  /*c140*/  IADD3 R5, R6, -R5, RZ ;  /* 0x8000000506057210 */ /* 0x000fe40007ffe0ff */
[----:B------:R-:W-:Y:S02]  /*c150*/  IADD3 R2, -R2, R6, RZ ;  /* 0x0000000602027210 */ /* 0x000fe40007ffe1ff */
[--C-:B------:R-:W-:Y:S02]  /*c160*/  SHF.R.S32.HI R6, RZ, 0x2, R12.reuse ;  /* 0x00000002ff067819 */ /* 0x100fe4000001140c */
[----:B------:R-:W-:Y:S02]  /*c170*/  SHF.R.S32.HI R7, RZ, 0x1f, R12 ;  /* 0x0000001fff077819 */ /* 0x000fe4000001140c */
[----:B------:R-:W-:-:S02]  /*c180*/  FSETP.NE.FTZ.AND P3, PT, R10, RZ, PT ;  /* 0x000000ff0a00720b */ /* 0x000fc40003f75000 */
[----:B------:R-:W-:Y:S02]  /*c190*/  FSETP.NE.FTZ.AND P0, PT, R9, RZ, PT ;  /* 0x000000ff0900720b */ /* 0x000fe40003f15000 */
[----:B------:R-:W-:Y:S02]  /*c1a0*/  LEA.HI R7, R7, R6, RZ, 0x3 ;  /* 0x0000000607077211 */ /* 0x000fe400078f18ff */
[----:B------:R-:W-:Y:S02]  /*c1b0*/  SHF.R.S32.HI R8, RZ, 0x5, R8 ;  /* 0x00000005ff087819 */ /* 0x000fe40000011408 */
[----:B------:R-:W-:Y:S02]  /*c1c0*/  LOP3.LUT R7, R7, 0xfffffff8, RZ, 0xc0, !PT ;  /* 0xfffffff807077812 */ /* 0x000fe400078ec0ff */
[----:B------:R-:W-:Y:S02]  /*c1d0*/  LEA R11, R8, R11, 0x9 ;  /* 0x0000000b080b7211 */ /* 0x000fe400078e48ff */
[----:B------:R-:W-:Y:S01]  /*c1e0*/  IADD3 R7, R6, -R7, RZ ;  /* 0x8000000706077210 */ /* 0x000fe20007ffe0ff */
[----:B------:R-:W1:Y:S03]  /*c1f0*/  @P3 MUFU.RCP R13, R10 ;  /* 0x0000000a000d3308 */ /* 0x000e660000001000 */
[----:B------:R-:W-:-:S02]  /*c200*/  SHF.L.U32 R6, R7, 0x6, RZ ;  /* 0x0000000607067819 */ /* 0x000fc400000006ff */
[C---:B------:R-:W-:Y:S02]  /*c210*/  LOP3.LUT R12, R7.reuse, 0x1, RZ, 0xc0, !PT ;  /* 0x00000001070c7812 */ /* 0x040fe400078ec0ff */
[----:B------:R-:W-:Y:S01]  /*c220*/  LOP3.LUT R6, R6, 0x1c0, RZ, 0xc0, !PT ;  /* 0x000001c006067812 */ /* 0x000fe200078ec0ff */
[----:B------:R-:W2:Y:S01]  /*c230*/  @P0 MUFU.RCP R14, R9 ;  /* 0x00000009000e0308 */ /* 0x000ea20000001000 */
[----:B------:R-:W-:Y:S02]  /*c240*/  ISETP.NE.U32.AND P4, PT, R12, 0x1, PT ;  /* 0x000000010c00780c */ /* 0x000fe40003f85070 */
[----:B------:R-:W-:Y:S02]  /*c250*/  LEA.HI R6, R6, R6, RZ, 0x1d ;  /* 0x0000000606067211 */ /* 0x000fe400078fe8ff */
[----:B------:R-:W-:Y:S02]  /*c260*/  R2P PR, R7, 0x6 ;  /* 0x0000000607007804 */ /* 0x000fe40000000000 */
[----:B------:R-:W-:Y:S01]  /*c270*/  LEA R6, R11, R6, 0x1 ;  /* 0x000000060b067211 */ /* 0x000fe200078e08ff */
[C---:B-1----:R-:W-:Y:S01]  /*c280*/  FMUL.FTZ R128, R13.reuse, R128 ;  /* 0x000000800d807220 */ /* 0x042fe20000410000 */
[----:B------:R-:W-:-:S02]  /*c290*/  FMUL.FTZ R129, R13, R129 ;  /* 0x000000810d817220 */ /* 0x000fc40000410000 */
        /* <DEDUP_REMOVED lines=167> */
.L_x_1169:
        /* <DEDUP_REMOVED lines=23> */
.L_x_1170:
        /* <DEDUP_REMOVED lines=111> */
.L_x_1172:
[----:B------:R-:W-:Y:S05]  /*d570*/  BSYNC B0 ;  /* 0x0000000000007941 */ /* 0x000fea0003800000 */
.L_x_1171:
        /* <DEDUP_REMOVED lines=32> */
.L_x_1174:
[----:B------:R-:W-:Y:S05]  /*d780*/  BSYNC B0 ;  /* 0x0000000000007941 */ /* 0x000fea0003800000 */
.L_x_1173:
        /* <DEDUP_REMOVED lines=20> */
.L_x_1176:
[----:B------:R-:W-:Y:S05]  /*d8d0*/  BSYNC B0 ;  /* 0x0000000000007941 */ /* 0x000fea0003800000 */
.L_x_1175:
        /* <DEDUP_REMOVED lines=20> */
.L_x_1178:
[----:B------:R-:W-:Y:S05]  /*da20*/  BSYNC B0 ;  /* 0x0000000000007941 */ /* 0x000fea0003800000 */
.L_x_1177:
        /* <DEDUP_REMOVED lines=17> */
.L_x_1179:
        /* <DEDUP_REMOVED lines=12> */
.L_x_1530:


//--------------------- .text._ZN5flash16flash_fwd_kernelI23Flash_fwd_kernel_traitsILi192ELi64ELi64ELi4ELb0ELb0EN7cutlass6half_tE19Flash_kernel_traitsILi192ELi64ELi64ELi4ES3_EELb1ELb0ELb1ELb1ELb0ELb0ELb0ELb0EEEvNS_16Flash_fwd_paramsE --------------------------
	.section	.text._ZN5flash16flash_fwd_kernelI23Flash_fwd_kernel_traitsILi192ELi64ELi64ELi4ELb0ELb0EN7cutlass6half_tE19Flash_kernel_traitsILi192ELi64ELi64ELi4ES3_EELb1ELb0ELb1ELb1ELb0ELb0ELb0ELb0EEEvNS_16Flash_fwd_paramsE,"ax",@progbits
	.align	128
        .global         _ZN5flash16flash_fwd_kernelI23Flash_fwd_kernel_traitsILi192ELi64ELi64ELi4ELb0ELb0EN7cutlass6half_tE19Flash_kernel_traitsILi192ELi64ELi64ELi4ES3_EELb1ELb0ELb1ELb1ELb0ELb0ELb0ELb0EEEvNS_16Flash_fwd_paramsE
        .type           _ZN5flash16flash_fwd_kernelI23Flash_fwd_kernel_traitsILi192ELi64ELi64ELi4ELb0ELb0EN7cutlass6half_tE19Flash_kernel_traitsILi192ELi64ELi64ELi4ES3_EELb1ELb0ELb1ELb1ELb0ELb0ELb0ELb0EEEvNS_16Flash_fwd_paramsE,@function
        .size           _ZN5flash16flash_fwd_kernelI23Flash_fwd_kernel_traitsILi192ELi64ELi64ELi4ELb0ELb0EN7cutlass6half_tE19Flash_kernel_traitsILi192ELi64ELi64ELi4ES3_EELb1ELb0ELb1ELb1ELb0ELb0ELb0ELb0EEEvNS_16Flash_fwd_paramsE,(.L_x_1531 - _ZN5flash16flash_fwd_kernelI23Flash_fwd_kernel_traitsILi192ELi64ELi64ELi4ELb0ELb0EN7cutlass6half_tE19Flash_kernel_traitsILi192ELi64ELi64ELi4ES3_EELb1ELb0ELb1ELb1ELb0ELb0ELb0ELb0EEEvNS_16Flash_fwd_paramsE)
        .other          _ZN5flash16flash_fwd_kernelI23Flash_fwd_kernel_traitsILi192ELi64ELi64ELi4ELb0ELb0EN7cutlass6half_tE19Flash_kernel_traitsILi192ELi64ELi64ELi4ES3_EELb1ELb0ELb1ELb1ELb0ELb0ELb0ELb0EEEvNS_16Flash_fwd_paramsE,@"STO_CUDA_ENTRY STV_DEFAULT"
_ZN5flash16flash_fwd_kernelI23Flash_fwd_kernel_traitsILi192ELi64ELi64ELi4ELb0ELb0EN7cutlass6half_tE19Flash_kernel_traitsILi192ELi64ELi64ELi4ES3_EELb1ELb0ELb1ELb1ELb0ELb0ELb0ELb0EEEvNS_16Flash_fwd_paramsE:
.text._ZN5flash16flash_fwd_kernelI23Flash_fwd_kernel_traitsILi192ELi64ELi64ELi4ELb0ELb0EN7cutlass6half_tE19Flash_kernel_traitsILi192ELi64ELi64ELi4ES3_EELb1ELb0ELb1ELb1ELb0ELb0ELb0ELb0EEEvNS_16Flash_fwd_paramsE:
        /* <DEDUP_REMOVED lines=17> */
[----:B------:R-:W-:-:S04]  /*0110*/  UISETP.NE.U32.AND UP2, UPT, UR6, URZ, UPT ;  /* 0x0000003f0600728c */ /* 0x000fc8000bf45070 */
[----:B------:R-:W-:-:S03]  /*0120*/  UISETP.NE.AND.EX UP2, UPT, UR7, URZ, UPT, UP2 ;  /* 0x0000003f0700728c */ /* 0x000fc6000bf45320 */
[----:B------:R-:W5:Y:S01]  /*0130*/  @P2 LDC R0, c[0x0][0x3b0] ;  /* 0x0000ec00ff002b82 */ /* 0x000f620000000800 */
[----:B------:R-:W-:Y:S02]  /*0140*/  ULDC.64 UR6, c[0x0][0x2f8] ;  /* 0x0000be0000067ab9 */ /* 0x000fe40000000a00 */
[----:B------:R-:W-:Y:S01]  /*0150*/  UISETP.EQ.U32.AND UP0, UPT, UR6, URZ, UPT ;  /* 0x0000003f0600728c */ /* 0x000fe2000bf02070 */
[----:B------:R-:W-:Y:S01]  /*0160*/  PLOP3.LUT P0, PT, PT, PT, UP2, 0x80, 0x0 ;  /* 0x000000000000781c */ /* 0x000fe20003f0f028 */
[----:B----4-:R-:W-:-:S06]  /*0170*/  UIMAD.WIDE UR8, UR23, 0x4, UR8 ;  /* 0x00000004170878a5 */ /* 0x010fcc000f8e0208 */
[----:B------:R-:W-:Y:S01]  /*0180*/  IMAD.U32 R16, RZ, RZ, UR8 ;  /* 0x00000008ff107e24 */ /* 0x000fe2000f8e00ff */
[----:B-1----:R-:W-:Y:S01]  /*0190*/  ULOP3.LUT UR4, UR24, UR15, UR23, 0xfe, !UPT ;  /* 0x0000000f18047292 */ /* 0x002fe2000f8efe17 */
[----:B------:R-:W-:-:S05]  /*01a0*/  IMAD.U32 R17, RZ, RZ, UR9 ;  /* 0x00000009ff117e24 */ /* 0x000fca000f8e00ff */
[----:B--2---:R-:W-:Y:S01]  /*01b0*/  LOP3.LUT P3, RZ, R6, UR4, RZ, 0xfc, !PT ;  /* 0x0000000406ff7c12 */ /* 0x004fe2000f86fcff */
[----:B------:R-:W-:Y:S02]  /*01c0*/  ULDC.64 UR4, c[0x0][0x300] ;  /* 0x0000c00000047ab9 */ /* 0x000fe40000000a00 */
[----:B------:R-:W-:-:S03]  /*01d0*/  UISETP.NE.U32.AND UP1, UPT, UR4, URZ, UPT ;  /* 0x0000003f0400728c */ /* 0x000fc6000bf25070 */
[----:B------:R-:W-:Y:S01]  /*01e0*/  ULDC.U8 UR4, c[0x0][0x3c2] ;  /* 0x0000f08000047ab9 */ /* 0x000fe20000000000 */
[----:B------:R-:W-:Y:S02]  /*01f0*/  UISETP.NE.AND.EX UP1, UPT, UR5, URZ, UPT, UP1 ;  /* 0x0000003f0500728c */ /* 0x000fe4000bf25310 */
[----:B------:R-:W-:-:S03]  /*0200*/  UISETP.NE.AND UP3, UPT, UR4, URZ, UPT ;  /* 0x0000003f0400728c */ /* 0x000fc6000bf65270 */
[----:B------:R-:W-:Y:S01]  /*0210*/  ULDC.64 UR4, c[0x0][0x2f8] ;  /* 0x0000be0000047ab9 */ /* 0x000fe20000000a00 */
[----:B------:R-:W1:Y:S01]  /*0220*/  @!P3 LDC.64 R10, c[0x0][0x3b8] ;  /* 0x0000ee00ff0abb82 */ /* 0x000e620000000a00 */
[----:B------:R-:W-:-:S04]  /*0230*/  UISETP.EQ.OR.EX UP0, UPT, UR7, URZ, !UP3, UP0 ;  /* 0x0000003f0700728c */ /* 0x000fc8000df02700 */
[----:B------:R-:W-:Y:S02]  /*0240*/  @UP1 ULDC.64 UR8, c[0x0][0x300] ;  /* 0x0000c00000081ab9 */ /* 0x000fe40000000a00 */
[----:B------:R-:W-:Y:S02]  /*0250*/  @UP1 UIMAD.WIDE UR8, UR23, 0x4, UR8 ;  /* 0x00000004170818a5 */ /* 0x000fe4000f8e0208 */
[----:B------:R-:W-:-:S04]  /*0260*/  UIMAD.WIDE UR4, UR23, 0x4, UR4 ;  /* 0x00000004170478a5 */ /* 0x000fc8000f8e0204 */
[----:B------:R-:W-:Y:S01]  /*0270*/  IMAD.U32 R14, RZ, RZ, UR8 ;  /* 0x00000008ff0e7e24 */ /* 0x000fe2000f8e00ff */
[----:B------:R-:W-:Y:S01]  /*0280*/  UMOV UR14, 0xffffffff ;  /* 0xffffffff000e7882 */ /* 0x000fe20000000000 */
[----:B------:R-:W-:Y:S01]  /*0290*/  IMAD.U32 R15, RZ, RZ, UR9 ;  /* 0x00000009ff0f7e24 */ /* 0x000fe2000f8e00ff */
[----:B------:R-:W-:Y:S01]  /*02a0*/  ULDC UR8, c[0x0][0x270] ;  /* 0x00009c0000087ab9 */ /* 0x000fe20000000800 */
[----:B---3--:R-:W-:Y:S02]  /*02b0*/  @P2 R2UR UR30, R8 ;  /* 0x00000000081e22ca */ /* 0x008fe400000e0000 */
        /* <DEDUP_REMOVED lines=9> */
[----:B------:R-:W-:-:S03]  /*0350*/  IMAD.U32 R2, RZ, RZ, UR4 ;  /* 0x00000004ff027e24 */ /* 0x000fc6000f8e00ff */
[----:B------:R-:W3:Y:S01]  /*0360*/  @P0 LDG.E R9, desc[UR26][R16.64] ;  /* 0x0000001a10090981 */ /* 0x000ee2000c1e1900 */
[----:B------:R-:W-:-:S03]  /*0370*/  IMAD.U32 R3, RZ, RZ, UR5 ;  /* 0x00000005ff037e24 */ /* 0x000fc6000f8e00ff */
[----:B------:R-:W4:Y:S04]  /*0380*/  @P0 LDG.E R8, desc[UR26][R16.64+0x4] ;  /* 0x0000041a10080981 */ /* 0x000f28000c1e1900 */
[----:B------:R-:W5:Y:S04]  /*0390*/  @P1 LDG.E R7, desc[UR26][R14.64] ;  /* 0x0000001a0e071981 */ /* 0x000f68000c1e1900 */
[----:B------:R-:W2:Y:S01]  /*03a0*/  @!P2 LDG.E R0, desc[UR26][R2.64] ;  /* 0x0000001a0200a981 */ /* 0x000ea2000c1e1900 */
[----:B------:R-:W-:Y:S01]  /*03b0*/  UMOV UR4, URZ ;  /* 0x0000003f00047c82 */ /* 0x000fe20008000000 */
[----:B------:R-:W-:Y:S01]  /*03c0*/  UIMAD UR5, UR23, UR8, UR24 ;  /* 0x00000008170572a4 */ /* 0x000fe2000f8e0218 */
[----:B------:R-:W-:-:S03]  /*03d0*/  UMOV UR10, 0xffffffff ;  /* 0xffffffff000a7882 */ /* 0x000fc60000000000 */
[----:B------:R-:W-:Y:S01]  /*03e0*/  USHF.L.U32 UR5, UR5, 0x5, URZ ;  /* 0x0000000505057899 */ /* 0x000fe2000800063f */
[----:B-1----:R-:W-:-:S04]  /*03f0*/  SHF.R.S32.HI R13, RZ, 0x1f, R6 ;  /* 0x0000001fff0d7819 */ /* 0x002fc80000011406 */
[----:B------:R-:W-:Y:S02]  /*0400*/  LEA.HI R81, R13, R6, RZ, 0x5 ;  /* 0x000000060d517211 */ /* 0x000fe400078f28ff */
[----:B---3--:R-:W-:Y:S02]  /*0410*/  @P0 R2UR UR14, R9 ;  /* 0x00000000090e02ca */ /* 0x008fe400000e0000 */
[----:B----4-:R-:W-:Y:S02]  /*0420*/  @P0 R2UR UR16, R8 ;  /* 0x00000000081002ca */ /* 0x010fe400000e0000 */
[----:B------:R-:W-:Y:S01]  /*0430*/  ISETP.NE.U32.AND P0, PT, RZ, UR6, PT ;  /* 0x00000006ff007c0c */ /* 0x000fe2000bf05070 */
[----:B------:R-:W-:Y:S01]  /*0440*/  USHF.R.S32.HI UR6, URZ, 0x1f, UR5 ;  /* 0x0000001f3f067899 */ /* 0x000fe20008011405 */
[----:B-----5:R-:W-:Y:S02]  /*0450*/  @P1 R2UR UR4, R7 ;  /* 0x00000000070412ca */ /* 0x020fe400000e0000 */
[----:B------:R-:W-:-:S02]  /*0460*/  LOP3.LUT R7, R81, 0xffffffe0, RZ, 0xc0, !PT ;  /* 0xffffffe051077812 */ /* 0x000fc400078ec0ff */
[----:B--2---:R-:W-:Y:S02]  /*0470*/  @!P2 R2UR UR10, R0 ;  /* 0x00000000000aa2ca */ /* 0x004fe400000e0000 */
[----:B------:R-:W-:Y:S01]  /*0480*/  ISETP.NE.AND.EX P2, PT, RZ, UR7, PT, P0 ;  /* 0x00000007ff007c0c */ /* 0x000fe2000bf45300 */
[----:B------:R-:W-:Y:S02]  /*0490*/  IMAD.IADD R80, R6, 0x1, -R7 ;  /* 0x0000000106507824 */ /* 0x000fe400078e0a07 */
[----:B------:R-:W-:-:S03]  /*04a0*/  @UP2 UIADD3 UR16, UR16, -UR14, URZ ;  /* 0x8000000e10102290 */ /* 0x000fc6000fffe03f */
[--C-:B------:R-:W-:Y:S02]  /*04b0*/  IADD3 R218, P1, P0, R4, UR5, R80.reuse ;  /* 0x0000000504da7c10 */ /* 0x100fe4000f83e050 */
[----:B------:R-:W-:Y:S02]  /*04c0*/  SHF.R.S32.HI R4, RZ, 0x1f, R80 ;  /* 0x0000001fff047819 */ /* 0x000fe40000011450 */
[----:B------:R-:W-:Y:S02]  /*04d0*/  @!UP2 ULDC UR16, c[0x0][0x2c4] ;  /* 0x0000b1000010aab9 */ /* 0x000fe40000000800 */
        /* <DEDUP_REMOVED lines=9> */
.L_x_1180:
[----:B------:R-:W-:Y:S01]  /*0570*/  ULDC UR5, c[0x0][0x2c8] ;  /* 0x0000b20000057ab9 */ /* 0x000fe20000000800 */
.L_x_1181:
        /* <DEDUP_REMOVED lines=48> */
[----:B------:R-:W-:Y:S01]  /*0880*/  IMAD.U32 R15, RZ, RZ, UR15 ;  /* 0x0000000fff0f7e24 */ /* 0x000fe2000f8e00ff */
[----:B------:R-:W-:Y:S01]  /*0890*/  UISETP.NE.AND UP2, UPT, UR9, URZ, UPT ;  /* 0x0000003f0900728c */ /* 0x000fe2000bf45270 */
[----:B------:R-:W-:Y:S01]  /*08a0*/  LOP3.LUT R3, R13, 0xfffffff8, RZ, 0xc0, !PT ;  /* 0xfffffff80d037812 */ /* 0x000fe200078ec0ff */
[----:B------:R-:W-:Y:S01]  /*08b0*/  BSSY B0, `(.L_x_1183) ;  /* 0x0000050000007945 */ /* 0x000fe20003800000 */
[----:B------:R-:W-:-:S03]  /*08c0*/  SHF.R.S32.HI R16, RZ, 0x3, R13 ;  /* 0x00000003ff107819 */ /* 0x000fc6000001140d */
[----:B------:R-:W-:Y:S01]  /*08d0*/  @UP1 ULDC.64 UR6, c[0x0][0x298] ;  /* 0x0000a60000061ab9 */ /* 0x000fe20000000a00 */
[----:B------:R-:W-:Y:S01]  /*08e0*/  @!UP1 USHF.R.S32.HI UR12, URZ, 0x1f, UR23 ;  /* 0x0000001f3f0c9899 */ /* 0x000fe20008011417 */
[----:B------:R-:W-:Y:S01]  /*08f0*/  IMAD.IADD R6, R6, 0x1, -R3 ;  /* 0x0000000106067824 */ /* 0x000fe200078e0a03 */
[----:B------:R-:W-:Y:S01]  /*0900*/  @UP1 UIMAD.WIDE.U32 UR10, UR14, UR6, URZ ;  /* 0x000000060e0a12a5 */ /* 0x000fe2000f8e003f */
[--C-:B------:R-:W-:Y:S01]  /*0910*/  SHF.R.S32.HI R17, RZ, 0x1f, R16.reuse ;  /* 0x0000001fff117819 */ /* 0x100fe20000011410 */
[----:B------:R-:W-:Y:S01]  /*0920*/  @!UP1 ULDC.64 UR4, c[0x0][0x290] ;  /* 0x0000a40000049ab9 */ /* 0x000fe20000000a00 */
[----:B------:R-:W-:Y:S01]  /*0930*/  IMAD.SHL.U32 R8, R6, 0x8, RZ ;  /* 0x0000000806087824 */ /* 0x000fe200078e00ff */
[----:B------:R-:W-:Y:S01]  /*0940*/  @!UP1 UIMAD UR6, UR12, UR4, URZ ;  /* 0x000000040c0692a4 */ /* 0x000fe2000f8e023f */
[C---:B------:R-:W-:Y:S01]  /*0950*/  VIADD R5, R16.reuse, 0x10 ;  /* 0x0000001010057836 */ /* 0x040fe20000000000 */
[----:B------:R-:W-:Y:S01]  /*0960*/  @UP1 UIMAD UR7, UR14, UR7, UR11 ;  /* 0x000000070e0712a4 */ /* 0x000fe2000f8e020b */
[----:B------:R-:W-:Y:S01]  /*0970*/  IADD3 R4, R16, 0x20, RZ ;  /* 0x0000002010047810 */ /* 0x000fe20007ffe0ff */
[----:B------:R-:W-:Y:S01]  /*0980*/  @!UP1 UIMAD.WIDE.U32 UR18, UR23, UR4, URZ ;  /* 0x00000004171292a5 */ /* 0x000fe2000f8e003f */
[----:B------:R-:W-:Y:S01]  /*0990*/  ISETP.NE.AND P3, PT, R6, RZ, PT ;  /* 0x000000ff0600720c */ /* 0x000fe20003f65270 */
[----:B------:R-:W-:Y:S01]  /*09a0*/  ULDC.U8 UR11, c[0x0][0x3d8] ;  /* 0x0000f600000b7ab9 */ /* 0x000fe20000000000 */
[----:B------:R-:W-:Y:S01]  /*09b0*/  @!UP1 UIMAD UR6, UR23, UR5, UR6 ;  /* 0x00000005170692a4 */ /* 0x000fe2000f8e0206 */
[----:B------:R-:W-:Y:S01]  /*09c0*/  IMAD.WIDE R14, R15, 0x40, R16 ;  /* 0x000000400f0e7825 */ /* 0x000fe200078e0210 */
[----:B------:R-:W-:Y:S01]  /*09d0*/  UISETP.NE.AND UP3, UPT, UR11, URZ, UPT ;  /* 0x0000003f0b00728c */ /* 0x000fe2000bf65270 */
[----:B------:R-:W-:Y:S01]  /*09e0*/  ISETP.GE.AND P2, PT, R5, UR16, PT ;  /* 0x0000001005007c0c */ /* 0x000fe2000bf46270 */
[----:B------:R-:W-:Y:S01]  /*09f0*/  UISETP.NE.AND UP0, UPT, UR11, URZ, !UP2 ;  /* 0x0000003f0b00728c */ /* 0x000fe2000d705270 */
[----:B------:R-:W-:Y:S01]  /*0a00*/  ISETP.GE.AND P1, PT, R4, UR16, PT ;  /* 0x0000001004007c0c */ /* 0x000fe2000bf26270 */
[----:B------:R-:W-:Y:S01]  /*0a10*/  @UP2 ULDC.64 UR4, c[0x0][0x2c0] ;  /* 0x0000b00000042ab9 */ /* 0x000fe20000000a00 */
[----:B------:R-:W-:Y:S01]  /*0a20*/  USHF.R.S32.HI UR12, URZ, 0x1f, UR24 ;  /* 0x0000001f3f0c7899 */ /* 0x000fe20008011418 */
[C---:B------:R-:W-:Y:S01]  /*0a30*/  VIADD R7, R8.reuse, 0x40 ;  /* 0x0000004008077836 */ /* 0x040fe20000000000 */
[----:B------:R-:W-:Y:S01]  /*0a40*/  @UP2 UIMAD UR13, UR5, UR4, URZ ;  /* 0x00000004050d22a4 */ /* 0x000fe2000f8e023f */
[----:B------:R-:W-:Y:S01]  /*0a50*/  IADD3 R6, R8, 0x80, RZ ;  /* 0x0000008008067810 */ /* 0x000fe20007ffe0ff */
[----:B------:R-:W-:Y:S01]  /*0a60*/  UISETP.EQ.AND UP3, UPT, UR9, URZ, UP3 ;  /* 0x0000003f0900728c */ /* 0x000fe20009f62270 */
[----:B------:R-:W-:-:S02]  /*0a70*/  ULDC.64 UR4, c[0x0][0x2a0] ;  /* 0x0000a80000047ab9 */ /* 0x000fc40000000a00 */
[----:B------:R-:W-:Y:S01]  /*0a80*/  @UP2 UMOV UR9, 0x1 ;  /* 0x0000000100092882 */ /* 0x000fe20000000000 */
[----:B------:R-:W-:Y:S01]  /*0a90*/  UIMAD UR12, UR12, UR4, URZ ;  /* 0x000000040c0c72a4 */ /* 0x000fe2000f8e023f */
[----:B------:R-:W-:Y:S01]  /*0aa0*/  IMAD.U32 R10, RZ, RZ, UR4 ;  /* 0x00000004ff0a7e24 */ /* 0x000fe2000f8e00ff */
[----:B------:R-:W-:Y:S01]  /*0ab0*/  @!UP1 UIADD3 UR7, UR19, UR6, URZ ;  /* 0x0000000613079290 */ /* 0x000fe2000fffe03f */
[----:B------:R-:W-:Y:S01]  /*0ac0*/  @!UP2 ULDC UR4, c[0x0][0x2c4] ;  /* 0x0000b1000004aab9 */ /* 0x000fe20000000800 */
[----:B------:R-:W-:Y:S01]  /*0ad0*/  @UP0 ULDC UR4, c[0x0][0x2e4] ;  /* 0x0000b90000040ab9 */ /* 0x000fe20000000800 */
[----:B------:R-:W-:Y:S02]  /*0ae0*/  UIMAD UR5, UR24, UR5, UR12 ;  /* 0x00000005180572a4 */ /* 0x000fe4000f8e020c */
[----:B------:R-:W-:Y:S01]  /*0af0*/  @!UP2 UIMAD UR9, UR4, UR8, URZ ;  /* 0x000000080409a2a4 */ /* 0x000fe2000f8e023f */
[----:B------:R-:W-:Y:S01]  /*0b00*/  @UP1 UMOV UR12, UR10 ;  /* 0x0000000a000c1c82 */ /* 0x000fe20008000000 */
[----:B------:R-:W-:Y:S01]  /*0b10*/  @UP3 ULDC UR10, c[0x0][0x2c4] ;  /* 0x0000b100000a3ab9 */ /* 0x000fe20000000800 */
[----:B------:R-:W-:Y:S01]  /*0b20*/  @!UP1 UMOV UR12, UR18 ;  /* 0x00000012000c9c82 */ /* 0x000fe20008000000 */
[----:B------:R-:W-:Y:S01]  /*0b30*/  @UP3 UIMAD UR10, UR23, UR10, URZ ;  /* 0x0000000a170a32a4 */ /* 0x000fe2000f8e023f */
[----:B------:R-:W-:Y:S01]  /*0b40*/  IADD3 R2, P0, R8, UR12, RZ ;  /* 0x0000000c08027c10 */ /* 0x000fe2000ff1e0ff */
[----:B------:R-:W-:-:S02]  /*0b50*/  UIMAD UR9, UR23, UR9, URZ ;  /* 0x00000009170972a4 */ /* 0x000fc4000f8e023f */
[----:B------:R-:W-:Y:S01]  /*0b60*/  @UP3 USEL UR10, UR10, UR14, !UP1 ;  /* 0x0000000e0a0a3287 */ /* 0x000fe2000c800000 */
[----:B------:R-:W-:Y:S01]  /*0b70*/  LEA.HI.X.SX32 R3, R8, UR7, 0x1, P0 ;  /* 0x0000000708037c11 */ /* 0x000fe200080f0eff */
[----:B------:R-:W-:Y:S01]  /*0b80*/  @UP2 ULDC UR11, c[0x0][0x2c0] ;  /* 0x0000b000000b2ab9 */ /* 0x000fe20000000800 */
[----:B------:R-:W-:Y:S01]  /*0b90*/  ISETP.GE.AND P0, PT, R16, UR16, PT ;  /* 0x0000001010007c0c */ /* 0x000fe2000bf06270 */
[----:B------:R-:W-:Y:S01]  /*0ba0*/  USEL UR9, UR9, URZ, !UP3 ;  /* 0x0000003f09097287 */ /* 0x000fe2000d800000 */
[----:B------:R-:W-:Y:S01]  /*0bb0*/  @!UP2 UMOV UR11, 0x1 ;  /* 0x00000001000ba882 */ /* 0x000fe20000000000 */
[----:B------:R-:W-:Y:S01]  /*0bc0*/  @!UP2 UMOV UR13, UR4 ;  /* 0x00000004000dac82 */ /* 0x000fe20008000000 */
[----:B------:R-:W-:Y:S01]  /*0bd0*/  UIMAD UR6, UR25, UR11, URZ ;  /* 0x0000000b190672a4 */ /* 0x000fe2000f8e023f */
[----:B------:R-:W-:Y:S01]  /*0be0*/  IMAD.WIDE.U32 R10, R10, UR24, R2 ;  /* 0x000000180a0a7c25 */ /* 0x000fe2000f8e0002 */
[----:B------:R-:W-:Y:S01]  /*0bf0*/  UIMAD UR13, UR24, UR13, UR9 ;  /* 0x0000000d180d72a4 */ /* 0x000fe2000f8e0209 */
[----:B------:R-:W-:Y:S01]  /*0c00*/  @!UP3 UMOV UR20, URZ ;  /* 0x0000003f0014bc82 */ /* 0x000fe20008000000 */
[----:B------:R-:W-:Y:S01]  /*0c10*/  @UP3 UMOV UR20, UR10 ;  /* 0x0000000a00143c82 */ /* 0x000fe20008000000 */
[----:B------:R-:W-:Y:S01]  /*0c20*/  @!UP3 UMOV UR21, URZ ;  /* 0x0000003f0015bc82 */ /* 0x000fe20008000000 */
[----:B------:R-:W-:Y:S01]  /*0c30*/  USHF.R.S32.HI UR4, URZ, 0x1f, UR6 ;  /* 0x0000001f3f047899 */ /* 0x000fe20008011406 */
[----:B------:R-:W-:Y:S01]  /*0c40*/  VIADD R13, R11, UR5 ;  /* 0x000000050b0d7c36 */ /* 0x000fe20008000000 */
[----:B------:R-:W-:Y:S01]  /*0c50*/  @UP3 USHF.R.S32.HI UR21, URZ, 0x1f, UR10 ;  /* 0x0000001f3f153899 */ /* 0x000fe2000801140a */
[----:B------:R-:W-:Y:S01]  /*0c60*/  VIADD R2, R16, 0x30 ;  /* 0x0000003010027836 */ /* 0x000fe20000000000 */
[----:B------:R-:W-:-:S02]  /*0c70*/  USHF.R.S32.HI UR7, URZ, 0x1f, UR13 ;  /* 0x0000001f3f077899 */ /* 0x000fc4000801140d */
        /* <DEDUP_REMOVED lines=19> */
.L_x_1184:
[----:B------:R-:W-:Y:S05]  /*0db0*/  BSYNC B0 ;  /* 0x0000000000007941 */ /* 0x000fea0003800000 */
.L_x_1183:
        /* <DEDUP_REMOVED lines=22> */
.L_x_1186:
[----:B------:R-:W-:Y:S05]  /*0f20*/  BSYNC B0 ;  /* 0x0000000000007941 */ /* 0x000fea0003800000 */
.L_x_1185:
        /* <DEDUP_REMOVED lines=22> */
.L_x_1188:
[----:B------:R-:W-:Y:S05]  /*1090*/  BSYNC B0 ;  /* 0x0000000000007941 */ /* 0x000fea0003800000 */
.L_x_1187:
        /* <DEDUP_REMOVED lines=23> */
.L_x_1190:
[----:B------:R-:W-:Y:S05]  /*1210*/  BSYNC B0 ;  /* 0x0000000000007941 */ /* 0x000fea0003800000 */
.L_x_1189:
        /* <DEDUP_REMOVED lines=10> */
.L_x_1192:
[----:B------:R-:W-:Y:S05]  /*12c0*/  BSYNC B0 ;  /* 0x0000000000007941 */ /* 0x000fea0003800000 */
.L_x_1191:
        /* <DEDUP_REMOVED lines=10> */
.L_x_1194:
[----:B------:R-:W-:Y:S05]  /*1370*/  BSYNC B0 ;  /* 0x0000000000007941 */ /* 0x000fea0003800000 */
.L_x_1193:
        /* <DEDUP_REMOVED lines=10> */
.L_x_1196:
[----:B------:R-:W-:Y:S05]  /*1420*/  BSYNC B0 ;  /* 0x0000000000007941 */ /* 0x000fea0003800000 */
.L_x_1195:
        /* <DEDUP_REMOVED lines=10> */
.L_x_1182:
        /* <DEDUP_REMOVED lines=27> */
[----:B-1----:R-:W-:-:S06]  /*1680*/  VIADD R9, R9, 0xffffffe ;  /* 0x0ffffffe09097836 */ /* 0x002fcc0000000000 */
[----:B------:R-:W1:Y:S02]  /*1690*/  F2I.FTZ.U32.TRUNC.NTZ R9, R9 ;  /* 0x0000000900097305 */ /* 0x000e64000021f000 */
[----:B-1----:R-:W-:-:S04]  /*16a0*/  IMAD.MOV R5, RZ, RZ, -R9 ;  /* 0x000000ffff057224 */ /* 0x002fc800078e0a09 */
[----:B------:R-:W-:-:S04]  /*16b0*/  IMAD R5, R5, R3, RZ ;  /* 0x0000000305057224 */ /* 0x000fc800078e02ff */
[----:B------:R-:W-:-:S04]  /*16c0*/  IMAD.HI.U32 R8, R9, R5, R8 ;  /* 0x0000000509087227 */ /* 0x000fc800078e0008 */
        /* <DEDUP_REMOVED lines=12> */
[----:B------:R-:W-:-:S02]  /*1790*/  ISETP.GE.AND P1, PT, R5, RZ, PT ;  /* 0x000000ff0500720c */ /* 0x000fc40003f26270 */
[----:B------:R-:W-:-:S04]  /*17a0*/  LOP3.LUT R5, R2, 0xfffffff8, RZ, 0xc0, !PT ;  /* 0xfffffff802057812 */ /* 0x000fc800078ec0ff */
[----:B------:R-:W-:-:S05]  /*17b0*/  IADD3 R5, -R5, R6, RZ ;  /* 0x0000000605057210 */ /* 0x000fca0007ffe1ff */
[----:B------:R-:W-:Y:S02]  /*17c0*/  @!P2 IMAD.IADD R8, R8, 0x1, -R3 ;  /* 0x000000010808a824 */ /* 0x000fe400078e0a03 */
[----:B------:R-:W-:-:S03]  /*17d0*/  IMAD.SHL.U32 R220, R5, 0x8, RZ ;  /* 0x0000000805dc7824 */ /* 0x000fc600078e00ff */
[----:B------:R-:W-:Y:S02]  /*17e0*/  ISETP.GE.U32.AND P4, PT, R8, R3, PT ;  /* 0x000000030800720c */ /* 0x000fe40003f86070 */
[----:B------:R-:W-:Y:S01]  /*17f0*/  LEA.HI R8, R13, R6, RZ, 0x6 ;  /* 0x000000060d087211 */ /* 0x000fe200078f30ff */
        /* <DEDUP_REMOVED lines=13> */
.L_x_1197:
        /* <DEDUP_REMOVED lines=24> */
.L_x_1198:
[----:B------:R-:W-:Y:S01]  /*1a50*/  IMAD R7, R15, UR10, RZ ;  /* 0x0000000a0f077c24 */ /* 0x000fe2000f8e02ff */
[----:B------:R-:W1:Y:S01]  /*1a60*/  S2UR UR4, SR_CgaCtaId ;  /* 0x00000000000479c3 */ /* 0x000e620000008800 */
[----:B------:R-:W-:Y:S01]  /*1a70*/  IMAD.WIDE.U32 R10, R14, UR10, R220 ;  /* 0x0000000a0e0a7c25 */ /* 0x000fe2000f8e00dc */
[----:B------:R-:W-:Y:S01]  /*1a80*/  LOP3.LUT R205, R205, 0xfffffe00, R8, 0xf8, !PT ;  /* 0xfffffe00cdcd7812 */ /* 0x000fe200078ef808 */
[----:B------:R-:W-:Y:S01]  /*1a90*/  UMOV UR29, 0x400 ;  /* 0x00000400001d7882 */ /* 0x000fe20000000000 */
[----:B------:R-:W-:Y:S01]  /*1aa0*/  UIADD3 UR19, UR20, -0x1, URZ ;  /* 0xffffffff14137890 */ /* 0x000fe2000fffe03f */
[----:B------:R-:W-:Y:S01]  /*1ab0*/  @!P2 VIADD R231, R231, 0x1 ;  /* 0x00000001e7e7a836 */ /* 0x000fe20000000000 */
[----:B------:R-:W-:Y:S01]  /*1ac0*/  IADD3 R228, P0, R10, UR34, RZ ;  /* 0x000000220ae47c10 */ /* 0x000fe2000ff1e0ff */
[C---:B------:R-:W-:Y:S01]  /*1ad0*/  IMAD R2, R14.reuse, UR11, R7 ;  /* 0x0000000b0e027c24 */ /* 0x040fe2000f8e0207 */
[C---:B------:R-:W-:Y:S01]  /*1ae0*/  IADD3 R12, R14.reuse, 0x10, RZ ;  /* 0x000000100e0c7810 */ /* 0x040fe20007ffe0ff */
[----:B------:R-:W-:Y:S01]  /*1af0*/  IMAD R3, R15, UR12, RZ ;  /* 0x0000000c0f037c24 */ /* 0x000fe2000f8e02ff */
[----:B------:R-:W-:Y:S01]  /*1b00*/  BSSY B0, `(.L_x_1199) ;  /* 0x000004a000007945 */ /* 0x000fe20003800000 */
[----:B------:R-:W-:Y:S01]  /*1b10*/  IMAD.WIDE.U32 R16, R14, UR12, R220 ;  /* 0x0000000c0e107c25 */ /* 0x000fe2000f8e00dc */
[----:B------:R-:W-:Y:S01]  /*1b20*/  IADD3.X R229, R11, UR6, R2, P0, !PT ;  /* 0x000000060be57c10 */ /* 0x000fe200087fe402 */
[----:B------:R-:W-:Y:S01]  /*1b30*/  ULDC.64 UR6, c[0x0][0x258] ;  /* 0x0000960000067ab9 */ /* 0x000fe20000000a00 */
[----:B------:R-:W-:Y:S01]  /*1b40*/  IADD3 R8, P0, R220, UR18, RZ ;  /* 0x00000012dc087c10 */ /* 0x000fe2000ff1e0ff */
[----:B------:R-:W-:Y:S01]  /*1b50*/  @P4 VIADD R231, R231, 0x1 ;  /* 0x00000001e7e74836 */ /* 0x000fe20000000000 */
[----:B------:R-:W-:Y:S01]  /*1b60*/  IADD3 R206, P2, R16, UR32, RZ ;  /* 0x0000002010ce7c10 */ /* 0x000fe2000ff5e0ff */
[C---:B------:R-:W-:Y:S01]  /*1b70*/  IMAD R3, R14.reuse, UR13, R3 ;  /* 0x0000000d0e037c24 */ /* 0x040fe2000f8e0203 */
[----:B------:R-:W-:Y:S01]  /*1b80*/  IADD3.X R9, R221, UR8, RZ, P0, !PT ;  /* 0x00000008dd097c10 */ /* 0x000fe200087fe4ff */
[----:B------:R-:W-:Y:S01]  /*1b90*/  UIADD3 UR8, -UR25, UR16, URZ ;  /* 0x0000001019087290 */ /* 0x000fe2000fffe13f */
[----:B------:R-:W-:Y:S01]  /*1ba0*/  @!P1 IADD3 R231, -R231, RZ, RZ ;  /* 0x000000ffe7e79210 */ /* 0x000fe20007ffe1ff */
[----:B------:R-:W-:Y:S01]  /*1bb0*/  IMAD.U32 R10, RZ, RZ, UR6 ;  /* 0x00000006ff0a7e24 */ /* 0x000fe2000f8e00ff */
[----:B------:R-:W-:Y:S01]  /*1bc0*/  @!P3 LOP3.LUT R231, RZ, R0, RZ, 0x33, !PT ;  /* 0x00000000ffe7b212 */ /* 0x000fe200078e33ff */
[----:B------:R-:W-:Y:S01]  /*1bd0*/  VIADD R7, R14, 0x20 ;  /* 0x000000200e077836 */ /* 0x000fe20000000000 */
[----:B------:R-:W-:Y:S01]  /*1be0*/  IADD3.X R207, R17, UR9, R3, P2, !PT ;  /* 0x0000000911cf7c10 */ /* 0x000fe200097fe403 */
[----:B------:R-:W-:Y:S01]  /*1bf0*/  UIMAD UR9, UR17, UR6, URZ ;  /* 0x00000006110972a4 */ /* 0x000fe2000f8e023f */
[----:B------:R-:W-:Y:S01]  /*1c00*/  SHF.R.S32.HI R2, RZ, 0x1f, R231 ;  /* 0x0000001fff027819 */ /* 0x000fe200000114e7 */
[----:B------:R-:W-:Y:S01]  /*1c10*/  IMAD.WIDE.U32 R10, R10, UR24, R8 ;  /* 0x000000180a0a7c25 */ /* 0x000fe2000f8e0008 */
[----:B------:R-:W-:Y:S01]  /*1c20*/  ISETP.GE.AND P0, PT, R14, UR8, PT ;  /* 0x000000080e007c0c */ /* 0x000fe2000bf06270 */
[----:B------:R-:W-:Y:S01]  /*1c30*/  UIMAD UR9, UR24, UR7, UR9 ;  /* 0x00000007180972a4 */ /* 0x000fe2000f8e0209 */
[----:B------:R-:W-:Y:S01]  /*1c40*/  ISETP.GE.AND P1, PT, R12, UR8, PT ;  /* 0x000000080c007c0c */ /* 0x000fe2000bf26270 */
[----:B-1----:R-:W-:Y:S01]  /*1c50*/  ULEA UR4, UR4, UR29, 0x18 ;  /* 0x0000001d04047291 */ /* 0x002fe2000f8ec03f */
[----:B------:R-:W-:Y:S01]  /*1c60*/  ISETP.GE.AND P6, PT, R7, UR8, PT ;  /* 0x0000000807007c0c */ /* 0x000fe2000bfc6270 */
[----:B------:R-:W-:Y:S01]  /*1c70*/  ULDC.64 UR6, c[0x0][0x260] ;  /* 0x0000980000067ab9 */ /* 0x000fe20000000a00 */
[----:B------:R-:W-:Y:S01]  /*1c80*/  UIMAD UR18, UR19, -0x40, UR28 ;  /* 0xffffffc0131278a4 */ /* 0x000fe2000f8e021c */
[----:B------:R-:W-:Y:S01]  /*1c90*/  IMAD R0, R2, UR6, RZ ;  /* 0x0000000602007c24 */ /* 0x000fe2000f8e02ff */
[----:B------:R-:W-:Y:S01]  /*1ca0*/  IADD3 R17, R11, UR9, RZ ;  /* 0x000000090b117c10 */ /* 0x000fe2000fffe0ff */
[----:B------:R-:W-:Y:S01]  /*1cb0*/  IMAD.WIDE.U32 R206, R231, UR6, R206 ;  /* 0x00000006e7ce7c25 */ /* 0x000fe2000f8e00ce */
[----:B------:R-:W-:-:S02]  /*1cc0*/  IADD3 R195, R220, 0x80, RZ ;  /* 0x00000080dcc37810 */ /* 0x000fc40007ffe0ff */
[----:B------:R-:W-:Y:S01]  /*1cd0*/  LEA R205, R205, UR4, 0x1 ;  /* 0x00000004cdcd7c11 */ /* 0x000fe2000f8e08ff */
[C---:B------:R-:W-:Y:S01]  /*1ce0*/  IMAD R209, R231.reuse, UR7, R0 ;  /* 0x00000007e7d17c24 */ /* 0x040fe2000f8e0200 */
[----:B------:R-:W-:Y:S01]  /*1cf0*/  ULDC.64 UR6, c[0x0][0x268] ;  /* 0x00009a0000067ab9 */ /* 0x000fe20000000a00 */
[----:B------:R-:W-:Y:S01]  /*1d00*/  IADD3 R0, R14, 0x30, RZ ;  /* 0x000000300e007810 */ /* 0x000fe20007ffe0ff */
[----:B------:R-:W-:Y:S02]  /*1d10*/  IMAD R2, R2, UR6, RZ ;  /* 0x0000000602027c24 */ /* 0x000fe4000f8e02ff */
[----:B------:R-:W-:Y:S01]  /*1d20*/  IMAD.WIDE.U32 R228, R231, UR6, R228 ;  /* 0x00000006e7e47c25 */ /* 0x000fe2000f8e00e4 */
[----:B------:R-:W-:-:S03]  /*1d30*/  ISETP.GE.AND P5, PT, R0, UR8, PT ;  /* 0x0000000800007c0c */ /* 0x000fc6000bfa6270 */
[----:B------:R-:W-:Y:S02]  /*1d40*/  IMAD R231, R231, UR7, R2 ;  /* 0x00000007e7e77c24 */ /* 0x000fe4000f8e0202 */
[----:B------:R-:W-:Y:S01]  /*1d50*/  VIADD R204, R220, 0x40 ;  /* 0x00000040dccc7836 */ /* 0x000fe20000000000 */
[----:B------:R-:W-:Y:S07]  /*1d60*/  @P0 BRA `(.L_x_1200) ;  /* 0x00000000008c0947 */ /* 0x000fee0003800000 */
        /* <DEDUP_REMOVED lines=35> */
.L_x_1200:
[----:B------:R-:W-:Y:S05]  /*1fa0*/  BSYNC B0 ;  /* 0x0000000000007941 */ /* 0x000fea0003800000 */
.L_x_1199:
        /* <DEDUP_REMOVED lines=40> */
.L_x_1202:
[----:B------:R-:W-:Y:S05]  /*2230*/  BSYNC B0 ;  /* 0x0000000000007941 */ /* 0x000fea0003800000 */
.L_x_1201:
        /* <DEDUP_REMOVED lines=40> */
.L_x_1204:
[----:B------:R-:W-:Y:S05]  /*24c0*/  BSYNC B0 ;  /* 0x0000000000007941 */ /* 0x000fea0003800000 */
.L_x_1203:
[----:B------:R-:W-:Y:S01]  /*24d0*/  USHF.L.U32 UR29, UR12, 0x6, URZ ;  /* 0x000000060c1d7899 */ /* 0x000fe2000800063f */
        /* <DEDUP_REMOVED lines=40> */
.L_x_1206:
[----:B------:R-:W-:Y:S05]  /*2760*/  BSYNC B0 ;  /* 0x0000000000007941 */ /* 0x000fea0003800000 */
.L_x_1205:
[----:B------:R-:W-:Y:S01]  /*2770*/  USHF.L.U64.HI UR32, UR12, 0x6, UR13 ;  /* 0x000000060c207899 */ /* 0x000fe2000801020d */
        /* <DEDUP_REMOVED lines=9> */
[----:B------:R-:W-:Y:S01]  /*2810*/  IMAD.WIDE.U32 R16, R3, UR19, R208 ;  /* 0x0000001303107c25 */ /* 0x000fe2000f8e00d0 */
[----:B------:R-:W-:-:S02]  /*2820*/  ISETP.GE.AND P6, PT, R7, UR18, PT ;  /* 0x0000001207007c0c */ /* 0x000fc4000bfc6270 */
[----:B------:R-:W-:Y:S01]  /*2830*/  ISETP.GE.AND P5, PT, R0, UR18, PT ;  /* 0x0000001200007c0c */ /* 0x000fe2000bfa6270 */
[----:B------:R-:W-:Y:S01]  /*2840*/  VIADD R19, R17, UR6 ;  /* 0x0000000611137c36 */ /* 0x000fe20008000000 */
[----:B------:R-:W-:Y:S11]  /*2850*/  @P0 BRA `(.L_x_1208) ;  /* 0x0000000000740947 */ /* 0x000ff60003800000 */
        /* <DEDUP_REMOVED lines=29> */
.L_x_1208:
[----:B------:R-:W-:Y:S05]  /*2a30*/  BSYNC B0 ;  /* 0x0000000000007941 */ /* 0x000fea0003800000 */
.L_x_1207:
        /* <DEDUP_REMOVED lines=35> */
.L_x_1210:
[----:B------:R-:W-:Y:S05]  /*2c70*/  BSYNC B0 ;  /* 0x0000000000007941 */ /* 0x000fea0003800000 */
.L_x_1209:
[----:B------:R-:W-:Y:S04]  /*2c80*/  BSSY B0, `(.L_x_1211) ;  /* 0x0000024000007945 */ /* 0x000fe80003800000 */
[----:B------:R-:W-:Y:S05]  /*2c90*/  @P6 BRA `(.L_x_1212) ;  /* 0x0000000000886947 */ /* 0x000fea0003800000 */
        /* <DEDUP_REMOVED lines=34> */
.L_x_1212:
[----:B------:R-:W-:Y:S05]  /*2ec0*/  BSYNC B0 ;  /* 0x0000000000007941 */ /* 0x000fea0003800000 */
.L_x_1211:
        /* <DEDUP_REMOVED lines=36> */
.L_x_1214:
[----:B------:R-:W-:Y:S05]  /*3110*/  BSYNC B0 ;  /* 0x0000000000007941 */ /* 0x000fea0003800000 */
.L_x_1213:
        /* <DEDUP_REMOVED lines=20> */
[----:B-1234-:R1:W2:Y:S01]  /*3260*/  @P0 LDG.E R8, desc[UR26][R16.64] ;  /* 0x0000001a10080981 */ /* 0x01e2a2000c1e1900 */
[----:B------:R-:W-:Y:S01]  /*3270*/  LOP3.LUT R9, R13, 0xfffffff0, RZ, 0xc0, !PT ;  /* 0xfffffff00d097812 */ /* 0x000fe200078ec0ff */
[----:B------:R-:W-:Y:S01]  /*3280*/  IMAD.SHL.U32 R11, R5, 0x40, RZ ;  /* 0x00000040050b7824 */ /* 0x000fe200078e00ff */
[----:B------:R-:W-:Y:S01]  /*3290*/  SHF.R.S32.HI R10, RZ, 0x4, R13 ;  /* 0x00000004ff0a7819 */ /* 0x000fe2000001140d */
[----:B------:R-:W-:Y:S01]  /*32a0*/  USHF.L.U64.HI UR8, UR10, 0x6, UR11 ;  /* 0x000000060a087899 */ /* 0x000fe2000801020b */
[----:B------:R-:W-:Y:S01]  /*32b0*/  ISETP.GE.AND P1, PT, R14, UR18, PT ;  /* 0x000000120e007c0c */ /* 0x000fe2000bf26270 */
[----:B------:R-:W-:Y:S01]  /*32c0*/  IMAD.IADD R9, R6, 0x1, -R9 ;  /* 0x0000000106097824 */ /* 0x000fe200078e0a09 */
[----:B------:R-:W-:Y:S01]  /*32d0*/  BAR.SYNC.DEFER_BLOCKING 0x0 ;  /* 0x0000000000007b1d */ /* 0x000fe20000010000 */
[----:B------:R-:W-:Y:S01]  /*32e0*/  LEA.HI R193, R13, R10, RZ, 0x1 ;  /* 0x0000000a0dc17211 */ /* 0x000fe200078f08ff */
[----:B------:R-:W-:Y:S01]  /*32f0*/  USHF.L.U32 UR9, UR10, 0x6, URZ ;  /* 0x000000060a097899 */ /* 0x000fe2000800063f */
[----:B------:R-:W-:Y:S01]  /*3300*/  LOP3.LUT R11, R11, 0x1c0, RZ, 0xc0, !PT ;  /* 0x000001c00b0b7812 */ /* 0x000fe200078ec0ff */
[----:B------:R-:W-:Y:S01]  /*3310*/  UIMAD UR7, UR8, UR19, URZ ;  /* 0x00000013080772a4 */ /* 0x000fe2000f8e023f */
[----:B------:R-:W-:Y:S01]  /*3320*/  SHF.R.S32.HI R2, RZ, 0x1f, R9 ;  /* 0x0000001fff027819 */ /* 0x000fe20000011409 */
[----:B------:R-:W-:Y:S01]  /*3330*/  IMAD.IADD R231, R229, 0x1, R231 ;  /* 0x00000001e5e77824 */ /* 0x000fe200078e02e7 */
        /* <DEDUP_REMOVED lines=8> */
[----:B------:R-:W-:Y:S01]  /*33c0*/  ISETP.GE.AND P5, PT, R0, UR18, PT ;  /* 0x0000001200007c0c */ /* 0x000fe2000bfa6270 */
[----:B------:R-:W-:Y:S01]  /*33d0*/  IMAD.SHL.U32 R13, R193, 0x8, RZ ;  /* 0x00000008c10d7824 */ /* 0x000fe200078e00ff */
[----:B------:R-:W-:Y:S01]  /*33e0*/  SHF.R.S32.HI R81, RZ, 0x5, R81 ;  /* 0x00000005ff517819 */ /* 0x000fe20000011451 */
[----:B------:R-:W-:Y:S01]  /*33f0*/  IMAD.IADD R2, R9, 0x1, -R2 ;  /* 0x0000000109027824 */ /* 0x000fe200078e0a02 */
[----:B------:R-:W-:Y:S01]  /*3400*/  LOP3.LUT R10, R11, 0x8, R10, 0xf8, !PT ;  /* 0x000000080b0a7812 */ /* 0x000fe200078ef80a */
[----:B------:R-:W2:Y:S01]  /*3410*/  @P0 MUFU.RCP R9, UR6 ;  /* 0x0000000600090d08 */ /* 0x000ea20008001000 */
[----:B------:R-:W-:Y:S01]  /*3420*/  IMAD.SHL.U32 R12, R15, 0x40, RZ ;  /* 0x000000400f0c7824 */ /* 0x000fe200078e00ff */
[----:B------:R-:W-:Y:S01]  /*3430*/  SHF.R.U32.HI R11, RZ, 0x3, R11 ;  /* 0x00000003ff0b7819 */ /* 0x000fe2000001160b */
[----:B-1----:R-:W-:Y:S01]  /*3440*/  IMAD.SHL.U32 R16, R2, 0x40, RZ ;  /* 0x0000004002107824 */ /* 0x002fe200078e00ff */
[----:B------:R1:W-:Y:S01]  /*3450*/  @P1 STS.128 [R205+0xc000], RZ ;  /* 0x00c000ffcd001388 */ /* 0x0003e20000000c00 */
[----:B------:R-:W-:Y:S01]  /*3460*/  UMOV UR17, URZ ;  /* 0x0000003f00117c82 */ /* 0x000fe20008000000 */
[----:B------:R-:W-:Y:S01]  /*3470*/  LOP3.LUT R10, R10, R11, RZ, 0x3c, !PT ;  /* 0x0000000b0a0a7212 */ /* 0x000fe200078e3cff */
[----:B------:R-:W-:Y:S01]  /*3480*/  BSSY B0, `(.L_x_1215) ;  /* 0x0000030000007945 */ /* 0x000fe20003800000 */
[----:B------:R-:W-:Y:S01]  /*3490*/  LOP3.LUT R16, R16, 0x1c0, RZ, 0xc0, !PT ;  /* 0x000001c010107812 */ /* 0x000fe200078ec0ff */
[----:B------:R1:W-:Y:S01]  /*34a0*/  @P1 STS.128 [R205+0xe000], RZ ;  /* 0x00e000ffcd001388 */ /* 0x0003e20000000c00 */
[----:B------:R-:W-:Y:S01]  /*34b0*/  ISETP.GE.AND P6, PT, R7, UR18, PT ;  /* 0x0000001207007c0c */ /* 0x000fe2000bfc6270 */
[----:B------:R-:W-:Y:S01]  /*34c0*/  IMAD R193, R193, 0x200, R10 ;  /* 0x00000200c1c17824 */ /* 0x000fe200078e020a */
[----:B------:R-:W-:Y:S01]  /*34d0*/  LOP3.LUT R13, R16, 0x8, R13, 0xf8, !PT ;  /* 0x00000008100d7812 */ /* 0x000fe200078ef80d */
[----:B------:R1:W-:Y:S01]  /*34e0*/  @P1 STS.128 [R205+0x10000], RZ ;  /* 0x010000ffcd001388 */ /* 0x0003e20000000c00 */
[----:B------:R-:W-:-:S02]  /*34f0*/  SHF.R.U32.HI R16, RZ, 0x3, R16 ;  /* 0x00000003ff107819 */ /* 0x000fc40000011610 */
[----:B------:R-:W-:Y:S02]  /*3500*/  LEA R193, R193, UR4, 0x1 ;  /* 0x00000004c1c17c11 */ /* 0x000fe4000f8e08ff */
[----:B------:R-:W-:-:S04]  /*3510*/  LOP3.LUT R13, R13, R16, RZ, 0x3c, !PT ;  /* 0x000000100d0d7212 */ /* 0x000fc800078e3cff */
[----:B------:R-:W-:Y:S01]  /*3520*/  LOP3.LUT R0, R13, 0xfffffe00, R12, 0xf8, !PT ;  /* 0xfffffe000d007812 */ /* 0x000fe200078ef80c */
[----:B------:R-:W-:-:S04]  /*3530*/  IMAD.U32 R13, RZ, RZ, UR19 ;  /* 0x00000013ff0d7e24 */ /* 0x000fc8000f8e00ff */
[----:B------:R-:W-:-:S04]  /*3540*/  IMAD.WIDE.U32 R12, R13, UR9, R230 ;  /* 0x000000090d0c7c25 */ /* 0x000fc8000f8e00e6 */
[----:B------:R-:W-:Y:S02]  /*3550*/  VIADD R15, R13, UR35 ;  /* 0x000000230d0f7c36 */ /* 0x000fe40008000000 */
[----:B------:R-:W-:Y:S02]  /*3560*/  IMAD R194, R81, 0x400, R0 ;  /* 0x0000040051c27824 */ /* 0x000fe400078e0200 */
        /* <DEDUP_REMOVED lines=33> */
.L_x_1216:
[----:B------:R-:W-:Y:S05]  /*3780*/  BSYNC B0 ;  /* 0x0000000000007941 */ /* 0x000fea0003800000 */
.L_x_1215:
        /* <DEDUP_REMOVED lines=39> */
.L_x_1218:
[----:B------:R-:W-:Y:S05]  /*3a00*/  BSYNC B0 ;  /* 0x0000000000007941 */ /* 0x000fea0003800000 */
.L_x_1217:
        /* <DEDUP_REMOVED lines=38> */
.L_x_1220:
[----:B------:R-:W-:Y:S05]  /*3c70*/  BSYNC B0 ;  /* 0x0000000000007941 */ /* 0x000fea0003800000 */
.L_x_1219:
        /* <DEDUP_REMOVED lines=41> */
.L_x_1222:
[----:B------:R-:W-:Y:S05]  /*3f10*/  BSYNC B0 ;  /* 0x0000000000007941 */ /* 0x000fea0003800000 */
.L_x_1221:
        /* <DEDUP_REMOVED lines=12> */
[----:B------:R-:W-:Y:S01]  /*3fe0*/  UIADD3 UR6, UR28, -UR16, URZ ;  /* 0x800000101c067290 */ /* 0x000fe2000fffe03f */
[----:B------:R-:W3:Y:S01]  /*3ff0*/  LDSM.16.M88.4 R20, [R193+0x7000] ;  /* 0x00700000c114783b */ /* 0x000ee20000000200 */
[----:B------:R-:W-:Y:S01]  /*4000*/  IMAD R192, R7, 0x2, R194 ;  /* 0x0000000207c07824 */ /* 0x000fe200078e02c2 */
[----:B------:R-:W-:Y:S01]  /*4010*/  UISETP.GT.AND UP0, UPT, UR19, UR5, UPT ;  /* 0x000000051300728c */ /* 0x000fe2000bf04270 */
[----:B------:R-:W-:Y:S01]  /*4020*/  @P1 VIADD R191, R5, 0xffffffe0 ;  /* 0xffffffe005bf1836 */ /* 0x000fe20000000000 */
[----:B------:R-:W3:Y:S01]  /*4030*/  LDSM.16.M88.4 R44, [R193+0x7800] ;  /* 0x00780000c12c783b */ /* 0x000ee20000000200 */
[----:B------:R-:W-:Y:S01]  /*4040*/  IMAD.MOV.U32 R5, RZ, RZ, 0x20 ;  /* 0x00000020ff057424 */ /* 0x000fe200078e00ff */
[----:B------:R-:W-:Y:S01]  /*4050*/  SEL R2, R2, 0xffffffc0, !P2 ;  /* 0xffffffc002027807 */ /* 0x000fe20005000000 */
[----:B------:R-:W-:Y:S01]  /*4060*/  IMAD.SHL.U32 R216, R6, 0x2, RZ ;  /* 0x0000000206d87824 */ /* 0x000fe200078e00ff */
[----:B-12-4-:R-:W-:Y:S01]  /*4070*/  LDSM.16.M88.4 R8, [R192] ;  /* 0x00000000c008783b */ /* 0x016fe20000000200 */
[----:B------:R-:W-:Y:S01]  /*4080*/  UIADD3 UR11, UR31, 0x646e171e, URZ ;  /* 0x646e171e1f0b7890 */ /* 0x000fe2000fffe03f */
        /* <DEDUP_REMOVED lines=8> */
[----:B------:R-:W-:Y:S01]  /*4110*/  UIADD3 UR10, UR30, -0x4ab325aa, URZ ;  /* 0xb54cda561e0a7890 */ /* 0x000fe2000fffe03f */
        /* <DEDUP_REMOVED lines=19> */
[----:B------:R-:W0:Y:S01]  /*4250*/  LDGDEPBAR ;  /* 0x00000000000079af */ /* 0x000e220000000000 */
[----:B------:R-:W-:-:S04]  /*4260*/  VIADD R172, R191, 0x5800 ;  /* 0x00005800bfac7836 */ /* 0x000fc80000000000 */
[C---:B------:R-:W-:Y:S06]  /*4270*/  HMMA.16816.F32 R24, R12.reuse, R20, RZ ;  /* 0x000000140c18723c */ /* 0x040fec00000018ff */
[C---:B------:R-:W-:Y:S06]  /*4280*/  HMMA.16816.F32 R28, R12.reuse, R30, RZ ;  /* 0x0000001e0c1c723c */ /* 0x040fec00000018ff */
[C---:B------:R-:W-:Y:S06]  /*4290*/  HMMA.16816.F32 R20, R12.reuse, R22, RZ ;  /* 0x000000160c14723c */ /* 0x040fec00000018ff */
[C---:B------:R-:W-:Y:S06]  /*42a0*/  HMMA.16816.F32 R68, R12.reuse, R44, RZ ;  /* 0x0000002c0c44723c */ /* 0x040fec00000018ff */
[----:B------:R-:W-:Y:S01]  /*42b0*/  HMMA.16816.F32 R12, R12, R46, RZ ;  /* 0x0000002e0c0c723c */ /* 0x000fe200000018ff */
[----:B------:R-:W3:Y:S05]  /*42c0*/  LDSM.16.M88.4 R44, [R187+0x6800] ;  /* 0x00680000bb2c783b */ /* 0x000eea0000000200 */
        /* <DEDUP_REMOVED lines=8> */
[----:B------:R-:W-:Y:S05]  /*4350*/  LDSM.16.M88.4 R56, [R193+0x8000] ;  /* 0x00800000c138783b */ /* 0x000fea0000000200 */
[C---:B------:R-:W-:Y:S06]  /*4360*/  HMMA.16816.F32 R68, R8.reuse, R52, R68 ;  /* 0x000000340844723c */ /* 0x040fec0000001844 */
[----:B------:R-:W-:Y:S01]  /*4370*/  HMMA.16816.F32 R12, R8, R54, R12 ;  /* 0x00000036080c723c */ /* 0x000fe2000000180c */
[----:B------:R-:W2:Y:S04]  /*4380*/  LDSM.16.M88.4 R8, [R189] ;  /* 0x00000000bd08783b */ /* 0x000ea80000000200 */
[----:B------:R-:W4:Y:S01]  /*4390*/  LDSM.16.M88.4 R52, [R180+0x1000] ;  /* 0x00100000b434783b */ /* 0x000f220000000200 */
[C---:B-----5:R-:W-:Y:S06]  /*43a0*/  HMMA.16816.F32 R40, R64.reuse, R48, R40 ;  /* 0x000000304028723c */ /* 0x060fec0000001828 */
[C---:B------:R-:W-:Y:S01]  /*43b0*/  HMMA.16816.F32 R36, R64.reuse, R50, R36 ;  /* 0x000000324024723c */ /* 0x040fe20000001824 */
[----:B------:R-:W5:Y:S05]  /*43c0*/  LDSM.16.M88.4 R48, [R180+0x1800] ;  /* 0x00180000b430783b */ /* 0x000f6a0000000200 */
[C---:B---3--:R-:W-:Y:S06]  /*43d0*/  HMMA.16816.F32 R32, R64.reuse, R44, R32 ;  /* 0x0000002c4020723c */ /* 0x048fec0000001820 */
        /* <DEDUP_REMOVED lines=11> */
[----:B------:R-:W-:Y:S05]  /*4490*/  LDSM.16.M88.4 R72, [R191+0x3800] ;  /* 0x00380000bf48783b */ /* 0x000fea0000000200 */
[C---:B------:R-:W-:Y:S06]  /*44a0*/  HMMA.16816.F32 R32, R8.reuse, R60, R32 ;  /* 0x0000003c0820723c */ /* 0x040fec0000001820 */
[C---:B------:R-:W-:Y:S01]  /*44b0*/  HMMA.16816.F32 R28, R8.reuse, R62, R28 ;  /* 0x0000003e081c723c */ /* 0x040fe2000000181c */
[----:B------:R-:W-:Y:S05]  /*44c0*/  LDSM.16.M88.4 R60, [R192+0x2000] ;  /* 0x00200000c03c783b */ /* 0x000fea0000000200 */
[C---:B----4-:R-:W-:Y:S06]  /*44d0*/  HMMA.16816.F32 R24, R8.reuse, R52, R24 ;  /* 0x000000340818723c */ /* 0x050fec0000001818 */
[C---:B------:R-:W-:Y:S01]  /*44e0*/  HMMA.16816.F32 R20, R8.reuse, R54, R20 ;  /* 0x000000360814723c */ /* 0x040fe20000001814 */
[----:B------:R-:W2:Y:S05]  /*44f0*/  LDSM.16.M88.4 R52, [R191+0x2000] ;  /* 0x00200000bf34783b */ /* 0x000eaa0000000200 */
[C---:B-----5:R-:W-:Y:S06]  /*4500*/  HMMA.16816.F32 R68, R8.reuse, R48, R68 ;  /* 0x000000300844723c */ /* 0x060fec0000001844 */
[----:B------:R-:W-:Y:S01]  /*4510*/  HMMA.16816.F32 R64, R8, R50, R64 ;  /* 0x000000320840723c */ /* 0x000fe20000001840 */
[----:B------:R-:W4:Y:S04]  /*4520*/  LDSM.16.M88.4 R48, [R191+0x2800] ;  /* 0x00280000bf30783b */ /* 0x000f280000000200 */
[----:B------:R-:W5:Y:S01]  /*4530*/  LDSM.16.M88.4 R8, [R191+0x3000] ;  /* 0x00300000bf08783b */ /* 0x000f620000000200 */
[C---:B---3--:R-:W-:Y:S06]  /*4540*/  HMMA.16816.F32 R40, R44.reuse, R56, R40 ;  /* 0x000000382c28723c */ /* 0x048fec0000001828 */
[C---:B------:R-:W-:Y:S01]  /*4550*/  HMMA.16816.F32 R36, R44.reuse, R58, R36 ;  /* 0x0000003a2c24723c */ /* 0x040fe20000001824 */
[----:B------:R-:W-:Y:S05]  /*4560*/  LDSM.16.M88.4 R56, [R187+0x8800] ;  /* 0x00880000bb38783b */ /* 0x000fea0000000200 */
        /* <DEDUP_REMOVED lines=11> */
[C---:B------:R-:W-:Y:S01]  /*4620*/  HMMA.16816.F32 R36, R60.reuse, R54, R36 ;  /* 0x000000363c24723c */ /* 0x040fe20000001824 */
[----:B------:R-:W2:Y:S05]  /*4630*/  LDSM.16.M88.4 R52, [R187+0x9800] ;  /* 0x00980000bb34783b */ /* 0x000eaa0000000200 */
[C---:B----4-:R-:W-:Y:S06]  /*4640*/  HMMA.16816.F32 R32, R60.reuse, R48, R32 ;  /* 0x000000303c20723c */ /* 0x050fec0000001820 */
[C---:B------:R-:W-:Y:S01]  /*4650*/  HMMA.16816.F32 R28, R60.reuse, R50, R28 ;  /* 0x000000323c1c723c */ /* 0x040fe2000000181c */
[----:B------:R-:W-:Y:S05]  /*4660*/  LDSM.16.M88.4 R48, [R180+0x2000] ;  /* 0x00200000b430783b */ /* 0x000fea0000000200 */
[C---:B-----5:R-:W-:Y:S06]  /*4670*/  HMMA.16816.F32 R24, R60.reuse, R8, R24 ;  /* 0x000000083c18723c */ /* 0x060fec0000001818 */
[C---:B------:R-:W-:Y:S01]  /*4680*/  HMMA.16816.F32 R20, R60.reuse, R10, R20 ;  /* 0x0000000a3c14723c */ /* 0x040fe20000001814 */
[----:B------:R-:W4:Y:S05]  /*4690*/  LDSM.16.M88.4 R8, [R189+0x2000] ;  /* 0x00200000bd08783b */ /* 0x000f2a0000000200 */
[C---:B------:R-:W-:Y:S06]  /*46a0*/  HMMA.16816.F32 R68, R60.reuse, R72, R68 ;  /* 0x000000483c44723c */ /* 0x040fec0000001844 */
        /* <DEDUP_REMOVED lines=8> */
[----:B------:R-:W-:Y:S05]  /*4730*/  LDSM.16.M88.4 R56, [R193+0xa000] ;  /* 0x00a00000c138783b */ /* 0x000fea0000000200 */
[C---:B---3--:R-:W-:Y:S06]  /*4740*/  HMMA.16816.F32 R24, R12.reuse, R44, R24 ;  /* 0x0000002c0c18723c */ /* 0x048fec0000001818 */
[C---:B------:R-:W-:Y:S01]  /*4750*/  HMMA.16816.F32 R20, R12.reuse, R46, R20 ;  /* 0x0000002e0c14723c */ /* 0x040fe20000001814 */
[----:B------:R-:W3:Y:S05]  /*4760*/  LDSM.16.M88.4 R44, [R194+0x4000] ;  /* 0x00400000c22c783b */ /* 0x000eea0000000200 */
[C---:B--2---:R-:W-:Y:S06]  /*4770*/  HMMA.16816.F32 R68, R12.reuse, R52, R68 ;  /* 0x000000340c44723c */ /* 0x044fec0000001844 */
[----:B------:R-:W-:Y:S01]  /*4780*/  HMMA.16816.F32 R64, R12, R54, R64 ;  /* 0x000000360c40723c */ /* 0x000fe20000001840 */
[----:B------:R-:W2:Y:S04]  /*4790*/  LDSM.16.M88.4 R12, [R193+0xa800] ;  /* 0x00a80000c10c783b */ /* 0x000ea80000000200 */
[----:B------:R-:W2:Y:S01]  /*47a0*/  LDSM.16.M88.4 R52, [R193+0xb000] ;  /* 0x00b00000c134783b */ /* 0x000ea20000000200 */
[C---:B----4-:R-:W-:Y:S06]  /*47b0*/  HMMA.16816.F32 R40, R8.reuse, R48, R40 ;  /* 0x000000300828723c */ /* 0x050fec0000001828 */
[C---:B-----5:R-:W-:Y:S06]  /*47c0*/  HMMA.16816.F32 R32, R8.reuse, R72, R32 ;  /* 0x000000480820723c */ /* 0x060fec0000001820 */
        /* <DEDUP_REMOVED lines=11> */
[C---:B---3--:R-:W-:Y:S06]  /*4880*/  HMMA.16816.F32 R40, R44.reuse, R56, R40 ;  /* 0x000000382c28723c */ /* 0x048fec0000001828 */
[C---:B--2---:R-:W-:Y:S06]  /*4890*/  HMMA.16816.F32 R32, R44.reuse, R12, R32 ;  /* 0x0000000c2c20723c */ /* 0x044fec0000001820 */
[C---:B------:R-:W-:Y:S01]  /*48a0*/  HMMA.16816.F32 R28, R44.reuse, R14, R28 ;  /* 0x0000000e2c1c723c */ /* 0x040fe2000000181c */
[----:B------:R-:W2:Y:S05]  /*48b0*/  LDSM.16.M88.4 R12, [R191+0x5000] ;  /* 0x00500000bf0c783b */ /* 0x000eaa0000000200 */
[C---:B------:R-:W-:Y:S01]  /*48c0*/  HMMA.16816.F32 R36, R44.reuse, R58, R36 ;  /* 0x0000003a2c24723c */ /* 0x040fe20000001824 */
[----:B------:R-:W3:Y:S05]  /*48d0*/  LDSM.16.M88.4 R56, [R187+0xa000] ;  /* 0x00a00000bb38783b */ /* 0x000eea0000000200 */
[C---:B------:R-:W-:Y:S06]  /*48e0*/  HMMA.16816.F32 R24, R44.reuse, R52, R24 ;  /* 0x000000342c18723c */ /* 0x040fec0000001818 */
[----:B------:R-:W-:Y:S01]  /*48f0*/  HMMA.16816.F32 R20, R44, R54, R20 ;  /* 0x000000362c14723c */ /* 0x000fe20000001814 */
[----:B------:R-:W5:Y:S05]  /*4900*/  LDSM.16.M88.4 R52, [R187+0xa800] ;  /* 0x00a80000bb34783b */ /* 0x000f6a0000000200 */
[----:B-1----:R-:W-:Y:S06]  /*4910*/  HMMA.16816.F32 R40, R76, R16, R40 ;  /* 0x000000104c28723c */ /* 0x002fec0000001828 */
[C---:B------:R-:W-:Y:S06]  /*4920*/  HMMA.16816.F32 R68, R44.reuse, R48, R68 ;  /* 0x000000302c44723c */ /* 0x040fec0000001844 */
[----:B------:R-:W-:Y:S01]  /*4930*/  HMMA.16816.F32 R64, R44, R50, R64 ;  /* 0x000000322c40723c */ /* 0x000fe20000001840 */
[----:B------:R-:W1:Y:S04]  /*4940*/  LDSM.16.M88.4 R48, [R187+0xb000] ;  /* 0x00b00000bb30783b */ /* 0x000e680000000200 */
[----:B------:R-:W-:Y:S01]  /*4950*/  LDSM.16.M88.4 R44, [R187+0xb800] ;  /* 0x00b80000bb2c783b */ /* 0x000fe20000000200 */
[C---:B------:R-:W-:Y:S03]  /*4960*/  HMMA.16816.F32 R36, R76.reuse, R18, R36 ;  /* 0x000000124c24723c */ /* 0x040fe60000001824 */
[----:B------:R-:W-:Y:S03]  /*4970*/  LDSM.16.M88.4 R16, [R180+0x4000] ;  /* 0x00400000b410783b */ /* 0x000fe60000000200 */
[C---:B----4-:R-:W-:Y:S06]  /*4980*/  HMMA.16816.F32 R32, R76.reuse, R8, R32 ;  /* 0x000000084c20723c */ /* 0x050fec0000001820 */
[C---:B------:R-:W-:Y:S01]  /*4990*/  HMMA.16816.F32 R28, R76.reuse, R10, R28 ;  /* 0x0000000a4c1c723c */ /* 0x040fe2000000181c */
[----:B------:R-:W4:Y:S05]  /*49a0*/  LDSM.16.M88.4 R8, [R189+0x4000] ;  /* 0x00400000bd08783b */ /* 0x000f2a0000000200 */
[C---:B--2---:R-:W-:Y:S06]  /*49b0*/  HMMA.16816.F32 R24, R76.reuse, R12, R24 ;  /* 0x0000000c4c18723c */ /* 0x044fec0000001818 */
[----:B------:R-:W-:Y:S01]  /*49c0*/  HMMA.16816.F32 R20, R76, R14, R20 ;  /* 0x0000000e4c14723c */ /* 0x000fe20000001814 */
[----:B------:R-:W2:Y:S05]  /*49d0*/  LDSM.16.M88.4 R12, [R180+0x4800] ;  /* 0x00480000b40c783b */ /* 0x000eaa0000000200 */
[C---:B---3--:R-:W-:Y:S06]  /*49e0*/  HMMA.16816.F32 R40, R60.reuse, R56, R40 ;  /* 0x000000383c28723c */ /* 0x048fec0000001828 */
[----:B-----5:R-:W-:Y:S06]  /*49f0*/  HMMA.16816.F32 R32, R60, R52, R32 ;  /* 0x000000343c20723c */ /* 0x020fec0000001820 */
[C---:B------:R-:W-:Y:S06]  /*4a00*/  HMMA.16816.F32 R68, R76.reuse, R72, R68 ;  /* 0x000000484c44723c */ /* 0x040fec0000001844 */
[----:B------:R-:W-:Y:S06]  /*4a10*/  HMMA.16816.F32 R64, R76, R74, R64 ;  /* 0x0000004a4c40723c */ /* 0x000fec0000001840 */
[C---:B------:R-:W-:Y:S06]  /*4a20*/  HMMA.16816.F32 R28, R60.reuse, R54, R28 ;  /* 0x000000363c1c723c */ /* 0x040fec000000181c */
[C---:B------:R-:W-:Y:S01]  /*4a30*/  HMMA.16816.F32 R56, R60.reuse, R58, R36 ;  /* 0x0000003a3c38723c */ /* 0x040fe20000001824 */
[----:B------:R-:W3:Y:S05]  /*4a40*/  LDSM.16.M88.4 R36, [R180+0x5000] ;  /* 0x00500000b424783b */ /* 0x000eea0000000200 */
[----:B-1----:R-:W-:Y:S01]  /*4a50*/  HMMA.16816.F32 R52, R60, R48, R24 ;  /* 0x000000303c34723c */ /* 0x002fe20000001818 */
[----:B------:R-:W1:Y:S01]  /*4a60*/  LDSM.16.M88.4 R24, [R180+0x5800] ;  /* 0x00580000b418783b */ /* 0x000e620000000200 */
[----:B------:R-:W-:-:S04]  /*4a70*/  DEPBAR.LE SB0, 0x0 ;  /* 0x000080000000791a */ /* 0x000fc80000000000 */
[C---:B----4-:R-:W-:Y:S06]  /*4a80*/  HMMA.16816.F32 R40, R8.reuse, R16, R40 ;  /* 0x000000100828723c */ /* 0x050fec0000001828 */
[----:B--2---:R-:W-:Y:S01]  /*4a90*/  HMMA.16816.F32 R32, R8, R12, R32 ;  /* 0x0000000c0820723c */ /* 0x004fe20000001820 */
[----:B------:R-:W-:-:S04]  /*4aa0*/  SHF.R.S32.HI R17, RZ, 0x1f, R80 ;  /* 0x0000001fff117819 */ /* 0x000fc80000011450 */
[----:B------:R-:W-:Y:S01]  /*4ab0*/  LEA.HI R80, R17, R80, RZ, 0x2 ;  /* 0x0000005011507211 */ /* 0x000fe200078f10ff */
[C---:B------:R-:W-:Y:S01]  /*4ac0*/  HMMA.16816.F32 R20, R60.reuse, R50, R20 ;  /* 0x000000323c14723c */ /* 0x040fe20000001814 */
[----:B------:R-:W-:Y:S02]  /*4ad0*/  IMAD.U32 R13, RZ, RZ, UR19 ;  /* 0x00000013ff0d7e24 */ /* 0x000fe4000f8e00ff */
[----:B------:R-:W-:Y:S02]  /*4ae0*/  SHF.R.S32.HI R80, RZ, 0x2, R80 ;  /* 0x00000002ff507819 */ /* 0x000fe40000011450 */
[----:B------:R-:W-:Y:S01]  /*4af0*/  IMAD R16, R13, 0x40, R216 ;  /* 0x000000400d107824 */ /* 0x000fe200078e02d8 */
[----:B------:R-:W-:Y:S02]  /*4b00*/  HMMA.16816.F32 R68, R60, R44, R68 ;  /* 0x0000002c3c44723c */ /* 0x000fe40000001844 */
[----:B------:R-:W-:-:S04]  /*4b10*/  IMAD.IADD R213, R80, 0x1, R213 ;  /* 0x0000000150d57824 */ /* 0x000fc800078e02d5 */
[----:B------:R-:W-:Y:S01]  /*4b20*/  HMMA.16816.F32 R64, R60, R46, R64 ;  /* 0x0000002e3c40723c */ /* 0x000fe20000001840 */
[C---:B------:R-:W-:Y:S02]  /*4b30*/  VIADD R210, R213.reuse, 0x8 ;  /* 0x00000008d5d27836 */ /* 0x040fe40000000000 */
[----:B------:R-:W-:Y:S02]  /*4b40*/  VIADD R215, R213, UR6 ;  /* 0x00000006d5d77c36 */ /* 0x000fe40008000000 */
[----:B------:R-:W-:Y:S01]  /*4b50*/  VIADD R212, R210, UR6 ;  /* 0x00000006d2d47c36 */ /* 0x000fe20008000000 */
[----:B------:R-:W-:Y:S01]  /*4b60*/  HMMA.16816.F32 R28, R8, R14, R28 ;  /* 0x0000000e081c723c */ /* 0x000fe2000000181c */
[C-C-:B------:R-:W-:Y:S01]  /*4b70*/  IMAD.IADD R2, R215.reuse, 0x1, -R16.reuse ;  /* 0x00000001d7027824 */ /* 0x140fe200078e0a10 */
[----:B------:R-:W-:Y:S01]  /*4b80*/  VIADDMNMX R214, R215, -UR22, RZ, !PT ;  /* 0x80000016d7d67c46 */ /* 0x000fe2000f8001ff */
[C---:B------:R-:W-:Y:S01]  /*4b90*/  IMAD.IADD R6, R212.reuse, 0x1, -R16 ;  /* 0x00000001d4067824 */ /* 0x040fe200078e0a10 */
[----:B------:R-:W-:-:S02]  /*4ba0*/  VIADDMNMX R211, R212, -UR22, RZ, !PT ;  /* 0x80000016d4d37c46 */ /* 0x000fc4000f8001ff */
[----:B------:R-:W-:Y:S01]  /*4bb0*/  IABS R2, R2 ;  /* 0x0000000200027213 */ /* 0x000fe20000000000 */
[C---:B------:R-:W-:Y:S01]  /*4bc0*/  HMMA.16816.F32 R56, R8.reuse, R18, R56 ;  /* 0x000000120838723c */ /* 0x040fe20000001838 */
[----:B------:R-:W-:Y:S01]  /*4bd0*/  IABS R15, R6 ;  /* 0x00000006000f7213 */ /* 0x000fe20000000000 */
[----:B------:R-:W-:Y:S02]  /*4be0*/  IMAD.U32 R6, RZ, RZ, UR15 ;  /* 0x0000000fff067e24 */ /* 0x000fe4000f8e00ff */
[----:B------:R-:W-:Y:S01]  /*4bf0*/  IMAD.MOV.U32 R13, RZ, RZ, R2 ;  /* 0x000000ffff0d7224 */ /* 0x000fe200078e0002 */
[----:B------:R-:W-:Y:S01]  /*4c00*/  I2FP.F32.S32 R15, R15 ;  /* 0x0000000f000f7245 */ /* 0x000fe20000201400 */
[----:B------:R-:W-:Y:S01]  /*4c10*/  IMAD.U32 R2, RZ, RZ, UR28 ;  /* 0x0000001cff027e24 */ /* 0x000fe2000f8e00ff */
[C---:B---3--:R-:W-:Y:S01]  /*4c20*/  HMMA.16816.F32 R52, R8.reuse, R36, R52 ;  /* 0x000000240834723c */ /* 0x048fe20000001834 */
[----:B------:R-:W-:Y:S01]  /*4c30*/  IMAD R217, R6, 0x4, R81 ;  /* 0x0000000406d97824 */ /* 0x000fe200078e0251 */
[----:B------:R-:W-:Y:S01]  /*4c40*/  I2FP.F32.S32 R13, R13 ;  /* 0x0000000d000d7245 */ /* 0x000fe20000201400 */
[----:B------:R-:W-:Y:S01]  /*4c50*/  VIADD R6, R16, 0x1 ;  /* 0x0000000110067836 */ /* 0x000fe20000000000 */
[----:B------:R-:W-:Y:S01]  /*4c60*/  VIADDMNMX R213, R213, UR21, R2, PT ;  /* 0x00000015d5d57c46 */ /* 0x000fe2000b800102 */
[----:B------:R-:W-:Y:S01]  /*4c70*/  FFMA.FTZ R15, R15, -UR17, R42 ;  /* 0x800000110f0f7c23 */ /* 0x000fe2000801002a */
[----:B------:R-:W-:Y:S01]  /*4c80*/  VIADDMNMX R210, R210, UR21, R2, PT ;  /* 0x00000015d2d27c46 */ /* 0x000fe2000b800102 */
[C---:B------:R-:W-:Y:S01]  /*4c90*/  HMMA.16816.F32 R20, R8.reuse, R38, R20 ;  /* 0x000000260814723c */ /* 0x040fe20000001814 */
[C---:B------:R-:W-:Y:S01]  /*4ca0*/  ISETP.GE.AND P4, PT, R6.reuse, R213, PT ;  /* 0x000000d50600720c */ /* 0x040fe20003f86270 */
[----:B------:R-:W-:Y:S01]  /*4cb0*/  FFMA.FTZ R40, R13, -UR17, R40 ;  /* 0x800000110d287c23 */ /* 0x000fe20008010028 */
[----:B------:R-:W-:Y:S01]  /*4cc0*/  ISETP.GE.AND P1, PT, R6, R210, PT ;  /* 0x000000d20600720c */ /* 0x000fe20003f26270 */
[----:B------:R-:W-:Y:S01]  /*4cd0*/  VIADD R2, R16, 0x9 ;  /* 0x0000000910027836 */ /* 0x000fe20000000000 */
[C---:B------:R-:W-:Y:S01]  /*4ce0*/  ISETP.LT.OR P4, PT, R6.reuse, R214, P4 ;  /* 0x000000d60600720c */ /* 0x040fe20002781670 */
[C---:B-1----:R-:W-:Y:S01]  /*4cf0*/  HMMA.16816.F32 R68, R8.reuse, R24, R68 ;  /* 0x000000180844723c */ /* 0x042fe20000001844 */
[C-C-:B------:R-:W-:Y:S01]  /*4d00*/  IMAD.IADD R38, R215.reuse, 0x1, -R6.reuse ;  /* 0x00000001d7267824 */ /* 0x140fe200078e0a06 */
[----:B------:R-:W-:Y:S01]  /*4d10*/  ISETP.LT.OR P1, PT, R6, R211, P1 ;  /* 0x000000d30600720c */ /* 0x000fe20000f21670 */
[----:B------:R-:W-:Y:S01]  /*4d20*/  IMAD.IADD R6, R212, 0x1, -R6 ;  /* 0x00000001d4067824 */ /* 0x000fe200078e0a06 */
[-C--:B------:R-:W-:Y:S01]  /*4d30*/  ISETP.GE.AND P5, PT, R16, R213.reuse, PT ;  /* 0x000000d51000720c */ /* 0x080fe20003fa6270 */
[----:B------:R-:W-:Y:S01]  /*4d40*/  IMAD.IADD R36, R215, 0x1, -R2 ;  /* 0x00000001d7247824 */ /* 0x000fe200078e0a02 */
[----:B------:R-:W-:Y:S01]  /*4d50*/  HMMA.16816.F32 R64, R8, R26, R64 ;  /* 0x0000001a0840723c */ /* 0x000fe20000001840 */
[----:B------:R-:W-:Y:S01]  /*4d60*/  ISETP.GE.AND P3, PT, R2, R213, PT ;  /* 0x000000d50200720c */ /* 0x000fe20003f66270 */
[C---:B------:R-:W-:Y:S01]  /*4d70*/  VIADD R18, R16.reuse, 0x19 ;  /* 0x0000001910127836 */ /* 0x040fe20000000000 */
[----:B------:R-:W-:Y:S01]  /*4d80*/  IABS R6, R6 ;  /* 0x0000000600067213 */ /* 0x000fe20000000000 */
[C---:B------:R-:W-:Y:S01]  /*4d90*/  VIADD R13, R16.reuse, 0x18 ;  /* 0x00000018100d7836 */ /* 0x040fe20000000000 */
[----:B------:R-:W-:-:S02]  /*4da0*/  ISETP.LT.OR P5, PT, R16, R214, P5 ;  /* 0x000000d61000720c */ /* 0x000fc40002fa1670 */
[C---:B------:R-:W-:Y:S01]  /*4db0*/  VIADD R9, R16.reuse, 0x8 ;  /* 0x0000000810097836 */ /* 0x040fe20000000000 */
[----:B------:R-:W-:Y:S01]  /*4dc0*/  I2FP.F32.S32 R6, R6 ;  /* 0x0000000600067245 */ /* 0x000fe20000201400 */
[----:B------:R-:W-:Y:S01]  /*4dd0*/  VIADD R8, R16, 0x10 ;  /* 0x0000001010087836 */ /* 0x000fe20000000000 */
[----:B------:R-:W-:Y:S01]  /*4de0*/  FSEL R40, R40, -INF , !P5 ;  /* 0xff80000028287808 */ /* 0x000fe20006800000 */
[----:B------:R-:W-:Y:S01]  /*4df0*/  IMAD.IADD R11, R215, 0x1, -R9 ;  /* 0x00000001d70b7824 */ /* 0x000fe200078e0a09 */
[C---:B------:R-:W-:Y:S01]  /*4e00*/  ISETP.GE.AND P0, PT, R9.reuse, R213, PT ;  /* 0x000000d50900720c */ /* 0x040fe20003f06270 */
[----:B------:R-:W-:Y:S01]  /*4e10*/  FFMA.FTZ R37, R6, -UR17, R43 ;  /* 0x8000001106257c23 */ /* 0x000fe2000801002b */
[C---:B------:R-:W-:Y:S01]  /*4e20*/  ISETP.GE.AND P6, PT, R9.reuse, R210, PT ;  /* 0x000000d20900720c */ /* 0x040fe20003fc6270 */
[----:B------:R-:W-:Y:S01]  /*4e30*/  VIADD R6, R16, 0x11 ;  /* 0x0000001110067836 */ /* 0x000fe20000000000 */
[C---:B------:R-:W-:Y:S02]  /*4e40*/  ISETP.LT.OR P0, PT, R9.reuse, R214, P0 ;  /* 0x000000d60900720c */ /* 0x040fe40000701670 */
[----:B------:R-:W-:Y:S01]  /*4e50*/  ISETP.LT.OR P6, PT, R9, R211, P6 ;  /* 0x000000d30900720c */ /* 0x000fe200037c1670 */
[----:B------:R-:W-:Y:S01]  /*4e60*/  IMAD.IADD R9, R212, 0x1, -R9 ;  /* 0x00000001d4097824 */ /* 0x000fe200078e0a09 */
[----:B------:R-:W-:Y:S01]  /*4e70*/  IABS R11, R11 ;  /* 0x0000000b000b7213 */ /* 0x000fe20000000000 */
[----:B------:R-:W-:Y:S01]  /*4e80*/  IMAD.IADD R10, R215, 0x1, -R6 ;  /* 0x00000001d70a7824 */ /* 0x000fe200078e0a06 */
[----:B------:R-:W-:-:S02]  /*4e90*/  ISETP.GE.AND P5, PT, R2, R210, PT ;  /* 0x000000d20200720c */ /* 0x000fc40003fa6270 */
[----:B------:R-:W-:Y:S02]  /*4ea0*/  I2FP.F32.S32 R11, R11 ;  /* 0x0000000b000b7245 */ /* 0x000fe40000201400 */
[----:B------:R-:W-:Y:S02]  /*4eb0*/  IABS R9, R9 ;  /* 0x0000000900097213 */ /* 0x000fe40000000000 */
[----:B------:R-:W-:Y:S01]  /*4ec0*/  FSEL R37, R37, -INF , !P1 ;  /* 0xff80000025257808 */ /* 0x000fe20004800000 */
[----:B------:R-:W-:Y:S01]  /*4ed0*/  FFMA.FTZ R14, R11, -UR17, R56 ;  /* 0x800000110b0e7c23 */ /* 0x000fe20008010038 */
[----:B------:R-:W-:Y:S01]  /*4ee0*/  I2FP.F32.S32 R9, R9 ;  /* 0x0000000900097245 */ /* 0x000fe20000201400 */
[----:B------:R-:W-:Y:S01]  /*4ef0*/  IMAD.IADD R11, R212, 0x1, -R2 ;  /* 0x00000001d40b7824 */ /* 0x000fe200078e0a02 */
[----:B------:R-:W-:Y:S02]  /*4f00*/  IABS R38, R38 ;  /* 0x0000002600267213 */ /* 0x000fe40000000000 */
[----:B------:R-:W-:Y:S01]  /*4f10*/  FSEL R14, R14, -INF , !P0 ;  /* 0xff8000000e0e7808 */ /* 0x000fe20004000000 */
[----:B------:R-:W-:Y:S01]  /*4f20*/  FFMA.FTZ R43, R9, -UR17, R58 ;  /* 0x80000011092b7c23 */ /* 0x000fe2000801003a */
[C---:B------:R-:W-:Y:S01]  /*4f30*/  ISETP.GE.AND P1, PT, R6.reuse, R213, PT ;  /* 0x000000d50600720c */ /* 0x040fe20003f26270 */
[----:B------:R-:W-:Y:S01]  /*4f40*/  IMAD.IADD R9, R215, 0x1, -R8 ;  /* 0x00000001d7097824 */ /* 0x000fe200078e0a08 */
[----:B------:R-:W-:-:S02]  /*4f50*/  ISETP.GE.AND P0, PT, R6, R210, PT ;  /* 0x000000d20600720c */ /* 0x000fc40003f06270 */
[----:B------:R-:W-:Y:S02]  /*4f60*/  ISETP.GE.AND P2, PT, R16, R210, PT ;  /* 0x000000d21000720c */ /* 0x000fe40003f46270 */
[C---:B------:R-:W-:Y:S02]  /*4f70*/  ISETP.LT.OR P3, PT, R2.reuse, R214, P3 ;  /* 0x000000d60200720c */ /* 0x040fe40001f61670 */
[-C--:B------:R-:W-:Y:S01]  /*4f80*/  ISETP.LT.OR P5, PT, R2, R211.reuse, P5 ;  /* 0x000000d30200720c */ /* 0x080fe20002fa1670 */
[----:B------:R-:W-:Y:S01]  /*4f90*/  IMAD.IADD R2, R212, 0x1, -R6 ;  /* 0x00000001d4027824 */ /* 0x000fe200078e0a06 */
[----:B------:R-:W-:Y:S02]  /*4fa0*/  I2FP.F32.S32 R38, R38 ;  /* 0x0000002600267245 */ /* 0x000fe40000201400 */
[C---:B------:R-:W-:Y:S02]  /*4fb0*/  ISETP.LT.OR P1, PT, R6.reuse, R214, P1 ;  /* 0x000000d60600720c */ /* 0x040fe40000f21670 */
[----:B------:R-:W-:Y:S01]  /*4fc0*/  ISETP.LT.OR P0, PT, R6, R211, P0 ;  /* 0x000000d30600720c */ /* 0x000fe20000701670 */
[----:B------:R-:W-:Y:S01]  /*4fd0*/  FFMA.FTZ R38, R38, -UR17, R41 ;  /* 0x8000001126267c23 */ /* 0x000fe20008010029 */
[----:B------:R-:W-:Y:S01]  /*4fe0*/  IABS R6, R11 ;  /* 0x0000000b00067213 */ /* 0x000fe20000000000 */
[----:B------:R-:W-:Y:S01]  /*4ff0*/  IMAD.IADD R11, R215, 0x1, -R13 ;  /* 0x00000001d70b7824 */ /* 0x000fe200078e0a0d */
[----:B------:R-:W-:-:S02]  /*5000*/  IABS R9, R9 ;  /* 0x0000000900097213 */ /* 0x000fc40000000000 */
[----:B------:R-:W-:Y:S02]  /*5010*/  ISETP.LT.OR P2, PT, R16, R211, P2 ;  /* 0x000000d31000720c */ /* 0x000fe40001741670 */
[----:B------:R-:W-:Y:S02]  /*5020*/  I2FP.F32.S32 R6, R6 ;  /* 0x0000000600067245 */ /* 0x000fe40000201400 */
[----:B------:R-:W-:Y:S02]  /*5030*/  I2FP.F32.S32 R9, R9 ;  /* 0x0000000900097245 */ /* 0x000fe40000201400 */
[----:B------:R-:W-:Y:S01]  /*5040*/  FSEL R41, R15, -INF , !P2 ;  /* 0xff8000000f297808 */ /* 0x000fe20005000000 */
[----:B------:R-:W-:Y:S01]  /*5050*/  FFMA.FTZ R39, R6, -UR17, R59 ;  /* 0x8000001106277c23 */ /* 0x000fe2000801003b */
[----:B------:R-:W-:Y:S01]  /*5060*/  ISETP.GE.AND P2, PT, R8, R213, PT ;  /* 0x000000d50800720c */ /* 0x000fe20003f46270 */
[----:B------:R-:W-:Y:S01]  /*5070*/  FFMA.FTZ R12, R9, -UR17, R32 ;  /* 0x80000011090c7c23 */ /* 0x000fe20008010020 */
[----:B------:R-:W-:Y:S01]  /*5080*/  IABS R36, R36 ;  /* 0x0000002400247213 */ /* 0x000fe20000000000 */
[----:B------:R-:W-:Y:S01]  /*5090*/  IMAD.IADD R15, R212, 0x1, -R8 ;  /* 0x00000001d40f7824 */ /* 0x000fe200078e0a08 */
[----:B------:R-:W-:Y:S01]  /*50a0*/  ISETP.LT.OR P2, PT, R8, R214, P2 ;  /* 0x000000d60800720c */ /* 0x000fe20001741670 */
[----:B------:R-:W-:Y:S01]  /*50b0*/  IMAD.IADD R6, R215, 0x1, -R18 ;  /* 0x00000001d7067824 */ /* 0x000fe200078e0a12 */
[----:B------:R-:W-:-:S02]  /*50c0*/  I2FP.F32.S32 R36, R36 ;  /* 0x0000002400247245 */ /* 0x000fc40000201400 */
[----:B------:R-:W-:Y:S02]  /*50d0*/  IABS R2, R2 ;  /* 0x0000000200027213 */ /* 0x000fe40000000000 */
[----:B------:R-:W-:Y:S01]  /*50e0*/  FSEL R39, R39, -INF , !P5 ;  /* 0xff80000027277808 */ /* 0x000fe20006800000 */
[----:B------:R-:W-:Y:S01]  /*50f0*/  FFMA.FTZ R36, R36, -UR17, R57 ;  /* 0x8000001124247c23 */ /* 0x000fe20008010039 */
[----:B------:R-:W-:Y:S02]  /*5100*/  FSEL R12, R12, -INF , !P2 ;  /* 0xff8000000c0c7808 */ /* 0x000fe40005000000 */
[C---:B------:R-:W-:Y:S02]  /*5110*/  ISETP.GE.AND P5, PT, R18.reuse, R213, PT ;  /* 0x000000d51200720c */ /* 0x040fe40003fa6270 */
[----:B------:R-:W-:Y:S02]  /*5120*/  ISETP.GE.AND P2, PT, R18, R210, PT ;  /* 0x000000d21200720c */ /* 0x000fe40003f46270 */
[----:B------:R-:W-:-:S02]  /*5130*/  I2FP.F32.S32 R2, R2 ;  /* 0x0000000200027245 */ /* 0x000fc40000201400 */
[C---:B------:R-:W-:Y:S02]  /*5140*/  ISETP.LT.OR P5, PT, R18.reuse, R214, P5 ;  /* 0x000000d61200720c */ /* 0x040fe40002fa1670 */
[----:B------:R-:W-:Y:S01]  /*5150*/  ISETP.LT.OR P2, PT, R18, R211, P2 ;  /* 0x000000d31200720c */ /* 0x000fe20001741670 */
[----:B------:R-:W-:Y:S01]  /*5160*/  IMAD.IADD R18, R212, 0x1, -R18 ;  /* 0x00000001d4127824 */ /* 0x000fe200078e0a12 */
[----:B------:R-:W-:Y:S01]  /*5170*/  FSEL R43, R43, -INF , !P6 ;  /* 0xff8000002b2b7808 */ /* 0x000fe20007000000 */
[----:B------:R-:W-:Y:S01]  /*5180*/  FFMA.FTZ R9, R2, -UR17, R35 ;  /* 0x8000001102097c23 */ /* 0x000fe20008010023 */
[----:B------:R-:W-:Y:S01]  /*5190*/  FSEL R36, R36, -INF , !P3 ;  /* 0xff80000024247808 */ /* 0x000fe20005800000 */
[----:B------:R-:W-:Y:S01]  /*51a0*/  VIADD R2, R16, 0x20 ;  /* 0x0000002010027836 */ /* 0x000fe20000000000 */
[C---:B------:R-:W-:Y:S02]  /*51b0*/  ISETP.GE.AND P6, PT, R13.reuse, R213, PT ;  /* 0x000000d50d00720c */ /* 0x040fe40003fc6270 */
[----:B------:R-:W-:Y:S01]  /*51c0*/  ISETP.GE.AND P3, PT, R13, R210, PT ;  /* 0x000000d20d00720c */ /* 0x000fe20003f66270 */
[--C-:B------:R-:W-:Y:S01]  /*51d0*/  IMAD.IADD R17, R215, 0x1, -R2.reuse ;  /* 0x00000001d7117824 */ /* 0x100fe200078e0a02 */
[----:B------:R-:W-:Y:S01]  /*51e0*/  IABS R15, R15 ;  /* 0x0000000f000f7213 */ /* 0x000fe20000000000 */
[----:B------:R-:W-:Y:S01]  /*51f0*/  IMAD.IADD R25, R212, 0x1, -R2 ;  /* 0x00000001d4197824 */ /* 0x000fe200078e0a02 */
[----:B------:R-:W-:-:S02]  /*5200*/  IABS R10, R10 ;  /* 0x0000000a000a7213 */ /* 0x000fc40000000000 */
[----:B------:R-:W-:Y:S02]  /*5210*/  IABS R11, R11 ;  /* 0x0000000b000b7213 */ /* 0x000fe40000000000 */
[----:B------:R-:W-:Y:S02]  /*5220*/  IABS R18, R18 ;  /* 0x0000001200127213 */ /* 0x000fe40000000000 */
[C---:B------:R-:W-:Y:S02]  /*5230*/  ISETP.LT.OR P6, PT, R13.reuse, R214, P6 ;  /* 0x000000d60d00720c */ /* 0x040fe400037c1670 */
[----:B------:R-:W-:Y:S01]  /*5240*/  ISETP.LT.OR P3, PT, R13, R211, P3 ;  /* 0x000000d30d00720c */ /* 0x000fe20001f61670 */
[----:B------:R-:W-:Y:S01]  /*5250*/  IMAD.IADD R13, R212, 0x1, -R13 ;  /* 0x00000001d40d7824 */ /* 0x000fe200078e0a0d */
[----:B------:R-:W-:Y:S02]  /*5260*/  FSEL R38, R38, -INF , !P4 ;  /* 0xff80000026267808 */ /* 0x000fe40006000000 */
[----:B------:R-:W-:-:S02]  /*5270*/  ISETP.GE.AND P4, PT, R8, R210, PT ;  /* 0x000000d20800720c */ /* 0x000fc40003f86270 */
[----:B------:R-:W-:Y:S02]  /*5280*/  I2FP.F32.S32 R15, R15 ;  /* 0x0000000f000f7245 */ /* 0x000fe40000201400 */
[----:B------:R-:W-:Y:S02]  /*5290*/  I2FP.F32.S32 R10, R10 ;  /* 0x0000000a000a7245 */ /* 0x000fe40000201400 */
[----:B------:R-:W-:Y:S01]  /*52a0*/  I2FP.F32.S32 R11, R11 ;  /* 0x0000000b000b7245 */ /* 0x000fe20000201400 */
[----:B------:R-:W-:Y:S01]  /*52b0*/  FFMA.FTZ R15, R15, -UR17, R34 ;  /* 0x800000110f0f7c23 */ /* 0x000fe20008010022 */
[----:B------:R-:W-:Y:S01]  /*52c0*/  I2FP.F32.S32 R18, R18 ;  /* 0x0000001200127245 */ /* 0x000fe20000201400 */
[----:B------:R-:W-:Y:S01]  /*52d0*/  FFMA.FTZ R10, R10, -UR17, R33 ;  /* 0x800000110a0a7c23 */ /* 0x000fe20008010021 */
[----:B------:R-:W-:Y:S01]  /*52e0*/  BAR.SYNC.DEFER_BLOCKING 0x0 ;  /* 0x0000000000007b1d */ /* 0x000fe20000010000 */
[----:B------:R-:W-:Y:S01]  /*52f0*/  ISETP.LT.OR P4, PT, R8, R211, P4 ;  /* 0x000000d30800720c */ /* 0x000fe20002781670 */
[----:B------:R-:W-:Y:S01]  /*5300*/  FFMA.FTZ R8, R11, -UR17, R28 ;  /* 0x800000110b087c23 */ /* 0x000fe2000801001c */
[----:B------:R-:W-:Y:S01]  /*5310*/  IABS R13, R13 ;  /* 0x0000000d000d7213 */ /* 0x000fe20000000000 */
[----:B------:R-:W-:Y:S01]  /*5320*/  FFMA.FTZ R11, R18, -UR17, R31 ;  /* 0x80000011120b7c23 */ /* 0x000fe2000801001f */
[----:B------:R-:W-:Y:S01]  /*5330*/  IABS R6, R6 ;  /* 0x0000000600067213 */ /* 0x000fe20000000000 */
[----:B------:R-:W-:Y:S01]  /*5340*/  VIADD R18, R16, 0x21 ;  /* 0x0000002110127836 */ /* 0x000fe20000000000 */
[----:B------:R-:W-:-:S02]  /*5350*/  IABS R17, R17 ;  /* 0x0000001100117213 */ /* 0x000fc40000000000 */
[----:B------:R-:W-:Y:S01]  /*5360*/  I2FP.F32.S32 R13, R13 ;  /* 0x0000000d000d7245 */ /* 0x000fe20000201400 */
[----:B------:R-:W-:Y:S01]  /*5370*/  IMAD.IADD R24, R215, 0x1, -R18 ;  /* 0x00000001d7187824 */ /* 0x000fe200078e0a12 */
[----:B------:R-:W-:Y:S02]  /*5380*/  I2FP.F32.S32 R6, R6 ;  /* 0x0000000600067245 */ /* 0x000fe40000201400 */
[----:B------:R-:W-:Y:S01]  /*5390*/  I2FP.F32.S32 R17, R17 ;  /* 0x0000001100117245 */ /* 0x000fe20000201400 */
[----:B------:R-:W-:Y:S01]  /*53a0*/  FFMA.FTZ R13, R13, -UR17, R30 ;  /* 0x800000110d0d7c23 */ /* 0x000fe2000801001e */
[----:B------:R-:W-:Y:S01]  /*53b0*/  FSEL R15, R15, -INF , !P4 ;  /* 0xff8000000f0f7808 */ /* 0x000fe20006000000 */
[----:B------:R-:W-:Y:S01]  /*53c0*/  FFMA.FTZ R6, R6, -UR17, R29 ;  /* 0x8000001106067c23 */ /* 0x000fe2000801001d */
[----:B------:R-:W-:Y:S01]  /*53d0*/  FSEL R10, R10, -INF , !P1 ;  /* 0xff8000000a0a7808 */ /* 0x000fe20004800000 */
[----:B------:R-:W-:Y:S01]  /*53e0*/  FFMA.FTZ R52, R17, -UR17, R52 ;  /* 0x8000001111347c23 */ /* 0x000fe20008010034 */
[----:B------:R-:W-:Y:S01]  /*53f0*/  ISETP.GE.AND P4, PT, R2, R213, PT ;  /* 0x000000d50200720c */ /* 0x000fe20003f86270 */
[----:B------:R-:W-:Y:S01]  /*5400*/  VIADD R17, R16, 0x28 ;  /* 0x0000002810117836 */ /* 0x000fe20000000000 */
[----:B------:R-:W-:-:S02]  /*5410*/  ISETP.GE.AND P1, PT, R2, R210, PT ;  /* 0x000000d20200720c */ /* 0x000fc40003f26270 */
[----:B------:R-:W-:Y:S01]  /*5420*/  FSEL R9, R9, -INF , !P0 ;  /* 0xff80000009097808 */ /* 0x000fe20004000000 */
[----:B------:R-:W-:Y:S01]  /*5430*/  IMAD.IADD R19, R215, 0x1, -R17 ;  /* 0x00000001d7137824 */ /* 0x000fe200078e0a11 */
[----:B------:R-:W-:Y:S02]  /*5440*/  FSEL R8, R8, -INF , !P6 ;  /* 0xff80000008087808 */ /* 0x000fe40007000000 */
[C---:B------:R-:W-:Y:S02]  /*5450*/  ISETP.GE.AND P0, PT, R18.reuse, R213, PT ;  /* 0x000000d51200720c */ /* 0x040fe40003f06270 */
[----:B------:R-:W-:Y:S02]  /*5460*/  ISETP.GE.AND P6, PT, R18, R210, PT ;  /* 0x000000d21200720c */ /* 0x000fe40003fc6270 */
[CC--:B------:R-:W-:Y:S02]  /*5470*/  ISETP.LT.OR P4, PT, R2.reuse, R214.reuse, P4 ;  /* 0x000000d60200720c */ /* 0x0c0fe40002781670 */
[----:B------:R-:W-:Y:S01]  /*5480*/  ISETP.LT.OR P1, PT, R2, R211, P1 ;  /* 0x000000d30200720c */ /* 0x000fe20000f21670 */
[----:B------:R-:W-:Y:S01]  /*5490*/  IMAD.IADD R2, R212, 0x1, -R18 ;  /* 0x00000001d4027824 */ /* 0x000fe200078e0a12 */
[----:B------:R-:W-:-:S02]  /*54a0*/  ISETP.LT.OR P0, PT, R18, R214, P0 ;  /* 0x000000d61200720c */ /* 0x000fc40000701670 */
[----:B------:R-:W-:Y:S02]  /*54b0*/  ISETP.LT.OR P6, PT, R18, R211, P6 ;  /* 0x000000d31200720c */ /* 0x000fe400037c1670 */
[----:B------:R-:W-:Y:S02]  /*54c0*/  IABS R18, R24 ;  /* 0x0000001800127213 */ /* 0x000fe40000000000 */
[----:B------:R-:W-:Y:S02]  /*54d0*/  FSEL R13, R13, -INF , !P3 ;  /* 0xff8000000d0d7808 */ /* 0x000fe40005800000 */
[----:B------:R-:W-:Y:S02]  /*54e0*/  FSEL R6, R6, -INF , !P5 ;  /* 0xff80000006067808 */ /* 0x000fe40006800000 */
[C---:B------:R-:W-:Y:S02]  /*54f0*/  ISETP.GE.AND P3, PT, R17.reuse, R213, PT ;  /* 0x000000d51100720c */ /* 0x040fe40003f66270 */
[----:B------:R-:W-:-:S02]  /*5500*/  ISETP.GE.AND P5, PT, R17, R210, PT ;  /* 0x000000d21100720c */ /* 0x000fc40003fa6270 */
[----:B------:R-:W-:Y:S02]  /*5510*/  I2FP.F32.S32 R18, R18 ;  /* 0x0000001200127245 */ /* 0x000fe40000201400 */
[C---:B------:R-:W-:Y:S02]  /*5520*/  ISETP.LT.OR P3, PT, R17.reuse, R214, P3 ;  /* 0x000000d61100720c */ /* 0x040fe40001f61670 */
[----:B------:R-:W-:Y:S01]  /*5530*/  ISETP.LT.OR P5, PT, R17, R211, P5 ;  /* 0x000000d31100720c */ /* 0x000fe20002fa1670 */
[----:B------:R-:W-:Y:S01]  /*5540*/  IMAD.IADD R17, R212, 0x1, -R17 ;  /* 0x00000001d4117824 */ /* 0x000fe200078e0a11 */
[----:B------:R-:W-:Y:S01]  /*5550*/  IABS R19, R19 ;  /* 0x0000001300137213 */ /* 0x000fe20000000000 */
[----:B------:R-:W-:Y:S01]  /*5560*/  FFMA.FTZ R53, R18, -UR17, R53 ;  /* 0x8000001112357c23 */ /* 0x000fe20008010035 */
[----:B------:R-:W-:Y:S01]  /*5570*/  IABS R25, R25 ;  /* 0x0000001900197213 */ /* 0x000fe20000000000 */
[----:B------:R-:W-:Y:S01]  /*5580*/  VIADD R18, R16, 0x29 ;  /* 0x0000002910127836 */ /* 0x000fe20000000000 */
[----:B------:R-:W-:-:S02]  /*5590*/  I2FP.F32.S32 R19, R19 ;  /* 0x0000001300137245 */ /* 0x000fc40000201400 */
[----:B------:R-:W-:Y:S01]  /*55a0*/  IABS R17, R17 ;  /* 0x0000001100117213 */ /* 0x000fe20000000000 */
[----:B------:R-:W-:Y:S01]  /*55b0*/  IMAD.IADD R24, R215, 0x1, -R18 ;  /* 0x00000001d7187824 */ /* 0x000fe200078e0a12 */
[----:B------:R-:W-:Y:S01]  /*55c0*/  I2FP.F32.S32 R25, R25 ;  /* 0x0000001900197245 */ /* 0x000fe20000201400 */
[----:B------:R-:W-:Y:S01]  /*55d0*/  FFMA.FTZ R20, R19, -UR17, R20 ;  /* 0x8000001113147c23 */ /* 0x000fe20008010014 */
[----:B------:R-:W-:Y:S01]  /*55e0*/  FSEL R11, R11, -INF , !P2 ;  /* 0xff8000000b0b7808 */ /* 0x000fe20005000000 */
[----:B------:R-:W-:Y:S01]  /*55f0*/  VIADD R19, R16, 0x30 ;  /* 0x0000003010137836 */ /* 0x000fe20000000000 */
[----:B------:R-:W-:Y:S01]  /*5600*/  FSEL R138, R52, -INF , !P4 ;  /* 0xff800000348a7808 */ /* 0x000fe20006000000 */
[----:B------:R-:W-:Y:S01]  /*5610*/  FFMA.FTZ R54, R25, -UR17, R54 ;  /* 0x8000001119367c23 */ /* 0x000fe20008010036 */
[C---:B------:R-:W-:Y:S01]  /*5620*/  ISETP.GE.AND P2, PT, R18.reuse, R213, PT ;  /* 0x000000d51200720c */ /* 0x040fe20003f46270 */
[----:B------:R-:W-:Y:S01]  /*5630*/  IMAD.IADD R25, R215, 0x1, -R19 ;  /* 0x00000001d7197824 */ /* 0x000fe200078e0a13 */
[----:B------:R-:W-:-:S02]  /*5640*/  ISETP.GE.AND P4, PT, R18, R210, PT ;  /* 0x000000d21200720c */ /* 0x000fc40003f86270 */
[----:B------:R-:W-:Y:S02]  /*5650*/  IABS R2, R2 ;  /* 0x0000000200027213 */ /* 0x000fe40000000000 */
[----:B------:R-:W-:Y:S02]  /*5660*/  I2FP.F32.S32 R17, R17 ;  /* 0x0000001100117245 */ /* 0x000fe40000201400 */
[C---:B------:R-:W-:Y:S02]  /*5670*/  ISETP.LT.OR P2, PT, R18.reuse, R214, P2 ;  /* 0x000000d61200720c */ /* 0x040fe40001741670 */
[----:B------:R-:W-:Y:S01]  /*5680*/  ISETP.LT.OR P4, PT, R18, R211, P4 ;  /* 0x000000d31200720c */ /* 0x000fe20002781670 */
[----:B------:R-:W-:Y:S01]  /*5690*/  IMAD.IADD R18, R212, 0x1, -R18 ;  /* 0x00000001d4127824 */ /* 0x000fe200078e0a12 */
[----:B------:R-:W-:Y:S01]  /*56a0*/  I2FP.F32.S32 R2, R2 ;  /* 0x0000000200027245 */ /* 0x000fe20000201400 */
[----:B------:R-:W-:Y:S01]  /*56b0*/  FFMA.FTZ R22, R17, -UR17, R22 ;  /* 0x8000001111167c23 */ /* 0x000fe20008010016 */
[----:B------:R-:W-:Y:S01]  /*56c0*/  VIADD R17, R16, 0x31 ;  /* 0x0000003110117836 */ /* 0x000fe20000000000 */
[----:B------:R-:W-:-:S02]  /*56d0*/  FSEL R139, R54, -INF , !P1 ;  /* 0xff800000368b7808 */ /* 0x000fc40004800000 */
[----:B------:R-:W-:Y:S01]  /*56e0*/  FSEL R136, R53, -INF , !P0 ;  /* 0xff80000035887808 */ /* 0x000fe20004000000 */
[----:B------:R-:W-:Y:S01]  /*56f0*/  FFMA.FTZ R55, R2, -UR17, R55 ;  /* 0x8000001102377c23 */ /* 0x000fe20008010037 */
[----:B------:R-:W-:Y:S01]  /*5700*/  ISETP.GE.AND P1, PT, R19, R213, PT ;  /* 0x000000d51300720c */ /* 0x000fe20003f26270 */
[----:B------:R-:W-:Y:S01]  /*5710*/  IMAD.IADD R2, R215, 0x1, -R17 ;  /* 0x00000001d7027824 */ /* 0x000fe200078e0a11 */
        /* <DEDUP_REMOVED lines=22> */
[----:B------:R-:W1:Y:S01]  /*5880*/  LDC.U8 R2, c[0x0][0x388] ;  /* 0x0000e200ff027b82 */ /* 0x000e620000000000 */
[----:B------:R-:W-:Y:S01]  /*5890*/  FSEL R35, R22, -INF , !P5 ;  /* 0xff80000016237808 */ /* 0x000fe20006800000 */
[----:B------:R-:W-:Y:S01]  /*58a0*/  FFMA.FTZ R70, R19, -UR17, R70 ;  /* 0x8000001113467c23 */ /* 0x000fe20008010046 */
[----:B------:R-:W-:Y:S01]  /*58b0*/  FSEL R32, R21, -INF , !P2 ;  /* 0xff80000015207808 */ /* 0x000fe20005000000 */
[----:B------:R-:W-:Y:S01]  /*58c0*/  IMAD.IADD R20, R212, 0x1, -R17 ;  /* 0x00000001d4147824 */ /* 0x000fe200078e0a11 */
[----:B------:R-:W-:Y:S01]  /*58d0*/  ISETP.GE.AND P6, PT, R17, R213, PT ;  /* 0x000000d51100720c */ /* 0x000fe20003fc6270 */
[----:B------:R-:W-:Y:S01]  /*58e0*/  IMAD.IADD R19, R215, 0x1, -R18 ;  /* 0x00000001d7137824 */ /* 0x000fe200078e0a12 */
[----:B------:R-:W-:-:S02]  /*58f0*/  ISETP.GE.AND P3, PT, R17, R210, PT ;  /* 0x000000d21100720c */ /* 0x000fc40003f66270 */
[CC--:B------:R-:W-:Y:S02]  /*5900*/  ISETP.GE.AND P5, PT, R18.reuse, R213.reuse, PT ;  /* 0x000000d51200720c */ /* 0x0c0fe40003fa6270 */
[-C--:B------:R-:W-:Y:S02]  /*5910*/  ISETP.GE.AND P2, PT, R18, R210.reuse, PT ;  /* 0x000000d21200720c */ /* 0x080fe40003f46270 */
[----:B------:R-:W-:Y:S02]  /*5920*/  FSEL R33, R23, -INF , !P4 ;  /* 0xff80000017217808 */ /* 0x000fe40006000000 */
[----:B------:R-:W-:Y:S02]  /*5930*/  FSEL R226, R68, -INF , !P1 ;  /* 0xff80000044e27808 */ /* 0x000fe40004800000 */
[C---:B------:R-:W-:Y:S02]  /*5940*/  ISETP.GE.AND P4, PT, R16.reuse, R213, PT ;  /* 0x000000d51000720c */ /* 0x040fe40003f86270 */
[----:B------:R-:W-:-:S02]  /*5950*/  ISETP.GE.AND P1, PT, R16, R210, PT ;  /* 0x000000d21000720c */ /* 0x000fc40003f26270 */
[CC--:B------:R-:W-:Y:S02]  /*5960*/  ISETP.LT.OR P6, PT, R17.reuse, R214.reuse, P6 ;  /* 0x000000d61100720c */ /* 0x0c0fe400037c1670 */
[-C--:B------:R-:W-:Y:S01]  /*5970*/  ISETP.LT.OR P3, PT, R17, R211.reuse, P3 ;  /* 0x000000d31100720c */ /* 0x080fe20001f61670 */
[----:B------:R-:W-:Y:S01]  /*5980*/  IMAD.IADD R17, R215, 0x1, -R16 ;  /* 0x00000001d7117824 */ /* 0x000fe200078e0a10 */
[-C--:B------:R-:W-:Y:S01]  /*5990*/  ISETP.LT.OR P5, PT, R18, R214.reuse, P5 ;  /* 0x000000d61200720c */ /* 0x080fe20002fa1670 */
[----:B-1----:R-:W-:Y:S01]  /*59a0*/  IMAD R168, R2, 0x10000, R2 ;  /* 0x0001000002a87824 */ /* 0x002fe200078e0202 */
[-C--:B------:R-:W-:Y:S01]  /*59b0*/  ISETP.LT.OR P2, PT, R18, R211.reuse, P2 ;  /* 0x000000d31200720c */ /* 0x080fe20001741670 */
[----:B------:R-:W-:Y:S01]  /*59c0*/  IMAD.IADD R18, R212, 0x1, -R18 ;  /* 0x00000001d4127824 */ /* 0x000fe200078e0a12 */
[C---:B------:R-:W-:Y:S02]  /*59d0*/  ISETP.LT.OR P4, PT, R16.reuse, R214, P4 ;  /* 0x000000d61000720c */ /* 0x040fe40002781670 */
        /* <DEDUP_REMOVED lines=70> */
[----:B------:R-:W5:Y:S01]  /*5e40*/  @!P4 LDC.64 R22, c[0x0][0x218] ;  /* 0x00008600ff16cb82 */ /* 0x000f620000000a00 */
        /* <DEDUP_REMOVED lines=69> */
.L_x_1225:
[----:B------:R-:W-:Y:S05]  /*62a0*/  BSYNC B0 ;  /* 0x0000000000007941 */ /* 0x000fea0003800000 */
.L_x_1224:
[----:B------:R-:W0:Y:S02]  /*62b0*/  LDGDEPBAR ;  /* 0x00000000000079af */ /* 0x000e240000000000 */
.L_x_1223:
[----:B------:R-:W-:Y:S01]  /*62c0*/  FMNMX.FTZ R3, R40, R38, !PT ;  /* 0x0000002628037209 */ /* 0x000fe20007810000 */
[----:B------:R-:W-:Y:S01]  /*62d0*/  IMAD.WIDE.U32 R148, R217, -0x326172a9, RZ ;  /* 0xcd9e8d57d9947825 */ /* 0x000fe200078e00ff */
[----:B--2---:R-:W-:Y:S01]  /*62e0*/  FMNMX.FTZ R18, R41, R37, !PT ;  /* 0x0000002529127209 */ /* 0x004fe20007810000 */
[----:B------:R-:W-:Y:S01]  /*62f0*/  USHF.L.U32 UR35, UR19, 0x1, URZ ;  /* 0x0000000113237899 */ /* 0x000fe2000800063f */
[----:B------:R-:W-:Y:S01]  /*6300*/  FMNMX.FTZ R3, R14, R3, !PT ;  /* 0x000000030e037209 */ /* 0x000fe20007810000 */
[----:B------:R-:W-:Y:S01]  /*6310*/  UIADD3 UR6, UR31, -0x4498517b, URZ ;  /* 0xbb67ae851f067890 */ /* 0x000fe2000fffe03f */
[----:B------:R-:W-:Y:S01]  /*6320*/  FMNMX.FTZ R18, R43, R18, !PT ;  /* 0x000000122b127209 */ /* 0x000fe20007810000 */
[----:B------:R-:W-:Y:S01]  /*6330*/  IMAD.WIDE.U32 R150, R218, -0x2daee0ad, RZ ;  /* 0xd2511f53da967825 */ /* 0x000fe200078e00ff */
[----:B------:R-:W-:Y:S01]  /*6340*/  FMNMX.FTZ R3, R36, R3, !PT ;  /* 0x0000000324037209 */ /* 0x000fe20007810000 */
[----:B------:R-:W-:Y:S01]  /*6350*/  UIADD3 UR32, UR30, -0x61c88647, URZ ;  /* 0x9e3779b91e207890 */ /* 0x000fe2000fffe03f */
[----:B------:R-:W-:Y:S01]  /*6360*/  FMNMX.FTZ R18, R39, R18, !PT ;  /* 0x0000001227127209 */ /* 0x000fe20007810000 */
[----:B------:R-:W-:Y:S01]  /*6370*/  IMAD.U32 R19, RZ, RZ, UR35 ;  /* 0x00000023ff137e24 */ /* 0x000fe2000f8e00ff */
[----:B------:R-:W-:Y:S01]  /*6380*/  FMNMX.FTZ R3, R12, R3, !PT ;  /* 0x000000030c037209 */ /* 0x000fe20007810000 */
[----:B------:R-:W-:Y:S01]  /*6390*/  UIADD3 UR29, UR30, 0x3c6ef372, URZ ;  /* 0x3c6ef3721e1d7890 */ /* 0x000fe2000fffe03f */
[----:B------:R-:W-:Y:S01]  /*63a0*/  FMNMX.FTZ R18, R15, R18, !PT ;  /* 0x000000120f127209 */ /* 0x000fe20007810000 */
[----:B------:R-:W-:Y:S01]  /*63b0*/  UIADD3 UR28, UR31, 0x76cf5d0a, URZ ;  /* 0x76cf5d0a1f1c7890 */ /* 0x000fe2000fffe03f */
[----:B------:R-:W-:Y:S01]  /*63c0*/  FMNMX.FTZ R3, R10, R3, !PT ;  /* 0x000000030a037209 */ /* 0x000fe20007810000 */
[----:B------:R-:W-:Y:S01]  /*63d0*/  UIADD3 UR22, UR31, 0x32370b8f, URZ ;  /* 0x32370b8f1f167890 */ /* 0x000fe2000fffe03f */
[----:B------:R-:W-:Y:S01]  /*63e0*/  FMNMX.FTZ R18, R9, R18, !PT ;  /* 0x0000001209127209 */ /* 0x000fe20007810000 */
        /* <DEDUP_REMOVED lines=8> */
[----:B------:R-:W-:Y:S01]  /*6470*/  UIADD3 UR35, UR35, 0x1, URZ ;  /* 0x0000000123237890 */ /* 0x000fe2000fffe03f */
        /* <DEDUP_REMOVED lines=11> */
[----:B-1----:R-:W-:Y:S02]  /*6530*/  FMNMX.FTZ R17, R199, R18, !PT ;  /* 0x00000012c7117209 */ /* 0x002fe40007810000 */
[----:B------:R-:W-:-:S02]  /*6540*/  FMNMX.FTZ R3, R222, R3, !PT ;  /* 0x00000003de037209 */ /* 0x000fc40007810000 */
[----:B------:R-:W-:Y:S02]  /*6550*/  FMNMX.FTZ R18, R198, R17, !PT ;  /* 0x00000011c6127209 */ /* 0x000fe40007810000 */
[----:B------:R-:W-:Y:S02]  /*6560*/  FMNMX.FTZ R16, R202, R3, !PT ;  /* 0x00000003ca107209 */ /* 0x000fe40007810000 */
[----:B------:R-:W-:Y:S02]  /*6570*/  FMNMX.FTZ R17, R197, R18, !PT ;  /* 0x00000012c5117209 */ /* 0x000fe40007810000 */
[----:B------:R-:W-:Y:S01]  /*6580*/  LOP3.LUT R219, R4, UR30, RZ, 0x3c, !PT ;  /* 0x0000001e04db7c12 */ /* 0x000fe2000f8e3cff */
[----:B------:R-:W1:Y:S01]  /*6590*/  SHFL.BFLY PT, R3, R16, 0x2, 0x1f ;  /* 0x0c401f0010037f89 */ /* 0x000e6200000e0000 */
[----:B------:R-:W-:Y:S02]  /*65a0*/  LOP3.LUT R4, R151, UR31, R19, 0x96, !PT ;  /* 0x0000001f97047c12 */ /* 0x000fe4000f8e9613 */
[----:B------:R-:W-:Y:S01]  /*65b0*/  LOP3.LUT R142, R149, R219, RZ, 0x3c, !PT ;  /* 0x000000db958e7212 */ /* 0x000fe200078e3cff */
[----:B------:R-:W2:Y:S01]  /*65c0*/  SHFL.BFLY PT, R18, R17, 0x2, 0x1f ;  /* 0x0c401f0011127f89 */ /* 0x000ea200000e0000 */
[----:B------:R-:W-:Y:S01]  /*65d0*/  LEA R188, R0, UR4, 0x1 ;  /* 0x0000000400bc7c11 */ /* 0x000fe2000f8e08ff */
[----:B------:R-:W-:Y:S01]  /*65e0*/  IMAD.WIDE.U32 R22, R4, -0x326172a9, RZ ;  /* 0xcd9e8d5704167825 */ /* 0x000fe200078e00ff */
[----:B------:R-:W-:-:S03]  /*65f0*/  UIADD3 UR4, UR30, 0x1715609d, URZ ;  /* 0x1715609d1e047890 */ /* 0x000fc6000fffe03f */
[----:B------:R-:W-:Y:S01]  /*6600*/  IMAD.WIDE.U32 R142, R142, -0x2daee0ad, RZ ;  /* 0xd2511f538e8e7825 */ /* 0x000fe200078e00ff */
[----:B------:R-:W-:Y:S01]  /*6610*/  LOP3.LUT R4, R23, UR32, R148, 0x96, !PT ;  /* 0x0000002017047c12 */ /* 0x000fe2000f8e9694 */
[----:B------:R-:W-:Y:S02]  /*6620*/  LDSM.16.MT88.4 R124, [R188+0xc000] ;  /* 0x00c00000bc7c783b */ /* 0x000fe40000004200 */
[----:B------:R-:W-:Y:S01]  /*6630*/  IMAD R186, R7, 0x2, R188 ;  /* 0x0000000207ba7824 */ /* 0x000fe200078e02bc */
[----:B------:R-:W-:Y:S01]  /*6640*/  LOP3.LUT R140, R143, UR6, R150, 0x96, !PT ;  /* 0x000000068f8c7c12 */ /* 0x000fe2000f8e9696 */
[----:B------:R-:W-:Y:S01]  /*6650*/  IMAD.WIDE.U32 R20, R4, -0x2daee0ad, RZ ;  /* 0xd2511f5304147825 */ /* 0x000fe200078e00ff */
[----:B------:R-:W-:Y:S01]  /*6660*/  UIADD3 UR6, UR31, -0x126145ec, URZ ;  /* 0xed9eba141f067890 */ /* 0x000fe2000fffe03f */
[----:B------:R-:W-:Y:S02]  /*6670*/  LDSM.16.MT88.4 R72, [R188+0x10000] ;  /* 0x01000000bc48783b */ /* 0x000fe40000004200 */
[----:B------:R-:W-:Y:S01]  /*6680*/  IMAD.WIDE.U32 R140, R140, -0x326172a9, RZ ;  /* 0xcd9e8d578c8c7825 */ /* 0x000fe200078e00ff */
[----:B------:R-:W-:Y:S01]  /*6690*/  LOP3.LUT R4, R21, UR28, R142, 0x96, !PT ;  /* 0x0000001c15047c12 */ /* 0x000fe2000f8e968e */
[----:B------:R-:W-:Y:S01]  /*66a0*/  LDSM.16.MT88.4 R116, [R186+0xc000] ;  /* 0x00c00000ba74783b */ /* 0x000fe20000004200 */
[----:B-1----:R-:W-:Y:S01]  /*66b0*/  FMNMX.FTZ R3, R16, R3, !PT ;  /* 0x0000000310037209 */ /* 0x002fe20007810000 */
[----:B------:R-:W-:Y:S01]  /*66c0*/  IMAD R185, R5, 0x2, R188 ;  /* 0x0000000205b97824 */ /* 0x000fe200078e02bc */
[----:B------:R-:W-:Y:S01]  /*66d0*/  LOP3.LUT R22, R141, UR29, R22, 0x96, !PT ;  /* 0x0000001d8d167c12 */ /* 0x000fe2000f8e9616 */
[----:B------:R-:W-:Y:S01]  /*66e0*/  IMAD R184, R5, 0x2, R186 ;  /* 0x0000000205b87824 */ /* 0x000fe200078e02ba */
[----:B--2---:R-:W-:Y:S01]  /*66f0*/  FMNMX.FTZ R18, R17, R18, !PT ;  /* 0x0000001211127209 */ /* 0x004fe20007810000 */
[----:B------:R-:W1:Y:S01]  /*6700*/  SHFL.BFLY PT, R132, R3, 0x1, 0x1f ;  /* 0x0c201f0003847f89 */ /* 0x000e6200000e0000 */
[----:B------:R-:W-:-:S03]  /*6710*/  IMAD.WIDE.U32 R16, R4, -0x326172a9, RZ ;  /* 0xcd9e8d5704107825 */ /* 0x000fc600078e00ff */
[----:B------:R-:W-:Y:S01]  /*6720*/  LDSM.16.MT88.4 R108, [R185+0xc000] ;  /* 0x00c00000b96c783b */ /* 0x000fe20000004200 */
[----:B------:R-:W-:Y:S01]  /*6730*/  IMAD.WIDE.U32 R22, R22, -0x2daee0ad, RZ ;  /* 0xd2511f5316167825 */ /* 0x000fe200078e00ff */
[----:B------:R-:W-:Y:S02]  /*6740*/  LOP3.LUT R4, R17, UR25, R140, 0x96, !PT ;  /* 0x0000001911047c12 */ /* 0x000fe4000f8e968c */
[----:B------:R-:W-:Y:S02]  /*6750*/  LDSM.16.MT88.4 R100, [R184+0xc000] ;  /* 0x00c00000b864783b */ /* 0x000fe40000004200 */
[----:B------:R-:W-:Y:S01]  /*6760*/  LOP3.LUT R20, R23, UR22, R20, 0x96, !PT ;  /* 0x0000001617147c12 */ /* 0x000fe2000f8e9614 */
[----:B------:R-:W-:Y:S01]  /*6770*/  IMAD.WIDE.U32 R24, R4, -0x2daee0ad, RZ ;  /* 0xd2511f5304187825 */ /* 0x000fe200078e00ff */
[----:B------:R-:W-:Y:S03]  /*6780*/  LDSM.16.MT88.4 R48, [R186+0xe000] ;  /* 0x00e00000ba30783b */ /* 0x000fe60000004200 */
[----:B------:R-:W-:Y:S01]  /*6790*/  IMAD.WIDE.U32 R20, R20, -0x326172a9, RZ ;  /* 0xcd9e8d5714147825 */ /* 0x000fe200078e00ff */
[----:B------:R-:W-:Y:S04]  /*67a0*/  LDSM.16.MT88.4 R64, [R184+0xe000] ;  /* 0x00e00000b840783b */ /* 0x000fe80000004200 */
[----:B------:R-:W-:Y:S01]  /*67b0*/  LOP3.LUT R16, R21, UR7, R16, 0x96, !PT ;  /* 0x0000000715107c12 */ /* 0x000fe2000f8e9610 */
[----:B------:R-:W-:Y:S01]  /*67c0*/  LDSM.16.MT88.4 R56, [R185+0xe000] ;  /* 0x00e00000b938783b */ /* 0x000fe20000004200 */
[----:B-1----:R-:W-:-:S03]  /*67d0*/  FMNMX.FTZ R132, R3, R132, !PT ;  /* 0x0000008403847209 */ /* 0x002fc60007810000 */
[----:B------:R-:W-:Y:S01]  /*67e0*/  IMAD.WIDE.U32 R16, R16, -0x2daee0ad, RZ ;  /* 0xd2511f5310107825 */ /* 0x000fe200078e00ff */
[----:B------:R-:W1:Y:S01]  /*67f0*/  SHFL.BFLY PT, R3, R18, 0x1, 0x1f ;  /* 0x0c201f0012037f89 */ /* 0x000e6200000e0000 */
[C---:B------:R-:W-:Y:S02]  /*6800*/  FSETP.NEU.FTZ.AND P1, PT, R132.reuse, -INF , PT ;  /* 0xff8000008400780b */ /* 0x040fe40003f3d000 */
[----:B------:R-:W-:Y:S01]  /*6810*/  FMUL.FTZ R203, R132, UR21 ;  /* 0x0000001584cb7c20 */ /* 0x000fe20008410000 */
[----:B------:R-:W-:Y:S01]  /*6820*/  LOP3.LUT R4, R17, UR18, R24, 0x96, !PT ;  /* 0x0000001211047c12 */ /* 0x000fe2000f8e9618 */
[----:B------:R-:W-:Y:S03]  /*6830*/  LDSM.16.MT88.4 R80, [R186+0x10000] ;  /* 0x01000000ba50783b */ /* 0x000fe60000004200 */
[----:B------:R-:W-:Y:S01]  /*6840*/  FSEL R203, R203, RZ, P1 ;  /* 0x000000ffcbcb7208 */ /* 0x000fe20000800000 */
[----:B------:R-:W-:Y:S04]  /*6850*/  LDSM.16.MT88.4 R88, [R185+0x10000] ;  /* 0x01000000b958783b */ /* 0x000fe80000004200 */
        /* <DEDUP_REMOVED lines=11> */
[----:B-1----:R-:W-:Y:S01]  /*6910*/  FMNMX.FTZ R3, R18, R3, !PT ;  /* 0x0000000312037209 */ /* 0x002fe20007810000 */
[----:B------:R-:W-:Y:S01]  /*6920*/  FFMA.FTZ R166, R34, UR21, -R203 ;  /* 0x0000001522a67c23 */ /* 0x000fe200080108cb */
[----:B------:R-:W-:Y:S01]  /*6930*/  LOP3.LUT R18, R25, UR6, R22, 0x96, !PT ;  /* 0x0000000619127c12 */ /* 0x000fe2000f8e9616 */
[----:B------:R-:W-:Y:S01]  /*6940*/  IMAD.WIDE.U32 R22, R4, -0x326172a9, RZ ;  /* 0xcd9e8d5704167825 */ /* 0x000fe200078e00ff */
[----:B------:R-:W-:-:S03]  /*6950*/  FSETP.NEU.FTZ.AND P1, PT, R3, -INF , PT ;  /* 0xff8000000300780b */ /* 0x000fc60003f3d000 */
[----:B------:R-:W-:Y:S01]  /*6960*/  FMUL.FTZ R200, R3, UR21 ;  /* 0x0000001503c87c20 */ /* 0x000fe20008410000 */
[----:B------:R-:W1:Y:S01]  /*6970*/  MUFU.EX2 R161, R161 ;  /* 0x000000a100a17308 */ /* 0x000e620000000800 */
[----:B------:R-:W-:Y:S01]  /*6980*/  IMAD.WIDE.U32 R18, R18, -0x326172a9, RZ ;  /* 0xcd9e8d5712127825 */ /* 0x000fe200078e00ff */
[----:B------:R-:W-:Y:S01]  /*6990*/  SHF.R.U32.HI R14, RZ, 0x10, R22 ;  /* 0x00000010ff0e7819 */ /* 0x000fe20000011616 */
[----:B------:R-:W-:Y:S01]  /*69a0*/  LDSM.16.MT88.4 R24, [R186+0xc800] ;  /* 0x00c80000ba18783b */ /* 0x000fe20000004200 */
[----:B------:R-:W-:Y:S01]  /*69b0*/  FSEL R200, R200, RZ, P1 ;  /* 0x000000ffc8c87208 */ /* 0x000fe20000800000 */
[----:B------:R-:W-:Y:S01]  /*69c0*/  FFMA.FTZ R167, R32, UR21, -R203 ;  /* 0x0000001520a77c23 */ /* 0x000fe200080108cb */
[----:B------:R-:W-:Y:S01]  /*69d0*/  LOP3.LUT R0, R23, UR10, R18, 0x96, !PT ;  /* 0x0000000a17007c12 */ /* 0x000fe2000f8e9612 */
[----:B------:R-:W-:Y:S01]  /*69e0*/  LDSM.16.MT88.4 R28, [R184+0x10000] ;  /* 0x01000000b81c783b */ /* 0x000fe20000004200 */
[----:B------:R-:W-:Y:S01]  /*69f0*/  LOP3.LUT R18, R22, 0xffff, RZ, 0xc0, !PT ;  /* 0x0000ffff16127812 */ /* 0x000fe200078ec0ff */
[--C-:B------:R-:W-:Y:S01]  /*6a00*/  FFMA.FTZ R158, R43, UR21, -R200.reuse ;  /* 0x000000152b9e7c23 */ /* 0x100fe200080108c8 */
[--C-:B------:R-:W-:Y:S01]  /*6a10*/  FFMA.FTZ R157, R39, UR21, -R200.reuse ;  /* 0x00000015279d7c23 */ /* 0x100fe200080108c8 */
[--C-:B------:R-:W-:Y:S01]  /*6a20*/  FFMA.FTZ R160, R41, UR21, -R200.reuse ;  /* 0x0000001529a07c23 */ /* 0x100fe200080108c8 */
[----:B------:R-:W-:Y:S01]  /*6a30*/  FFMA.FTZ R163, R37, UR21, -R200 ;  /* 0x0000001525a37c23 */ /* 0x000fe200080108c8 */
[----:B------:R-:W-:Y:S01]  /*6a40*/  SHF.R.U32.HI R4, RZ, 0x18, R22 ;  /* 0x00000018ff047819 */ /* 0x000fe20000011616 */
[----:B------:R-:W-:Y:S01]  /*6a50*/  MUFU.EX2 R159, R159 ;  /* 0x0000009f009f7308 */ /* 0x000fe20000000800 */
[----:B------:R-:W-:Y:S01]  /*6a60*/  LOP3.LUT R5, R14, 0xff, RZ, 0xc0, !PT ;  /* 0x000000ff0e057812 */ /* 0x000fe200078ec0ff */
[--C-:B------:R-:W-:Y:S01]  /*6a70*/  FFMA.FTZ R154, R15, UR21, -R200.reuse ;  /* 0x000000150f9a7c23 */ /* 0x100fe200080108c8 */
[----:B------:R-:W-:Y:S01]  /*6a80*/  LOP3.LUT R17, R22, 0xff, RZ, 0xc0, !PT ;  /* 0x000000ff16117812 */ /* 0x000fe200078ec0ff */
[----:B------:R-:W-:Y:S01]  /*6a90*/  FFMA.FTZ R135, R13, UR21, -R200 ;  /* 0x000000150d877c23 */ /* 0x000fe200080108c8 */
[----:B------:R-:W-:Y:S01]  /*6aa0*/  SHF.R.U32.HI R18, RZ, 0x8, R18 ;  /* 0x00000008ff127819 */ /* 0x000fe20000011612 */
[----:B------:R-:W-:Y:S01]  /*6ab0*/  FFMA.FTZ R153, R9, UR21, -R200 ;  /* 0x0000001509997c23 */ /* 0x000fe200080108c8 */
[C---:B------:R-:W-:Y:S01]  /*6ac0*/  LOP3.LUT R21, R0.reuse, 0xffff, RZ, 0xc0, !PT ;  /* 0x0000ffff00157812 */ /* 0x040fe200078ec0ff */
[----:B------:R-:W-:Y:S01]  /*6ad0*/  MUFU.EX2 R158, R158 ;  /* 0x0000009e009e7308 */ /* 0x000fe20000000800 */
[----:B------:R-:W-:Y:S01]  /*6ae0*/  PRMT R5, R5, 0x5410, R4 ;  /* 0x0000541005057816 */ /* 0x000fe20000000004 */
[----:B------:R-:W2:Y:S01]  /*6af0*/  LDSM.16.MT88.4 R40, [R188+0xe000] ;  /* 0x00e00000bc28783b */ /* 0x000ea20000004200 */
[----:B------:R-:W-:Y:S01]  /*6b00*/  PRMT R7, R17, 0x5410, R18 ;  /* 0x0000541011077816 */ /* 0x000fe20000000012 */
[--C-:B------:R-:W-:Y:S01]  /*6b10*/  FFMA.FTZ R196, R139, UR21, -R200.reuse ;  /* 0x000000158bc47c23 */ /* 0x100fe200080108c8 */
[----:B------:R-:W-:Y:S01]  /*6b20*/  LOP3.LUT R14, R0, 0xff, RZ, 0xc0, !PT ;  /* 0x000000ff000e7812 */ /* 0x000fe200078ec0ff */
[----:B------:R-:W-:Y:S01]  /*6b30*/  FFMA.FTZ R169, R137, UR21, -R200 ;  /* 0x0000001589a97c23 */ /* 0x000fe200080108c8 */
[----:B------:R-:W-:Y:S01]  /*6b40*/  SHF.R.U32.HI R21, RZ, 0x8, R21 ;  /* 0x00000008ff157819 */ /* 0x000fe20000011615 */
[----:B------:R-:W3:Y:S01]  /*6b50*/  MUFU.EX2 R157, R157 ;  /* 0x0000009d009d7308 */ /* 0x000ee20000000800 */
[----:B------:R-:W-:Y:S01]  /*6b60*/  SHF.R.U32.HI R18, RZ, 0x10, R0 ;  /* 0x00000010ff127819 */ /* 0x000fe20000011600 */
[----:B------:R-:W-:Y:S01]  /*6b70*/  FFMA.FTZ R171, R35, UR21, -R200 ;  /* 0x0000001523ab7c23 */ /* 0x000fe200080108c8 */
[----:B------:R-:W-:Y:S01]  /*6b80*/  SHF.R.U32.HI R17, RZ, 0x18, R0 ;  /* 0x00000018ff117819 */ /* 0x000fe20000011600 */
[--C-:B------:R-:W-:Y:S01]  /*6b90*/  FFMA.FTZ R170, R33, UR21, -R200.reuse ;  /* 0x0000001521aa7c23 */ /* 0x100fe200080108c8 */
[----:B------:R-:W-:Y:S01]  /*6ba0*/  PRMT R21, R14, 0x5410, R21 ;  /* 0x000054100e157816 */ /* 0x000fe20000000015 */
[----:B------:R-:W-:Y:S01]  /*6bb0*/  LDSM.16.MT88.4 R32, [R184+0xd000] ;  /* 0x00d00000b820783b */ /* 0x000fe20000004200 */
[--C-:B------:R-:W-:Y:S01]  /*6bc0*/  HSET2.LE.AND R99, R5, R168.reuse, PT ;  /* 0x000000a805637233 */ /* 0x100fe20003803000 */
[----:B------:R-:W-:Y:S01]  /*6bd0*/  MUFU.EX2 R160, R160 ;  /* 0x000000a000a07308 */ /* 0x000fe20000000800 */
[----:B------:R-:W-:Y:S01]  /*6be0*/  LOP3.LUT R0, R18, 0xff, RZ, 0xc0, !PT ;  /* 0x000000ff12007812 */ /* 0x000fe200078ec0ff */
[----:B------:R-:W-:Y:S01]  /*6bf0*/  LDSM.16.MT88.4 R12, [R184+0xc800] ;  /* 0x00c80000b80c783b */ /* 0x000fe20000004200 */
[--C-:B------:R-:W-:Y:S01]  /*6c00*/  HSET2.LE.AND R96, R21, R168.reuse, PT ;  /* 0x000000a815607233 */ /* 0x100fe20003803000 */
[----:B------:R-:W-:Y:S01]  /*6c10*/  FFMA.FTZ R225, R202, UR21, -R203 ;  /* 0x00000015cae17c23 */ /* 0x000fe200080108cb */
[----:B------:R-:W-:Y:S01]  /*6c20*/  PRMT R17, R0, 0x5410, R17 ;  /* 0x0000541000117816 */ /* 0x000fe20000000011 */
[----:B------:R-:W-:Y:S01]  /*6c30*/  FFMA.FTZ R223, R197, UR21, -R200 ;  /* 0x00000015c5df7c23 */ /* 0x000fe200080108c8 */
[----:B-1----:R-:W-:Y:S01]  /*6c40*/  F2FP.F16.F32.PACK_AB R5, R161, R162 ;  /* 0x000000a2a105723e */ /* 0x002fe200000000ff */
[----:B------:R-:W1:Y:S01]  /*6c50*/  MUFU.EX2 R163, R163 ;  /* 0x000000a300a37308 */ /* 0x000e620000000800 */
[----:B---3--:R-:W-:Y:S01]  /*6c60*/  F2FP.F16.F32.PACK_AB R4, R157, R158 ;  /* 0x0000009e9d04723e */ /* 0x008fe200000000ff */
[----:B------:R-:W-:Y:S01]  /*6c70*/  LDSM.16.MT88.4 R136, [R185+0xd000] ;  /* 0x00d00000b988783b */ /* 0x000fe20000004200 */
[----:B------:R-:W-:Y:S01]  /*6c80*/  HSET2.LE.AND R97, R17, R168, PT ;  /* 0x000000a811617233 */ /* 0x000fe20003803000 */
[----:B------:R-:W-:Y:S01]  /*6c90*/  FADD.FTZ R162, R162, R161 ;  /* 0x000000a1a2a27221 */ /* 0x000fe20000010000 */
[----:B------:R-:W-:-:S02]  /*6ca0*/  LOP3.LUT R99, R99, R4, RZ, 0xc0, !PT ;  /* 0x0000000463637212 */ /* 0x000fc400078ec0ff */
[----:B------:R-:W-:Y:S01]  /*6cb0*/  LOP3.LUT R4, R19, UR4, R20, 0x96, !PT ;  /* 0x0000000413047c12 */ /* 0x000fe2000f8e9614 */
[----:B------:R-:W3:Y:S01]  /*6cc0*/  MUFU.EX2 R156, R156 ;  /* 0x0000009c009c7308 */ /* 0x000ee20000000800 */
[----:B------:R-:W-:Y:S02]  /*6cd0*/  LOP3.LUT R96, R96, R5, RZ, 0xc0, !PT ;  /* 0x0000000560607212 */ /* 0x000fe400078ec0ff */
[----:B------:R-:W-:Y:S01]  /*6ce0*/  HSET2.LE.AND R7, R7, R168, PT ;  /* 0x000000a807077233 */ /* 0x000fe20003803000 */
[----:B------:R-:W-:-:S04]  /*6cf0*/  IMAD.WIDE.U32 R4, R4, -0x2daee0ad, RZ ;  /* 0xd2511f5304047825 */ /* 0x000fc800078e00ff */
[----:B------:R-:W-:Y:S01]  /*6d00*/  MUFU.EX2 R155, R155 ;  /* 0x0000009b009b7308 */ /* 0x000fe20000000800 */
[----:B-1----:R-:W-:Y:S01]  /*6d10*/  F2FP.F16.F32.PACK_AB R0, R163, R160 ;  /* 0x000000a0a300723e */ /* 0x002fe200000000ff */
[----:B------:R-:W-:Y:S01]  /*6d20*/  FADD.FTZ R163, R160, R163 ;  /* 0x000000a3a0a37221 */ /* 0x000fe20000010000 */
[----:B------:R-:W-:Y:S02]  /*6d30*/  LOP3.LUT R21, R4, 0xff, RZ, 0xc0, !PT ;  /* 0x000000ff04157812 */ /* 0x000fe400078ec0ff */
[----:B------:R-:W-:Y:S01]  /*6d40*/  LOP3.LUT R97, R97, R0, RZ, 0xc0, !PT ;  /* 0x0000000061617212 */ /* 0x000fe200078ec0ff */
[----:B------:R-:W-:Y:S01]  /*6d50*/  FADD.FTZ R158, R158, R163 ;  /* 0x000000a39e9e7221 */ /* 0x000fe20000010000 */
[----:B------:R-:W-:Y:S01]  /*6d60*/  LOP3.LUT R0, R4, 0xffff, RZ, 0xc0, !PT ;  /* 0x0000ffff04007812 */ /* 0x000fe200078ec0ff */
[----:B------:R-:W1:Y:S01]  /*6d70*/  MUFU.EX2 R152, R152 ;  /* 0x0000009800987308 */ /* 0x000e620000000800 */
[C---:B---3--:R-:W-:Y:S01]  /*6d80*/  F2FP.F16.F32.PACK_AB R98, R156.reuse, R159 ;  /* 0x0000009f9c62723e */ /* 0x048fe200000000ff */
[----:B------:R-:W-:Y:S01]  /*6d90*/  FADD.FTZ R159, R159, R162 ;  /* 0x000000a29f9f7221 */ /* 0x000fe20000010000 */
[----:B------:R-:W-:Y:S01]  /*6da0*/  SHF.R.U32.HI R0, RZ, 0x8, R0 ;  /* 0x00000008ff007819 */ /* 0x000fe20000011600 */
[----:B------:R-:W-:Y:S01]  /*6db0*/  FADD.FTZ R157, R157, R158 ;  /* 0x0000009e9d9d7221 */ /* 0x000fe20000010000 */
[----:B------:R-:W-:Y:S01]  /*6dc0*/  LOP3.LUT R98, R7, R98, RZ, 0xc0, !PT ;  /* 0x0000006207627212 */ /* 0x000fe200078ec0ff */
[----:B------:R-:W-:Y:S01]  /*6dd0*/  FADD.FTZ R156, R156, R159 ;  /* 0x0000009f9c9c7221 */ /* 0x000fe20000010000 */
[----:B------:R-:W-:Y:S01]  /*6de0*/  LOP3.LUT R145, R5, UR11, R16, 0x96, !PT ;  /* 0x0000000b05917c12 */ /* 0x000fe2000f8e9610 */
[----:B------:R-:W-:Y:S01]  /*6df0*/  MUFU.EX2 R134, R134 ;  /* 0x0000008600867308 */ /* 0x000fe20000000800 */
[--C-:B------:R-:W-:Y:S01]  /*6e00*/  SHF.R.U32.HI R10, RZ, 0x10, R4.reuse ;  /* 0x00000010ff0a7819 */ /* 0x100fe20000011604 */
[----:B------:R-:W-:Y:S01]  /*6e10*/  LDSM.16.MT88.4 R16, [R188+0xc800] ;  /* 0x00c80000bc10783b */ /* 0x000fe20000004200 */
[----:B------:R-:W-:Y:S01]  /*6e20*/  SHF.R.U32.HI R147, RZ, 0x18, R4 ;  /* 0x00000018ff937819 */ /* 0x000fe20000011604 */
[C---:B------:R-:W-:Y:S01]  /*6e30*/  HMMA.16816.F32 R112, R96.reuse, R108, RZ ;  /* 0x0000006c6070723c */ /* 0x040fe200000018ff */
[----:B------:R-:W-:Y:S01]  /*6e40*/  PRMT R21, R21, 0x5410, R0 ;  /* 0x0000541015157816 */ /* 0x000fe20000000000 */
[----:B------:R-:W3:Y:S01]  /*6e50*/  LDSM.16.MT88.4 R4, [R185+0xc800] ;  /* 0x00c80000b904783b */ /* 0x000ee20000004200 */
[----:B------:R-:W-:Y:S01]  /*6e60*/  FFMA.FTZ R0, R11, UR21, -R200 ;  /* 0x000000150b007c23 */ /* 0x000fe200080108c8 */
[----:B------:R-:W4:Y:S01]  /*6e70*/  MUFU.EX2 R133, R133 ;  /* 0x0000008500857308 */ /* 0x000f220000000800 */
[----:B------:R-:W-:Y:S01]  /*6e80*/  LOP3.LUT R20, R145, 0xffff, RZ, 0xc0, !PT ;  /* 0x0000ffff91147812 */ /* 0x000fe200078ec0ff */
[----:B------:R-:W-:Y:S01]  /*6e90*/  HMMA.16816.F32 R108, R96, R110, RZ ;  /* 0x0000006e606c723c */ /* 0x000fe200000018ff */
[----:B------:R-:W-:-:S02]  /*6ea0*/  SHF.R.U32.HI R8, RZ, 0x10, R145 ;  /* 0x00000010ff087819 */ /* 0x000fc40000011691 */
[----:B------:R-:W-:Y:S02]  /*6eb0*/  LOP3.LUT R23, R145, 0xff, RZ, 0xc0, !PT ;  /* 0x000000ff91177812 */ /* 0x000fe400078ec0ff */
[----:B------:R-:W-:Y:S01]  /*6ec0*/  SHF.R.U32.HI R20, RZ, 0x8, R20 ;  /* 0x00000008ff147819 */ /* 0x000fe20000011614 */
[----:B------:R-:W-:Y:S01]  /*6ed0*/  MUFU.EX2 R154, R154 ;  /* 0x0000009a009a7308 */ /* 0x000fe20000000800 */
[----:B------:R-:W-:Y:S01]  /*6ee0*/  LOP3.LUT R10, R10, 0xff, RZ, 0xc0, !PT ;  /* 0x000000ff0a0a7812 */ /* 0x000fe200078ec0ff */
[C---:B------:R-:W-:Y:S01]  /*6ef0*/  HMMA.16816.F32 R128, R96.reuse, R124, RZ ;  /* 0x0000007c6080723c */ /* 0x040fe200000018ff */
[----:B------:R-:W-:Y:S02]  /*6f00*/  SHF.R.U32.HI R145, RZ, 0x18, R145 ;  /* 0x00000018ff917819 */ /* 0x000fe40000011691 */
[----:B------:R-:W-:Y:S02]  /*6f10*/  LOP3.LUT R8, R8, 0xff, RZ, 0xc0, !PT ;  /* 0x000000ff08087812 */ /* 0x000fe400078ec0ff */
[----:B------:R-:W-:Y:S01]  /*6f20*/  PRMT R23, R23, 0x5410, R20 ;  /* 0x0000541017177816 */ /* 0x000fe20000000014 */
[----:B------:R-:W-:Y:S01]  /*6f30*/  MUFU.EX2 R135, R135 ;  /* 0x0000008700877308 */ /* 0x000fe20000000800 */
[----:B------:R-:W-:Y:S01]  /*6f40*/  PRMT R147, R10, 0x5410, R147 ;  /* 0x000054100a937816 */ /* 0x000fe20000000093 */
[----:B------:R-:W-:Y:S01]  /*6f50*/  HMMA.16816.F32 R124, R96, R126, RZ ;  /* 0x0000007e607c723c */ /* 0x000fe200000018ff */
[----:B------:R-:W-:-:S02]  /*6f60*/  PRMT R145, R8, 0x5410, R145 ;  /* 0x0000541008917816 */ /* 0x000fc40000000091 */
[--C-:B------:R-:W-:Y:S01]  /*6f70*/  HSET2.LE.AND R146, R21, R168.reuse, PT ;  /* 0x000000a815927233 */ /* 0x100fe20003803000 */
[----:B------:R-:W5:Y:S01]  /*6f80*/  LDSM.16.MT88.4 R8, [R188+0xe800] ;  /* 0x00e80000bc08783b */ /* 0x000f620000004200 */
[--C-:B------:R-:W-:Y:S01]  /*6f90*/  HSET2.LE.AND R144, R23, R168.reuse, PT ;  /* 0x000000a817907233 */ /* 0x100fe20003803000 */
[----:B------:R-:W2:Y:S01]  /*6fa0*/  MUFU.EX2 R0, R0 ;  /* 0x0000000000007308 */ /* 0x000ea20000000800 */
[--C-:B------:R-:W-:Y:S01]  /*6fb0*/  HSET2.LE.AND R147, R147, R168.reuse, PT ;  /* 0x000000a893937233 */ /* 0x100fe20003803000 */
[C---:B------:R-:W-:Y:S01]  /*6fc0*/  HMMA.16816.F32 R120, R96.reuse, R116, RZ ;  /* 0x000000746078723c */ /* 0x040fe200000018ff */
[----:B------:R-:W-:Y:S02]  /*6fd0*/  HSET2.LE.AND R145, R145, R168, PT ;  /* 0x000000a891917233 */ /* 0x000fe40003803000 */
[----:B-1----:R-:W-:Y:S01]  /*6fe0*/  F2FP.F16.F32.PACK_AB R21, R152, R155 ;  /* 0x0000009b9815723e */ /* 0x002fe200000000ff */
[----:B------:R-:W-:Y:S01]  /*6ff0*/  FADD.FTZ R155, R155, R156 ;  /* 0x0000009c9b9b7221 */ /* 0x000fe20000010000 */
[----:B----4-:R-:W-:Y:S01]  /*7000*/  F2FP.F16.F32.PACK_AB R23, R133, R134 ;  /* 0x000000868517723e */ /* 0x010fe200000000ff */
[----:B------:R-:W1:Y:S01]  /*7010*/  MUFU.EX2 R153, R153 ;  /* 0x0000009900997308 */ /* 0x000e620000000800 */
[----:B------:R-:W-:Y:S01]  /*7020*/  LOP3.LUT R144, R144, R21, RZ, 0xc0, !PT ;  /* 0x0000001590907212 */ /* 0x000fe200078ec0ff */
[----:B------:R-:W-:Y:S01]  /*7030*/  HMMA.16816.F32 R104, R96, R100, RZ ;  /* 0x000000646068723c */ /* 0x000fe200000018ff */
[----:B------:R-:W-:Y:S01]  /*7040*/  LOP3.LUT R146, R146, R23, RZ, 0xc0, !PT ;  /* 0x0000001792927212 */ /* 0x000fe200078ec0ff */
[----:B------:R-:W-:-:S04]  /*7050*/  FADD.FTZ R155, R152, R155 ;  /* 0x0000009b989b7221 */ /* 0x000fc80000010000 */
[C---:B------:R-:W-:Y:S01]  /*7060*/  HMMA.16816.F32 R100, R96.reuse, R102, RZ ;  /* 0x000000666064723c */ /* 0x040fe200000018ff */
[----:B--2---:R-:W-:Y:S01]  /*7070*/  F2FP.F16.F32.PACK_AB R20, R0, R135 ;  /* 0x000000870014723e */ /* 0x004fe200000000ff */
[----:B------:R-:W-:Y:S01]  /*7080*/  MUFU.EX2 R164, R164 ;  /* 0x000000a400a47308 */ /* 0x000fe20000000800 */
[----:B------:R-:W-:Y:S02]  /*7090*/  FADD.FTZ R134, R134, R155 ;  /* 0x0000009b86867221 */ /* 0x000fe40000010000 */
[----:B------:R-:W-:Y:S01]  /*70a0*/  LOP3.LUT R147, R147, R20, RZ, 0xc0, !PT ;  /* 0x0000001493937212 */ /* 0x000fe200078ec0ff */
[C---:B------:R-:W-:Y:S01]  /*70b0*/  HMMA.16816.F32 R36, R96.reuse, R40, RZ ;  /* 0x000000286024723c */ /* 0x040fe200000018ff */
[----:B------:R-:W-:Y:S01]  /*70c0*/  FADD.FTZ R133, R133, R134 ;  /* 0x0000008685857221 */ /* 0x000fe20000010000 */
[----:B-1----:R-:W-:Y:S02]  /*70d0*/  F2FP.F16.F32.PACK_AB R22, R153, R154 ;  /* 0x0000009a9916723e */ /* 0x002fe400000000ff */
[----:B------:R-:W-:Y:S01]  /*70e0*/  MUFU.EX2 R165, R165 ;  /* 0x000000a500a57308 */ /* 0x000fe20000000800 */
[----:B------:R-:W-:Y:S01]  /*70f0*/  FADD.FTZ R154, R154, R157 ;  /* 0x0000009d9a9a7221 */ /* 0x000fe20000010000 */
[----:B------:R-:W-:Y:S01]  /*7100*/  HMMA.16816.F32 R40, R96, R42, RZ ;  /* 0x0000002a6028723c */ /* 0x000fe200000018ff */
[----:B------:R-:W-:-:S02]  /*7110*/  LOP3.LUT R145, R145, R22, RZ, 0xc0, !PT ;  /* 0x0000001691917212 */ /* 0x000fc400078ec0ff */
[----:B------:R-:W1:Y:S01]  /*7120*/  LDSM.16.MT88.4 R20, [R186+0xe800] ;  /* 0x00e80000ba14783b */ /* 0x000e620000004200 */
[----:B------:R-:W-:Y:S02]  /*7130*/  FADD.FTZ R154, R153, R154 ;  /* 0x0000009a999a7221 */ /* 0x000fe40000010000 */
[----:B------:R-:W-:Y:S01]  /*7140*/  HMMA.16816.F32 R44, R96, R48, RZ ;  /* 0x00000030602c723c */ /* 0x000fe200000018ff */
[----:B------:R-:W-:Y:S01]  /*7150*/  MUFU.EX2 R196, R196 ;  /* 0x000000c400c47308 */ /* 0x000fe20000000800 */
[----:B------:R-:W-:-:S04]  /*7160*/  FADD.FTZ R135, R135, R154 ;  /* 0x0000009a87877221 */ /* 0x000fc80000010000 */
[C---:B---3--:R-:W-:Y:S01]  /*7170*/  HMMA.16816.F32 R112, R144.reuse, R4, R112 ;  /* 0x000000049070723c */ /* 0x048fe20000001870 */
[----:B------:R-:W-:Y:S02]  /*7180*/  FADD.FTZ R135, R0, R135 ;  /* 0x0000008700877221 */ /* 0x000fe40000010000 */
[----:B------:R-:W2:Y:S03]  /*7190*/  MUFU.EX2 R169, R169 ;  /* 0x000000a900a97308 */ /* 0x000ea60000000800 */
[C---:B------:R-:W-:Y:S01]  /*71a0*/  HMMA.16816.F32 R108, R144.reuse, R6, R108 ;  /* 0x00000006906c723c */ /* 0x040fe2000000186c */
[----:B------:R-:W3:Y:S04]  /*71b0*/  LDSM.16.MT88.4 R4, [R184+0xe800] ;  /* 0x00e80000b804783b */ /* 0x000ee80000004200 */
[----:B------:R-:W-:Y:S01]  /*71c0*/  MUFU.EX2 R171, R171 ;  /* 0x000000ab00ab7308 */ /* 0x000fe20000000800 */
[C---:B------:R-:W-:Y:S06]  /*71d0*/  HMMA.16816.F32 R128, R144.reuse, R16, R128 ;  /* 0x000000109080723c */ /* 0x040fec0000001880 */
[----:B------:R-:W-:Y:S01]  /*71e0*/  HMMA.16816.F32 R124, R144, R18, R124 ;  /* 0x00000012907c723c */ /* 0x000fe2000000187c */
[----:B------:R-:W4:Y:S01]  /*71f0*/  LDSM.16.MT88.4 R16, [R185+0xe800] ;  /* 0x00e80000b910783b */ /* 0x000f220000004200 */
[----:B------:R-:W2:Y:S04]  /*7200*/  MUFU.EX2 R170, R170 ;  /* 0x000000aa00aa7308 */ /* 0x000ea80000000800 */
[C---:B------:R-:W-:Y:S04]  /*7210*/  HMMA.16816.F32 R60, R96.reuse, R64, RZ ;  /* 0x00000040603c723c */ /* 0x040fe800000018ff */
[----:B------:R-:W-:Y:S02]  /*7220*/  MUFU.EX2 R166, R166 ;  /* 0x000000a600a67308 */ /* 0x000fe40000000800 */
[----:B------:R-:W-:Y:S06]  /*7230*/  HMMA.16816.F32 R64, R96, R66, RZ ;  /* 0x000000426040723c */ /* 0x000fec00000018ff */
[C---:B------:R-:W-:Y:S01]  /*7240*/  HMMA.16816.F32 R120, R144.reuse, R24, R120 ;  /* 0x000000189078723c */ /* 0x040fe20000001878 */
[----:B------:R-:W2:Y:S05]  /*7250*/  MUFU.EX2 R167, R167 ;  /* 0x000000a700a77308 */ /* 0x000eaa0000000800 */
[----:B------:R-:W-:Y:S01]  /*7260*/  HMMA.16816.F32 R104, R144, R12, R104 ;  /* 0x0000000c9068723c */ /* 0x000fe20000001868 */
[----:B------:R-:W-:-:S02]  /*7270*/  IMAD.U32 R25, RZ, RZ, UR35 ;  /* 0x00000023ff197e24 */ /* 0x000fc4000f8e00ff */
[----:B------:R-:W-:Y:S03]  /*7280*/  MUFU.EX2 R225, R225 ;  /* 0x000000e100e17308 */ /* 0x000fe60000000800 */
[----:B------:R-:W-:Y:S01]  /*7290*/  HMMA.16816.F32 R100, R144, R14, R100 ;  /* 0x0000000e9064723c */ /* 0x000fe20000001864 */
[----:B------:R-:W2:Y:S01]  /*72a0*/  LDSM.16.MT88.4 R12, [R188+0x10800] ;  /* 0x01080000bc0c783b */ /* 0x000ea20000004200 */
[----:B------:R-:W-:-:S03]  /*72b0*/  LOP3.LUT R25, R151, UR31, R25, 0x96, !PT ;  /* 0x0000001f97197c12 */ /* 0x000fc6000f8e9619 */
[----:B------:R-:W-:Y:S01]  /*72c0*/  MUFU.EX2 R223, R223 ;  /* 0x000000df00df7308 */ /* 0x000fe20000000800 */
[----:B------:R-:W-:Y:S01]  /*72d0*/  HMMA.16816.F32 R52, R96, R56, RZ ;  /* 0x000000386034723c */ /* 0x000fe200000018ff */
[----:B------:R-:W-:-:S05]  /*72e0*/  IMAD.WIDE.U32 R24, R25, -0x326172a9, RZ ;  /* 0xcd9e8d5719187825 */ /* 0x000fca00078e00ff */
[----:B-----5:R-:W-:Y:S01]  /*72f0*/  HMMA.16816.F32 R36, R144, R8, R36 ;  /* 0x000000089024723c */ /* 0x020fe20000001824 */
[----:B------:R-:W-:-:S05]  /*7300*/  LOP3.LUT R148, R25, UR32, R148, 0x96, !PT ;  /* 0x0000002019947c12 */ /* 0x000fca000f8e9694 */
[----:B------:R-:W-:Y:S01]  /*7310*/  HMMA.16816.F32 R40, R144, R10, R40 ;  /* 0x0000000a9028723c */ /* 0x000fe20000001828 */
[----:B------:R-:W5:Y:S01]  /*7320*/  LDSM.16.MT88.4 R8, [R186+0x10800] ;  /* 0x01080000ba08783b */ /* 0x000f620000004200 */
[----:B------:R-:W-:-:S04]  /*7330*/  IMAD.WIDE.U32 R148, R148, -0x2daee0ad, RZ ;  /* 0xd2511f5394947825 */ /* 0x000fc800078e00ff */
[----:B-1----:R-:W-:Y:S01]  /*7340*/  HMMA.16816.F32 R44, R144, R20, R44 ;  /* 0x00000014902c723c */ /* 0x002fe2000000182c */
[----:B------:R-:W-:-:S05]  /*7350*/  LOP3.LUT R142, R149, UR28, R142, 0x96, !PT ;  /* 0x0000001c958e7c12 */ /* 0x000fca000f8e968e */
[----:B------:R-:W-:Y:S01]  /*7360*/  HMMA.16816.F32 R68, R96, R72, RZ ;  /* 0x000000486044723c */ /* 0x000fe200000018ff */
[----:B------:R-:W-:Y:S01]  /*7370*/  LOP3.LUT R20, R141, UR29, R24, 0x96, !PT ;  /* 0x0000001d8d147c12 */ /* 0x000fe2000f8e9618 */
[----:B------:R-:W-:-:S04]  /*7380*/  IMAD.WIDE.U32 R142, R142, -0x326172a9, RZ ;  /* 0xcd9e8d578e8e7825 */ /* 0x000fc800078e00ff */
[----:B------:R-:W-:Y:S01]  /*7390*/  IMAD.WIDE.U32 R20, R20, -0x2daee0ad, RZ ;  /* 0xd2511f5314147825 */ /* 0x000fe200078e00ff */
[C---:B---3--:R-:W-:Y:S04]  /*73a0*/  HMMA.16816.F32 R60, R144.reuse, R4, R60 ;  /* 0x00000004903c723c */ /* 0x048fe8000000183c */
[----:B------:R-:W-:Y:S02]  /*73b0*/  LOP3.LUT R232, R21, UR22, R148, 0x96, !PT ;  /* 0x0000001615e87c12 */ /* 0x000fe4000f8e9694 */
[----:B------:R-:W-:Y:S01]  /*73c0*/  HMMA.16816.F32 R64, R144, R6, R64 ;  /* 0x000000069040723c */ /* 0x000fe20000001840 */
[----:B------:R-:W1:Y:S02]  /*73d0*/  LDSM.16.MT88.4 R4, [R185+0x10800] ;  /* 0x01080000b904783b */ /* 0x000e640000004200 */
[----:B------:R-:W-:-:S02]  /*73e0*/  IMAD.WIDE.U32 R232, R232, -0x326172a9, RZ ;  /* 0xcd9e8d57e8e87825 */ /* 0x000fc400078e00ff */
[----:B------:R-:W-:Y:S01]  /*73f0*/  LDSM.16.MT88.4 R148, [R184+0x10800] ;  /* 0x01080000b894783b */ /* 0x000fe20000004200 */
[----:B------:R-:W-:Y:S02]  /*7400*/  HMMA.16816.F32 R76, R96, R80, RZ ;  /* 0x00000050604c723c */ /* 0x000fe400000018ff */
[----:B------:R-:W-:-:S04]  /*7410*/  LOP3.LUT R234, R233, UR7, R142, 0x96, !PT ;  /* 0x00000007e9ea7c12 */ /* 0x000fc8000f8e968e */
[----:B----4-:R-:W-:Y:S01]  /*7420*/  HMMA.16816.F32 R52, R144, R16, R52 ;  /* 0x000000109034723c */ /* 0x010fe20000001834 */
[----:B------:R-:W-:-:S05]  /*7430*/  IMAD.WIDE.U32 R234, R234, -0x2daee0ad, RZ ;  /* 0xd2511f53eaea7825 */ /* 0x000fca00078e00ff */
[C---:B------:R-:W-:Y:S01]  /*7440*/  HMMA.16816.F32 R72, R96.reuse, R74, RZ ;  /* 0x0000004a6048723c */ /* 0x040fe200000018ff */
[----:B------:R-:W-:Y:S02]  /*7450*/  LOP3.LUT R16, R143, UR25, R140, 0x96, !PT ;  /* 0x000000198f107c12 */ /* 0x000fe4000f8e968c */
[----:B------:R-:W-:Y:S03]  /*7460*/  LDSM.16.MT88.4 R140, [R188+0xd000] ;  /* 0x00d00000bc8c783b */ /* 0x000fe60000004200 */
[----:B------:R-:W-:Y:S01]  /*7470*/  HMMA.16816.F32 R84, R96, R88, RZ ;  /* 0x000000586054723c */ /* 0x000fe200000018ff */
[----:B------:R-:W-:-:S05]  /*7480*/  IMAD.WIDE.U32 R16, R16, -0x2daee0ad, RZ ;  /* 0xd2511f5310107825 */ /* 0x000fca00078e00ff */
[----:B------:R-:W-:Y:S01]  /*7490*/  HMMA.16816.F32 R80, R96, R82, RZ ;  /* 0x000000526050723c */ /* 0x000fe200000018ff */
[----:B------:R-:W-:-:S05]  /*74a0*/  LOP3.LUT R236, R17, UR6, R20, 0x96, !PT ;  /* 0x0000000611ec7c12 */ /* 0x000fca000f8e9614 */
[----:B------:R-:W-:Y:S01]  /*74b0*/  HMMA.16816.F32 R88, R96, R90, RZ ;  /* 0x0000005a6058723c */ /* 0x000fe200000018ff */
[----:B------:R-:W-:-:S05]  /*74c0*/  IMAD.WIDE.U32 R236, R236, -0x326172a9, RZ ;  /* 0xcd9e8d57ecec7825 */ /* 0x000fca00078e00ff */
[----:B--2---:R-:W-:Y:S06]  /*74d0*/  HMMA.16816.F32 R68, R144, R12, R68 ;  /* 0x0000000c9044723c */ /* 0x004fec0000001844 */
[----:B------:R-:W-:Y:S01]  /*74e0*/  HMMA.16816.F32 R116, R96, R118, RZ ;  /* 0x000000766074723c */ /* 0x000fe200000018ff */
[----:B------:R-:W-:-:S05]  /*74f0*/  LOP3.LUT R12, R235, UR18, R16, 0x96, !PT ;  /* 0x00000012eb0c7c12 */ /* 0x000fca000f8e9610 */
[----:B------:R-:W-:Y:S01]  /*7500*/  IMAD.WIDE.U32 R16, R12, -0x326172a9, RZ ;  /* 0xcd9e8d570c107825 */ /* 0x000fe200078e00ff */
[----:B-----5:R-:W-:Y:S02]  /*7510*/  HMMA.16816.F32 R76, R144, R8, R76 ;  /* 0x00000008904c723c */ /* 0x020fe4000000184c */
[----:B------:R-:W-:-:S04]  /*7520*/  SHF.R.U32.HI R13, RZ, 0x18, R16 ;  /* 0x00000018ff0d7819 */ /* 0x000fc80000011610 */
[----:B------:R-:W-:Y:S01]  /*7530*/  HMMA.16816.F32 R56, R96, R58, RZ ;  /* 0x0000003a6038723c */ /* 0x000fe200000018ff */
[----:B------:R-:W-:Y:S02]  /*7540*/  SHF.R.U32.HI R8, RZ, 0x10, R16 ;  /* 0x00000010ff087819 */ /* 0x000fe40000011610 */
[----:B------:R-:W-:Y:S02]  /*7550*/  LOP3.LUT R12, R17, UR10, R236, 0x96, !PT ;  /* 0x0000000a110c7c12 */ /* 0x000fe4000f8e96ec */
[----:B------:R-:W-:Y:S01]  /*7560*/  LOP3.LUT R8, R8, 0xff, RZ, 0xc0, !PT ;  /* 0x000000ff08087812 */ /* 0x000fe200078ec0ff */
[C---:B------:R-:W-:Y:S01]  /*7570*/  HMMA.16816.F32 R72, R144.reuse, R14, R72 ;  /* 0x0000000e9048723c */ /* 0x040fe20000001848 */
[----:B------:R-:W-:Y:S02]  /*7580*/  SHF.R.U32.HI R25, RZ, 0x10, R12 ;  /* 0x00000010ff197819 */ /* 0x000fe4000001160c */
[----:B------:R-:W-:Y:S02]  /*7590*/  PRMT R13, R8, 0x5410, R13 ;  /* 0x00005410080d7816 */ /* 0x000fe4000000000d */
[----:B------:R-:W-:Y:S01]  /*75a0*/  LOP3.LUT R25, R25, 0xff, RZ, 0xc0, !PT ;  /* 0x000000ff19197812 */ /* 0x000fe200078ec0ff */
[----:B------:R-:W-:Y:S01]  /*75b0*/  HMMA.16816.F32 R80, R144, R10, R80 ;  /* 0x0000000a9050723c */ /* 0x000fe20000001850 */
[C---:B------:R-:W-:Y:S01]  /*75c0*/  LOP3.LUT R14, R16.reuse, 0xffff, RZ, 0xc0, !PT ;  /* 0x0000ffff100e7812 */ /* 0x040fe200078ec0ff */
[----:B------:R-:W2:Y:S01]  /*75d0*/  LDSM.16.MT88.4 R8, [R186+0xd000] ;  /* 0x00d00000ba08783b */ /* 0x000ea20000004200 */
[----:B------:R-:W-:-:S02]  /*75e0*/  LOP3.LUT R15, R16, 0xff, RZ, 0xc0, !PT ;  /* 0x000000ff100f7812 */ /* 0x000fc400078ec0ff */
[----:B------:R-:W-:Y:S01]  /*75f0*/  SHF.R.U32.HI R14, RZ, 0x8, R14 ;  /* 0x00000008ff0e7819 */ /* 0x000fe2000001160e */
[C---:B-1----:R-:W-:Y:S01]  /*7600*/  HMMA.16816.F32 R84, R144.reuse, R4, R84 ;  /* 0x000000049054723c */ /* 0x042fe20000001854 */
[--C-:B------:R-:W-:Y:S02]  /*7610*/  HSET2.LE.AND R13, R13, R168.reuse, PT ;  /* 0x000000a80d0d7233 */ /* 0x100fe40003803000 */
[----:B------:R-:W-:Y:S02]  /*7620*/  PRMT R15, R15, 0x5410, R14 ;  /* 0x000054100f0f7816 */ /* 0x000fe4000000000e */
[----:B------:R-:W-:Y:S01]  /*7630*/  LOP3.LUT R14, R12, 0xffff, RZ, 0xc0, !PT ;  /* 0x0000ffff0c0e7812 */ /* 0x000fe200078ec0ff */
[----:B------:R-:W-:Y:S01]  /*7640*/  HMMA.16816.F32 R88, R144, R6, R88 ;  /* 0x000000069058723c */ /* 0x000fe20000001858 */
[----:B------:R-:W1:Y:S01]  /*7650*/  LDSM.16.MT88.4 R4, [R185+0xf000] ;  /* 0x00f00000b904783b */ /* 0x000e620000004200 */
[----:B------:R-:W-:Y:S02]  /*7660*/  HSET2.LE.AND R15, R15, R168, PT ;  /* 0x000000a80f0f7233 */ /* 0x000fe40003803000 */
[----:B------:R-:W-:-:S02]  /*7670*/  SHF.R.U32.HI R14, RZ, 0x8, R14 ;  /* 0x00000008ff0e7819 */ /* 0x000fc4000001160e */
[C---:B------:R-:W-:Y:S06]  /*7680*/  HMMA.16816.F32 R116, R144.reuse, R26, R116 ;  /* 0x0000001a9074723c */ /* 0x040fec0000001874 */
[----:B------:R-:W-:Y:S01]  /*7690*/  HMMA.16816.F32 R56, R144, R18, R56 ;  /* 0x000000129038723c */ /* 0x000fe20000001838 */
[----:B------:R-:W-:Y:S01]  /*76a0*/  LOP3.LUT R27, R12, 0xff, RZ, 0xc0, !PT ;  /* 0x000000ff0c1b7812 */ /* 0x000fe200078ec0ff */
[----:B------:R-:W-:Y:S01]  /*76b0*/  LDSM.16.MT88.4 R16, [R184+0xf000] ;  /* 0x00f00000b810783b */ /* 0x000fe20000004200 */
[----:B------:R-:W-:Y:S02]  /*76c0*/  SHF.R.U32.HI R12, RZ, 0x18, R12 ;  /* 0x00000018ff0c7819 */ /* 0x000fe4000001160c */
[----:B------:R-:W-:Y:S01]  /*76d0*/  PRMT R27, R27, 0x5410, R14 ;  /* 0x000054101b1b7816 */ /* 0x000fe2000000000e */
[----:B------:R-:W-:Y:S01]  /*76e0*/  HMMA.16816.F32 R48, R96, R50, RZ ;  /* 0x000000326030723c */ /* 0x000fe200000018ff */
[----:B------:R-:W-:-:S02]  /*76f0*/  PRMT R25, R25, 0x5410, R12 ;  /* 0x0000541019197816 */ /* 0x000fc4000000000c */
        /* <DEDUP_REMOVED lines=28> */
[----:B------:R-:W-:Y:S01]  /*78c0*/  HMMA.16816.F32 R56, R24, R6, R56 ;  /* 0x000000061838723c */ /* 0x000fe20000001838 */
[----:B------:R-:W1:Y:S05]  /*78d0*/  LDSM.16.MT88.4 R4, [R185+0x11000] ;  /* 0x01100000b904783b */ /* 0x000e6a0000004200 */
[C---:B------:R-:W-:Y:S06]  /*78e0*/  HMMA.16816.F32 R92, R144.reuse, R148, R92 ;  /* 0x00000094905c723c */ /* 0x040fec000000185c */
[----:B------:R-:W-:Y:S06]  /*78f0*/  HMMA.16816.F32 R96, R144, R150, R96 ;  /* 0x000000969060723c */ /* 0x000fec0000001860 */
[----:B---3--:R-:W-:Y:S01]  /*7900*/  HMMA.16816.F32 R68, R24, R12, R68 ;  /* 0x0000000c1844723c */ /* 0x008fe20000001844 */
[--C-:B------:R-:W-:Y:S01]  /*7910*/  FFMA.FTZ R144, R199, UR21, -R200.reuse ;  /* 0x00000015c7907c23 */ /* 0x100fe200080108c8 */
[----:B------:R-:W-:-:S04]  /*7920*/  FFMA.FTZ R146, R198, UR21, -R200 ;  /* 0x00000015c6927c23 */ /* 0x000fc800080108c8 */
[C---:B------:R-:W-:Y:S01]  /*7930*/  HMMA.16816.F32 R128, R24.reuse, R140, R128 ;  /* 0x0000008c1880723c */ /* 0x040fe20000001880 */
[----:B------:R-:W-:Y:S01]  /*7940*/  LOP3.LUT R12, R237, UR4, R232, 0x96, !PT ;  /* 0x00000004ed0c7c12 */ /* 0x000fe2000f8e96e8 */
[----:B------:R-:W-:Y:S04]  /*7950*/  MUFU.EX2 R144, R144 ;  /* 0x0000009000907308 */ /* 0x000fe80000000800 */
[C---:B------:R-:W-:Y:S01]  /*7960*/  HMMA.16816.F32 R124, R24.reuse, R142, R124 ;  /* 0x0000008e187c723c */ /* 0x040fe2000000187c */
[--C-:B------:R-:W-:Y:S01]  /*7970*/  FFMA.FTZ R140, R226, UR21, -R203.reuse ;  /* 0x00000015e28c7c23 */ /* 0x100fe200080108cb */
[--C-:B------:R-:W-:Y:S01]  /*7980*/  FFMA.FTZ R141, R224, UR21, -R203.reuse ;  /* 0x00000015e08d7c23 */ /* 0x100fe200080108cb */
[----:B------:R-:W-:Y:S01]  /*7990*/  IMAD.WIDE.U32 R12, R12, -0x2daee0ad, RZ ;  /* 0xd2511f530c0c7825 */ /* 0x000fe200078e00ff */
[----:B------:R-:W-:Y:S02]  /*79a0*/  MUFU.EX2 R146, R146 ;  /* 0x0000009200927308 */ /* 0x000fe40000000800 */
[----:B------:R-:W-:Y:S01]  /*79b0*/  HMMA.16816.F32 R104, R24, R32, R104 ;  /* 0x000000201868723c */ /* 0x000fe20000001868 */
[----:B------:R-:W-:Y:S01]  /*79c0*/  FFMA.FTZ R142, R222, UR21, -R203 ;  /* 0x00000015de8e7c23 */ /* 0x000fe200080108cb */
[----:B------:R-:W-:Y:S01]  /*79d0*/  FFMA.FTZ R143, R201, UR21, -R200 ;  /* 0x00000015c98f7c23 */ /* 0x000fe200080108c8 */
[----:B------:R-:W-:-:S03]  /*79e0*/  LOP3.LUT R234, R13, UR11, R234, 0x96, !PT ;  /* 0x0000000b0dea7c12 */ /* 0x000fc6000f8e96ea */
[----:B------:R-:W-:Y:S01]  /*79f0*/  MUFU.EX2 R140, R140 ;  /* 0x0000008c008c7308 */ /* 0x000fe20000000800 */
[----:B--2---:R-:W-:Y:S01]  /*7a00*/  HMMA.16816.F32 R76, R24, R8, R76 ;  /* 0x00000008184c723c */ /* 0x004fe2000000184c */
[----:B------:R-:W-:-:S05]  /*7a10*/  LOP3.LUT R33, R12, 0xff, RZ, 0xc0, !PT ;  /* 0x000000ff0c217812 */ /* 0x000fca00078ec0ff */
[C---:B------:R-:W-:Y:S01]  /*7a20*/  HMMA.16816.F32 R80, R24.reuse, R10, R80 ;  /* 0x0000000a1850723c */ /* 0x040fe20000001850 */
[----:B------:R-:W2:Y:S01]  /*7a30*/  MUFU.EX2 R141, R141 ;  /* 0x0000008d008d7308 */ /* 0x000ea20000000800 */
[----:B------:R-:W-:Y:S02]  /*7a40*/  LOP3.LUT R8, R12, 0xffff, RZ, 0xc0, !PT ;  /* 0x0000ffff0c087812 */ /* 0x000fe400078ec0ff */
[--C-:B------:R-:W-:Y:S02]  /*7a50*/  SHF.R.U32.HI R9, RZ, 0x18, R12.reuse ;  /* 0x00000018ff097819 */ /* 0x100fe4000001160c */
[----:B-1----:R-:W-:Y:S01]  /*7a60*/  HMMA.16816.F32 R84, R24, R4, R84 ;  /* 0x000000041854723c */ /* 0x002fe20000001854 */
[----:B------:R-:W-:Y:S02]  /*7a70*/  SHF.R.U32.HI R10, RZ, 0x10, R12 ;  /* 0x00000010ff0a7819 */ /* 0x000fe4000001160c */
[----:B------:R-:W-:Y:S01]  /*7a80*/  MUFU.EX2 R142, R142 ;  /* 0x0000008e008e7308 */ /* 0x000fe20000000800 */
[----:B------:R-:W-:-:S02]  /*7a90*/  SHF.R.U32.HI R12, RZ, 0x10, R234 ;  /* 0x00000010ff0c7819 */ /* 0x000fc400000116ea */
[C---:B------:R-:W-:Y:S01]  /*7aa0*/  HMMA.16816.F32 R72, R24.reuse, R14, R72 ;  /* 0x0000000e1848723c */ /* 0x040fe20000001848 */
[C---:B------:R-:W-:Y:S02]  /*7ab0*/  LOP3.LUT R4, R234.reuse, 0xffff, RZ, 0xc0, !PT ;  /* 0x0000ffffea047812 */ /* 0x040fe400078ec0ff */
[----:B------:R-:W-:Y:S02]  /*7ac0*/  LOP3.LUT R11, R234, 0xff, RZ, 0xc0, !PT ;  /* 0x000000ffea0b7812 */ /* 0x000fe400078ec0ff */
[----:B------:R-:W1:Y:S01]  /*7ad0*/  MUFU.EX2 R143, R143 ;  /* 0x0000008f008f7308 */ /* 0x000e620000000800 */
[----:B------:R-:W-:Y:S01]  /*7ae0*/  LOP3.LUT R10, R10, 0xff, RZ, 0xc0, !PT ;  /* 0x000000ff0a0a7812 */ /* 0x000fe200078ec0ff */
[----:B------:R-:W-:Y:S01]  /*7af0*/  HMMA.16816.F32 R88, R24, R6, R88 ;  /* 0x000000061858723c */ /* 0x000fe20000001858 */
[----:B------:R-:W-:Y:S02]  /*7b00*/  SHF.R.U32.HI R14, RZ, 0x8, R4 ;  /* 0x00000008ff0e7819 */ /* 0x000fe40000011604 */
[----:B------:R-:W-:-:S02]  /*7b10*/  SHF.R.U32.HI R5, RZ, 0x18, R234 ;  /* 0x00000018ff057819 */ /* 0x000fc400000116ea */
[----:B------:R-:W-:Y:S01]  /*7b20*/  SHF.R.U32.HI R8, RZ, 0x8, R8 ;  /* 0x00000008ff087819 */ /* 0x000fe20000011608 */
[C---:B------:R-:W-:Y:S01]  /*7b30*/  HMMA.16816.F32 R36, R24.reuse, R28, R36 ;  /* 0x0000001c1824723c */ /* 0x040fe20000001824 */
[----:B------:R-:W-:Y:S02]  /*7b40*/  LOP3.LUT R4, R12, 0xff, RZ, 0xc0, !PT ;  /* 0x000000ff0c047812 */ /* 0x000fe400078ec0ff */
[----:B------:R-:W-:Y:S02]  /*7b50*/  PRMT R9, R10, 0x5410, R9 ;  /* 0x000054100a097816 */ /* 0x000fe40000000009 */
[----:B------:R-:W-:Y:S01]  /*7b60*/  PRMT R11, R11, 0x5410, R14 ;  /* 0x000054100b0b7816 */ /* 0x000fe2000000000e */
[----:B------:R-:W-:Y:S01]  /*7b70*/  HMMA.16816.F32 R40, R24, R30, R40 ;  /* 0x0000001e1828723c */ /* 0x000fe20000001828 */
[----:B------:R-:W-:Y:S01]  /*7b80*/  PRMT R33, R33, 0x5410, R8 ;  /* 0x0000541021217816 */ /* 0x000fe20000000008 */
[----:B------:R-:W3:Y:S01]  /*7b90*/  LDSM.16.MT88.4 R28, [R184+0x11000] ;  /* 0x01100000b81c783b */ /* 0x000ee20000004200 */
[----:B------:R-:W-:-:S02]  /*7ba0*/  PRMT R5, R4, 0x5410, R5 ;  /* 0x0000541004057816 */ /* 0x000fc40000000005 */
[--C-:B------:R-:W-:Y:S01]  /*7bb0*/  HSET2.LE.AND R4, R11, R168.reuse, PT ;  /* 0x000000a80b047233 */ /* 0x100fe20003803000 */
[C---:B------:R-:W-:Y:S01]  /*7bc0*/  HMMA.16816.F32 R44, R24.reuse, R20, R44 ;  /* 0x00000014182c723c */ /* 0x040fe2000000182c */
[--C-:B------:R-:W-:Y:S01]  /*7bd0*/  HSET2.LE.AND R7, R9, R168.reuse, PT ;  /* 0x000000a809077233 */ /* 0x100fe20003803000 */
[----:B------:R-:W-:Y:S01]  /*7be0*/  LDSM.16.MT88.4 R12, [R185+0xd800] ;  /* 0x00d80000b90c783b */ /* 0x000fe20000004200 */
[--C-:B------:R-:W-:Y:S02]  /*7bf0*/  HSET2.LE.AND R6, R33, R168.reuse, PT ;  /* 0x000000a821067233 */ /* 0x100fe40003803000 */
        /* <DEDUP_REMOVED lines=8> */
[----:B------:R-:W-:Y:S01]  /*7c80*/  F2FP.F16.F32.PACK_AB R8, R223, R146 ;  /* 0x00000092df08723e */ /* 0x000fe200000000ff */
[----:B------:R-:W-:Y:S01]  /*7c90*/  FADD.FTZ R143, R143, R170 ;  /* 0x000000aa8f8f7221 */ /* 0x000fe20000010000 */
[----:B------:R-:W-:Y:S01]  /*7ca0*/  LOP3.LUT R4, R4, R11, RZ, 0xc0, !PT ;  /* 0x0000000b04047212 */ /* 0x000fe200078ec0ff */
        /* <DEDUP_REMOVED lines=60> */
[----:B------:R-:W-:Y:S01]  /*8070*/  BAR.SYNC.DEFER_BLOCKING 0x0 ;  /* 0x0000000000007b1d */ /* 0x000fe20000010000 */
[----:B------:R-:W-:Y:S01]  /*8080*/  IMAD.WIDE.U32 R20, R20, UR9, R4 ;  /* 0x0000000914147c25 */ /* 0x000fe2000f8e0004 */
[----:B------:R-:W-:Y:S02]  /*8090*/  USHF.R.S32.HI UR7, URZ, 0x1f, UR19 ;  /* 0x0000001f3f077899 */ /* 0x000fe40008011413 */
[----:B------:R-:W-:Y:S01]  /*80a0*/  UIMAD UR6, UR8, UR19, URZ ;  /* 0x00000013080672a4 */ /* 0x000fe2000f8e023f */
[----:B------:R-:W-:-:S03]  /*80b0*/  IMAD.U32 R133, RZ, RZ, UR19 ;  /* 0x00000013ff857e24 */ /* 0x000fc6000f8e00ff */
[----:B------:R-:W1:Y:S01]  /*80c0*/  @!P3 LDC.64 R10, c[0x0][0x220] ;  /* 0x00008800ff0abb82 */ /* 0x000e620000000a00 */
[----:B------:R-:W-:Y:S02]  /*80d0*/  UISETP.GT.AND UP0, UPT, UR19, UR5, UPT ;  /* 0x000000051300728c */ /* 0x000fe4000bf04270 */
[----:B------:R-:W-:Y:S01]  /*80e0*/  UIMAD UR6, UR7, UR9, UR6 ;  /* 0x00000009070672a4 */ /* 0x000fe2000f8e0206 */
[----:B------:R-:W-:-:S04]  /*80f0*/  IMAD R133, R133, 0x40, R216 ;  /* 0x0000004085857824 */ /* 0x000fc800078e02d8 */
[----:B------:R-:W2:Y:S01]  /*8100*/  @!P4 LDC.64 R12, c[0x0][0x220] ;  /* 0x00008800ff0ccb82 */ /* 0x000ea20000000a00 */
[----:B------:R-:W-:-:S07]  /*8110*/  VIADD R18, R21, UR6 ;  /* 0x0000000615127c36 */ /* 0x000fce0008000000 */
[----:B------:R-:W3:Y:S01]  /*8120*/  @!P2 LDC.64 R8, c[0x0][0x220] ;  /* 0x00008800ff08ab82 */ /* 0x000ee20000000a00 */
[----:B------:R-:W-:Y:S07]  /*8130*/  @P4 STS.128 [R205+0xc000], RZ ;  /* 0x00c000ffcd004388 */ /* 0x000fee0000000c00 */
[----:B------:R-:W4:Y:S01]  /*8140*/  @!P4 LDC.64 R6, c[0x0][0x220] ;  /* 0x00008800ff06cb82 */ /* 0x000f220000000a00 */
[----:B-1----:R-:W-:-:S04]  /*8150*/  @!P3 LEA R26, P0, R20, R10, 0x1 ;  /* 0x0000000a141ab211 */ /* 0x002fc800078008ff */
[----:B------:R-:W-:-:S03]  /*8160*/  @!P3 LEA.HI.X R27, R20, R11, R18, 0x1, P0 ;  /* 0x0000000b141bb211 */ /* 0x000fc600000f0c12 */
[----:B------:R-:W1:Y:S01]  /*8170*/  @!P3 LDC.64 R4, c[0x0][0x220] ;  /* 0x00008800ff04bb82 */ /* 0x000e620000000a00 */
[----:B--2---:R-:W-:-:S04]  /*8180*/  @!P4 LEA R22, P1, R20, R12, 0x1 ;  /* 0x0000000c1416c211 */ /* 0x004fc800078208ff */
[C-C-:B------:R-:W-:Y:S02]  /*8190*/  @!P4 LEA.HI.X R23, R20.reuse, R13, R18.reuse, 0x1, P1 ;  /* 0x0000000d1417c211 */ /* 0x140fe400008f0c12 */
[C---:B------:R-:W-:Y:S01]  /*81a0*/  IADD3 R0, P1, R20.reuse, UR24, RZ ;  /* 0x0000001814007c10 */ /* 0x040fe2000ff3e0ff */
        /* <DEDUP_REMOVED lines=8> */
[----:B------:R-:W-:Y:S01]  /*8230*/  IADD3.X R18, R18, UR23, RZ, P1, !PT ;  /* 0x0000001712127c10 */ /* 0x000fe20008ffe4ff */
[----:B------:R-:W3:Y:S01]  /*8240*/  @!P4 LDC.64 R14, c[0x0][0x220] ;  /* 0x00008800ff0ecb82 */ /* 0x000ee20000000a00 */
[C---:B----4-:R-:W-:Y:S01]  /*8250*/  @!P4 LEA R20, P1, R0.reuse, R6, 0x1 ;  /* 0x000000060014c211 */ /* 0x050fe200078208ff */
[----:B------:R-:W-:Y:S01]  /*8260*/  @!PT LDS RZ, [RZ] ;  /* 0x00000000fffff984 */ /* 0x000fe20000000800 */
[----:B------:R-:W-:Y:S01]  /*8270*/  @!PT LDS RZ, [RZ] ;  /* 0x00000000fffff984 */ /* 0x000fe20000000800 */
[----:B------:R-:W-:Y:S01]  /*8280*/  @!PT LDS RZ, [RZ] ;  /* 0x00000000fffff984 */ /* 0x000fe20000000800 */
[----:B------:R-:W-:Y:S03]  /*8290*/  @!P3 LDGSTS.E.BYPASS.LTC128B.128 [R205+0xe000], desc[UR26][R26.64+0x80] ;  /* 0x0e0000801acdbfae */ /* 0x000fe6000b901d5a */
[C---:B------:R-:W-:Y:S01]  /*82a0*/  @!P4 LEA.HI.X R21, R0.reuse, R7, R18, 0x1, P1 ;  /* 0x000000070015c211 */ /* 0x040fe200008f0c12 */
[----:B------:R-:W-:Y:S01]  /*82b0*/  @P2 STS.128 [R205+0x10000], RZ ;  /* 0x010000ffcd002388 */ /* 0x000fe20000000c00 */
[C---:B------:R-:W-:Y:S01]  /*82c0*/  IADD3 R19, P1, R0.reuse, UR24, RZ ;  /* 0x0000001800137c10 */ /* 0x040fe2000ff3e0ff */
[----:B------:R-:W4:Y:S02]  /*82d0*/  @!P3 LDC.64 R12, c[0x0][0x220] ;  /* 0x00008800ff0cbb82 */ /* 0x000f240000000a00 */
[----:B------:R-:W-:Y:S01]  /*82e0*/  @!PT LDS RZ, [RZ] ;  /* 0x00000000fffff984 */ /* 0x000fe20000000800 */
[----:B------:R-:W-:Y:S01]  /*82f0*/  @!PT LDS RZ, [RZ] ;  /* 0x00000000fffff984 */ /* 0x000fe20000000800 */
[----:B------:R-:W-:Y:S01]  /*8300*/  @!PT LDS RZ, [RZ] ;  /* 0x00000000fffff984 */ /* 0x000fe20000000800 */
[----:B------:R-:W-:Y:S04]  /*8310*/  @!P2 LDGSTS.E.BYPASS.LTC128B.128 [R205+0x10000], desc[UR26][R24.64+0x100] ;  /* 0x1000010018cdafae */ /* 0x000fe8000b901d5a */
[----:B------:R-:W-:Y:S02]  /*8320*/  @P4 STS.128 [R205+0xc800], RZ ;  /* 0x00c800ffcd004388 */ /* 0x000fe40000000c00 */
[----:B------:R-:W5:Y:S02]  /*8330*/  @!P2 LDC.64 R10, c[0x0][0x220] ;  /* 0x00008800ff0aab82 */ /* 0x000f640000000a00 */
[----:B------:R-:W-:Y:S01]  /*8340*/  @!PT LDS RZ, [RZ] ;  /* 0x00000000fffff984 */ /* 0x000fe20000000800 */
[----:B------:R-:W-:Y:S01]  /*8350*/  @!PT LDS RZ, [RZ] ;  /* 0x00000000fffff984 */ /* 0x000fe20000000800 */
[----:B------:R-:W-:Y:S01]  /*8360*/  @!PT LDS RZ, [RZ] ;  /* 0x00000000fffff984 */ /* 0x000fe20000000800 */
[----:B------:R-:W-:Y:S01]  /*8370*/  @!P4 LDGSTS.E.BYPASS.LTC128B.128 [R205+0xc800], desc[UR26][R20.64] ;  /* 0x0c80000014cdcfae */ /* 0x000fe2000b901d5a */
[----:B-1----:R-:W-:-:S03]  /*8380*/  @!P3 LEA R22, P0, R0, R4, 0x1 ;  /* 0x000000040016b211 */ /* 0x002fc600078008ff */
[----:B------:R-:W-:Y:S02]  /*8390*/  @P3 STS.128 [R205+0xe800], RZ ;  /* 0x00e800ffcd003388 */ /* 0x000fe40000000c00 */
[----:B------:R-:W1:Y:S01]  /*83a0*/  @!P4 LDC.64 R8, c[0x0][0x220] ;  /* 0x00008800ff08cb82 */ /* 0x000e620000000a00 */
[C---:B------:R-:W-:Y:S02]  /*83b0*/  @!P3 LEA.HI.X R23, R0.reuse, R5, R18, 0x1, P0 ;  /* 0x000000050017b211 */ /* 0x040fe400000f0c12 */
[----:B--2---:R-:W-:-:S03]  /*83c0*/  @!P2 LEA R16, P0, R0, R16, 0x1 ;  /* 0x000000100010a211 */ /* 0x004fc600078008ff */
[----:B------:R-:W-:Y:S01]  /*83d0*/  @!PT LDS RZ, [RZ] ;  /* 0x00000000fffff984 */ /* 0x000fe20000000800 */
[----:B------:R-:W-:Y:S01]  /*83e0*/  @!PT LDS RZ, [RZ] ;  /* 0x00000000fffff984 */ /* 0x000fe20000000800 */
[----:B------:R-:W-:Y:S01]  /*83f0*/  @!PT LDS RZ, [RZ] ;  /* 0x00000000fffff984 */ /* 0x000fe20000000800 */
[----:B------:R-:W-:Y:S01]  /*8400*/  @!P3 LDGSTS.E.BYPASS.LTC128B.128 [R205+0xe800], desc[UR26][R22.64+0x80] ;  /* 0x0e80008016cdbfae */ /* 0x000fe2000b901d5a */
[----:B------:R-:W-:Y:S01]  /*8410*/  @!P2 LEA.HI.X R17, R0, R17, R18, 0x1, P0 ;  /* 0x000000110011a211 */ /* 0x000fe200000f0c12 */
[----:B------:R-:W2:Y:S01]  /*8420*/  @!P3 LDC.64 R6, c[0x0][0x220] ;  /* 0x00008800ff06bb82 */ /* 0x000ea20000000a00 */
[----:B------:R-:W-:Y:S01]  /*8430*/  IADD3.X R18, R18, UR23, RZ, P1, !PT ;  /* 0x0000001712127c10 */ /* 0x000fe20008ffe4ff */
[----:B------:R-:W-:Y:S01]  /*8440*/  @P2 STS.128 [R205+0x10800], RZ ;  /* 0x010800ffcd002388 */ /* 0x000fe20000000c00 */
[C---:B---3--:R-:W-:Y:S02]  /*8450*/  @!P4 LEA R14, P0, R19.reuse, R14, 0x1 ;  /* 0x0000000e130ec211 */ /* 0x048fe400078008ff */
[C---:B----4-:R-:W-:Y:S01]  /*8460*/  @!P3 LEA R12, P1, R19.reuse, R12, 0x1 ;  /* 0x0000000c130cb211 */ /* 0x050fe200078208ff */
[----:B------:R-:W-:Y:S01]  /*8470*/  @!PT LDS RZ, [RZ] ;  /* 0x00000000fffff984 */ /* 0x000fe20000000800 */
[----:B------:R-:W-:Y:S01]  /*8480*/  @!PT LDS RZ, [RZ] ;  /* 0x00000000fffff984 */ /* 0x000fe20000000800 */
[----:B------:R-:W-:Y:S01]  /*8490*/  @!PT LDS RZ, [RZ] ;  /* 0x00000000fffff984 */ /* 0x000fe20000000800 */
[----:B------:R-:W-:Y:S01]  /*84a0*/  @!P2 LDGSTS.E.BYPASS.LTC128B.128 [R205+0x10800], desc[UR26][R16.64+0x100] ;  /* 0x1080010010cdafae */ /* 0x000fe2000b901d5a */
[C---:B------:R-:W-:Y:S01]  /*84b0*/  @!P4 LEA.HI.X R15, R19.reuse, R15, R18, 0x1, P0 ;  /* 0x0000000f130fc211 */ /* 0x040fe200000f0c12 */
[----:B------:R-:W3:Y:S01]  /*84c0*/  @!P2 LDC.64 R4, c[0x0][0x220] ;  /* 0x00008800ff04ab82 */ /* 0x000ee20000000a00 */
[C---:B-----5:R-:W-:Y:S01]  /*84d0*/  @!P2 LEA R10, P0, R19.reuse, R10, 0x1 ;  /* 0x0000000a130aa211 */ /* 0x060fe200078008ff */
[----:B------:R-:W-:Y:S01]  /*84e0*/  @P4 STS.128 [R205+0xd000], RZ ;  /* 0x00d000ffcd004388 */ /* 0x000fe20000000c00 */
[----:B------:R-:W-:-:S02]  /*84f0*/  IADD3 R0, P5, R19, UR24, RZ ;  /* 0x0000001813007c10 */ /* 0x000fc4000ffbe0ff */
[C-C-:B------:R-:W-:Y:S01]  /*8500*/  @!P3 LEA.HI.X R13, R19.reuse, R13, R18.reuse, 0x1, P1 ;  /* 0x0000000d130db211 */ /* 0x140fe200008f0c12 */
[----:B------:R-:W-:Y:S01]  /*8510*/  @!PT LDS RZ, [RZ] ;  /* 0x00000000fffff984 */ /* 0x000fe20000000800 */
[----:B------:R-:W-:Y:S01]  /*8520*/  @!PT LDS RZ, [RZ] ;  /* 0x00000000fffff984 */ /* 0x000fe20000000800 */
[----:B------:R-:W-:Y:S01]  /*8530*/  @!PT LDS RZ, [RZ] ;  /* 0x00000000fffff984 */ /* 0x000fe20000000800 */
[----:B------:R-:W-:Y:S01]  /*8540*/  @!P4 LDGSTS.E.BYPASS.LTC128B.128 [R205+0xd000], desc[UR26][R14.64] ;  /* 0x0d0000000ecdcfae */ /* 0x000fe2000b901d5a */
[----:B------:R-:W-:Y:S02]  /*8550*/  @!P2 LEA.HI.X R11, R19, R11, R18, 0x1, P0 ;  /* 0x0000000b130ba211 */ /* 0x000fe400000f0c12 */
[----:B------:R-:W-:Y:S01]  /*8560*/  IADD3.X R18, R18, UR23, RZ, P5, !PT ;  /* 0x0000001712127c10 */ /* 0x000fe2000affe4ff */
[----:B------:R-:W-:Y:S01]  /*8570*/  @P3 STS.128 [R205+0xf000], RZ ;  /* 0x00f000ffcd003388 */ /* 0x000fe20000000c00 */
[----:B-1----:R-:W-:-:S03]  /*8580*/  @!P4 LEA R8, P5, R0, R8, 0x1 ;  /* 0x000000080008c211 */ /* 0x002fc600078a08ff */
[----:B------:R-:W-:Y:S01]  /*8590*/  @!PT LDS RZ, [RZ] ;  /* 0x00000000fffff984 */ /* 0x000fe20000000800 */
[----:B------:R-:W-:Y:S01]  /*85a0*/  @!PT LDS RZ, [RZ] ;  /* 0x00000000fffff984 */ /* 0x000fe20000000800 */
[----:B------:R-:W-:Y:S01]  /*85b0*/  @!PT LDS RZ, [RZ] ;  /* 0x00000000fffff984 */ /* 0x000fe20000000800 */
[----:B------:R1:W-:Y:S01]  /*85c0*/  @!P3 LDGSTS.E.BYPASS.LTC128B.128 [R205+0xf000], desc[UR26][R12.64+0x80] ;  /* 0x0f0000800ccdbfae */ /* 0x0003e2000b901d5a */
[C-C-:B------:R-:W-:Y:S02]  /*85d0*/  @!P4 LEA.HI.X R9, R0.reuse, R9, R18.reuse, 0x1, P5 ;  /* 0x000000090009c211 */ /* 0x140fe400028f0c12 */
[C---:B--2---:R-:W-:Y:S01]  /*85e0*/  @!P3 LEA R28, P1, R0.reuse, R6, 0x1 ;  /* 0x00000006001cb211 */ /* 0x044fe200078208ff */
[----:B------:R-:W-:Y:S01]  /*85f0*/  @P2 STS.128 [R205+0x11000], RZ ;  /* 0x011000ffcd002388 */ /* 0x000fe20000000c00 */
[C---:B------:R-:W-:Y:S02]  /*8600*/  ISETP.GE.AND P5, PT, R133.reuse, R210, PT ;  /* 0x000000d28500720c */ /* 0x040fe40003fa6270 */
[C-C-:B------:R-:W-:Y:S01]  /*8610*/  @!P3 LEA.HI.X R29, R0.reuse, R7, R18.reuse, 0x1, P1 ;  /* 0x00000007001db211 */ /* 0x140fe200008f0c12 */
[----:B------:R-:W-:Y:S01]  /*8620*/  @!PT LDS RZ, [RZ] ;  /* 0x00000000fffff984 */ /* 0x000fe20000000800 */
[----:B------:R-:W-:Y:S01]  /*8630*/  @!PT LDS RZ, [RZ] ;  /* 0x00000000fffff984 */ /* 0x000fe20000000800 */
[----:B------:R-:W-:Y:S01]  /*8640*/  @!PT LDS RZ, [RZ] ;  /* 0x00000000fffff984 */ /* 0x000fe20000000800 */
[----:B------:R-:W-:Y:S01]  /*8650*/  @!P2 LDGSTS.E.BYPASS.LTC128B.128 [R205+0x11000], desc[UR26][R10.64+0x100] ;  /* 0x110001000acdafae */ /* 0x000fe2000b901d5a */
[C---:B------:R-:W-:Y:S02]  /*8660*/  ISETP.LT.OR P5, PT, R133.reuse, R211, P5 ;  /* 0x000000d38500720c */ /* 0x040fe40002fa1670 */
[C---:B---3--:R-:W-:Y:S01]  /*8670*/  @!P2 LEA R30, P0, R0.reuse, R4, 0x1 ;  /* 0x00000004001ea211 */ /* 0x048fe200078008ff */
[----:B------:R-:W-:Y:S03]  /*8680*/  @P4 STS.128 [R205+0xd800], RZ ;  /* 0x00d800ffcd004388 */ /* 0x000fe60000000c00 */
[----:B------:R-:W-:Y:S01]  /*8690*/  @!P2 LEA.HI.X R31, R0, R5, R18, 0x1, P0 ;  /* 0x00000005001fa211 */ /* 0x000fe200000f0c12 */
[----:B------:R-:W-:Y:S01]  /*86a0*/  @!PT LDS RZ, [RZ] ;  /* 0x00000000fffff984 */ /* 0x000fe20000000800 */
[----:B------:R-:W-:Y:S01]  /*86b0*/  @!PT LDS RZ, [RZ] ;  /* 0x00000000fffff984 */ /* 0x000fe20000000800 */
[----:B------:R-:W-:Y:S01]  /*86c0*/  @!PT LDS RZ, [RZ] ;  /* 0x00000000fffff984 */ /* 0x000fe20000000800 */
[----:B------:R-:W-:Y:S01]  /*86d0*/  @!P4 LDGSTS.E.BYPASS.LTC128B.128 [R205+0xd800], desc[UR26][R8.64] ;  /* 0x0d80000008cdcfae */ /* 0x000fe2000b901d5a */
[C---:B------:R-:W-:Y:S01]  /*86e0*/  VIADD R0, R133.reuse, 0x1 ;  /* 0x0000000185007836 */ /* 0x040fe20000000000 */
[----:B------:R-:W-:-:S02]  /*86f0*/  ISETP.GE.AND P0, PT, R133, R213, PT ;  /* 0x000000d58500720c */ /* 0x000fc40003f06270 */
[----:B------:R-:W-:Y:S02]  /*8700*/  @P3 STS.128 [R205+0xf800], RZ ;  /* 0x00f800ffcd003388 */ /* 0x000fe40000000c00 */
[C---:B------:R-:W-:Y:S02]  /*8710*/  ISETP.GE.AND P6, PT, R0.reuse, R213, PT ;  /* 0x000000d50000720c */ /* 0x040fe40003fc6270 */
[----:B------:R-:W-:Y:S01]  /*8720*/  @!PT LDS RZ, [RZ] ;  /* 0x00000000fffff984 */ /* 0x000fe20000000800 */
[----:B------:R-:W-:Y:S01]  /*8730*/  @!PT LDS RZ, [RZ] ;  /* 0x00000000fffff984 */ /* 0x000fe20000000800 */
[----:B------:R-:W-:Y:S01]  /*8740*/  @!PT LDS RZ, [RZ] ;  /* 0x00000000fffff984 */ /* 0x000fe20000000800 */
[----:B------:R-:W-:Y:S01]  /*8750*/  @!P3 LDGSTS.E.BYPASS.LTC128B.128 [R205+0xf800], desc[UR26][R28.64+0x80] ;  /* 0x0f8000801ccdbfae */ /* 0x000fe2000b901d5a */
[C---:B------:R-:W-:Y:S02]  /*8760*/  ISETP.GE.AND P1, PT, R0.reuse, R210, PT ;  /* 0x000000d20000720c */ /* 0x040fe40003f26270 */
[CC--:B------:R-:W-:Y:S01]  /*8770*/  ISETP.LT.OR P6, PT, R0.reuse, R214.reuse, P6 ;  /* 0x000000d60000720c */ /* 0x0c0fe200037c1670 */
[----:B------:R-:W-:Y:S01]  /*8780*/  @P2 STS.128 [R205+0x11800], RZ ;  /* 0x011800ffcd002388 */ /* 0x000fe20000000c00 */
[----:B------:R-:W-:Y:S02]  /*8790*/  ISETP.LT.OR P1, PT, R0, R211, P1 ;  /* 0x000000d30000720c */ /* 0x000fe40000f21670 */
[----:B------:R-:W-:Y:S01]  /*87a0*/  ISETP.LT.OR P0, PT, R133, R214, P0 ;  /* 0x000000d68500720c */ /* 0x000fe20000701670 */
[----:B------:R-:W-:Y:S01]  /*87b0*/  @!PT LDS RZ, [RZ] ;  /* 0x00000000fffff984 */ /* 0x000fe20000000800 */
[----:B------:R-:W-:Y:S01]  /*87c0*/  @!PT LDS RZ, [RZ] ;  /* 0x00000000fffff984 */ /* 0x000fe20000000800 */
[----:B------:R-:W-:Y:S01]  /*87d0*/  @!PT LDS RZ, [RZ] ;  /* 0x00000000fffff984 */ /* 0x000fe20000000800 */
[----:B------:R2:W-:Y:S04]  /*87e0*/  @!P2 LDGSTS.E.BYPASS.LTC128B.128 [R205+0x11800], desc[UR26][R30.64+0x100] ;  /* 0x118001001ecdafae */ /* 0x0005e8000b901d5a */
[----:B------:R-:W-:Y:S04]  /*87f0*/  LDSM.16.M88.4 R140, [R194] ;  /* 0x00000000c28c783b */ /* 0x000fe80000000200 */
[----:B-1----:R-:W1:Y:S04]  /*8800*/  LDSM.16.M88.4 R12, [R193+0x6000] ;  /* 0x00600000c10c783b */ /* 0x002e680000000200 */
[----:B------:R-:W-:Y:S04]  /*8810*/  LDSM.16.M88.4 R24, [R192] ;  /* 0x00000000c018783b */ /* 0x000fe80000000200 */
[----:B------:R-:W-:Y:S04]  /*8820*/  LDSM.16.M88.4 R4, [R191] ;  /* 0x00000000bf04783b */ /* 0x000fe80000000200 */
[----:B------:R-:W3:Y:S04]  /*8830*/  LDSM.16.M88.4 R156, [R193+0x6800] ;  /* 0x00680000c19c783b */ /* 0x000ee80000000200 */
[----:B------:R-:W4:Y:S04]  /*8840*/  LDSM.16.M88.4 R148, [R193+0x7000] ;  /* 0x00700000c194783b */ /* 0x000f280000000200 */
[----:B------:R-:W5:Y:S04]  /*8850*/  LDSM.16.M88.4 R20, [R193+0x7800] ;  /* 0x00780000c114783b */ /* 0x000f680000000200 */
[----:B--2---:R-:W-:Y:S04]  /*8860*/  LDSM.16.M88.4 R28, [R190] ;  /* 0x00000000be1c783b */ /* 0x004fe80000000200 */
[----:B------:R-:W2:Y:S04]  /*8870*/  LDSM.16.M88.4 R8, [R187+0x6000] ;  /* 0x00600000bb08783b */ /* 0x000ea80000000200 */
[----:B------:R-:W2:Y:S04]  /*8880*/  LDSM.16.M88.4 R196, [R183] ;  /* 0x00000000b7c4783b */ /* 0x000ea80000000200 */
[----:B------:R-:W2:Y:S01]  /*8890*/  LDSM.16.M88.4 R168, [R182] ;  /* 0x00000000b6a8783b */ /* 0x000ea20000000200 */
[C---:B-1----:R-:W-:Y:S03]  /*88a0*/  HMMA.16816.F32 R16, R140.reuse, R12, RZ ;  /* 0x0000000c8c10723c */ /* 0x042fe600000018ff */
[----:B------:R-:W1:Y:S04]  /*88b0*/  LDSM.16.M88.4 R164, [R181] ;  /* 0x00000000b5a4783b */ /* 0x000e680000000200 */
        /* <DEDUP_REMOVED lines=15> */
[----:B--2---:R-:W-:Y:S06]  /*89b0*/  HMMA.16816.F32 R16, R28, R8, R16 ;  /* 0x000000081c10723c */ /* 0x004fec0000001810 */
[C---:B------:R-:W-:Y:S06]  /*89c0*/  HMMA.16816.F32 R160, R24.reuse, R196, R160 ;  /* 0x000000c418a0723c */ /* 0x040fec00000018a0 */
[C---:B------:R-:W-:Y:S01]  /*89d0*/  HMMA.16816.F32 R156, R24.reuse, R198, R156 ;  /* 0x000000c6189c723c */ /* 0x040fe2000000189c */
[----:B------:R-:W-:Y:S05]  /*89e0*/  LDSM.16.M88.4 R196, [R180+0x800] ;  /* 0x00080000b4c4783b */ /* 0x000fea0000000200 */
[C---:B------:R-:W-:Y:S06]  /*89f0*/  HMMA.16816.F32 R152, R24.reuse, R168, R152 ;  /* 0x000000a81898723c */ /* 0x040fec0000001898 */
[C---:B------:R-:W-:Y:S01]  /*8a00*/  HMMA.16816.F32 R148, R24.reuse, R170, R148 ;  /* 0x000000aa1894723c */ /* 0x040fe20000001894 */
[----:B------:R-:W-:Y:S05]  /*8a10*/  LDSM.16.M88.4 R168, [R180+0x1000] ;  /* 0x00100000b4a8783b */ /* 0x000fea0000000200 */
[C---:B-1----:R-:W-:Y:S06]  /*8a20*/  HMMA.16816.F32 R144, R24.reuse, R164, R144 ;  /* 0x000000a41890723c */ /* 0x042fec0000001890 */
        /* <DEDUP_REMOVED lines=86> */
[----:B------:R-:W2:Y:S05]  /*8f90*/  LDSM.16.M88.4 R28, [R187+0xa800] ;  /* 0x00a80000bb1c783b */ /* 0x000eaa0000000200 */
        /* <DEDUP_REMOVED lines=17> */
[C---:B---3--:R-:W-:Y:S06]  /*90b0*/  HMMA.16816.F32 R16, R8.reuse, R4, R16 ;  /* 0x000000040810723c */ /* 0x048fec0000001810 */
[----:B------:R-:W-:Y:S01]  /*90c0*/  HMMA.16816.F32 R12, R8, R6, R12 ;  /* 0x00000006080c723c */ /* 0x000fe2000000180c */
[----:B------:R-:W-:-:S02]  /*90d0*/  IMAD.IADD R4, R215, 0x1, -R133 ;  /* 0x00000001d7047824 */ /* 0x000fc400078e0a85 */
[----:B------:R-:W-:-:S03]  /*90e0*/  IMAD.IADD R5, R212, 0x1, -R133 ;  /* 0x00000001d4057824 */ /* 0x000fc600078e0a85 */
[----:B------:R-:W-:Y:S01]  /*90f0*/  HMMA.16816.F32 R156, R200, R198, R156 ;  /* 0x000000c6c89c723c */ /* 0x000fe2000000189c */
[----:B------:R-:W-:Y:S01]  /*9100*/  IABS R7, R4 ;  /* 0x0000000400077213 */ /* 0x000fe20000000000 */
[--C-:B------:R-:W-:Y:S01]  /*9110*/  IMAD.IADD R4, R215, 0x1, -R0.reuse ;  /* 0x00000001d7047824 */ /* 0x100fe200078e0a00 */
[----:B------:R-:W-:Y:S01]  /*9120*/  IABS R5, R5 ;  /* 0x0000000500057213 */ /* 0x000fe20000000000 */
[----:B------:R-:W-:Y:S01]  /*9130*/  IMAD.IADD R0, R212, 0x1, -R0 ;  /* 0x00000001d4007824 */ /* 0x000fe200078e0a00 */
[----:B------:R-:W-:Y:S01]  /*9140*/  I2FP.F32.S32 R7, R7 ;  /* 0x0000000700077245 */ /* 0x000fe20000201400 */
[----:B------:R-:W-:Y:S01]  /*9150*/  HMMA.16816.F32 R144, R136, R20, R144 ;  /* 0x000000148890723c */ /* 0x000fe20000001890 */
[----:B------:R-:W-:Y:S02]  /*9160*/  IABS R4, R4 ;  /* 0x0000000400047213 */ /* 0x000fe40000000000 */
[----:B------:R-:W-:Y:S02]  /*9170*/  IABS R0, R0 ;  /* 0x0000000000007213 */ /* 0x000fe40000000000 */
[----:B------:R-:W-:Y:S01]  /*9180*/  I2FP.F32.S32 R5, R5 ;  /* 0x0000000500057245 */ /* 0x000fe20000201400 */
[----:B------:R-:W-:Y:S01]  /*9190*/  FFMA.FTZ R7, R7, -UR17, R16 ;  /* 0x8000001107077c23 */ /* 0x000fe20008010010 */
[----:B------:R-:W-:Y:S01]  /*91a0*/  I2FP.F32.S32 R4, R4 ;  /* 0x0000000400047245 */ /* 0x000fe20000201400 */
[----:B------:R-:W-:Y:S01]  /*91b0*/  VIADD R16, R133, 0x9 ;  /* 0x0000000985107836 */ /* 0x000fe20000000000 */
[----:B------:R-:W-:Y:S01]  /*91c0*/  I2FP.F32.S32 R6, R0 ;  /* 0x0000000000067245 */ /* 0x000fe20000201400 */
[----:B------:R-:W-:Y:S01]  /*91d0*/  FFMA.FTZ R5, R5, -UR17, R18 ;  /* 0x8000001105057c23 */ /* 0x000fe20008010012 */
[----:B------:R-:W-:Y:S01]  /*91e0*/  FSEL R18, R7, -INF , !P0 ;  /* 0xff80000007127808 */ /* 0x000fe20004000000 */
[----:B------:R-:W-:Y:S01]  /*91f0*/  FFMA.FTZ R0, R4, -UR17, R17 ;  /* 0x8000001104007c23 */ /* 0x000fe20008010011 */
[----:B------:R-:W-:-:S02]  /*9200*/  VIADD R17, R133, 0x8 ;  /* 0x0000000885117836 */ /* 0x000fc40000000000 */
[----:B------:R-:W-:Y:S01]  /*9210*/  FFMA.FTZ R19, R6, -UR17, R19 ;  /* 0x8000001106137c23 */ /* 0x000fe20008010013 */
[----:B------:R-:W-:Y:S01]  /*9220*/  FSEL R21, R5, -INF , !P5 ;  /* 0xff80000005157808 */ /* 0x000fe20006800000 */
[C---:B------:R-:W-:Y:S01]  /*9230*/  HMMA.16816.F32 R140, R136.reuse, R22, R140 ;  /* 0x00000016888c723c */ /* 0x040fe2000000188c */
[----:B------:R-:W-:Y:S01]  /*9240*/  FSEL R0, R0, -INF , !P6 ;  /* 0xff80000000007808 */ /* 0x000fe20007000000 */
[----:B------:R-:W2:Y:S01]  /*9250*/  LDSM.16.M88.4 R4, [R180+0x5000] ;  /* 0x00500000b404783b */ /* 0x000ea20000000200 */
[-C--:B------:R-:W-:Y:S01]  /*9260*/  ISETP.GE.AND P0, PT, R17, R213.reuse, PT ;  /* 0x000000d51100720c */ /* 0x080fe20003f06270 */
[----:B------:R-:W-:Y:S01]  /*9270*/  IMAD.IADD R20, R215, 0x1, -R16 ;  /* 0x00000001d7147824 */ /* 0x000fe200078e0a10 */
[----:B------:R-:W-:Y:S01]  /*9280*/  ISETP.GE.AND P5, PT, R17, R210, PT ;  /* 0x000000d21100720c */ /* 0x000fe20003fa6270 */
[----:B------:R-:W-:Y:S01]  /*9290*/  HMMA.16816.F32 R152, R136, R24, R152 ;  /* 0x000000188898723c */ /* 0x000fe20000001898 */
[----:B------:R-:W-:Y:S01]  /*92a0*/  FSEL R19, R19, -INF , !P1 ;  /* 0xff80000013137808 */ /* 0x000fe20004800000 */
[----:B------:R-:W-:Y:S01]  /*92b0*/  IMAD.IADD R23, R215, 0x1, -R17 ;  /* 0x00000001d7177824 */ /* 0x000fe200078e0a11 */
[----:B------:R-:W-:-:S02]  /*92c0*/  ISETP.GE.AND P6, PT, R16, R213, PT ;  /* 0x000000d51000720c */ /* 0x000fc40003fc6270 */
[----:B------:R-:W-:Y:S01]  /*92d0*/  ISETP.GE.AND P1, PT, R16, R210, PT ;  /* 0x000000d21000720c */ /* 0x000fe20003f26270 */
[----:B-1----:R-:W-:Y:S01]  /*92e0*/  HMMA.16816.F32 R160, R8, R32, R160 ;  /* 0x0000002008a0723c */ /* 0x002fe200000018a0 */
[CC--:B------:R-:W-:Y:S02]  /*92f0*/  ISETP.LT.OR P0, PT, R17.reuse, R214.reuse, P0 ;  /* 0x000000d61100720c */ /* 0x0c0fe40000701670 */
[-C--:B------:R-:W-:Y:S01]  /*9300*/  ISETP.LT.OR P5, PT, R17, R211.reuse, P5 ;  /* 0x000000d31100720c */ /* 0x080fe20002fa1670 */
[----:B------:R-:W-:Y:S01]  /*9310*/  IMAD.IADD R17, R212, 0x1, -R17 ;  /* 0x00000001d4117824 */ /* 0x000fe200078e0a11 */
[C---:B------:R-:W-:Y:S01]  /*9320*/  ISETP.LT.OR P6, PT, R16.reuse, R214, P6 ;  /* 0x000000d61000720c */ /* 0x040fe200037c1670 */
[----:B------:R-:W-:Y:S01]  /*9330*/  HMMA.16816.F32 R156, R136, R30, R156 ;  /* 0x0000001e889c723c */ /* 0x000fe2000000189c */
[----:B------:R-:W-:Y:S01]  /*9340*/  ISETP.LT.OR P1, PT, R16, R211, P1 ;  /* 0x000000d31000720c */ /* 0x000fe20000f21670 */
[----:B------:R-:W-:Y:S01]  /*9350*/  IMAD.IADD R16, R212, 0x1, -R16 ;  /* 0x00000001d4107824 */ /* 0x000fe200078e0a10 */
[----:B------:R-:W-:-:S02]  /*9360*/  IABS R23, R23 ;  /* 0x0000001700177213 */ /* 0x000fc40000000000 */
[----:B------:R-:W-:Y:S01]  /*9370*/  IABS R17, R17 ;  /* 0x0000001100117213 */ /* 0x000fe20000000000 */
[----:B------:R-:W-:Y:S01]  /*9380*/  HMMA.16816.F32 R148, R200, R170, R148 ;  /* 0x000000aac894723c */ /* 0x000fe20000001894 */
[----:B------:R-:W-:Y:S02]  /*9390*/  IABS R20, R20 ;  /* 0x0000001400147213 */ /* 0x000fe40000000000 */
        /* <DEDUP_REMOVED lines=12> */
[C---:B--2---:R-:W-:Y:S01]  /*9460*/  HMMA.16816.F32 R152, R8.reuse, R4, R152 ;  /* 0x000000040898723c */ /* 0x044fe20000001898 */
[----:B------:R-:W-:Y:S01]  /*9470*/  FSEL R31, R14, -INF , !P5 ;  /* 0xff8000000e1f7808 */ /* 0x000fe20006800000 */
[----:B------:R-:W-:Y:S01]  /*9480*/  IMAD.IADD R14, R215, 0x1, -R12 ;  /* 0x00000001d70e7824 */ /* 0x000fe200078e0a0c */
[C---:B------:R-:W-:Y:S02]  /*9490*/  ISETP.GE.AND P0, PT, R13.reuse, R213, PT ;  /* 0x000000d50d00720c */ /* 0x040fe40003f06270 */
[----:B------:R-:W-:Y:S01]  /*94a0*/  ISETP.GE.AND P5, PT, R13, R210, PT ;  /* 0x000000d20d00720c */ /* 0x000fe20003fa6270 */
[----:B------:R-:W-:Y:S01]  /*94b0*/  HMMA.16816.F32 R156, R8, R34, R156 ;  /* 0x00000022089c723c */ /* 0x000fe2000000189c */
[----:B------:R-:W-:Y:S01]  /*94c0*/  FSEL R23, R15, -INF , !P1 ;  /* 0xff8000000f177808 */ /* 0x000fe20004800000 */
[--C-:B------:R-:W-:Y:S01]  /*94d0*/  IMAD.IADD R15, R215, 0x1, -R13.reuse ;  /* 0x00000001d70f7824 */ /* 0x100fe200078e0a0d */
[----:B------:R-:W-:Y:S01]  /*94e0*/  ISETP.LT.OR P0, PT, R13, R214, P0 ;  /* 0x000000d60d00720c */ /* 0x000fe20000701670 */
[----:B------:R-:W-:Y:S01]  /*94f0*/  VIADD R5, R133, 0x18 ;  /* 0x0000001885057836 */ /* 0x000fe20000000000 */
[----:B------:R-:W-:Y:S01]  /*9500*/  ISETP.LT.OR P5, PT, R13, R211, P5 ;  /* 0x000000d30d00720c */ /* 0x000fe20002fa1670 */
[----:B------:R-:W-:Y:S01]  /*9510*/  IMAD.IADD R13, R212, 0x1, -R13 ;  /* 0x00000001d40d7824 */ /* 0x000fe200078e0a0d */
[----:B------:R-:W-:Y:S01]  /*9520*/  FSEL R20, R20, -INF , !P6 ;  /* 0xff80000014147808 */ /* 0x000fe20007000000 */
[----:B------:R-:W-:Y:S01]  /*9530*/  VIADD R4, R133, 0x19 ;  /* 0x0000001985047836 */ /* 0x000fe20000000000 */
[C---:B------:R-:W-:Y:S01]  /*9540*/  ISETP.GE.AND P6, PT, R12.reuse, R213, PT ;  /* 0x000000d50c00720c */ /* 0x040fe20003fc6270 */
[----:B------:R-:W-:Y:S01]  /*9550*/  HMMA.16816.F32 R148, R136, R26, R148 ;  /* 0x0000001a8894723c */ /* 0x000fe20000001894 */
[C---:B------:R-:W-:Y:S01]  /*9560*/  ISETP.GE.AND P1, PT, R12.reuse, R210, PT ;  /* 0x000000d20c00720c */ /* 0x040fe20003f26270 */
[C---:B------:R-:W-:Y:S01]  /*9570*/  IMAD.IADD R17, R215.reuse, 0x1, -R5 ;  /* 0x00000001d7117824 */ /* 0x040fe200078e0a05 */
[C---:B------:R-:W-:Y:S01]  /*9580*/  ISETP.LT.OR P6, PT, R12.reuse, R214, P6 ;  /* 0x000000d60c00720c */ /* 0x040fe200037c1670 */
[----:B------:R-:W-:Y:S01]  /*9590*/  IMAD.IADD R16, R215, 0x1, -R4 ;  /* 0x00000001d7107824 */ /* 0x000fe200078e0a04 */
[----:B------:R-:W-:Y:S01]  /*95a0*/  ISETP.LT.OR P1, PT, R12, R211, P1 ;  /* 0x000000d30c00720c */ /* 0x000fe20000f21670 */
[----:B------:R-:W-:Y:S01]  /*95b0*/  IMAD.IADD R12, R212, 0x1, -R12 ;  /* 0x00000001d40c7824 */ /* 0x000fe200078e0a0c */
[----:B------:R-:W-:-:S02]  /*95c0*/  IABS R15, R15 ;  /* 0x0000000f000f7213 */ /* 0x000fc40000000000 */
[----:B------:R-:W-:Y:S02]  /*95d0*/  IABS R13, R13 ;  /* 0x0000000d000d7213 */ /* 0x000fe40000000000 */
[----:B------:R-:W-:Y:S02]  /*95e0*/  I2FP.F32.S32 R15, R15 ;  /* 0x0000000f000f7245 */ /* 0x000fe40000201400 */
[----:B------:R-:W-:Y:S02]  /*95f0*/  I2FP.F32.S32 R13, R13 ;  /* 0x0000000d000d7245 */ /* 0x000fe40000201400 */
[----:B------:R-:W-:Y:S01]  /*9600*/  IABS R14, R14 ;  /* 0x0000000e000e7213 */ /* 0x000fe20000000000 */
[----:B------:R-:W-:Y:S01]  /*9610*/  FFMA.FTZ R15, R15, -UR17, R160 ;  /* 0x800000110f0f7c23 */ /* 0x000fe200080100a0 */
[----:B------:R-:W-:Y:S01]  /*9620*/  IABS R12, R12 ;  /* 0x0000000c000c7213 */ /* 0x000fe20000000000 */
[----:B------:R-:W-:Y:S01]  /*9630*/  FFMA.FTZ R13, R13, -UR17, R162 ;  /* 0x800000110d0d7c23 */ /* 0x000fe200080100a2 */
[----:B------:R-:W-:-:S02]  /*9640*/  I2FP.F32.S32 R14, R14 ;  /* 0x0000000e000e7245 */ /* 0x000fc40000201400 */
[----:B------:R-:W-:Y:S02]  /*9650*/  I2FP.F32.S32 R12, R12 ;  /* 0x0000000c000c7245 */ /* 0x000fe40000201400 */
[----:B------:R-:W-:Y:S01]  /*9660*/  FSEL R30, R15, -INF , !P0 ;  /* 0xff8000000f1e7808 */ /* 0x000fe20004000000 */
[----:B------:R-:W-:Y:S01]  /*9670*/  FFMA.FTZ R14, R14, -UR17, R161 ;  /* 0x800000110e0e7c23 */ /* 0x000fe200080100a1 */
[----:B------:R-:W-:Y:S01]  /*9680*/  FSEL R29, R13, -INF , !P5 ;  /* 0xff8000000d1d7808 */ /* 0x000fe20006800000 */
[----:B------:R-:W-:Y:S01]  /*9690*/  FFMA.FTZ R12, R12, -UR17, R163 ;  /* 0x800000110c0c7c23 */ /* 0x000fe200080100a3 */
[C---:B------:R-:W-:Y:S01]  /*96a0*/  ISETP.GE.AND P0, PT, R5.reuse, R213, PT ;  /* 0x000000d50500720c */ /* 0x040fe20003f06270 */
[----:B------:R-:W-:Y:S01]  /*96b0*/  HMMA.16816.F32 R148, R8, R6, R148 ;  /* 0x000000060894723c */ /* 0x000fe20000001894 */
[C---:B------:R-:W-:Y:S02]  /*96c0*/  ISETP.GE.AND P5, PT, R5.reuse, R210, PT ;  /* 0x000000d20500720c */ /* 0x040fe40003fa6270 */
[----:B------:R-:W-:-:S02]  /*96d0*/  ISETP.LT.OR P0, PT, R5, R214, P0 ;  /* 0x000000d60500720c */ /* 0x000fc40000701670 */
[----:B------:R-:W-:Y:S01]  /*96e0*/  ISETP.LT.OR P5, PT, R5, R211, P5 ;  /* 0x000000d30500720c */ /* 0x000fe20002fa1670 */
[----:B------:R-:W-:Y:S01]  /*96f0*/  IMAD.IADD R5, R212, 0x1, -R5 ;  /* 0x00000001d4057824 */ /* 0x000fe200078e0a05 */
[----:B------:R-:W-:Y:S02]  /*9700*/  FSEL R26, R14, -INF , !P6 ;  /* 0xff8000000e1a7808 */ /* 0x000fe40007000000 */
        /* <DEDUP_REMOVED lines=69> */
[----:B------:R-:W-:-:S02]  /*9b60*/  ISETP.GE.AND P6, PT, R4, R213, PT ;  /* 0x000000d50400720c */ /* 0x000fc40003fc6270 */
[C---:B------:R-:W-:Y:S02]  /*9b70*/  ISETP.GE.AND P1, PT, R4.reuse, R210, PT ;  /* 0x000000d20400720c */ /* 0x040fe40003f26270 */
[----:B------:R-:W-:Y:S02]  /*9b80*/  I2FP.F32.S32 R7, R7 ;  /* 0x0000000700077245 */ /* 0x000fe40000201400 */
[----:B------:R-:W-:Y:S02]  /*9b90*/  I2FP.F32.S32 R5, R5 ;  /* 0x0000000500057245 */ /* 0x000fe40000201400 */
[----:B------:R-:W-:Y:S01]  /*9ba0*/  I2FP.F32.S32 R6, R6 ;  /* 0x0000000600067245 */ /* 0x000fe20000201400 */
[----:B------:R-:W-:Y:S01]  /*9bb0*/  FFMA.FTZ R7, R7, -UR17, R148 ;  /* 0x8000001107077c23 */ /* 0x000fe20008010094 */
        /* <DEDUP_REMOVED lines=9> */
[C---:B------:R-:W-:Y:S01]  /*9c50*/  IMAD.IADD R8, R215.reuse, 0x1, -R6 ;  /* 0x00000001d7087824 */ /* 0x040fe200078e0a06 */
        /* <DEDUP_REMOVED lines=179> */
.L_x_1229:
[----:B------:R-:W-:Y:S05]  /*a790*/  BSYNC B0 ;  /* 0x0000000000007941 */ /* 0x000fea0003800000 */
.L_x_1228:
[----:B------:R-:W0:Y:S02]  /*a7a0*/  LDGDEPBAR ;  /* 0x00000000000079af */ /* 0x000e240000000000 */
.L_x_1227:
[----:B-12---:R-:W-:Y:S01]  /*a7b0*/  FMNMX.FTZ R5, R132, R18, !PT ;  /* 0x0000001284057209 */ /* 0x006fe20007810000 */
[----:B------:R-:W-:Y:S01]  /*a7c0*/  IMAD.WIDE.U32 R232, R217, -0x326172a9, RZ ;  /* 0xcd9e8d57d9e87825 */ /* 0x000fe200078e00ff */
[----:B------:R-:W-:Y:S01]  /*a7d0*/  FMNMX.FTZ R4, R3, R21, !PT ;  /* 0x0000001503047209 */ /* 0x000fe20007810000 */
        /* <DEDUP_REMOVED lines=8> */
[----:B------:R-:W-:Y:S01]  /*a860*/  UIADD3 UR12, UR30, 0x3c6ef372, URZ ;  /* 0x3c6ef3721e0c7890 */ /* 0x000fe2000fffe03f */
[----:B------:R-:W-:Y:S01]  /*a870*/  FMNMX.FTZ R5, R20, R5, !PT ;  /* 0x0000000514057209 */ /* 0x000fe20007810000 */
[----:B------:R-:W-:Y:S01]  /*a880*/  UIADD3 UR11, UR31, 0x76cf5d0a, URZ ;  /* 0x76cf5d0a1f0b7890 */ /* 0x000fe2000fffe03f */
[----:B------:R-:W-:Y:S01]  /*a890*/  FMNMX.FTZ R4, R23, R4, !PT ;  /* 0x0000000417047209 */ /* 0x000fe20007810000 */
[----:B------:R-:W-:Y:S01]  /*a8a0*/  UIADD3 UR7, UR31, 0x32370b8f, URZ ;  /* 0x32370b8f1f077890 */ /* 0x000fe2000fffe03f */
[----:B------:R-:W-:Y:S01]  /*a8b0*/  FMNMX.FTZ R5, R30, R5, !PT ;  /* 0x000000051e057209 */ /* 0x000fe20007810000 */
[----:B------:R-:W-:Y:S01]  /*a8c0*/  UIADD3 UR10, UR30, -0x255992d5, URZ ;  /* 0xdaa66d2b1e0a7890 */ /* 0x000fe2000fffe03f */
[----:B------:R-:W-:Y:S01]  /*a8d0*/  FMNMX.FTZ R4, R29, R4, !PT ;  /* 0x000000041d047209 */ /* 0x000fe20007810000 */
[----:B------:R-:W-:Y:S01]  /*a8e0*/  UIADD3 UR25, UR31, -0x126145ec, URZ ;  /* 0xed9eba141f197890 */ /* 0x000fe2000fffe03f */
[----:B------:R-:W-:Y:S01]  /*a8f0*/  FMNMX.FTZ R5, R26, R5, !PT ;  /* 0x000000051a057209 */ /* 0x000fe20007810000 */
[----:B------:R-:W-:Y:S01]  /*a900*/  LDSM.16.MT88.4 R12, [R188+0xc000] ;  /* 0x00c00000bc0c783b */ /* 0x000fe20000004200 */
[----:B------:R-:W-:Y:S01]  /*a910*/  FMNMX.FTZ R4, R27, R4, !PT ;  /* 0x000000041b047209 */ /* 0x000fe20007810000 */
[----:B------:R-:W-:Y:S01]  /*a920*/  UIADD3 UR20, UR30, -0x4ab325aa, URZ ;  /* 0xb54cda561e147890 */ /* 0x000fe2000fffe03f */
[----:B------:R-:W-:Y:S01]  /*a930*/  FMNMX.FTZ R5, R28, R5, !PT ;  /* 0x000000051c057209 */ /* 0x000fe20007810000 */
[----:B------:R-:W-:Y:S01]  /*a940*/  UIADD3 UR22, UR31, 0x646e171e, URZ ;  /* 0x646e171e1f167890 */ /* 0x000fe2000fffe03f */
[----:B------:R-:W-:Y:S01]  /*a950*/  FMNMX.FTZ R4, R25, R4, !PT ;  /* 0x0000000419047209 */ /* 0x000fe20007810000 */
[----:B------:R-:W-:Y:S01]  /*a960*/  LDSM.16.MT88.4 R136, [R184+0x10000] ;  /* 0x01000000b888783b */ /* 0x000fe20000004200 */
        /* <DEDUP_REMOVED lines=20> */
[----:B------:R-:W-:-:S03]  /*aab0*/  PRMT R158, R2, 0x7054, R2 ;  /* 0x00007054029e7816 */ /* 0x000fc60000000002 */
[----:B------:R-:W2:Y:S01]  /*aac0*/  SHFL.BFLY PT, R4, R7, 0x2, 0x1f ;  /* 0x0c401f0007047f89 */ /* 0x000ea200000e0000 */
[----:B------:R-:W-:-:S05]  /*aad0*/  IMAD.WIDE.U32 R142, R142, -0x2daee0ad, RZ ;  /* 0xd2511f538e8e7825 */ /* 0x000fca00078e00ff */
[----:B------:R-:W-:Y:S01]  /*aae0*/  LOP3.LUT R140, R143, UR6, R234, 0x96, !PT ;  /* 0x000000068f8c7c12 */ /* 0x000fe2000f8e96ea */
[----:B------:R-:W-:-:S04]  /*aaf0*/  UIADD3 UR6, UR30, 0x78dde6e4, URZ ;  /* 0x78dde6e41e067890 */ /* 0x000fc8000fffe03f */
[----:B------:R-:W-:Y:S01]  /*ab00*/  IMAD.WIDE.U32 R140, R140, -0x326172a9, RZ ;  /* 0xcd9e8d578c8c7825 */ /* 0x000fe200078e00ff */
[----:B-1----:R-:W-:Y:S02]  /*ab10*/  FMNMX.FTZ R6, R5, R6, !PT ;  /* 0x0000000605067209 */ /* 0x002fe40007810000 */
[----:B------:R-:W-:Y:S02]  /*ab20*/  MOV R5, UR31 ;  /* 0x0000001f00057c02 */ /* 0x000fe40008000f00 */
[----:B--2---:R-:W-:Y:S01]  /*ab30*/  FMNMX.FTZ R4, R7, R4, !PT ;  /* 0x0000000407047209 */ /* 0x004fe20007810000 */
[----:B------:R-:W1:Y:S01]  /*ab40*/  SHFL.BFLY PT, R155, R6, 0x1, 0x1f ;  /* 0x0c201f00069b7f89 */ /* 0x000e6200000e0000 */
[----:B------:R-:W-:Y:S01]  /*ab50*/  LOP3.LUT R5, R235, UR28, R5, 0x96, !PT ;  /* 0x0000001ceb057c12 */ /* 0x000fe2000f8e9605 */
[----:B------:R-:W-:Y:S02]  /*ab60*/  UIADD3 UR28, UR28, 0x1, URZ ;  /* 0x000000011c1c7890 */ /* 0x000fe4000fffe03f */
[----:B------:R-:W2:Y:S02]  /*ab70*/  SHFL.BFLY PT, R153, R4, 0x1, 0x1f ;  /* 0x0c201f0004997f89 */ /* 0x000ea400000e0000 */
[----:B------:R-:W-:-:S05]  /*ab80*/  IMAD.WIDE.U32 R34, R5, -0x326172a9, RZ ;  /* 0xcd9e8d5705227825 */ /* 0x000fca00078e00ff */
[----:B------:R-:W-:Y:S02]  /*ab90*/  LOP3.LUT R5, R35, UR13, R232, 0x96, !PT ;  /* 0x0000000d23057c12 */ /* 0x000fe4000f8e96e8 */
[----:B------:R-:W-:-:S03]  /*aba0*/  LOP3.LUT R34, R141, UR12, R34, 0x96, !PT ;  /* 0x0000000c8d227c12 */ /* 0x000fc6000f8e9622 */
[----:B------:R-:W-:-:S04]  /*abb0*/  IMAD.WIDE.U32 R134, R5, -0x2daee0ad, RZ ;  /* 0xd2511f5305867825 */ /* 0x000fc800078e00ff */
[----:B------:R-:W-:Y:S01]  /*abc0*/  IMAD.WIDE.U32 R34, R34, -0x2daee0ad, RZ ;  /* 0xd2511f5322227825 */ /* 0x000fe200078e00ff */
[----:B-1----:R-:W-:-:S04]  /*abd0*/  FMNMX.FTZ R155, R6, R155, !PT ;  /* 0x0000009b069b7209 */ /* 0x002fc80007810000 */
[----:B------:R-:W-:Y:S02]  /*abe0*/  LOP3.LUT R134, R35, UR7, R134, 0x96, !PT ;  /* 0x0000000723867c12 */ /* 0x000fe4000f8e9686 */
[C---:B------:R-:W-:Y:S01]  /*abf0*/  FSETP.NEU.FTZ.AND P1, PT, R155.reuse, -INF , PT ;  /* 0xff8000009b00780b */ /* 0x040fe20003f3d000 */
[C---:B------:R-:W-:Y:S01]  /*ac00*/  FMUL.FTZ R145, R155.reuse, UR21 ;  /* 0x000000159b917c20 */ /* 0x040fe20008410000 */
[----:B--2---:R-:W-:Y:S02]  /*ac10*/  FMNMX.FTZ R153, R4, R153, !PT ;  /* 0x0000009904997209 */ /* 0x004fe40007810000 */
[----:B------:R-:W-:Y:S02]  /*ac20*/  FSEL R157, R155, RZ, P1 ;  /* 0x000000ff9b9d7208 */ /* 0x000fe40000800000 */
[----:B------:R-:W-:Y:S01]  /*ac30*/  FSEL R145, R145, RZ, P1 ;  /* 0x000000ff91917208 */ /* 0x000fe20000800000 */
[C---:B------:R-:W-:Y:S01]  /*ac40*/  FMUL.FTZ R160, R153.reuse, UR21 ;  /* 0x0000001599a07c20 */ /* 0x040fe20008410000 */
[----:B------:R-:W-:Y:S01]  /*ac50*/  FSETP.NEU.FTZ.AND P0, PT, R153, -INF , PT ;  /* 0xff8000009900780b */ /* 0x000fe20003f1d000 */
[----:B------:R-:W-:-:S02]  /*ac60*/  FADD.FTZ R157, R132, -R157 ;  /* 0x8000009d849d7221 */ /* 0x000fc40000010000 */
[----:B------:R-:W-:Y:S01]  /*ac70*/  FFMA.FTZ R151, R0, UR21, -R145 ;  /* 0x0000001500977c23 */ /* 0x000fe20008010891 */
[----:B------:R-:W-:Y:S01]  /*ac80*/  LOP3.LUT R0, R135, UR11, R142, 0x96, !PT ;  /* 0x0000000b87007c12 */ /* 0x000fe2000f8e968e */
[----:B------:R-:W-:Y:S01]  /*ac90*/  IMAD.WIDE.U32 R134, R134, -0x326172a9, RZ ;  /* 0xcd9e8d5786867825 */ /* 0x000fe200078e00ff */
[----:B------:R-:W-:-:S03]  /*aca0*/  FSEL R160, R160, RZ, P0 ;  /* 0x000000ffa0a07208 */ /* 0x000fc60000000000 */
[----:B------:R-:W-:Y:S01]  /*acb0*/  FFMA.FTZ R154, R18, UR21, -R145 ;  /* 0x00000015129a7c23 */ /* 0x000fe20008010891 */
[----:B------:R-:W-:Y:S01]  /*acc0*/  FSEL R156, R153, RZ, P0 ;  /* 0x000000ff999c7208 */ /* 0x000fe20000000000 */
[----:B------:R-:W-:-:S04]  /*acd0*/  IMAD.WIDE.U32 R32, R0, -0x326172a9, RZ ;  /* 0xcd9e8d5700207825 */ /* 0x000fc800078e00ff */
[--C-:B------:R-:W-:Y:S01]  /*ace0*/  FFMA.FTZ R152, R22, UR21, -R145.reuse ;  /* 0x0000001516987c23 */ /* 0x100fe20008010891 */
[----:B------:R-:W-:Y:S01]  /*acf0*/  FFMA.FTZ R149, R20, UR21, -R145 ;  /* 0x0000001514957c23 */ /* 0x000fe20008010891 */
[--C-:B------:R-:W-:Y:S01]  /*ad00*/  FFMA.FTZ R150, R21, UR21, -R160.reuse ;  /* 0x0000001515967c23 */ /* 0x100fe200080108a0 */
[----:B------:R-:W-:Y:S01]  /*ad10*/  FFMA.FTZ R148, R19, UR21, -R160 ;  /* 0x0000001513947c23 */ /* 0x000fe200080108a0 */
[----:B------:R-:W-:Y:S01]  /*ad20*/  LOP3.LUT R0, R33, UR10, R140, 0x96, !PT ;  /* 0x0000000a21007c12 */ /* 0x000fe2000f8e968c */
[----:B------:R-:W-:Y:S01]  /*ad30*/  FADD.FTZ R156, R3, -R156 ;  /* 0x8000009c039c7221 */ /* 0x000fe20000010000 */
[----:B------:R-:W-:Y:S01]  /*ad40*/  LOP3.LUT R32, R135, UR6, R32, 0x96, !PT ;  /* 0x0000000687207c12 */ /* 0x000fe2000f8e9620 */
[----:B------:R-:W-:Y:S01]  /*ad50*/  FFMA.FTZ R23, R23, UR21, -R160 ;  /* 0x0000001517177c23 */ /* 0x000fe200080108a0 */
[----:B------:R-:W-:Y:S01]  /*ad60*/  FMUL.FTZ R157, R157, UR21 ;  /* 0x000000159d9d7c20 */ /* 0x000fe20008410000 */
[----:B------:R-:W-:-:S04]  /*ad70*/  IMAD.WIDE.U32 R4, R0, -0x2daee0ad, RZ ;  /* 0xd2511f5300047825 */ /* 0x000fc800078e00ff */
[----:B------:R-:W-:Y:S01]  /*ad80*/  FMUL.FTZ R156, R156, UR21 ;  /* 0x000000159c9c7c20 */ /* 0x000fe20008410000 */
[----:B------:R-:W-:Y:S01]  /*ad90*/  MUFU.EX2 R154, R154 ;  /* 0x0000009a009a7308 */ /* 0x000fe20000000800 */
[----:B------:R-:W-:Y:S01]  /*ada0*/  FFMA.FTZ R168, R29, UR21, -R160 ;  /* 0x000000151da87c23 */ /* 0x000fe200080108a0 */
[----:B------:R-:W-:Y:S01]  /*adb0*/  IMAD.WIDE.U32 R32, R32, -0x2daee0ad, RZ ;  /* 0xd2511f5320207825 */ /* 0x000fe200078e00ff */
[----:B------:R-:W-:-:S03]  /*adc0*/  LOP3.LUT R34, R5, UR25, R34, 0x96, !PT ;  /* 0x0000001905227c12 */ /* 0x000fc6000f8e9622 */
[----:B------:R-:W-:Y:S01]  /*add0*/  FFMA.FTZ R171, R27, UR21, -R160 ;  /* 0x000000151bab7c23 */ /* 0x000fe200080108a0 */
[--C-:B------:R-:W-:Y:S01]  /*ade0*/  FFMA.FTZ R166, R30, UR21, -R145.reuse ;  /* 0x000000151ea67c23 */ /* 0x100fe20008010891 */
[--C-:B------:R-:W-:Y:S01]  /*adf0*/  FFMA.FTZ R169, R26, UR21, -R145.reuse ;  /* 0x000000151aa97c23 */ /* 0x100fe20008010891 */
[----:B------:R-:W-:Y:S01]  /*ae00*/  LOP3.LUT R0, R33, UR18, R4, 0x96, !PT ;  /* 0x0000001221007c12 */ /* 0x000fe2000f8e9604 */
[----:B------:R-:W-:Y:S01]  /*ae10*/  IMAD.WIDE.U32 R34, R34, -0x326172a9, RZ ;  /* 0xcd9e8d5722227825 */ /* 0x000fe200078e00ff */
[----:B------:R-:W1:Y:S03]  /*ae20*/  MUFU.EX2 R151, R151 ;  /* 0x0000009700977308 */ /* 0x000e660000000800 */
[--C-:B------:R-:W-:Y:S01]  /*ae30*/  FFMA.FTZ R167, R28, UR21, -R145.reuse ;  /* 0x000000151ca77c23 */ /* 0x100fe20008010891 */
[----:B------:R-:W-:Y:S01]  /*ae40*/  FFMA.FTZ R170, R24, UR21, -R145 ;  /* 0x0000001518aa7c23 */ /* 0x000fe20008010891 */
[----:B------:R-:W-:-:S04]  /*ae50*/  IMAD.WIDE.U32 R10, R0, -0x326172a9, RZ ;  /* 0xcd9e8d57000a7825 */ /* 0x000fc800078e00ff */
[--C-:B------:R-:W-:Y:S01]  /*ae60*/  FFMA.FTZ R0, R31, UR21, -R160.reuse ;  /* 0x000000151f007c23 */ /* 0x100fe200080108a0 */
[--C-:B------:R-:W-:Y:S01]  /*ae70*/  FFMA.FTZ R197, R25, UR21, -R160.reuse ;  /* 0x0000001519c57c23 */ /* 0x100fe200080108a0 */
[----:B------:R-:W-:Y:S01]  /*ae80*/  FFMA.FTZ R196, R237, UR21, -R160 ;  /* 0x00000015edc47c23 */ /* 0x000fe200080108a0 */
[----:B------:R-:W-:Y:S01]  /*ae90*/  LDSM.16.MT88.4 R24, [R184+0xc800] ;  /* 0x00c80000b818783b */ /* 0x000fe20000004200 */
[C---:B------:R-:W-:Y:S01]  /*aea0*/  LOP3.LUT R6, R10.reuse, 0xffff, RZ, 0xc0, !PT ;  /* 0x0000ffff0a067812 */ /* 0x040fe200078ec0ff */
[----:B------:R-:W-:Y:S01]  /*aeb0*/  MUFU.EX2 R152, R152 ;  /* 0x0000009800987308 */ /* 0x000fe20000000800 */
[----:B------:R-:W-:Y:S01]  /*aec0*/  LOP3.LUT R4, R11, UR20, R34, 0x96, !PT ;  /* 0x000000140b047c12 */ /* 0x000fe2000f8e9622 */
[----:B------:R-:W-:Y:S01]  /*aed0*/  LDSM.16.MT88.4 R28, [R185+0xc800] ;  /* 0x00c80000b91c783b */ /* 0x000fe20000004200 */
[----:B------:R-:W-:Y:S01]  /*aee0*/  LOP3.LUT R11, R10, 0xff, RZ, 0xc0, !PT ;  /* 0x000000ff0a0b7812 */ /* 0x000fe200078ec0ff */
[----:B------:R-:W-:Y:S01]  /*aef0*/  FFMA.FTZ R201, R201, UR21, -R160 ;  /* 0x00000015c9c97c23 */ /* 0x000fe200080108a0 */
[----:B------:R-:W-:Y:S01]  /*af00*/  SHF.R.U32.HI R6, RZ, 0x8, R6 ;  /* 0x00000008ff067819 */ /* 0x000fe20000011606 */
[--C-:B------:R-:W-:Y:S01]  /*af10*/  FFMA.FTZ R202, R202, UR21, -R145.reuse ;  /* 0x00000015caca7c23 */ /* 0x100fe20008010891 */
[----:B------:R-:W-:Y:S01]  /*af20*/  SHF.R.U32.HI R9, RZ, 0x10, R4 ;  /* 0x00000010ff097819 */ /* 0x000fe20000011604 */
[----:B------:R-:W-:Y:S01]  /*af30*/  MUFU.EX2 R149, R149 ;  /* 0x0000009500957308 */ /* 0x000fe20000000800 */
[----:B------:R-:W-:Y:S01]  /*af40*/  PRMT R11, R11, 0x5410, R6 ;  /* 0x000054100b0b7816 */ /* 0x000fe20000000006 */
[----:B------:R-:W-:Y:S01]  /*af50*/  FFMA.FTZ R203, R203, UR21, -R160 ;  /* 0x00000015cbcb7c23 */ /* 0x000fe200080108a0 */
[----:B------:R-:W-:Y:S01]  /*af60*/  LOP3.LUT R6, R4, 0xffff, RZ, 0xc0, !PT ;  /* 0x0000ffff04067812 */ /* 0x000fe200078ec0ff */
[----:B------:R-:W-:Y:S01]  /*af70*/  FFMA.FTZ R164, R164, UR21, -R145 ;  /* 0x00000015a4a47c23 */ /* 0x000fe20008010891 */
[----:B------:R-:W-:Y:S01]  /*af80*/  SHF.R.U32.HI R8, RZ, 0x10, R10 ;  /* 0x00000010ff087819 */ /* 0x000fe2000001160a */
[----:B------:R-:W-:Y:S01]  /*af90*/  FFMA.FTZ R165, R165, UR21, -R160 ;  /* 0x00000015a5a57c23 */ /* 0x000fe200080108a0 */
[----:B------:R-:W-:Y:S01]  /*afa0*/  LOP3.LUT R17, R4, 0xff, RZ, 0xc0, !PT ;  /* 0x000000ff04117812 */ /* 0x000fe200078ec0ff */
[----:B------:R-:W-:Y:S01]  /*afb0*/  MUFU.EX2 R150, R150 ;  /* 0x0000009600967308 */ /* 0x000fe20000000800 */
[----:B------:R-:W-:Y:S01]  /*afc0*/  SHF.R.U32.HI R4, RZ, 0x18, R4 ;  /* 0x00000018ff047819 */ /* 0x000fe20000011604 */
[----:B------:R-:W-:Y:S01]  /*afd0*/  FFMA.FTZ R161, R161, UR21, -R160 ;  /* 0x00000015a1a17c23 */ /* 0x000fe200080108a0 */
[----:B------:R-:W-:-:S02]  /*afe0*/  SHF.R.U32.HI R6, RZ, 0x8, R6 ;  /* 0x00000008ff067819 */ /* 0x000fc40000011606 */
[----:B------:R-:W-:Y:S02]  /*aff0*/  LOP3.LUT R9, R9, 0xff, RZ, 0xc0, !PT ;  /* 0x000000ff09097812 */ /* 0x000fe400078ec0ff */
[----:B------:R-:W-:Y:S01]  /*b000*/  SHF.R.U32.HI R19, RZ, 0x18, R10 ;  /* 0x00000018ff137819 */ /* 0x000fe2000001160a */
[----:B------:R-:W2:Y:S01]  /*b010*/  MUFU.EX2 R148, R148 ;  /* 0x0000009400947308 */ /* 0x000ea20000000800 */
[----:B------:R-:W-:Y:S02]  /*b020*/  LOP3.LUT R8, R8, 0xff, RZ, 0xc0, !PT ;  /* 0x000000ff08087812 */ /* 0x000fe400078ec0ff */
[----:B------:R-:W-:Y:S02]  /*b030*/  PRMT R17, R17, 0x5410, R6 ;  /* 0x0000541011117816 */ /* 0x000fe40000000006 */
[----:B------:R-:W-:Y:S02]  /*b040*/  PRMT R9, R9, 0x5410, R4 ;  /* 0x0000541009097816 */ /* 0x000fe40000000004 */
[----:B------:R-:W-:Y:S01]  /*b050*/  PRMT R19, R8, 0x5410, R19 ;  /* 0x0000541008137816 */ /* 0x000fe20000000013 */
[----:B------:R-:W-:Y:S01]  /*b060*/  MUFU.EX2 R0, R0 ;  /* 0x0000000000007308 */ /* 0x000fe20000000800 */
[----:B------:R-:W3:Y:S01]  /*b070*/  LDSM.16.MT88.4 R4, [R186+0xc000] ;  /* 0x00c00000ba04783b */ /* 0x000ee20000004200 */
[----:B------:R-:W-:-:S02]  /*b080*/  HSET2.LE.AND R10, R11, R158, PT ;  /* 0x0000009e0b0a7233 */ /* 0x000fc40003803000 */
[--C-:B------:R-:W-:Y:S02]  /*b090*/  HSET2.LE.AND R11, R19, R158.reuse, PT ;  /* 0x0000009e130b7233 */ /* 0x100fe40003803000 */
[--C-:B------:R-:W-:Y:S02]  /*b0a0*/  HSET2.LE.AND R8, R17, R158.reuse, PT ;  /* 0x0000009e11087233 */ /* 0x100fe40003803000 */
[----:B------:R-:W4:Y:S01]  /*b0b0*/  MUFU.EX2 R3, R23 ;  /* 0x0000001700037308 */ /* 0x000f220000000800 */
[----:B------:R-:W-:Y:S02]  /*b0c0*/  HSET2.LE.AND R9, R9, R158, PT ;  /* 0x0000009e09097233 */ /* 0x000fe40003803000 */
[----:B-1----:R-:W-:Y:S02]  /*b0d0*/  F2FP.F16.F32.PACK_AB R19, R151, R154 ;  /* 0x0000009a9713723e */ /* 0x002fe400000000ff */
[----:B--2---:R-:W-:Y:S02]  /*b0e0*/  F2FP.F16.F32.PACK_AB R18, R148, R150 ;  /* 0x000000969412723e */ /* 0x004fe400000000ff */
[----:B------:R-:W-:Y:S01]  /*b0f0*/  F2FP.F16.F32.PACK_AB R17, R149, R152 ;  /* 0x000000989511723e */ /* 0x000fe200000000ff */
[----:B------:R-:W1:Y:S01]  /*b100*/  MUFU.EX2 R157, R157 ;  /* 0x0000009d009d7308 */ /* 0x000e620000000800 */
[----:B------:R-:W-:-:S02]  /*b110*/  LOP3.LUT R8, R8, R19, RZ, 0xc0, !PT ;  /* 0x0000001308087212 */ /* 0x000fc400078ec0ff */
[----:B------:R-:W-:Y:S02]  /*b120*/  LOP3.LUT R9, R9, R18, RZ, 0xc0, !PT ;  /* 0x0000001209097212 */ /* 0x000fe400078ec0ff */
[----:B------:R-:W-:-:S03]  /*b130*/  LOP3.LUT R10, R10, R17, RZ, 0xc0, !PT ;  /* 0x000000110a0a7212 */ /* 0x000fc600078ec0ff */
[----:B------:R-:W2:Y:S01]  /*b140*/  MUFU.EX2 R156, R156 ;  /* 0x0000009c009c7308 */ /* 0x000ea20000000800 */
[----:B----4-:R-:W-:Y:S01]  /*b150*/  F2FP.F16.F32.PACK_AB R16, R3, R0 ;  /* 0x000000000310723e */ /* 0x010fe200000000ff */
[----:B------:R-:W-:Y:S03]  /*b160*/  LDSM.16.MT88.4 R20, [R185+0xc000] ;  /* 0x00c00000b914783b */ /* 0x000fe60000004200 */
[----:B------:R-:W-:Y:S02]  /*b170*/  LOP3.LUT R11, R11, R16, RZ, 0xc0, !PT ;  /* 0x000000100b0b7212 */ /* 0x000fe400078ec0ff */
[----:B------:R-:W4:Y:S01]  /*b180*/  LDSM.16.MT88.4 R16, [R184+0xc000] ;  /* 0x00c00000b810783b */ /* 0x000f220000004200 */
        /* <DEDUP_REMOVED lines=95> */
[----:B------:R-:W5:Y:S01]  /*b780*/  MUFU.EX2 R171, R171 ;  /* 0x000000ab00ab7308 */ /* 0x000f620000000800 */
[C---:B---3--:R-:W-:Y:S01]  /*b790*/  HMMA.16816.F32 R60, R8.reuse, R16, R60 ;  /* 0x00000010083c723c */ /* 0x048fe2000000183c */
[-C--:B------:R-:W-:Y:S01]  /*b7a0*/  FMUL.FTZ R84, R84, R157.reuse ;  /* 0x0000009d54547220 */ /* 0x080fe20000410000 */
[-C--:B------:R-:W-:Y:S01]  /*b7b0*/  FMUL.FTZ R85, R85, R157.reuse ;  /* 0x0000009d55557220 */ /* 0x080fe20000410000 */
[-C--:B------:R-:W-:Y:S01]  /*b7c0*/  FMUL.FTZ R86, R86, R156.reuse ;  /* 0x0000009c56567220 */ /* 0x080fe20000410000 */
[-C--:B------:R-:W-:Y:S01]  /*b7d0*/  FMUL.FTZ R87, R87, R156.reuse ;  /* 0x0000009c57577220 */ /* 0x080fe20000410000 */
[-C--:B------:R-:W-:Y:S01]  /*b7e0*/  FMUL.FTZ R88, R88, R157.reuse ;  /* 0x0000009d58587220 */ /* 0x080fe20000410000 */
[----:B------:R-:W-:Y:S01]  /*b7f0*/  HMMA.16816.F32 R64, R8, R18, R64 ;  /* 0x000000120840723c */ /* 0x000fe20000001840 */
[----:B------:R-:W-:Y:S01]  /*b800*/  LOP3.LUT R16, R35, UR4, R134, 0x96, !PT ;  /* 0x0000000423107c12 */ /* 0x000fe2000f8e9686 */
[----:B------:R-:W-:Y:S01]  /*b810*/  MUFU.EX2 R166, R166 ;  /* 0x000000a600a67308 */ /* 0x000fe20000000800 */
[----:B------:R-:W-:Y:S01]  /*b820*/  FMUL.FTZ R89, R89, R157 ;  /* 0x0000009d59597220 */ /* 0x000fe20000410000 */
[-C--:B------:R-:W-:Y:S01]  /*b830*/  FMUL.FTZ R90, R90, R156.reuse ;  /* 0x0000009c5a5a7220 */ /* 0x080fe20000410000 */
[----:B------:R-:W-:Y:S01]  /*b840*/  FMUL.FTZ R91, R91, R156 ;  /* 0x0000009c5b5b7220 */ /* 0x000fe20000410000 */
[----:B------:R-:W-:-:S04]  /*b850*/  IMAD.WIDE.U32 R16, R16, -0x2daee0ad, RZ ;  /* 0xd2511f5310107825 */ /* 0x000fc800078e00ff */
[-C--:B------:R-:W-:Y:S01]  /*b860*/  FMUL.FTZ R56, R56, R157.reuse ;  /* 0x0000009d38387220 */ /* 0x080fe20000410000 */
[-C--:B------:R-:W-:Y:S01]  /*b870*/  FMUL.FTZ R57, R57, R157.reuse ;  /* 0x0000009d39397220 */ /* 0x080fe20000410000 */
[-C--:B------:R-:W-:Y:S01]  /*b880*/  FMUL.FTZ R58, R58, R156.reuse ;  /* 0x0000009c3a3a7220 */ /* 0x080fe20000410000 */
[----:B------:R-:W3:Y:S01]  /*b890*/  MUFU.EX2 R169, R169 ;  /* 0x000000a900a97308 */ /* 0x000ee20000000800 */
[C---:B-1----:R-:W-:Y:S01]  /*b8a0*/  HMMA.16816.F32 R68, R8.reuse, R12, R68 ;  /* 0x0000000c0844723c */ /* 0x042fe20000001844 */
[----:B------:R-:W-:Y:S01]  /*b8b0*/  LOP3.LUT R18, R16, 0xffff, RZ, 0xc0, !PT ;  /* 0x0000ffff10127812 */ /* 0x000fe200078ec0ff */
[-C--:B------:R-:W-:Y:S01]  /*b8c0*/  FMUL.FTZ R59, R59, R156.reuse ;  /* 0x0000009c3b3b7220 */ /* 0x080fe20000410000 */
[-C--:B------:R-:W-:Y:S01]  /*b8d0*/  FMUL.FTZ R92, R92, R157.reuse ;  /* 0x0000009d5c5c7220 */ /* 0x080fe20000410000 */
[-C--:B------:R-:W-:Y:S01]  /*b8e0*/  FMUL.FTZ R93, R93, R157.reuse ;  /* 0x0000009d5d5d7220 */ /* 0x080fe20000410000 */
[----:B------:R-:W-:Y:S01]  /*b8f0*/  SHF.R.U32.HI R18, RZ, 0x8, R18 ;  /* 0x00000008ff127819 */ /* 0x000fe20000011612 */
        /* <DEDUP_REMOVED lines=10> */
[----:B------:R-:W2:Y:S01]  /*b9a0*/  MUFU.EX2 R170, R170 ;  /* 0x000000aa00aa7308 */ /* 0x000ea20000000800 */
[----:B------:R-:W-:Y:S01]  /*b9b0*/  LDSM.16.MT88.4 R132, [R188+0xc800] ;  /* 0x00c80000bc84783b */ /* 0x000fe20000004200 */
[C---:B------:R-:W-:Y:S01]  /*b9c0*/  HMMA.16816.F32 R80, R8.reuse, R6, R80 ;  /* 0x000000060850723c */ /* 0x040fe20000001850 */
[----:B------:R-:W-:Y:S01]  /*b9d0*/  LOP3.LUT R5, R17, UR22, R32, 0x96, !PT ;  /* 0x0000001611057c12 */ /* 0x000fe2000f8e9620 */
[----:B------:R-:W-:Y:S01]  /*b9e0*/  FFMA.FTZ R154, R225, R157, R154 ;  /* 0x0000009de19a7223 */ /* 0x000fe2000001009a */
[----:B------:R-:W-:Y:S01]  /*b9f0*/  LOP3.LUT R17, R16, 0xff, RZ, 0xc0, !PT ;  /* 0x000000ff10117812 */ /* 0x000fe200078ec0ff */
[----:B------:R-:W-:Y:S01]  /*ba00*/  LDSM.16.MT88.4 R32, [R186+0xc800] ;  /* 0x00c80000ba20783b */ /* 0x000fe20000004200 */
[C---:B------:R-:W-:Y:S01]  /*ba10*/  LOP3.LUT R19, R5.reuse, 0xff, RZ, 0xc0, !PT ;  /* 0x000000ff05137812 */ /* 0x040fe200078ec0ff */
[C---:B----4-:R-:W-:Y:S01]  /*ba20*/  HMMA.16816.F32 R52, R8.reuse, R20, R52 ;  /* 0x000000140834723c */ /* 0x050fe20000001834 */
[----:B------:R-:W-:Y:S01]  /*ba30*/  LOP3.LUT R6, R5, 0xffff, RZ, 0xc0, !PT ;  /* 0x0000ffff05067812 */ /* 0x000fe200078ec0ff */
[----:B------:R-:W-:Y:S01]  /*ba40*/  MUFU.EX2 R197, R197 ;  /* 0x000000c500c57308 */ /* 0x000fe20000000800 */
[--C-:B------:R-:W-:Y:S01]  /*ba50*/  SHF.R.U32.HI R7, RZ, 0x10, R5.reuse ;  /* 0x00000010ff077819 */ /* 0x100fe20000011605 */
[----:B------:R-:W-:Y:S01]  /*ba60*/  FFMA.FTZ R223, R223, R156, R150 ;  /* 0x0000009cdfdf7223 */ /* 0x000fe20000010096 */
[----:B------:R-:W-:Y:S01]  /*ba70*/  SHF.R.U32.HI R5, RZ, 0x18, R5 ;  /* 0x00000018ff057819 */ /* 0x000fe20000011605 */
[C---:B------:R-:W-:Y:S01]  /*ba80*/  HMMA.16816.F32 R56, R8.reuse, R22, R56 ;  /* 0x000000160838723c */ /* 0x040fe20000001838 */
[----:B------:R-:W-:Y:S01]  /*ba90*/  SHF.R.U32.HI R6, RZ, 0x8, R6 ;  /* 0x00000008ff067819 */ /* 0x000fe20000011606 */
[----:B------:R-:W-:Y:S01]  /*baa0*/  FADD.FTZ R151, R151, R154 ;  /* 0x0000009a97977221 */ /* 0x000fe20000010000 */
[----:B------:R-:W-:Y:S01]  /*bab0*/  LOP3.LUT R20, R7, 0xff, RZ, 0xc0, !PT ;  /* 0x000000ff07147812 */ /* 0x000fe200078ec0ff */
[----:B------:R-:W4:Y:S01]  /*bac0*/  MUFU.EX2 R196, R196 ;  /* 0x000000c400c47308 */ /* 0x000f220000000800 */
[----:B------:R-:W-:Y:S01]  /*bad0*/  PRMT R19, R19, 0x5410, R6 ;  /* 0x0000541013137816 */ /* 0x000fe20000000006 */
[C---:B------:R-:W-:Y:S01]  /*bae0*/  HMMA.16816.F32 R92, R8.reuse, R136, R92 ;  /* 0x00000088085c723c */ /* 0x040fe2000000185c */
[----:B------:R-:W-:Y:S01]  /*baf0*/  PRMT R5, R20, 0x5410, R5 ;  /* 0x0000541014057816 */ /* 0x000fe20000000005 */
[----:B------:R-:W-:Y:S01]  /*bb00*/  FADD.FTZ R223, R148, R223 ;  /* 0x000000df94df7221 */ /* 0x000fe20000010000 */
[--C-:B------:R-:W-:Y:S01]  /*bb10*/  SHF.R.U32.HI R4, RZ, 0x10, R16.reuse ;  /* 0x00000010ff047819 */ /* 0x100fe20000011610 */
[----:B------:R-:W4:Y:S01]  /*bb20*/  LDSM.16.MT88.4 R20, [R188+0xe800] ;  /* 0x00e80000bc14783b */ /* 0x000f220000004200 */
[----:B------:R-:W-:Y:S01]  /*bb30*/  SHF.R.U32.HI R7, RZ, 0x18, R16 ;  /* 0x00000018ff077819 */ /* 0x000fe20000011610 */
[C---:B------:R-:W-:Y:S01]  /*bb40*/  HMMA.16816.F32 R96, R8.reuse, R138, R96 ;  /* 0x0000008a0860723c */ /* 0x040fe20000001860 */
[----:B------:R-:W-:Y:S01]  /*bb50*/  PRMT R17, R17, 0x5410, R18 ;  /* 0x0000541011117816 */ /* 0x000fe20000000012 */
[----:B------:R-:W-:Y:S01]  /*bb60*/  MUFU.EX2 R201, R201 ;  /* 0x000000c900c97308 */ /* 0x000fe20000000800 */
[----:B------:R-:W-:Y:S01]  /*bb70*/  LOP3.LUT R4, R4, 0xff, RZ, 0xc0, !PT ;  /* 0x000000ff04047812 */ /* 0x000fe200078ec0ff */
[----:B------:R-:W-:Y:S01]  /*bb80*/  LDSM.16.MT88.4 R136, [R188+0xd000] ;  /* 0x00d00000bc88783b */ /* 0x000fe20000004200 */
[--C-:B------:R-:W-:Y:S01]  /*bb90*/  HSET2.LE.AND R19, R19, R158.reuse, PT ;  /* 0x0000009e13137233 */ /* 0x100fe20003803000 */
[C---:B-1----:R-:W-:Y:S01]  /*bba0*/  HMMA.16816.F32 R84, R8.reuse, R12, R84 ;  /* 0x0000000c0854723c */ /* 0x042fe20000001854 */
[--C-:B------:R-:W-:Y:S01]  /*bbb0*/  HSET2.LE.AND R5, R5, R158.reuse, PT ;  /* 0x0000009e05057233 */ /* 0x100fe20003803000 */
[----:B------:R-:W-:Y:S01]  /*bbc0*/  FADD.FTZ R152, R152, R151 ;  /* 0x0000009798987221 */ /* 0x000fe20000010000 */
[----:B-----5:R-:W-:Y:S01]  /*bbd0*/  F2FP.F16.F32.PACK_AB R16, R171, R168 ;  /* 0x000000a8ab10723e */ /* 0x020fe200000000ff */
[----:B------:R-:W-:Y:S01]  /*bbe0*/  MUFU.EX2 R202, R202 ;  /* 0x000000ca00ca7308 */ /* 0x000fe20000000800 */
[----:B------:R-:W-:Y:S01]  /*bbf0*/  PRMT R7, R4, 0x5410, R7 ;  /* 0x0000541004077816 */ /* 0x000fe20000000007 */
[----:B------:R-:W-:Y:S01]  /*bc00*/  HMMA.16816.F32 R88, R8, R14, R88 ;  /* 0x0000000e0858723c */ /* 0x000fe20000001858 */
[----:B---3--:R-:W-:Y:S01]  /*bc10*/  F2FP.F16.F32.PACK_AB R12, R169, R166 ;  /* 0x000000a6a90c723e */ /* 0x008fe200000000ff */
[----:B------:R-:W1:Y:S01]  /*bc20*/  LDSM.16.MT88.4 R8, [R184+0xe800] ;  /* 0x00e80000b808783b */ /* 0x000e620000004200 */
[--C-:B------:R-:W-:Y:S01]  /*bc30*/  HSET2.LE.AND R6, R17, R158.reuse, PT ;  /* 0x0000009e11067233 */ /* 0x100fe20003803000 */
[----:B------:R-:W-:Y:S01]  /*bc40*/  FADD.FTZ R0, R0, R223 ;  /* 0x000000df00007221 */ /* 0x000fe20000010000 */
[----:B------:R-:W-:Y:S01]  /*bc50*/  LOP3.LUT R4, R19, R12, RZ, 0xc0, !PT ;  /* 0x0000000c13047212 */ /* 0x000fe200078ec0ff */
[----:B------:R-:W-:Y:S01]  /*bc60*/  MUFU.EX2 R203, R203 ;  /* 0x000000cb00cb7308 */ /* 0x000fe20000000800 */
[----:B------:R-:W-:Y:S01]  /*bc70*/  LOP3.LUT R5, R5, R16, RZ, 0xc0, !PT ;  /* 0x0000001005057212 */ /* 0x000fe200078ec0ff */
[----:B------:R-:W-:Y:S01]  /*bc80*/  FADD.FTZ R149, R149, R152 ;  /* 0x0000009895957221 */ /* 0x000fe20000010000 */
[----:B------:R-:W3:Y:S01]  /*bc90*/  LDSM.16.MT88.4 R16, [R186+0xe800] ;  /* 0x00e80000ba10783b */ /* 0x000ee20000004200 */
[----:B--2---:R-:W-:Y:S01]  /*bca0*/  F2FP.F16.F32.PACK_AB R13, R170, R167 ;  /* 0x000000a7aa0d723e */ /* 0x004fe200000000ff */
[----:B------:R-:W-:Y:S01]  /*bcb0*/  FADD.FTZ R3, R3, R0 ;  /* 0x0000000003037221 */ /* 0x000fe20000010000 */
[----:B------:R-:W-:Y:S01]  /*bcc0*/  HSET2.LE.AND R7, R7, R158, PT ;  /* 0x0000009e07077233 */ /* 0x000fe20003803000 */
[----:B------:R-:W-:Y:S01]  /*bcd0*/  FADD.FTZ R0, R166, R149 ;  /* 0x00000095a6007221 */ /* 0x000fe20000010000 */
[----:B------:R-:W-:Y:S01]  /*bce0*/  LOP3.LUT R6, R6, R13, RZ, 0xc0, !PT ;  /* 0x0000000d06067212 */ /* 0x000fe200078ec0ff */
[----:B------:R-:W-:Y:S01]  /*bcf0*/  MUFU.EX2 R164, R164 ;  /* 0x000000a400a47308 */ /* 0x000fe20000000800 */
[----:B------:R-:W2:Y:S01]  /*bd00*/  LDSM.16.MT88.4 R12, [R185+0xe800] ;  /* 0x00e80000b90c783b */ /* 0x000ea20000004200 */
[----:B----4-:R-:W-:Y:S01]  /*bd10*/  F2FP.F16.F32.PACK_AB R224, R196, R197 ;  /* 0x000000c5c4e0723e */ /* 0x010fe200000000ff */
[----:B------:R-:W-:-:S03]  /*bd20*/  FADD.FTZ R0, R169, R0 ;  /* 0x00000000a9007221 */ /* 0x000fc60000010000 */
[----:B------:R-:W-:Y:S02]  /*bd30*/  LOP3.LUT R7, R7, R224, RZ, 0xc0, !PT ;  /* 0x000000e007077212 */ /* 0x000fe400078ec0ff */
[----:B------:R-:W-:Y:S05]  /*bd40*/  MUFU.EX2 R165, R165 ;  /* 0x000000a500a57308 */ /* 0x000fea0000000800 */
[C---:B------:R-:W-:Y:S03]  /*bd50*/  HMMA.16816.F32 R104, R4.reuse, R24, R104 ;  /* 0x000000180468723c */ /* 0x040fe60000001868 */
[----:B------:R-:W-:Y:S03]  /*bd60*/  MUFU.EX2 R161, R161 ;  /* 0x000000a100a17308 */ /* 0x000fe60000000800 */
[----:B------:R-:W-:Y:S01]  /*bd70*/  HMMA.16816.F32 R36, R4, R20, R36 ;  /* 0x000000140424723c */ /* 0x000fe20000001824 */
[----:B------:R-:W-:-:S04]  /*bd80*/  MOV R25, UR31 ;  /* 0x0000001f00197c02 */ /* 0x000fc80008000f00 */
[----:B------:R-:W-:Y:S01]  /*bd90*/  LOP3.LUT R25, R235, UR28, R25, 0x96, !PT ;  /* 0x0000001ceb197c12 */ /* 0x000fe2000f8e9619 */
[C---:B------:R-:W-:Y:S01]  /*bda0*/  HMMA.16816.F32 R40, R4.reuse, R22, R40 ;  /* 0x000000160428723c */ /* 0x040fe20000001828 */
[----:B------:R-:W4:Y:S03]  /*bdb0*/  LDSM.16.MT88.4 R20, [R188+0x10800] ;  /* 0x01080000bc14783b */ /* 0x000f260000004200 */
[----:B------:R-:W-:Y:S02]  /*bdc0*/  IMAD.WIDE.U32 R24, R25, -0x326172a9, RZ ;  /* 0xcd9e8d5719187825 */ /* 0x000fe400078e00ff */
[----:B-1----:R-:W-:Y:S03]  /*bdd0*/  HMMA.16816.F32 R60, R4, R8, R60 ;  /* 0x00000008043c723c */ /* 0x002fe6000000183c */
[----:B------:R-:W-:-:S02]  /*bde0*/  LOP3.LUT R232, R25, UR13, R232, 0x96, !PT ;  /* 0x0000000d19e87c12 */ /* 0x000fc4000f8e96e8 */
[----:B------:R-:W-:Y:S01]  /*bdf0*/  LOP3.LUT R24, R141, UR12, R24, 0x96, !PT ;  /* 0x0000000c8d187c12 */ /* 0x000fe2000f8e9618 */
[----:B---3--:R-:W-:Y:S01]  /*be00*/  HMMA.16816.F32 R44, R4, R16, R44 ;  /* 0x00000010042c723c */ /* 0x008fe2000000182c */
[----:B------:R-:W-:Y:S01]  /*be10*/  FFMA.FTZ R8, R198, UR21, -R145 ;  /* 0x00000015c6087c23 */ /* 0x000fe20008010891 */
[----:B------:R-:W-:-:S04]  /*be20*/  IMAD.WIDE.U32 R232, R232, -0x2daee0ad, RZ ;  /* 0xd2511f53e8e87825 */ /* 0x000fc800078e00ff */
[----:B------:R-:W-:Y:S01]  /*be30*/  FFMA.FTZ R198, R222, UR21, -R145 ;  /* 0x00000015dec67c23 */ /* 0x000fe20008010891 */
[----:B------:R-:W-:Y:S01]  /*be40*/  FFMA.FTZ R222, R199, UR21, -R160 ;  /* 0x00000015c7de7c23 */ /* 0x000fe200080108a0 */
[C---:B------:R-:W-:Y:S01]  /*be50*/  HMMA.16816.F32 R48, R4.reuse, R18, R48 ;  /* 0x000000120430723c */ /* 0x040fe20000001830 */
[----:B------:R-:W1:Y:S01]  /*be60*/  LDSM.16.MT88.4 R16, [R186+0x10800] ;  /* 0x01080000ba10783b */ /* 0x000e620000004200 */
[----:B------:R-:W-:Y:S01]  /*be70*/  IMAD.WIDE.U32 R24, R24, -0x2daee0ad, RZ ;  /* 0xd2511f5318187825 */ /* 0x000fe200078e00ff */
[----:B------:R-:W-:Y:S01]  /*be80*/  LOP3.LUT R142, R233, UR11, R142, 0x96, !PT ;  /* 0x0000000be98e7c12 */ /* 0x000fe2000f8e968e */
[----:B------:R-:W-:Y:S02]  /*be90*/  MUFU.EX2 R198, R198 ;  /* 0x000000c600c67308 */ /* 0x000fe40000000800 */
[----:B--2---:R-:W-:Y:S01]  /*bea0*/  HMMA.16816.F32 R52, R4, R12, R52 ;  /* 0x0000000c0434723c */ /* 0x004fe20000001834 */
[----:B------:R-:W-:Y:S01]  /*beb0*/  LOP3.LUT R232, R25, UR7, R232, 0x96, !PT ;  /* 0x0000000719e87c12 */ /* 0x000fe2000f8e96e8 */
[----:B------:R-:W-:-:S04]  /*bec0*/  IMAD.WIDE.U32 R142, R142, -0x326172a9, RZ ;  /* 0xcd9e8d578e8e7825 */ /* 0x000fc800078e00ff */
[C---:B------:R-:W-:Y:S01]  /*bed0*/  HMMA.16816.F32 R56, R4.reuse, R14, R56 ;  /* 0x0000000e0438723c */ /* 0x040fe20000001838 */
[----:B------:R-:W2:Y:S01]  /*bee0*/  LDSM.16.MT88.4 R12, [R185+0x10800] ;  /* 0x01080000b90c783b */ /* 0x000ea20000004200 */
[----:B------:R-:W-:Y:S01]  /*bef0*/  IMAD.WIDE.U32 R232, R232, -0x326172a9, RZ ;  /* 0xcd9e8d57e8e87825 */ /* 0x000fe200078e00ff */
[----:B------:R-:W-:Y:S01]  /*bf00*/  LOP3.LUT R140, R143, UR10, R140, 0x96, !PT ;  /* 0x0000000a8f8c7c12 */ /* 0x000fe2000f8e968c */
[----:B------:R-:W-:Y:S02]  /*bf10*/  MUFU.EX2 R222, R222 ;  /* 0x000000de00de7308 */ /* 0x000fe40000000800 */
[----:B------:R-:W-:Y:S01]  /*bf20*/  HMMA.16816.F32 R64, R4, R10, R64 ;  /* 0x0000000a0440723c */ /* 0x000fe20000001840 */
[----:B------:R-:W-:Y:S01]  /*bf30*/  LOP3.LUT R234, R233, UR6, R142, 0x96, !PT ;  /* 0x00000006e9ea7c12 */ /* 0x000fe2000f8e968e */
[----:B------:R-:W-:-:S04]  /*bf40*/  IMAD.WIDE.U32 R140, R140, -0x2daee0ad, RZ ;  /* 0xd2511f538c8c7825 */ /* 0x000fc800078e00ff */
[----:B------:R-:W-:Y:S01]  /*bf50*/  IMAD.WIDE.U32 R234, R234, -0x2daee0ad, RZ ;  /* 0xd2511f53eaea7825 */ /* 0x000fe200078e00ff */
[----:B------:R-:W-:Y:S01]  /*bf60*/  LOP3.LUT R236, R141, UR25, R24, 0x96, !PT ;  /* 0x000000198dec7c12 */ /* 0x000fe2000f8e9618 */
[----:B------:R3:W-:Y:S01]  /*bf70*/  MUFU.EX2 R233, R8 ;  /* 0x0000000800e97308 */ /* 0x0007e20000000800 */
[C---:B----4-:R-:W-:Y:S02]  /*bf80*/  HMMA.16816.F32 R68, R4.reuse, R20, R68 ;  /* 0x000000140444723c */ /* 0x050fe40000001844 */
[----:B------:R-:W-:Y:S01]  /*bf90*/  LOP3.LUT R9, R235, UR18, R140, 0x96, !PT ;  /* 0x00000012eb097c12 */ /* 0x000fe2000f8e968c */
[--C-:B------:R-:W-:Y:S01]  /*bfa0*/  FFMA.FTZ R235, R200, UR21, -R145.reuse ;  /* 0x00000015c8eb7c23 */ /* 0x100fe20008010891 */
[----:B------:R-:W-:Y:S01]  /*bfb0*/  IMAD.WIDE.U32 R236, R236, -0x326172a9, RZ ;  /* 0xcd9e8d57ecec7825 */ /* 0x000fe200078e00ff */
[----:B------:R-:W4:Y:S03]  /*bfc0*/  LDSM.16.MT88.4 R140, [R184+0x10800] ;  /* 0x01080000b88c783b */ /* 0x000f260000004200 */
[----:B------:R-:W-:Y:S01]  /*bfd0*/  FFMA.FTZ R200, R227, UR21, -R160 ;  /* 0x00000015e3c87c23 */ /* 0x000fe200080108a0 */
[C---:B------:R-:W-:Y:S01]  /*bfe0*/  HMMA.16816.F32 R72, R4.reuse, R22, R72 ;  /* 0x000000160448723c */ /* 0x040fe20000001848 */
[----:B------:R-:W-:Y:S01]  /*bff0*/  IMAD.WIDE.U32 R10, R9, -0x326172a9, RZ ;  /* 0xcd9e8d57090a7825 */ /* 0x000fe200078e00ff */
[----:B------:R-:W5:Y:S01]  /*c000*/  MUFU.EX2 R235, R235 ;  /* 0x000000eb00eb7308 */ /* 0x000f620000000800 */
[----:B------:R-:W-:Y:S02]  /*c010*/  LDSM.16.MT88.4 R20, [R186+0xf000] ;  /* 0x00f00000ba14783b */ /* 0x000fe40000004200 */
[----:B------:R-:W-:Y:S01]  /*c020*/  FFMA.FTZ R227, R144, UR21, -R145 ;  /* 0x0000001590e37c23 */ /* 0x000fe20008010891 */
[C---:B------:R-:W-:Y:S01]  /*c030*/  LOP3.LUT R9, R10.reuse, 0xff, RZ, 0xc0, !PT ;  /* 0x000000ff0a097812 */ /* 0x040fe200078ec0ff */
[----:B-1----:R-:W-:Y:S01]  /*c040*/  HMMA.16816.F32 R76, R4, R16, R76 ;  /* 0x00000010044c723c */ /* 0x002fe2000000184c */
[----:B---3--:R-:W-:-:S02]  /*c050*/  LOP3.LUT R8, R10, 0xffff, RZ, 0xc0, !PT ;  /* 0x0000ffff0a087812 */ /* 0x008fc400078ec0ff */
[----:B------:R-:W1:Y:S03]  /*c060*/  MUFU.EX2 R200, R200 ;  /* 0x000000c800c87308 */ /* 0x000e660000000800 */
[C---:B------:R-:W-:Y:S01]  /*c070*/  HMMA.16816.F32 R80, R4.reuse, R18, R80 ;  /* 0x000000120450723c */ /* 0x040fe20000001850 */
[----:B------:R-:W-:Y:S02]  /*c080*/  SHF.R.U32.HI R16, RZ, 0x8, R8 ;  /* 0x00000008ff107819 */ /* 0x000fe40000011608 */
[----:B------:R-:W-:Y:S02]  /*c090*/  LOP3.LUT R8, R11, UR20, R236, 0x96, !PT ;  /* 0x000000140b087c12 */ /* 0x000fe4000f8e96ec */
[----:B------:R-:W-:Y:S01]  /*c0a0*/  SHF.R.U32.HI R11, RZ, 0x10, R10 ;  /* 0x00000010ff0b7819 */ /* 0x000fe2000001160a */
[----:B--2---:R-:W-:Y:S01]  /*c0b0*/  HMMA.16816.F32 R84, R4, R12, R84 ;  /* 0x0000000c0454723c */ /* 0x004fe20000001854 */
[----:B------:R-:W-:Y:S01]  /*c0c0*/  LOP3.LUT R224, R8, 0xffff, RZ, 0xc0, !PT ;  /* 0x0000ffff08e07812 */ /* 0x000fe200078ec0ff */
[----:B------:R-:W-:Y:S01]  /*c0d0*/  MUFU.EX2 R227, R227 ;  /* 0x000000e300e37308 */ /* 0x000fe20000000800 */
[----:B------:R-:W-:-:S02]  /*c0e0*/  PRMT R9, R9, 0x5410, R16 ;  /* 0x0000541009097816 */ /* 0x000fc40000000010 */
[----:B------:R-:W-:Y:S01]  /*c0f0*/  LOP3.LUT R199, R11, 0xff, RZ, 0xc0, !PT ;  /* 0x000000ff0bc77812 */ /* 0x000fe200078ec0ff */
[C---:B------:R-:W-:Y:S01]  /*c100*/  HMMA.16816.F32 R88, R4.reuse, R14, R88 ;  /* 0x0000000e0458723c */ /* 0x040fe20000001858 */
[----:B------:R-:W-:Y:S01]  /*c110*/  LOP3.LUT R13, R8, 0xff, RZ, 0xc0, !PT ;  /* 0x000000ff080d7812 */ /* 0x000fe200078ec0ff */
[----:B------:R-:W2:Y:S01]  /*c120*/  LDSM.16.MT88.4 R16, [R185+0xf000] ;  /* 0x00f00000b910783b */ /* 0x000ea20000004200 */
[----:B------:R-:W-:Y:S02]  /*c130*/  SHF.R.U32.HI R224, RZ, 0x8, R224 ;  /* 0x00000008ffe07819 */ /* 0x000fe400000116e0 */
[--C-:B------:R-:W-:Y:S01]  /*c140*/  SHF.R.U32.HI R11, RZ, 0x10, R8.reuse ;  /* 0x00000010ff0b7819 */ /* 0x100fe20000011608 */
[----:B------:R-:W-:Y:S01]  /*c150*/  HMMA.16816.F32 R128, R4, R132, R128 ;  /* 0x000000840480723c */ /* 0x000fe20000001880 */
[----:B------:R-:W-:Y:S02]  /*c160*/  SHF.R.U32.HI R12, RZ, 0x18, R8 ;  /* 0x00000018ff0c7819 */ /* 0x000fe40000011608 */
[----:B------:R-:W-:-:S02]  /*c170*/  SHF.R.U32.HI R10, RZ, 0x18, R10 ;  /* 0x00000018ff0a7819 */ /* 0x000fc4000001160a */
[----:B------:R-:W-:Y:S01]  /*c180*/  HSET2.LE.AND R8, R9, R158, PT ;  /* 0x0000009e09087233 */ /* 0x000fe20003803000 */
[C---:B------:R-:W-:Y:S01]  /*c190*/  HMMA.16816.F32 R124, R4.reuse, R134, R124 ;  /* 0x00000086047c723c */ /* 0x040fe2000000187c */
[----:B-----5:R-:W-:Y:S01]  /*c1a0*/  F2FP.F16.F32.PACK_AB R147, R235, R198 ;  /* 0x000000c6eb93723e */ /* 0x020fe200000000ff */
[----:B------:R-:W-:Y:S01]  /*c1b0*/  LDSM.16.MT88.4 R132, [R186+0xd000] ;  /* 0x00d00000ba84783b */ /* 0x000fe20000004200 */
[----:B------:R-:W-:Y:S02]  /*c1c0*/  PRMT R13, R13, 0x5410, R224 ;  /* 0x000054100d0d7816 */ /* 0x000fe400000000e0 */
[----:B------:R-:W-:Y:S01]  /*c1d0*/  LOP3.LUT R11, R11, 0xff, RZ, 0xc0, !PT ;  /* 0x000000ff0b0b7812 */ /* 0x000fe200078ec0ff */
[----:B------:R-:W-:Y:S01]  /*c1e0*/  HMMA.16816.F32 R120, R4, R32, R120 ;  /* 0x000000200478723c */ /* 0x000fe20000001878 */
[----:B------:R-:W-:Y:S02]  /*c1f0*/  PRMT R9, R199, 0x5410, R10 ;  /* 0x00005410c7097816 */ /* 0x000fe4000000000a */
[----:B------:R-:W-:-:S02]  /*c200*/  LOP3.LUT R10, R8, R147, RZ, 0xc0, !PT ;  /* 0x00000093080a7212 */ /* 0x000fc400078ec0ff */
[----:B------:R-:W-:Y:S01]  /*c210*/  PRMT R11, R11, 0x5410, R12 ;  /* 0x000054100b0b7816 */ /* 0x000fe2000000000c */
[C---:B------:R-:W-:Y:S01]  /*c220*/  HMMA.16816.F32 R116, R4.reuse, R34, R116 ;  /* 0x000000220474723c */ /* 0x040fe20000001874 */
[--C-:B------:R-:W-:Y:S01]  /*c230*/  HSET2.LE.AND R8, R13, R158.reuse, PT ;  /* 0x0000009e0d087233 */ /* 0x100fe20003803000 */
[----:B------:R-:W-:Y:S01]  /*c240*/  LDSM.16.MT88.4 R32, [R185+0xd000] ;  /* 0x00d00000b920783b */ /* 0x000fe20000004200 */
[--C-:B------:R-:W-:Y:S02]  /*c250*/  HSET2.LE.AND R9, R9, R158.reuse, PT ;  /* 0x0000009e09097233 */ /* 0x100fe40003803000 */
[----:B------:R-:W-:Y:S01]  /*c260*/  HSET2.LE.AND R147, R11, R158, PT ;  /* 0x0000009e0b937233 */ /* 0x000fe20003803000 */
[----:B------:R-:W3:Y:S01]  /*c270*/  LDSM.16.MT88.4 R12, [R184+0xf000] ;  /* 0x00f00000b80c783b */ /* 0x000ee20000004200 */
[----:B------:R-:W-:Y:S01]  /*c280*/  HMMA.16816.F32 R112, R4, R28, R112 ;  /* 0x0000001c0470723c */ /* 0x000fe20000001870 */
[----:B-1----:R-:W-:Y:S02]  /*c290*/  F2FP.F16.F32.PACK_AB R226, R201, R200 ;  /* 0x000000c8c9e2723e */ /* 0x002fe400000000ff */
[----:B------:R-:W-:-:S02]  /*c2a0*/  F2FP.F16.F32.PACK_AB R199, R233, R202 ;  /* 0x000000cae9c7723e */ /* 0x000fc400000000ff */
[----:B------:R-:W-:Y:S01]  /*c2b0*/  F2FP.F16.F32.PACK_AB R224, R222, R203 ;  /* 0x000000cbdee0723e */ /* 0x000fe200000000ff */
[C---:B------:R-:W-:Y:S01]  /*c2c0*/  HMMA.16816.F32 R108, R4.reuse, R30, R108 ;  /* 0x0000001e046c723c */ /* 0x040fe2000000186c */
[----:B------:R-:W-:Y:S01]  /*c2d0*/  LOP3.LUT R11, R9, R226, RZ, 0xc0, !PT ;  /* 0x000000e2090b7212 */ /* 0x000fe200078ec0ff */
[----:B------:R-:W-:Y:S01]  /*c2e0*/  LDSM.16.MT88.4 R28, [R184+0xd000] ;  /* 0x00d00000b81c783b */ /* 0x000fe20000004200 */
[----:B------:R-:W-:Y:S01]  /*c2f0*/  LOP3.LUT R8, R8, R199, RZ, 0xc0, !PT ;  /* 0x000000c708087212 */ /* 0x000fe200078ec0ff */
[--C-:B------:R-:W-:Y:S01]  /*c300*/  FFMA.FTZ R199, R162, UR21, -R145.reuse ;  /* 0x00000015a2c77c23 */ /* 0x100fe20008010891 */
[----:B------:R-:W-:Y:S01]  /*c310*/  LOP3.LUT R9, R147, R224, RZ, 0xc0, !PT ;  /* 0x000000e093097212 */ /* 0x000fe200078ec0ff */
[C---:B------:R-:W-:Y:S01]  /*c320*/  HMMA.16816.F32 R100, R4.reuse, R26, R100 ;  /* 0x0000001a0464723c */ /* 0x040fe20000001864 */
[----:B------:R-:W-:Y:S01]  /*c330*/  LDSM.16.MT88.4 R24, [R188+0xf000] ;  /* 0x00f00000bc18783b */ /* 0x000fe20000004200 */
[----:B------:R-:W-:Y:S01]  /*c340*/  FFMA.FTZ R162, R146, UR21, -R145 ;  /* 0x0000001592a27c23 */ /* 0x000fe20008010891 */
[--C-:B------:R-:W-:Y:S01]  /*c350*/  FFMA.FTZ R224, R163, UR21, -R160.reuse ;  /* 0x00000015a3e07c23 */ /* 0x100fe200080108a0 */
[----:B------:R-:W-:Y:S01]  /*c360*/  FFMA.FTZ R160, R159, UR21, -R160 ;  /* 0x000000159fa07c23 */ /* 0x000fe200080108a0 */
[----:B------:R-:W-:Y:S01]  /*c370*/  LDSM.16.MT88.4 R144, [R184+0x11000] ;  /* 0x01100000b890783b */ /* 0x000fe20000004200 */
[C---:B----4-:R-:W-:Y:S01]  /*c380*/  HMMA.16816.F32 R92, R4.reuse, R140, R92 ;  /* 0x0000008c045c723c */ /* 0x050fe2000000185c */
[----:B------:R-:W1:Y:S05]  /*c390*/  MUFU.EX2 R199, R199 ;  /* 0x000000c700c77308 */ /* 0x000e6a0000000800 */
[----:B------:R-:W-:Y:S01]  /*c3a0*/  HMMA.16816.F32 R96, R4, R142, R96 ;  /* 0x0000008e0460723c */ /* 0x000fe20000001860 */
[----:B------:R-:W4:Y:S02]  /*c3b0*/  LDSM.16.MT88.4 R4, [R188+0x11000] ;  /* 0x01100000bc04783b */ /* 0x000f240000004200 */
[----:B------:R-:W-:Y:S02]  /*c3c0*/  MUFU.EX2 R162, R162 ;  /* 0x000000a200a27308 */ /* 0x000fe40000000800 */
[----:B------:R-:W-:Y:S01]  /*c3d0*/  LDSM.16.MT88.4 R140, [R188+0xd800] ;  /* 0x00d80000bc8c783b */ /* 0x000fe20000004200 */
[C---:B--2---:R-:W-:Y:S05]  /*c3e0*/  HMMA.16816.F32 R52, R8.reuse, R16, R52 ;  /* 0x000000100834723c */ /* 0x044fea0000001834 */
[----:B------:R-:W2:Y:S01]  /*c3f0*/  MUFU.EX2 R224, R224 ;  /* 0x000000e000e07308 */ /* 0x000ea20000000800 */
[----:B------:R-:W-:Y:S01]  /*c400*/  HMMA.16816.F32 R44, R8, R20, R44 ;  /* 0x00000014082c723c */ /* 0x000fe2000000182c */
[----:B------:R-:W-:-:S05]  /*c410*/  LOP3.LUT R16, R237, UR4, R232, 0x96, !PT ;  /* 0x00000004ed107c12 */ /* 0x000fca000f8e96e8 */
[C---:B---3--:R-:W-:Y:S01]  /*c420*/  HMMA.16816.F32 R60, R8.reuse, R12, R60 ;  /* 0x0000000c083c723c */ /* 0x048fe2000000183c */
[----:B------:R-:W-:Y:S01]  /*c430*/  IMAD.WIDE.U32 R16, R16, -0x2daee0ad, RZ ;  /* 0xd2511f5310107825 */ /* 0x000fe200078e00ff */
[----:B------:R-:W3:Y:S04]  /*c440*/  MUFU.EX2 R160, R160 ;  /* 0x000000a000a07308 */ /* 0x000ee80000000800 */
[C---:B------:R-:W-:Y:S01]  /*c450*/  HMMA.16816.F32 R64, R8.reuse, R14, R64 ;  /* 0x0000000e0840723c */ /* 0x040fe20000001840 */
[----:B------:R-:W5:Y:S05]  /*c460*/  LDSM.16.MT88.4 R12, [R185+0x11000] ;  /* 0x01100000b90c783b */ /* 0x000f6a0000004200 */
[C---:B------:R-:W-:Y:S01]  /*c470*/  HMMA.16816.F32 R48, R8.reuse, R22, R48 ;  /* 0x000000160830723c */ /* 0x040fe20000001830 */
[----:B------:R-:W3:Y:S05]  /*c480*/  LDSM.16.MT88.4 R20, [R186+0x11000] ;  /* 0x01100000ba14783b */ /* 0x000eea0000004200 */
[C---:B------:R-:W-:Y:S06]  /*c490*/  HMMA.16816.F32 R56, R8.reuse, R18, R56 ;  /* 0x000000120838723c */ /* 0x040fec0000001838 */
[C---:B----4-:R-:W-:Y:S06]  /*c4a0*/  HMMA.16816.F32 R68, R8.reuse, R4, R68 ;  /* 0x000000040844723c */ /* 0x050fec0000001844 */
[----:B------:R-:W-:Y:S01]  /*c4b0*/  HMMA.16816.F32 R72, R8, R6, R72 ;  /* 0x000000060848723c */ /* 0x000fe20000001848 */
[----:B------:R-:W-:-:S02]  /*c4c0*/  SHF.R.U32.HI R5, RZ, 0x10, R16 ;  /* 0x00000010ff057819 */ /* 0x000fc40000011610 */
[----:B------:R-:W-:Y:S02]  /*c4d0*/  SHF.R.U32.HI R4, RZ, 0x18, R16 ;  /* 0x00000018ff047819 */ /* 0x000fe40000011610 */
[----:B------:R-:W-:Y:S01]  /*c4e0*/  LOP3.LUT R5, R5, 0xff, RZ, 0xc0, !PT ;  /* 0x000000ff05057812 */ /* 0x000fe200078ec0ff */
[C---:B------:R-:W-:Y:S01]  /*c4f0*/  HMMA.16816.F32 R36, R8.reuse, R24, R36 ;  /* 0x000000180824723c */ /* 0x040fe20000001824 */
[C---:B------:R-:W-:Y:S02]  /*c500*/  LOP3.LUT R6, R16.reuse, 0xffff, RZ, 0xc0, !PT ;  /* 0x0000ffff10067812 */ /* 0x040fe400078ec0ff */
[----:B------:R-:W-:Y:S02]  /*c510*/  LOP3.LUT R17, R17, UR22, R234, 0x96, !PT ;  /* 0x0000001611117c12 */ /* 0x000fe4000f8e96ea */
[----:B------:R-:W-:Y:S01]  /*c520*/  LOP3.LUT R7, R16, 0xff, RZ, 0xc0, !PT ;  /* 0x000000ff10077812 */ /* 0x000fe200078ec0ff */
[----:B------:R-:W-:Y:S01]  /*c530*/  HMMA.16816.F32 R40, R8, R26, R40 ;  /* 0x0000001a0828723c */ /* 0x000fe20000001828 */
[----:B------:R-:W-:Y:S01]  /*c540*/  SHF.R.U32.HI R6, RZ, 0x8, R6 ;  /* 0x00000008ff067819 */ /* 0x000fe20000011606 */
[----:B------:R-:W4:Y:S01]  /*c550*/  LDSM.16.MT88.4 R24, [R185+0xd800] ;  /* 0x00d80000b918783b */ /* 0x000f220000004200 */
[----:B------:R-:W-:-:S02]  /*c560*/  PRMT R5, R5, 0x5410, R4 ;  /* 0x0000541005057816 */ /* 0x000fc40000000004 */
[----:B------:R-:W-:Y:S01]  /*c570*/  LOP3.LUT R19, R17, 0xffff, RZ, 0xc0, !PT ;  /* 0x0000ffff11137812 */ /* 0x000fe200078ec0ff */
[C---:B-----5:R-:W-:Y:S01]  /*c580*/  HMMA.16816.F32 R84, R8.reuse, R12, R84 ;  /* 0x0000000c0854723c */ /* 0x060fe20000001854 */
[----:B------:R-:W-:Y:S02]  /*c590*/  SHF.R.U32.HI R4, RZ, 0x10, R17 ;  /* 0x00000010ff047819 */ /* 0x000fe40000011611 */
[----:B------:R-:W-:Y:S02]  /*c5a0*/  PRMT R7, R7, 0x5410, R6 ;  /* 0x0000541007077816 */ /* 0x000fe40000000006 */
[----:B------:R-:W-:Y:S01]  /*c5b0*/  LOP3.LUT R6, R17, 0xff, RZ, 0xc0, !PT ;  /* 0x000000ff11067812 */ /* 0x000fe200078ec0ff */
[----:B------:R-:W-:Y:S01]  /*c5c0*/  HMMA.16816.F32 R128, R8, R136, R128 ;  /* 0x000000880880723c */ /* 0x000fe20000001880 */
[----:B------:R-:W-:Y:S02]  /*c5d0*/  SHF.R.U32.HI R19, RZ, 0x8, R19 ;  /* 0x00000008ff137819 */ /* 0x000fe40000011613 */
[----:B------:R-:W-:-:S02]  /*c5e0*/  SHF.R.U32.HI R17, RZ, 0x18, R17 ;  /* 0x00000018ff117819 */ /* 0x000fc40000011611 */
[----:B------:R-:W-:Y:S01]  /*c5f0*/  LOP3.LUT R4, R4, 0xff, RZ, 0xc0, !PT ;  /* 0x000000ff04047812 */ /* 0x000fe200078ec0ff */
[C---:B------:R-:W-:Y:S01]  /*c600*/  HMMA.16816.F32 R124, R8.reuse, R138, R124 ;  /* 0x0000008a087c723c */ /* 0x040fe2000000187c */
[----:B------:R-:W-:Y:S01]  /*c610*/  PRMT R159, R6, 0x5410, R19 ;  /* 0x00005410069f7816 */ /* 0x000fe20000000013 */
[----:B------:R-:W-:Y:S01]  /*c620*/  LDSM.16.MT88.4 R136, [R186+0xd800] ;  /* 0x00d80000ba88783b */ /* 0x000fe20000004200 */
[----:B------:R-:W-:Y:S02]  /*c630*/  PRMT R13, R4, 0x5410, R17 ;  /* 0x00005410040d7816 */ /* 0x000fe40000000011 */
[--C-:B------:R-:W-:Y:S01]  /*c640*/  HSET2.LE.AND R6, R7, R158.reuse, PT ;  /* 0x0000009e07067233 */ /* 0x100fe20003803000 */
[----:B------:R-:W5:Y:S01]  /*c650*/  LDSM.16.MT88.4 R16, [R184+0xf800] ;  /* 0x00f80000b810783b */ /* 0x000f620000004200 */
[----:B------:R-:W-:Y:S01]  /*c660*/  HMMA.16816.F32 R120, R8, R132, R120 ;  /* 0x000000840878723c */ /* 0x000fe20000001878 */
[--C-:B------:R-:W-:Y:S02]  /*c670*/  HSET2.LE.AND R7, R5, R158.reuse, PT ;  /* 0x0000009e05077233 */ /* 0x100fe40003803000 */
[----:B------:R-:W-:-:S02]  /*c680*/  HSET2.LE.AND R4, R159, R158, PT ;  /* 0x0000009e9f047233 */ /* 0x000fc40003803000 */
[----:B------:R-:W-:Y:S01]  /*c690*/  HSET2.LE.AND R5, R13, R158, PT ;  /* 0x0000009e0d057233 */ /* 0x000fe20003803000 */
[C---:B------:R-:W-:Y:S01]  /*c6a0*/  HMMA.16816.F32 R116, R8.reuse, R134, R116 ;  /* 0x000000860874723c */ /* 0x040fe20000001874 */
[----:B-1----:R-:W-:Y:S01]  /*c6b0*/  F2FP.F16.F32.PACK_AB R159, R199, R164 ;  /* 0x000000a4c79f723e */ /* 0x002fe200000000ff */
[----:B------:R-:W-:Y:S01]  /*c6c0*/  LDSM.16.MT88.4 R132, [R184+0xd800] ;  /* 0x00d80000b884783b */ /* 0x000fe20000004200 */
[----:B--2---:R-:W-:Y:S02]  /*c6d0*/  F2FP.F16.F32.PACK_AB R158, R224, R165 ;  /* 0x000000a5e09e723e */ /* 0x004fe400000000ff */
[----:B------:R-:W-:Y:S01]  /*c6e0*/  LOP3.LUT R4, R4, R159, RZ, 0xc0, !PT ;  /* 0x0000009f04047212 */ /* 0x000fe200078ec0ff */
[----:B------:R-:W-:Y:S01]  /*c6f0*/  HMMA.16816.F32 R112, R8, R32, R112 ;  /* 0x000000200870723c */ /* 0x000fe20000001870 */
[----:B------:R-:W-:-:S05]  /*c700*/  LOP3.LUT R5, R5, R158, RZ, 0xc0, !PT ;  /* 0x0000009e05057212 */ /* 0x000fca00078ec0ff */
        /* <DEDUP_REMOVED lines=12> */
[----:B------:R-:W1:Y:S01]  /*c7d0*/  LDSM.16.MT88.4 R8, [R186+0x11800] ;  /* 0x01180000ba08783b */ /* 0x000e620000004200 */
[----:B------:R-:W-:-:S02]  /*c7e0*/  F2FP.F16.F32.PACK_AB R145, R227, R162 ;  /* 0x000000a2e391723e */ /* 0x000fc400000000ff */
[----:B------:R-:W-:Y:S02]  /*c7f0*/  F2FP.F16.F32.PACK_AB R144, R160, R161 ;  /* 0x000000a1a090723e */ /* 0x000fe400000000ff */
[----:B------:R-:W-:Y:S02]  /*c800*/  LOP3.LUT R6, R6, R145, RZ, 0xc0, !PT ;  /* 0x0000009106067212 */ /* 0x000fe400078ec0ff */
[----:B------:R-:W-:-:S07]  /*c810*/  LOP3.LUT R7, R7, R144, RZ, 0xc0, !PT ;  /* 0x0000009007077212 */ /* 0x000fce00078ec0ff */
[C---:B----4-:R-:W-:Y:S06]  /*c820*/  HMMA.16816.F32 R112, R4.reuse, R24, R112 ;  /* 0x000000180470723c */ /* 0x050fec0000001870 */
[C---:B------:R-:W-:Y:S01]  /*c830*/  HMMA.16816.F32 R108, R4.reuse, R26, R108 ;  /* 0x0000001a046c723c */ /* 0x040fe2000000186c */
[----:B------:R-:W2:Y:S05]  /*c840*/  LDSM.16.MT88.4 R24, [R185+0x11800] ;  /* 0x01180000b918783b */ /* 0x000eaa0000004200 */
[C---:B-----5:R-:W-:Y:S06]  /*c850*/  HMMA.16816.F32 R60, R4.reuse, R16, R60 ;  /* 0x00000010043c723c */ /* 0x060fec000000183c */
[C---:B------:R-:W-:Y:S01]  /*c860*/  HMMA.16816.F32 R64, R4.reuse, R18, R64 ;  /* 0x000000120440723c */ /* 0x040fe20000001840 */
[----:B------:R-:W3:Y:S05]  /*c870*/  LDSM.16.MT88.4 R16, [R184+0x11800] ;  /* 0x01180000b810783b */ /* 0x000eea0000004200 */
[C---:B------:R-:W-:Y:S06]  /*c880*/  HMMA.16816.F32 R128, R4.reuse, R140, R128 ;  /* 0x0000008c0480723c */ /* 0x040fec0000001880 */
[C---:B-1----:R-:W-:Y:S06]  /*c890*/  HMMA.16816.F32 R76, R4.reuse, R8, R76 ;  /* 0x00000008044c723c */ /* 0x042fec000000184c */
        /* <DEDUP_REMOVED lines=14> */
[C---:B------:R-:W-:Y:S01]  /*c980*/  HMMA.16816.F32 R100, R4.reuse, R134, R100 ;  /* 0x000000860464723c */ /* 0x040fe20000001864 */
[----:B------:R-:W-:Y:S02]  /*c990*/  FADD.FTZ R235, R235, R198 ;  /* 0x000000c6ebeb7221 */ /* 0x000fe40000010000 */
[----:B------:R-:W-:Y:S01]  /*c9a0*/  FADD.FTZ R0, R200, R3 ;  /* 0x00000003c8007221 */ /* 0x000fe20000010000 */
[----:B------:R-:W-:Y:S01]  /*c9b0*/  MOV R3, R153 ;  /* 0x0000009900037202 */ /* 0x000fe20000000f00 */
        /* <DEDUP_REMOVED lines=20> */
[C---:B---3--:R-:W-:Y:S06]  /*cb00*/  HMMA.16816.F32 R92, R4.reuse, R16, R92 ;  /* 0x00000010045c723c */ /* 0x048fec000000185c */
[C---:B------:R-:W-:Y:S06]  /*cb10*/  HMMA.16816.F32 R96, R4.reuse, R18, R96 ;  /* 0x000000120460723c */ /* 0x040fec0000001860 */
[----:B------:R-:W-:Y:S07]  /*cb20*/  HMMA.16816.F32 R104, R4, R132, R104 ;  /* 0x000000840468723c */ /* 0x000fee0000001868 */
[----:B------:R-:W-:-:S15]  /*cb30*/  MOV R132, R155 ;  /* 0x0000009b00847202 */ /* 0x000fde0000000f00 */
[----:B------:R-:W-:-:S02]  /*cb40*/  NOP ;  /* 0x0000000000007918 */ /* 0x000fc40000000000 */
.L_x_1226:
[----:B------:R-:W-:-:S06]  /*cb50*/  UISETP.GT.AND UP0, UPT, UR19, UR5, UPT ;  /* 0x000000051300728c */ /* 0x000fcc000bf04270 */
[----:B------:R-:W-:-:S13]  /*cb60*/  PLOP3.LUT P0, PT, PT, PT, UP0, 0x80, 0x0 ;  /* 0x000000000000781c */ /* 0x000fda0003f0f008 */
[----:B------:R-:W-:Y:S05]  /*cb70*/  @!P0 BRA `(.L_x_1230) ;  /* 0x0000004c00048947 */ /* 0x000fea0003800000 */
[----:B------:R-:W-:Y:S01]  /*cb80*/  ULDC UR4, c[0x0][0x2d0] ;  /* 0x0000b40000047ab9 */ /* 0x000fe20000000800 */
[----:B------:R-:W-:Y:S01]  /*cb90*/  IMAD.WIDE.U32 R226, R218, -0x2daee0ad, RZ ;  /* 0xd2511f53dae27825 */ /* 0x000fe200078e00ff */
[----:B------:R-:W-:Y:S01]  /*cba0*/  ISETP.GE.AND P2, PT, R220, UR4, PT ;  /* 0x00000004dc007c0c */ /* 0x000fe2000bf46270 */
[----:B------:R-:W-:Y:S01]  /*cbb0*/  ULDC UR10, c[0x0][0x2d0] ;  /* 0x0000b400000a7ab9 */ /* 0x000fe20000000800 */
[----:B------:R-:W-:Y:S01]  /*cbc0*/  MOV R0, R132 ;  /* 0x0000008400007202 */ /* 0x000fe20000000f00 */
[----:B------:R-:W-:Y:S01]  /*cbd0*/  IMAD.WIDE.U32 R220, R217, -0x326172a9, RZ ;  /* 0xcd9e8d57d9dc7825 */ /* 0x000fe200078e00ff */
[----:B------:R-:W-:Y:S01]  /*cbe0*/  PRMT R217, R2, 0x7054, R2 ;  /* 0x0000705402d97816 */ /* 0x000fe20000000002 */
[----:B------:R-:W-:Y:S01]  /*cbf0*/  ULDC UR4, c[0x0][0x2ec] ;  /* 0x0000bb0000047ab9 */ /* 0x000fe20000000800 */
[----:B------:R-:W-:Y:S01]  /*cc00*/  MOV R2, R3 ;  /* 0x0000000300027202 */ /* 0x000fe20000000f00 */
[----:B------:R-:W-:Y:S01]  /*cc10*/  ULDC.64 UR6, c[0x0][0x248] ;  /* 0x0000920000067ab9 */ /* 0x000fe20000000a00 */
[----:B------:R-:W-:-:S02]  /*cc20*/  LOP3.LUT R219, R221, R219, RZ, 0x3c, !PT ;  /* 0x000000dbdddb7212 */ /* 0x000fc400078e3cff */
[----:B------:R-:W-:-:S03]  /*cc30*/  MOV R229, R231 ;  /* 0x000000e700e57202 */ /* 0x000fc60000000f00 */
[----:B------:R-:W1:Y:S01]  /*cc40*/  @!P2 LDC.64 R202, c[0x0][0x220] ;  /* 0x00008800ffcaab82 */ /* 0x000e620000000a00 */
[----:B------:R-:W-:-:S07]  /*cc50*/  IMAD.WIDE.U32 R218, R219, -0x2daee0ad, RZ ;  /* 0xd2511f53dbda7825 */ /* 0x000fce00078e00ff */
[----:B------:R-:W2:Y:S08]  /*cc60*/  @!P2 LDC.64 R200, c[0x0][0x220] ;  /* 0x00008800ffc8ab82 */ /* 0x000eb00000000a00 */
[----:B------:R-:W3:Y:S08]  /*cc70*/  @!P2 LDC.64 R198, c[0x0][0x220] ;  /* 0x00008800ffc6ab82 */ /* 0x000ef00000000a00 */
[----:B------:R-:W4:Y:S01]  /*cc80*/  @!P2 LDC.64 R196, c[0x0][0x220] ;  /* 0x00008800ffc4ab82 */ /* 0x000f220000000a00 */
[----:B------:R-:W-:Y:S05]  /*cc90*/  BRA `(.L_x_1231) ;  /* 0x0000000400cc7947 */ /* 0x000fea0003800000 */
.L_x_1233:
        /* <DEDUP_REMOVED lines=15> */
[----:B------:R-:W-:Y:S02]  /*cd90*/  LEA.HI.X R18, R18, R209, R3, 0x6, P0 ;  /* 0x000000d112127211 */ /* 0x000fe400000f3403 */
[C---:B------:R-:W-:Y:S02]  /*cda0*/  IADD3 R3, P5, R19.reuse, UR34, RZ ;  /* 0x0000002213037c10 */ /* 0x040fe4000ffbe0ff */
        /* <DEDUP_REMOVED lines=14> */
[----:B------:R-:W-:Y:S01]  /*ce90*/  @!P3 LEA.HI.X R25, R19, R9, R18, 0x1, P0 ;  /* 0x000000091319b211 */ /* 0x000fe200000f0c12 */
[----:B------:R3:W-:Y:S01]  /*cea0*/  @P4 STS.128 [R205+0x8000], RZ ;  /* 0x008000ffcd004388 */ /* 0x0007e20000000c00 */
[C---:B-1----:R-:W-:Y:S01]  /*ceb0*/  @!P4 LEA R22, P0, R3.reuse, R4, 0x1 ;  /* 0x000000040316c211 */ /* 0x042fe200078008ff */
[----:B------:R-:W1:Y:S01]  /*cec0*/  @!P3 LDC.64 R10, c[0x0][0x218] ;  /* 0x00008600ff0abb82 */ /* 0x000e620000000a00 */
[----:B------:R-:W-:Y:S01]  /*ced0*/  IADD3.X R18, R18, UR33, RZ, P5, !PT ;  /* 0x0000002112127c10 */ /* 0x000fe2000affe4ff */
[----:B------:R-:W-:Y:S01]  /*cee0*/  @!PT LDS RZ, [RZ] ;  /* 0x00000000fffff984 */ /* 0x000fe20000000800 */
[----:B------:R-:W-:Y:S01]  /*cef0*/  @!PT LDS RZ, [RZ] ;  /* 0x00000000fffff984 */ /* 0x000fe20000000800 */
[----:B------:R-:W-:Y:S01]  /*cf00*/  @!PT LDS RZ, [RZ] ;  /* 0x00000000fffff984 */ /* 0x000fe20000000800 */
[----:B------:R3:W-:Y:S03]  /*cf10*/  @!P4 LDGSTS.E.BYPASS.LTC128B.128 [R205+0x8000], desc[UR26][R26.64+0x80] ;  /* 0x080000801acdcfae */ /* 0x0007e6000b901d5a */
        /* <DEDUP_REMOVED lines=12> */
[C---:B------:R-:W-:Y:S01]  /*cfe0*/  @!P2 LEA R14, P0, R19.reuse, R14, 0x1 ;  /* 0x0000000e130ea211 */ /* 0x040fe200078008ff */
[----:B------:R-:W5:Y:S01]  /*cff0*/  @!P4 LDC.64 R6, c[0x0][0x218] ;  /* 0x00008600ff06cb82 */ /* 0x000f620000000a00 */
[C---:B--2---:R-:W-:Y:S01]  /*d000*/  @!P4 LEA R12, P5, R19.reuse, R12, 0x1 ;  /* 0x0000000c130cc211 */ /* 0x044fe200078a08ff */
[----:B------:R-:W-:Y:S01]  /*d010*/  @!PT LDS RZ, [RZ] ;  /* 0x00000000fffff984 */ /* 0x000fe20000000800 */
[----:B------:R-:W-:Y:S01]  /*d020*/  @!PT LDS RZ, [RZ] ;  /* 0x00000000fffff984 */ /* 0x000fe20000000800 */
[----:B------:R-:W-:Y:S01]  /*d030*/  @!PT LDS RZ, [RZ] ;  /* 0x00000000fffff984 */ /* 0x000fe20000000800 */
[----:B------:R3:W-:Y:S01]  /*d040*/  @!P2 LDGSTS.E.BYPASS.LTC128B.128 [R205+0x6800], desc[UR26][R20.64] ;  /* 0x0680000014cdafae */ /* 0x0007e2000b901d5a */
[----:B------:R-:W-:Y:S03]  /*d050*/  IADD3.X R18, R18, UR33, RZ, P1, !PT ;  /* 0x0000002112127c10 */ /* 0x000fe60008ffe4ff */
[----:B------:R3:W-:Y:S01]  /*d060*/  @P4 STS.128 [R205+0x8800], RZ ;  /* 0x008800ffcd004388 */ /* 0x0007e20000000c00 */
[C-C-:B------:R-:W-:Y:S01]  /*d070*/  @!P2 LEA.HI.X R15, R19.reuse, R15, R18.reuse, 0x1, P0 ;  /* 0x0000000f130fa211 */ /* 0x140fe200000f0c12 */
[----:B------:R-:W2:Y:S01]  /*d080*/  @!P3 LDC.64 R4, c[0x0][0x218] ;  /* 0x00008600ff04bb82 */ /* 0x000ea20000000a00 */
[C-C-:B------:R-:W-:Y:S01]  /*d090*/  @!P4 LEA.HI.X R13, R19.reuse, R13, R18.reuse, 0x1, P5 ;  /* 0x0000000d130dc211 */ /* 0x140fe200028f0c12 */
[----:B------:R-:W-:Y:S01]  /*d0a0*/  @!PT LDS RZ, [RZ] ;  /* 0x00000000fffff984 */ /* 0x000fe20000000800 */
[----:B------:R-:W-:Y:S01]  /*d0b0*/  @!PT LDS RZ, [RZ] ;  /* 0x00000000fffff984 */ /* 0x000fe20000000800 */
[----:B------:R-:W-:Y:S01]  /*d0c0*/  @!PT LDS RZ, [RZ] ;  /* 0x00000000fffff984 */ /* 0x000fe20000000800 */
[----:B------:R3:W-:Y:S01]  /*d0d0*/  @!P4 LDGSTS.E.BYPASS.LTC128B.128 [R205+0x8800], desc[UR26][R22.64+0x80] ;  /* 0x0880008016cdcfae */ /* 0x0007e2000b901d5a */
[C---:B-1----:R-:W-:Y:S02]  /*d0e0*/  @!P3 LEA R10, P1, R19.reuse, R10, 0x1 ;  /* 0x0000000a130ab211 */ /* 0x042fe400078208ff */
[C---:B------:R-:W-:Y:S01]  /*d0f0*/  IADD3 R3, P0, R19.reuse, UR34, RZ ;  /* 0x0000002213037c10 */ /* 0x040fe2000ff1e0ff */
[----:B------:R3:W-:Y:S01]  /*d100*/  @P3 STS.128 [R205+0xa800], RZ ;  /* 0x00a800ffcd003388 */ /* 0x0007e20000000c00 */
[----:B------:R-:W-:Y:S02]  /*d110*/  @!P3 LEA.HI.X R11, R19, R11, R18, 0x1, P1 ;  /* 0x0000000b130bb211 */ /* 0x000fe400008f0c12 */
[C---:B----4-:R-:W-:Y:S01]  /*d120*/  @!P2 LEA R8, P5, R3.reuse, R8, 0x1 ;  /* 0x000000080308a211 */ /* 0x050fe200078a08ff */
[----:B------:R-:W-:Y:S01]  /*d130*/  @!PT LDS RZ, [RZ] ;  /* 0x00000000fffff984 */ /* 0x000fe20000000800 */
[----:B------:R-:W-:Y:S01]  /*d140*/  @!PT LDS RZ, [RZ] ;  /* 0x00000000fffff984 */ /* 0x000fe20000000800 */
[----:B------:R-:W-:Y:S01]  /*d150*/  @!PT LDS RZ, [RZ] ;  /* 0x00000000fffff984 */ /* 0x000fe20000000800 */
[----:B------:R3:W-:Y:S01]  /*d160*/  @!P3 LDGSTS.E.BYPASS.LTC128B.128 [R205+0xa800], desc[UR26][R16.64+0x100] ;  /* 0x0a80010010cdbfae */ /* 0x0007e2000b901d5a */
[----:B------:R-:W-:Y:S03]  /*d170*/  IADD3.X R18, R18, UR33, RZ, P0, !PT ;  /* 0x0000002112127c10 */ /* 0x000fe600087fe4ff */
[----:B------:R3:W-:Y:S01]  /*d180*/  @P2 STS.128 [R205+0x7000], RZ ;  /* 0x007000ffcd002388 */ /* 0x0007e20000000c00 */
[C-C-:B------:R-:W-:Y:S02]  /*d190*/  @!P2 LEA.HI.X R9, R3.reuse, R9, R18.reuse, 0x1, P5 ;  /* 0x000000090309a211 */ /* 0x140fe400028f0c12 */
[C---:B-----5:R-:W-:Y:S01]  /*d1a0*/  @!P4 LEA R6, P1, R3.reuse, R6, 0x1 ;  /* 0x000000060306c211 */ /* 0x060fe200078208ff */
[----:B------:R-:W-:Y:S01]  /*d1b0*/  @!PT LDS RZ, [RZ] ;  /* 0x00000000fffff984 */ /* 0x000fe20000000800 */
[----:B------:R-:W-:Y:S01]  /*d1c0*/  @!PT LDS RZ, [RZ] ;  /* 0x00000000fffff984 */ /* 0x000fe20000000800 */
[----:B------:R-:W-:Y:S01]  /*d1d0*/  @!PT LDS RZ, [RZ] ;  /* 0x00000000fffff984 */ /* 0x000fe20000000800 */
[----:B------:R3:W-:Y:S03]  /*d1e0*/  @!P2 LDGSTS.E.BYPASS.LTC128B.128 [R205+0x7000], desc[UR26][R14.64] ;  /* 0x070000000ecdafae */ /* 0x0007e6000b901d5a */
        /* <DEDUP_REMOVED lines=30> */
.L_x_1231:
        /* <DEDUP_REMOVED lines=20> */
[----:B------:R-:W-:Y:S02]  /*d510*/  @!P2 LDGSTS.E.BYPASS.LTC128B.128 [R205+0xc000], desc[UR26][R238.64] ;  /* 0x0c000000eecdafae */ /* 0x000fe4000b901d5a */
[----:B------:R-:W5:Y:S03]  /*d520*/  @!P3 LDC.64 R30, c[0x0][0x220] ;  /* 0x00008800ff1ebb82 */ /* 0x000f660000000a00 */
[----:B------:R-:W-:Y:S05]  /*d530*/  @P4 STS.128 [R205+0xe000], RZ ;  /* 0x00e000ffcd004388 */ /* 0x000fea0000000c00 */
[----:B------:R-:W3:Y:S08]  /*d540*/  @!P4 LDC.64 R28, c[0x0][0x220] ;  /* 0x00008800ff1ccb82 */ /* 0x000ef00000000a00 */
[----:B------:R-:W4:Y:S01]  /*d550*/  @!P3 LDC.64 R168, c[0x0][0x220] ;  /* 0x00008800ffa8bb82 */ /* 0x000f220000000a00 */
[C---:B-1----:R-:W-:Y:S04]  /*d560*/  @!P4 LEA R236, P0, R34.reuse, R32, 0x1 ;  /* 0x0000002022ecc211 */ /* 0x042fe800078008ff */
[C-C-:B------:R-:W-:Y:S02]  /*d570*/  @!P4 LEA.HI.X R237, R34.reuse, R33, R170.reuse, 0x1, P0 ;  /* 0x0000002122edc211 */ /* 0x140fe400000f0caa */
[C---:B-----5:R-:W-:Y:S01]  /*d580*/  @!P3 LEA R234, P0, R34.reuse, R30, 0x1 ;  /* 0x0000001e22eab211 */ /* 0x060fe200078008ff */
        /* <DEDUP_REMOVED lines=12> */
[----:B------:R2:W-:Y:S01]  /*d650*/  @!P3 LDGSTS.E.BYPASS.LTC128B.128 [R205+0x10000], desc[UR26][R234.64+0x100] ;  /* 0x10000100eacdbfae */ /* 0x0005e2000b901d5a */
[----:B------:R-:W5:Y:S01]  /*d660*/  @!P4 LDC.64 R34, c[0x0][0x220] ;  /* 0x00008800ff22cb82 */ /* 0x000f620000000a00 */
[C---:B---3--:R-:W-:Y:S02]  /*d670*/  @!P4 LEA R230, P0, R3.reuse, R28, 0x1 ;  /* 0x0000001c03e6c211 */ /* 0x048fe400078008ff */
[C-C-:B------:R-:W-:Y:S01]  /*d680*/  @!P2 LEA.HI.X R233, R3.reuse, R201, R170.reuse, 0x1, P1 ;  /* 0x000000c903e9a211 */ /* 0x140fe200008f0caa */
[----:B------:R-:W-:Y:S01]  /*d690*/  @P2 STS.128 [R205+0xc800], RZ ;  /* 0x00c800ffcd002388 */ /* 0x000fe20000000c00 */
[C-C-:B------:R-:W-:Y:S02]  /*d6a0*/  @!P4 LEA.HI.X R231, R3.reuse, R29, R170.reuse, 0x1, P0 ;  /* 0x0000001d03e7c211 */ /* 0x140fe400000f0caa */
[C---:B----4-:R-:W-:Y:S02]  /*d6b0*/  @!P3 LEA R168, P0, R3.reuse, R168, 0x1 ;  /* 0x000000a803a8b211 */ /* 0x050fe400078008ff */
        /* <DEDUP_REMOVED lines=14> */
[----:B------:R-:W4:Y:S04]  /*d7a0*/  @!P3 LDC.64 R28, c[0x0][0x220] ;  /* 0x00008800ff1cbb82 */ /* 0x000f280000000a00 */
[----:B------:R-:W-:Y:S05]  /*d7b0*/  @P3 STS.128 [R205+0x10800], RZ ;  /* 0x010800ffcd003388 */ /* 0x000fea0000000c00 */
[----:B------:R-:W-:Y:S01]  /*d7c0*/  @!PT LDS RZ, [RZ] ;  /* 0x00000000fffff984 */ /* 0x000fe20000000800 */
[----:B------:R-:W-:Y:S01]  /*d7d0*/  @!PT LDS RZ, [RZ] ;  /* 0x00000000fffff984 */ /* 0x000fe20000000800 */
[----:B------:R-:W-:Y:S01]  /*d7e0*/  @!PT LDS RZ, [RZ] ;  /* 0x00000000fffff984 */ /* 0x000fe20000000800 */
[----:B------:R-:W-:Y:S01]  /*d7f0*/  @!P3 LDGSTS.E.BYPASS.LTC128B.128 [R205+0x10800], desc[UR26][R168.64+0x100] ;  /* 0x10800100a8cdbfae */ /* 0x000fe2000b901d5a */
[C---:B-----5:R-:W-:Y:S02]  /*d800*/  @!P4 LEA R34, P1, R171.reuse, R34, 0x1 ;  /* 0x00000022ab22c211 */ /* 0x060fe400078208ff */
[C---:B--2---:R-:W-:Y:S02]  /*d810*/  @!P2 LEA R234, P0, R171.reuse, R198, 0x1 ;  /* 0x000000c6abeaa211 */ /* 0x044fe400078008ff */
[----:B------:R-:W-:Y:S01]  /*d820*/  @P2 STS.128 [R205+0xd000], RZ ;  /* 0x00d000ffcd002388 */ /* 0x000fe20000000c00 */
[C-C-:B------:R-:W-:Y:S02]  /*d830*/  @!P4 LEA.HI.X R35, R171.reuse, R35, R170.reuse, 0x1, P1 ;  /* 0x00000023ab23c211 */ /* 0x140fe400008f0caa */
[C-C-:B------:R-:W-:Y:S02]  /*d840*/  @!P2 LEA.HI.X R235, R171.reuse, R199, R170.reuse, 0x1, P0 ;  /* 0x000000c7abeba211 */ /* 0x140fe400000f0caa */
[----:B-1----:R-:W-:Y:S02]  /*d850*/  @!P3 LEA R32, P0, R171, R32, 0x1 ;  /* 0x00000020ab20b211 */ /* 0x002fe400078008ff */
[----:B---3--:R-:W-:Y:S01]  /*d860*/  @!P4 LEA R30, P1, R3, R30, 0x1 ;  /* 0x0000001e031ec211 */ /* 0x008fe200078208ff */
[----:B------:R-:W-:Y:S01]  /*d870*/  @!PT LDS RZ, [RZ] ;  /* 0x00000000fffff984 */ /* 0x000fe20000000800 */
[----:B------:R-:W-:Y:S01]  /*d880*/  @!PT LDS RZ, [RZ] ;  /* 0x00000000fffff984 */ /* 0x000fe20000000800 */
[----:B------:R-:W-:Y:S01]  /*d890*/  @!PT LDS RZ, [RZ] ;  /* 0x00000000fffff984 */ /* 0x000fe20000000800 */
[----:B------:R-:W-:Y:S01]  /*d8a0*/  @!P2 LDGSTS.E.BYPASS.LTC128B.128 [R205+0xd000], desc[UR26][R234.64] ;  /* 0x0d000000eacdafae */ /* 0x000fe2000b901d5a */
[----:B------:R-:W-:Y:S02]  /*d8b0*/  @!P3 LEA.HI.X R33, R171, R33, R170, 0x1, P0 ;  /* 0x00000021ab21b211 */ /* 0x000fe400000f0caa */
[----:B------:R-:W-:Y:S02]  /*d8c0*/  IADD3.X R170, R170, UR23, RZ, P5, !PT ;  /* 0x00000017aaaa7c10 */ /* 0x000fe4000affe4ff */
[----:B------:R-:W-:Y:S01]  /*d8d0*/  @P4 STS.128 [R205+0xf000], RZ ;  /* 0x00f000ffcd004388 */ /* 0x000fe20000000c00 */
[C---:B----4-:R-:W-:Y:S04]  /*d8e0*/  @!P3 LEA R28, P0, R3.reuse, R28, 0x1 ;  /* 0x0000001c031cb211 */ /* 0x050fe800078008ff */
        /* <DEDUP_REMOVED lines=19> */
[----:B------:R1:W-:Y:S01]  /*da20*/  @!P2 LDGSTS.E.BYPASS.LTC128B.128 [R205+0xd800], desc[UR26][R230.64] ;  /* 0x0d800000e6cdafae */ /* 0x0003e2000b901d5a */
[C---:B------:R-:W-:Y:S01]  /*da30*/  VIADD R224, R3.reuse, 0x29 ;  /* 0x0000002903e07836 */ /* 0x040fe20000000000 */
[C---:B------:R-:W-:Y:S03]  /*da40*/  ISETP.GE.AND P6, PT, R3.reuse, R214, PT ;  /* 0x000000d60300720c */ /* 0x040fe60003fc6270 */
[----:B------:R-:W-:Y:S01]  /*da50*/  @P4 STS.128 [R205+0xf800], RZ ;  /* 0x00f800ffcd004388 */ /* 0x000fe20000000c00 */
[C---:B------:R-:W-:Y:S02]  /*da60*/  ISETP.GE.AND P0, PT, R3.reuse, R211, PT ;  /* 0x000000d30300720c */ /* 0x040fe40003f06270 */
[C---:B------:R-:W-:Y:S02]  /*da70*/  ISETP.GE.OR P6, PT, R3.reuse, R213, !P6 ;  /* 0x000000d50300720c */ /* 0x040fe400077c6670 */
[----:B------:R-:W-:Y:S01]  /*da80*/  @!PT LDS RZ, [RZ] ;  /* 0x00000000fffff984 */ /* 0x000fe20000000800 */
[----:B------:R-:W-:Y:S01]  /*da90*/  @!PT LDS RZ, [RZ] ;  /* 0x00000000fffff984 */ /* 0x000fe20000000800 */
[----:B------:R-:W-:Y:S01]  /*daa0*/  @!PT LDS RZ, [RZ] ;  /* 0x00000000fffff984 */ /* 0x000fe20000000800 */
[----:B------:R-:W-:Y:S01]  /*dab0*/  @!P4 LDGSTS.E.BYPASS.LTC128B.128 [R205+0xf800], desc[UR26][R30.64+0x80] ;  /* 0x0f8000801ecdcfae */ /* 0x000fe2000b901d5a */
[----:B------:R-:W-:Y:S04]  /*dac0*/  ISETP.GE.OR P0, PT, R3, R210, !P0 ;  /* 0x000000d20300720c */ /* 0x000fe80004706670 */
[----:B------:R-:W-:Y:S05]  /*dad0*/  @P3 STS.128 [R205+0x11800], RZ ;  /* 0x011800ffcd003388 */ /* 0x000fea0000000c00 */
[----:B------:R-:W-:Y:S01]  /*dae0*/  @!PT LDS RZ, [RZ] ;  /* 0x00000000fffff984 */ /* 0x000fe20000000800 */
[----:B------:R-:W-:Y:S01]  /*daf0*/  @!PT LDS RZ, [RZ] ;  /* 0x00000000fffff984 */ /* 0x000fe20000000800 */
[----:B------:R-:W-:Y:S01]  /*db00*/  @!PT LDS RZ, [RZ] ;  /* 0x00000000fffff984 */ /* 0x000fe20000000800 */
[----:B------:R2:W-:Y:S05]  /*db10*/  @!P3 LDGSTS.E.BYPASS.LTC128B.128 [R205+0x11800], desc[UR26][R28.64+0x100] ;  /* 0x118001001ccdbfae */ /* 0x0005ea000b901d5a */
[----:B------:R-:W-:Y:S05]  /*db20*/  LDSM.16.M88.4 R132, [R194] ;  /* 0x00000000c284783b */ /* 0x000fea0000000200 */
[----:B------:R-:W3:Y:S01]  /*db30*/  LDSM.16.M88.4 R136, [R193+0x6000] ;  /* 0x00600000c188783b */ /* 0x000ee20000000200 */
[----:B-1----:R-:W-:Y:S04]  /*db40*/  IMAD.IADD R230, R215, 0x1, -R224 ;  /* 0x00000001d7e67824 */ /* 0x002fe800078e0ae0 */
[----:B------:R-:W1:Y:S01]  /*db50*/  LDSM.16.M88.4 R140, [R193+0x6800] ;  /* 0x00680000c18c783b */ /* 0x000e620000000200 */
[----:B------:R-:W-:Y:S04]  /*db60*/  IABS R230, R230 ;  /* 0x000000e600e67213 */ /* 0x000fe80000000000 */
[----:B------:R-:W4:Y:S01]  /*db70*/  LDSM.16.M88.4 R144, [R193+0x7000] ;  /* 0x00700000c190783b */ /* 0x000f220000000200 */
[----:B------:R-:W-:Y:S04]  /*db80*/  I2FP.F32.S32 R230, R230 ;  /* 0x000000e600e67245 */ /* 0x000fe80000201400 */
[----:B------:R-:W2:Y:S05]  /*db90*/  LDSM.16.M88.4 R148, [R193+0x7800] ;  /* 0x00780000c194783b */ /* 0x000eaa0000000200 */
[----:B------:R-:W0:Y:S05]  /*dba0*/  LDGDEPBAR ;  /* 0x00000000000079af */ /* 0x000e2a0000000000 */
[----:B------:R-:W-:Y:S05]  /*dbb0*/  LDSM.16.M88.4 R152, [R192] ;  /* 0x00000000c098783b */ /* 0x000fea0000000200 */
[----:B------:R-:W5:Y:S05]  /*dbc0*/  LDSM.16.M88.4 R156, [R191] ;  /* 0x00000000bf9c783b */ /* 0x000f6a0000000200 */
[----:B------:R-:W5:Y:S05]  /*dbd0*/  LDSM.16.M88.4 R160, [R183] ;  /* 0x00000000b7a0783b */ /* 0x000f6a0000000200 */
[----:B------:R-:W-:Y:S01]  /*dbe0*/  LDSM.16.M88.4 R164, [R181] ;  /* 0x00000000b5a4783b */ /* 0x000fe20000000200 */
[C---:B---3--:R-:W-:Y:S04]  /*dbf0*/  HMMA.16816.F32 R4, R132.reuse, R136, RZ ;  /* 0x000000888404723c */ /* 0x048fe800000018ff */
[----:B------:R-:W-:Y:S02]  /*dc00*/  LDSM.16.M88.4 R168, [R187+0x6800] ;  /* 0x00680000bba8783b */ /* 0x000fe40000000200 */
[C---:B------:R-:W-:Y:S03]  /*dc10*/  HMMA.16816.F32 R8, R132.reuse, R138, RZ ;  /* 0x0000008a8408723c */ /* 0x040fe600000018ff */
[----:B------:R-:W3:Y:S03]  /*dc20*/  LDSM.16.M88.4 R136, [R182] ;  /* 0x00000000b688783b */ /* 0x000ee60000000200 */
[C---:B-1----:R-:W-:Y:S06]  /*dc30*/  HMMA.16816.F32 R12, R132.reuse, R140, RZ ;  /* 0x0000008c840c723c */ /* 0x042fec00000018ff */
[C---:B------:R-:W-:Y:S01]  /*dc40*/  HMMA.16816.F32 R16, R132.reuse, R142, RZ ;  /* 0x0000008e8410723c */ /* 0x040fe200000018ff */
[----:B------:R-:W-:Y:S05]  /*dc50*/  LDSM.16.M88.4 R140, [R190] ;  /* 0x00000000be8c783b */ /* 0x000fea0000000200 */
[C---:B----4-:R-:W-:Y:S06]  /*dc60*/  HMMA.16816.F32 R20, R132.reuse, R144, RZ ;  /* 0x000000908414723c */ /* 0x050fec00000018ff */
[C---:B------:R-:W-:Y:S01]  /*dc70*/  HMMA.16816.F32 R24, R132.reuse, R146, RZ ;  /* 0x000000928418723c */ /* 0x040fe200000018ff */
[----:B------:R-:W1:Y:S05]  /*dc80*/  LDSM.16.M88.4 R144, [R187+0x6000] ;  /* 0x00600000bb90783b */ /* 0x000e6a0000000200 */
[C---:B--2---:R-:W-:Y:S06]  /*dc90*/  HMMA.16816.F32 R28, R132.reuse, R148, RZ ;  /* 0x00000094841c723c */ /* 0x044fec00000018ff */
[----:B------:R-:W-:Y:S01]  /*dca0*/  HMMA.16816.F32 R32, R132, R150, RZ ;  /* 0x000000968420723c */ /* 0x000fe200000018ff */
[----:B------:R-:W2:Y:S05]  /*dcb0*/  LDSM.16.M88.4 R132, [R187+0x7000] ;  /* 0x00700000bb84783b */ /* 0x000eaa0000000200 */
[C---:B-----5:R-:W-:Y:S01]  /*dcc0*/  HMMA.16816.F32 R4, R152.reuse, R156, R4 ;  /* 0x0000009c9804723c */ /* 0x060fe20000001804 */
[----:B------:R-:W4:Y:S05]  /*dcd0*/  LDSM.16.M88.4 R148, [R187+0x7800] ;  /* 0x00780000bb94783b */ /* 0x000f2a0000000200 */
[C---:B------:R-:W-:Y:S01]  /*dce0*/  HMMA.16816.F32 R8, R152.reuse, R158, R8 ;  /* 0x0000009e9808723c */ /* 0x040fe20000001808 */
[----:B------:R-:W-:Y:S05]  /*dcf0*/  LDSM.16.M88.4 R156, [R180+0x1000] ;  /* 0x00100000b49c783b */ /* 0x000fea0000000200 */
[C---:B------:R-:W-:Y:S06]  /*dd00*/  HMMA.16816.F32 R12, R152.reuse, R160, R12 ;  /* 0x000000a0980c723c */ /* 0x040fec000000180c */
[C---:B------:R-:W-:Y:S01]  /*dd10*/  HMMA.16816.F32 R16, R152.reuse, R162, R16 ;  /* 0x000000a29810723c */ /* 0x040fe20000001810 */
[----:B------:R-:W-:Y:S05]  /*dd20*/  LDSM.16.M88.4 R160, [R180+0x1800] ;  /* 0x00180000b4a0783b */ /* 0x000fea0000000200 */
[C---:B---3--:R-:W-:Y:S06]  /*dd30*/  HMMA.16816.F32 R20, R152.reuse, R136, R20 ;  /* 0x000000889814723c */ /* 0x048fec0000001814 */
[C---:B------:R-:W-:Y:S01]  /*dd40*/  HMMA.16816.F32 R24, R152.reuse, R138, R24 ;  /* 0x0000008a9818723c */ /* 0x040fe20000001818 */
[----:B------:R-:W-:Y:S05]  /*dd50*/  LDSM.16.M88.4 R136, [R189] ;  /* 0x00000000bd88783b */ /* 0x000fea0000000200 */
[C---:B------:R-:W-:Y:S06]  /*dd60*/  HMMA.16816.F32 R28, R152.reuse, R164, R28 ;  /* 0x000000a4981c723c */ /* 0x040fec000000181c */
[----:B------:R-:W-:Y:S01]  /*dd70*/  HMMA.16816.F32 R32, R152, R166, R32 ;  /* 0x000000a69820723c */ /* 0x000fe20000001820 */
[----:B------:R-:W3:Y:S05]  /*dd80*/  LDSM.16.M88.4 R152, [R180] ;  /* 0x00000000b498783b */ /* 0x000eea0000000200 */
[C---:B-1----:R-:W-:Y:S01]  /*dd90*/  HMMA.16816.F32 R4, R140.reuse, R144, R4 ;  /* 0x000000908c04723c */ /* 0x042fe20000001804 */
[----:B------:R-:W-:Y:S05]  /*dda0*/  LDSM.16.M88.4 R164, [R193+0x8000] ;  /* 0x00800000c1a4783b */ /* 0x000fea0000000200 */
        /* <DEDUP_REMOVED lines=8> */
[C---:B----4-:R-:W-:Y:S06]  /*de30*/  HMMA.16816.F32 R28, R140.reuse, R148, R28 ;  /* 0x000000948c1c723c */ /* 0x050fec000000181c */
[----:B------:R-:W-:Y:S01]  /*de40*/  HMMA.16816.F32 R32, R140, R150, R32 ;  /* 0x000000968c20723c */ /* 0x000fe20000001820 */
[----:B------:R-:W4:Y:S05]  /*de50*/  LDSM.16.M88.4 R140, [R193+0x8800] ;  /* 0x00880000c18c783b */ /* 0x000f2a0000000200 */
        /* <DEDUP_REMOVED lines=20> */
[C---:B---3--:R-:W-:Y:S06]  /*dfa0*/  HMMA.16816.F32 R20, R132.reuse, R148, R20 ;  /* 0x000000948414723c */ /* 0x048fec0000001814 */
[C---:B------:R-:W-:Y:S01]  /*dfb0*/  HMMA.16816.F32 R24, R132.reuse, R150, R24 ;  /* 0x000000968418723c */ /* 0x040fe20000001818 */
[----:B------:R-:W3:Y:S05]  /*dfc0*/  LDSM.16.M88.4 R148, [R187+0x8000] ;  /* 0x00800000bb94783b */ /* 0x000eea0000000200 */
[C---:B-1----:R-:W-:Y:S06]  /*dfd0*/  HMMA.16816.F32 R28, R132.reuse, R144, R28 ;  /* 0x00000090841c723c */ /* 0x042fec000000181c */
[----:B------:R-:W-:Y:S01]  /*dfe0*/  HMMA.16816.F32 R32, R132, R146, R32 ;  /* 0x000000928420723c */ /* 0x000fe20000001820 */
[----:B------:R-:W1:Y:S05]  /*dff0*/  LDSM.16.M88.4 R132, [R187+0x9000] ;  /* 0x00900000bb84783b */ /* 0x000e6a0000000200 */
        /* <DEDUP_REMOVED lines=19> */
[----:B------:R-:W-:Y:S05]  /*e130*/  LDSM.16.M88.4 R168, [R174] ;  /* 0x00000000aea8783b */ /* 0x000fea0000000200 */
[C---:B-1----:R-:W-:Y:S06]  /*e140*/  HMMA.16816.F32 R20, R140.reuse, R132, R20 ;  /* 0x000000848c14723c */ /* 0x042fec0000001814 */
[C---:B------:R-:W-:Y:S01]  /*e150*/  HMMA.16816.F32 R24, R140.reuse, R134, R24 ;  /* 0x000000868c18723c */ /* 0x040fe20000001818 */
[----:B------:R-:W1:Y:S05]  /*e160*/  LDSM.16.M88.4 R132, [R194+0x4000] ;  /* 0x00400000c284783b */ /* 0x000e6a0000000200 */
        /* <DEDUP_REMOVED lines=15> */
[----:B------:R-:W3:Y:S05]  /*e260*/  LDSM.16.M88.4 R144, [R173] ;  /* 0x00000000ad90783b */ /* 0x000eea0000000200 */
[----:B------:R-:W3:Y:S01]  /*e270*/  LDSM.16.M88.4 R160, [R172] ;  /* 0x00000000aca0783b */ /* 0x000ee20000000200 */
[C---:B-1----:R-:W-:Y:S06]  /*e280*/  HMMA.16816.F32 R4, R132.reuse, R164, R4 ;  /* 0x000000a48404723c */ /* 0x042fec0000001804 */
[C---:B------:R-:W-:Y:S01]  /*e290*/  HMMA.16816.F32 R8, R132.reuse, R166, R8 ;  /* 0x000000a68408723c */ /* 0x040fe20000001808 */
[----:B------:R-:W-:Y:S05]  /*e2a0*/  LDSM.16.M88.4 R164, [R180+0x4000] ;  /* 0x00400000b4a4783b */ /* 0x000fea0000000200 */
[C---:B----4-:R-:W-:Y:S06]  /*e2b0*/  HMMA.16816.F32 R12, R132.reuse, R136, R12 ;  /* 0x00000088840c723c */ /* 0x050fec000000180c */
[C---:B------:R-:W-:Y:S01]  /*e2c0*/  HMMA.16816.F32 R16, R132.reuse, R138, R16 ;  /* 0x0000008a8410723c */ /* 0x040fe20000001810 */
[----:B------:R-:W-:Y:S05]  /*e2d0*/  LDSM.16.M88.4 R136, [R190+0x4000] ;  /* 0x00400000be88783b */ /* 0x000fea0000000200 */
[C---:B-----5:R-:W-:Y:S06]  /*e2e0*/  HMMA.16816.F32 R20, R132.reuse, R140, R20 ;  /* 0x0000008c8414723c */ /* 0x060fec0000001814 */
[C---:B------:R-:W-:Y:S01]  /*e2f0*/  HMMA.16816.F32 R24, R132.reuse, R142, R24 ;  /* 0x0000008e8418723c */ /* 0x040fe20000001818 */
[----:B------:R-:W1:Y:S05]  /*e300*/  LDSM.16.M88.4 R140, [R187+0xa000] ;  /* 0x00a00000bb8c783b */ /* 0x000e6a0000000200 */
[C---:B--2---:R-:W-:Y:S06]  /*e310*/  HMMA.16816.F32 R28, R132.reuse, R148, R28 ;  /* 0x00000094841c723c */ /* 0x044fec000000181c */
[----:B------:R-:W-:Y:S01]  /*e320*/  HMMA.16816.F32 R32, R132, R150, R32 ;  /* 0x000000968420723c */ /* 0x000fe20000001820 */
[----:B------:R-:W2:Y:S05]  /*e330*/  LDSM.16.M88.4 R132, [R187+0xa800] ;  /* 0x00a80000bb84783b */ /* 0x000eaa0000000200 */
[----:B------:R-:W4:Y:S01]  /*e340*/  LDSM.16.M88.4 R148, [R187+0xb000] ;  /* 0x00b00000bb94783b */ /* 0x000f220000000200 */
[C---:B------:R-:W-:Y:S06]  /*e350*/  HMMA.16816.F32 R4, R152.reuse, R156, R4 ;  /* 0x0000009c9804723c */ /* 0x040fec0000001804 */
[C---:B------:R-:W-:Y:S01]  /*e360*/  HMMA.16816.F32 R8, R152.reuse, R158, R8 ;  /* 0x0000009e9808723c */ /* 0x040fe20000001808 */
[----:B------:R-:W5:Y:S05]  /*e370*/  LDSM.16.M88.4 R156, [R187+0xb800] ;  /* 0x00b80000bb9c783b */ /* 0x000f6a0000000200 */
[C---:B------:R-:W-:Y:S06]  /*e380*/  HMMA.16816.F32 R12, R152.reuse, R168, R12 ;  /* 0x000000a8980c723c */ /* 0x040fec000000180c */
[C---:B------:R-:W-:Y:S05]  /*e390*/  HMMA.16816.F32 R16, R152.reuse, R170, R16 ;  /* 0x000000aa9810723c */ /* 0x040fea0000001810 */
[----:B------:R-:W-:Y:S01]  /*e3a0*/  VIADD R168, R3, 0x1 ;  /* 0x0000000103a87836 */ /* 0x000fe20000000000 */
[C---:B---3--:R-:W-:Y:S04]  /*e3b0*/  HMMA.16816.F32 R20, R152.reuse, R144, R20 ;  /* 0x000000909814723c */ /* 0x048fe80000001814 */
[C---:B------:R-:W-:Y:S01]  /*e3c0*/  ISETP.GE.AND P1, PT, R168.reuse, R214, PT ;  /* 0x000000d6a800720c */ /* 0x040fe20003f26270 */
[C-C-:B------:R-:W-:Y:S01]  /*e3d0*/  IMAD.IADD R170, R215.reuse, 0x1, -R168.reuse ;  /* 0x00000001d7aa7824 */ /* 0x140fe200078e0aa8 */
[C---:B------:R-:W-:Y:S01]  /*e3e0*/  ISETP.GE.AND P5, PT, R168.reuse, R211, PT ;  /* 0x000000d3a800720c */ /* 0x040fe20003fa6270 */
[C---:B------:R-:W-:Y:S01]  /*e3f0*/  HMMA.16816.F32 R24, R152.reuse, R146, R24 ;  /* 0x000000929818723c */ /* 0x040fe20000001818 */
[----:B------:R-:W3:Y:S02]  /*e400*/  LDSM.16.M88.4 R144, [R189+0x4000] ;  /* 0x00400000bd90783b */ /* 0x000ee40000000200 */
[C---:B------:R-:W-:Y:S01]  /*e410*/  ISETP.GE.OR P1, PT, R168.reuse, R213, !P1 ;  /* 0x000000d5a800720c */ /* 0x040fe20004f26670 */
[--C-:B------:R-:W-:Y:S01]  /*e420*/  IMAD.IADD R171, R215, 0x1, -R3.reuse ;  /* 0x00000001d7ab7824 */ /* 0x100fe200078e0a03 */
[----:B------:R-:W-:Y:S01]  /*e430*/  ISETP.GE.OR P5, PT, R168, R210, !P5 ;  /* 0x000000d2a800720c */ /* 0x000fe20006fa6670 */
[C---:B------:R-:W-:Y:S05]  /*e440*/  HMMA.16816.F32 R28, R152.reuse, R160, R28 ;  /* 0x000000a0981c723c */ /* 0x040fea000000181c */
[----:B------:R-:W-:Y:S01]  /*e450*/  IABS R171, R171 ;  /* 0x000000ab00ab7213 */ /* 0x000fe20000000000 */
[----:B------:R-:W-:Y:S05]  /*e460*/  HMMA.16816.F32 R32, R152, R162, R32 ;  /* 0x000000a29820723c */ /* 0x000fea0000001820 */
[----:B------:R-:W-:Y:S01]  /*e470*/  IABS R170, R170 ;  /* 0x000000aa00aa7213 */ /* 0x000fe20000000000 */
[C---:B-1----:R-:W-:Y:S05]  /*e480*/  HMMA.16816.F32 R4, R136.reuse, R140, R4 ;  /* 0x0000008c8804723c */ /* 0x042fea0000001804 */
[----:B------:R-:W-:Y:S01]  /*e490*/  I2FP.F32.S32 R171, R171 ;  /* 0x000000ab00ab7245 */ /* 0x000fe20000201400 */
[C---:B------:R-:W-:Y:S05]  /*e4a0*/  HMMA.16816.F32 R8, R136.reuse, R142, R8 ;  /* 0x0000008e8808723c */ /* 0x040fea0000001808 */
[----:B------:R-:W-:Y:S01]  /*e4b0*/  I2FP.F32.S32 R170, R170 ;  /* 0x000000aa00aa7245 */ /* 0x000fe20000201400 */
[C---:B--2---:R-:W-:Y:S05]  /*e4c0*/  HMMA.16816.F32 R12, R136.reuse, R132, R12 ;  /* 0x00000084880c723c */ /* 0x044fea000000180c */
[C---:B------:R-:W-:Y:S01]  /*e4d0*/  IMAD.IADD R169, R212.reuse, 0x1, -R3 ;  /* 0x00000001d4a97824 */ /* 0x040fe200078e0a03 */
[C---:B------:R-:W-:Y:S01]  /*e4e0*/  HMMA.16816.F32 R16, R136.reuse, R134, R16 ;  /* 0x000000868810723c */ /* 0x040fe20000001810 */
[----:B------:R-:W1:Y:S04]  /*e4f0*/  LDSM.16.M88.4 R132, [R180+0x4800] ;  /* 0x00480000b484783b */ /* 0x000e680000000200 */
[----:B------:R-:W-:Y:S01]  /*e500*/  IABS R169, R169 ;  /* 0x000000a900a97213 */ /* 0x000fe20000000000 */
[C---:B----4-:R-:W-:Y:S05]  /*e510*/  HMMA.16816.F32 R20, R136.reuse, R148, R20 ;  /* 0x000000948814723c */ /* 0x050fea0000001814 */
[----:B------:R-:W-:Y:S01]  /*e520*/  I2FP.F32.S32 R169, R169 ;  /* 0x000000a900a97245 */ /* 0x000fe20000201400 */
[C---:B------:R-:W-:Y:S05]  /*e530*/  HMMA.16816.F32 R24, R136.reuse, R150, R24 ;  /* 0x000000968818723c */ /* 0x040fea0000001818 */
[----:B------:R-:W-:Y:S01]  /*e540*/  IMAD.IADD R168, R212, 0x1, -R168 ;  /* 0x00000001d4a87824 */ /* 0x000fe200078e0aa8 */
[C---:B-----5:R-:W-:Y:S05]  /*e550*/  HMMA.16816.F32 R28, R136.reuse, R156, R28 ;  /* 0x0000009c881c723c */ /* 0x060fea000000181c */
[----:B------:R-:W-:Y:S01]  /*e560*/  IABS R168, R168 ;  /* 0x000000a800a87213 */ /* 0x000fe20000000000 */
[----:B------:R-:W-:Y:S01]  /*e570*/  HMMA.16816.F32 R32, R136, R158, R32 ;  /* 0x0000009e8820723c */ /* 0x000fe20000001820 */
[----:B------:R-:W2:Y:S04]  /*e580*/  LDSM.16.M88.4 R136, [R180+0x5000] ;  /* 0x00500000b488783b */ /* 0x000ea80000000200 */
[----:B------:R-:W-:Y:S01]  /*e590*/  I2FP.F32.S32 R168, R168 ;  /* 0x000000a800a87245 */ /* 0x000fe20000201400 */
[C---:B---3--:R-:W-:Y:S06]  /*e5a0*/  HMMA.16816.F32 R4, R144.reuse, R164, R4 ;  /* 0x000000a49004723c */ /* 0x048fec0000001804 */
[C---:B------:R-:W-:Y:S06]  /*e5b0*/  HMMA.16816.F32 R8, R144.reuse, R166, R8 ;  /* 0x000000a69008723c */ /* 0x040fec0000001808 */
[C---:B-1----:R-:W-:Y:S06]  /*e5c0*/  HMMA.16816.F32 R12, R144.reuse, R132, R12 ;  /* 0x00000084900c723c */ /* 0x042fec000000180c */
[C---:B------:R-:W-:Y:S01]  /*e5d0*/  HMMA.16816.F32 R16, R144.reuse, R134, R16 ;  /* 0x000000869010723c */ /* 0x040fe20000001810 */
[----:B------:R-:W1:Y:S01]  /*e5e0*/  LDSM.16.M88.4 R132, [R180+0x5800] ;  /* 0x00580000b484783b */ /* 0x000e620000000200 */
[----:B------:R-:W-:Y:S04]  /*e5f0*/  DEPBAR.LE SB0, 0x0 ;  /* 0x000080000000791a */ /* 0x000fe80000000000 */
[----:B------:R-:W-:Y:S01]  /*e600*/  BAR.SYNC.DEFER_BLOCKING 0x0 ;  /* 0x0000000000007b1d */ /* 0x000fe20000010000 */
[----:B------:R-:W-:Y:S01]  /*e610*/  FFMA.FTZ R4, R171, -UR17, R4 ;  /* 0x80000011ab047c23 */ /* 0x000fe20008010004 */
[----:B------:R-:W-:Y:S03]  /*e620*/  FFMA.FTZ R5, R170, -UR17, R5 ;  /* 0x80000011aa057c23 */ /* 0x000fe60008010005 */
[----:B------:R-:W-:Y:S01]  /*e630*/  FFMA.FTZ R6, R169, -UR17, R6 ;  /* 0x80000011a9067c23 */ /* 0x000fe20008010006 */
[----:B------:R-:W-:Y:S01]  /*e640*/  FSEL R250, R4, -INF , !P6 ;  /* 0xff80000004fa7808 */ /* 0x000fe20007000000 */
[----:B------:R-:W-:Y:S01]  /*e650*/  FFMA.FTZ R7, R168, -UR17, R7 ;  /* 0x80000011a8077c23 */ /* 0x000fe20008010007 */
[----:B------:R-:W-:Y:S01]  /*e660*/  FSEL R248, R5, -INF , !P1 ;  /* 0xff80000005f87808 */ /* 0x000fe20004800000 */
[----:B------:R-:W-:Y:S01]  /*e670*/  VIADD R170, R3, 0x8 ;  /* 0x0000000803aa7836 */ /* 0x000fe20000000000 */
[----:B------:R-:W-:Y:S01]  /*e680*/  FSEL R169, R6, -INF , !P0 ;  /* 0xff80000006a97808 */ /* 0x000fe20004000000 */
[C---:B--2---:R-:W-:Y:S05]  /*e690*/  HMMA.16816.F32 R20, R144.reuse, R136, R20 ;  /* 0x000000889014723c */ /* 0x044fea0000001814 */
        /* <DEDUP_REMOVED lines=8> */
[----:B------:R-:W-:Y:S02]  /*e720*/  ISETP.GE.AND P5, PT, R168, R211, PT ;  /* 0x000000d3a800720c */ /* 0x000fe40003fa6270 */
        /* <DEDUP_REMOVED lines=20> */
[----:B------:R-:W-:Y:S01]  /*e870*/  FFMA.FTZ R11, R168, -UR17, R11 ;  /* 0x80000011a80b7c23 */ /* 0x000fe2000801000b */
[----:B------:R-:W-:Y:S02]  /*e880*/  VIADD R168, R3, 0x11 ;  /* 0x0000001103a87836 */ /* 0x000fe40000000000 */
[----:B------:R-:W-:Y:S01]  /*e890*/  FFMA.FTZ R8, R231, -UR17, R8 ;  /* 0x80000011e7087c23 */ /* 0x000fe20008010008 */
[----:B------:R-:W-:Y:S01]  /*e8a0*/  FSEL R252, R10, -INF , !P1 ;  /* 0xff8000000afc7808 */ /* 0x000fe20004800000 */
[----:B------:R-:W-:Y:S01]  /*e8b0*/  VIADD R231, R3, 0x10 ;  /* 0x0000001003e77836 */ /* 0x000fe20000000000 */
[----:B------:R-:W-:Y:S01]  /*e8c0*/  FSEL R171, R11, -INF , !P5 ;  /* 0xff8000000bab7808 */ /* 0x000fe20006800000 */
[C-C-:B------:R-:W-:Y:S01]  /*e8d0*/  IMAD.IADD R170, R215.reuse, 0x1, -R168.reuse ;  /* 0x00000001d7aa7824 */ /* 0x140fe200078e0aa8 */
[CC--:B------:R-:W-:Y:S01]  /*e8e0*/  ISETP.GE.AND P1, PT, R168.reuse, R214.reuse, PT ;  /* 0x000000d6a800720c */ /* 0x0c0fe20003f26270 */
[--C-:B------:R-:W-:Y:S01]  /*e8f0*/  IMAD.IADD R233, R215, 0x1, -R231.reuse ;  /* 0x00000001d7e97824 */ /* 0x100fe200078e0ae7 */
[-C--:B------:R-:W-:Y:S02]  /*e900*/  ISETP.GE.AND P5, PT, R168, R211.reuse, PT ;  /* 0x000000d3a800720c */ /* 0x080fe40003fa6270 */
[----:B------:R-:W-:Y:S02]  /*e910*/  FSEL R154, R8, -INF , !P6 ;  /* 0xff800000089a7808 */ /* 0x000fe40007000000 */
[C---:B------:R-:W-:Y:S02]  /*e920*/  ISETP.GE.AND P6, PT, R231.reuse, R214, PT ;  /* 0x000000d6e700720c */ /* 0x040fe40003fc6270 */
[C---:B------:R-:W-:Y:S02]  /*e930*/  ISETP.GE.AND P0, PT, R231.reuse, R211, PT ;  /* 0x000000d3e700720c */ /* 0x040fe40003f06270 */
[C---:B------:R-:W-:Y:S02]  /*e940*/  ISETP.GE.OR P1, PT, R168.reuse, R213, !P1 ;  /* 0x000000d5a800720c */ /* 0x040fe40004f26670 */
[----:B------:R-:W-:Y:S01]  /*e950*/  ISETP.GE.OR P5, PT, R168, R210, !P5 ;  /* 0x000000d2a800720c */ /* 0x000fe20006fa6670 */
[C---:B------:R-:W-:Y:S01]  /*e960*/  IMAD.IADD R168, R212.reuse, 0x1, -R168 ;  /* 0x00000001d4a87824 */ /* 0x040fe200078e0aa8 */
[----:B------:R-:W-:Y:S02]  /*e970*/  IABS R233, R233 ;  /* 0x000000e900e97213 */ /* 0x000fe40000000000 */
[----:B------:R-:W-:Y:S02]  /*e980*/  IABS R170, R170 ;  /* 0x000000aa00aa7213 */ /* 0x000fe40000000000 */
[C---:B------:R-:W-:Y:S02]  /*e990*/  ISETP.GE.OR P6, PT, R231.reuse, R213, !P6 ;  /* 0x000000d5e700720c */ /* 0x040fe400077c6670 */
[----:B------:R-:W-:Y:S01]  /*e9a0*/  ISETP.GE.OR P0, PT, R231, R210, !P0 ;  /* 0x000000d2e700720c */ /* 0x000fe20004706670 */
[----:B------:R-:W-:Y:S01]  /*e9b0*/  IMAD.IADD R231, R212, 0x1, -R231 ;  /* 0x00000001d4e77824 */ /* 0x000fe200078e0ae7 */
[----:B------:R-:W-:Y:S02]  /*e9c0*/  I2FP.F32.S32 R233, R233 ;  /* 0x000000e900e97245 */ /* 0x000fe40000201400 */
[----:B------:R-:W-:Y:S02]  /*e9d0*/  I2FP.F32.S32 R170, R170 ;  /* 0x000000aa00aa7245 */ /* 0x000fe40000201400 */
        /* <DEDUP_REMOVED lines=68> */
[----:B------:R-:W-:Y:S01]  /*ee20*/  IABS R231, R231 ;  /* 0x000000e700e77213 */ /* 0x000fe20000000000 */
[----:B------:R-:W-:Y:S01]  /*ee30*/  FFMA.FTZ R22, R233, -UR17, R22 ;  /* 0x80000011e9167c23 */ /* 0x000fe20008010016 */
[----:B------:R-:W-:Y:S01]  /*ee40*/  FSEL R242, R20, -INF , !P6 ;  /* 0xff80000014f27808 */ /* 0x000fe20007000000 */
[----:B------:R-:W-:Y:S01]  /*ee50*/  FFMA.FTZ R23, R170, -UR17, R23 ;  /* 0x80000011aa177c23 */ /* 0x000fe20008010017 */
[----:B------:R-:W-:Y:S01]  /*ee60*/  FSEL R240, R21, -INF , !P1 ;  /* 0xff80000015f07808 */ /* 0x000fe20004800000 */
[C---:B------:R-:W-:Y:S01]  /*ee70*/  VIADD R170, R3.reuse, 0x31 ;  /* 0x0000003103aa7836 */ /* 0x040fe20000000000 */
[----:B------:R-:W-:Y:S01]  /*ee80*/  I2FP.F32.S32 R231, R231 ;  /* 0x000000e700e77245 */ /* 0x000fe20000201400 */
[----:B------:R-:W-:Y:S01]  /*ee90*/  VIADD R222, R3, 0x30 ;  /* 0x0000003003de7836 */ /* 0x000fe20000000000 */
[-C--:B------:R-:W-:Y:S01]  /*eea0*/  ISETP.GE.AND P6, PT, R168, R214.reuse, PT ;  /* 0x000000d6a800720c */ /* 0x080fe20003fc6270 */
[----:B------:R-:W-:Y:S01]  /*eeb0*/  IMAD.IADD R233, R212, 0x1, -R168 ;  /* 0x00000001d4e97824 */ /* 0x000fe200078e0aa8 */
[-C--:B------:R-:W-:Y:S01]  /*eec0*/  ISETP.GE.AND P1, PT, R168, R211.reuse, PT ;  /* 0x000000d3a800720c */ /* 0x080fe20003f26270 */
[----:B------:R-:W-:Y:S01]  /*eed0*/  FFMA.FTZ R24, R231, -UR17, R24 ;  /* 0x80000011e7187c23 */ /* 0x000fe20008010018 */
[----:B------:R-:W-:Y:S01]  /*eee0*/  FSEL R245, R22, -INF , !P0 ;  /* 0xff80000016f57808 */ /* 0x000fe20004000000 */
[----:B------:R-:W-:Y:S01]  /*eef0*/  IMAD.IADD R231, R215, 0x1, -R222 ;  /* 0x00000001d7e77824 */ /* 0x000fe200078e0ade */
[----:B------:R-:W-:Y:S02]  /*ef00*/  FSEL R243, R23, -INF , !P5 ;  /* 0xff80000017f37808 */ /* 0x000fe40006800000 */
        /* <DEDUP_REMOVED lines=20> */
[----:B------:R-:W-:Y:S01]  /*f050*/  FMNMX.FTZ R231, R250, R0, !PT ;  /* 0x00000000fae77209 */ /* 0x000fe20007810000 */
[----:B------:R-:W-:Y:S01]  /*f060*/  VIADD R168, R3, 0x38 ;  /* 0x0000003803a87836 */ /* 0x000fe20000000000 */
[----:B------:R-:W-:Y:S01]  /*f070*/  FSEL R246, R25, -INF , !P0 ;  /* 0xff80000019f67808 */ /* 0x000fe20004000000 */
[----:B------:R-:W-:Y:S01]  /*f080*/  IMAD.IADD R224, R212, 0x1, -R222 ;  /* 0x00000001d4e07824 */ /* 0x000fe200078e0ade */
[C---:B------:R-:W-:Y:S01]  /*f090*/  ISETP.GE.AND P6, PT, R222.reuse, R214, PT ;  /* 0x000000d6de00720c */ /* 0x040fe20003fc6270 */
[----:B------:R-:W-:Y:S01]  /*f0a0*/  FFMA.FTZ R26, R233, -UR17, R26 ;  /* 0x80000011e91a7c23 */ /* 0x000fe2000801001a */
[----:B------:R-:W-:Y:S01]  /*f0b0*/  ISETP.GE.AND P0, PT, R222, R211, PT ;  /* 0x000000d3de00720c */ /* 0x000fe20003f06270 */
[----:B------:R-:W-:Y:S01]  /*f0c0*/  IMAD.IADD R233, R215, 0x1, -R168 ;  /* 0x00000001d7e97824 */ /* 0x000fe200078e0aa8 */
[----:B------:R-:W-:Y:S01]  /*f0d0*/  FMNMX.FTZ R231, R248, R231, !PT ;  /* 0x000000e7f8e77209 */ /* 0x000fe20007810000 */
[----:B------:R-:W-:Y:S01]  /*f0e0*/  VIADD R3, R3, 0x39 ;  /* 0x0000003903037836 */ /* 0x000fe20000000000 */
[----:B------:R-:W-:Y:S02]  /*f0f0*/  IABS R224, R224 ;  /* 0x000000e000e07213 */ /* 0x000fe40000000000 */
[----:B------:R-:W-:Y:S02]  /*f100*/  FSEL R249, R26, -INF , !P1 ;  /* 0xff8000001af97808 */ /* 0x000fe40004800000 */
[C---:B------:R-:W-:Y:S02]  /*f110*/  ISETP.GE.OR P6, PT, R222.reuse, R213, !P6 ;  /* 0x000000d5de00720c */ /* 0x040fe400077c6670 */
[----:B------:R-:W-:Y:S01]  /*f120*/  ISETP.GE.OR P0, PT, R222, R210, !P0 ;  /* 0x000000d2de00720c */ /* 0x000fe20004706670 */
[----:B------:R-:W-:Y:S01]  /*f130*/  IMAD.IADD R222, R212, 0x1, -R170 ;  /* 0x00000001d4de7824 */ /* 0x000fe200078e0aaa */
[----:B------:R-:W-:Y:S02]  /*f140*/  ISETP.GE.AND P1, PT, R170, R214, PT ;  /* 0x000000d6aa00720c */ /* 0x000fe40003f26270 */
[----:B------:R-:W-:Y:S02]  /*f150*/  IABS R233, R233 ;  /* 0x000000e900e97213 */ /* 0x000fe40000000000 */
[----:B------:R-:W-:Y:S02]  /*f160*/  FMNMX.FTZ R231, R154, R231, !PT ;  /* 0x000000e79ae77209 */ /* 0x000fe40007810000 */
[----:B------:R-:W-:Y:S02]  /*f170*/  I2FP.F32.S32 R224, R224 ;  /* 0x000000e000e07245 */ /* 0x000fe40000201400 */
[----:B------:R-:W-:Y:S02]  /*f180*/  ISETP.GE.OR P1, PT, R170, R213, !P1 ;  /* 0x000000d5aa00720c */ /* 0x000fe40004f26670 */
[----:B------:R-:W-:Y:S01]  /*f190*/  FSEL R230, R28, -INF , !P6 ;  /* 0xff8000001ce67808 */ /* 0x000fe20007000000 */
[----:B------:R-:W-:Y:S01]  /*f1a0*/  FFMA.FTZ R30, R224, -UR17, R30 ;  /* 0x80000011e01e7c23 */ /* 0x000fe2000801001e */
[----:B------:R-:W-:Y:S02]  /*f1b0*/  IABS R222, R222 ;  /* 0x000000de00de7213 */ /* 0x000fe40000000000 */
[----:B------:R-:W-:Y:S02]  /*f1c0*/  I2FP.F32.S32 R233, R233 ;  /* 0x000000e900e97245 */ /* 0x000fe40000201400 */
[----:B------:R-:W-:Y:S02]  /*f1d0*/  FMNMX.FTZ R28, R169, R2, !PT ;  /* 0x00000002a91c7209 */ /* 0x000fe40007810000 */
[----:B------:R-:W-:Y:S01]  /*f1e0*/  FMNMX.FTZ R231, R150, R231, !PT ;  /* 0x000000e796e77209 */ /* 0x000fe20007810000 */
[----:B------:R-:W-:Y:S01]  /*f1f0*/  FFMA.FTZ R32, R233, -UR17, R32 ;  /* 0x80000011e9207c23 */ /* 0x000fe20008010020 */
[----:B------:R-:W-:Y:S02]  /*f200*/  ISETP.GE.AND P6, PT, R168, R214, PT ;  /* 0x000000d6a800720c */ /* 0x000fe40003fc6270 */
[----:B------:R-:W-:Y:S02]  /*f210*/  FSEL R224, R29, -INF , !P1 ;  /* 0xff8000001de07808 */ /* 0x000fe40004800000 */
[----:B------:R-:W-:Y:S02]  /*f220*/  I2FP.F32.S32 R222, R222 ;  /* 0x000000de00de7245 */ /* 0x000fe40000201400 */
[----:B------:R-:W-:Y:S02]  /*f230*/  FMNMX.FTZ R29, R235, R28, !PT ;  /* 0x0000001ceb1d7209 */ /* 0x000fe40007810000 */
[----:B------:R-:W-:Y:S01]  /*f240*/  FMNMX.FTZ R231, R238, R231, !PT ;  /* 0x000000e7eee77209 */ /* 0x000fe20007810000 */
[----:B------:R-:W-:Y:S01]  /*f250*/  FFMA.FTZ R31, R222, -UR17, R31 ;  /* 0x80000011de1f7c23 */ /* 0x000fe2000801001f */
[----:B------:R-:W-:Y:S02]  /*f260*/  ISETP.GE.OR P6, PT, R168, R213, !P6 ;  /* 0x000000d5a800720c */ /* 0x000fe400077c6670 */
[----:B------:R-:W-:Y:S02]  /*f270*/  FSEL R247, R27, -INF , !P5 ;  /* 0xff8000001bf77808 */ /* 0x000fe40006800000 */
[----:B------:R-:W-:Y:S02]  /*f280*/  ISETP.GE.AND P5, PT, R170, R211, PT ;  /* 0x000000d3aa00720c */ /* 0x000fe40003fa6270 */
[----:B------:R-:W-:Y:S01]  /*f290*/  FMNMX.FTZ R28, R252, R29, !PT ;  /* 0x0000001dfc1c7209 */ /* 0x000fe20007810000 */
[----:B------:R-:W-:Y:S01]  /*f2a0*/  IMAD.IADD R29, R212, 0x1, -R168 ;  /* 0x00000001d41d7824 */ /* 0x000fe200078e0aa8 */
[----:B------:R-:W-:Y:S02]  /*f2b0*/  FMNMX.FTZ R231, R236, R231, !PT ;  /* 0x000000e7ece77209 */ /* 0x000fe40007810000 */
[----:B------:R-:W-:Y:S01]  /*f2c0*/  FSEL R233, R30, -INF , !P0 ;  /* 0xff8000001ee97808 */ /* 0x000fe20004000000 */
[--C-:B------:R-:W-:Y:S01]  /*f2d0*/  IMAD.IADD R30, R212, 0x1, -R3.reuse ;  /* 0x00000001d41e7824 */ /* 0x100fe200078e0a03 */
[----:B------:R-:W-:Y:S02]  /*f2e0*/  FSEL R222, R32, -INF , !P6 ;  /* 0xff80000020de7808 */ /* 0x000fe40007000000 */
[C---:B------:R-:W-:Y:S02]  /*f2f0*/  ISETP.GE.AND P0, PT, R3.reuse, R214, PT ;  /* 0x000000d60300720c */ /* 0x040fe40003f06270 */
[----:B------:R-:W-:Y:S02]  /*f300*/  ISETP.GE.AND P6, PT, R3, R211, PT ;  /* 0x000000d30300720c */ /* 0x000fe40003fc6270 */
[----:B------:R-:W-:Y:S01]  /*f310*/  ISETP.GE.OR P5, PT, R170, R210, !P5 ;  /* 0x000000d2aa00720c */ /* 0x000fe20006fa6670 */
[----:B------:R-:W-:Y:S01]  /*f320*/  IMAD.IADD R170, R215, 0x1, -R3 ;  /* 0x00000001d7aa7824 */ /* 0x000fe200078e0a03 */
[----:B------:R-:W-:Y:S02]  /*f330*/  FMNMX.FTZ R28, R171, R28, !PT ;  /* 0x0000001cab1c7209 */ /* 0x000fe40007810000 */
[----:B------:R-:W-:Y:S02]  /*f340*/  FMNMX.FTZ R231, R234, R231, !PT ;  /* 0x000000e7eae77209 */ /* 0x000fe40007810000 */
[C---:B------:R-:W-:Y:S02]  /*f350*/  ISETP.GE.OR P0, PT, R3.reuse, R213, !P0 ;  /* 0x000000d50300720c */ /* 0x040fe40004706670 */
[----:B------:R-:W-:Y:S02]  /*f360*/  ISETP.GE.OR P6, PT, R3, R210, !P6 ;  /* 0x000000d20300720c */ /* 0x000fe400077c6670 */
[----:B------:R-:W-:Y:S02]  /*f370*/  FMNMX.FTZ R28, R251, R28, !PT ;  /* 0x0000001cfb1c7209 */ /* 0x000fe40007810000 */
[----:B------:R-:W-:Y:S02]  /*f380*/  FMNMX.FTZ R3, R232, R231, !PT ;  /* 0x000000e7e8037209 */ /* 0x000fe40007810000 */
[----:B------:R-:W-:Y:S02]  /*f390*/  IABS R170, R170 ;  /* 0x000000aa00aa7213 */ /* 0x000fe40000000000 */
[----:B------:R-:W-:Y:S02]  /*f3a0*/  FMNMX.FTZ R28, R241, R28, !PT ;  /* 0x0000001cf11c7209 */ /* 0x000fe40007810000 */
[----:B------:R-:W-:Y:S02]  /*f3b0*/  FMNMX.FTZ R3, R242, R3, !PT ;  /* 0x00000003f2037209 */ /* 0x000fe40007810000 */
        /* <DEDUP_REMOVED lines=8> */
[----:B------:R-:W-:Y:S02]  /*f440*/  FSEL R170, R33, -INF , !P0 ;  /* 0xff80000021aa7808 */ /* 0x000fe40004000000 */
[----:B------:R-:W-:Y:S02]  /*f450*/  PLOP3.LUT P0, PT, PT, PT, UP0, 0x80, 0x0 ;  /* 0x000000000000781c */ /* 0x000fe40003f0f008 */
[----:B------:R-:W-:Y:S02]  /*f460*/  IABS R29, R29 ;  /* 0x0000001d001d7213 */ /* 0x000fe40000000000 */
[----:B------:R-:W-:Y:S02]  /*f470*/  IABS R30, R30 ;  /* 0x0000001e001e7213 */ /* 0x000fe40000000000 */
[----:B------:R-:W-:Y:S02]  /*f480*/  FMNMX.FTZ R28, R243, R28, !PT ;  /* 0x0000001cf31c7209 */ /* 0x000fe40007810000 */
[----:B------:R-:W-:Y:S02]  /*f490*/  FMNMX.FTZ R3, R230, R3, !PT ;  /* 0x00000003e6037209 */ /* 0x000fe40007810000 */
[----:B------:R-:W-:Y:S02]  /*f4a0*/  I2FP.F32.S32 R29, R29 ;  /* 0x0000001d001d7245 */ /* 0x000fe40000201400 */
[----:B------:R-:W-:Y:S02]  /*f4b0*/  I2FP.F32.S32 R30, R30 ;  /* 0x0000001e001e7245 */ /* 0x000fe40000201400 */
[----:B------:R-:W-:Y:S01]  /*f4c0*/  ISETP.GE.AND P1, PT, R168, R211, PT ;  /* 0x000000d3a800720c */ /* 0x000fe20003f26270 */
[----:B------:R-:W-:Y:S01]  /*f4d0*/  FFMA.FTZ R34, R29, -UR17, R34 ;  /* 0x800000111d227c23 */ /* 0x000fe20008010022 */
[----:B------:R-:W-:Y:S01]  /*f4e0*/  FMNMX.FTZ R28, R249, R28, !PT ;  /* 0x0000001cf91c7209 */ /* 0x000fe20007810000 */
[----:B------:R-:W-:Y:S01]  /*f4f0*/  FFMA.FTZ R35, R30, -UR17, R35 ;  /* 0x800000111e237c23 */ /* 0x000fe20008010023 */
[----:B------:R-:W-:Y:S02]  /*f500*/  FMNMX.FTZ R3, R224, R3, !PT ;  /* 0x00000003e0037209 */ /* 0x000fe40007810000 */
[----:B------:R-:W-:Y:S02]  /*f510*/  ISETP.GE.OR P1, PT, R168, R210, !P1 ;  /* 0x000000d2a800720c */ /* 0x000fe40004f26670 */
[----:B------:R-:W-:Y:S02]  /*f520*/  FMNMX.FTZ R30, R247, R28, !PT ;  /* 0x0000001cf71e7209 */ /* 0x000fe40007810000 */
[----:B------:R-:W-:Y:S02]  /*f530*/  FMNMX.FTZ R3, R222, R3, !PT ;  /* 0x00000003de037209 */ /* 0x000fe40007810000 */
[----:B------:R-:W-:Y:S02]  /*f540*/  FSEL R231, R31, -INF , !P5 ;  /* 0xff8000001fe77808 */ /* 0x000fe40006800000 */
[----:B------:R-:W-:Y:S02]  /*f550*/  FSEL R168, R34, -INF , !P1 ;  /* 0xff80000022a87808 */ /* 0x000fe40004800000 */
[----:B------:R-:W-:Y:S02]  /*f560*/  FMNMX.FTZ R30, R233, R30, !PT ;  /* 0x0000001ee91e7209 */ /* 0x000fe40007810000 */
[----:B------:R-:W-:Y:S01]  /*f570*/  FMNMX.FTZ R28, R170, R3, !PT ;  /* 0x00000003aa1c7209 */ /* 0x000fe20007810000 */
[----:B------:R-:W-:Y:S06]  /*f580*/  @P0 BRA `(.L_x_1233) ;  /* 0xffffffd400c40947 */ /* 0x000fec000383ffff */
.L_x_1232:
[----:B------:R-:W-:Y:S01]  /*f590*/  FMNMX.FTZ R3, R231, R30, !PT ;  /* 0x0000001ee7037209 */ /* 0x000fe20007810000 */
[----:B---3--:R-:W1:Y:S01]  /*f5a0*/  SHFL.BFLY PT, R5, R28, 0x2, 0x1f ;  /* 0x0c401f001c057f89 */ /* 0x008e6200000e0000 */
[----:B------:R-:W-:Y:S01]  /*f5b0*/  FSEL R133, R35, -INF , !P6 ;  /* 0xff80000023857808 */ /* 0x000fe20007000000 */
[----:B------:R-:W-:Y:S01]  /*f5c0*/  USHF.L.U32 UR35, UR11, 0x1, URZ ;  /* 0x000000010b237899 */ /* 0x000fe2000800063f */
[----:B------:R-:W-:Y:S01]  /*f5d0*/  FMNMX.FTZ R8, R168, R3, !PT ;  /* 0x00000003a8087209 */ /* 0x000fe20007810000 */
[----:B------:R-:W-:Y:S04]  /*f5e0*/  UIADD3 UR12, UR31, -0x4498517b, URZ ;  /* 0xbb67ae851f0c7890 */ /* 0x000fe8000fffe03f */
[----:B------:R-:W-:Y:S01]  /*f5f0*/  LDSM.16.MT88.4 R16, [R188+0xc000] ;  /* 0x00c00000bc10783b */ /* 0x000fe20000004200 */
[----:B------:R-:W-:Y:S01]  /*f600*/  UIADD3 UR28, UR30, -0x61c88647, URZ ;  /* 0x9e3779b91e1c7890 */ /* 0x000fe2000fffe03f */
[----:B------:R-:W-:Y:S01]  /*f610*/  FMNMX.FTZ R6, R133, R8, !PT ;  /* 0x0000000885067209 */ /* 0x000fe20007810000 */
[----:B------:R-:W-:Y:S01]  /*f620*/  UIADD3 UR19, UR30, 0x3c6ef372, URZ ;  /* 0x3c6ef3721e137890 */ /* 0x000fe2000fffe03f */
[----:B------:R-:W-:Y:S01]  /*f630*/  LOP3.LUT R140, R219, UR12, R226, 0x96, !PT ;  /* 0x0000000cdb8c7c12 */ /* 0x000fe2000f8e96e2 */
[----:B------:R-:W-:Y:S03]  /*f640*/  UIADD3 UR29, UR31, 0x76cf5d0a, URZ ;  /* 0x76cf5d0a1f1d7890 */ /* 0x000fe6000fffe03f */
[----:B------:R-:W2:Y:S01]  /*f650*/  SHFL.BFLY PT, R3, R6, 0x2, 0x1f ;  /* 0x0c401f0006037f89 */ /* 0x000ea200000e0000 */
[----:B------:R-:W-:Y:S01]  /*f660*/  UIADD3 UR22, UR31, 0x32370b8f, URZ ;  /* 0x32370b8f1f167890 */ /* 0x000fe2000fffe03f */
[----:B------:R-:W-:Y:S01]  /*f670*/  IMAD.WIDE.U32 R140, R140, -0x326172a9, RZ ;  /* 0xcd9e8d578c8c7825 */ /* 0x000fe200078e00ff */
[----:B------:R-:W-:Y:S05]  /*f680*/  UIADD3 UR20, UR30, 0x78dde6e4, URZ ;  /* 0x78dde6e41e147890 */ /* 0x000fea000fffe03f */
[----:B------:R-:W-:Y:S01]  /*f690*/  LDSM.16.MT88.4 R24, [R186+0xc000] ;  /* 0x00c00000ba18783b */ /* 0x000fe20000004200 */
[----:B------:R-:W-:Y:S02]  /*f6a0*/  UIADD3 UR25, UR30, -0x255992d5, URZ ;  /* 0xdaa66d2b1e197890 */ /* 0x000fe4000fffe03f */
[----:B------:R-:W-:Y:S02]  /*f6b0*/  UIADD3 UR12, UR31, -0x56f99767, URZ ;  /* 0xa90668991f0c7890 */ /* 0x000fe4000fffe03f */
[----:B------:R-:W-:Y:S02]  /*f6c0*/  UIADD3 UR18, UR31, -0x126145ec, URZ ;  /* 0xed9eba141f127890 */ /* 0x000fe4000fffe03f */
[----:B------:R-:W-:Y:S01]  /*f6d0*/  UIADD3 UR21, UR30, -0x4ab325aa, URZ ;  /* 0xb54cda561e157890 */ /* 0x000fe2000fffe03f */
[----:B------:R-:W-:Y:S01]  /*f6e0*/  LDSM.16.MT88.4 R32, [R185+0xc000] ;  /* 0x00c00000b920783b */ /* 0x000fe20000004200 */
[----:B------:R-:W-:Y:S02]  /*f6f0*/  UIADD3 UR13, UR30, 0x1715609d, URZ ;  /* 0x1715609d1e0d7890 */ /* 0x000fe4000fffe03f */
[----:B------:R-:W-:Y:S02]  /*f700*/  UIADD3 UR32, UR31, 0x646e171e, URZ ;  /* 0x646e171e1f207890 */ /* 0x000fe4000fffe03f */
[----:B------:R-:W-:Y:S03]  /*f710*/  UISETP.GT.AND UP0, UPT, UR11, UR5, UPT ;  /* 0x000000050b00728c */ /* 0x000fe6000bf04270 */
[----:B------:R-:W-:Y:S01]  /*f720*/  LDSM.16.MT88.4 R160, [R188+0x11800] ;  /* 0x01180000bca0783b */ /* 0x000fe20000004200 */
[----:B-1----:R-:W-:Y:S02]  /*f730*/  FMNMX.FTZ R7, R28, R5, !PT ;  /* 0x000000051c077209 */ /* 0x002fe40007810000 */
[----:B------:R-:W-:Y:S02]  /*f740*/  MOV R5, UR31 ;  /* 0x0000001f00057c02 */ /* 0x000fe40008000f00 */
[----:B--2---:R-:W-:Y:S02]  /*f750*/  FMNMX.FTZ R4, R6, R3, !PT ;  /* 0x0000000306047209 */ /* 0x004fe40007810000 */
[----:B------:R-:W-:Y:S01]  /*f760*/  LOP3.LUT R5, R227, UR35, R5, 0x96, !PT ;  /* 0x00000023e3057c12 */ /* 0x000fe2000f8e9605 */
[----:B------:R-:W1:Y:S01]  /*f770*/  SHFL.BFLY PT, R132, R7, 0x1, 0x1f ;  /* 0x0c201f0007847f89 */ /* 0x000e6200000e0000 */
[----:B------:R-:W-:Y:S07]  /*f780*/  UIADD3 UR35, UR35, 0x1, URZ ;  /* 0x0000000123237890 */ /* 0x000fee000fffe03f */
[----:B------:R-:W2:Y:S01]  /*f790*/  SHFL.BFLY PT, R3, R4, 0x1, 0x1f ;  /* 0x0c201f0004037f89 */ /* 0x000ea200000e0000 */
[----:B------:R-:W-:Y:S03]  /*f7a0*/  IMAD.WIDE.U32 R144, R5, -0x326172a9, RZ ;  /* 0xcd9e8d5705907825 */ /* 0x000fe600078e00ff */
[----:B------:R-:W-:Y:S02]  /*f7b0*/  LOP3.LUT R144, R141, UR19, R144, 0x96, !PT ;  /* 0x000000138d907c12 */ /* 0x000fe4000f8e9690 */
[----:B-1----:R-:W-:Y:S02]  /*f7c0*/  FMNMX.FTZ R132, R7, R132, !PT ;  /* 0x0000008407847209 */ /* 0x002fe40007810000 */
[----:B--2---:R-:W-:Y:S03]  /*f7d0*/  FMNMX.FTZ R3, R4, R3, !PT ;  /* 0x0000000304037209 */ /* 0x004fe60007810000 */
[----:B------:R-:W-:Y:S01]  /*f7e0*/  FMUL.FTZ R153, R132, UR4 ;  /* 0x0000000484997c20 */ /* 0x000fe20008410000 */
[----:B------:R-:W-:Y:S01]  /*f7f0*/  LOP3.LUT R4, R145, UR28, R220, 0x96, !PT ;  /* 0x0000001c91047c12 */ /* 0x000fe2000f8e96dc */
[----:B------:R-:W-:Y:S01]  /*f800*/  IMAD.WIDE.U32 R144, R144, -0x2daee0ad, RZ ;  /* 0xd2511f5390907825 */ /* 0x000fe200078e00ff */
[C---:B------:R-:W-:Y:S03]  /*f810*/  FSETP.NEU.FTZ.AND P0, PT, R3.reuse, -INF , PT ;  /* 0xff8000000300780b */ /* 0x040fe60003f1d000 */
[----:B------:R-:W-:Y:S01]  /*f820*/  FMUL.FTZ R152, R3, UR4 ;  /* 0x0000000403987c20 */ /* 0x000fe20008410000 */
[----:B------:R-:W-:Y:S01]  /*f830*/  IMAD.WIDE.U32 R146, R4, -0x2daee0ad, RZ ;  /* 0xd2511f5304927825 */ /* 0x000fe200078e00ff */
[----:B------:R-:W-:Y:S03]  /*f840*/  FSETP.NEU.FTZ.AND P1, PT, R132, -INF , PT ;  /* 0xff8000008400780b */ /* 0x000fe60003f3d000 */
[----:B------:R-:W-:Y:S02]  /*f850*/  FSEL R152, R152, RZ, P0 ;  /* 0x000000ff98987208 */ /* 0x000fe40000000000 */
[----:B------:R-:W-:Y:S02]  /*f860*/  LOP3.LUT R4, R147, UR29, R218, 0x96, !PT ;  /* 0x0000001d93047c12 */ /* 0x000fe4000f8e96da */
[----:B------:R-:W-:Y:S01]  /*f870*/  LOP3.LUT R146, R145, UR22, R146, 0x96, !PT ;  /* 0x0000001691927c12 */ /* 0x000fe2000f8e9692 */
[--C-:B------:R-:W-:Y:S01]  /*f880*/  FFMA.FTZ R134, R171, UR4, -R152.reuse ;  /* 0x00000004ab867c23 */ /* 0x100fe20008010898 */
[----:B------:R-:W-:Y:S01]  /*f890*/  FSEL R153, R153, RZ, P1 ;  /* 0x000000ff99997208 */ /* 0x000fe20000800000 */
[----:B------:R-:W-:Y:S04]  /*f8a0*/  IMAD.WIDE.U32 R142, R4, -0x326172a9, RZ ;  /* 0xcd9e8d57048e7825 */ /* 0x000fe800078e00ff */
[--C-:B------:R-:W-:Y:S01]  /*f8b0*/  FFMA.FTZ R135, R252, UR4, -R152.reuse ;  /* 0x00000004fc877c23 */ /* 0x100fe20008010898 */
[----:B------:R-:W-:Y:S01]  /*f8c0*/  FFMA.FTZ R169, R169, UR4, -R152 ;  /* 0x00000004a9a97c23 */ /* 0x000fe20008010898 */
[----:B------:R-:W-:Y:S01]  /*f8d0*/  IMAD.WIDE.U32 R146, R146, -0x326172a9, RZ ;  /* 0xcd9e8d5792927825 */ /* 0x000fe200078e00ff */
[----:B------:R-:W-:Y:S01]  /*f8e0*/  LOP3.LUT R4, R143, UR25, R140, 0x96, !PT ;  /* 0x000000198f047c12 */ /* 0x000fe2000f8e968c */
[----:B------:R-:W-:Y:S02]  /*f8f0*/  MUFU.EX2 R134, R134 ;  /* 0x0000008600867308 */ /* 0x000fe40000000800 */
[--C-:B------:R-:W-:Y:S01]  /*f900*/  FFMA.FTZ R165, R154, UR4, -R153.reuse ;  /* 0x000000049aa57c23 */ /* 0x100fe20008010899 */
[--C-:B------:R-:W-:Y:S01]  /*f910*/  FFMA.FTZ R164, R150, UR4, -R153.reuse ;  /* 0x0000000496a47c23 */ /* 0x100fe20008010899 */
[----:B------:R-:W-:Y:S01]  /*f920*/  LOP3.LUT R142, R147, UR20, R142, 0x96, !PT ;  /* 0x00000014938e7c12 */ /* 0x000fe2000f8e968e */
[----:B------:R-:W-:Y:S04]  /*f930*/  IMAD.WIDE.U32 R4, R4, -0x2daee0ad, RZ ;  /* 0xd2511f5304047825 */ /* 0x000fe800078e00ff */
[--C-:B------:R-:W-:Y:S01]  /*f940*/  FFMA.FTZ R171, R250, UR4, -R153.reuse ;  /* 0x00000004faab7c23 */ /* 0x100fe20008010899 */
[--C-:B------:R-:W-:Y:S01]  /*f950*/  FFMA.FTZ R166, R248, UR4, -R153.reuse ;  /* 0x00000004f8a67c23 */ /* 0x100fe20008010899 */
[----:B------:R-:W-:Y:S01]  /*f960*/  IMAD.WIDE.U32 R142, R142, -0x2daee0ad, RZ ;  /* 0xd2511f538e8e7825 */ /* 0x000fe200078e00ff */
[----:B------:R-:W-:Y:S01]  /*f970*/  LOP3.LUT R144, R5, UR18, R144, 0x96, !PT ;  /* 0x0000001205907c12 */ /* 0x000fe2000f8e9690 */
[----:B------:R-:W-:Y:S01]  /*f980*/  MUFU.EX2 R165, R165 ;  /* 0x000000a500a57308 */ /* 0x000fe20000000800 */
[----:B------:R-:W-:Y:S01]  /*f990*/  FSEL R5, R3, RZ, P0 ;  /* 0x000000ff03057208 */ /* 0x000fe20000000000 */
[----:B------:R-:W-:Y:S01]  /*f9a0*/  FFMA.FTZ R167, R235, UR4, -R152 ;  /* 0x00000004eba77c23 */ /* 0x000fe20008010898 */
[----:B------:R-:W-:Y:S01]  /*f9b0*/  LOP3.LUT R6, R143, UR12, R4, 0x96, !PT ;  /* 0x0000000c8f067c12 */ /* 0x000fe2000f8e9604 */
[----:B------:R-:W-:Y:S04]  /*f9c0*/  IMAD.WIDE.U32 R144, R144, -0x326172a9, RZ ;  /* 0xcd9e8d5790907825 */ /* 0x000fe800078e00ff */
[--C-:B------:R-:W-:Y:S01]  /*f9d0*/  FFMA.FTZ R234, R234, UR4, -R153.reuse ;  /* 0x00000004eaea7c23 */ /* 0x100fe20008010899 */
[----:B------:R-:W-:Y:S01]  /*f9e0*/  PLOP3.LUT P0, PT, PT, PT, UP0, 0x80, 0x0 ;  /* 0x000000000000781c */ /* 0x000fe20003f0f008 */
[----:B------:R-:W-:Y:S01]  /*f9f0*/  FADD.FTZ R5, -R5, R2 ;  /* 0x0000000205057221 */ /* 0x000fe20000010100 */
[----:B------:R-:W-:Y:S01]  /*fa00*/  IMAD.WIDE.U32 R6, R6, -0x326172a9, RZ ;  /* 0xcd9e8d5706067825 */ /* 0x000fe200078e00ff */
[----:B------:R-:W1:Y:S03]  /*fa10*/  MUFU.EX2 R164, R164 ;  /* 0x000000a400a47308 */ /* 0x000e660000000800 */
[--C-:B------:R-:W-:Y:S01]  /*fa20*/  FFMA.FTZ R235, R232, UR4, -R153.reuse ;  /* 0x00000004e8eb7c23 */ /* 0x100fe20008010899 */
[----:B------:R-:W-:Y:S01]  /*fa30*/  FFMA.FTZ R237, R237, UR4, -R152 ;  /* 0x00000004eded7c23 */ /* 0x000fe20008010898 */
[----:B------:R-:W-:Y:S01]  /*fa40*/  LOP3.LUT R4, R7, UR21, R144, 0x96, !PT ;  /* 0x0000001507047c12 */ /* 0x000fe2000f8e9690 */
[--C-:B------:R-:W-:Y:S01]  /*fa50*/  FFMA.FTZ R236, R236, UR4, -R153.reuse ;  /* 0x00000004ecec7c23 */ /* 0x100fe20008010899 */
[----:B------:R-:W-:Y:S01]  /*fa60*/  LOP3.LUT R11, R6, 0xffff, RZ, 0xc0, !PT ;  /* 0x0000ffff060b7812 */ /* 0x000fe200078ec0ff */
[----:B------:R-:W-:Y:S01]  /*fa70*/  FFMA.FTZ R241, R241, UR4, -R152 ;  /* 0x00000004f1f17c23 */ /* 0x000fe20008010898 */
[----:B------:R-:W-:Y:S01]  /*fa80*/  FSEL R7, R132, RZ, P1 ;  /* 0x000000ff84077208 */ /* 0x000fe20000800000 */
[----:B------:R-:W2:Y:S01]  /*fa90*/  MUFU.EX2 R135, R135 ;  /* 0x0000008700877308 */ /* 0x000ea20000000800 */
[----:B------:R-:W-:Y:S01]  /*faa0*/  SHF.R.U32.HI R8, RZ, 0x10, R6 ;  /* 0x00000010ff087819 */ /* 0x000fe20000011606 */
[--C-:B------:R-:W-:Y:S01]  /*fab0*/  FFMA.FTZ R244, R244, UR4, -R153.reuse ;  /* 0x00000004f4f47c23 */ /* 0x100fe20008010899 */
[----:B------:R-:W-:Y:S01]  /*fac0*/  LOP3.LUT R13, R4, 0xffff, RZ, 0xc0, !PT ;  /* 0x0000ffff040d7812 */ /* 0x000fe200078ec0ff */
[----:B------:R-:W-:Y:S01]  /*fad0*/  FADD.FTZ R0, -R7, R0 ;  /* 0x0000000007007221 */ /* 0x000fe20000010100 */
[----:B------:R-:W-:Y:S01]  /*fae0*/  SHF.R.U32.HI R9, RZ, 0x10, R4 ;  /* 0x00000010ff097819 */ /* 0x000fe20000011604 */
[--C-:B------:R-:W-:Y:S01]  /*faf0*/  FFMA.FTZ R247, R247, UR4, -R152.reuse ;  /* 0x00000004f7f77c23 */ /* 0x100fe20008010898 */
[----:B------:R-:W-:Y:S01]  /*fb00*/  LOP3.LUT R138, R6, 0xff, RZ, 0xc0, !PT ;  /* 0x000000ff068a7812 */ /* 0x000fe200078ec0ff */
[----:B------:R-:W-:Y:S01]  /*fb10*/  FMUL.FTZ R2, R0, UR4 ;  /* 0x0000000400027c20 */ /* 0x000fe20008410000 */
[----:B------:R-:W-:Y:S01]  /*fb20*/  FMUL.FTZ R0, R5, UR4 ;  /* 0x0000000405007c20 */ /* 0x000fe20008410000 */
[----:B------:R-:W-:Y:S01]  /*fb30*/  MUFU.EX2 R171, R171 ;  /* 0x000000ab00ab7308 */ /* 0x000fe20000000800 */
[----:B------:R-:W-:Y:S01]  /*fb40*/  LOP3.LUT R136, R4, 0xff, RZ, 0xc0, !PT ;  /* 0x000000ff04887812 */ /* 0x000fe200078ec0ff */
[----:B------:R-:W-:Y:S01]  /*fb50*/  FFMA.FTZ R242, R242, UR4, -R153 ;  /* 0x00000004f2f27c23 */ /* 0x000fe20008010899 */
[----:B------:R-:W-:Y:S01]  /*fb60*/  SHF.R.U32.HI R11, RZ, 0x8, R11 ;  /* 0x00000008ff0b7819 */ /* 0x000fe2000001160b */
[--C-:B------:R-:W-:Y:S01]  /*fb70*/  FFMA.FTZ R245, R245, UR4, -R152.reuse ;  /* 0x00000004f5f57c23 */ /* 0x100fe20008010898 */
[----:B------:R-:W-:Y:S01]  /*fb80*/  LOP3.LUT R7, R8, 0xff, RZ, 0xc0, !PT ;  /* 0x000000ff08077812 */ /* 0x000fe200078ec0ff */
[----:B------:R-:W-:Y:S01]  /*fb90*/  FFMA.FTZ R230, R230, UR4, -R153 ;  /* 0x00000004e6e67c23 */ /* 0x000fe20008010899 */
[----:B------:R-:W-:Y:S03]  /*fba0*/  SHF.R.U32.HI R13, RZ, 0x8, R13 ;  /* 0x00000008ff0d7819 */ /* 0x000fe6000001160d */
[----:B------:R-:W3:Y:S01]  /*fbb0*/  MUFU.EX2 R166, R166 ;  /* 0x000000a600a67308 */ /* 0x000ee20000000800 */
[----:B------:R-:W-:Y:S01]  /*fbc0*/  LOP3.LUT R9, R9, 0xff, RZ, 0xc0, !PT ;  /* 0x000000ff09097812 */ /* 0x000fe200078ec0ff */
[----:B------:R-:W-:Y:S01]  /*fbd0*/  FFMA.FTZ R231, R231, UR4, -R152 ;  /* 0x00000004e7e77c23 */ /* 0x000fe20008010898 */
[----:B------:R-:W-:Y:S01]  /*fbe0*/  SHF.R.U32.HI R4, RZ, 0x18, R4 ;  /* 0x00000018ff047819 */ /* 0x000fe20000011604 */
[----:B------:R-:W-:Y:S01]  /*fbf0*/  FFMA.FTZ R222, R222, UR4, -R153 ;  /* 0x00000004dede7c23 */ /* 0x000fe20008010899 */
[----:B------:R-:W-:Y:S01]  /*fc00*/  SHF.R.U32.HI R6, RZ, 0x18, R6 ;  /* 0x00000018ff067819 */ /* 0x000fe20000011606 */
[----:B------:R-:W-:Y:S01]  /*fc10*/  FFMA.FTZ R168, R168, UR4, -R152 ;  /* 0x00000004a8a87c23 */ /* 0x000fe20008010898 */
[----:B------:R-:W-:Y:S03]  /*fc20*/  PRMT R138, R138, 0x5410, R11 ;  /* 0x000054108a8a7816 */ /* 0x000fe6000000000b */
[----:B------:R-:W-:Y:S01]  /*fc30*/  MUFU.EX2 R169, R169 ;  /* 0x000000a900a97308 */ /* 0x000fe20000000800 */
[----:B------:R-:W-:Y:S02]  /*fc40*/  PRMT R136, R136, 0x5410, R13 ;  /* 0x0000541088887816 */ /* 0x000fe4000000000d */
[----:B------:R-:W-:Y:S02]  /*fc50*/  PRMT R4, R9, 0x5410, R4 ;  /* 0x0000541009047816 */ /* 0x000fe40000000004 */
[----:B------:R-:W-:Y:S02]  /*fc60*/  PRMT R6, R7, 0x5410, R6 ;  /* 0x0000541007067816 */ /* 0x000fe40000000006 */
[--C-:B------:R-:W-:Y:S03]  /*fc70*/  HSET2.LE.AND R138, R138, R217.reuse, PT ;  /* 0x000000d98a8a7233 */ /* 0x100fe60003803000 */
[----:B------:R-:W4:Y:S01]  /*fc80*/  MUFU.EX2 R167, R167 ;  /* 0x000000a700a77308 */ /* 0x000f220000000800 */
[--C-:B------:R-:W-:Y:S02]  /*fc90*/  HSET2.LE.AND R136, R136, R217.reuse, PT ;  /* 0x000000d988887233 */ /* 0x100fe40003803000 */
[--C-:B------:R-:W-:Y:S02]  /*fca0*/  HSET2.LE.AND R139, R6, R217.reuse, PT ;  /* 0x000000d9068b7233 */ /* 0x100fe40003803000 */
[--C-:B------:R-:W-:Y:S02]  /*fcb0*/  HSET2.LE.AND R137, R4, R217.reuse, PT ;  /* 0x000000d904897233 */ /* 0x100fe40003803000 */
[----:B-1----:R-:W-:Y:S03]  /*fcc0*/  F2FP.F16.F32.PACK_AB R7, R164, R165 ;  /* 0x000000a5a407723e */ /* 0x002fe600000000ff */
[----:B------:R-:W1:Y:S01]  /*fcd0*/  MUFU.EX2 R2, R2 ;  /* 0x0000000200027308 */ /* 0x000e620000000800 */
[----:B--2---:R-:W-:Y:S02]  /*fce0*/  F2FP.F16.F32.PACK_AB R6, R134, R135 ;  /* 0x000000878606723e */ /* 0x004fe400000000ff */
[----:B---3--:R-:W-:Y:S02]  /*fcf0*/  F2FP.F16.F32.PACK_AB R5, R166, R171 ;  /* 0x000000aba605723e */ /* 0x008fe400000000ff */
[----:B------:R-:W-:Y:S02]  /*fd00*/  LOP3.LUT R139, R139, R6, RZ, 0xc0, !PT ;  /* 0x000000068b8b7212 */ /* 0x000fe400078ec0ff */
[----:B------:R-:W-:Y:S03]  /*fd10*/  LOP3.LUT R138, R138, R7, RZ, 0xc0, !PT ;  /* 0x000000078a8a7212 */ /* 0x000fe600078ec0ff */
[----:B------:R-:W2:Y:S01]  /*fd20*/  MUFU.EX2 R0, R0 ;  /* 0x0000000000007308 */ /* 0x000ea20000000800 */
[----:B----4-:R-:W-:Y:S02]  /*fd30*/  F2FP.F16.F32.PACK_AB R4, R167, R169 ;  /* 0x000000a9a704723e */ /* 0x010fe400000000ff */
[----:B------:R-:W-:Y:S02]  /*fd40*/  LOP3.LUT R136, R136, R5, RZ, 0xc0, !PT ;  /* 0x0000000588887212 */ /* 0x000fe400078ec0ff */
[----:B------:R-:W-:Y:S05]  /*fd50*/  LOP3.LUT R137, R137, R4, RZ, 0xc0, !PT ;  /* 0x0000000489897212 */ /* 0x000fea00078ec0ff */
[----:B------:R-:W-:Y:S01]  /*fd60*/  MUFU.EX2 R237, R237 ;  /* 0x000000ed00ed7308 */ /* 0x000fe20000000800 */
        /* <DEDUP_REMOVED lines=8> */
[C---:B--2---:R-:W-:Y:S01]  /*fdf0*/  FMUL.FTZ R6, R0.reuse, R130 ;  /* 0x0000008200067220 */ /* 0x044fe20000410000 */
        /* <DEDUP_REMOVED lines=37> */
[----:B------:R5:W-:Y:S01]  /*10050*/  MUFU.EX2 R232, R234 ;  /* 0x000000ea00e87308 */ /* 0x000be20000000800 */
[----:B------:R-:W-:Y:S01]  /*10060*/  FMUL.FTZ R37, R2, R37 ;  /* 0x0000002502257220 */ /* 0x000fe20000410000 */
[C---:B------:R-:W-:Y:S01]  /*10070*/  FMUL.FTZ R38, R0.reuse, R38 ;  /* 0x0000002600267220 */ /* 0x040fe20000410000 */
[C---:B------:R-:W-:Y:S03]  /*10080*/  HMMA.16816.F32 R24, R136.reuse, R34, R24 ;  /* 0x000000228818723c */ /* 0x040fe60000001818 */
[----:B------:R-:W-:Y:S01]  /*10090*/  FMUL.FTZ R39, R0, R39 ;  /* 0x0000002700277220 */ /* 0x000fe20000410000 */
[C---:B------:R-:W-:Y:S01]  /*100a0*/  FMUL.FTZ R40, R2.reuse, R40 ;  /* 0x0000002802287220 */ /* 0x040fe20000410000 */
[----:B------:R-:W-:Y:S01]  /*100b0*/  FMUL.FTZ R41, R2, R41 ;  /* 0x0000002902297220 */ /* 0x000fe20000410000 */
[C---:B-1----:R-:W-:Y:S01]  /*100c0*/  HMMA.16816.F32 R28, R136.reuse, R128, R28 ;  /* 0x00000080881c723c */ /* 0x042fe2000000181c */
[----:B------:R-:W1:Y:S04]  /*100d0*/  MUFU.EX2 R235, R235 ;  /* 0x000000eb00eb7308 */ /* 0x000e680000000800 */
[C---:B------:R-:W-:Y:S01]  /*100e0*/  FMUL.FTZ R34, R0.reuse, R102 ;  /* 0x0000006600227220 */ /* 0x040fe20000410000 */
[C---:B------:R-:W-:Y:S01]  /*100f0*/  FMUL.FTZ R35, R0.reuse, R103 ;  /* 0x0000006700237220 */ /* 0x040fe20000410000 */
[----:B------:R-:W-:Y:S01]  /*10100*/  LOP3.LUT R128, R145, UR13, R146, 0x96, !PT ;  /* 0x0000000d91807c12 */ /* 0x000fe2000f8e9692 */
[----:B------:R-:W5:Y:S03]  /*10110*/  LDSM.16.MT88.4 R100, [R184+0xe000] ;  /* 0x00e00000b864783b */ /* 0x000f660000004200 */
[----:B------:R-:W-:Y:S01]  /*10120*/  MUFU.EX2 R244, R244 ;  /* 0x000000f400f47308 */ /* 0x000fe20000000800 */
[----:B------:R-:W-:Y:S01]  /*10130*/  FMUL.FTZ R42, R0, R42 ;  /* 0x0000002a002a7220 */ /* 0x000fe20000410000 */
[----:B------:R-:W-:Y:S01]  /*10140*/  IMAD.WIDE.U32 R128, R128, -0x2daee0ad, RZ ;  /* 0xd2511f5380807825 */ /* 0x000fe200078e00ff */
[C---:B------:R-:W-:Y:S03]  /*10150*/  HMMA.16816.F32 R32, R136.reuse, R130, R32 ;  /* 0x000000828820723c */ /* 0x040fe60000001820 */
[----:B------:R-:W-:Y:S01]  /*10160*/  FMUL.FTZ R43, R0, R43 ;  /* 0x0000002b002b7220 */ /* 0x000fe20000410000 */
[----:B------:R-:W-:Y:S01]  /*10170*/  LDSM.16.MT88.4 R144, [R185+0xf000] ;  /* 0x00f00000b990783b */ /* 0x000fe20000004200 */
[C---:B------:R-:W-:Y:S01]  /*10180*/  FMUL.FTZ R44, R2.reuse, R44 ;  /* 0x0000002c022c7220 */ /* 0x040fe20000410000 */
[C---:B--2---:R-:W-:Y:S01]  /*10190*/  HMMA.16816.F32 R36, R136.reuse, R120, R36 ;  /* 0x000000788824723c */ /* 0x044fe20000001824 */
[----:B------:R-:W-:Y:S04]  /*101a0*/  MUFU.EX2 R247, R247 ;  /* 0x000000f700f77308 */ /* 0x000fe80000000800 */
[----:B------:R-:W-:Y:S01]  /*101b0*/  FMUL.FTZ R45, R2, R45 ;  /* 0x0000002d022d7220 */ /* 0x000fe20000410000 */
[C---:B------:R-:W-:Y:S01]  /*101c0*/  HMMA.16816.F32 R40, R136.reuse, R122, R40 ;  /* 0x0000007a8828723c */ /* 0x040fe20000001828 */
[----:B------:R-:W-:Y:S04]  /*101d0*/  LDSM.16.MT88.4 R120, [R185+0xc800] ;  /* 0x00c80000b978783b */ /* 0x000fe80000004200 */
[----:B------:R-:W-:Y:S01]  /*101e0*/  MUFU.EX2 R230, R230 ;  /* 0x000000e600e67308 */ /* 0x000fe20000000800 */
[C---:B------:R-:W-:Y:S01]  /*101f0*/  FMUL.FTZ R46, R0.reuse, R46 ;  /* 0x0000002e002e7220 */ /* 0x040fe20000410000 */
[----:B------:R-:W-:Y:S01]  /*10200*/  FMUL.FTZ R47, R0, R47 ;  /* 0x0000002f002f7220 */ /* 0x000fe20000410000 */
[C---:B------:R-:W-:Y:S03]  /*10210*/  FMUL.FTZ R48, R2.reuse, R48 ;  /* 0x0000003002307220 */ /* 0x040fe60000410000 */
[----:B------:R-:W-:Y:S01]  /*10220*/  FMUL.FTZ R49, R2, R49 ;  /* 0x0000003102317220 */ /* 0x000fe20000410000 */
[C---:B------:R-:W-:Y:S01]  /*10230*/  FMUL.FTZ R50, R0.reuse, R50 ;  /* 0x0000003200327220 */ /* 0x040fe20000410000 */
[----:B------:R-:W-:Y:S01]  /*10240*/  FMUL.FTZ R51, R0, R51 ;  /* 0x0000003300337220 */ /* 0x000fe20000410000 */
[C---:B---3--:R-:W-:Y:S01]  /*10250*/  HMMA.16816.F32 R44, R136.reuse, R112, R44 ;  /* 0x00000070882c723c */ /* 0x048fe2000000182c */
        /* <DEDUP_REMOVED lines=12> */
[C---:B----4-:R-:W-:Y:S02]  /*10320*/  HMMA.16816.F32 R52, R136.reuse, R104, R52 ;  /* 0x000000688834723c */ /* 0x050fe40000001834 */
[----:B------:R-:W-:Y:S01]  /*10330*/  MUFU.EX2 R168, R168 ;  /* 0x000000a800a87308 */ /* 0x000fe20000000800 */
        /* <DEDUP_REMOVED lines=9> */
[C---:B-----5:R-:W-:Y:S03]  /*103d0*/  HMMA.16816.F32 R60, R136.reuse, R100, R60 ;  /* 0x00000064883c723c */ /* 0x060fe6000000183c */
        /* <DEDUP_REMOVED lines=10> */
[C---:B------:R-:W-:Y:S03]  /*10480*/  HMMA.16816.F32 R68, R136.reuse, R108, R68 ;  /* 0x0000006c8844723c */ /* 0x040fe60000001844 */
[----:B------:R-:W-:Y:S01]  /*10490*/  LOP3.LUT R105, R128, 0xffff, RZ, 0xc0, !PT ;  /* 0x0000ffff80697812 */ /* 0x000fe200078ec0ff */
[C---:B------:R-:W-:Y:S01]  /*104a0*/  FMUL.FTZ R76, R2.reuse, R76 ;  /* 0x0000004c024c7220 */ /* 0x040fe20000410000 */
[--C-:B------:R-:W-:Y:S01]  /*104b0*/  SHF.R.U32.HI R104, RZ, 0x10, R128.reuse ;  /* 0x00000010ff687819 */ /* 0x100fe20000011680 */
[C---:B------:R-:W-:Y:S05]  /*104c0*/  HMMA.16816.F32 R72, R136.reuse, R110, R72 ;  /* 0x0000006e8848723c */ /* 0x040fea0000001848 */
[----:B------:R-:W-:Y:S01]  /*104d0*/  SHF.R.U32.HI R116, RZ, 0x18, R128 ;  /* 0x00000018ff747819 */ /* 0x000fe20000011680 */
[----:B------:R-:W-:Y:S01]  /*104e0*/  FMUL.FTZ R77, R2, R77 ;  /* 0x0000004d024d7220 */ /* 0x000fe20000410000 */
[----:B------:R-:W-:Y:S01]  /*104f0*/  LOP3.LUT R110, R128, 0xff, RZ, 0xc0, !PT ;  /* 0x000000ff806e7812 */ /* 0x000fe200078ec0ff */
[C---:B------:R-:W-:Y:S03]  /*10500*/  FMUL.FTZ R78, R0.reuse, R78 ;  /* 0x0000004e004e7220 */ /* 0x040fe60000410000 */
[----:B------:R-:W-:Y:S01]  /*10510*/  SHF.R.U32.HI R105, RZ, 0x8, R105 ;  /* 0x00000008ff697819 */ /* 0x000fe20000011669 */
[----:B------:R-:W-:Y:S01]  /*10520*/  FMUL.FTZ R79, R0, R79 ;  /* 0x0000004f004f7220 */ /* 0x000fe20000410000 */
[----:B------:R-:W-:Y:S01]  /*10530*/  LOP3.LUT R128, R129, UR32, R142, 0x96, !PT ;  /* 0x0000002081807c12 */ /* 0x000fe2000f8e968e */
[----:B------:R-:W-:Y:S01]  /*10540*/  FMUL.FTZ R80, R2, R80 ;  /* 0x0000005002507220 */ /* 0x000fe20000410000 */
[----:B------:R-:W-:Y:S01]  /*10550*/  PRMT R110, R110, 0x5410, R105 ;  /* 0x000054106e6e7816 */ /* 0x000fe20000000069 */
[----:B------:R-:W-:Y:S01]  /*10560*/  FMUL.FTZ R81, R2, R81 ;  /* 0x0000005102517220 */ /* 0x000fe20000410000 */
[----:B------:R-:W-:Y:S01]  /*10570*/  LOP3.LUT R105, R128, 0xffff, RZ, 0xc0, !PT ;  /* 0x0000ffff80697812 */ /* 0x000fe200078ec0ff */
[----:B------:R-:W-:Y:S01]  /*10580*/  FMUL.FTZ R82, R0, R82 ;  /* 0x0000005200527220 */ /* 0x000fe20000410000 */
[C---:B--2---:R-:W-:Y:S03]  /*10590*/  HMMA.16816.F32 R76, R136.reuse, R112, R76 ;  /* 0x00000070884c723c */ /* 0x044fe6000000184c */
[----:B------:R-:W-:Y:S01]  /*105a0*/  LOP3.LUT R107, R104, 0xff, RZ, 0xc0, !PT ;  /* 0x000000ff686b7812 */ /* 0x000fe200078ec0ff */
[----:B------:R-:W-:Y:S01]  /*105b0*/  FMUL.FTZ R83, R0, R83 ;  /* 0x0000005300537220 */ /* 0x000fe20000410000 */
[----:B------:R-:W-:Y:S01]  /*105c0*/  SHF.R.U32.HI R105, RZ, 0x8, R105 ;  /* 0x00000008ff697819 */ /* 0x000fe20000011669 */
[----:B------:R-:W-:Y:S01]  /*105d0*/  FFMA.FTZ R234, R239, UR4, -R152 ;  /* 0x00000004efea7c23 */ /* 0x000fe20008010898 */
[----:B------:R-:W-:Y:S01]  /*105e0*/  LOP3.LUT R108, R128, 0xff, RZ, 0xc0, !PT ;  /* 0x000000ff806c7812 */ /* 0x000fe200078ec0ff */
[----:B------:R-:W-:Y:S03]  /*105f0*/  FFMA.FTZ R239, R238, UR4, -R153 ;  /* 0x00000004eeef7c23 */ /* 0x000fe60008010899 */
[C---:B------:R-:W-:Y:S01]  /*10600*/  HMMA.16816.F32 R80, R136.reuse, R114, R80 ;  /* 0x000000728850723c */ /* 0x040fe20000001850 */
[----:B------:R-:W-:Y:S01]  /*10610*/  LDSM.16.MT88.4 R112, [R188+0xc800] ;  /* 0x00c80000bc70783b */ /* 0x000fe20000004200 */
[----:B------:R-:W2:Y:S01]  /*10620*/  MUFU.EX2 R234, R234 ;  /* 0x000000ea00ea7308 */ /* 0x000ea20000000800 */
[----:B------:R-:W-:Y:S01]  /*10630*/  PRMT R116, R107, 0x5410, R116 ;  /* 0x000054106b747816 */ /* 0x000fe20000000074 */
[----:B------:R-:W-:Y:S01]  /*10640*/  FFMA.FTZ R238, R251, UR4, -R152 ;  /* 0x00000004fbee7c23 */ /* 0x000fe20008010898 */
[----:B------:R-:W-:Y:S01]  /*10650*/  PRMT R108, R108, 0x5410, R105 ;  /* 0x000054106c6c7816 */ /* 0x000fe20000000069 */
[C---:B------:R-:W-:Y:S01]  /*10660*/  FMUL.FTZ R84, R2.reuse, R84 ;  /* 0x0000005402547220 */ /* 0x040fe20000410000 */
[----:B------:R-:W-:Y:S01]  /*10670*/  FMUL.FTZ R85, R2, R85 ;  /* 0x0000005502557220 */ /* 0x000fe20000410000 */
[C---:B------:R-:W-:Y:S01]  /*10680*/  FMUL.FTZ R86, R0.reuse, R86 ;  /* 0x0000005600567220 */ /* 0x040fe20000410000 */
[----:B------:R-:W4:Y:S03]  /*10690*/  LDSM.16.MT88.4 R104, [R184+0x10000] ;  /* 0x01000000b868783b */ /* 0x000f260000004200 */
[----:B------:R-:W5:Y:S01]  /*106a0*/  MUFU.EX2 R239, R239 ;  /* 0x000000ef00ef7308 */ /* 0x000f620000000800 */
[----:B------:R-:W-:Y:S01]  /*106b0*/  FMUL.FTZ R87, R0, R87 ;  /* 0x0000005700577220 */ /* 0x000fe20000410000 */
[--C-:B------:R-:W-:Y:S01]  /*106c0*/  HSET2.LE.AND R111, R116, R217.reuse, PT ;  /* 0x000000d9746f7233 */ /* 0x100fe20003803000 */
[C---:B------:R-:W-:Y:S01]  /*106d0*/  FMUL.FTZ R88, R2.reuse, R88 ;  /* 0x0000005802587220 */ /* 0x040fe20000410000 */
[--C-:B------:R-:W-:Y:S01]  /*106e0*/  SHF.R.U32.HI R109, RZ, 0x10, R128.reuse ;  /* 0x00000010ff6d7819 */ /* 0x100fe20000011680 */
[----:B------:R-:W-:Y:S01]  /*106f0*/  FMUL.FTZ R89, R2, R89 ;  /* 0x0000005902597220 */ /* 0x000fe20000410000 */
[C---:B------:R-:W-:Y:S01]  /*10700*/  FMUL.FTZ R90, R0.reuse, R90 ;  /* 0x0000005a005a7220 */ /* 0x040fe20000410000 */
[----:B------:R-:W4:Y:S01]  /*10710*/  LDSM.16.MT88.4 R116, [R186+0xc800] ;  /* 0x00c80000ba74783b */ /* 0x000f220000004200 */
[C---:B---3--:R-:W-:Y:S02]  /*10720*/  HMMA.16816.F32 R84, R136.reuse, R100, R84 ;  /* 0x000000648854723c */ /* 0x048fe40000001854 */
[----:B------:R-:W3:Y:S01]  /*10730*/  MUFU.EX2 R238, R238 ;  /* 0x000000ee00ee7308 */ /* 0x000ee20000000800 */
[----:B------:R-:W-:Y:S01]  /*10740*/  FMUL.FTZ R91, R0, R91 ;  /* 0x0000005b005b7220 */ /* 0x000fe20000410000 */
[----:B------:R-:W-:Y:S01]  /*10750*/  SHF.R.U32.HI R128, RZ, 0x18, R128 ;  /* 0x00000018ff807819 */ /* 0x000fe20000011680 */
[C---:B------:R-:W-:Y:S01]  /*10760*/  FMUL.FTZ R92, R2.reuse, R92 ;  /* 0x0000005c025c7220 */ /* 0x040fe20000410000 */
[----:B------:R-:W-:Y:S01]  /*10770*/  LOP3.LUT R109, R109, 0xff, RZ, 0xc0, !PT ;  /* 0x000000ff6d6d7812 */ /* 0x000fe200078ec0ff */
[----:B------:R-:W-:Y:S01]  /*10780*/  FMUL.FTZ R93, R2, R93 ;  /* 0x0000005d025d7220 */ /* 0x000fe20000410000 */
[C---:B------:R-:W-:Y:S02]  /*10790*/  FMUL.FTZ R94, R0.reuse, R94 ;  /* 0x0000005e005e7220 */ /* 0x040fe40000410000 */
[C---:B------:R-:W-:Y:S03]  /*107a0*/  HMMA.16816.F32 R88, R136.reuse, R102, R88 ;  /* 0x000000668858723c */ /* 0x040fe60000001858 */
[----:B------:R-:W-:Y:S01]  /*107b0*/  FMUL.FTZ R95, R0, R95 ;  /* 0x0000005f005f7220 */ /* 0x000fe20000410000 */
[----:B------:R-:W-:Y:S01]  /*107c0*/  PRMT R128, R109, 0x5410, R128 ;  /* 0x000054106d807816 */ /* 0x000fe20000000080 */
[C---:B------:R-:W-:Y:S01]  /*107d0*/  FMUL.FTZ R96, R2.reuse, R96 ;  /* 0x0000006002607220 */ /* 0x040fe20000410000 */
[--C-:B------:R-:W-:Y:S01]  /*107e0*/  HSET2.LE.AND R110, R110, R217.reuse, PT ;  /* 0x000000d96e6e7233 */ /* 0x100fe20003803000 */
[----:B------:R-:W-:Y:S01]  /*107f0*/  FMUL.FTZ R97, R2, R97 ;  /* 0x0000006102617220 */ /* 0x000fe20000410000 */
[----:B-1----:R-:W-:Y:S03]  /*10800*/  F2FP.F16.F32.PACK_AB R109, R235, R232 ;  /* 0x000000e8eb6d723e */ /* 0x002fe600000000ff */
[----:B------:R-:W-:Y:S01]  /*10810*/  FMUL.FTZ R98, R0, R98 ;  /* 0x0000006200627220 */ /* 0x000fe20000410000 */
[----:B------:R-:W-:Y:S01]  /*10820*/  LOP3.LUT R110, R110, R109, RZ, 0xc0, !PT ;  /* 0x0000006d6e6e7212 */ /* 0x000fe200078ec0ff */
[----:B------:R-:W-:Y:S01]  /*10830*/  FMUL.FTZ R99, R0, R99 ;  /* 0x0000006300637220 */ /* 0x000fe20000410000 */
[----:B--2---:R-:W-:Y:S01]  /*10840*/  F2FP.F16.F32.PACK_AB R100, R234, R237 ;  /* 0x000000edea64723e */ /* 0x004fe200000000ff */
[--C-:B------:R-:W-:Y:S01]  /*10850*/  FFMA.FTZ R251, R246, UR4, -R153.reuse ;  /* 0x00000004f6fb7c23 */ /* 0x100fe20008010899 */
[----:B-----5:R-:W-:Y:S01]  /*10860*/  F2FP.F16.F32.PACK_AB R101, R236, R239 ;  /* 0x000000efec65723e */ /* 0x020fe200000000ff */
[--C-:B------:R-:W-:Y:S01]  /*10870*/  FFMA.FTZ R246, R249, UR4, -R152.reuse ;  /* 0x00000004f9f67c23 */ /* 0x100fe20008010898 */
[----:B------:R-:W-:Y:S01]  /*10880*/  LOP3.LUT R111, R111, R100, RZ, 0xc0, !PT ;  /* 0x000000646f6f7212 */ /* 0x000fe200078ec0ff */
[--C-:B------:R-:W-:Y:S01]  /*10890*/  FFMA.FTZ R249, R240, UR4, -R153.reuse ;  /* 0x00000004f0f97c23 */ /* 0x100fe20008010899 */
[--C-:B------:R-:W-:Y:S01]  /*108a0*/  HSET2.LE.AND R108, R108, R217.reuse, PT ;  /* 0x000000d96c6c7233 */ /* 0x100fe20003803000 */
[C---:B----4-:R-:W-:Y:S01]  /*108b0*/  HMMA.16816.F32 R92, R136.reuse, R104, R92 ;  /* 0x00000068885c723c */ /* 0x050fe2000000185c */
[----:B------:R-:W1:Y:S02]  /*108c0*/  MUFU.EX2 R251, R251 ;  /* 0x000000fb00fb7308 */ /* 0x000e640000000800 */
[--C-:B------:R-:W-:Y:S01]  /*108d0*/  HSET2.LE.AND R109, R128, R217.reuse, PT ;  /* 0x000000d9806d7233 */ /* 0x100fe20003803000 */
[--C-:B------:R-:W-:Y:S01]  /*108e0*/  FFMA.FTZ R240, R243, UR4, -R152.reuse ;  /* 0x00000004f3f07c23 */ /* 0x100fe20008010898 */
[----:B---3--:R-:W-:Y:S01]  /*108f0*/  F2FP.F16.F32.PACK_AB R128, R241, R238 ;  /* 0x000000eef180723e */ /* 0x008fe200000000ff */
[----:B------:R-:W-:Y:S01]  /*10900*/  HMMA.16816.F32 R96, R136, R106, R96 ;  /* 0x0000006a8860723c */ /* 0x000fe20000001860 */
[----:B------:R-:W-:Y:S04]  /*10910*/  LDSM.16.MT88.4 R104, [R186+0xe800] ;  /* 0x00e80000ba68783b */ /* 0x000fe80000004200 */
[----:B------:R-:W-:Y:S01]  /*10920*/  MUFU.EX2 R249, R249 ;  /* 0x000000f900f97308 */ /* 0x000fe20000000800 */
[----:B------:R-:W-:Y:S01]  /*10930*/  LOP3.LUT R108, R108, R101, RZ, 0xc0, !PT ;  /* 0x000000656c6c7212 */ /* 0x000fe200078ec0ff */
[--C-:B------:R-:W-:Y:S01]  /*10940*/  FFMA.FTZ R243, R224, UR4, -R153.reuse ;  /* 0x00000004e0f37c23 */ /* 0x100fe20008010899 */
[----:B------:R-:W-:Y:S03]  /*10950*/  LOP3.LUT R109, R109, R128, RZ, 0xc0, !PT ;  /* 0x000000806d6d7212 */ /* 0x000fe600078ec0ff */
[----:B------:R-:W-:Y:S01]  /*10960*/  FFMA.FTZ R153, R170, UR4, -R153 ;  /* 0x00000004aa997c23 */ /* 0x000fe20008010899 */
[----:B------:R-:W2:Y:S03]  /*10970*/  LDSM.16.MT88.4 R100, [R188+0xe800] ;  /* 0x00e80000bc64783b */ /* 0x000ea60000004200 */
[----:B------:R-:W-:Y:S01]  /*10980*/  MUFU.EX2 R240, R240 ;  /* 0x000000f000f07308 */ /* 0x000fe20000000800 */
[--C-:B------:R-:W-:Y:S01]  /*10990*/  FFMA.FTZ R224, R233, UR4, -R152.reuse ;  /* 0x00000004e9e07c23 */ /* 0x100fe20008010898 */
[----:B------:R-:W-:Y:S01]  /*109a0*/  FFMA.FTZ R152, R133, UR4, -R152 ;  /* 0x0000000485987c23 */ /* 0x000fe20008010898 */
[C---:B------:R-:W-:Y:S02]  /*109b0*/  HMMA.16816.F32 R4, R108.reuse, R112, R4 ;  /* 0x000000706c04723c */ /* 0x040fe40000001804 */
[----:B------:R-:W-:Y:S05]  /*109c0*/  LDSM.16.MT88.4 R128, [R184+0xd000] ;  /* 0x00d00000b880783b */ /* 0x000fea0000004200 */
[----:B------:R-:W-:Y:S01]  /*109d0*/  MUFU.EX2 R233, R153 ;  /* 0x0000009900e97308 */ /* 0x000fe20000000800 */
[C---:B------:R-:W-:Y:S02]  /*109e0*/  HMMA.16816.F32 R8, R108.reuse, R114, R8 ;  /* 0x000000726c08723c */ /* 0x040fe40000001808 */
[----:B------:R-:W3:Y:S04]  /*109f0*/  LDSM.16.MT88.4 R112, [R185+0xe800] ;  /* 0x00e80000b970783b */ /* 0x000ee80000004200 */
[C---:B------:R-:W-:Y:S03]  /*10a00*/  HMMA.16816.F32 R12, R108.reuse, R116, R12 ;  /* 0x000000746c0c723c */ /* 0x040fe6000000180c */
[----:B------:R-:W-:Y:S02]  /*10a10*/  MUFU.EX2 R133, R152 ;  /* 0x0000009800857308 */ /* 0x000fe40000000800 */
[----:B------:R-:W-:Y:S01]  /*10a20*/  FFMA.FTZ R171, R2, R225, R171 ;  /* 0x000000e102ab7223 */ /* 0x000fe200000100ab */
[C---:B------:R-:W-:Y:S01]  /*10a30*/  HMMA.16816.F32 R16, R108.reuse, R118, R16 ;  /* 0x000000766c10723c */ /* 0x040fe20000001810 */
[----:B------:R-:W4:Y:S06]  /*10a40*/  LDSM.16.MT88.4 R116, [R184+0xe800] ;  /* 0x00e80000b874783b */ /* 0x000f2c0000004200 */
[----:B------:R-:W5:Y:S01]  /*10a50*/  MUFU.EX2 R246, R246 ;  /* 0x000000f600f67308 */ /* 0x000f620000000800 */
[----:B------:R-:W-:Y:S01]  /*10a60*/  MOV R2, R3 ;  /* 0x0000000300027202 */ /* 0x000fe20000000f00 */
[C---:B------:R-:W-:Y:S08]  /*10a70*/  HMMA.16816.F32 R20, R108.reuse, R120, R20 ;  /* 0x000000786c14723c */ /* 0x040ff00000001814 */
[----:B------:R-:W5:Y:S01]  /*10a80*/  MUFU.EX2 R243, R243 ;  /* 0x000000f300f37308 */ /* 0x000f620000000800 */
[C---:B------:R-:W-:Y:S02]  /*10a90*/  HMMA.16816.F32 R24, R108.reuse, R122, R24 ;  /* 0x0000007a6c18723c */ /* 0x040fe40000001818 */
[----:B------:R-:W-:Y:S04]  /*10aa0*/  MOV R121, UR31 ;  /* 0x0000001f00797c02 */ /* 0x000fe80008000f00 */
[----:B------:R-:W-:Y:S01]  /*10ab0*/  LOP3.LUT R121, R227, UR35, R121, 0x96, !PT ;  /* 0x00000023e3797c12 */ /* 0x000fe2000f8e9679 */
[C---:B------:R-:W-:Y:S02]  /*10ac0*/  HMMA.16816.F32 R28, R108.reuse, R124, R28 ;  /* 0x0000007c6c1c723c */ /* 0x040fe4000000181c */
[----:B------:R-:W5:Y:S02]  /*10ad0*/  MUFU.EX2 R224, R224 ;  /* 0x000000e000e07308 */ /* 0x000f640000000800 */
[----:B------:R-:W-:Y:S02]  /*10ae0*/  FFMA.FTZ R169, R0, R223, R169 ;  /* 0x000000df00a97223 */ /* 0x000fe400000100a9 */
[C---:B------:R-:W-:Y:S05]  /*10af0*/  HMMA.16816.F32 R32, R108.reuse, R126, R32 ;  /* 0x0000007e6c20723c */ /* 0x040fea0000001820 */
[----:B------:R-:W-:Y:S01]  /*10b00*/  IMAD.WIDE.U32 R124, R121, -0x326172a9, RZ ;  /* 0xcd9e8d57797c7825 */ /* 0x000fe200078e00ff */
[C---:B--2---:R-:W-:Y:S01]  /*10b10*/  HMMA.16816.F32 R36, R108.reuse, R100, R36 ;  /* 0x000000646c24723c */ /* 0x044fe20000001824 */
[----:B------:R-:W2:Y:S04]  /*10b20*/  LDSM.16.MT88.4 R120, [R188+0x10800] ;  /* 0x01080000bc78783b */ /* 0x000ea80000004200 */
[----:B------:R-:W-:Y:S01]  /*10b30*/  LOP3.LUT R124, R141, UR19, R124, 0x96, !PT ;  /* 0x000000138d7c7c12 */ /* 0x000fe2000f8e967c */
[C---:B------:R-:W-:Y:S01]  /*10b40*/  HMMA.16816.F32 R40, R108.reuse, R102, R40 ;  /* 0x000000666c28723c */ /* 0x040fe20000001828 */
[----:B------:R-:W-:Y:S04]  /*10b50*/  UMOV UR19, UR11 ;  /* 0x0000000b00137c82 */ /* 0x000fe80008000000 */
[----:B------:R-:W-:Y:S01]  /*10b60*/  LOP3.LUT R100, R125, UR28, R220, 0x96, !PT ;  /* 0x0000001c7d647c12 */ /* 0x000fe2000f8e96dc */
[C---:B------:R-:W-:Y:S05]  /*10b70*/  HMMA.16816.F32 R44, R108.reuse, R104, R44 ;  /* 0x000000686c2c723c */ /* 0x040fea000000182c */
[----:B------:R-:W-:Y:S01]  /*10b80*/  IMAD.WIDE.U32 R124, R124, -0x2daee0ad, RZ ;  /* 0xd2511f537c7c7825 */ /* 0x000fe200078e00ff */
[C---:B------:R-:W-:Y:S01]  /*10b90*/  HMMA.16816.F32 R48, R108.reuse, R106, R48 ;  /* 0x0000006a6c30723c */ /* 0x040fe20000001830 */
[----:B------:R-:W-:Y:S04]  /*10ba0*/  LDSM.16.MT88.4 R104, [R185+0x10800] ;  /* 0x01080000b968783b */ /* 0x000fe80000004200 */
[----:B------:R-:W-:Y:S01]  /*10bb0*/  IMAD.WIDE.U32 R154, R100, -0x2daee0ad, RZ ;  /* 0xd2511f53649a7825 */ /* 0x000fe200078e00ff */
[C---:B---3--:R-:W-:Y:S05]  /*10bc0*/  HMMA.16816.F32 R52, R108.reuse, R112, R52 ;  /* 0x000000706c34723c */ /* 0x048fea0000001834 */
[----:B------:R-:W-:Y:S01]  /*10bd0*/  LOP3.LUT R100, R155, UR29, R218, 0x96, !PT ;  /* 0x0000001d9b647c12 */ /* 0x000fe2000f8e96da */
[C---:B------:R-:W-:Y:S05]  /*10be0*/  HMMA.16816.F32 R56, R108.reuse, R114, R56 ;  /* 0x000000726c38723c */ /* 0x040fea0000001838 */
[----:B------:R-:W-:Y:S01]  /*10bf0*/  LOP3.LUT R154, R125, UR22, R154, 0x96, !PT ;  /* 0x000000167d9a7c12 */ /* 0x000fe2000f8e969a */
[C---:B----4-:R-:W-:Y:S05]  /*10c00*/  HMMA.16816.F32 R60, R108.reuse, R116, R60 ;  /* 0x000000746c3c723c */ /* 0x050fea000000183c */
[----:B------:R-:W-:Y:S01]  /*10c10*/  IMAD.WIDE.U32 R156, R100, -0x326172a9, RZ ;  /* 0xcd9e8d57649c7825 */ /* 0x000fe200078e00ff */
[C---:B------:R-:W-:Y:S01]  /*10c20*/  HMMA.16816.F32 R64, R108.reuse, R118, R64 ;  /* 0x000000766c40723c */ /* 0x040fe20000001840 */
[----:B------:R-:W3:Y:S04]  /*10c30*/  LDSM.16.MT88.4 R100, [R186+0x10800] ;  /* 0x01080000ba64783b */ /* 0x000ee80000004200 */
        /* <DEDUP_REMOVED lines=18> */
[----:B------:R-:W-:Y:S02]  /*10d60*/  LDSM.16.MT88.4 R140, [R186+0xf000] ;  /* 0x00f00000ba8c783b */ /* 0x000fe40000004200 */
[----:B------:R-:W-:Y:S01]  /*10d70*/  FADD.FTZ R135, R135, R0 ;  /* 0x0000000087877221 */ /* 0x000fe20000010000 */
[----:B------:R-:W-:Y:S01]  /*10d80*/  MOV R0, R132 ;  /* 0x0000008400007202 */ /* 0x000fe20000000f00 */
[----:B------:R-:W-:Y:S01]  /*10d90*/  FADD.FTZ R164, R164, R165 ;  /* 0x000000a5a4a47221 */ /* 0x000fe20000010000 */
[----:B------:R-:W-:Y:S01]  /*10da0*/  LOP3.LUT R115, R148, 0xffff, RZ, 0xc0, !PT ;  /* 0x0000ffff94737812 */ /* 0x000fe200078ec0ff */
[----:B------:R-:W-:Y:S01]  /*10db0*/  IMAD.WIDE.U32 R154, R154, -0x2daee0ad, RZ ;  /* 0xd2511f539a9a7825 */ /* 0x000fe200078e00ff */
[C---:B---3--:R-:W-:Y:S03]  /*10dc0*/  HMMA.16816.F32 R76, R108.reuse, R100, R76 ;  /* 0x000000646c4c723c */ /* 0x048fe6000000184c */
[--C-:B------:R-:W-:Y:S01]  /*10dd0*/  SHF.R.U32.HI R136, RZ, 0x10, R148.reuse ;  /* 0x00000010ff887819 */ /* 0x100fe20000011694 */
[----:B------:R-:W-:Y:S01]  /*10de0*/  FADD.FTZ R135, R134, R135 ;  /* 0x0000008786877221 */ /* 0x000fe20000010000 */
[----:B------:R-:W-:Y:S01]  /*10df0*/  SHF.R.U32.HI R113, RZ, 0x18, R148 ;  /* 0x00000018ff717819 */ /* 0x000fe20000011694 */
[C---:B------:R-:W-:Y:S05]  /*10e00*/  HMMA.16816.F32 R80, R108.reuse, R102, R80 ;  /* 0x000000666c50723c */ /* 0x040fea0000001850 */
[----:B------:R-:W-:Y:S01]  /*10e10*/  SHF.R.U32.HI R115, RZ, 0x8, R115 ;  /* 0x00000008ff737819 */ /* 0x000fe20000011673 */
[C---:B------:R-:W-:Y:S05]  /*10e20*/  HMMA.16816.F32 R84, R108.reuse, R104, R84 ;  /* 0x000000686c54723c */ /* 0x040fea0000001854 */
[----:B------:R-:W-:Y:S01]  /*10e30*/  LOP3.LUT R138, R148, 0xff, RZ, 0xc0, !PT ;  /* 0x000000ff948a7812 */ /* 0x000fe200078ec0ff */
[C---:B------:R-:W-:Y:S05]  /*10e40*/  HMMA.16816.F32 R88, R108.reuse, R106, R88 ;  /* 0x0000006a6c58723c */ /* 0x040fea0000001858 */
[----:B------:R-:W-:Y:S01]  /*10e50*/  LOP3.LUT R136, R136, 0xff, RZ, 0xc0, !PT ;  /* 0x000000ff88887812 */ /* 0x000fe200078ec0ff */
[----:B------:R-:W-:Y:S01]  /*10e60*/  FADD.FTZ R239, R239, R164 ;  /* 0x000000a4efef7221 */ /* 0x000fe20000010000 */
[----:B------:R-:W-:Y:S01]  /*10e70*/  PRMT R138, R138, 0x5410, R115 ;  /* 0x000054108a8a7816 */ /* 0x000fe20000000073 */
[----:B------:R-:W-:Y:S03]  /*10e80*/  FADD.FTZ R238, R238, R135 ;  /* 0x00000087eeee7221 */ /* 0x000fe60000010000 */
[----:B------:R-:W-:Y:S01]  /*10e90*/  PRMT R136, R136, 0x5410, R113 ;  /* 0x0000541088887816 */ /* 0x000fe20000000071 */
[----:B------:R-:W-:Y:S01]  /*10ea0*/  FADD.FTZ R239, R236, R239 ;  /* 0x000000efecef7221 */ /* 0x000fe20000010000 */
[----:B------:R-:W2:Y:S01]  /*10eb0*/  LDSM.16.MT88.4 R112, [R184+0x10800] ;  /* 0x01080000b870783b */ /* 0x000ea20000004200 */
[----:B------:R-:W-:Y:S01]  /*10ec0*/  LOP3.LUT R148, R149, UR21, R158, 0x96, !PT ;  /* 0x0000001595947c12 */ /* 0x000fe2000f8e969e */
[----:B------:R-:W-:Y:S01]  /*10ed0*/  FADD.FTZ R238, R241, R238 ;  /* 0x000000eef1ee7221 */ /* 0x000fe20000010000 */
[--C-:B------:R-:W-:Y:S01]  /*10ee0*/  HSET2.LE.AND R102, R138, R217.reuse, PT ;  /* 0x000000d98a667233 */ /* 0x100fe20003803000 */
[----:B------:R-:W-:Y:S01]  /*10ef0*/  FADD.FTZ R232, R232, R239 ;  /* 0x000000efe8e87221 */ /* 0x000fe20000010000 */
[----:B------:R-:W-:Y:S01]  /*10f00*/  SHF.R.U32.HI R101, RZ, 0x10, R148 ;  /* 0x00000010ff657819 */ /* 0x000fe20000011694 */
[----:B------:R-:W-:Y:S01]  /*10f10*/  FADD.FTZ R237, R237, R238 ;  /* 0x000000eeeded7221 */ /* 0x000fe20000010000 */
[C---:B------:R-:W-:Y:S01]  /*10f20*/  LOP3.LUT R137, R148.reuse, 0xffff, RZ, 0xc0, !PT ;  /* 0x0000ffff94897812 */ /* 0x040fe200078ec0ff */
[----:B------:R-:W-:Y:S01]  /*10f30*/  FADD.FTZ R235, R235, R232 ;  /* 0x000000e8ebeb7221 */ /* 0x000fe20000010000 */
[----:B------:R-:W-:Y:S01]  /*10f40*/  LOP3.LUT R150, R148, 0xff, RZ, 0xc0, !PT ;  /* 0x000000ff94967812 */ /* 0x000fe200078ec0ff */
[----:B------:R-:W-:Y:S01]  /*10f50*/  FADD.FTZ R234, R234, R237 ;  /* 0x000000edeaea7221 */ /* 0x000fe20000010000 */
[----:B------:R-:W-:Y:S02]  /*10f60*/  SHF.R.U32.HI R148, RZ, 0x18, R148 ;  /* 0x00000018ff947819 */ /* 0x000fe40000011694 */
[----:B------:R-:W-:Y:S02]  /*10f70*/  LOP3.LUT R101, R101, 0xff, RZ, 0xc0, !PT ;  /* 0x000000ff65657812 */ /* 0x000fe400078ec0ff */
[----:B------:R-:W-:Y:S02]  /*10f80*/  SHF.R.U32.HI R137, RZ, 0x8, R137 ;  /* 0x00000008ff897819 */ /* 0x000fe40000011689 */
[----:B------:R-:W-:Y:S02]  /*10f90*/  PRMT R148, R101, 0x5410, R148 ;  /* 0x0000541065947816 */ /* 0x000fe40000000094 */
[--C-:B------:R-:W-:Y:S02]  /*10fa0*/  HSET2.LE.AND R103, R136, R217.reuse, PT ;  /* 0x000000d988677233 */ /* 0x100fe40003803000 */
[----:B------:R-:W-:Y:S02]  /*10fb0*/  PRMT R150, R150, 0x5410, R137 ;  /* 0x0000541096967816 */ /* 0x000fe40000000089 */
[----:B-1----:R-:W-:Y:S01]  /*10fc0*/  F2FP.F16.F32.PACK_AB R101, R251, R244 ;  /* 0x000000f4fb65723e */ /* 0x002fe200000000ff */
[----:B------:R-:W1:Y:S01]  /*10fd0*/  LDSM.16.MT88.4 R136, [R188+0xf000] ;  /* 0x00f00000bc88783b */ /* 0x000e620000004200 */
[----:B-----5:R-:W-:Y:S02]  /*10fe0*/  F2FP.F16.F32.PACK_AB R100, R247, R246 ;  /* 0x000000f6f764723e */ /* 0x020fe400000000ff */
[----:B------:R-:W-:Y:S02]  /*10ff0*/  LOP3.LUT R102, R102, R101, RZ, 0xc0, !PT ;  /* 0x0000006566667212 */ /* 0x000fe400078ec0ff */
[----:B------:R-:W-:Y:S02]  /*11000*/  LOP3.LUT R103, R103, R100, RZ, 0xc0, !PT ;  /* 0x0000006467677212 */ /* 0x000fe400078ec0ff */
[--C-:B------:R-:W-:Y:S02]  /*11010*/  HSET2.LE.AND R100, R150, R217.reuse, PT ;  /* 0x000000d996647233 */ /* 0x100fe40003803000 */
[--C-:B------:R-:W-:Y:S02]  /*11020*/  HSET2.LE.AND R101, R148, R217.reuse, PT ;  /* 0x000000d994657233 */ /* 0x100fe40003803000 */
[----:B------:R-:W3:Y:S01]  /*11030*/  LDSM.16.MT88.4 R148, [R184+0xf000] ;  /* 0x00f00000b894783b */ /* 0x000ee20000004200 */
[----:B------:R-:W-:Y:S01]  /*11040*/  F2FP.F16.F32.PACK_AB R105, R249, R242 ;  /* 0x000000f2f969723e */ /* 0x000fe200000000ff */
[----:B------:R-:W-:Y:S01]  /*11050*/  FADD.FTZ R242, R242, R235 ;  /* 0x000000ebf2f27221 */ /* 0x000fe20000010000 */
[----:B------:R-:W-:Y:S01]  /*11060*/  F2FP.F16.F32.PACK_AB R104, R240, R245 ;  /* 0x000000f5f068723e */ /* 0x000fe200000000ff */
[----:B------:R-:W-:Y:S01]  /*11070*/  FADD.FTZ R245, R245, R234 ;  /* 0x000000eaf5f57221 */ /* 0x000fe20000010000 */
[C---:B--2---:R-:W-:Y:S03]  /*11080*/  HMMA.16816.F32 R92, R108.reuse, R112, R92 ;  /* 0x000000706c5c723c */ /* 0x044fe6000000185c */
[----:B------:R-:W-:Y:S01]  /*11090*/  LOP3.LUT R100, R100, R105, RZ, 0xc0, !PT ;  /* 0x0000006964647212 */ /* 0x000fe200078ec0ff */
[----:B------:R-:W-:Y:S01]  /*110a0*/  FADD.FTZ R249, R249, R242 ;  /* 0x000000f2f9f97221 */ /* 0x000fe20000010000 */
[----:B------:R-:W-:Y:S01]  /*110b0*/  LOP3.LUT R101, R101, R104, RZ, 0xc0, !PT ;  /* 0x0000006865657212 */ /* 0x000fe200078ec0ff */
[----:B------:R-:W-:Y:S01]  /*110c0*/  HMMA.16816.F32 R96, R108, R114, R96 ;  /* 0x000000726c60723c */ /* 0x000fe20000001860 */
[----:B------:R-:W2:Y:S04]  /*110d0*/  LDSM.16.MT88.4 R104, [R188+0x11000] ;  /* 0x01100000bc68783b */ /* 0x000ea80000004200 */
[----:B------:R-:W-:Y:S01]  /*110e0*/  LOP3.LUT R156, R155, UR32, R156, 0x96, !PT ;  /* 0x000000209b9c7c12 */ /* 0x000fe2000f8e969c */
[C---:B------:R-:W-:Y:S03]  /*110f0*/  HMMA.16816.F32 R4, R100.reuse, R116, R4 ;  /* 0x000000746404723c */ /* 0x040fe60000001804 */
[----:B------:R-:W4:Y:S02]  /*11100*/  LDSM.16.MT88.4 R108, [R186+0x11000] ;  /* 0x01100000ba6c783b */ /* 0x000f240000004200 */
[----:B------:R-:W-:Y:S01]  /*11110*/  FADD.FTZ R245, R240, R245 ;  /* 0x000000f5f0f57221 */ /* 0x000fe20000010000 */
[C---:B------:R-:W-:Y:S05]  /*11120*/  HMMA.16816.F32 R8, R100.reuse, R118, R8 ;  /* 0x000000766408723c */ /* 0x040fea0000001808 */
[----:B------:R-:W5:Y:S01]  /*11130*/  LDSM.16.MT88.4 R112, [R185+0x11000] ;  /* 0x01100000b970783b */ /* 0x000f620000004200 */
        /* <DEDUP_REMOVED lines=14> */
[C---:B-1----:R-:W-:Y:S06]  /*11220*/  HMMA.16816.F32 R36, R100.reuse, R136, R36 ;  /* 0x000000886424723c */ /* 0x042fec0000001824 */
[C---:B------:R-:W-:Y:S05]  /*11230*/  HMMA.16816.F32 R40, R100.reuse, R138, R40 ;  /* 0x0000008a6428723c */ /* 0x040fea0000001828 */
[----:B------:R-:W-:Y:S01]  /*11240*/  LOP3.LUT R136, R156, 0xff, RZ, 0xc0, !PT ;  /* 0x000000ff9c887812 */ /* 0x000fe200078ec0ff */
[C---:B------:R-:W-:Y:S05]  /*11250*/  HMMA.16816.F32 R44, R100.reuse, R140, R44 ;  /* 0x0000008c642c723c */ /* 0x040fea000000182c */
[C---:B------:R-:W-:Y:S01]  /*11260*/  LOP3.LUT R138, R154.reuse, 0xff, RZ, 0xc0, !PT ;  /* 0x000000ff9a8a7812 */ /* 0x040fe200078ec0ff */
        /* <DEDUP_REMOVED lines=8> */
[C---:B--2---:R-:W-:Y:S06]  /*112f0*/  HMMA.16816.F32 R68, R100.reuse, R104, R68 ;  /* 0x000000686444723c */ /* 0x044fec0000001844 */
[C---:B------:R-:W-:Y:S01]  /*11300*/  HMMA.16816.F32 R72, R100.reuse, R106, R72 ;  /* 0x0000006a6448723c */ /* 0x040fe20000001848 */
[----:B------:R-:W1:Y:S05]  /*11310*/  LDSM.16.MT88.4 R104, [R184+0x11000] ;  /* 0x01100000b868783b */ /* 0x000e6a0000004200 */
[C---:B----4-:R-:W-:Y:S06]  /*11320*/  HMMA.16816.F32 R76, R100.reuse, R108, R76 ;  /* 0x0000006c644c723c */ /* 0x050fec000000184c */
[C---:B------:R-:W-:Y:S05]  /*11330*/  HMMA.16816.F32 R80, R100.reuse, R110, R80 ;  /* 0x0000006e6450723c */ /* 0x040fea0000001850 */
[----:B------:R-:W-:Y:S01]  /*11340*/  LOP3.LUT R109, R154, 0xffff, RZ, 0xc0, !PT ;  /* 0x0000ffff9a6d7812 */ /* 0x000fe200078ec0ff */
[C---:B-----5:R-:W-:Y:S05]  /*11350*/  HMMA.16816.F32 R84, R100.reuse, R112, R84 ;  /* 0x000000706454723c */ /* 0x060fea0000001854 */
[----:B------:R-:W-:Y:S01]  /*11360*/  SHF.R.U32.HI R109, RZ, 0x8, R109 ;  /* 0x00000008ff6d7819 */ /* 0x000fe2000001166d */
[C---:B------:R-:W-:Y:S05]  /*11370*/  HMMA.16816.F32 R88, R100.reuse, R114, R88 ;  /* 0x000000726458723c */ /* 0x040fea0000001858 */
[----:B------:R-:W-:Y:S02]  /*11380*/  SHF.R.U32.HI R113, RZ, 0x10, R156 ;  /* 0x00000010ff717819 */ /* 0x000fe4000001169c */
[----:B------:R-:W-:Y:S04]  /*11390*/  LOP3.LUT R115, R156, 0xffff, RZ, 0xc0, !PT ;  /* 0x0000ffff9c737812 */ /* 0x000fe800078ec0ff */
[----:B------:R-:W-:Y:S02]  /*113a0*/  SHF.R.U32.HI R112, RZ, 0x18, R154 ;  /* 0x00000018ff707819 */ /* 0x000fe4000001169a */
[----:B------:R-:W-:Y:S01]  /*113b0*/  SHF.R.U32.HI R156, RZ, 0x18, R156 ;  /* 0x00000018ff9c7819 */ /* 0x000fe2000001169c */
[----:B------:R-:W-:Y:S01]  /*113c0*/  LDSM.16.MT88.4 R152, [R185+0xf800] ;  /* 0x00f80000b998783b */ /* 0x000fe20000004200 */
        /* <DEDUP_REMOVED lines=60> */
.L_x_1230:
        /* <DEDUP_REMOVED lines=240> */
.L_x_1234:
        /* <DEDUP_REMOVED lines=53> */
.L_x_1235:
[----:B------:R-:W-:Y:S05]  /*129e0*/  @P1 BRA `(.L_x_1236) ;  /* 0x0000000000181947 */ /* 0x000fea0003800000 */
[----:B------:R-:W1:Y:S01]  /*129f0*/  LDC R24, c[0x0][0x2c4] ;  /* 0x0000b100ff187b82 */ /* 0x000e620000000800 */
[----:B------:R-:W-:Y:S02]  /*12a00*/  ISETP.NE.AND P0, PT, RZ, UR9, PT ;  /* 0x00000009ff007c0c */ /* 0x000fe4000bf05270 */
[----:B------:R-:W-:-:S05]  /*12a10*/  MOV R22, 0x1 ;  /* 0x0000000100167802 */ /* 0x000fca0000000f00 */
[----:B------:R-:W2:Y:S08]  /*12a20*/  LDC R25, c[0x0][0x270] ;  /* 0x00009c00ff197b82 */ /* 0x000eb00000000800 */
[----:B-1----:R-:W2:Y:S02]  /*12a30*/  @P0 LDC R24, c[0x0][0x2e4] ;  /* 0x0000b900ff180b82 */ /* 0x002ea40000000800 */
[----:B--2---:R-:W-:-:S07]  /*12a40*/  IMAD R25, R24, R25, RZ ;  /* 0x0000001918197224 */ /* 0x004fce00078e02ff */
.L_x_1236:
        /* <DEDUP_REMOVED lines=57> */
.L_x_1238:
[----:B------:R-:W-:Y:S05]  /*12de0*/  BSYNC B0 ;  /* 0x0000000000007941 */ /* 0x000fea0003800000 */
.L_x_1237:
        /* <DEDUP_REMOVED lines=36> */
.L_x_1240:
[----:B------:R-:W-:Y:S05]  /*13030*/  BSYNC B0 ;  /* 0x0000000000007941 */ /* 0x000fea0003800000 */
.L_x_1239:
        /* <DEDUP_REMOVED lines=24> */
.L_x_1242:
[----:B------:R-:W-:Y:S05]  /*131c0*/  BSYNC B0 ;  /* 0x0000000000007941 */ /* 0x000fea0003800000 */
.L_x_1241:
        /* <DEDUP_REMOVED lines=24> */
.L_x_1244:
[----:B------:R-:W-:Y:S05]  /*13350*/  BSYNC B0 ;  /* 0x0000000000007941 */ /* 0x000fea0003800000 */
.L_x_1243:
        /* <DEDUP_REMOVED lines=23> */
.L_x_1245:
        /* <DEDUP_REMOVED lines=11> */
.L_x_1531:


//--------------------- .text._ZN5flash16flash_fwd_kernelI23Flash_fwd_kernel_traitsILi192ELi64ELi64ELi4ELb0ELb0EN7cutlass6half_tE19Flash_kernel_traitsILi192ELi64ELi64ELi4ES3_EELb1ELb0ELb1ELb0ELb0ELb0ELb0ELb1EEEvNS_16Flash_fwd_paramsE --------------------------
	.section	.text._ZN5flash16flash_fwd_kernelI23Flash_fwd_kernel_traitsILi192ELi64ELi64ELi4ELb0ELb0EN7cutlass6half_tE19Flash_kernel_traitsILi192ELi64ELi64ELi4ES3_EELb1ELb0ELb1ELb0ELb0ELb0ELb0ELb1EEEvNS_16Flash_fwd_paramsE,"ax",@progbits
	.align	128
        .global         _ZN5flash16flash_fwd_kernelI23Flash_fwd_kernel_traitsILi192ELi64ELi64ELi4ELb0ELb0EN7cutlass6half_tE19Flash_kernel_traitsILi192ELi64ELi64ELi4ES3_EELb1ELb0ELb1ELb0ELb0ELb0ELb0ELb1EEEvNS_16Flash_fwd_paramsE
        .type           _ZN5flash16flash_fwd_kernelI23Flash_fwd_kernel_traitsILi192ELi64ELi64ELi4ELb0ELb0EN7cutlass6half_tE19Flash_kernel_traitsILi192ELi64ELi64ELi4ES3_EELb1ELb0ELb1ELb0ELb0ELb0ELb0ELb1EEEvNS_16Flash_fwd_paramsE,@function
        .size           _ZN5flash16flash_fwd_kernelI23Flash_fwd_kernel_traitsILi192ELi64ELi64ELi4ELb0ELb0EN7cutlass6half_tE19Flash_kernel_traitsILi192ELi64ELi64ELi4ES3_EELb1ELb0ELb1ELb0ELb0ELb0ELb0ELb1EEEvNS_16Flash_fwd_paramsE,(.L_x_1532 - _ZN5flash16flash_fwd_kernelI23Flash_fwd_kernel_traitsILi192ELi64ELi64ELi4ELb0ELb0EN7cutlass6half_tE19Flash_kernel_traitsILi192ELi64ELi64ELi4ES3_EELb1ELb0ELb1ELb0ELb0ELb0ELb0ELb1EEEvNS_16Flash_fwd_paramsE)
        .other          _ZN5flash16flash_fwd_kernelI23Flash_fwd_kernel_traitsILi192ELi64ELi64ELi4ELb0ELb0EN7cutlass6half_tE19Flash_kernel_traitsILi192ELi64ELi64ELi4ES3_EELb1ELb0ELb1ELb0ELb0ELb0ELb0ELb1EEEvNS_16Flash_fwd_paramsE,@"STO_CUDA_ENTRY STV_DEFAULT"
_ZN5flash16flash_fwd_kernelI23Flash_fwd_kernel_traitsILi192ELi64ELi64ELi4ELb0ELb0EN7cutlass6half_tE19Flash_kernel_traitsILi192ELi64ELi64ELi4ES3_EELb1ELb0ELb1ELb0ELb0ELb0ELb0ELb1EEEvNS_16Flash_fwd_paramsE:
.text._ZN5flash16flash_fwd_kernelI23Flash_fwd_kernel_traitsILi192ELi64ELi64ELi4ELb0ELb0EN7cutlass6half_tE19Flash_kernel_traitsILi192ELi64ELi64ELi4ES3_EELb1ELb0ELb1ELb0ELb0ELb0ELb0ELb1EEEvNS_16Flash_fwd_paramsE:
        /* <DEDUP_REMOVED lines=18> */
[----:B------:R-:W-:Y:S01]  /*0120*/  UMOV UR12, URZ ;  /* 0x0000003f000c7c82 */ /* 0x000fe20008000000 */
[----:B------:R-:W-:-:S05]  /*0130*/  ULDC.U8 UR15, c[0x0][0x388] ;  /* 0x0000e200000f7ab9 */ /* 0x000fca0000000000 */
        /* <DEDUP_REMOVED lines=46> */
[----:B------:R-:W-:Y:S02]  /*0420*/  SHF.R.S32.HI R16, RZ, 0x1f, R100 ;  /* 0x0000001fff107819 */ /* 0x000fe40000011464 */
[----:B--2---:R-:W-:Y:S02]  /*0430*/  @P0 R2UR UR16, R7 ;  /* 0x00000000071002ca */ /* 0x004fe400000e0000 */
[----:B---3--:R-:W-:Y:S02]  /*0440*/  @P0 R2UR UR18, R6 ;  /* 0x00000000061202ca */ /* 0x008fe400000e0000 */
[----:B------:R-:W-:-:S04]  /*0450*/  ISETP.NE.U32.AND P0, PT, RZ, UR4, PT ;  /* 0x00000004ff007c0c */ /* 0x000fc8000bf05070 */
[----:B------:R-:W-:-:S07]  /*0460*/  ISETP.NE.AND.EX P0, PT, RZ, UR5, PT, P0 ;  /* 0x00000005ff007c0c */ /* 0x000fce000bf05300 */
        /* <DEDUP_REMOVED lines=13> */
.L_x_1246:
[----:B------:R-:W-:-:S05]  /*0540*/  ULDC UR7, c[0x0][0x2c8] ;  /* 0x0000b20000077ab9 */ /* 0x000fca0000000800 */
.L_x_1247:
        /* <DEDUP_REMOVED lines=21> */
[----:B------:R-:W-:Y:S01]  /*06a0*/  LOP3.LUT R0, R7, 0xffffffe0, RZ, 0xc0, !PT ;  /* 0xffffffe007007812 */ /* 0x000fe200078ec0ff */
[----:B------:R-:W-:Y:S02]  /*06b0*/  UIADD3 UR5, -UR18, 0x7f, UR23 ;  /* 0x0000007f12057890 */ /* 0x000fe4000fffe117 */
[----:B------:R-:W-:Y:S01]  /*06c0*/  UIADD3 UR10, UR26, UR23, -UR18 ;  /* 0x000000171a0a7290 */ /* 0x000fe2000fffe812 */
[----:B------:R-:W-:Y:S01]  /*06d0*/  ULDC UR22, c[0x0][0x394] ;  /* 0x0000e50000167ab9 */ /* 0x000fe20000000800 */
[----:B------:R-:W-:Y:S01]  /*06e0*/  ULDC UR21, c[0x0][0x398] ;  /* 0x0000e60000157ab9 */ /* 0x000fe20000000800 */
[----:B------:R-:W-:Y:S01]  /*06f0*/  UIADD3 UR8, UR26, 0x3f, URZ ;  /* 0x0000003f1a087890 */ /* 0x000fe2000fffe03f */
[----:B------:R-:W-:Y:S01]  /*0700*/  IMAD.IADD R0, R100, 0x1, -R0 ;  /* 0x0000000164007824 */ /* 0x000fe200078e0a00 */
        /* <DEDUP_REMOVED lines=26> */
[----:B------:R-:W-:Y:S01]  /*08b0*/  UISETP.EQ.AND UP2, UPT, UR10, URZ, UP2 ;  /* 0x0000003f0a00728c */ /* 0x000fe20009742270 */
[----:B------:R-:W-:Y:S02]  /*08c0*/  IMAD.U32 R6, RZ, RZ, UR17 ;  /* 0x00000011ff067e24 */ /* 0x000fe4000f8e00ff */
[----:B------:R-:W-:Y:S01]  /*08d0*/  @!UP0 USHF.R.S32.HI UR9, URZ, 0x1f, UR11 ;  /* 0x0000001f3f098899 */ /* 0x000fe2000801140b */
[----:B------:R-:W-:Y:S01]  /*08e0*/  PLOP3.LUT P0, PT, PT, PT, UP1, 0x80, 0x0 ;  /* 0x000000000000781c */ /* 0x000fe20003f0f018 */
[----:B------:R-:W-:Y:S01]  /*08f0*/  @UP0 ULDC.64 UR6, c[0x0][0x298] ;  /* 0x0000a60000060ab9 */ /* 0x000fe20000000a00 */
[----:B------:R-:W-:Y:S01]  /*0900*/  @!UP0 ULDC.64 UR4, c[0x0][0x290] ;  /* 0x0000a40000048ab9 */ /* 0x000fe20000000a00 */
[----:B------:R-:W-:Y:S01]  /*0910*/  @UP0 UIMAD.WIDE.U32 UR12, UR16, UR6, URZ ;  /* 0x00000006100c02a5 */ /* 0x000fe2000f8e003f */
[----:B------:R-:W-:Y:S01]  /*0920*/  SHF.R.S32.HI R11, RZ, 0x1f, R10 ;  /* 0x0000001fff0b7819 */ /* 0x000fe2000001140a */
[----:B------:R-:W-:-:S02]  /*0930*/  @!UP0 UIMAD UR6, UR9, UR4, URZ ;  /* 0x00000004090682a4 */ /* 0x000fc4000f8e023f */
[----:B------:R-:W-:Y:S02]  /*0940*/  @!UP0 UIMAD.WIDE.U32 UR14, UR11, UR4, URZ ;  /* 0x000000040b0e82a5 */ /* 0x000fe4000f8e003f */
        /* <DEDUP_REMOVED lines=8> */
[----:B------:R-:W-:Y:S01]  /*09d0*/  @UP2 UIMAD UR4, UR11, UR4, URZ ;  /* 0x000000040b0422a4 */ /* 0x000fe2000f8e023f */
[----:B------:R-:W-:Y:S01]  /*09e0*/  @UP1 UMOV UR13, 0x1 ;  /* 0x00000001000d1882 */ /* 0x000fe20000000000 */
[----:B------:R-:W-:-:S02]  /*09f0*/  @!UP0 UIADD3 UR7, UR15, UR6, URZ ;  /* 0x000000060f078290 */ /* 0x000fc4000fffe03f */
[----:B------:R-:W-:Y:S01]  /*0a00*/  @UP2 USEL UR16, UR4, UR16, !UP0 ;  /* 0x0000001004102287 */ /* 0x000fe2000c000000 */
[----:B------:R-:W-:-:S03]  /*0a10*/  @!UP0 UMOV UR12, UR14 ;  /* 0x0000000e000c8c82 */ /* 0x000fc60008000000 */
[----:B------:R-:W-:-:S03]  /*0a20*/  @UP2 USHF.R.S32.HI UR4, URZ, 0x1f, UR16 ;  /* 0x0000001f3f042899 */ /* 0x000fc60008011410 */
        /* <DEDUP_REMOVED lines=9> */
.L_x_1249:
[----:B------:R-:W-:Y:S01]  /*0ac0*/  IMAD.IADD R0, R100, 0x1, -R0 ;  /* 0x0000000164007824 */ /* 0x000fe200078e0a00 */
[----:B------:R-:W-:Y:S01]  /*0ad0*/  USHF.R.S32.HI UR6, URZ, 0x1f, UR30 ;  /* 0x0000001f3f067899 */ /* 0x000fe2000801141e */
[C---:B------:R-:W-:Y:S01]  /*0ae0*/  VIADD R14, R10.reuse, 0x10 ;  /* 0x000000100a0e7836 */ /* 0x040fe20000000000 */
[----:B------:R-:W-:Y:S01]  /*0af0*/  UIADD3 UR18, -UR23, UR18, URZ ;  /* 0x0000001217127290 */ /* 0x000fe2000fffe13f */
[----:B------:R-:W-:Y:S01]  /*0b00*/  IADD3 R15, R10, 0x20, RZ ;  /* 0x000000200a0f7810 */ /* 0x000fe20007ffe0ff */
[----:B------:R-:W-:Y:S01]  /*0b10*/  ULDC.64 UR4, c[0x0][0x2a0] ;  /* 0x0000a80000047ab9 */ /* 0x000fe20000000a00 */
[C---:B------:R-:W-:Y:S01]  /*0b20*/  ISETP.NE.AND P3, PT, R0.reuse, RZ, PT ;  /* 0x000000ff0000720c */ /* 0x040fe20003f65270 */
[----:B------:R-:W-:Y:S01]  /*0b30*/  UIMAD UR13, UR11, UR13, URZ ;  /* 0x0000000d0b0d72a4 */ /* 0x000fe2000f8e023f */
[----:B------:R-:W-:Y:S01]  /*0b40*/  SHF.L.U32 R0, R0, 0x3, RZ ;  /* 0x0000000300007819 */ /* 0x000fe200000006ff */
[----:B------:R-:W-:Y:S01]  /*0b50*/  UIMAD UR6, UR6, UR4, URZ ;  /* 0x00000004060672a4 */ /* 0x000fe2000f8e023f */
[----:B------:R-:W-:Y:S01]  /*0b60*/  ISETP.GE.AND P0, PT, R10, UR18, PT ;  /* 0x000000120a007c0c */ /* 0x000fe2000bf06270 */
[----:B------:R-:W-:Y:S01]  /*0b70*/  USEL UR13, UR13, URZ, !UP2 ;  /* 0x0000003f0d0d7287 */ /* 0x000fe2000d000000 */
[C---:B------:R-:W-:Y:S01]  /*0b80*/  IADD3 R2, P1, R0.reuse, UR12, RZ ;  /* 0x0000000c00027c10 */ /* 0x040fe2000ff3e0ff */
[----:B------:R-:W-:Y:S01]  /*0b90*/  UIMAD UR5, UR30, UR5, UR6 ;  /* 0x000000051e0572a4 */ /* 0x000fe2000f8e0206 */
[----:B------:R-:W-:Y:S01]  /*0ba0*/  IMAD.U32 R12, RZ, RZ, UR4 ;  /* 0x00000004ff0c7e24 */ /* 0x000fe2000f8e00ff */
[----:B------:R-:W-:Y:S01]  /*0bb0*/  UIMAD UR6, UR23, UR10, URZ ;  /* 0x0000000a170672a4 */ /* 0x000fe2000f8e023f */
[----:B------:R-:W-:Y:S01]  /*0bc0*/  LEA.HI.X.SX32 R3, R0, UR7, 0x1, P1 ;  /* 0x0000000700037c11 */ /* 0x000fe200088f0eff */
[----:B------:R-:W-:Y:S01]  /*0bd0*/  UIMAD UR13, UR30, UR9, UR13 ;  /* 0x000000091e0d72a4 */ /* 0x000fe2000f8e020d */
[----:B------:R-:W-:Y:S01]  /*0be0*/  BSSY B0, `(.L_x_1250) ;  /* 0x000001e000007945 */ /* 0x000fe20003800000 */
[----:B------:R-:W-:Y:S01]  /*0bf0*/  USHF.R.S32.HI UR4, URZ, 0x1f, UR6 ;  /* 0x0000001f3f047899 */ /* 0x000fe20008011406 */
[----:B------:R-:W-:Y:S01]  /*0c00*/  IMAD.WIDE R6, R6, 0x40, R10 ;  /* 0x0000004006067825 */ /* 0x000fe200078e020a */
[----:B------:R-:W-:Y:S01]  /*0c10*/  USHF.R.S32.HI UR7, URZ, 0x1f, UR13 ;  /* 0x0000001f3f077899 */ /* 0x000fe2000801140d */
[----:B------:R-:W-:Y:S01]  /*0c20*/  ISETP.GE.AND P2, PT, R14, UR18, PT ;  /* 0x000000120e007c0c */ /* 0x000fe2000bf46270 */
[----:B------:R-:W-:Y:S01]  /*0c30*/  UIADD3 UR6, UP1, UP0, UR6, UR20, UR13 ;  /* 0x0000001406067290 */ /* 0x000fe2000f83e00d */
[----:B------:R-:W-:Y:S01]  /*0c40*/  IMAD.WIDE.U32 R12, R12, UR30, R2 ;  /* 0x0000001e0c0c7c25 */ /* 0x000fe2000f8e0002 */
[----:B------:R-:W-:-:S02]  /*0c50*/  ISETP.GE.AND P1, PT, R15, UR18, PT ;  /* 0x000000120f007c0c */ /* 0x000fc4000bf26270 */
[----:B------:R-:W-:Y:S01]  /*0c60*/  UIADD3.X UR20, UR4, UR21, UR7, UP1, UP0 ;  /* 0x0000001504147290 */ /* 0x000fe20008fe0407 */
[----:B------:R-:W-:Y:S01]  /*0c70*/  VIADD R16, R10, 0x30 ;  /* 0x000000300a107836 */ /* 0x000fe20000000000 */
[----:B------:R-:W-:Y:S01]  /*0c80*/  IADD3 R9, R13, UR5, RZ ;  /* 0x000000050d097c10 */ /* 0x000fe2000fffe0ff */
[C---:B------:R-:W-:Y:S01]  /*0c90*/  VIADD R17, R0.reuse, 0x80 ;  /* 0x0000008000117836 */ /* 0x040fe20000000000 */
[----:B------:R-:W-:Y:S01]  /*0ca0*/  IADD3 R18, R0, 0x40, RZ ;  /* 0x0000004000127810 */ /* 0x000fe20007ffe0ff */
[----:B------:R-:W-:Y:S07]  /*0cb0*/  @P0 BRA `(.L_x_1251) ;  /* 0x0000000000400947 */ /* 0x000fee0003800000 */
        /* <DEDUP_REMOVED lines=16> */
.L_x_1251:
[----:B------:R-:W-:Y:S05]  /*0dc0*/  BSYNC B0 ;  /* 0x0000000000007941 */ /* 0x000fea0003800000 */
.L_x_1250:
        /* <DEDUP_REMOVED lines=22> */
.L_x_1253:
[----:B------:R-:W-:Y:S05]  /*0f30*/  BSYNC B0 ;  /* 0x0000000000007941 */ /* 0x000fea0003800000 */
.L_x_1252:
        /* <DEDUP_REMOVED lines=22> */
.L_x_1255:
[----:B------:R-:W-:Y:S05]  /*10a0*/  BSYNC B0 ;  /* 0x0000000000007941 */ /* 0x000fea0003800000 */
.L_x_1254:
        /* <DEDUP_REMOVED lines=24> */
.L_x_1257:
[----:B------:R-:W-:Y:S05]  /*1230*/  BSYNC B0 ;  /* 0x0000000000007941 */ /* 0x000fea0003800000 */
.L_x_1256:
        /* <DEDUP_REMOVED lines=10> */
.L_x_1259:
[----:B------:R-:W-:Y:S05]  /*12e0*/  BSYNC B0 ;  /* 0x0000000000007941 */ /* 0x000fea0003800000 */
.L_x_1258:
        /* <DEDUP_REMOVED lines=10> */
.L_x_1261:
[----:B------:R-:W-:Y:S05]  /*1390*/  BSYNC B0 ;  /* 0x0000000000007941 */ /* 0x000fea0003800000 */
.L_x_1260:
        /* <DEDUP_REMOVED lines=10> */
.L_x_1263:
[----:B------:R-:W-:Y:S05]  /*1440*/  BSYNC B0 ;  /* 0x0000000000007941 */ /* 0x000fea0003800000 */
.L_x_1262:
        /* <DEDUP_REMOVED lines=10> */
.L_x_1248:
[----:B------:R-:W1:Y:S01]  /*14f0*/  LDC R17, c[0x0][0x278] ;  /* 0x00009e00ff117b82 */ /* 0x000e620000000800 */
[----:B------:R-:W2:Y:S01]  /*1500*/  S2R R10, SR_CTAID.Z ;  /* 0x00000000000a7919 */ /* 0x000ea20000002700 */
[----:B------:R-:W-:Y:S01]  /*1510*/  UISETP.NE.AND UP0, UPT, UR16, -0x1, UPT ;  /* 0xffffffff1000788c */ /* 0x000fe2000bf05270 */
[----:B------:R-:W-:Y:S01]  /*1520*/  SHF.R.S32.HI R5, RZ, 0x1f, R0 ;  /* 0x0000001fff057819 */ /* 0x000fe20000011400 */
[----:B------:R-:W-:Y:S01]  /*1530*/  ULDC UR7, c[0x0][0x270] ;  /* 0x00009c0000077ab9 */ /* 0x000fe20000000800 */
[----:B------:R-:W-:Y:S01]  /*1540*/  UISETP.NE.AND UP1, UPT, UR6, -0x1, UPT ;  /* 0xffffffff0600788c */ /* 0x000fe2000bf25270 */
[----:B------:R-:W-:Y:S01]  /*1550*/  IMAD.U32 R12, RZ, RZ, UR17 ;  /* 0x00000011ff0c7e24 */ /* 0x000fe2000f8e00ff */
[----:B------:R-:W-:Y:S01]  /*1560*/  UIMAD UR7, UR11, UR7, UR30 ;  /* 0x000000070b0772a4 */ /* 0x000fe2000f8e021e */
[----:B------:R-:W-:Y:S01]  /*1570*/  LEA.HI R6, R5, R0, RZ, 0x2 ;  /* 0x0000000005067211 */ /* 0x000fe200078f10ff */
[----:B------:R-:W-:Y:S01]  /*1580*/  ULDC UR20, c[0x0][0x2d8] ;  /* 0x0000b60000147ab9 */ /* 0x000fe20000000800 */
[----:B------:R-:W-:Y:S01]  /*1590*/  SHF.R.S32.HI R96, RZ, 0x5, R7 ;  /* 0x00000005ff607819 */ /* 0x000fe20000011407 */
[----:B------:R-:W-:-:S02]  /*15a0*/  USHF.L.U32 UR9, UR7, 0x5, URZ ;  /* 0x0000000507097899 */ /* 0x000fc4000800063f */
[----:B------:R-:W-:Y:S01]  /*15b0*/  @UP0 ULDC.64 UR4, c[0x0][0x240] ;  /* 0x0000900000040ab9 */ /* 0x000fe20000000a00 */
[----:B------:R-:W-:Y:S02]  /*15c0*/  @!UP0 USHF.R.S32.HI UR8, URZ, 0x1f, UR11 ;  /* 0x0000001f3f088899 */ /* 0x000fe4000801140b */
[----:B------:R-:W-:Y:S01]  /*15d0*/  @UP0 UIMAD.WIDE.U32 UR34, UR16, UR4, URZ ;  /* 0x00000004102202a5 */ /* 0x000fe2000f8e003f */
[----:B------:R-:W-:Y:S01]  /*15e0*/  IADD3 R103, P1, P0, R8, UR9, R0 ;  /* 0x0000000908677c10 */ /* 0x000fe2000f83e000 */
[----:B------:R-:W-:Y:S02]  /*15f0*/  USHF.R.S32.HI UR9, URZ, 0x1f, UR9 ;  /* 0x0000001f3f097899 */ /* 0x000fe40008011409 */
[----:B------:R-:W-:Y:S02]  /*1600*/  @UP0 UIMAD UR10, UR16, UR5, UR35 ;  /* 0x00000005100a02a4 */ /* 0x000fe4000f8e0223 */
[----:B------:R3:W-:Y:S01]  /*1610*/  STL [R1+0xb0], R103 ;  /* 0x0000b06701007387 */ /* 0x0007e20000100800 */
[----:B------:R-:W-:Y:S01]  /*1620*/  @!UP0 ULDC.64 UR4, c[0x0][0x228] ;  /* 0x00008a0000048ab9 */ /* 0x000fe20000000a00 */
[----:B-1----:R-:W-:Y:S01]  /*1630*/  IABS R15, R17 ;  /* 0x00000011000f7213 */ /* 0x002fe20000000000 */
[----:B------:R-:W-:-:S02]  /*1640*/  @!UP0 UIMAD UR8, UR8, UR4, URZ ;  /* 0x00000004080882a4 */ /* 0x000fc4000f8e023f */
[----:B------:R-:W-:Y:S01]  /*1650*/  @UP1 UIADD3 UR32, UR12, UR6, URZ ;  /* 0x000000060c201290 */ /* 0x000fe2000fffe03f */
[----:B------:R-:W1:Y:S01]  /*1660*/  I2F.RP R2, R15 ;  /* 0x0000000f00027306 */ /* 0x000e620000209400 */
[----:B------:R-:W-:Y:S02]  /*1670*/  @!UP0 UIMAD UR5, UR11, UR5, UR8 ;  /* 0x000000050b0582a4 */ /* 0x000fe4000f8e0208 */
[----:B------:R-:W-:Y:S01]  /*1680*/  @!UP0 UIMAD.WIDE.U32 UR36, UR11, UR4, URZ ;  /* 0x000000040b2482a5 */ /* 0x000fe2000f8e003f */
[----:B--2---:R-:W-:Y:S02]  /*1690*/  IABS R5, R10 ;  /* 0x0000000a00057213 */ /* 0x004fe40000000000 */
[----:B------:R-:W-:Y:S01]  /*16a0*/  ULDC UR4, c[0x0][0x2d4] ;  /* 0x0000b50000047ab9 */ /* 0x000fe20000000800 */
[----:B------:R-:W-:Y:S02]  /*16b0*/  @!UP0 UIADD3 UR10, UR37, UR5, URZ ;  /* 0x00000005250a8290 */ /* 0x000fe4000fffe03f */
[----:B------:R-:W-:Y:S01]  /*16c0*/  UIMAD UR4, UR7, UR4, UR23 ;  /* 0x00000004070472a4 */ /* 0x000fe2000f8e0217 */
[----:B------:R-:W-:-:S03]  /*16d0*/  @!UP0 UMOV UR34, UR36 ;  /* 0x0000002400228c82 */ /* 0x000fc60008000000 */
[----:B------:R-:W-:Y:S01]  /*16e0*/  UIMAD UR27, UR4, UR20, URZ ;  /* 0x00000014041b72a4 */ /* 0x000fe2000f8e023f */
[----:B-1----:R-:W1:Y:S02]  /*16f0*/  MUFU.RCP R2, R2 ;  /* 0x0000000200027308 */ /* 0x002e640000001000 */
[----:B-1----:R-:W-:-:S06]  /*1700*/  VIADD R2, R2, 0xffffffe ;  /* 0x0ffffffe02027836 */ /* 0x002fcc0000000000 */
[----:B------:R-:W1:Y:S02]  /*1710*/  F2I.FTZ.U32.TRUNC.NTZ R3, R2 ;  /* 0x0000000200037305 */ /* 0x000e64000021f000 */
[----:B-1----:R-:W-:-:S04]  /*1720*/  IMAD.MOV R2, RZ, RZ, -R3 ;  /* 0x000000ffff027224 */ /* 0x002fc800078e0a03 */
[----:B------:R-:W-:Y:S02]  /*1730*/  IMAD R4, R2, R15, RZ ;  /* 0x0000000f02047224 */ /* 0x000fe400078e02ff */
[----:B------:R-:W-:-:S04]  /*1740*/  IMAD.MOV.U32 R2, RZ, RZ, RZ ;  /* 0x000000ffff027224 */ /* 0x000fc800078e00ff */
[----:B------:R-:W-:Y:S01]  /*1750*/  IMAD.HI.U32 R3, R3, R4, R2 ;  /* 0x0000000403037227 */ /* 0x000fe200078e0002 */
[----:B------:R-:W-:Y:S02]  /*1760*/  LOP3.LUT R2, R6, 0x7ffffffc, RZ, 0xc0, !PT ;  /* 0x7ffffffc06027812 */ /* 0x000fe400078ec0ff */
[----:B------:R-:W-:-:S03]  /*1770*/  LEA.HI R4, R16, R100, RZ, 0x3 ;  /* 0x0000006410047211 */ /* 0x000fc600078f18ff */
[----:B------:R-:W-:Y:S01]  /*1780*/  IMAD.IADD R14, R0, 0x1, -R2 ;  /* 0x00000001000e7824 */ /* 0x000fe200078e0a02 */
[----:B------:R-:W-:Y:S01]  /*1790*/  SHF.R.S32.HI R2, RZ, 0x1f, R0 ;  /* 0x0000001fff027819 */ /* 0x000fe20000011400 */
[----:B------:R-:W-:Y:S01]  /*17a0*/  IMAD.HI.U32 R0, R3, R5, RZ ;  /* 0x0000000503007227 */ /* 0x000fe200078e00ff */
[----:B------:R-:W-:Y:S02]  /*17b0*/  SHF.R.S32.HI R10, RZ, 0x3, R4 ;  /* 0x00000003ff0a7819 */ /* 0x000fe40000011404 */
[----:B------:R-:W-:Y:S01]  /*17c0*/  IADD3.X R102, R9, UR9, R2, P1, P0 ;  /* 0x0000000909667c10 */ /* 0x000fe20008fe0402 */
[----:B------:R-:W-:Y:S01]  /*17d0*/  @UP1 ULDC.64 UR8, c[0x0][0x248] ;  /* 0x0000920000081ab9 */ /* 0x000fe20000000a00 */
[----:B------:R-:W-:Y:S01]  /*17e0*/  PLOP3.LUT P0, PT, PT, PT, UP1, 0x80, 0x0 ;  /* 0x000000000000781c */ /* 0x000fe20003f0f018 */
[----:B------:R-:W-:Y:S01]  /*17f0*/  IMAD.MOV R2, RZ, RZ, -R0 ;  /* 0x000000ffff027224 */ /* 0x000fe200078e0a00 */
[----:B------:R-:W-:Y:S01]  /*1800*/  LOP3.LUT R3, R4, 0xfffffff8, RZ, 0xc0, !PT ;  /* 0xfffffff804037812 */ /* 0x000fe200078ec0ff */
[----:B------:R-:W-:Y:S01]  /*1810*/  IMAD.SHL.U32 R4, R10, 0x40, RZ ;  /* 0x000000400a047824 */ /* 0x000fe200078e00ff */
[----:B------:R-:W-:Y:S01]  /*1820*/  @UP1 UIMAD.WIDE.U32 UR38, UR32, UR8, URZ ;  /* 0x00000008202612a5 */ /* 0x000fe2000f8e003f */
[--C-:B------:R-:W-:Y:S01]  /*1830*/  SHF.R.S32.HI R11, RZ, 0x1f, R10.reuse ;  /* 0x0000001fff0b7819 */ /* 0x100fe2000001140a */
[----:B------:R-:W-:Y:S01]  /*1840*/  @UP1 UIMAD UR32, UR32, UR9, URZ ;  /* 0x00000009202012a4 */ /* 0x000fe2000f8e023f */
[----:B------:R-:W-:Y:S01]  /*1850*/  IMAD.IADD R24, R100, 0x1, -R3 ;  /* 0x0000000164187824 */ /* 0x000fe200078e0a03 */
[----:B------:R-:W-:Y:S01]  /*1860*/  LOP3.LUT R3, R4, 0x1c0, RZ, 0xc0, !PT ;  /* 0x000001c004037812 */ /* 0x000fe200078ec0ff */
[C---:B------:R-:W-:Y:S01]  /*1870*/  IMAD R2, R15.reuse, R2, R5 ;  /* 0x000000020f027224 */ /* 0x040fe200078e0205 */
[----:B------:R-:W-:Y:S01]  /*1880*/  @UP1 UIADD3 UR32, UR39, UR32, URZ ;  /* 0x0000002027201290 */ /* 0x000fe2000fffe03f */
[----:B------:R-:W-:Y:S01]  /*1890*/  IMAD.SHL.U32 R176, R24, 0x8, RZ ;  /* 0x0000000818b07824 */ /* 0x000fe200078e00ff */
[----:B------:R-:W-:Y:S01]  /*18a0*/  SHF.R.S32.HI R4, RZ, 0x1f, R7 ;  /* 0x0000001fff047819 */ /* 0x000fe20000011407 */
[----:B------:R-:W-:Y:S01]  /*18b0*/  IMAD.WIDE R12, R12, 0x40, R10 ;  /* 0x000000400c0c7825 */ /* 0x000fe200078e020a */
[----:B------:R-:W-:-:S02]  /*18c0*/  ISETP.GT.U32.AND P2, PT, R15, R2, PT ;  /* 0x000000020f00720c */ /* 0x000fc40003f44070 */
[----:B------:R-:W-:Y:S02]  /*18d0*/  LOP3.LUT R5, R3, 0x38, R176, 0xf8, !PT ;  /* 0x0000003803057812 */ /* 0x000fe400078ef8b0 */
[----:B------:R-:W-:Y:S01]  /*18e0*/  SHF.R.U32.HI R3, RZ, 0x3, R3 ;  /* 0x00000003ff037819 */ /* 0x000fe20000011603 */
[----:B---3--:R-:W-:Y:S08]  /*18f0*/  @P0 BRA `(.L_x_1264) ;  /* 0x0000000000300947 */ /* 0x008ff00003800000 */
        /* <DEDUP_REMOVED lines=12> */
.L_x_1264:
[----:B------:R-:W-:Y:S01]  /*19c0*/  @!P2 IMAD.IADD R2, R2, 0x1, -R15 ;  /* 0x000000010202a824 */ /* 0x000fe200078e0a0f */
[----:B------:R-:W-:Y:S01]  /*19d0*/  LEA.HI R4, R4, R96, RZ, 0x2 ;  /* 0x0000006004047211 */ /* 0x000fe200078f10ff */
[----:B------:R-:W-:Y:S01]  /*19e0*/  @UP1 UIADD3 UR13, UR12, UR6, URZ ;  /* 0x000000060c0d1290 */ /* 0x000fe2000fffe03f */
[----:B------:R-:W-:Y:S01]  /*19f0*/  LOP3.LUT R7, R17, UR30, RZ, 0x3c, !PT ;  /* 0x0000001e11077c12 */ /* 0x000fe2000f8e3cff */
[----:B------:R-:W-:Y:S01]  /*1a00*/  USHF.R.S32.HI UR31, URZ, 0x1f, UR30 ;  /* 0x0000001f3f1f7899 */ /* 0x000fe2000801141e */
[----:B------:R-:W-:Y:S01]  /*1a10*/  ISETP.GE.U32.AND P4, PT, R2, R15, PT ;  /* 0x0000000f0200720c */ /* 0x000fe20003f86070 */
[----:B------:R-:W-:Y:S01]  /*1a20*/  @UP1 ULDC.64 UR6, c[0x0][0x250] ;  /* 0x0000940000061ab9 */ /* 0x000fe20000000a00 */
[----:B------:R-:W-:Y:S01]  /*1a30*/  LOP3.LUT R2, R4, 0xffffffc, RZ, 0xc0, !PT ;  /* 0x0ffffffc04027812 */ /* 0x000fe200078ec0ff */
[----:B------:R-:W-:Y:S01]  /*1a40*/  @UP1 UIMAD.WIDE.U32 UR36, UR13, UR6, URZ ;  /* 0x000000060d2412a5 */ /* 0x000fe2000f8e003f */
[----:B------:R-:W-:Y:S01]  /*1a50*/  SHF.R.S32.HI R97, RZ, 0x2, R6 ;  /* 0x00000002ff617819 */ /* 0x000fe20000011406 */
[----:B------:R-:W-:Y:S01]  /*1a60*/  @UP1 UIMAD UR13, UR13, UR7, URZ ;  /* 0x000000070d0d12a4 */ /* 0x000fe2000f8e023f */
[----:B------:R-:W-:Y:S01]  /*1a70*/  ISETP.GE.AND P1, PT, R7, RZ, PT ;  /* 0x000000ff0700720c */ /* 0x000fe20003f26270 */
[----:B------:R-:W-:Y:S01]  /*1a80*/  IMAD.IADD R2, R96, 0x1, -R2 ;  /* 0x0000000160027824 */ /* 0x000fe200078e0a02 */
[----:B------:R-:W-:Y:S01]  /*1a90*/  LOP3.LUT R8, R5, R3, RZ, 0x3c, !PT ;  /* 0x0000000305087212 */ /* 0x000fe200078e3cff */
[----:B------:R-:W-:Y:S01]  /*1aa0*/  @UP1 UIADD3 UR13, UR37, UR13, URZ ;  /* 0x0000000d250d1290 */ /* 0x000fe2000fffe03f */
[----:B------:R-:W-:Y:S01]  /*1ab0*/  LEA.HI R9, R16, R100, RZ, 0x6 ;  /* 0x0000006410097211 */ /* 0x000fe200078f30ff */
[----:B------:R-:W-:Y:S01]  /*1ac0*/  IMAD R7, R2, 0x10, R97 ;  /* 0x0000001002077824 */ /* 0x000fe200078e0261 */
[----:B------:R-:W-:Y:S01]  /*1ad0*/  SHF.R.S32.HI R177, RZ, 0x1f, R176 ;  /* 0x0000001fffb17819 */ /* 0x000fe200000114b0 */
[----:B------:R-:W-:Y:S01]  /*1ae0*/  @!P2 VIADD R0, R0, 0x1 ;  /* 0x000000010000a836 */ /* 0x000fe20000000000 */
[----:B------:R-:W-:Y:S01]  /*1af0*/  ISETP.NE.AND P3, PT, R17, RZ, PT ;  /* 0x000000ff1100720c */ /* 0x000fe20003f65270 */
[----:B------:R-:W-:-:S12]  /*1b00*/  @P0 BRA `(.L_x_1265) ;  /* 0x0000000000300947 */ /* 0x000fd80003800000 */
        /* <DEDUP_REMOVED lines=12> */
.L_x_1265:
[----:B------:R-:W-:Y:S01]  /*1bd0*/  IMAD R4, R11, UR8, RZ ;  /* 0x000000080b047c24 */ /* 0x000fe2000f8e02ff */
[----:B------:R-:W-:Y:S01]  /*1be0*/  @P4 IADD3 R0, R0, 0x1, RZ ;  /* 0x0000000100004810 */ /* 0x000fe20007ffe0ff */
[----:B------:R-:W-:Y:S01]  /*1bf0*/  IMAD.WIDE.U32 R2, R10, UR8, R176 ;  /* 0x000000080a027c25 */ /* 0x000fe2000f8e00b0 */
[----:B------:R-:W-:Y:S01]  /*1c00*/  SHF.L.U32 R9, R9, 0x3, RZ ;  /* 0x0000000309097819 */ /* 0x000fe200000006ff */
[----:B------:R-:W-:Y:S01]  /*1c10*/  ULDC.64 UR4, c[0x0][0x258] ;  /* 0x0000960000047ab9 */ /* 0x000fe20000000a00 */
[----:B------:R-:W-:Y:S01]  /*1c20*/  IADD3 R105, R176, 0x80, RZ ;  /* 0x00000080b0697810 */ /* 0x000fe20007ffe0ff */
[----:B------:R-:W-:Y:S01]  /*1c30*/  IMAD.SHL.U32 R5, R14, 0x2, RZ ;  /* 0x000000020e057824 */ /* 0x000fe200078e00ff */
[----:B------:R-:W-:Y:S01]  /*1c40*/  IADD3 R6, P0, R2, UR38, RZ ;  /* 0x0000002602067c10 */ /* 0x000fe2000ff1e0ff */
[----:B------:R-:W-:Y:S01]  /*1c50*/  IMAD R4, R10, UR9, R4 ;  /* 0x000000090a047c24 */ /* 0x000fe2000f8e0204 */
[----:B------:R-:W-:Y:S01]  /*1c60*/  LOP3.LUT R203, R8, 0xfffffe00, R9, 0xf8, !PT ;  /* 0xfffffe0008cb7812 */ /* 0x000fe200078ef809 */
[----:B------:R-:W-:Y:S01]  /*1c70*/  IMAD R98, R7, UR20, R5 ;  /* 0x0000001407627c24 */ /* 0x000fe2000f8e0205 */
[----:B------:R-:W-:Y:S01]  /*1c80*/  MOV R14, UR4 ;  /* 0x00000004000e7c02 */ /* 0x000fe20008000f00 */
[----:B------:R-:W-:Y:S01]  /*1c90*/  IMAD R5, R11, UR6, RZ ;  /* 0x000000060b057c24 */ /* 0x000fe2000f8e02ff */
[----:B------:R-:W-:Y:S01]  /*1ca0*/  IADD3.X R7, R3, UR32, R4, P0, !PT ;  /* 0x0000002003077c10 */ /* 0x000fe200087fe404 */
[----:B------:R-:W-:Y:S01]  /*1cb0*/  IMAD.WIDE.U32 R2, R10, UR6, R176 ;  /* 0x000000060a027c25 */ /* 0x000fe2000f8e00b0 */
[----:B------:R-:W-:Y:S01]  /*1cc0*/  IADD3 R4, P0, R176, UR34, RZ ;  /* 0x00000022b0047c10 */ /* 0x000fe2000ff1e0ff */
[----:B------:R-:W1:Y:S01]  /*1cd0*/  S2UR UR32, SR_CgaCtaId ;  /* 0x00000000002079c3 */ /* 0x000e620000008800 */
[----:B------:R-:W-:Y:S01]  /*1ce0*/  UIMAD UR31, UR31, UR4, URZ ;  /* 0x000000041f1f72a4 */ /* 0x000fe2000f8e023f */
[----:B------:R-:W-:Y:S01]  /*1cf0*/  @!P1 IMAD.MOV R0, RZ, RZ, -R0 ;  /* 0x000000ffff009224 */ /* 0x000fe200078e0a00 */
[----:B------:R-:W-:Y:S01]  /*1d00*/  IADD3 R2, P1, R2, UR36, RZ ;  /* 0x0000002402027c10 */ /* 0x000fe2000ff3e0ff */
[----:B------:R-:W-:Y:S01]  /*1d10*/  IMAD R9, R10, UR7, R5 ;  /* 0x000000070a097c24 */ /* 0x000fe2000f8e0205 */
[----:B------:R-:W-:Y:S01]  /*1d20*/  @!P3 LOP3.LUT R0, RZ, R17, RZ, 0x33, !PT ;  /* 0x00000011ff00b212 */ /* 0x000fe200078e33ff */
[----:B------:R-:W-:Y:S01]  /*1d30*/  VIADD R108, R176, 0x40 ;  /* 0x00000040b06c7836 */ /* 0x000fe20000000000 */
[----:B------:R-:W-:Y:S01]  /*1d40*/  IADD3.X R5, R177, UR10, RZ, P0, !PT ;  /* 0x0000000ab1057c10 */ /* 0x000fe200087fe4ff */
[----:B------:R-:W-:Y:S01]  /*1d50*/  ULDC.64 UR10, c[0x0][0x268] ;  /* 0x00009a00000a7ab9 */ /* 0x000fe20000000a00 */
[----:B------:R-:W-:Y:S01]  /*1d60*/  IADD3.X R3, R3, UR13, R9, P1, !PT ;  /* 0x0000000d03037c10 */ /* 0x000fe20008ffe409 */
[----:B------:R-:W-:Y:S01]  /*1d70*/  ULDC.64 UR12, c[0x0][0x260] ;  /* 0x00009800000c7ab9 */ /* 0x000fe20000000a00 */
[----:B------:R-:W-:Y:S01]  /*1d80*/  SHF.R.S32.HI R8, RZ, 0x1f, R0 ;  /* 0x0000001fff087819 */ /* 0x000fe20000011400 */
[----:B------:R-:W-:Y:S01]  /*1d90*/  IMAD.WIDE.U32 R28, R0, UR12, R6 ;  /* 0x0000000c001c7c25 */ /* 0x000fe2000f8e0006 */
[----:B------:R-:W-:Y:S01]  /*1da0*/  UIMAD UR31, UR30, UR5, UR31 ;  /* 0x000000051e1f72a4 */ /* 0x000fe2000f8e021f */
[----:B------:R-:W-:Y:S01]  /*1db0*/  BSSY B0, `(.L_x_1266) ;  /* 0x0000039000007945 */ /* 0x000fe20003800000 */
[----:B------:R-:W-:Y:S01]  /*1dc0*/  UMOV UR4, 0x400 ;  /* 0x0000040000047882 */ /* 0x000fe20000000000 */
[----:B------:R-:W-:Y:S01]  /*1dd0*/  IMAD.WIDE.U32 R14, R14, UR30, R4 ;  /* 0x0000001e0e0e7c25 */ /* 0x000fe2000f8e0004 */
[----:B------:R2:W-:Y:S01]  /*1de0*/  STL.64 [R1+0x90], R28 ;  /* 0x0000901c01007387 */ /* 0x0005e20000100a00 */
[----:B------:R-:W-:Y:S01]  /*1df0*/  UIADD3 UR5, UR19, -0x1, URZ ;  /* 0xffffffff13057890 */ /* 0x000fe2000fffe03f */
[----:B------:R-:W-:Y:S01]  /*1e00*/  LEA.HI R22, R16, R100, RZ, 0x4 ;  /* 0x0000006410167211 */ /* 0x000fe200078f20ff */
[----:B------:R-:W-:Y:S01]  /*1e10*/  IMAD.WIDE.U32 R26, R0, UR10, R2 ;  /* 0x0000000a001a7c25 */ /* 0x000fe2000f8e0002 */
[----:B------:R-:W-:-:S02]  /*1e20*/  IADD3 R9, R15, UR31, RZ ;  /* 0x0000001f0f097c10 */ /* 0x000fc4000fffe0ff */
[----:B------:R-:W-:Y:S01]  /*1e30*/  IADD3 R19, R10, 0x20, RZ ;  /* 0x000000200a137810 */ /* 0x000fe20007ffe0ff */
[----:B------:R-:W-:Y:S01]  /*1e40*/  IMAD R4, R8, UR12, RZ ;  /* 0x0000000c08047c24 */ /* 0x000fe2000f8e02ff */
[----:B------:R2:W-:Y:S01]  /*1e50*/  STL.64 [R1+0xa8], R26 ;  /* 0x0000a81a01007387 */ /* 0x0005e20000100a00 */
[----:B-1----:R-:W-:Y:S01]  /*1e60*/  ULEA UR4, UR32, UR4, 0x18 ;  /* 0x0000000420047291 */ /* 0x002fe2000f8ec03f */
[----:B------:R-:W-:Y:S02]  /*1e70*/  VIADD R18, R10, 0x10 ;  /* 0x000000100a127836 */ /* 0x000fe40000000000 */
[----:B------:R-:W-:Y:S01]  /*1e80*/  IMAD R21, R0, UR13, R4 ;  /* 0x0000000d00157c24 */ /* 0x000fe2000f8e0204 */
[----:B------:R-:W-:Y:S01]  /*1e90*/  UIADD3 UR13, -UR23, UR18, URZ ;  /* 0x00000012170d7290 */ /* 0x000fe2000fffe13f */
[----:B------:R2:W-:Y:S01]  /*1ea0*/  STL [R1+0x58], R108 ;  /* 0x0000586c01007387 */ /* 0x0005e20000100800 */
[----:B------:R-:W-:Y:S01]  /*1eb0*/  IMAD R4, R8, UR10, RZ ;  /* 0x0000000a08047c24 */ /* 0x000fe2000f8e02ff */
[----:B------:R-:W-:-:S02]  /*1ec0*/  LEA R203, R203, UR4, 0x1 ;  /* 0x00000004cbcb7c11 */ /* 0x000fc4000f8e08ff */
[----:B------:R2:W-:Y:S01]  /*1ed0*/  STL [R1+0x5c], R105 ;  /* 0x00005c6901007387 */ /* 0x0005e20000100800 */
[----:B------:R-:W-:Y:S01]  /*1ee0*/  ISETP.GE.AND P0, PT, R10, UR13, PT ;  /* 0x0000000d0a007c0c */ /* 0x000fe2000bf06270 */
[----:B------:R-:W-:-:S12]  /*1ef0*/  IMAD R25, R0, UR11, R4 ;  /* 0x0000000b00197c24 */ /* 0x000fd8000f8e0204 */
        /* <DEDUP_REMOVED lines=36> */
.L_x_1267:
[----:B------:R-:W-:Y:S05]  /*2140*/  BSYNC B0 ;  /* 0x0000000000007941 */ /* 0x000fea0003800000 */
.L_x_1266:
[----:B------:R-:W-:Y:S01]  /*2150*/  ISETP.GE.AND P0, PT, R18, UR13, PT ;  /* 0x0000000d12007c0c */ /* 0x000fe2000bf06270 */
[----:B------:R-:W-:Y:S01]  /*2160*/  ULEA UR10, UR19, UR27, 0x6 ;  /* 0x0000001b130a7291 */ /* 0x000fe2000f8e303f */
[----:B------:R-:W-:Y:S01]  /*2170*/  VIADD R20, R10, 0x30 ;  /* 0x000000300a147836 */ /* 0x000fe20000000000 */
[----:B------:R-:W-:Y:S01]  /*2180*/  USHF.R.S32.HI UR12, URZ, 0x1f, UR5 ;  /* 0x0000001f3f0c7899 */ /* 0x000fe20008011405 */
[----:B------:R-:W-:Y:S01]  /*2190*/  BSSY B0, `(.L_x_1268) ;  /* 0x000002e000007945 */ /* 0x000fe20003800000 */
[----:B------:R-:W-:Y:S01]  /*21a0*/  UIADD3 UR10, UR10, -0x40, URZ ;  /* 0xffffffc00a0a7890 */ /* 0x000fe2000fffe03f */
[----:B------:R-:W-:Y:S02]  /*21b0*/  ISETP.GE.AND P4, PT, R19, UR13, PT ;  /* 0x0000000d13007c0c */ /* 0x000fe4000bf86270 */
[----:B------:R-:W-:Y:S02]  /*21c0*/  ISETP.GE.AND P6, PT, R20, UR13, PT ;  /* 0x0000000d14007c0c */ /* 0x000fe4000bfc6270 */
[----:B------:R-:W-:Y:S01]  /*21d0*/  LOP3.LUT R23, R22, 0xfffffff0, RZ, 0xc0, !PT ;  /* 0xfffffff016177812 */ /* 0x000fe200078ec0ff */
[----:B------:R-:W-:Y:S01]  /*21e0*/  IMAD.U32 R101, RZ, RZ, UR10 ;  /* 0x0000000aff657e24 */ /* 0x000fe2000f8e00ff */
[----:B------:R-:W-:Y:S01]  /*21f0*/  IADD3 R104, P5, R98, UR10, RZ ;  /* 0x0000000a62687c10 */ /* 0x000fe2000ffbe0ff */
[----:B------:R-:W-:-:S12]  /*2200*/  @P0 BRA `(.L_x_1269) ;  /* 0x0000000000980947 */ /* 0x000fd80003800000 */
        /* <DEDUP_REMOVED lines=38> */
.L_x_1269:
[----:B------:R-:W-:Y:S05]  /*2470*/  BSYNC B0 ;  /* 0x0000000000007941 */ /* 0x000fea0003800000 */
.L_x_1268:
[----:B------:R-:W-:Y:S04]  /*2480*/  BSSY B0, `(.L_x_1270) ;  /* 0x0000028000007945 */ /* 0x000fe80003800000 */
        /* <DEDUP_REMOVED lines=39> */
.L_x_1271:
[----:B------:R-:W-:Y:S05]  /*2700*/  BSYNC B0 ;  /* 0x0000000000007941 */ /* 0x000fea0003800000 */
.L_x_1270:
        /* <DEDUP_REMOVED lines=40> */
.L_x_1273:
[----:B------:R-:W-:Y:S05]  /*2990*/  BSYNC B0 ;  /* 0x0000000000007941 */ /* 0x000fea0003800000 */
.L_x_1272:
[----:B------:R-:W-:Y:S01]  /*29a0*/  IMAD.IADD R107, R29, 0x1, R21 ;  /* 0x000000011d6b7824 */ /* 0x000fe200078e0215 */
[----:B------:R-:W-:Y:S01]  /*29b0*/  UIMAD UR32, UR5, -0x40, UR26 ;  /* 0xffffffc0052078a4 */ /* 0x000fe2000f8e021a */
[----:B------:R-:W-:Y:S01]  /*29c0*/  IMAD.MOV.U32 R106, RZ, RZ, R28 ;  /* 0x000000ffff6a7224 */ /* 0x000fe200078e001c */
[----:B------:R-:W-:Y:S01]  /*29d0*/  USHF.L.U64.HI UR13, UR8, 0x6, UR9 ;  /* 0x00000006080d7899 */ /* 0x000fe20008010209 */
[----:B------:R-:W-:Y:S01]  /*29e0*/  IMAD.U32 R17, RZ, RZ, UR5 ;  /* 0x00000005ff117e24 */ /* 0x000fe2000f8e00ff */
[----:B------:R-:W-:Y:S01]  /*29f0*/  USHF.L.U32 UR27, UR8, 0x6, URZ ;  /* 0x00000006081b7899 */ /* 0x000fe2000800063f */
[----:B-1-34-:R-:W-:Y:S01]  /*2a00*/  IMAD.IADD R4, R100, 0x1, -R23 ;  /* 0x0000000164047824 */ /* 0x01afe200078e0a17 */
[----:B------:R1:W-:Y:S01]  /*2a10*/  STL.64 [R1+0x88], R106 ;  /* 0x0000886a01007387 */ /* 0x0003e20000100a00 */
[----:B------:R-:W-:Y:S01]  /*2a20*/  ISETP.GE.AND P1, PT, R10, UR32, PT ;  /* 0x000000200a007c0c */ /* 0x000fe2000bf26270 */
[----:B------:R-:W-:Y:S01]  /*2a30*/  UIMAD UR10, UR13, UR5, URZ ;  /* 0x000000050d0a72a4 */ /* 0x000fe2000f8e023f */
[----:B------:R-:W-:Y:S01]  /*2a40*/  SHF.R.S32.HI R14, RZ, 0x4, R22 ;  /* 0x00000004ff0e7819 */ /* 0x000fe20000011416 */
[----:B------:R-:W-:Y:S01]  /*2a50*/  IMAD.WIDE.U32 R2, R17, UR27, R106 ;  /* 0x0000001b11027c25 */ /* 0x000fe2000f8e006a */
[----:B------:R-:W-:Y:S01]  /*2a60*/  BSSY B0, `(.L_x_1274) ;  /* 0x0000025000007945 */ /* 0x000fe20003800000 */
[----:B------:R-:W-:Y:S01]  /*2a70*/  UIMAD UR10, UR12, UR27, UR10 ;  /* 0x0000001b0c0a72a4 */ /* 0x000fe2000f8e020a */
[----:B------:R-:W-:-:S02]  /*2a80*/  ISETP.GE.AND P6, PT, R18, UR32, PT ;  /* 0x0000002012007c0c */ /* 0x000fc4000bfc6270 */
[----:B------:R-:W-:Y:S02]  /*2a90*/  ISETP.GE.AND P0, PT, R19, UR32, PT ;  /* 0x0000002013007c0c */ /* 0x000fe4000bf06270 */
[----:B------:R-:W-:Y:S01]  /*2aa0*/  LEA.HI R13, R22, R14, RZ, 0x1 ;  /* 0x0000000e160d7211 */ /* 0x000fe200078f08ff */
[----:B------:R-:W-:Y:S01]  /*2ab0*/  VIADD R5, R3, UR10 ;  /* 0x0000000a03057c36 */ /* 0x000fe20008000000 */
[----:B------:R-:W-:Y:S01]  /*2ac0*/  SHF.R.S32.HI R0, RZ, 0x1f, R4 ;  /* 0x0000001fff007819 */ /* 0x000fe20000011404 */
[----:B------:R-:W-:Y:S08]  /*2ad0*/  @P1 BRA `(.L_x_1275) ;  /* 0x0000000000741947 */ /* 0x000ff00003800000 */
        /* <DEDUP_REMOVED lines=29> */
.L_x_1275:
[----:B------:R-:W-:Y:S05]  /*2cb0*/  BSYNC B0 ;  /* 0x0000000000007941 */ /* 0x000fea0003800000 */
.L_x_1274:
[----:B------:R-:W-:Y:S01]  /*2cc0*/  USHF.L.U64.HI UR30, UR8, 0x4, UR9 ;  /* 0x00000004081e7899 */ /* 0x000fe20008010209 */
[----:B------:R-:W-:Y:S01]  /*2cd0*/  BSSY B0, `(.L_x_1276) ;  /* 0x0000023000007945 */ /* 0x000fe20003800000 */
[----:B------:R-:W-:Y:S01]  /*2ce0*/  USHF.L.U32 UR31, UR8, 0x4, URZ ;  /* 0x00000004081f7899 */ /* 0x000fe2000800063f */
[----:B------:R-:W-:Y:S02]  /*2cf0*/  LEA.HI R16, R0, R4, RZ, 0x3 ;  /* 0x0000000400107211 */ /* 0x000fe400078f18ff */
        /* <DEDUP_REMOVED lines=32> */
.L_x_1277:
[----:B------:R-:W-:Y:S05]  /*2f00*/  BSYNC B0 ;  /* 0x0000000000007941 */ /* 0x000fea0003800000 */
.L_x_1276:
[----:B-1-34-:R-:W-:Y:S01]  /*2f10*/  LOP3.LUT R6, R13, 0xfffffffe, RZ, 0xc0, !PT ;  /* 0xfffffffe0d067812 */ /* 0x01afe200078ec0ff */
[----:B------:R-:W-:Y:S01]  /*2f20*/  BSSY B0, `(.L_x_1278) ;  /* 0x0000027000007945 */ /* 0x000fe20003800000 */
[----:B------:R-:W-:Y:S02]  /*2f30*/  LOP3.LUT R0, R16, 0xfffffff8, RZ, 0xc0, !PT ;  /* 0xfffffff810007812 */ /* 0x000fe400078ec0ff */
[----:B------:R-:W-:Y:S01]  /*2f40*/  ISETP.GE.AND P6, PT, R20, UR32, PT ;  /* 0x0000002014007c0c */ /* 0x000fe2000bfc6270 */
[----:B------:R-:W-:Y:S02]  /*2f50*/  IMAD.IADD R13, R14, 0x1, -R6 ;  /* 0x000000010e0d7824 */ /* 0x000fe400078e0a06 */
[----:B------:R-:W-:Y:S01]  /*2f60*/  IMAD.IADD R52, R4, 0x1, -R0 ;  /* 0x0000000104347824 */ /* 0x000fe200078e0a00 */
[----:B------:R-:W-:Y:S09]  /*2f70*/  @P0 BRA `(.L_x_1279) ;  /* 0x0000000000840947 */ /* 0x000ff20003800000 */
        /* <DEDUP_REMOVED lines=33> */
.L_x_1279:
[----:B------:R-:W-:Y:S05]  /*3190*/  BSYNC B0 ;  /* 0x0000000000007941 */ /* 0x000fea0003800000 */
.L_x_1278:
        /* <DEDUP_REMOVED lines=36> */
.L_x_1281:
[----:B------:R-:W-:Y:S05]  /*33e0*/  BSYNC B0 ;  /* 0x0000000000007941 */ /* 0x000fea0003800000 */
.L_x_1280:
[----:B------:R-:W0:Y:S01]  /*33f0*/  LDGDEPBAR ;  /* 0x00000000000079af */ /* 0x000e220000000000 */
[----:B------:R-:W-:Y:S01]  /*3400*/  ISETP.GE.AND P1, PT, R10, UR32, PT ;  /* 0x000000200a007c0c */ /* 0x000fe2000bf26270 */
[----:B------:R-:W-:Y:S01]  /*3410*/  USHF.L.U64.HI UR10, UR6, 0x6, UR7 ;  /* 0x00000006060a7899 */ /* 0x000fe20008010207 */
[----:B------:R-:W-:Y:S01]  /*3420*/  IMAD.SHL.U32 R0, R24, 0x40, RZ ;  /* 0x0000004018007824 */ /* 0x000fe200078e00ff */
[----:B------:R-:W-:Y:S01]  /*3430*/  USHF.L.U32 UR11, UR6, 0x6, URZ ;  /* 0x00000006060b7899 */ /* 0x000fe2000800063f */
[----:B------:R-:W-:Y:S01]  /*3440*/  IMAD.SHL.U32 R2, R52, 0x40, RZ ;  /* 0x0000004034027824 */ /* 0x000fe200078e00ff */
[----:B------:R-:W-:Y:S01]  /*3450*/  UIMAD UR8, UR10, UR5, URZ ;  /* 0x000000050a0872a4 */ /* 0x000fe2000f8e023f */
[----:B-1-34-:R-:W-:Y:S01]  /*3460*/  IMAD.IADD R7, R27, 0x1, R25 ;  /* 0x000000011b077824 */ /* 0x01afe200078e0219 */
[----:B------:R-:W-:Y:S01]  /*3470*/  LOP3.LUT R0, R0, 0x1c0, RZ, 0xc0, !PT ;  /* 0x000001c000007812 */ /* 0x000fe200078ec0ff */
[----:B------:R-:W-:Y:S01]  /*3480*/  IMAD.MOV.U32 R6, RZ, RZ, R26 ;  /* 0x000000ffff067224 */ /* 0x000fe200078e001a */
[----:B------:R-:W-:Y:S01]  /*3490*/  UIMAD UR8, UR12, UR11, UR8 ;  /* 0x0000000b0c0872a4 */ /* 0x000fe2000f8e0208 */
[----:B------:R-:W-:Y:S01]  /*34a0*/  IMAD.SHL.U32 R3, R10, 0x8, RZ ;  /* 0x000000080a037824 */ /* 0x000fe200078e00ff */
[----:B------:R-:W-:Y:S01]  /*34b0*/  LOP3.LUT R2, R2, 0x1c0, RZ, 0xc0, !PT ;  /* 0x000001c002027812 */ /* 0x000fe200078ec0ff */
[----:B------:R-:W-:Y:S01]  /*34c0*/  IMAD.SHL.U32 R4, R13, 0x8, RZ ;  /* 0x000000080d047824 */ /* 0x000fe200078e00ff */
[----:B------:R1:W-:Y:S01]  /*34d0*/  STL.64 [R1+0xa0], R6 ;  /* 0x0000a00601007387 */ /* 0x0003e20000100a00 */
[----:B------:R-:W-:Y:S01]  /*34e0*/  BSSY B0, `(.L_x_1282) ;  /* 0x0000030000007945 */ /* 0x000fe20003800000 */
[----:B------:R-:W-:Y:S01]  /*34f0*/  LOP3.LUT R5, R0, 0x8, R3, 0xf8, !PT ;  /* 0x0000000800057812 */ /* 0x000fe200078ef803 */
[----:B------:R-:W-:Y:S01]  /*3500*/  IMAD.SHL.U32 R8, R16, 0x40, RZ ;  /* 0x0000004010087824 */ /* 0x000fe200078e00ff */
[----:B------:R-:W-:-:S02]  /*3510*/  SHF.R.U32.HI R3, RZ, 0x3, R0 ;  /* 0x00000003ff037819 */ /* 0x000fc40000011600 */
[----:B------:R-:W-:Y:S02]  /*3520*/  LOP3.LUT R4, R2, 0x8, R4, 0xf8, !PT ;  /* 0x0000000802047812 */ /* 0x000fe400078ef804 */
[----:B------:R-:W-:Y:S01]  /*3530*/  SHF.R.U32.HI R0, RZ, 0x3, R2 ;  /* 0x00000003ff007819 */ /* 0x000fe20000011602 */
[----:B------:R-:W-:-:S04]  /*3540*/  DEPBAR.LE SB0, 0x0 ;  /* 0x000080000000791a */ /* 0x000fc80000000000 */
[----:B------:R-:W-:Y:S01]  /*3550*/  BAR.SYNC.DEFER_BLOCKING 0x0 ;  /* 0x0000000000007b1d */ /* 0x000fe20000010000 */
[----:B------:R-:W-:Y:S02]  /*3560*/  ISETP.GE.AND P6, PT, R18, UR32, PT ;  /* 0x0000002012007c0c */ /* 0x000fe4000bfc6270 */
[----:B------:R-:W-:Y:S02]  /*3570*/  ISETP.GE.AND P0, PT, R19, UR32, PT ;  /* 0x0000002013007c0c */ /* 0x000fe4000bf06270 */
[----:B------:R-:W-:Y:S02]  /*3580*/  LOP3.LUT R12, R5, R3, RZ, 0x3c, !PT ;  /* 0x00000003050c7212 */ /* 0x000fe400078e3cff */
[----:B------:R-:W-:Y:S02]  /*3590*/  LOP3.LUT R0, R4, R0, RZ, 0x3c, !PT ;  /* 0x0000000004007212 */ /* 0x000fe400078e3cff */
[----:B------:R-:W-:Y:S01]  /*35a0*/  LEA R99, R96, UR23, 0x4 ;  /* 0x0000001760637c11 */ /* 0x000fe2000f8e20ff */
[----:B-1----:R-:W-:-:S04]  /*35b0*/  IMAD.WIDE.U32 R6, R17, UR11, R6 ;  /* 0x0000000b11067c25 */ /* 0x002fc8000f8e0006 */
[----:B------:R-:W-:Y:S01]  /*35c0*/  VIADD R9, R7, UR8 ;  /* 0x0000000807097c36 */ /* 0x000fe20008000000 */
        /* <DEDUP_REMOVED lines=33> */
.L_x_1283:
[----:B------:R-:W-:Y:S05]  /*37e0*/  BSYNC B0 ;  /* 0x0000000000007941 */ /* 0x000fea0003800000 */
.L_x_1282:
[----:B------:R1:W-:Y:S01]  /*37f0*/  @P6 STS.128 [R203+0xc800], RZ ;  /* 0x00c800ffcb006388 */ /* 0x0003e20000000c00 */
[----:B------:R-:W-:Y:S01]  /*3800*/  USHF.L.U64.HI UR12, UR6, 0x4, UR7 ;  /* 0x00000004060c7899 */ /* 0x000fe20008010207 */
[----:B------:R-:W-:Y:S01]  /*3810*/  BSSY B0, `(.L_x_1284) ;  /* 0x0000025000007945 */ /* 0x000fe20003800000 */
[----:B------:R-:W-:Y:S01]  /*3820*/  USHF.L.U32 UR23, UR6, 0x4, URZ ;  /* 0x0000000406177899 */ /* 0x000fe2000800063f */
[----:B------:R1:W-:Y:S01]  /*3830*/  @P6 STS.128 [R203+0xe800], RZ ;  /* 0x00e800ffcb006388 */ /* 0x0003e20000000c00 */
[----:B----4-:R-:W-:-:S03]  /*3840*/  LOP3.LUT R5, R0, 0xfffffe00, R8, 0xf8, !PT ;  /* 0xfffffe0000057812 */ /* 0x010fc600078ef808 */
        /* <DEDUP_REMOVED lines=8> */
[----:B------:R-:W4:Y:S01]  /*38d0*/  @!P4 LDC.64 R10, c[0x0][0x220] ;  /* 0x00008800ff0acb82 */ /* 0x000f220000000a00 */
        /* <DEDUP_REMOVED lines=24> */
.L_x_1285:
[----:B------:R-:W-:Y:S05]  /*3a60*/  BSYNC B0 ;  /* 0x0000000000007941 */ /* 0x000fea0003800000 */
.L_x_1284:
[----:B------:R2:W-:Y:S01]  /*3a70*/  @P0 STS.128 [R203+0xd000], RZ ;  /* 0x00d000ffcb000388 */ /* 0x0005e20000000c00 */
[----:B------:R-:W-:Y:S01]  /*3a80*/  IMAD R0, R96, 0x400, R5 ;  /* 0x0000040060007824 */ /* 0x000fe200078e0205 */
[----:B------:R-:W-:Y:S01]  /*3a90*/  UIADD3 UR33, UR26, -UR22, -UR18 ;  /* 0x800000161a217290 */ /* 0x000fe2000fffe812 */
[----:B-1-34-:R-:W-:Y:S01]  /*3aa0*/  IMAD R2, R13, 0x200, R12 ;  /* 0x000002000d027824 */ /* 0x01afe200078e020c */
[----:B------:R2:W-:Y:S01]  /*3ab0*/  @P0 STS.128 [R203+0xf000], RZ ;  /* 0x00f000ffcb000388 */ /* 0x0005e20000000c00 */
[----:B------:R-:W-:Y:S01]  /*3ac0*/  BSSY B0, `(.L_x_1286) ;  /* 0x0000027000007945 */ /* 0x000fe20003800000 */
[----:B------:R-:W-:Y:S02]  /*3ad0*/  ISETP.GE.AND P6, PT, R20, UR32, PT ;  /* 0x0000002014007c0c */ /* 0x000fe4000bfc6270 */
[----:B------:R2:W-:Y:S01]  /*3ae0*/  @P0 STS.128 [R203+0x11000], RZ ;  /* 0x011000ffcb000388 */ /* 0x0005e20000000c00 */
[----:B------:R-:W-:Y:S02]  /*3af0*/  LEA R187, R0, UR4, 0x1 ;  /* 0x0000000400bb7c11 */ /* 0x000fe4000f8e08ff */
[----:B------:R-:W-:Y:S01]  /*3b00*/  LEA R180, R2, UR4, 0x1 ;  /* 0x0000000402b47c11 */ /* 0x000fe2000f8e08ff */
[----:B------:R-:W-:Y:S07]  /*3b10*/  @P0 BRA `(.L_x_1287) ;  /* 0x0000000000840947 */ /* 0x000fee0003800000 */
        /* <DEDUP_REMOVED lines=33> */
.L_x_1287:
[----:B------:R-:W-:Y:S05]  /*3d30*/  BSYNC B0 ;  /* 0x0000000000007941 */ /* 0x000fea0003800000 */
.L_x_1286:
        /* <DEDUP_REMOVED lines=8> */
[----:B-1-3--:R-:W-:Y:S01]  /*3dc0*/  IMAD.U32 R2, RZ, RZ, UR6 ;  /* 0x00000006ff027e24 */ /* 0x00afe2000f8e00ff */
[----:B------:R-:W-:Y:S01]  /*3dd0*/  ISETP.GE.AND P3, PT, R176, UR8, PT ;  /* 0x00000008b0007c0c */ /* 0x000fe2000bf66270 */
[----:B------:R-:W-:Y:S01]  /*3de0*/  IMAD.MOV.U32 R8, RZ, RZ, R6 ;  /* 0x000000ffff087224 */ /* 0x000fe200078e0006 */
[----:B------:R-:W-:Y:S01]  /*3df0*/  ISETP.GE.AND P2, PT, R108, UR8, PT ;  /* 0x000000086c007c0c */ /* 0x000fe2000bf46270 */
[----:B------:R-:W-:Y:S01]  /*3e00*/  UIMAD UR9, UR7, 0x30, URZ ;  /* 0x00000030070978a4 */ /* 0x000fe2000f8e023f */
[----:B------:R-:W-:Y:S01]  /*3e10*/  ISETP.GE.AND P0, PT, R105, UR8, PT ;  /* 0x0000000869007c0c */ /* 0x000fe2000bf06270 */
[----:B------:R-:W-:-:S04]  /*3e20*/  IMAD.WIDE.U32 R2, R2, 0x30, R8 ;  /* 0x0000003002027825 */ /* 0x000fc800078e0008 */
[----:B------:R-:W-:-:S04]  /*3e30*/  VIADD R0, R3, UR9 ;  /* 0x0000000903007c36 */ /* 0x000fc80008000000 */
        /* <DEDUP_REMOVED lines=25> */
.L_x_1289:
[----:B------:R-:W-:Y:S05]  /*3fd0*/  BSYNC B0 ;  /* 0x0000000000007941 */ /* 0x000fea0003800000 */
.L_x_1288:
[----:B---3--:R-:W-:Y:S01]  /*3fe0*/  LDSM.16.M88.4 R8, [R187] ;  /* 0x00000000bb08783b */ /* 0x008fe20000000200 */
[----:B------:R-:W-:Y:S01]  /*3ff0*/  LOP3.LUT P0, RZ, R24, 0x2, RZ, 0xc0, !PT ;  /* 0x0000000218ff7812 */ /* 0x000fe2000780c0ff */
[----:B------:R-:W-:Y:S01]  /*4000*/  IMAD.MOV.U32 R4, RZ, RZ, 0x10 ;  /* 0x00000010ff047424 */ /* 0x000fe200078e00ff */
[----:B------:R-:W-:Y:S01]  /*4010*/  LOP3.LUT P1, RZ, R52, 0x2, RZ, 0xc0, !PT ;  /* 0x0000000234ff7812 */ /* 0x000fe2000782c0ff */
[----:B------:R-:W3:Y:S01]  /*4020*/  LDSM.16.M88.4 R20, [R180+0x6000] ;  /* 0x00600000b414783b */ /* 0x000ee20000000200 */
[----:B------:R-:W-:Y:S01]  /*4030*/  VIADD R0, R180, 0x6000 ;  /* 0x00006000b4007836 */ /* 0x000fe20000000000 */
[----:B------:R-:W-:Y:S01]  /*4040*/  UMOV UR8, UR5 ;  /* 0x0000000500087c82 */ /* 0x000fe20008000000 */
[----:B------:R-:W-:Y:S01]  /*4050*/  SEL R4, R4, 0xfffffff0, !P1 ;  /* 0xfffffff004047807 */ /* 0x000fe20004800000 */
[----:B------:R-:W5:Y:S01]  /*4060*/  LDSM.16.M88.4 R16, [R180+0x6800] ;  /* 0x00680000b410783b */ /* 0x000f620000000200 */
[----:B------:R-:W-:Y:S01]  /*4070*/  VIADD R191, R180, 0x6020 ;  /* 0x00006020b4bf7836 */ /* 0x000fe20000000000 */
[----:B------:R-:W-:Y:S01]  /*4080*/  LOP3.LUT P1, RZ, R52, 0x4, RZ, 0xc0, !PT ;  /* 0x0000000434ff7812 */ /* 0x000fe2000782c0ff */
[----:B------:R-:W-:Y:S01]  /*4090*/  IMAD.SHL.U32 R100, R100, 0x2, RZ ;  /* 0x0000000264647824 */ /* 0x000fe200078e00ff */
[----:B--2---:R-:W2:Y:S01]  /*40a0*/  LDSM.16.M88.4 R28, [R180+0x7000] ;  /* 0x00700000b41c783b */ /* 0x004ea20000000200 */
[----:B------:R-:W-:Y:S01]  /*40b0*/  IMAD R188, R4, 0x2, R187 ;  /* 0x0000000204bc7824 */ /* 0x000fe200078e02bb */
[----:B------:R-:W-:Y:S01]  /*40c0*/  UISETP.GT.AND UP0, UPT, UR8, UR14, UPT ;  /* 0x0000000e0800728c */ /* 0x000fe2000bf04270 */
[----:B------:R-:W-:Y:S01]  /*40d0*/  @P0 VIADD R191, R0, 0xffffffe0 ;  /* 0xffffffe000bf0836 */ /* 0x000fe20000000000 */
[----:B------:R-:W4:Y:S01]  /*40e0*/  LDSM.16.M88.4 R48, [R180+0x7800] ;  /* 0x00780000b430783b */ /* 0x000f220000000200 */
[----:B------:R-:W-:Y:S01]  /*40f0*/  IMAD.MOV.U32 R0, RZ, RZ, 0x20 ;  /* 0x00000020ff007424 */ /* 0x000fe200078e00ff */
[----:B------:R-:W-:Y:S01]  /*4100*/  LOP3.LUT P0, RZ, R24, 0x4, RZ, 0xc0, !PT ;  /* 0x0000000418ff7812 */ /* 0x000fe2000780c0ff */
[----:B-1----:R-:W-:Y:S01]  /*4110*/  IMAD.IADD R6, R97, 0x1, R99 ;  /* 0x0000000161067824 */ /* 0x002fe200078e0263 */
[----:B------:R-:W-:Y:S01]  /*4120*/  LDSM.16.M88.4 R12, [R188] ;  /* 0x00000000bc0c783b */ /* 0x000fe20000000200 */
[----:B------:R-:W-:Y:S01]  /*4130*/  LOP3.LUT R3, R100, 0x6, RZ, 0xc0, !PT ;  /* 0x0000000664037812 */ /* 0x000fe200078ec0ff */
[----:B------:R-:W-:Y:S01]  /*4140*/  IMAD.U32 R7, RZ, RZ, UR26 ;  /* 0x0000001aff077e24 */ /* 0x000fe2000f8e00ff */
[C---:B------:R-:W-:Y:S01]  /*4150*/  SEL R2, R0.reuse, 0xffffffe0, !P1 ;  /* 0xffffffe000027807 */ /* 0x040fe20004800000 */
[----:B------:R-:W1:Y:S01]  /*4160*/  LDSM.16.M88.4 R56, [R191] ;  /* 0x00000000bf38783b */ /* 0x000e620000000200 */
[----:B------:R-:W-:Y:S01]  /*4170*/  SEL R0, R0, 0xffffffe0, !P0 ;  /* 0xffffffe000007807 */ /* 0x000fe20004000000 */
[----:B------:R-:W-:Y:S01]  /*4180*/  UIADD3 UR9, UR28, -0x4ab325aa, URZ ;  /* 0xb54cda561c097890 */ /* 0x000fe2000fffe03f */
[----:B------:R-:W-:Y:S01]  /*4190*/  VIADDMNMX R207, R6, UR21, R7, PT ;  /* 0x0000001506cf7c46 */ /* 0x000fe2000b800107 */
[----:B------:R-:W1:Y:S01]  /*41a0*/  LDSM.16.M88.4 R44, [R191+0x800] ;  /* 0x00080000bf2c783b */ /* 0x000e620000000200 */
[----:B------:R-:W-:Y:S01]  /*41b0*/  IMAD R190, R2, 0x2, R187 ;  /* 0x0000000202be7824 */ /* 0x000fe200078e02bb */
[----:B------:R-:W-:Y:S01]  /*41c0*/  VIADDMNMX R205, R6, UR33, RZ, !PT ;  /* 0x0000002106cd7c46 */ /* 0x000fe2000f8001ff */
[----:B------:R-:W-:Y:S01]  /*41d0*/  IMAD R186, R0, 0x2, R180 ;  /* 0x0000000200ba7824 */ /* 0x000fe200078e02b4 */
[----:B------:R-:W1:Y:S01]  /*41e0*/  LDSM.16.M88.4 R64, [R191+0x1000] ;  /* 0x00100000bf40783b */ /* 0x000e620000000200 */
[----:B------:R-:W-:-:S02]  /*41f0*/  IMAD R189, R2, 0x2, R188 ;  /* 0x0000000202bd7824 */ /* 0x000fc400078e02bc */
[----:B------:R-:W-:Y:S01]  /*4200*/  IMAD R185, R0, 0x2, R191 ;  /* 0x0000000200b97824 */ /* 0x000fe200078e02bf */
[----:B------:R-:W1:Y:S01]  /*4210*/  LDSM.16.M88.4 R72, [R191+0x1800] ;  /* 0x00180000bf48783b */ /* 0x000e620000000200 */
[----:B------:R-:W-:Y:S01]  /*4220*/  IMAD.U32 R0, RZ, RZ, UR5 ;  /* 0x00000005ff007e24 */ /* 0x000fe2000f8e00ff */
[----:B------:R-:W-:Y:S01]  /*4230*/  UIADD3 UR5, UR29, 0x646e171e, URZ ;  /* 0x646e171e1d057890 */ /* 0x000fe2000fffe03f */
[C---:B------:R-:W-:Y:S01]  /*4240*/  VIADD R202, R191.reuse, 0x800 ;  /* 0x00000800bfca7836 */ /* 0x040fe20000000000 */
[----:B------:R-:W-:Y:S01]  /*4250*/  LDSM.16.M88.4 R76, [R186+0x6000] ;  /* 0x00600000ba4c783b */ /* 0x000fe20000000200 */
[----:B------:R-:W-:Y:S02]  /*4260*/  IMAD R0, R0, 0x40, R3 ;  /* 0x0000004000007824 */ /* 0x000fe400078e0203 */
[C---:B------:R-:W-:Y:S01]  /*4270*/  VIADD R201, R191.reuse, 0x1000 ;  /* 0x00001000bfc97836 */ /* 0x040fe20000000000 */
[C---:B---3--:R-:W-:Y:S01]  /*4280*/  HMMA.16816.F32 R40, R8.reuse, R20, RZ ;  /* 0x000000140828723c */ /* 0x048fe200000018ff */
[----:B------:R-:W-:Y:S01]  /*4290*/  LDSM.16.M88.4 R84, [R186+0x6800] ;  /* 0x00680000ba54783b */ /* 0x000fe20000000200 */
[C---:B------:R-:W-:Y:S01]  /*42a0*/  VIADD R3, R0.reuse, 0x1 ;  /* 0x0000000100037836 */ /* 0x040fe20000000000 */
[CC--:B------:R-:W-:Y:S01]  /*42b0*/  ISETP.GE.AND P0, PT, R0.reuse, R207.reuse, PT ;  /* 0x000000cf0000720c */ /* 0x0c0fe20003f06270 */
[----:B------:R-:W-:Y:S01]  /*42c0*/  VIADD R200, R191, 0x1800 ;  /* 0x00001800bfc87836 */ /* 0x000fe20000000000 */
[----:B------:R-:W-:Y:S01]  /*42d0*/  LDSM.16.M88.4 R80, [R186+0x7000] ;  /* 0x00700000ba50783b */ /* 0x000fe20000000200 */
[C---:B------:R-:W-:Y:S01]  /*42e0*/  HMMA.16816.F32 R36, R8.reuse, R22, RZ ;  /* 0x000000160824723c */ /* 0x040fe200000018ff */
[----:B------:R-:W-:Y:S01]  /*42f0*/  ISETP.GE.AND P6, PT, R3, R207, PT ;  /* 0x000000cf0300720c */ /* 0x000fe20003fc6270 */
[C---:B------:R-:W-:Y:S01]  /*4300*/  VIADD R199, R191.reuse, 0x2000 ;  /* 0x00002000bfc77836 */ /* 0x040fe20000000000 */
[----:B------:R-:W-:Y:S01]  /*4310*/  LDSM.16.M88.4 R88, [R186+0x7800] ;  /* 0x00780000ba58783b */ /* 0x000fe20000000200 */
[-C--:B------:R-:W-:Y:S01]  /*4320*/  ISETP.LT.OR P0, PT, R0, R205.reuse, P0 ;  /* 0x000000cd0000720c */ /* 0x080fe20000701670 */
[----:B------:R-:W-:Y:S01]  /*4330*/  VIADD R198, R191, 0x2800 ;  /* 0x00002800bfc67836 */ /* 0x000fe20000000000 */
[----:B-----5:R-:W-:Y:S01]  /*4340*/  HMMA.16816.F32 R32, R8, R16, RZ ;  /* 0x000000100820723c */ /* 0x020fe200000018ff */
[----:B------:R-:W-:Y:S01]  /*4350*/  LDSM.16.M88.4 R92, [R186+0x8800] ;  /* 0x00880000ba5c783b */ /* 0x000fe20000000200 */
[----:B------:R-:W-:Y:S01]  /*4360*/  ISETP.LT.OR P6, PT, R3, R205, P6 ;  /* 0x000000cd0300720c */ /* 0x000fe200037c1670 */
[----:B------:R-:W-:-:S02]  /*4370*/  VIADD R197, R191, 0x3000 ;  /* 0x00003000bfc57836 */ /* 0x000fc40000000000 */
[----:B------:R-:W0:Y:S01]  /*4380*/  LDGDEPBAR ;  /* 0x00000000000079af */ /* 0x000e220000000000 */
[C---:B------:R-:W-:Y:S01]  /*4390*/  HMMA.16816.F32 R24, R8.reuse, R18, RZ ;  /* 0x000000120818723c */ /* 0x040fe200000018ff */
[C---:B------:R-:W-:Y:S02]  /*43a0*/  VIADD R196, R191.reuse, 0x3800 ;  /* 0x00003800bfc47836 */ /* 0x040fe40000000000 */
[----:B------:R-:W3:Y:S01]  /*43b0*/  LDSM.16.M88.4 R16, [R190] ;  /* 0x00000000be10783b */ /* 0x000ee20000000200 */
[C---:B------:R-:W-:Y:S02]  /*43c0*/  VIADD R195, R191.reuse, 0x4000 ;  /* 0x00004000bfc37836 */ /* 0x040fe40000000000 */
[----:B--2---:R-:W-:Y:S01]  /*43d0*/  HMMA.16816.F32 R20, R8, R28, RZ ;  /* 0x0000001c0814723c */ /* 0x004fe200000018ff */
[C---:B------:R-:W-:Y:S02]  /*43e0*/  VIADD R194, R191.reuse, 0x4800 ;  /* 0x00004800bfc27836 */ /* 0x040fe40000000000 */
[----:B------:R-:W-:-:S02]  /*43f0*/  VIADD R193, R191, 0x5000 ;  /* 0x00005000bfc17836 */ /* 0x000fc40000000000 */
[----:B------:R-:W-:Y:S01]  /*4400*/  VIADD R192, R191, 0x5800 ;  /* 0x00005800bfc07836 */ /* 0x000fe20000000000 */
[C---:B------:R-:W-:Y:S06]  /*4410*/  HMMA.16816.F32 R52, R8.reuse, R30, RZ ;  /* 0x0000001e0834723c */ /* 0x040fec00000018ff */
[C---:B----4-:R-:W-:Y:S06]  /*4420*/  HMMA.16816.F32 R60, R8.reuse, R48, RZ ;  /* 0x00000030083c723c */ /* 0x050fec00000018ff */
[----:B------:R-:W-:Y:S01]  /*4430*/  HMMA.16816.F32 R8, R8, R50, RZ ;  /* 0x000000320808723c */ /* 0x000fe200000018ff */
[----:B------:R-:W-:Y:S05]  /*4440*/  LDSM.16.M88.4 R48, [R185] ;  /* 0x00000000b930783b */ /* 0x000fea0000000200 */
[C---:B-1----:R-:W-:Y:S06]  /*4450*/  HMMA.16816.F32 R68, R12.reuse, R56, R40 ;  /* 0x000000380c44723c */ /* 0x042fec0000001828 */
[C---:B------:R-:W-:Y:S06]  /*4460*/  HMMA.16816.F32 R56, R12.reuse, R58, R36 ;  /* 0x0000003a0c38723c */ /* 0x040fec0000001824 */
[C---:B------:R-:W-:Y:S06]  /*4470*/  HMMA.16816.F32 R36, R12.reuse, R44, R32 ;  /* 0x0000002c0c24723c */ /* 0x040fec0000001820 */
[C---:B------:R-:W-:Y:S06]  /*4480*/  HMMA.16816.F32 R32, R12.reuse, R46, R24 ;  /* 0x0000002e0c20723c */ /* 0x040fec0000001818 */
[C---:B------:R-:W-:Y:S06]  /*4490*/  HMMA.16816.F32 R28, R12.reuse, R64, R20 ;  /* 0x000000400c1c723c */ /* 0x040fec0000001814 */
[C---:B------:R-:W-:Y:S01]  /*44a0*/  HMMA.16816.F32 R24, R12.reuse, R66, R52 ;  /* 0x000000420c18723c */ /* 0x040fe20000001834 */
[----:B------:R-:W-:Y:S05]  /*44b0*/  LDSM.16.M88.4 R64, [R185+0x1000] ;  /* 0x00100000b940783b */ /* 0x000fea0000000200 */
[C---:B------:R-:W-:Y:S01]  /*44c0*/  HMMA.16816.F32 R20, R12.reuse, R72, R60 ;  /* 0x000000480c14723c */ /* 0x040fe2000000183c */
[----:B------:R-:W-:Y:S05]  /*44d0*/  LDSM.16.M88.4 R60, [R185+0x800] ;  /* 0x00080000b93c783b */ /* 0x000fea0000000200 */
[----:B------:R-:W-:Y:S01]  /*44e0*/  HMMA.16816.F32 R40, R12, R74, R8 ;  /* 0x0000004a0c28723c */ /* 0x000fe20000001808 */
[----:B------:R-:W1:Y:S04]  /*44f0*/  LDSM.16.M88.4 R8, [R189] ;  /* 0x00000000bd08783b */ /* 0x000e680000000200 */
[----:B------:R-:W2:Y:S01]  /*4500*/  LDSM.16.M88.4 R72, [R185+0x1800] ;  /* 0x00180000b948783b */ /* 0x000ea20000000200 */
[C---:B---3--:R-:W-:Y:S03]  /*4510*/  HMMA.16816.F32 R44, R16.reuse, R76, R68 ;  /* 0x0000004c102c723c */ /* 0x048fe60000001844 */
[----:B------:R-:W-:Y:S03]  /*4520*/  LDSM.16.M88.4 R12, [R187+0x2000] ;  /* 0x00200000bb0c783b */ /* 0x000fe60000000200 */
[C---:B------:R-:W-:Y:S01]  /*4530*/  HMMA.16816.F32 R56, R16.reuse, R78, R56 ;  /* 0x0000004e1038723c */ /* 0x040fe20000001838 */
[----:B------:R-:W3:Y:S04]  /*4540*/  LDSM.16.M88.4 R76, [R180+0x8000] ;  /* 0x00800000b44c783b */ /* 0x000ee80000000200 */
[----:B------:R-:W-:Y:S01]  /*4550*/  LDSM.16.M88.4 R68, [R191+0x2000] ;  /* 0x00200000bf44783b */ /* 0x000fe20000000200 */
        /* <DEDUP_REMOVED lines=8> */
[----:B------:R-:W4:Y:S05]  /*45e0*/  LDSM.16.M88.4 R88, [R180+0x8800] ;  /* 0x00880000b458783b */ /* 0x000f2a0000000200 */
[C---:B-1----:R-:W-:Y:S06]  /*45f0*/  HMMA.16816.F32 R28, R8.reuse, R48, R44 ;  /* 0x00000030081c723c */ /* 0x042fec000000182c */
[C---:B------:R-:W-:Y:S06]  /*4600*/  HMMA.16816.F32 R40, R8.reuse, R50, R56 ;  /* 0x000000320828723c */ /* 0x040fec0000001838 */
[C---:B------:R-:W-:Y:S06]  /*4610*/  HMMA.16816.F32 R44, R8.reuse, R60, R52 ;  /* 0x0000003c082c723c */ /* 0x040fec0000001834 */
[C---:B------:R-:W-:Y:S01]  /*4620*/  HMMA.16816.F32 R48, R8.reuse, R62, R36 ;  /* 0x0000003e0830723c */ /* 0x040fe20000001824 */
[----:B------:R-:W-:Y:S05]  /*4630*/  LDSM.16.M88.4 R60, [R191+0x2800] ;  /* 0x00280000bf3c783b */ /* 0x000fea0000000200 */
[C---:B------:R-:W-:Y:S06]  /*4640*/  HMMA.16816.F32 R52, R8.reuse, R64, R32 ;  /* 0x000000400834723c */ /* 0x040fec0000001820 */
[C---:B------:R-:W-:Y:S01]  /*4650*/  HMMA.16816.F32 R36, R8.reuse, R66, R24 ;  /* 0x000000420824723c */ /* 0x040fe20000001818 */
[----:B------:R-:W-:Y:S05]  /*4660*/  LDSM.16.M88.4 R64, [R191+0x3000] ;  /* 0x00300000bf40783b */ /* 0x000fea0000000200 */
[C---:B--2---:R-:W-:Y:S01]  /*4670*/  HMMA.16816.F32 R56, R8.reuse, R72, R20 ;  /* 0x000000480838723c */ /* 0x044fe20000001814 */
[----:B------:R-:W1:Y:S05]  /*4680*/  LDSM.16.M88.4 R20, [R188+0x2000] ;  /* 0x00200000bc14783b */ /* 0x000e6a0000000200 */
[----:B------:R-:W-:Y:S01]  /*4690*/  HMMA.16816.F32 R24, R8, R74, R16 ;  /* 0x0000004a0818723c */ /* 0x000fe20000001810 */
[----:B------:R-:W-:Y:S04]  /*46a0*/  LDSM.16.M88.4 R8, [R190+0x2000] ;  /* 0x00200000be08783b */ /* 0x000fe80000000200 */
[----:B------:R-:W-:Y:S01]  /*46b0*/  LDSM.16.M88.4 R72, [R185+0x2000] ;  /* 0x00200000b948783b */ /* 0x000fe20000000200 */
[C---:B---3--:R-:W-:Y:S06]  /*46c0*/  HMMA.16816.F32 R16, R12.reuse, R76, R28 ;  /* 0x0000004c0c10723c */ /* 0x048fec000000181c */
[C---:B------:R-:W-:Y:S01]  /*46d0*/  HMMA.16816.F32 R32, R12.reuse, R78, R40 ;  /* 0x0000004e0c20723c */ /* 0x040fe20000001828 */
[----:B------:R-:W2:Y:S05]  /*46e0*/  LDSM.16.M88.4 R76, [R191+0x3800] ;  /* 0x00380000bf4c783b */ /* 0x000eaa0000000200 */
[C---:B----4-:R-:W-:Y:S06]  /*46f0*/  HMMA.16816.F32 R44, R12.reuse, R88, R44 ;  /* 0x000000580c2c723c */ /* 0x050fec000000182c */
[C---:B------:R-:W-:Y:S01]  /*4700*/  HMMA.16816.F32 R48, R12.reuse, R90, R48 ;  /* 0x0000005a0c30723c */ /* 0x040fe20000001830 */
[----:B------:R-:W-:Y:S05]  /*4710*/  LDSM.16.M88.4 R88, [R186+0x9000] ;  /* 0x00900000ba58783b */ /* 0x000fea0000000200 */
[C---:B------:R-:W-:Y:S06]  /*4720*/  HMMA.16816.F32 R52, R12.reuse, R84, R52 ;  /* 0x000000540c34723c */ /* 0x040fec0000001834 */
[C---:B------:R-:W-:Y:S01]  /*4730*/  HMMA.16816.F32 R40, R12.reuse, R86, R36 ;  /* 0x000000560c28723c */ /* 0x040fe20000001824 */
[----:B------:R-:W3:Y:S05]  /*4740*/  LDSM.16.M88.4 R84, [R186+0x8000] ;  /* 0x00800000ba54783b */ /* 0x000eea0000000200 */
[C---:B------:R-:W-:Y:S06]  /*4750*/  HMMA.16816.F32 R56, R12.reuse, R80, R56 ;  /* 0x000000500c38723c */ /* 0x040fec0000001838 */
[----:B------:R-:W-:Y:S01]  /*4760*/  HMMA.16816.F32 R28, R12, R82, R24 ;  /* 0x000000520c1c723c */ /* 0x000fe20000001818 */
[----:B------:R-:W-:Y:S05]  /*4770*/  LDSM.16.M88.4 R80, [R185+0x3800] ;  /* 0x00380000b950783b */ /* 0x000fea0000000200 */
[C---:B-1----:R-:W-:Y:S01]  /*4780*/  HMMA.16816.F32 R24, R20.reuse, R68, R16 ;  /* 0x000000441418723c */ /* 0x042fe20000001810 */
[----:B------:R-:W-:Y:S05]  /*4790*/  LDSM.16.M88.4 R16, [R189+0x2000] ;  /* 0x00200000bd10783b */ /* 0x000fea0000000200 */
[C---:B------:R-:W-:Y:S01]  /*47a0*/  HMMA.16816.F32 R12, R20.reuse, R70, R32 ;  /* 0x00000046140c723c */ /* 0x040fe20000001820 */
[----:B------:R-:W-:Y:S05]  /*47b0*/  LDSM.16.M88.4 R68, [R185+0x2800] ;  /* 0x00280000b944783b */ /* 0x000fea0000000200 */
[C---:B------:R-:W-:Y:S06]  /*47c0*/  HMMA.16816.F32 R36, R20.reuse, R60, R44 ;  /* 0x0000003c1424723c */ /* 0x040fec000000182c */
[C---:B------:R-:W-:Y:S01]  /*47d0*/  HMMA.16816.F32 R48, R20.reuse, R62, R48 ;  /* 0x0000003e1430723c */ /* 0x040fe20000001830 */
[----:B------:R-:W1:Y:S05]  /*47e0*/  LDSM.16.M88.4 R60, [R186+0x9800] ;  /* 0x00980000ba3c783b */ /* 0x000e6a0000000200 */
[C---:B------:R-:W-:Y:S06]  /*47f0*/  HMMA.16816.F32 R52, R20.reuse, R64, R52 ;  /* 0x000000401434723c */ /* 0x040fec0000001834 */
[C---:B------:R-:W-:Y:S01]  /*4800*/  HMMA.16816.F32 R44, R20.reuse, R66, R40 ;  /* 0x00000042142c723c */ /* 0x040fe20000001828 */
[----:B------:R-:W4:Y:S05]  /*4810*/  LDSM.16.M88.4 R64, [R185+0x3000] ;  /* 0x00300000b940783b */ /* 0x000f2a0000000200 */
[C---:B--2---:R-:W-:Y:S06]  /*4820*/  HMMA.16816.F32 R56, R20.reuse, R76, R56 ;  /* 0x0000004c1438723c */ /* 0x044fec0000001838 */
[----:B------:R-:W-:Y:S01]  /*4830*/  HMMA.16816.F32 R32, R20, R78, R28 ;  /* 0x0000004e1420723c */ /* 0x000fe2000000181c */
[----:B------:R-:W-:Y:S04]  /*4840*/  LDSM.16.M88.4 R20, [R187+0x4000] ;  /* 0x00400000bb14783b */ /* 0x000fe80000000200 */
[----:B------:R-:W-:Y:S01]  /*4850*/  LDSM.16.M88.4 R76, [R180+0xa800] ;  /* 0x00a80000b44c783b */ /* 0x000fe20000000200 */
[C---:B---3--:R-:W-:Y:S06]  /*4860*/  HMMA.16816.F32 R28, R8.reuse, R84, R24 ;  /* 0x00000054081c723c */ /* 0x048fec0000001818 */
[C---:B------:R-:W-:Y:S01]  /*4870*/  HMMA.16816.F32 R24, R8.reuse, R86, R12 ;  /* 0x000000560818723c */ /* 0x040fe2000000180c */
[----:B------:R-:W2:Y:S05]  /*4880*/  LDSM.16.M88.4 R84, [R180+0xa000] ;  /* 0x00a00000b454783b */ /* 0x000eaa0000000200 */
        /* <DEDUP_REMOVED lines=8> */
[----:B------:R-:W-:Y:S05]  /*4910*/  LDSM.16.M88.4 R60, [R180+0xb800] ;  /* 0x00b80000b43c783b */ /* 0x000fea0000000200 */
[C---:B------:R-:W-:Y:S06]  /*4920*/  HMMA.16816.F32 R32, R16.reuse, R72, R28 ;  /* 0x000000481020723c */ /* 0x040fec000000181c */
[C---:B------:R-:W-:Y:S01]  /*4930*/  HMMA.16816.F32 R28, R16.reuse, R74, R24 ;  /* 0x0000004a101c723c */ /* 0x040fe20000001818 */
[----:B------:R-:W1:Y:S05]  /*4940*/  LDSM.16.M88.4 R72, [R180+0xb000] ;  /* 0x00b00000b448783b */ /* 0x000e6a0000000200 */
[C---:B------:R-:W-:Y:S01]  /*4950*/  HMMA.16816.F32 R24, R16.reuse, R68, R12 ;  /* 0x000000441018723c */ /* 0x040fe2000000180c */
[----:B------:R-:W-:Y:S05]  /*4960*/  LDSM.16.M88.4 R12, [R188+0x4000] ;  /* 0x00400000bc0c783b */ /* 0x000fea0000000200 */
[C---:B------:R-:W-:Y:S01]  /*4970*/  HMMA.16816.F32 R8, R16.reuse, R70, R40 ;  /* 0x000000461008723c */ /* 0x040fe20000001828 */
[----:B------:R-:W3:Y:S05]  /*4980*/  LDSM.16.M88.4 R68, [R191+0x4000] ;  /* 0x00400000bf44783b */ /* 0x000eea0000000200 */
[C---:B----4-:R-:W-:Y:S06]  /*4990*/  HMMA.16816.F32 R44, R16.reuse, R64, R52 ;  /* 0x00000040102c723c */ /* 0x050fec0000001834 */
[C---:B------:R-:W-:Y:S06]  /*49a0*/  HMMA.16816.F32 R52, R16.reuse, R66, R48 ;  /* 0x000000421034723c */ /* 0x040fec0000001830 */
[C---:B------:R-:W-:Y:S01]  /*49b0*/  HMMA.16816.F32 R48, R16.reuse, R80, R56 ;  /* 0x000000501030723c */ /* 0x040fe20000001838 */
[----:B------:R-:W-:Y:S05]  /*49c0*/  LDSM.16.M88.4 R56, [R186+0xa800] ;  /* 0x00a80000ba38783b */ /* 0x000fea0000000200 */
[----:B------:R-:W-:Y:S01]  /*49d0*/  HMMA.16816.F32 R40, R16, R82, R36 ;  /* 0x000000521028723c */ /* 0x000fe20000001824 */
[----:B------:R-:W4:Y:S05]  /*49e0*/  LDSM.16.M88.4 R80, [R191+0x5800] ;  /* 0x00580000bf50783b */ /* 0x000f2a0000000200 */
[C---:B--2---:R-:W-:Y:S06]  /*49f0*/  HMMA.16816.F32 R36, R20.reuse, R84, R32 ;  /* 0x000000541424723c */ /* 0x044fec0000001820 */
[C---:B------:R-:W-:Y:S06]  /*4a00*/  HMMA.16816.F32 R32, R20.reuse, R86, R28 ;  /* 0x000000561420723c */ /* 0x040fec000000181c */
[C---:B------:R-:W-:Y:S06]  /*4a10*/  HMMA.16816.F32 R28, R20.reuse, R76, R24 ;  /* 0x0000004c141c723c */ /* 0x040fec0000001818 */
[C---:B------:R-:W-:Y:S01]  /*4a20*/  HMMA.16816.F32 R24, R20.reuse, R78, R8 ;  /* 0x0000004e1418723c */ /* 0x040fe20000001808 */
[----:B------:R-:W-:Y:S04]  /*4a30*/  LDSM.16.M88.4 R8, [R190+0x4000] ;  /* 0x00400000be08783b */ /* 0x000fe80000000200 */
[----:B------:R-:W2:Y:S01]  /*4a40*/  LDSM.16.M88.4 R76, [R186+0xa000] ;  /* 0x00a00000ba4c783b */ /* 0x000ea20000000200 */
[C---:B-1----:R-:W-:Y:S06]  /*4a50*/  HMMA.16816.F32 R16, R20.reuse, R72, R44 ;  /* 0x000000481410723c */ /* 0x042fec000000182c */
[C---:B------:R-:W-:Y:S01]  /*4a60*/  HMMA.16816.F32 R64, R20.reuse, R74, R52 ;  /* 0x0000004a1440723c */ /* 0x040fe20000001834 */
[----:B------:R-:W-:Y:S05]  /*4a70*/  LDSM.16.M88.4 R72, [R185+0x4000] ;  /* 0x00400000b948783b */ /* 0x000fea0000000200 */
[C---:B------:R-:W-:Y:S06]  /*4a80*/  HMMA.16816.F32 R52, R20.reuse, R60, R48 ;  /* 0x0000003c1434723c */ /* 0x040fec0000001830 */
[----:B------:R-:W-:Y:S01]  /*4a90*/  HMMA.16816.F32 R48, R20, R62, R40 ;  /* 0x0000003e1430723c */ /* 0x000fe20000001828 */
[----:B------:R-:W-:Y:S05]  /*4aa0*/  LDSM.16.M88.4 R60, [R186+0xb800] ;  /* 0x00b80000ba3c783b */ /* 0x000fea0000000200 */
[C---:B---3--:R-:W-:Y:S06]  /*4ab0*/  HMMA.16816.F32 R20, R12.reuse, R68, R36 ;  /* 0x000000440c14723c */ /* 0x048fec0000001824 */
[C---:B------:R-:W-:Y:S01]  /*4ac0*/  HMMA.16816.F32 R44, R12.reuse, R70, R32 ;  /* 0x000000460c2c723c */ /* 0x040fe20000001820 */
[----:B------:R-:W1:Y:S05]  /*4ad0*/  LDSM.16.M88.4 R68, [R186+0xb000] ;  /* 0x00b00000ba44783b */ /* 0x000e6a0000000200 */
[C---:B------:R-:W-:Y:S06]  /*4ae0*/  HMMA.16816.F32 R40, R12.reuse, R92, R28 ;  /* 0x0000005c0c28723c */ /* 0x040fec000000181c */
[C---:B------:R-:W-:Y:S06]  /*4af0*/  HMMA.16816.F32 R36, R12.reuse, R94, R24 ;  /* 0x0000005e0c24723c */ /* 0x040fec0000001818 */
[C---:B------:R-:W-:Y:S01]  /*4b00*/  HMMA.16816.F32 R32, R12.reuse, R88, R16 ;  /* 0x000000580c20723c */ /* 0x040fe20000001810 */
[----:B------:R-:W3:Y:S05]  /*4b10*/  LDSM.16.M88.4 R16, [R189+0x4000] ;  /* 0x00400000bd10783b */ /* 0x000eea0000000200 */
[C---:B------:R-:W-:Y:S06]  /*4b20*/  HMMA.16816.F32 R28, R12.reuse, R90, R64 ;  /* 0x0000005a0c1c723c */ /* 0x040fec0000001840 */
[C---:B----4-:R-:W-:Y:S06]  /*4b30*/  HMMA.16816.F32 R24, R12.reuse, R80, R52 ;  /* 0x000000500c18723c */ /* 0x050fec0000001834 */
[----:B------:R-:W-:Y:S06]  /*4b40*/  HMMA.16816.F32 R12, R12, R82, R48 ;  /* 0x000000520c0c723c */ /* 0x000fec0000001830 */
[C---:B--2---:R-:W-:Y:S06]  /*4b50*/  HMMA.16816.F32 R20, R8.reuse, R76, R20 ;  /* 0x0000004c0814723c */ /* 0x044fec0000001814 */
[C---:B-1----:R-:W-:Y:S06]  /*4b60*/  HMMA.16816.F32 R48, R8.reuse, R68, R32 ;  /* 0x000000440830723c */ /* 0x042fec0000001820 */
[C---:B------:R-:W-:Y:S06]  /*4b70*/  HMMA.16816.F32 R32, R8.reuse, R60, R24 ;  /* 0x0000003c0820723c */ /* 0x040fec0000001818 */
[C---:B------:R-:W-:Y:S01]  /*4b80*/  HMMA.16816.F32 R60, R8.reuse, R62, R12 ;  /* 0x0000003e083c723c */ /* 0x040fe2000000180c */
[----:B------:R-:W1:Y:S05]  /*4b90*/  LDSM.16.M88.4 R12, [R185+0x4800] ;  /* 0x00480000b90c783b */ /* 0x000e6a0000000200 */
[C---:B------:R-:W-:Y:S06]  /*4ba0*/  HMMA.16816.F32 R44, R8.reuse, R78, R44 ;  /* 0x0000004e082c723c */ /* 0x040fec000000182c */
[----:B------:R-:W-:Y:S06]  /*4bb0*/  HMMA.16816.F32 R40, R8, R56, R40 ;  /* 0x000000380828723c */ /* 0x000fec0000001828 */
[----:B---3--:R-:W-:Y:S06]  /*4bc0*/  HMMA.16816.F32 R20, R16, R72, R20 ;  /* 0x000000481014723c */ /* 0x008fec0000001814 */
[C---:B------:R-:W-:Y:S01]  /*4bd0*/  HMMA.16816.F32 R68, R8.reuse, R70, R28 ;  /* 0x000000460844723c */ /* 0x040fe2000000181c */
[----:B------:R-:W2:Y:S05]  /*4be0*/  LDSM.16.M88.4 R28, [R185+0x5000] ;  /* 0x00500000b91c783b */ /* 0x000eaa0000000200 */
[----:B------:R-:W-:Y:S07]  /*4bf0*/  HMMA.16816.F32 R36, R8, R58, R36 ;  /* 0x0000003a0824723c */ /* 0x000fee0000001824 */
[----:B------:R-:W-:Y:S01]  /*4c00*/  VIADD R8, R6, 0x8 ;  /* 0x0000000806087836 */ /* 0x000fe20000000000 */
[----:B------:R-:W-:Y:S01]  /*4c10*/  SHF.R.S32.HI R6, RZ, 0x1f, R98 ;  /* 0x0000001fff067819 */ /* 0x000fe20000011462 */
[----:B------:R-:W-:Y:S01]  /*4c20*/  IMAD.U32 R9, RZ, RZ, UR17 ;  /* 0x00000011ff097e24 */ /* 0x000fe2000f8e00ff */
[----:B-1----:R-:W-:Y:S02]  /*4c30*/  HMMA.16816.F32 R24, R16, R12, R40 ;  /* 0x0000000c1018723c */ /* 0x002fe40000001828 */
[C---:B------:R-:W-:Y:S01]  /*4c40*/  VIADDMNMX R206, R8.reuse, UR21, R7, PT ;  /* 0x0000001508ce7c46 */ /* 0x040fe2000b800107 */
[----:B------:R-:W-:Y:S01]  /*4c50*/  IMAD R56, R9, 0x4, R96 ;  /* 0x0000000409387824 */ /* 0x000fe200078e0260 */
[----:B------:R-:W-:-:S02]  /*4c60*/  VIADDMNMX R204, R8, UR33, RZ, !PT ;  /* 0x0000002108cc7c46 */ /* 0x000fc4000f8001ff */
[CC--:B------:R-:W-:Y:S01]  /*4c70*/  ISETP.GE.AND P2, PT, R3.reuse, R206.reuse, PT ;  /* 0x000000ce0300720c */ /* 0x0c0fe20003f46270 */
[C---:B------:R-:W-:Y:S01]  /*4c80*/  HMMA.16816.F32 R8, R16.reuse, R74, R44 ;  /* 0x0000004a1008723c */ /* 0x040fe2000000182c */
[C---:B------:R-:W-:Y:S01]  /*4c90*/  ISETP.GE.AND P3, PT, R0.reuse, R206, PT ;  /* 0x000000ce0000720c */ /* 0x040fe20003f66270 */
[----:B------:R-:W-:Y:S01]  /*4ca0*/  STL [R1+0x98], R56 ;  /* 0x0000983801007387 */ /* 0x000fe20000100800 */
[-C--:B------:R-:W-:Y:S01]  /*4cb0*/  ISETP.LT.OR P2, PT, R3, R204.reuse, P2 ;  /* 0x000000cc0300720c */ /* 0x080fe20001741670 */
[C---:B------:R-:W-:Y:S01]  /*4cc0*/  VIADD R3, R0.reuse, 0x9 ;  /* 0x0000000900037836 */ /* 0x040fe20000000000 */
[C---:B------:R-:W-:Y:S02]  /*4cd0*/  ISETP.LT.OR P3, PT, R0.reuse, R204, P3 ;  /* 0x000000cc0000720c */ /* 0x040fe40001f61670 */
[----:B------:R-:W-:Y:S01]  /*4ce0*/  LEA.HI.X.SX32 R178, R101, R6, 0x1, P5 ;  /* 0x0000000665b27211 */ /* 0x000fe200028f0eff */
[----:B------:R-:W-:Y:S01]  /*4cf0*/  VIADD R6, R0, 0x8 ;  /* 0x0000000800067836 */ /* 0x000fe20000000000 */
[----:B------:R-:W-:Y:S01]  /*4d00*/  FSEL R47, R20, -INF , !P0 ;  /* 0xff800000142f7808 */ /* 0x000fe20004000000 */
[----:B------:R-:W-:Y:S01]  /*4d10*/  HMMA.16816.F32 R12, R16, R14, R36 ;  /* 0x0000000e100c723c */ /* 0x000fe20000001824 */
[----:B------:R-:W-:-:S02]  /*4d20*/  FSEL R40, R22, -INF , !P3 ;  /* 0xff80000016287808 */ /* 0x000fc40005800000 */
[----:B------:R-:W-:Y:S02]  /*4d30*/  FSEL R46, R21, -INF , !P6 ;  /* 0xff800000152e7808 */ /* 0x000fe40007000000 */
[----:B------:R-:W-:Y:S02]  /*4d40*/  FSEL R42, R23, -INF , !P2 ;  /* 0xff800000172a7808 */ /* 0x000fe40005000000 */
[----:B------:R-:W1:Y:S01]  /*4d50*/  LDSM.16.M88.4 R20, [R185+0x5800] ;  /* 0x00580000b914783b */ /* 0x000e620000000200 */
[----:B------:R-:W-:Y:S01]  /*4d60*/  ISETP.GE.AND P5, PT, R3, R207, PT ;  /* 0x000000cf0300720c */ /* 0x000fe20003fa6270 */
[----:B------:R-:W-:-:S04]  /*4d70*/  DEPBAR.LE SB0, 0x0 ;  /* 0x000080000000791a */ /* 0x000fc80000000000 */
[----:B------:R-:W-:Y:S01]  /*4d80*/  BAR.SYNC.DEFER_BLOCKING 0x0 ;  /* 0x0000000000007b1d */ /* 0x000fe20000010000 */
[CC--:B------:R-:W-:Y:S02]  /*4d90*/  ISETP.GE.AND P0, PT, R3.reuse, R206.reuse, PT ;  /* 0x000000ce0300720c */ /* 0x0c0fe40003f06270 */
[C---:B------:R-:W-:Y:S02]  /*4da0*/  ISETP.GE.AND P1, PT, R6.reuse, R207, PT ;  /* 0x000000cf0600720c */ /* 0x040fe40003f26270 */
[----:B------:R-:W-:Y:S02]  /*4db0*/  ISETP.GE.AND P4, PT, R6, R206, PT ;  /* 0x000000ce0600720c */ /* 0x000fe40003f86270 */
[CC--:B------:R-:W-:Y:S02]  /*4dc0*/  ISETP.LT.OR P5, PT, R3.reuse, R205.reuse, P5 ;  /* 0x000000cd0300720c */ /* 0x0c0fe40002fa1670 */
[----:B------:R-:W-:Y:S01]  /*4dd0*/  ISETP.LT.OR P0, PT, R3, R204, P0 ;  /* 0x000000cc0300720c */ /* 0x000fe20000701670 */
[----:B------:R-:W-:Y:S01]  /*4de0*/  VIADD R3, R0, 0x11 ;  /* 0x0000001100037836 */ /* 0x000fe20000000000 */
[----:B------:R-:W-:-:S02]  /*4df0*/  ISETP.LT.OR P1, PT, R6, R205, P1 ;  /* 0x000000cd0600720c */ /* 0x000fc40000f21670 */
[----:B------:R-:W-:Y:S01]  /*4e00*/  ISETP.LT.OR P4, PT, R6, R204, P4 ;  /* 0x000000cc0600720c */ /* 0x000fe20002781670 */
[----:B------:R-:W-:Y:S01]  /*4e10*/  VIADD R6, R0, 0x10 ;  /* 0x0000001000067836 */ /* 0x000fe20000000000 */
[----:B------:R-:W-:Y:S02]  /*4e20*/  FSEL R54, R8, -INF , !P1 ;  /* 0xff80000008367808 */ /* 0x000fe40004800000 */
[CC--:B------:R-:W-:Y:S02]  /*4e30*/  ISETP.GE.AND P6, PT, R3.reuse, R207.reuse, PT ;  /* 0x000000cf0300720c */ /* 0x0c0fe40003fc6270 */
[-C--:B------:R-:W-:Y:S02]  /*4e40*/  ISETP.GE.AND P1, PT, R3, R206.reuse, PT ;  /* 0x000000ce0300720c */ /* 0x080fe40003f26270 */
[C---:B------:R-:W-:Y:S02]  /*4e50*/  ISETP.GE.AND P2, PT, R6.reuse, R207, PT ;  /* 0x000000cf0600720c */ /* 0x040fe40003f46270 */
[----:B------:R-:W-:-:S02]  /*4e60*/  ISETP.GE.AND P3, PT, R6, R206, PT ;  /* 0x000000ce0600720c */ /* 0x000fc40003f66270 */
[CC--:B------:R-:W-:Y:S02]  /*4e70*/  ISETP.LT.OR P6, PT, R3.reuse, R205.reuse, P6 ;  /* 0x000000cd0300720c */ /* 0x0c0fe400037c1670 */
[-C--:B------:R-:W-:Y:S01]  /*4e80*/  ISETP.LT.OR P1, PT, R3, R204.reuse, P1 ;  /* 0x000000cc0300720c */ /* 0x080fe20000f21670 */
[----:B------:R-:W-:Y:S01]  /*4e90*/  VIADD R3, R0, 0x19 ;  /* 0x0000001900037836 */ /* 0x000fe20000000000 */
[----:B------:R-:W-:Y:S02]  /*4ea0*/  FSEL R41, R10, -INF , !P4 ;  /* 0xff8000000a297808 */ /* 0x000fe40006000000 */
[----:B------:R-:W-:Y:S02]  /*4eb0*/  FSEL R53, R9, -INF , !P5 ;  /* 0xff80000009357808 */ /* 0x000fe40006800000 */
[----:B------:R-:W-:Y:S02]  /*4ec0*/  FSEL R43, R11, -INF , !P0 ;  /* 0xff8000000b2b7808 */ /* 0x000fe40004000000 */
[C---:B------:R-:W-:Y:S01]  /*4ed0*/  ISETP.LT.OR P2, PT, R6.reuse, R205, P2 ;  /* 0x000000cd0600720c */ /* 0x040fe20001741670 */
[----:B--2---:R-:W-:Y:S01]  /*4ee0*/  HMMA.16816.F32 R8, R16, R28, R48 ;  /* 0x0000001c1008723c */ /* 0x004fe20000001830 */
[----:B------:R-:W-:Y:S01]  /*4ef0*/  ISETP.LT.OR P3, PT, R6, R204, P3 ;  /* 0x000000cc0600720c */ /* 0x000fe20001f61670 */
[----:B------:R-:W-:Y:S01]  /*4f00*/  VIADD R6, R0, 0x18 ;  /* 0x0000001800067836 */ /* 0x000fe20000000000 */
[----:B------:R-:W-:-:S02]  /*4f10*/  FSEL R45, R24, -INF , !P2 ;  /* 0xff800000182d7808 */ /* 0x000fc40005000000 */
[CC--:B------:R-:W-:Y:S02]  /*4f20*/  ISETP.GE.AND P5, PT, R3.reuse, R207.reuse, PT ;  /* 0x000000cf0300720c */ /* 0x0c0fe40003fa6270 */
[CC--:B------:R-:W-:Y:S02]  /*4f30*/  ISETP.GE.AND P2, PT, R3.reuse, R206.reuse, PT ;  /* 0x000000ce0300720c */ /* 0x0c0fe40003f46270 */
[C---:B------:R-:W-:Y:S02]  /*4f40*/  ISETP.GE.AND P0, PT, R6.reuse, R207, PT ;  /* 0x000000cf0600720c */ /* 0x040fe40003f06270 */
[----:B------:R-:W-:Y:S02]  /*4f50*/  ISETP.GE.AND P4, PT, R6, R206, PT ;  /* 0x000000ce0600720c */ /* 0x000fe40003f86270 */
[C---:B------:R-:W-:Y:S02]  /*4f60*/  ISETP.LT.OR P5, PT, R3.reuse, R205, P5 ;  /* 0x000000cd0300720c */ /* 0x040fe40002fa1670 */
[----:B------:R-:W-:Y:S01]  /*4f70*/  ISETP.LT.OR P2, PT, R3, R204, P2 ;  /* 0x000000cc0300720c */ /* 0x000fe20001741670 */
[----:B------:R-:W-:Y:S01]  /*4f80*/  VIADD R3, R0, 0x21 ;  /* 0x0000002100037836 */ /* 0x000fe20000000000 */
[----:B------:R-:W-:-:S02]  /*4f90*/  FSEL R28, R26, -INF , !P3 ;  /* 0xff8000001a1c7808 */ /* 0x000fc40005800000 */
[----:B------:R-:W-:Y:S02]  /*4fa0*/  FSEL R44, R25, -INF , !P6 ;  /* 0xff800000192c7808 */ /* 0x000fe40007000000 */
[----:B------:R-:W-:Y:S02]  /*4fb0*/  FSEL R29, R27, -INF , !P1 ;  /* 0xff8000001b1d7808 */ /* 0x000fe40004800000 */
[C---:B------:R-:W-:Y:S01]  /*4fc0*/  ISETP.LT.OR P0, PT, R6.reuse, R205, P0 ;  /* 0x000000cd0600720c */ /* 0x040fe20000701670 */
[----:B------:R-:W-:Y:S01]  /*4fd0*/  HMMA.16816.F32 R24, R16, R30, R68 ;  /* 0x0000001e1018723c */ /* 0x000fe20000001844 */
[----:B------:R-:W-:Y:S01]  /*4fe0*/  ISETP.LT.OR P4, PT, R6, R204, P4 ;  /* 0x000000cc0600720c */ /* 0x000fe20002781670 */
[----:B------:R-:W-:Y:S01]  /*4ff0*/  VIADD R6, R0, 0x20 ;  /* 0x0000002000067836 */ /* 0x000fe20000000000 */
[----:B------:R-:W-:Y:S02]  /*5000*/  FSEL R52, R12, -INF , !P0 ;  /* 0xff8000000c347808 */ /* 0x000fe40004000000 */
[----:B------:R-:W-:-:S02]  /*5010*/  ISETP.GE.AND P6, PT, R3, R207, PT ;  /* 0x000000cf0300720c */ /* 0x000fc40003fc6270 */
        /* <DEDUP_REMOVED lines=10> */
[----:B------:R-:W-:Y:S02]  /*50c0*/  FSEL R30, R13, -INF , !P5 ;  /* 0xff8000000d1e7808 */ /* 0x000fe40006800000 */
[----:B------:R-:W-:Y:S02]  /*50d0*/  FSEL R55, R15, -INF , !P2 ;  /* 0xff8000000f377808 */ /* 0x000fe40005000000 */
[----:B-1----:R-:W-:Y:S01]  /*50e0*/  HMMA.16816.F32 R12, R16, R20, R32 ;  /* 0x00000014100c723c */ /* 0x002fe20000001820 */
[----:B------:R-:W-:Y:S02]  /*50f0*/  FSEL R155, R8, -INF , !P1 ;  /* 0xff800000089b7808 */ /* 0x000fe40004800000 */
[----:B------:R-:W-:-:S02]  /*5100*/  ISETP.GE.AND P5, PT, R3, R207, PT ;  /* 0x000000cf0300720c */ /* 0x000fc40003fa6270 */
[CC--:B------:R-:W-:Y:S01]  /*5110*/  ISETP.GE.AND P1, PT, R3.reuse, R206.reuse, PT ;  /* 0x000000ce0300720c */ /* 0x0c0fe20003f26270 */
[----:B------:R-:W-:Y:S01]  /*5120*/  HMMA.16816.F32 R16, R16, R22, R60 ;  /* 0x000000161010723c */ /* 0x000fe2000000183c */
        /* <DEDUP_REMOVED lines=10> */
[C---:B------:R-:W-:Y:S02]  /*51d0*/  ISETP.GE.AND P6, PT, R3.reuse, R207, PT ;  /* 0x000000cf0300720c */ /* 0x040fe40003fc6270 */
[----:B------:R-:W-:Y:S02]  /*51e0*/  ISETP.GE.AND P2, PT, R3, R206, PT ;  /* 0x000000ce0300720c */ /* 0x000fe40003f46270 */
[----:B------:R-:W-:-:S02]  /*51f0*/  FSEL R130, R11, -INF , !P0 ;  /* 0xff8000000b827808 */ /* 0x000fc40004000000 */
[----:B------:R-:W-:Y:S02]  /*5200*/  ISETP.GE.AND P0, PT, R6, R207, PT ;  /* 0x000000cf0600720c */ /* 0x000fe40003f06270 */
[CC--:B------:R-:W-:Y:S02]  /*5210*/  ISETP.LT.OR P6, PT, R3.reuse, R205.reuse, P6 ;  /* 0x000000cd0300720c */ /* 0x0c0fe400037c1670 */
[----:B------:R-:W-:Y:S01]  /*5220*/  ISETP.LT.OR P2, PT, R3, R204, P2 ;  /* 0x000000cc0300720c */ /* 0x000fe20001741670 */
[----:B------:R-:W-:Y:S01]  /*5230*/  VIADD R3, R0, 0x38 ;  /* 0x0000003800037836 */ /* 0x000fe20000000000 */
[----:B------:R-:W-:Y:S01]  /*5240*/  ISETP.LT.OR P0, PT, R6, R205, P0 ;  /* 0x000000cd0600720c */ /* 0x000fe20000701670 */
[----:B------:R-:W-:Y:S01]  /*5250*/  VIADD R0, R0, 0x39 ;  /* 0x0000003900007836 */ /* 0x000fe20000000000 */
[----:B------:R-:W-:Y:S02]  /*5260*/  FSEL R129, R10, -INF , !P3 ;  /* 0xff8000000a817808 */ /* 0x000fe40005800000 */
[----:B------:R-:W-:-:S02]  /*5270*/  FSEL R133, R12, -INF , !P0 ;  /* 0xff8000000c857808 */ /* 0x000fc40004000000 */
[----:B------:R-:W-:Y:S02]  /*5280*/  ISETP.GE.AND P0, PT, R0, R206, PT ;  /* 0x000000ce0000720c */ /* 0x000fe40003f06270 */
[----:B------:R-:W-:Y:S02]  /*5290*/  FSEL R125, R26, -INF , !P4 ;  /* 0xff8000001a7d7808 */ /* 0x000fe40006000000 */
[----:B------:R-:W-:Y:S02]  /*52a0*/  ISETP.LT.OR P0, PT, R0, R204, P0 ;  /* 0x000000cc0000720c */ /* 0x000fe40000701670 */
[----:B------:R-:W-:Y:S02]  /*52b0*/  FSEL R132, R25, -INF , !P5 ;  /* 0xff80000019847808 */ /* 0x000fe40006800000 */
[----:B------:R-:W-:Y:S02]  /*52c0*/  FSEL R131, R19, -INF , !P0 ;  /* 0xff80000013837808 */ /* 0x000fe40004000000 */
[----:B------:R-:W-:-:S02]  /*52d0*/  PLOP3.LUT P0, PT, PT, PT, UP0, 0x80, 0x0 ;  /* 0x000000000000781c */ /* 0x000fc40003f0f008 */
[----:B------:R-:W-:Y:S02]  /*52e0*/  FSEL R127, R27, -INF , !P1 ;  /* 0xff8000001b7f7808 */ /* 0x000fe40004800000 */
[-C--:B------:R-:W-:Y:S02]  /*52f0*/  ISETP.GE.AND P3, PT, R6, R206.reuse, PT ;  /* 0x000000ce0600720c */ /* 0x080fe40003f66270 */
[CC--:B------:R-:W-:Y:S02]  /*5300*/  ISETP.GE.AND P5, PT, R3.reuse, R207.reuse, PT ;  /* 0x000000cf0300720c */ /* 0x0c0fe40003fa6270 */
[----:B------:R-:W-:Y:S02]  /*5310*/  ISETP.GE.AND P1, PT, R3, R206, PT ;  /* 0x000000ce0300720c */ /* 0x000fe40003f26270 */
[----:B------:R-:W-:Y:S02]  /*5320*/  ISETP.GE.AND P4, PT, R0, R207, PT ;  /* 0x000000cf0000720c */ /* 0x000fe40003f86270 */
[----:B------:R-:W-:-:S02]  /*5330*/  ISETP.LT.OR P3, PT, R6, R204, P3 ;  /* 0x000000cc0600720c */ /* 0x000fc40001f61670 */
[CC--:B------:R-:W-:Y:S02]  /*5340*/  ISETP.LT.OR P5, PT, R3.reuse, R205.reuse, P5 ;  /* 0x000000cd0300720c */ /* 0x0c0fe40002fa1670 */
[----:B------:R-:W-:Y:S02]  /*5350*/  ISETP.LT.OR P1, PT, R3, R204, P1 ;  /* 0x000000cc0300720c */ /* 0x000fe40000f21670 */
[----:B------:R-:W-:Y:S02]  /*5360*/  ISETP.LT.OR P4, PT, R0, R205, P4 ;  /* 0x000000cd0000720c */ /* 0x000fe40002781670 */
        /* <DEDUP_REMOVED lines=12> */
[----:B------:R-:W-:Y:S01]  /*5430*/  USHF.R.S32.HI UR7, URZ, 0x1f, UR21 ;  /* 0x0000001f3f077899 */ /* 0x000fe20008011415 */
[----:B------:R-:W-:Y:S01]  /*5440*/  ISETP.GE.AND P3, PT, R105, UR6, PT ;  /* 0x0000000669007c0c */ /* 0x000fe2000bf66270 */
[----:B------:R-:W-:Y:S01]  /*5450*/  UIMAD UR6, UR13, UR21, URZ ;  /* 0x000000150d0672a4 */ /* 0x000fe2000f8e023f */
[----:B------:R-:W-:-:S03]  /*5460*/  IMAD.U32 R6, RZ, RZ, UR21 ;  /* 0x00000015ff067e24 */ /* 0x000fc6000f8e00ff */
[----:B------:R-:W-:Y:S01]  /*5470*/  UIMAD UR6, UR7, UR27, UR6 ;  /* 0x0000001b070672a4 */ /* 0x000fe2000f8e0206 */
[----:B------:R-:W-:-:S03]  /*5480*/  IMAD.WIDE.U32 R6, R6, UR27, R106 ;  /* 0x0000001b06067c25 */ /* 0x000fc6000f8e006a */
        /* <DEDUP_REMOVED lines=24> */
[----:B------:R-:W2:Y:S01]  /*5610*/  @!P3 LDC.64 R24, c[0x0][0x218] ;  /* 0x00008600ff18bb82 */ /* 0x000ea20000000a00 */
[----:B----4-:R-:W-:-:S07]  /*5620*/  @!P3 LEA R10, P1, R6, R12, 0x1 ;  /* 0x0000000c060ab211 */ /* 0x010fce00078208ff */
[----:B------:R-:W4:Y:S01]  /*5630*/  @!P5 LDC.64 R18, c[0x0][0x218] ;  /* 0x00008600ff12db82 */ /* 0x000f220000000a00 */
[----:B------:R-:W-:Y:S02]  /*5640*/  @!P3 LEA.HI.X R11, R6, R13, R0, 0x1, P1 ;  /* 0x0000000d060bb211 */ /* 0x000fe400008f0c00 */
[----:B------:R-:W-:Y:S02]  /*5650*/  IADD3.X R6, R0, UR30, RZ, P2, !PT ;  /* 0x0000001e00067c10 */ /* 0x000fe400097fe4ff */
[C---:B-----5:R-:W-:Y:S01]  /*5660*/  @!P5 LEA R8, P2, R3.reuse, R14, 0x1 ;  /* 0x0000000e0308d211 */ /* 0x060fe200078408ff */
[----:B------:R-:W-:Y:S01]  /*5670*/  @!PT LDS RZ, [RZ] ;  /* 0x00000000fffff984 */ /* 0x000fe20000000800 */
[----:B------:R-:W-:Y:S01]  /*5680*/  @!PT LDS RZ, [RZ] ;  /* 0x00000000fffff984 */ /* 0x000fe20000000800 */
[----:B------:R-:W-:Y:S01]  /*5690*/  @!PT LDS RZ, [RZ] ;  /* 0x00000000fffff984 */ /* 0x000fe20000000800 */
[----:B------:R1:W-:Y:S02]  /*56a0*/  @!P3 LDGSTS.E.BYPASS.LTC128B.128 [R203+0xa000], desc[UR24][R10.64+0x100] ;  /* 0x0a0001000acbbfae */ /* 0x0003e4000b901d58 */
[----:B------:R-:W5:Y:S01]  /*56b0*/  @!P4 LDC.64 R12, c[0x0][0x218] ;  /* 0x00008600ff0ccb82 */ /* 0x000f620000000a00 */
[C---:B------:R-:W-:Y:S01]  /*56c0*/  @!P5 LEA.HI.X R9, R3.reuse, R15, R6, 0x1, P2 ;  /* 0x0000000f0309d211 */ /* 0x040fe200010f0c06 */
[----:B------:R1:W-:Y:S01]  /*56d0*/  @P5 STS.128 [R203+0x6800], RZ ;  /* 0x006800ffcb005388 */ /* 0x0003e20000000c00 */
[----:B------:R-:W-:-:S03]  /*56e0*/  IADD3 R0, P2, R3, UR31, RZ ;  /* 0x0000001f03007c10 */ /* 0x000fc6000ff5e0ff */
[----:B------:R-:W-:Y:S01]  /*56f0*/  @!PT LDS RZ, [RZ] ;  /* 0x00000000fffff984 */ /* 0x000fe20000000800 */
[----:B------:R-:W-:Y:S01]  /*5700*/  @!PT LDS RZ, [RZ] ;  /* 0x00000000fffff984 */ /* 0x000fe20000000800 */
[----:B------:R-:W-:Y:S01]  /*5710*/  @!PT LDS RZ, [RZ] ;  /* 0x00000000fffff984 */ /* 0x000fe20000000800 */
[----:B------:R2:W-:Y:S01]  /*5720*/  @!P5 LDGSTS.E.BYPASS.LTC128B.128 [R203+0x6800], desc[UR24][R8.64] ;  /* 0x0680000008cbdfae */ /* 0x0005e2000b901d58 */
[----:B------:R-:W-:Y:S01]  /*5730*/  IADD3.X R7, R6, UR30, RZ, P2, !PT ;  /* 0x0000001e06077c10 */ /* 0x000fe200097fe4ff */
[----:B------:R-:W4:Y:S02]  /*5740*/  @!P4 LDC.64 R20, c[0x0][0x218] ;  /* 0x00008600ff14cb82 */ /* 0x000f240000000a00 */
[----:B------:R2:W-:Y:S01]  /*5750*/  @P4 STS.128 [R203+0x8800], RZ ;  /* 0x008800ffcb004388 */ /* 0x0005e20000000c00 */
[C---:B-1----:R-:W-:Y:S02]  /*5760*/  @!P4 LEA R10, P1, R3.reuse, R16, 0x1 ;  /* 0x00000010030ac211 */ /* 0x042fe400078208ff */
[C---:B---3--:R-:W-:Y:S02]  /*5770*/  @!P5 LEA R16, P2, R0.reuse, R26, 0x1 ;  /* 0x0000001a0010d211 */ /* 0x048fe400078408ff */
[----:B------:R-:W-:Y:S02]  /*5780*/  @!P4 LEA.HI.X R11, R3, R17, R6, 0x1, P1 ;  /* 0x00000011030bc211 */ /* 0x000fe400008f0c06 */
[----:B------:R-:W-:-:S02]  /*5790*/  @!P5 LEA.HI.X R17, R0, R27, R7, 0x1, P2 ;  /* 0x0000001b0011d211 */ /* 0x000fc400010f0c07 */
[C---:B--2---:R-:W-:Y:S01]  /*57a0*/  @!P3 LEA R8, P1, R3.reuse, R22, 0x1 ;  /* 0x000000160308b211 */ /* 0x044fe200078208ff */
[----:B------:R-:W-:Y:S01]  /*57b0*/  @!PT LDS RZ, [RZ] ;  /* 0x00000000fffff984 */ /* 0x000fe20000000800 */
[----:B------:R-:W-:Y:S01]  /*57c0*/  @!PT LDS RZ, [RZ] ;  /* 0x00000000fffff984 */ /* 0x000fe20000000800 */
[----:B------:R-:W-:Y:S01]  /*57d0*/  @!PT LDS RZ, [RZ] ;  /* 0x00000000fffff984 */ /* 0x000fe20000000800 */
[----:B------:R4:W-:Y:S01]  /*57e0*/  @!P4 LDGSTS.E.BYPASS.LTC128B.128 [R203+0x8800], desc[UR24][R10.64+0x80] ;  /* 0x088000800acbcfae */ /* 0x0009e2000b901d58 */
[C---:B-----5:R-:W-:Y:S02]  /*57f0*/  @!P4 LEA R14, P2, R0.reuse, R12, 0x1 ;  /* 0x0000000c000ec211 */ /* 0x060fe400078408ff */
[----:B------:R-:W-:Y:S01]  /*5800*/  @!P3 LEA.HI.X R9, R3, R23, R6, 0x1, P1 ;  /* 0x000000170309b211 */ /* 0x000fe200008f0c06 */
[----:B------:R1:W-:Y:S01]  /*5810*/  @P3 STS.128 [R203+0xa800], RZ ;  /* 0x00a800ffcb003388 */ /* 0x0003e20000000c00 */
[C---:B------:R-:W-:Y:S02]  /*5820*/  @!P3 LEA R12, P1, R0.reuse, R24, 0x1 ;  /* 0x00000018000cb211 */ /* 0x040fe400078208ff */
[C---:B------:R-:W-:Y:S01]  /*5830*/  IADD3 R3, P6, R0.reuse, UR31, RZ ;  /* 0x0000001f00037c10 */ /* 0x040fe2000ffde0ff */
[----:B------:R-:W-:Y:S01]  /*5840*/  @!PT LDS RZ, [RZ] ;  /* 0x00000000fffff984 */ /* 0x000fe20000000800 */
[----:B------:R-:W-:Y:S01]  /*5850*/  @!PT LDS RZ, [RZ] ;  /* 0x00000000fffff984 */ /* 0x000fe20000000800 */
[----:B------:R-:W-:Y:S01]  /*5860*/  @!PT LDS RZ, [RZ] ;  /* 0x00000000fffff984 */ /* 0x000fe20000000800 */
[----:B------:R2:W-:Y:S01]  /*5870*/  @!P3 LDGSTS.E.BYPASS.LTC128B.128 [R203+0xa800], desc[UR24][R8.64+0x100] ;  /* 0x0a80010008cbbfae */ /* 0x0005e2000b901d58 */
[----:B------:R-:W-:-:S02]  /*5880*/  @!P4 LEA.HI.X R15, R0, R13, R7, 0x1, P2 ;  /* 0x0000000d000fc211 */ /* 0x000fc400010f0c07 */
        /* <DEDUP_REMOVED lines=40> */
.L_x_1292:
[----:B------:R-:W-:Y:S05]  /*5b10*/  BSYNC B0 ;  /* 0x0000000000007941 */ /* 0x000fea0003800000 */
.L_x_1291:
[----:B------:R-:W0:Y:S02]  /*5b20*/  LDGDEPBAR ;  /* 0x00000000000079af */ /* 0x000e240000000000 */
.L_x_1290:
[----:B------:R-:W-:Y:S01]  /*5b30*/  FMNMX.FTZ R3, R40, R42, !PT ;  /* 0x0000002a28037209 */ /* 0x000fe20007810000 */
[----:B------:R-:W-:Y:S01]  /*5b40*/  STL [R1+0xc0], R185 ;  /* 0x0000c0b901007387 */ /* 0x000fe20000100800 */
[----:B------:R-:W-:Y:S01]  /*5b50*/  FMNMX.FTZ R0, R47, R46, !PT ;  /* 0x0000002e2f007209 */ /* 0x000fe20007810000 */
[----:B------:R-:W-:Y:S01]  /*5b60*/  IMAD.WIDE.U32 R168, R56, -0x326172a9, RZ ;  /* 0xcd9e8d5738a87825 */ /* 0x000fe200078e00ff */
[----:B------:R-:W-:Y:S01]  /*5b70*/  FMNMX.FTZ R3, R41, R3, !PT ;  /* 0x0000000329037209 */ /* 0x000fe20007810000 */
[----:B------:R-:W-:Y:S01]  /*5b80*/  STL [R1+0xbc], R180 ;  /* 0x0000bcb401007387 */ /* 0x000fe20000100800 */
[----:B------:R-:W-:Y:S01]  /*5b90*/  FMNMX.FTZ R0, R54, R0, !PT ;  /* 0x0000000036007209 */ /* 0x000fe20007810000 */
[----:B------:R-:W-:Y:S01]  /*5ba0*/  USHF.L.U32 UR37, UR8, 0x1, URZ ;  /* 0x0000000108257899 */ /* 0x000fe2000800063f */
[----:B------:R-:W-:Y:S01]  /*5bb0*/  FMNMX.FTZ R3, R43, R3, !PT ;  /* 0x000000032b037209 */ /* 0x000fe20007810000 */
[----:B------:R-:W-:Y:S01]  /*5bc0*/  STL [R1+0xb8], R177 ;  /* 0x0000b8b101007387 */ /* 0x000fe20000100800 */
[----:B------:R-:W-:Y:S01]  /*5bd0*/  FMNMX.FTZ R0, R53, R0, !PT ;  /* 0x0000000035007209 */ /* 0x000fe20007810000 */
[----:B------:R-:W-:Y:S01]  /*5be0*/  UIADD3 UR7, UR29, -0x4498517b, URZ ;  /* 0xbb67ae851d077890 */ /* 0x000fe2000fffe03f */
[----:B------:R-:W-:Y:S01]  /*5bf0*/  FMNMX.FTZ R3, R28, R3, !PT ;  /* 0x000000031c037209 */ /* 0x000fe20007810000 */
[----:B------:R3:W-:Y:S01]  /*5c00*/  STL [R1+0xb4], R176 ;  /* 0x0000b4b001007387 */ /* 0x0007e20000100800 */
[----:B------:R-:W-:Y:S01]  /*5c10*/  FMNMX.FTZ R0, R45, R0, !PT ;  /* 0x000000002d007209 */ /* 0x000fe20007810000 */
[----:B------:R-:W-:Y:S01]  /*5c20*/  ULOP3.LUT UR21, UR37, UR29, URZ, 0x3c, !UPT ;  /* 0x0000001d25157292 */ /* 0x000fe2000f8e3c3f */
[----:B------:R-:W-:Y:S01]  /*5c30*/  FMNMX.FTZ R3, R29, R3, !PT ;  /* 0x000000031d037209 */ /* 0x000fe20007810000 */
[----:B------:R-:W-:Y:S01]  /*5c40*/  IMAD.WIDE.U32 R100, R103, -0x2daee0ad, RZ ;  /* 0xd2511f5367647825 */ /* 0x000fe200078e00ff */
[----:B------:R-:W-:Y:S01]  /*5c50*/  FMNMX.FTZ R0, R44, R0, !PT ;  /* 0x000000002c007209 */ /* 0x000fe20007810000 */
[----:B------:R-:W-:Y:S01]  /*5c60*/  ULDC UR6, c[0x0][0x2ec] ;  /* 0x0000bb0000067ab9 */ /* 0x000fe20000000800 */
        /* <DEDUP_REMOVED lines=11> */
[----:B------:R-:W-:Y:S01]  /*5d20*/  UIADD3 UR26, UR28, 0x78dde6e4, URZ ;  /* 0x78dde6e41c1a7890 */ /* 0x000fe2000fffe03f */
[----:B------:R-:W-:Y:S01]  /*5d30*/  FMNMX.FTZ R3, R130, R3, !PT ;  /* 0x0000000382037209 */ /* 0x000fe20007810000 */
[----:B------:R-:W-:Y:S01]  /*5d40*/  UIADD3 UR22, UR29, -0x126145ec, URZ ;  /* 0xed9eba141d167890 */ /* 0x000fe2000fffe03f */
[----:B------:R-:W-:-:S02]  /*5d50*/  FMNMX.FTZ R0, R137, R0, !PT ;  /* 0x0000000089007209 */ /* 0x000fc40007810000 */
[----:B------:R-:W-:Y:S02]  /*5d60*/  FMNMX.FTZ R3, R125, R3, !PT ;  /* 0x000000037d037209 */ /* 0x000fe40007810000 */
[----:B------:R-:W-:Y:S01]  /*5d70*/  FMNMX.FTZ R0, R138, R0, !PT ;  /* 0x000000008a007209 */ /* 0x000fe20007810000 */
[----:B---3--:R-:W-:Y:S01]  /*5d80*/  IMAD.MOV.U32 R176, RZ, RZ, R104 ;  /* 0x000000ffffb07224 */ /* 0x008fe200078e0068 */
        /* <DEDUP_REMOVED lines=11> */
[----:B--2---:R-:W2:Y:S01]  /*5e40*/  SHFL.BFLY PT, R6, R3, 0x2, 0x1f ;  /* 0x0c401f0003067f89 */ /* 0x004ea200000e0000 */
[----:B------:R-:W-:-:S03]  /*5e50*/  UIADD3 UR4, UR37, 0x1, URZ ;  /* 0x0000000125047890 */ /* 0x000fc6000fffe03f */
[----:B-1----:R-:W1:Y:S01]  /*5e60*/  SHFL.BFLY PT, R10, R0, 0x2, 0x1f ;  /* 0x0c401f00000a7f89 */ /* 0x002e6200000e0000 */
[--C-:B------:R-:W-:Y:S01]  /*5e70*/  IMAD R182, R4, 0x2, R181.reuse ;  /* 0x0000000204b67824 */ /* 0x100fe200078e02b5 */
[----:B------:R-:W-:Y:S01]  /*5e80*/  ULOP3.LUT UR4, UR4, UR29, URZ, 0x3c, !UPT ;  /* 0x0000001d04047292 */ /* 0x000fe2000f8e3c3f */
[C---:B------:R-:W-:Y:S01]  /*5e90*/  IMAD R184, R2.reuse, 0x2, R181 ;  /* 0x0000000202b87824 */ /* 0x040fe200078e02b5 */
[----:B------:R-:W-:Y:S01]  /*5ea0*/  LDSM.16.MT88.4 R20, [R181+0xc000] ;  /* 0x00c00000b514783b */ /* 0x000fe20000004200 */
[----:B------:R-:W-:-:S03]  /*5eb0*/  IMAD R183, R2, 0x2, R182 ;  /* 0x0000000202b77824 */ /* 0x000fc600078e02b6 */
[----:B------:R-:W-:Y:S04]  /*5ec0*/  LDSM.16.MT88.4 R60, [R181+0xc800] ;  /* 0x00c80000b53c783b */ /* 0x000fe80000004200 */
[----:B------:R-:W-:Y:S04]  /*5ed0*/  LDSM.16.MT88.4 R64, [R184+0xc000] ;  /* 0x00c00000b840783b */ /* 0x000fe80000004200 */
[----:B------:R-:W-:Y:S01]  /*5ee0*/  LDSM.16.MT88.4 R72, [R184+0xc800] ;  /* 0x00c80000b848783b */ /* 0x000fe20000004200 */
[----:B--2---:R-:W-:-:S03]  /*5ef0*/  FMNMX.FTZ R3, R3, R6, !PT ;  /* 0x0000000603037209 */ /* 0x004fc60007810000 */
[----:B------:R-:W-:Y:S01]  /*5f00*/  LDSM.16.MT88.4 R84, [R184+0xe000] ;  /* 0x00e00000b854783b */ /* 0x000fe20000004200 */
[----:B------:R-:W-:Y:S02]  /*5f10*/  LOP3.LUT R6, R102, UR28, RZ, 0x3c, !PT ;  /* 0x0000001c66067c12 */ /* 0x000fe4000f8e3cff */
[----:B-1----:R-:W-:Y:S01]  /*5f20*/  FMNMX.FTZ R0, R0, R10, !PT ;  /* 0x0000000a00007209 */ /* 0x002fe20007810000 */
[----:B------:R-:W1:Y:S04]  /*5f30*/  SHFL.BFLY PT, R7, R3, 0x1, 0x1f ;  /* 0x0c201f0003077f89 */ /* 0x000e6800000e0000 */
[----:B------:R2:W-:Y:S04]  /*5f40*/  STL [R1+0x9c], R6 ;  /* 0x00009c0601007387 */ /* 0x0005e80000100800 */
        /* <DEDUP_REMOVED lines=8> */
[----:B--2---:R-:W-:Y:S01]  /*5fd0*/  LOP3.LUT R6, R169, R6, RZ, 0x3c, !PT ;  /* 0x00000006a9067212 */ /* 0x004fe200078e3cff */
[----:B------:R-:W-:Y:S03]  /*5fe0*/  LDSM.16.MT88.4 R120, [R183+0x10000] ;  /* 0x01000000b778783b */ /* 0x000fe60000004200 */
[----:B------:R-:W-:Y:S01]  /*5ff0*/  FSEL R12, R12, RZ, P1 ;  /* 0x000000ff0c0c7208 */ /* 0x000fe20000800000 */
[----:B------:R-:W-:Y:S01]  /*6000*/  IMAD.WIDE.U32 R38, R6, -0x2daee0ad, RZ ;  /* 0xd2511f5306267825 */ /* 0x000fe200078e00ff */
[----:B------:R-:W-:Y:S01]  /*6010*/  LOP3.LUT R6, R101, UR21, RZ, 0x3c, !PT ;  /* 0x0000001565067c12 */ /* 0x000fe2000f8e3cff */
[----:B------:R-:W-:Y:S01]  /*6020*/  UIADD3 UR21, UR28, 0x1715609d, URZ ;  /* 0x1715609d1c157890 */ /* 0x000fe2000fffe03f */
[----:B------:R-:W-:Y:S01]  /*6030*/  LDSM.16.MT88.4 R92, [R182+0x10000] ;  /* 0x01000000b65c783b */ /* 0x000fe20000004200 */
[----:B------:R-:W-:Y:S01]  /*6040*/  FFMA.FTZ R9, R40, UR6, -R12 ;  /* 0x0000000628097c23 */ /* 0x000fe2000801080c */
[----:B------:R-:W-:Y:S01]  /*6050*/  LOP3.LUT R8, R39, UR7, R100, 0x96, !PT ;  /* 0x0000000727087c12 */ /* 0x000fe2000f8e9664 */
[----:B------:R-:W-:-:S04]  /*6060*/  IMAD.WIDE.U32 R6, R6, -0x326172a9, RZ ;  /* 0xcd9e8d5706067825 */ /* 0x000fc800078e00ff */
[----:B------:R-:W-:Y:S01]  /*6070*/  FFMA.FTZ R10, R42, UR6, -R12 ;  /* 0x000000062a0a7c23 */ /* 0x000fe2000801080c */
[----:B------:R1:W-:Y:S01]  /*6080*/  MUFU.EX2 R159, R9 ;  /* 0x00000009009f7308 */ /* 0x0003e20000000800 */
[----:B------:R-:W2:Y:S01]  /*6090*/  SHFL.BFLY PT, R100, R0, 0x1, 0x1f ;  /* 0x0c201f0000647f89 */ /* 0x000ea200000e0000 */
[----:B------:R-:W-:Y:S01]  /*60a0*/  IMAD.WIDE.U32 R36, R8, -0x326172a9, RZ ;  /* 0xcd9e8d5708247825 */ /* 0x000fe200078e00ff */
[----:B------:R-:W-:Y:S01]  /*60b0*/  LOP3.LUT R7, R7, UR36, R168, 0x96, !PT ;  /* 0x0000002407077c12 */ /* 0x000fe2000f8e96a8 */
[----:B------:R-:W-:Y:S02]  /*60c0*/  UIADD3 UR7, UR29, -0x56f99767, URZ ;  /* 0xa90668991d077890 */ /* 0x000fe4000fffe03f */
[--C-:B------:R-:W-:Y:S01]  /*60d0*/  FFMA.FTZ R13, R43, UR6, -R12.reuse ;  /* 0x000000062b0d7c23 */ /* 0x100fe2000801080c */
[----:B------:R-:W-:Y:S01]  /*60e0*/  FFMA.FTZ R5, R31, UR6, -R12 ;  /* 0x000000061f057c23 */ /* 0x000fe2000801080c */
[----:B------:R-:W-:Y:S01]  /*60f0*/  LOP3.LUT R8, R37, UR35, R6, 0x96, !PT ;  /* 0x0000002325087c12 */ /* 0x000fe2000f8e9606 */
[----:B------:R-:W-:Y:S01]  /*6100*/  IMAD.WIDE.U32 R6, R7, -0x2daee0ad, RZ ;  /* 0xd2511f5307067825 */ /* 0x000fe200078e00ff */
[----:B------:R3:W-:Y:S03]  /*6110*/  MUFU.EX2 R165, R10 ;  /* 0x0000000a00a57308 */ /* 0x0007e60000000800 */
[----:B------:R-:W-:Y:S01]  /*6120*/  FFMA.FTZ R4, R55, UR6, -R12 ;  /* 0x0000000637047c23 */ /* 0x000fe2000801080c */
[----:B------:R-:W-:Y:S01]  /*6130*/  LDSM.16.MT88.4 R96, [R184+0xe800] ;  /* 0x00e80000b860783b */ /* 0x000fe20000004200 */
[----:B------:R-:W-:-:S03]  /*6140*/  LOP3.LUT R7, R7, UR34, R38, 0x96, !PT ;  /* 0x0000002207077c12 */ /* 0x000fc6000f8e9626 */
[----:B------:R-:W-:Y:S01]  /*6150*/  LDSM.16.MT88.4 R112, [R183+0xc800] ;  /* 0x00c80000b770783b */ /* 0x000fe20000004200 */
[----:B-1----:R-:W-:Y:S01]  /*6160*/  IMAD.WIDE.U32 R8, R8, -0x2daee0ad, RZ ;  /* 0xd2511f5308087825 */ /* 0x002fe200078e00ff */
[----:B------:R1:W-:Y:S02]  /*6170*/  MUFU.EX2 R172, R13 ;  /* 0x0000000d00ac7308 */ /* 0x0003e40000000800 */
[----:B------:R-:W-:Y:S04]  /*6180*/  LDSM.16.MT88.4 R104, [R182+0xe800] ;  /* 0x00e80000b668783b */ /* 0x000fe80000004200 */
[----:B------:R-:W-:Y:S01]  /*6190*/  LDSM.16.MT88.4 R108, [R181+0xe800] ;  /* 0x00e80000b56c783b */ /* 0x000fe20000004200 */
[----:B--2---:R-:W-:Y:S01]  /*61a0*/  FMNMX.FTZ R100, R0, R100, !PT ;  /* 0x0000006400647209 */ /* 0x004fe20007810000 */
[----:B------:R-:W-:Y:S01]  /*61b0*/  FFMA.FTZ R0, R29, UR6, -R12 ;  /* 0x000000061d007c23 */ /* 0x000fe2000801080c */
[----:B---3--:R-:W-:Y:S01]  /*61c0*/  LOP3.LUT R10, R9, UR32, R6, 0x96, !PT ;  /* 0x00000020090a7c12 */ /* 0x008fe2000f8e9606 */
[----:B------:R-:W-:Y:S01]  /*61d0*/  FFMA.FTZ R9, R41, UR6, -R12 ;  /* 0x0000000629097c23 */ /* 0x000fe2000801080c */
[----:B------:R-:W-:Y:S01]  /*61e0*/  IMAD.WIDE.U32 R6, R7, -0x326172a9, RZ ;  /* 0xcd9e8d5707067825 */ /* 0x000fe200078e00ff */
[----:B------:R-:W-:Y:S01]  /*61f0*/  FSETP.NEU.FTZ.AND P1, PT, R100, -INF , PT ;  /* 0xff8000006400780b */ /* 0x000fe20003f3d000 */
[----:B------:R-:W-:Y:S02]  /*6200*/  MUFU.EX2 R173, R0 ;  /* 0x0000000000ad7308 */ /* 0x000fe40000000800 */
[----:B------:R-:W-:Y:S01]  /*6210*/  IMAD.WIDE.U32 R10, R10, -0x326172a9, RZ ;  /* 0xcd9e8d570a0a7825 */ /* 0x000fe200078e00ff */
[----:B------:R-:W-:-:S03]  /*6220*/  LOP3.LUT R7, R7, UR33, R36, 0x96, !PT ;  /* 0x0000002107077c12 */ /* 0x000fc6000f8e9624 */
[----:B-1----:R-:W-:Y:S02]  /*6230*/  FMUL.FTZ R13, R100, UR6 ;  /* 0x00000006640d7c20 */ /* 0x002fe40008410000 */
[----:B------:R1:W-:Y:S03]  /*6240*/  MUFU.EX2 R156, R9 ;  /* 0x00000009009c7308 */ /* 0x0003e60000000800 */
[----:B------:R-:W-:-:S05]  /*6250*/  FSEL R13, R13, RZ, P1 ;  /* 0x000000ff0d0d7208 */ /* 0x000fca0000800000 */
[----:B------:R-:W-:Y:S08]  /*6260*/  MUFU.EX2 R167, R5 ;  /* 0x0000000500a77308 */ /* 0x000ff00000000800 */
[----:B------:R-:W-:Y:S01]  /*6270*/  MUFU.EX2 R158, R4 ;  /* 0x00000004009e7308 */ /* 0x000fe20000000800 */
[----:B-1----:R-:W-:Y:S01]  /*6280*/  LOP3.LUT R9, R11, UR26, R6, 0x96, !PT ;  /* 0x0000001a0b097c12 */ /* 0x002fe2000f8e9606 */
[----:B------:R-:W-:-:S04]  /*6290*/  IMAD.WIDE.U32 R6, R7, -0x2daee0ad, RZ ;  /* 0xd2511f5307067825 */ /* 0x000fc800078e00ff */
[----:B------:R-:W-:-:S04]  /*62a0*/  IMAD.WIDE.U32 R102, R9, -0x2daee0ad, RZ ;  /* 0xd2511f5309667825 */ /* 0x000fc800078e00ff */
[----:B------:R-:W-:Y:S01]  /*62b0*/  FFMA.FTZ R9, R28, UR6, -R12 ;  /* 0x000000061c097c23 */ /* 0x000fe2000801080c */
[----:B------:R-:W-:-:S03]  /*62c0*/  LOP3.LUT R14, R103, UR7, R6, 0x96, !PT ;  /* 0x00000007670e7c12 */ /* 0x000fc6000f8e9606 */
[----:B------:R-:W1:Y:S01]  /*62d0*/  MUFU.EX2 R16, R9 ;  /* 0x0000000900107308 */ /* 0x000e620000000800 */
[----:B------:R-:W-:Y:S01]  /*62e0*/  LOP3.LUT R6, R7, UR22, R8, 0x96, !PT ;  /* 0x0000001607067c12 */ /* 0x000fe2000f8e9608 */
[----:B------:R-:W-:-:S04]  /*62f0*/  IMAD.WIDE.U32 R14, R14, -0x326172a9, RZ ;  /* 0xcd9e8d570e0e7825 */ /* 0x000fc800078e00ff */
[----:B------:R-:W-:Y:S01]  /*6300*/  IMAD.WIDE.U32 R50, R6, -0x326172a9, RZ ;  /* 0xcd9e8d5706327825 */ /* 0x000fe200078e00ff */
[----:B------:R-:W-:-:S03]  /*6310*/  LOP3.LUT R0, R14, 0xffff, RZ, 0xc0, !PT ;  /* 0x0000ffff0e007812 */ /* 0x000fc600078ec0ff */
[--C-:B------:R-:W-:Y:S01]  /*6320*/  FFMA.FTZ R6, R47, UR6, -R13.reuse ;  /* 0x000000062f067c23 */ /* 0x100fe2000801080d */
[----:B------:R-:W-:Y:S02]  /*6330*/  LOP3.LUT R7, R14, 0xff, RZ, 0xc0, !PT ;  /* 0x000000ff0e077812 */ /* 0x000fe400078ec0ff */
[----:B------:R-:W-:Y:S01]  /*6340*/  SHF.R.U32.HI R0, RZ, 0x8, R0 ;  /* 0x00000008ff007819 */ /* 0x000fe20000011600 */
[----:B------:R2:W-:Y:S01]  /*6350*/  MUFU.EX2 R180, R6 ;  /* 0x0000000600b47308 */ /* 0x0005e20000000800 */
[----:B------:R-:W-:Y:S02]  /*6360*/  LOP3.LUT R10, R51, UR21, R10, 0x96, !PT ;  /* 0x00000015330a7c12 */ /* 0x000fe4000f8e960a */
[----:B------:R-:W-:Y:S01]  /*6370*/  PRMT R24, R7, 0x5410, R0 ;  /* 0x0000541007187816 */ /* 0x000fe20000000000 */
[----:B------:R-:W-:Y:S01]  /*6380*/  FFMA.FTZ R7, R45, UR6, -R13 ;  /* 0x000000062d077c23 */ /* 0x000fe2000801080d */
[----:B------:R-:W-:Y:S01]  /*6390*/  LOP3.LUT R0, R15, UR9, R50, 0x96, !PT ;  /* 0x000000090f007c12 */ /* 0x000fe2000f8e9632 */
[----:B------:R-:W-:-:S04]  /*63a0*/  IMAD.WIDE.U32 R48, R10, -0x2daee0ad, RZ ;  /* 0xd2511f530a307825 */ /* 0x000fc800078e00ff */
[--C-:B------:R-:W-:Y:S01]  /*63b0*/  FFMA.FTZ R10, R44, UR6, -R13.reuse ;  /* 0x000000062c0a7c23 */ /* 0x100fe2000801080d */
[----:B------:R3:W-:Y:S01]  /*63c0*/  MUFU.EX2 R171, R7 ;  /* 0x0000000700ab7308 */ /* 0x0007e20000000800 */
[C---:B------:R-:W-:Y:S01]  /*63d0*/  LOP3.LUT R8, R0.reuse, 0xffff, RZ, 0xc0, !PT ;  /* 0x0000ffff00087812 */ /* 0x040fe200078ec0ff */
[----:B-1----:R-:W-:Y:S01]  /*63e0*/  IMAD.MOV.U32 R51, RZ, RZ, R16 ;  /* 0x000000ffff337224 */ /* 0x002fe200078e0010 */
[----:B------:R-:W-:Y:S02]  /*63f0*/  LOP3.LUT R19, R0, 0xff, RZ, 0xc0, !PT ;  /* 0x000000ff00137812 */ /* 0x000fe400078ec0ff */
[--C-:B------:R-:W-:Y:S02]  /*6400*/  SHF.R.U32.HI R16, RZ, 0x10, R0.reuse ;  /* 0x00000010ff107819 */ /* 0x100fe40000011600 */
[----:B------:R-:W-:Y:S01]  /*6410*/  SHF.R.U32.HI R17, RZ, 0x18, R0 ;  /* 0x00000018ff117819 */ /* 0x000fe20000011600 */
[----:B------:R-:W1:Y:S01]  /*6420*/  MUFU.EX2 R157, R10 ;  /* 0x0000000a009d7308 */ /* 0x000e620000000800 */
[----:B--2---:R-:W-:Y:S01]  /*6430*/  FFMA.FTZ R6, R46, UR6, -R13 ;  /* 0x000000062e067c23 */ /* 0x004fe2000801080d */
[C---:B------:R-:W-:Y:S01]  /*6440*/  LOP3.LUT R0, R48.reuse, 0xffff, RZ, 0xc0, !PT ;  /* 0x0000ffff30007812 */ /* 0x040fe200078ec0ff */
[----:B------:R-:W-:Y:S01]  /*6450*/  LDSM.16.MT88.4 R44, [R182+0xe000] ;  /* 0x00e00000b62c783b */ /* 0x000fe20000004200 */
[----:B------:R-:W-:-:S02]  /*6460*/  LOP3.LUT R11, R48, 0xff, RZ, 0xc0, !PT ;  /* 0x000000ff300b7812 */ /* 0x000fc400078ec0ff */
[----:B------:R-:W-:Y:S02]  /*6470*/  SHF.R.U32.HI R0, RZ, 0x8, R0 ;  /* 0x00000008ff007819 */ /* 0x000fe40000011600 */
[----:B------:R2:W4:Y:S01]  /*6480*/  MUFU.EX2 R177, R6 ;  /* 0x0000000600b17308 */ /* 0x0005220000000800 */
[----:B---3--:R-:W-:Y:S01]  /*6490*/  SHF.R.U32.HI R7, RZ, 0x8, R8 ;  /* 0x00000008ff077819 */ /* 0x008fe20000011608 */
[----:B------:R-:W-:Y:S01]  /*64a0*/  FFMA.FTZ R8, R53, UR6, -R13 ;  /* 0x0000000635087c23 */ /* 0x000fe2000801080d */
[----:B------:R-:W-:Y:S02]  /*64b0*/  PRMT R25, R11, 0x5410, R0 ;  /* 0x000054100b197816 */ /* 0x000fe40000000000 */
[----:B------:R-:W-:Y:S01]  /*64c0*/  PRMT R19, R19, 0x5410, R7 ;  /* 0x0000541013137816 */ /* 0x000fe20000000007 */
[----:B------:R-:W-:Y:S01]  /*64d0*/  FFMA.FTZ R7, R54, UR6, -R13 ;  /* 0x0000000636077c23 */ /* 0x000fe2000801080d */
[----:B------:R-:W-:Y:S01]  /*64e0*/  LOP3.LUT R0, R49, UR5, R102, 0x96, !PT ;  /* 0x0000000531007c12 */ /* 0x000fe2000f8e9666 */
[----:B------:R-:W-:Y:S01]  /*64f0*/  MUFU.EX2 R185, R8 ;  /* 0x0000000800b97308 */ /* 0x000fe20000000800 */
[----:B------:R-:W-:-:S02]  /*6500*/  SHF.R.U32.HI R18, RZ, 0x18, R14 ;  /* 0x00000018ff127819 */ /* 0x000fc4000001160e */
[----:B------:R-:W-:-:S05]  /*6510*/  SHF.R.U32.HI R11, RZ, 0x18, R48 ;  /* 0x00000018ff0b7819 */ /* 0x000fca0000011630 */
[----:B------:R3:W4:Y:S01]  /*6520*/  MUFU.EX2 R166, R7 ;  /* 0x0000000700a67308 */ /* 0x0007220000000800 */
[----:B--2---:R-:W-:-:S04]  /*6530*/  SHF.R.U32.HI R6, RZ, 0x10, R14 ;  /* 0x00000010ff067819 */ /* 0x004fc8000001160e */
[----:B------:R-:W-:Y:S02]  /*6540*/  LOP3.LUT R9, R6, 0xff, RZ, 0xc0, !PT ;  /* 0x000000ff06097812 */ /* 0x000fe400078ec0ff */
[----:B------:R-:W-:Y:S02]  /*6550*/  LOP3.LUT R6, R16, 0xff, RZ, 0xc0, !PT ;  /* 0x000000ff10067812 */ /* 0x000fe400078ec0ff */
[----:B------:R-:W-:Y:S02]  /*6560*/  PRMT R18, R9, 0x5410, R18 ;  /* 0x0000541009127816 */ /* 0x000fe40000000012 */
[----:B------:R-:W-:Y:S02]  /*6570*/  PRMT R17, R6, 0x5410, R17 ;  /* 0x0000541006117816 */ /* 0x000fe40000000011 */
[----:B------:R-:W-:Y:S02]  /*6580*/  SHF.R.U32.HI R6, RZ, 0x10, R48 ;  /* 0x00000010ff067819 */ /* 0x000fe40000011630 */
[----:B------:R-:W-:-:S02]  /*6590*/  LOP3.LUT R16, R0, 0xff, RZ, 0xc0, !PT ;  /* 0x000000ff00107812 */ /* 0x000fc400078ec0ff */
[--C-:B---3--:R-:W-:Y:S02]  /*65a0*/  SHF.R.U32.HI R7, RZ, 0x10, R0.reuse ;  /* 0x00000010ff077819 */ /* 0x108fe40000011600 */
[----:B------:R-:W-:Y:S02]  /*65b0*/  LOP3.LUT R9, R6, 0xff, RZ, 0xc0, !PT ;  /* 0x000000ff06097812 */ /* 0x000fe400078ec0ff */
[----:B------:R-:W-:Y:S02]  /*65c0*/  LOP3.LUT R6, R0, 0xffff, RZ, 0xc0, !PT ;  /* 0x0000ffff00067812 */ /* 0x000fe400078ec0ff */
[----:B------:R-:W-:Y:S02]  /*65d0*/  SHF.R.U32.HI R8, RZ, 0x18, R0 ;  /* 0x00000018ff087819 */ /* 0x000fe40000011600 */
[----:B------:R-:W-:Y:S02]  /*65e0*/  LOP3.LUT R0, R7, 0xff, RZ, 0xc0, !PT ;  /* 0x000000ff07007812 */ /* 0x000fe400078ec0ff */
[----:B-1----:R-:W-:-:S02]  /*65f0*/  F2FP.F16.F32.PACK_AB R7, R157, R171 ;  /* 0x000000ab9d07723e */ /* 0x002fc400000000ff */
[----:B------:R-:W-:Y:S01]  /*6600*/  SHF.R.U32.HI R10, RZ, 0x8, R6 ;  /* 0x00000008ff0a7819 */ /* 0x000fe20000011606 */
[--C-:B------:R-:W-:Y:S01]  /*6610*/  FFMA.FTZ R6, R52, UR6, -R13.reuse ;  /* 0x0000000634067c23 */ /* 0x100fe2000801080d */
[C---:B------:R-:W-:Y:S01]  /*6620*/  PRMT R154, R7.reuse, 0x7610, R154 ;  /* 0x00007610079a7816 */ /* 0x040fe2000000009a */
[----:B------:R-:W1:Y:S01]  /*6630*/  LDSM.16.MT88.4 R52, [R182+0xc000] ;  /* 0x00c00000b634783b */ /* 0x000e620000004200 */
[----:B------:R-:W-:Y:S01]  /*6640*/  PRMT R152, R7, 0x7632, R152 ;  /* 0x0000763207987816 */ /* 0x000fe20000000098 */
[----:B------:R-:W-:Y:S01]  /*6650*/  FFMA.FTZ R7, R30, UR6, -R13 ;  /* 0x000000061e077c23 */ /* 0x000fe2000801080d */
[----:B------:R-:W-:Y:S01]  /*6660*/  PRMT R26, R9, 0x5410, R11 ;  /* 0x00005410091a7816 */ /* 0x000fe2000000000b */
[----:B------:R4:W-:Y:S01]  /*6670*/  MUFU.EX2 R164, R6 ;  /* 0x0000000600a47308 */ /* 0x0009e20000000800 */
[----:B------:R-:W-:Y:S01]  /*6680*/  PRMT R11, R16, 0x5410, R10 ;  /* 0x00005410100b7816 */ /* 0x000fe2000000000a */
[----:B------:R-:W2:Y:S01]  /*6690*/  LDSM.16.MT88.4 R28, [R183+0xc000] ;  /* 0x00c00000b71c783b */ /* 0x000ea20000004200 */
[----:B------:R-:W-:-:S02]  /*66a0*/  PRMT R10, R0, 0x5410, R8 ;  /* 0x00005410000a7816 */ /* 0x000fc40000000008 */
[----:B------:R-:W-:Y:S02]  /*66b0*/  F2FP.F16.F32.PACK_AB R0, R173, R51 ;  /* 0x00000033ad00723e */ /* 0x000fe400000000ff */
[----:B------:R-:W-:Y:S01]  /*66c0*/  F2FP.F16.F32.PACK_AB R9, R158, R167 ;  /* 0x000000a79e09723e */ /* 0x000fe200000000ff */
[----:B------:R-:W3:Y:S01]  /*66d0*/  MUFU.EX2 R170, R7 ;  /* 0x0000000700aa7308 */ /* 0x000ee20000000800 */
[C---:B------:R-:W-:Y:S02]  /*66e0*/  PRMT R153, R0.reuse, 0x7610, R153 ;  /* 0x0000761000997816 */ /* 0x040fe40000000099 */
[----:B------:R-:W-:Y:S02]  /*66f0*/  PRMT R151, R0, 0x7632, R151 ;  /* 0x0000763200977816 */ /* 0x000fe40000000097 */
[----:B------:R-:W-:Y:S02]  /*6700*/  F2FP.F16.F32.PACK_AB R0, R165, R159 ;  /* 0x0000009fa500723e */ /* 0x000fe400000000ff */
[----:B------:R-:W-:-:S02]  /*6710*/  PRMT R140, R9, 0x7610, R140 ;  /* 0x00007610098c7816 */ /* 0x000fc4000000008c */
[----:B----4-:R-:W-:Y:S02]  /*6720*/  F2FP.F16.F32.PACK_AB R6, R177, R180 ;  /* 0x000000b4b106723e */ /* 0x010fe400000000ff */
[----:B------:R-:W-:Y:S02]  /*6730*/  PRMT R141, R0, 0x7610, R141 ;  /* 0x00007610008d7816 */ /* 0x000fe4000000008d */
[C---:B------:R-:W-:Y:S02]  /*6740*/  PRMT R144, R6.reuse, 0x7610, R144 ;  /* 0x0000761006907816 */ /* 0x040fe40000000090 */
[----:B------:R-:W-:Y:S01]  /*6750*/  PRMT R142, R6, 0x7632, R142 ;  /* 0x00007632068e7816 */ /* 0x000fe2000000008e */
[----:B------:R-:W-:Y:S01]  /*6760*/  IMAD.U32 R6, RZ, RZ, UR15 ;  /* 0x0000000fff067e24 */ /* 0x000fe2000f8e00ff */
[----:B------:R-:W-:Y:S02]  /*6770*/  PRMT R148, R0, 0x7632, R148 ;  /* 0x0000763200947816 */ /* 0x000fe40000000094 */
[----:B------:R-:W-:-:S02]  /*6780*/  F2FP.F16.F32.PACK_AB R0, R185, R166 ;  /* 0x000000a6b900723e */ /* 0x000fc400000000ff */
[----:B---3--:R-:W-:Y:S02]  /*6790*/  F2FP.F16.F32.PACK_AB R5, R170, R164 ;  /* 0x000000a4aa05723e */ /* 0x008fe400000000ff */
[C---:B------:R-:W-:Y:S02]  /*67a0*/  PRMT R145, R0.reuse, 0x7610, R145 ;  /* 0x0000761000917816 */ /* 0x040fe40000000091 */
[----:B------:R-:W-:Y:S02]  /*67b0*/  PRMT R143, R0, 0x7632, R143 ;  /* 0x00007632008f7816 */ /* 0x000fe4000000008f */
[----:B------:R-:W-:Y:S02]  /*67c0*/  LEA R0, R6, UR15, 0x10 ;  /* 0x0000000f06007c11 */ /* 0x000fe4000f8e80ff */
[C---:B------:R-:W-:Y:S02]  /*67d0*/  PRMT R150, R5.reuse, 0x7610, R150 ;  /* 0x0000761005967816 */ /* 0x040fe40000000096 */
[----:B------:R-:W-:-:S02]  /*67e0*/  PRMT R149, R5, 0x7632, R149 ;  /* 0x0000763205957816 */ /* 0x000fc40000000095 */
[----:B------:R-:W-:Y:S02]  /*67f0*/  HSET2.LE.AND R4, R19, R0, PT ;  /* 0x0000000013047233 */ /* 0x000fe40003803000 */
[----:B------:R-:W-:Y:S02]  /*6800*/  PRMT R5, R144, 0x5410, R142 ;  /* 0x0000541090057816 */ /* 0x000fe4000000008e */
[----:B------:R-:W-:Y:S02]  /*6810*/  F2FP.F16.F32.PACK_AB R6, R172, R156 ;  /* 0x0000009cac06723e */ /* 0x000fe400000000ff */
[----:B------:R-:W-:Y:S02]  /*6820*/  LOP3.LUT R4, R4, R5, RZ, 0xc0, !PT ;  /* 0x0000000504047212 */ /* 0x000fe400078ec0ff */
[C---:B------:R-:W-:Y:S02]  /*6830*/  PRMT R147, R6.reuse, 0x7610, R147 ;  /* 0x0000761006937816 */ /* 0x040fe40000000093 */
[----:B------:R-:W-:-:S02]  /*6840*/  PRMT R146, R6, 0x7632, R146 ;  /* 0x0000763206927816 */ /* 0x000fc40000000092 */
[--C-:B------:R-:W-:Y:S02]  /*6850*/  HSET2.LE.AND R5, R17, R0.reuse, PT ;  /* 0x0000000011057233 */ /* 0x100fe40003803000 */
[--C-:B------:R-:W-:Y:S02]  /*6860*/  HSET2.LE.AND R6, R24, R0.reuse, PT ;  /* 0x0000000018067233 */ /* 0x100fe40003803000 */
[----:B------:R-:W-:Y:S02]  /*6870*/  PRMT R7, R141, 0x5410, R148 ;  /* 0x000054108d077816 */ /* 0x000fe40000000094 */
[----:B------:R-:W-:Y:S02]  /*6880*/  PRMT R8, R145, 0x5410, R143 ;  /* 0x0000541091087816 */ /* 0x000fe4000000008f */
[----:B------:R-:W-:Y:S02]  /*6890*/  LOP3.LUT R5, R5, R7, RZ, 0xc0, !PT ;  /* 0x0000000705057212 */ /* 0x000fe400078ec0ff */
[----:B------:R-:W-:-:S02]  /*68a0*/  HSET2.LE.AND R7, R18, R0, PT ;  /* 0x0000000012077233 */ /* 0x000fc40003803000 */
[----:B------:R-:W-:Y:S02]  /*68b0*/  LOP3.LUT R6, R6, R8, RZ, 0xc0, !PT ;  /* 0x0000000806067212 */ /* 0x000fe400078ec0ff */
[----:B------:R-:W-:Y:S02]  /*68c0*/  PRMT R8, R147, 0x5410, R146 ;  /* 0x0000541093087816 */ /* 0x000fe40000000092 */
[----:B------:R-:W-:Y:S02]  /*68d0*/  PRMT R139, R9, 0x7632, R139 ;  /* 0x00007632098b7816 */ /* 0x000fe4000000008b */
[----:B------:R-:W-:Y:S02]  /*68e0*/  LOP3.LUT R7, R7, R8, RZ, 0xc0, !PT ;  /* 0x0000000807077212 */ /* 0x000fe400078ec0ff */
[--C-:B------:R-:W-:Y:S02]  /*68f0*/  HSET2.LE.AND R8, R11, R0.reuse, PT ;  /* 0x000000000b087233 */ /* 0x100fe40003803000 */
[----:B------:R-:W-:-:S02]  /*6900*/  HSET2.LE.AND R9, R10, R0, PT ;  /* 0x000000000a097233 */ /* 0x000fc40003803000 */
[----:B------:R-:W-:Y:S01]  /*6910*/  PRMT R10, R154, 0x5410, R152 ;  /* 0x000054109a0a7816 */ /* 0x000fe20000000098 */
[C---:B------:R-:W-:Y:S01]  /*6920*/  HMMA.16816.F32 R16, R4.reuse, R20, RZ ;  /* 0x000000140410723c */ /* 0x040fe200000018ff */
[----:B------:R-:W-:Y:S02]  /*6930*/  PRMT R2, R150, 0x5410, R149 ;  /* 0x0000541096027816 */ /* 0x000fe40000000095 */
[----:B------:R-:W-:Y:S02]  /*6940*/  LOP3.LUT R8, R8, R10, RZ, 0xc0, !PT ;  /* 0x0000000a08087212 */ /* 0x000fe400078ec0ff */
[----:B------:R-:W-:Y:S01]  /*6950*/  HSET2.LE.AND R10, R25, R0, PT ;  /* 0x00000000190a7233 */ /* 0x000fe20003803000 */
[----:B------:R-:W-:Y:S01]  /*6960*/  HMMA.16816.F32 R40, R4, R22, RZ ;  /* 0x000000160428723c */ /* 0x000fe200000018ff */
[----:B------:R-:W-:-:S03]  /*6970*/  PRMT R11, R153, 0x5410, R151 ;  /* 0x00005410990b7816 */ /* 0x000fc60000000097 */
[----:B------:R-:W-:Y:S02]  /*6980*/  LOP3.LUT R10, R10, R2, RZ, 0xc0, !PT ;  /* 0x000000020a0a7212 */ /* 0x000fe400078ec0ff */
[----:B------:R-:W-:Y:S01]  /*6990*/  LOP3.LUT R9, R9, R11, RZ, 0xc0, !PT ;  /* 0x0000000b09097212 */ /* 0x000fe200078ec0ff */
[----:B-1----:R-:W-:Y:S01]  /*69a0*/  HMMA.16816.F32 R20, R4, R54, RZ ;  /* 0x000000360414723c */ /* 0x002fe200000018ff */
[----:B------:R-:W-:Y:S02]  /*69b0*/  HSET2.LE.AND R2, R26, R0, PT ;  /* 0x000000001a027233 */ /* 0x000fe40003803000 */
[----:B------:R-:W-:-:S03]  /*69c0*/  PRMT R11, R140, 0x5410, R139 ;  /* 0x000054108c0b7816 */ /* 0x000fc6000000008b */
[----:B------:R-:W-:Y:S01]  /*69d0*/  HMMA.16816.F32 R24, R4, R52, RZ ;  /* 0x000000340418723c */ /* 0x000fe200000018ff */
[----:B------:R-:W-:Y:S01]  /*69e0*/  LOP3.LUT R11, R2, R11, RZ, 0xc0, !PT ;  /* 0x0000000b020b7212 */ /* 0x000fe200078ec0ff */
[----:B------:R-:W-:Y:S01]  /*69f0*/  LDSM.16.MT88.4 R52, [R183+0xe800] ;  /* 0x00e80000b734783b */ /* 0x000fe20000004200 */
[----:B------:R-:W-:-:S03]  /*6a00*/  LOP3.LUT R2, R101, UR4, RZ, 0x3c, !PT ;  /* 0x0000000465027c12 */ /* 0x000fc6000f8e3cff */
[----:B--2---:R-:W-:Y:S06]  /*6a10*/  HMMA.16816.F32 R76, R4, R28, RZ ;  /* 0x0000001c044c723c */ /* 0x004fec00000018ff */
[----:B------:R-:W-:Y:S06]  /*6a20*/  HMMA.16816.F32 R248, R8, R60, R16 ;  /* 0x0000003c08f8723c */ /* 0x000fec0000001810 */
[----:B------:R-:W-:Y:S06]  /*6a30*/  HMMA.16816.F32 R16, R4, R64, RZ ;  /* 0x000000400410723c */ /* 0x000fec00000018ff */
[----:B------:R-:W-:Y:S06]  /*6a40*/  HMMA.16816.F32 R244, R8, R62, R40 ;  /* 0x0000003e08f4723c */ /* 0x000fec0000001828 */
[----:B------:R-:W-:Y:S06]  /*6a50*/  HMMA.16816.F32 R40, R4, R66, RZ ;  /* 0x000000420428723c */ /* 0x000fec00000018ff */
[C---:B------:R-:W-:Y:S06]  /*6a60*/  HMMA.16816.F32 R236, R8.reuse, R56, R24 ;  /* 0x0000003808ec723c */ /* 0x040fec0000001818 */
[----:B------:R-:W-:Y:S06]  /*6a70*/  HMMA.16816.F32 R240, R8, R72, R16 ;  /* 0x0000004808f0723c */ /* 0x000fec0000001810 */
[----:B------:R-:W-:Y:S06]  /*6a80*/  HMMA.16816.F32 R16, R4, R86, RZ ;  /* 0x000000560410723c */ /* 0x000fec00000018ff */
[----:B------:R-:W-:Y:S06]  /*6a90*/  HMMA.16816.F32 R232, R8, R58, R20 ;  /* 0x0000003a08e8723c */ /* 0x000fec0000001814 */
[C---:B------:R-:W-:Y:S06]  /*6aa0*/  HMMA.16816.F32 R68, R4.reuse, R30, RZ ;  /* 0x0000001e0444723c */ /* 0x040fec00000018ff */
[C---:B------:R-:W-:Y:S06]  /*6ab0*/  HMMA.16816.F32 R28, R4.reuse, R44, RZ ;  /* 0x0000002c041c723c */ /* 0x040fec00000018ff */
[C---:B------:R-:W-:Y:S06]  /*6ac0*/  HMMA.16816.F32 R24, R4.reuse, R46, RZ ;  /* 0x0000002e0418723c */ /* 0x040fec00000018ff */
[----:B------:R-:W-:Y:S06]  /*6ad0*/  HMMA.16816.F32 R20, R4, R84, RZ ;  /* 0x000000540414723c */ /* 0x000fec00000018ff */
[----:B------:R-:W-:Y:S06]  /*6ae0*/  HMMA.16816.F32 R228, R8, R74, R40 ;  /* 0x0000004a08e4723c */ /* 0x000fec0000001828 */
        /* <DEDUP_REMOVED lines=12> */
[----:B------:R-:W1:Y:S05]  /*6bb0*/  LDSM.16.MT88.4 R4, [R181+0x10800] ;  /* 0x01080000b504783b */ /* 0x000e6a0000004200 */
[C---:B------:R-:W-:Y:S01]  /*6bc0*/  HMMA.16816.F32 R212, R8.reuse, R98, R16 ;  /* 0x0000006208d4723c */ /* 0x040fe20000001810 */
[----:B------:R-:W-:Y:S05]  /*6bd0*/  LDSM.16.MT88.4 R16, [R182+0x10800] ;  /* 0x01080000b610783b */ /* 0x000fea0000004200 */
[C---:B------:R-:W-:Y:S06]  /*6be0*/  HMMA.16816.F32 R160, R8.reuse, R112, R76 ;  /* 0x0000007008a0723c */ /* 0x040fec000000184c */
[C---:B------:R-:W-:Y:S01]  /*6bf0*/  HMMA.16816.F32 R76, R8.reuse, R106, R24 ;  /* 0x0000006a084c723c */ /* 0x040fe20000001818 */
[----:B------:R-:W2:Y:S05]  /*6c00*/  LDSM.16.MT88.4 R24, [R184+0x10800] ;  /* 0x01080000b818783b */ /* 0x000eaa0000004200 */
[----:B------:R-:W-:Y:S01]  /*6c10*/  HMMA.16816.F32 R68, R8, R114, R68 ;  /* 0x000000720844723c */ /* 0x000fe20000001844 */
[----:B------:R-:W-:-:S02]  /*6c20*/  IMAD.MOV.U32 R106, RZ, RZ, R158 ;  /* 0x000000ffff6a7224 */ /* 0x000fc400078e009e */
[----:B------:R-:W-:-:S03]  /*6c30*/  IMAD.MOV.U32 R107, RZ, RZ, R157 ;  /* 0x000000ffff6b7224 */ /* 0x000fc600078e009d */
[C---:B------:R-:W-:Y:S06]  /*6c40*/  HMMA.16816.F32 R64, R8.reuse, R108, R64 ;  /* 0x0000006c0840723c */ /* 0x040fec0000001840 */
[----:B------:R-:W-:Y:S01]  /*6c50*/  HMMA.16816.F32 R216, R8, R110, R32 ;  /* 0x0000006e08d8723c */ /* 0x000fe20000001820 */
[----:B------:R-:W-:Y:S02]  /*6c60*/  IMAD.MOV.U32 R108, RZ, RZ, R167 ;  /* 0x000000ffff6c7224 */ /* 0x000fe400078e00a7 */
[----:B------:R-:W-:-:S03]  /*6c70*/  IMAD.MOV.U32 R109, RZ, RZ, R173 ;  /* 0x000000ffff6d7224 */ /* 0x000fc600078e00ad */
[----:B-1----:R-:W-:Y:S01]  /*6c80*/  HMMA.16816.F32 R220, R8, R4, R56 ;  /* 0x0000000408dc723c */ /* 0x002fe20000001838 */
[----:B------:R-:W-:Y:S02]  /*6c90*/  IMAD.MOV.U32 R111, RZ, RZ, R166 ;  /* 0x000000ffff6f7224 */ /* 0x000fe400078e00a6 */
[----:B------:R-:W-:-:S03]  /*6ca0*/  IMAD.MOV.U32 R110, RZ, RZ, R165 ;  /* 0x000000ffff6e7224 */ /* 0x000fc600078e00a5 */
[----:B------:R-:W-:Y:S01]  /*6cb0*/  HMMA.16816.F32 R112, R8, R104, R28 ;  /* 0x000000680870723c */ /* 0x000fe2000000181c */
[----:B------:R-:W-:-:S05]  /*6cc0*/  IMAD.WIDE.U32 R4, R2, -0x326172a9, RZ ;  /* 0xcd9e8d5702047825 */ /* 0x000fca00078e00ff */
[----:B------:R-:W-:Y:S01]  /*6cd0*/  LOP3.LUT R5, R5, UR36, R168, 0x96, !PT ;  /* 0x0000002405057c12 */ /* 0x000fe2000f8e96a8 */
[----:B------:R-:W-:Y:S01]  /*6ce0*/  IMAD.MOV.U32 R104, RZ, RZ, R164 ;  /* 0x000000ffff687224 */ /* 0x000fe200078e00a4 */
[----:B------:R-:W-:Y:S01]  /*6cf0*/  LOP3.LUT R2, R37, UR35, R4, 0x96, !PT ;  /* 0x0000002325027c12 */ /* 0x000fe2000f8e9604 */
[----:B------:R-:W-:Y:S01]  /*6d00*/  HMMA.16816.F32 R164, R8, R6, R60 ;  /* 0x0000000608a4723c */ /* 0x000fe2000000183c */
[----:B------:R-:W-:Y:S01]  /*6d10*/  SHF.R.U32.HI R37, RZ, 0x18, R14 ;  /* 0x00000018ff257819 */ /* 0x000fe2000001160e */
[----:B------:R-:W-:-:S04]  /*6d20*/  IMAD.WIDE.U32 R4, R5, -0x2daee0ad, RZ ;  /* 0xd2511f5305047825 */ /* 0x000fc800078e00ff */
[----:B------:R-:W-:Y:S01]  /*6d30*/  HMMA.16816.F32 R224, R8, R96, R20 ;  /* 0x0000006008e0723c */ /* 0x000fe20000001814 */
[----:B------:R-:W-:Y:S01]  /*6d40*/  IMAD.WIDE.U32 R6, R2, -0x2daee0ad, RZ ;  /* 0xd2511f5302067825 */ /* 0x000fe200078e00ff */
[----:B------:R-:W-:-:S03]  /*6d50*/  LOP3.LUT R2, R5, UR34, R38, 0x96, !PT ;  /* 0x0000002205027c12 */ /* 0x000fc6000f8e9626 */
[----:B------:R-:W-:Y:S01]  /*6d60*/  IMAD.MOV.U32 R62, RZ, RZ, R172 ;  /* 0x000000ffff3e7224 */ /* 0x000fe200078e00ac */
[C---:B--2---:R-:W-:Y:S01]  /*6d70*/  HMMA.16816.F32 R208, R8.reuse, R24, R84 ;  /* 0x0000001808d0723c */ /* 0x044fe20000001854 */
[----:B------:R-:W-:Y:S02]  /*6d80*/  IMAD.MOV.U32 R61, RZ, RZ, R171 ;  /* 0x000000ffff3d7224 */ /* 0x000fe400078e00ab */
[----:B------:R-:W-:Y:S02]  /*6d90*/  IMAD.MOV.U32 R60, RZ, RZ, R170 ;  /* 0x000000ffff3c7224 */ /* 0x000fe400078e00aa */
[----:B------:R-:W-:Y:S01]  /*6da0*/  IMAD.MOV.U32 R97, RZ, RZ, R51 ;  /* 0x000000ffff617224 */ /* 0x000fe200078e0033 */
[----:B------:R-:W-:Y:S01]  /*6db0*/  HMMA.16816.F32 R172, R8, R18, R80 ;  /* 0x0000001208ac723c */ /* 0x000fe20000001850 */
[----:B------:R-:W-:Y:S01]  /*6dc0*/  IMAD.MOV.U32 R23, RZ, RZ, R156 ;  /* 0x000000ffff177224 */ /* 0x000fe200078e009c */
[----:B------:R-:W-:Y:S01]  /*6dd0*/  LOP3.LUT R25, R49, UR5, R102, 0x96, !PT ;  /* 0x0000000531197c12 */ /* 0x000fe2000f8e9666 */
[----:B------:R-:W-:-:S02]  /*6de0*/  IMAD.MOV.U32 R105, RZ, RZ, R159 ;  /* 0x000000ffff697224 */ /* 0x000fc400078e009f */
[----:B------:R-:W-:Y:S01]  /*6df0*/  IMAD.MOV.U32 R84, RZ, RZ, R23 ;  /* 0x000000ffff547224 */ /* 0x000fe200078e0017 */
[----:B------:R-:W-:Y:S01]  /*6e00*/  HMMA.16816.F32 R168, R8, R16, R72 ;  /* 0x0000001008a8723c */ /* 0x000fe20000001848 */
[----:B------:R-:W-:Y:S01]  /*6e10*/  LOP3.LUT R18, R7, UR32, R4, 0x96, !PT ;  /* 0x0000002007127c12 */ /* 0x000fe2000f8e9604 */
[----:B------:R-:W-:Y:S01]  /*6e20*/  IMAD.MOV.U32 R23, RZ, RZ, R178 ;  /* 0x000000ffff177224 */ /* 0x000fe200078e00b2 */
[----:B------:R-:W-:-:S03]  /*6e30*/  LOP3.LUT R178, R14, 0xffff, RZ, 0xc0, !PT ;  /* 0x0000ffff0eb27812 */ /* 0x000fc600078ec0ff */
[----:B------:R-:W-:Y:S01]  /*6e40*/  IMAD.WIDE.U32 R18, R18, -0x326172a9, RZ ;  /* 0xcd9e8d5712127825 */ /* 0x000fe200078e00ff */
[C---:B------:R-:W-:Y:S03]  /*6e50*/  HMMA.16816.F32 R156, R8.reuse, R54, R40 ;  /* 0x00000036089c723c */ /* 0x040fe60000001828 */
[----:B------:R-:W-:Y:S01]  /*6e60*/  IMAD.WIDE.U32 R16, R2, -0x326172a9, RZ ;  /* 0xcd9e8d5702107825 */ /* 0x000fe200078e00ff */
[----:B------:R-:W-:Y:S02]  /*6e70*/  LOP3.LUT R2, R7, UR32, R4, 0x96, !PT ;  /* 0x0000002007027c12 */ /* 0x000fe4000f8e9604 */
[----:B------:R-:W-:Y:S01]  /*6e80*/  HMMA.16816.F32 R92, R8, R52, R44 ;  /* 0x00000034085c723c */ /* 0x000fe2000000182c */
[----:B------:R-:W-:Y:S01]  /*6e90*/  IMAD.MOV.U32 R73, RZ, RZ, R104 ;  /* 0x000000ffff497224 */ /* 0x000fe200078e0068 */
[----:B------:R-:W-:Y:S02]  /*6ea0*/  LOP3.LUT R20, R17, UR33, R36, 0x96, !PT ;  /* 0x0000002111147c12 */ /* 0x000fe4000f8e9624 */
[----:B------:R-:W-:-:S02]  /*6eb0*/  LOP3.LUT R17, R19, UR26, R16, 0x96, !PT ;  /* 0x0000001a13117c12 */ /* 0x000fc4000f8e9610 */
[----:B------:R-:W-:Y:S01]  /*6ec0*/  LOP3.LUT R16, R5, UR34, R38, 0x96, !PT ;  /* 0x0000002205107c12 */ /* 0x000fe2000f8e9626 */
[----:B------:R-:W-:Y:S01]  /*6ed0*/  IMAD.WIDE.U32 R4, R20, -0x2daee0ad, RZ ;  /* 0xd2511f5314047825 */ /* 0x000fe200078e00ff */
[----:B------:R-:W-:Y:S03]  /*6ee0*/  HMMA.16816.F32 R56, R8, R26, R116 ;  /* 0x0000001a0838723c */ /* 0x000fe60000001874 */
[----:B------:R-:W-:Y:S01]  /*6ef0*/  IMAD.WIDE.U32 R38, R17, -0x2daee0ad, RZ ;  /* 0xd2511f5311267825 */ /* 0x000fe200078e00ff */
[----:B------:R-:W-:-:S03]  /*6f00*/  LOP3.LUT R17, R5, UR22, R6, 0x96, !PT ;  /* 0x0000001605117c12 */ /* 0x000fc6000f8e9606 */
[----:B------:R-:W-:Y:S01]  /*6f10*/  IMAD.WIDE.U32 R20, R2, -0x326172a9, RZ ;  /* 0xcd9e8d5702147825 */ /* 0x000fe200078e00ff */
[----:B------:R-:W-:-:S03]  /*6f20*/  LOP3.LUT R19, R39, UR7, R4, 0x96, !PT ;  /* 0x0000000727137c12 */ /* 0x000fc6000f8e9604 */
[----:B------:R-:W-:-:S04]  /*6f30*/  IMAD.WIDE.U32 R4, R16, -0x326172a9, RZ ;  /* 0xcd9e8d5710047825 */ /* 0x000fc800078e00ff */
[----:B------:R-:W-:Y:S01]  /*6f40*/  IMAD.WIDE.U32 R16, R17, -0x326172a9, RZ ;  /* 0xcd9e8d5711107825 */ /* 0x000fe200078e00ff */
[----:B------:R-:W-:Y:S02]  /*6f50*/  LOP3.LUT R7, R5, UR33, R36, 0x96, !PT ;  /* 0x0000002105077c12 */ /* 0x000fe4000f8e9624 */
[----:B------:R-:W-:Y:S01]  /*6f60*/  LOP3.LUT R2, R21, UR26, R4, 0x96, !PT ;  /* 0x0000001a15027c12 */ /* 0x000fe2000f8e9604 */
[----:B------:R-:W-:Y:S01]  /*6f70*/  IMAD.WIDE.U32 R4, R19, -0x326172a9, RZ ;  /* 0xcd9e8d5713047825 */ /* 0x000fe200078e00ff */
[----:B------:R-:W-:Y:S02]  /*6f80*/  LOP3.LUT R51, R17, UR21, R18, 0x96, !PT ;  /* 0x0000001511337c12 */ /* 0x000fe4000f8e9612 */
[----:B------:R-:W-:Y:S01]  /*6f90*/  LOP3.LUT R36, R15, UR9, R50, 0x96, !PT ;  /* 0x000000090f247c12 */ /* 0x000fe2000f8e9632 */
[----:B------:R-:W-:Y:S01]  /*6fa0*/  IMAD.MOV.U32 R44, RZ, RZ, R108 ;  /* 0x000000ffff2c7224 */ /* 0x000fe200078e006c */
[----:B------:R-:W-:Y:S01]  /*6fb0*/  LOP3.LUT R24, R5, UR9, R16, 0x96, !PT ;  /* 0x0000000905187c12 */ /* 0x000fe2000f8e9610 */
[----:B------:R-:W-:Y:S01]  /*6fc0*/  IMAD.WIDE.U32 R16, R2, -0x2daee0ad, RZ ;  /* 0xd2511f5302107825 */ /* 0x000fe200078e00ff */
[----:B------:R-:W-:-:S02]  /*6fd0*/  LOP3.LUT R21, R4, 0xff, RZ, 0xc0, !PT ;  /* 0x000000ff04157812 */ /* 0x000fc400078ec0ff */
[----:B------:R-:W-:Y:S01]  /*6fe0*/  LOP3.LUT R39, R4, 0xffff, RZ, 0xc0, !PT ;  /* 0x0000ffff04277812 */ /* 0x000fe200078ec0ff */
[----:B------:R-:W-:Y:S01]  /*6ff0*/  IMAD.MOV.U32 R108, RZ, RZ, R176 ;  /* 0x000000ffff6c7224 */ /* 0x000fe200078e00b0 */
[--C-:B------:R-:W-:Y:S01]  /*7000*/  SHF.R.U32.HI R19, RZ, 0x10, R4.reuse ;  /* 0x00000010ff137819 */ /* 0x100fe20000011604 */
[----:B------:R-:W-:Y:S01]  /*7010*/  IMAD.MOV.U32 R47, RZ, RZ, R105 ;  /* 0x000000ffff2f7224 */ /* 0x000fe200078e0069 */
[----:B------:R-:W-:Y:S01]  /*7020*/  SHF.R.U32.HI R18, RZ, 0x18, R4 ;  /* 0x00000018ff127819 */ /* 0x000fe20000011604 */
[----:B------:R-:W-:Y:S01]  /*7030*/  IMAD.WIDE.U32 R4, R7, -0x2daee0ad, RZ ;  /* 0xd2511f5307047825 */ /* 0x000fe200078e00ff */
[----:B------:R-:W-:Y:S02]  /*7040*/  SHF.R.U32.HI R50, RZ, 0x10, R14 ;  /* 0x00000010ff327819 */ /* 0x000fe4000001160e */
[----:B------:R-:W-:Y:S01]  /*7050*/  ISETP.LE.U32.AND P4, PT, R21, UR15, PT ;  /* 0x0000000f15007c0c */ /* 0x000fe2000bf83070 */
[----:B------:R-:W-:Y:S01]  /*7060*/  IMAD.MOV.U32 R46, RZ, RZ, R110 ;  /* 0x000000ffff2e7224 */ /* 0x000fe200078e006e */
[----:B------:R-:W-:Y:S01]  /*7070*/  LOP3.LUT R2, R17, UR7, R4, 0x96, !PT ;  /* 0x0000000711027c12 */ /* 0x000fe2000f8e9604 */
[----:B------:R-:W-:Y:S01]  /*7080*/  IMAD.MOV.U32 R45, RZ, RZ, R111 ;  /* 0x000000ffff2d7224 */ /* 0x000fe200078e006f */
[----:B------:R-:W-:Y:S01]  /*7090*/  LOP3.LUT R6, R5, UR22, R6, 0x96, !PT ;  /* 0x0000001605067c12 */ /* 0x000fe2000f8e9606 */
[----:B------:R-:W-:Y:S01]  /*70a0*/  IMAD.MOV.U32 R82, RZ, RZ, R44 ;  /* 0x000000ffff527224 */ /* 0x000fe200078e002c */
[----:B------:R-:W-:Y:S01]  /*70b0*/  LOP3.LUT R17, R14, 0xff, RZ, 0xc0, !PT ;  /* 0x000000ff0e117812 */ /* 0x000fe200078ec0ff */
[----:B------:R-:W-:Y:S01]  /*70c0*/  IMAD.WIDE.U32 R4, R2, -0x326172a9, RZ ;  /* 0xcd9e8d5702047825 */ /* 0x000fe200078e00ff */
[----:B------:R-:W-:-:S02]  /*70d0*/  ISETP.LE.U32.AND P5, PT, R18, UR15, PT ;  /* 0x0000000f12007c0c */ /* 0x000fc4000bfa3070 */
[----:B------:R-:W-:Y:S01]  /*70e0*/  ISETP.LE.U32.AND P1, PT, R17, UR15, PT ;  /* 0x0000000f11007c0c */ /* 0x000fe2000bf23070 */
[----:B------:R-:W-:Y:S01]  /*70f0*/  IMAD.WIDE.U32 R6, R6, -0x326172a9, RZ ;  /* 0xcd9e8d5706067825 */ /* 0x000fe200078e00ff */
[C---:B------:R-:W-:Y:S02]  /*7100*/  LOP3.LUT R2, R4.reuse, 0xffff, RZ, 0xc0, !PT ;  /* 0x0000ffff04027812 */ /* 0x040fe400078ec0ff */
[----:B------:R-:W-:Y:S01]  /*7110*/  SHF.R.U32.HI R14, RZ, 0x18, R4 ;  /* 0x00000018ff0e7819 */ /* 0x000fe20000011604 */
[----:B------:R-:W-:Y:S01]  /*7120*/  IMAD.MOV.U32 R80, RZ, RZ, R45 ;  /* 0x000000ffff507224 */ /* 0x000fe200078e002d */
[----:B------:R-:W-:Y:S01]  /*7130*/  LOP3.LUT R15, R7, UR21, R20, 0x96, !PT ;  /* 0x00000015070f7c12 */ /* 0x000fe2000f8e9614 */
[----:B------:R-:W-:Y:S01]  /*7140*/  IMAD.MOV.U32 R87, RZ, RZ, R46 ;  /* 0x000000ffff577224 */ /* 0x000fe200078e002e */
[----:B------:R-:W-:Y:S01]  /*7150*/  LOP3.LUT R6, R5, UR9, R6, 0x96, !PT ;  /* 0x0000000905067c12 */ /* 0x000fe2000f8e9606 */
[----:B------:R-:W-:Y:S01]  /*7160*/  IMAD.MOV.U32 R86, RZ, RZ, R47 ;  /* 0x000000ffff567224 */ /* 0x000fe200078e002f */
[----:B------:R-:W-:-:S02]  /*7170*/  LOP3.LUT R7, R4, 0xff, RZ, 0xc0, !PT ;  /* 0x000000ff04077812 */ /* 0x000fc400078ec0ff */
[----:B------:R-:W-:Y:S02]  /*7180*/  SHF.R.U32.HI R5, RZ, 0x10, R4 ;  /* 0x00000010ff057819 */ /* 0x000fe40000011604 */
[----:B------:R-:W-:Y:S02]  /*7190*/  SHF.R.U32.HI R2, RZ, 0x8, R2 ;  /* 0x00000008ff027819 */ /* 0x000fe40000011602 */
[----:B------:R-:W-:Y:S02]  /*71a0*/  LOP3.LUT R4, R19, 0xff, RZ, 0xc0, !PT ;  /* 0x000000ff13047812 */ /* 0x000fe400078ec0ff */
[----:B------:R-:W-:Y:S01]  /*71b0*/  PRMT R22, R7, 0x5410, R2 ;  /* 0x0000541007167816 */ /* 0x000fe20000000002 */
[----:B------:R-:W-:Y:S01]  /*71c0*/  FFMA.FTZ R7, R129, UR6, -R12 ;  /* 0x0000000681077c23 */ /* 0x000fe2000801080c */
[----:B------:R-:W-:Y:S02]  /*71d0*/  ISETP.LE.U32.AND P6, PT, R4, UR15, PT ;  /* 0x0000000f04007c0c */ /* 0x000fe4000bfc3070 */
[----:B------:R-:W-:Y:S01]  /*71e0*/  LOP3.LUT R2, R5, 0xff, RZ, 0xc0, !PT ;  /* 0x000000ff05027812 */ /* 0x000fe200078ec0ff */
[----:B------:R-:W-:Y:S01]  /*71f0*/  IMAD.WIDE.U32 R4, R15, -0x2daee0ad, RZ ;  /* 0xd2511f530f047825 */ /* 0x000fe200078e00ff */
[----:B------:R1:W-:Y:S02]  /*7200*/  MUFU.EX2 R83, R7 ;  /* 0x0000000700537308 */ /* 0x0003e40000000800 */
[----:B------:R-:W-:-:S02]  /*7210*/  PRMT R21, R2, 0x5410, R14 ;  /* 0x0000541002157816 */ /* 0x000fc4000000000e */
[----:B------:R-:W-:Y:S02]  /*7220*/  LOP3.LUT R2, R5, UR5, R16, 0x96, !PT ;  /* 0x0000000505027c12 */ /* 0x000fe4000f8e9610 */
[C---:B------:R-:W-:Y:S02]  /*7230*/  LOP3.LUT R14, R4.reuse, 0xffff, RZ, 0xc0, !PT ;  /* 0x0000ffff040e7812 */ /* 0x040fe400078ec0ff */
[----:B------:R-:W-:Y:S02]  /*7240*/  LOP3.LUT R17, R4, 0xff, RZ, 0xc0, !PT ;  /* 0x000000ff04117812 */ /* 0x000fe400078ec0ff */
[--C-:B------:R-:W-:Y:S02]  /*7250*/  SHF.R.U32.HI R16, RZ, 0x10, R4.reuse ;  /* 0x00000010ff107819 */ /* 0x100fe40000011604 */
[----:B------:R-:W-:Y:S02]  /*7260*/  SHF.R.U32.HI R15, RZ, 0x18, R4 ;  /* 0x00000018ff0f7819 */ /* 0x000fe40000011604 */
[----:B------:R-:W-:-:S02]  /*7270*/  LOP3.LUT R4, R6, 0xffff, RZ, 0xc0, !PT ;  /* 0x0000ffff06047812 */ /* 0x000fc400078ec0ff */
[----:B-1----:R-:W-:Y:S02]  /*7280*/  HSET2.LE.AND R7, R21, R0, PT ;  /* 0x0000000015077233 */ /* 0x002fe40003803000 */
[----:B------:R-:W-:Y:S02]  /*7290*/  SHF.R.U32.HI R5, RZ, 0x8, R4 ;  /* 0x00000008ff057819 */ /* 0x000fe40000011604 */
[----:B------:R-:W-:-:S04]  /*72a0*/  LOP3.LUT R4, R6, 0xff, RZ, 0xc0, !PT ;  /* 0x000000ff06047812 */ /* 0x000fc800078ec0ff */
[----:B------:R-:W-:Y:S01]  /*72b0*/  PRMT R20, R4, 0x5410, R5 ;  /* 0x0000541004147816 */ /* 0x000fe20000000005 */
[----:B------:R-:W-:Y:S01]  /*72c0*/  FFMA.FTZ R4, R130, UR6, -R12 ;  /* 0x0000000682047c23 */ /* 0x000fe2000801080c */
[--C-:B------:R-:W-:Y:S02]  /*72d0*/  SHF.R.U32.HI R5, RZ, 0x10, R6.reuse ;  /* 0x00000010ff057819 */ /* 0x100fe40000011606 */
[----:B------:R-:W-:Y:S01]  /*72e0*/  SHF.R.U32.HI R6, RZ, 0x18, R6 ;  /* 0x00000018ff067819 */ /* 0x000fe20000011606 */
[----:B------:R1:W2:Y:S02]  /*72f0*/  MUFU.EX2 R40, R4 ;  /* 0x0000000400287308 */ /* 0x0002a40000000800 */
[----:B-1----:R-:W-:Y:S01]  /*7300*/  LOP3.LUT R4, R5, 0xff, RZ, 0xc0, !PT ;  /* 0x000000ff05047812 */ /* 0x002fe200078ec0ff */
[----:B------:R-:W-:Y:S01]  /*7310*/  FFMA.FTZ R5, R125, UR6, -R12 ;  /* 0x000000067d057c23 */ /* 0x000fe2000801080c */
[----:B------:R-:W-:Y:S02]  /*7320*/  IMAD.MOV.U32 R125, RZ, RZ, R23 ;  /* 0x000000ffff7d7224 */ /* 0x000fe400078e0017 */
[----:B------:R-:W-:-:S02]  /*7330*/  PRMT R19, R4, 0x5410, R6 ;  /* 0x0000541004137816 */ /* 0x000fc40000000006 */
[----:B------:R1:W-:Y:S01]  /*7340*/  MUFU.EX2 R23, R5 ;  /* 0x0000000500177308 */ /* 0x0003e20000000800 */
[----:B------:R-:W-:Y:S01]  /*7350*/  LOP3.LUT R4, R24, 0xffff, RZ, 0xc0, !PT ;  /* 0x0000ffff18047812 */ /* 0x000fe200078ec0ff */
[----:B------:R-:W-:Y:S01]  /*7360*/  FFMA.FTZ R6, R126, UR6, -R12 ;  /* 0x000000067e067c23 */ /* 0x000fe2000801080c */
[----:B------:R-:W-:Y:S02]  /*7370*/  IMAD.MOV.U32 R126, RZ, RZ, R97 ;  /* 0x000000ffff7e7224 */ /* 0x000fe400078e0061 */
[----:B------:R-:W-:-:S03]  /*7380*/  SHF.R.U32.HI R4, RZ, 0x8, R4 ;  /* 0x00000008ff047819 */ /* 0x000fc60000011604 */
[----:B------:R3:W-:Y:S01]  /*7390*/  MUFU.EX2 R63, R6 ;  /* 0x00000006003f7308 */ /* 0x0007e20000000800 */
[----:B------:R-:W-:-:S04]  /*73a0*/  LOP3.LUT R4, R4, 0xffff, RZ, 0xc0, !PT ;  /* 0x0000ffff04047812 */ /* 0x000fc800078ec0ff */
[----:B------:R-:W-:Y:S02]  /*73b0*/  ISETP.LE.U32.AND P3, PT, R4, UR15, PT ;  /* 0x0000000f04007c0c */ /* 0x000fe4000bf63070 */
[----:B------:R-:W-:Y:S01]  /*73c0*/  LOP3.LUT R4, R16, 0xff, RZ, 0xc0, !PT ;  /* 0x000000ff10047812 */ /* 0x000fe200078ec0ff */
[----:B------:R-:W-:Y:S01]  /*73d0*/  FFMA.FTZ R16, R135, UR6, -R13 ;  /* 0x0000000687107c23 */ /* 0x000fe2000801080d */
[----:B-1----:R-:W-:Y:S01]  /*73e0*/  FFMA.FTZ R5, R127, UR6, -R12 ;  /* 0x000000067f057c23 */ /* 0x002fe2000801080c */
[----:B------:R-:W-:Y:S01]  /*73f0*/  IMAD.MOV.U32 R127, RZ, RZ, R185 ;  /* 0x000000ffff7f7224 */ /* 0x000fe200078e00b9 */
[----:B------:R-:W-:Y:S01]  /*7400*/  PRMT R18, R4, 0x5410, R15 ;  /* 0x0000541004127816 */ /* 0x000fe2000000000f */
[----:B------:R-:W-:Y:S01]  /*7410*/  MUFU.EX2 R85, R16 ;  /* 0x0000001000557308 */ /* 0x000fe20000000800 */
[----:B------:R-:W-:-:S03]  /*7420*/  LOP3.LUT R4, R2, 0xffff, RZ, 0xc0, !PT ;  /* 0x0000ffff02047812 */ /* 0x000fc600078ec0ff */
[----:B------:R-:W-:Y:S01]  /*7430*/  HSET2.LE.AND R18, R18, R0, PT ;  /* 0x0000000012127233 */ /* 0x000fe20003803000 */
[----:B---3--:R-:W-:-:S03]  /*7440*/  FFMA.FTZ R6, R155, UR6, -R13 ;  /* 0x000000069b067c23 */ /* 0x008fc6000801080d */
[----:B------:R1:W-:Y:S08]  /*7450*/  MUFU.EX2 R185, R5 ;  /* 0x0000000500b97308 */ /* 0x0003f00000000800 */
[----:B------:R3:W-:Y:S01]  /*7460*/  MUFU.EX2 R72, R6 ;  /* 0x0000000600487308 */ /* 0x0007e20000000800 */
[----:B-1----:R-:W-:-:S07]  /*7470*/  FFMA.FTZ R5, R124, UR6, -R12 ;  /* 0x000000067c057c23 */ /* 0x002fce000801080c */
[----:B------:R1:W-:Y:S01]  /*7480*/  MUFU.EX2 R53, R5 ;  /* 0x0000000500357308 */ /* 0x0003e20000000800 */
[----:B---3--:R-:W-:Y:S02]  /*7490*/  HSET2.LE.AND R6, R22, R0, PT ;  /* 0x0000000016067233 */ /* 0x008fe40003803000 */
[----:B-1----:R-:W-:-:S04]  /*74a0*/  SHF.R.U32.HI R5, RZ, 0x8, R14 ;  /* 0x00000008ff057819 */ /* 0x002fc8000001160e */
[----:B------:R-:W-:Y:S01]  /*74b0*/  PRMT R17, R17, 0x5410, R5 ;  /* 0x0000541011117816 */ /* 0x000fe20000000005 */
[----:B------:R-:W-:Y:S01]  /*74c0*/  FFMA.FTZ R5, R128, UR6, -R12 ;  /* 0x0000000680057c23 */ /* 0x000fe2000801080c */
[----:B--2---:R-:W-:-:S03]  /*74d0*/  IMAD.MOV.U32 R128, RZ, RZ, R40 ;  /* 0x000000ffff807224 */ /* 0x004fc600078e0028 */
[----:B------:R1:W-:Y:S01]  /*74e0*/  MUFU.EX2 R129, R5 ;  /* 0x0000000500817308 */ /* 0x0003e20000000800 */
[----:B------:R-:W-:Y:S02]  /*74f0*/  HSET2.LE.AND R17, R17, R0, PT ;  /* 0x0000000011117233 */ /* 0x000fe40003803000 */
[----:B-1----:R-:W-:Y:S02]  /*7500*/  SHF.R.U32.HI R5, RZ, 0x8, R4 ;  /* 0x00000008ff057819 */ /* 0x002fe40000011604 */
[----:B------:R-:W-:-:S04]  /*7510*/  LOP3.LUT R4, R2, 0xff, RZ, 0xc0, !PT ;  /* 0x000000ff02047812 */ /* 0x000fc800078ec0ff */
[----:B------:R-:W-:Y:S01]  /*7520*/  PRMT R14, R4, 0x5410, R5 ;  /* 0x00005410040e7816 */ /* 0x000fe20000000005 */
[----:B------:R-:W-:Y:S01]  /*7530*/  FFMA.FTZ R4, R137, UR6, -R13 ;  /* 0x0000000689047c23 */ /* 0x000fe2000801080d */
[----:B------:R-:W-:-:S03]  /*7540*/  SHF.R.U32.HI R5, RZ, 0x10, R2 ;  /* 0x00000010ff057819 */ /* 0x000fc60000011602 */
[----:B------:R1:W2:Y:S01]  /*7550*/  MUFU.EX2 R40, R4 ;  /* 0x0000000400287308 */ /* 0x0002a20000000800 */
[----:B------:R-:W-:Y:S02]  /*7560*/  HSET2.LE.AND R14, R14, R0, PT ;  /* 0x000000000e0e7233 */ /* 0x000fe40003803000 */
[----:B-1----:R-:W-:Y:S02]  /*7570*/  SHF.R.U32.HI R4, RZ, 0x18, R2 ;  /* 0x00000018ff047819 */ /* 0x002fe40000011602 */
[----:B------:R-:W-:Y:S01]  /*7580*/  LOP3.LUT R2, R5, 0xff, RZ, 0xc0, !PT ;  /* 0x000000ff05027812 */ /* 0x000fe200078ec0ff */
[----:B------:R-:W-:-:S03]  /*7590*/  FFMA.FTZ R5, R138, UR6, -R13 ;  /* 0x000000068a057c23 */ /* 0x000fc6000801080d */
[----:B------:R-:W-:Y:S01]  /*75a0*/  PRMT R15, R2, 0x5410, R4 ;  /* 0x00005410020f7816 */ /* 0x000fe20000000004 */
[----:B------:R1:W-:Y:S01]  /*75b0*/  MUFU.EX2 R52, R5 ;  /* 0x0000000500347308 */ /* 0x0003e20000000800 */
[----:B------:R-:W-:Y:S01]  /*75c0*/  LOP3.LUT R2, R24, 0xff, RZ, 0xc0, !PT ;  /* 0x000000ff18027812 */ /* 0x000fe200078ec0ff */
[--C-:B------:R-:W-:Y:S02]  /*75d0*/  FFMA.FTZ R4, R133, UR6, -R13.reuse ;  /* 0x0000000685047c23 */ /* 0x100fe4000801080d */
[--C-:B------:R-:W-:Y:S02]  /*75e0*/  HSET2.LE.AND R15, R15, R0.reuse, PT ;  /* 0x000000000f0f7233 */ /* 0x100fe40003803000 */
[----:B------:R-:W-:Y:S01]  /*75f0*/  ISETP.LE.U32.AND P2, PT, R2, UR15, PT ;  /* 0x0000000f02007c0c */ /* 0x000fe2000bf43070 */
[----:B------:R-:W-:Y:S01]  /*7600*/  FFMA.FTZ R2, R132, UR6, -R13 ;  /* 0x0000000684027c23 */ /* 0x000fe2000801080d */
[----:B------:R3:W-:Y:S08]  /*7610*/  MUFU.EX2 R74, R4 ;  /* 0x00000004004a7308 */ /* 0x0007f00000000800 */
[----:B------:R4:W2:Y:S01]  /*7620*/  MUFU.EX2 R81, R2 ;  /* 0x0000000200517308 */ /* 0x0008a20000000800 */
[----:B-1----:R-:W-:Y:S01]  /*7630*/  HSET2.LE.AND R5, R19, R0, PT ;  /* 0x0000000013057233 */ /* 0x002fe20003803000 */
[----:B------:R-:W-:Y:S01]  /*7640*/  FFMA.FTZ R19, R131, UR6, -R12 ;  /* 0x0000000683137c23 */ /* 0x000fe2000801080c */
[----:B------:R-:W-:Y:S01]  /*7650*/  F2FP.F16.F32.PACK_AB R12, R128, R83 ;  /* 0x00000053800c723e */ /* 0x000fe200000000ff */
[----:B------:R-:W-:-:S03]  /*7660*/  IMAD.MOV.U32 R131, RZ, RZ, R106 ;  /* 0x000000ffff837224 */ /* 0x000fc600078e006a */
[----:B------:R-:W-:Y:S01]  /*7670*/  PRMT R103, R12, 0x7610, R103 ;  /* 0x000076100c677816 */ /* 0x000fe20000000067 */
[----:B------:R-:W-:Y:S01]  /*7680*/  MUFU.EX2 R130, R19 ;  /* 0x0000001300827308 */ /* 0x000fe20000000800 */
[--C-:B---3--:R-:W-:Y:S01]  /*7690*/  FFMA.FTZ R4, R136, UR6, -R13.reuse ;  /* 0x0000000688047c23 */ /* 0x108fe2000801080d */
[----:B------:R-:W-:Y:S01]  /*76a0*/  PRMT R136, R12, 0x7632, R136 ;  /* 0x000076320c887816 */ /* 0x000fe20000000088 */
[----:B------:R-:W-:-:S05]  /*76b0*/  FFMA.FTZ R13, R134, UR6, -R13 ;  /* 0x00000006860d7c23 */ /* 0x000fca000801080d */
[----:B------:R1:W3:Y:S01]  /*76c0*/  MUFU.EX2 R75, R4 ;  /* 0x00000004004b7308 */ /* 0x0002e20000000800 */
[----:B----4-:R-:W-:Y:S02]  /*76d0*/  HSET2.LE.AND R2, R20, R0, PT ;  /* 0x0000000014027233 */ /* 0x010fe40003803000 */
[----:B--2---:R-:W-:-:S04]  /*76e0*/  F2FP.F16.F32.PACK_AB R0, R40, R72 ;  /* 0x000000482800723e */ /* 0x004fc800000000ff */
[C---:B------:R-:W-:Y:S01]  /*76f0*/  PRMT R138, R0.reuse, 0x7610, R138 ;  /* 0x00007610008a7816 */ /* 0x040fe2000000008a */
[----:B------:R-:W2:Y:S01]  /*7700*/  MUFU.EX2 R176, R13 ;  /* 0x0000000d00b07308 */ /* 0x000ea20000000800 */
[----:B------:R-:W-:-:S03]  /*7710*/  PRMT R137, R0, 0x7632, R137 ;  /* 0x0000763200897816 */ /* 0x000fc60000000089 */
[----:B------:R-:W-:Y:S01]  /*7720*/  @!P2 HADD2 R124, -R138.H0_H0, -RZ.H0_H0 ;  /* 0xa00000ff8a7ca230 */ /* 0x000fe20000000900 */
[----:B------:R-:W-:-:S04]  /*7730*/  PRMT R0, R138, 0x5410, R137 ;  /* 0x000054108a007816 */ /* 0x000fc80000000089 */
[----:B-1----:R-:W-:Y:S02]  /*7740*/  LOP3.LUT R4, R2, R0, RZ, 0xc0, !PT ;  /* 0x0000000002047212 */ /* 0x002fe400078ec0ff */
[----:B------:R-:W-:Y:S02]  /*7750*/  SHF.R.U32.HI R0, RZ, 0x18, R24 ;  /* 0x00000018ff007819 */ /* 0x000fe40000011618 */
[----:B------:R-:W-:Y:S01]  /*7760*/  @!P2 PRMT R138, R124, 0x5410, RZ ;  /* 0x000054107c8aa816 */ /* 0x000fe200000000ff */
[----:B------:R-:W-:Y:S01]  /*7770*/  IMAD.MOV.U32 R124, RZ, RZ, R107 ;  /* 0x000000ffff7c7224 */ /* 0x000fe200078e006b */
[----:B------:R-:W-:Y:S02]  /*7780*/  ISETP.LE.U32.AND P2, PT, R0, UR15, PT ;  /* 0x0000000f00007c0c */ /* 0x000fe4000bf43070 */
[----:B------:R-:W-:Y:S02]  /*7790*/  PRMT R0, R103, 0x5410, R136 ;  /* 0x0000541067007816 */ /* 0x000fe40000000088 */
[----:B------:R-:W-:-:S02]  /*77a0*/  F2FP.F16.F32.PACK_AB R2, R81, R52 ;  /* 0x000000345102723e */ /* 0x000fc400000000ff */
[----:B------:R-:W-:Y:S02]  /*77b0*/  LOP3.LUT R5, R5, R0, RZ, 0xc0, !PT ;  /* 0x0000000005057212 */ /* 0x000fe400078ec0ff */
[----:B------:R-:W-:Y:S02]  /*77c0*/  F2FP.F16.F32.PACK_AB R0, R185, R23 ;  /* 0x00000017b900723e */ /* 0x000fe400000000ff */
[C---:B------:R-:W-:Y:S02]  /*77d0*/  PRMT R102, R2.reuse, 0x7610, R102 ;  /* 0x0000761002667816 */ /* 0x040fe40000000066 */
[----:B------:R-:W-:Y:S02]  /*77e0*/  PRMT R101, R2, 0x7632, R101 ;  /* 0x0000763202657816 */ /* 0x000fe40000000065 */
[C---:B------:R-:W-:Y:S02]  /*77f0*/  PRMT R35, R0.reuse, 0x7632, R35 ;  /* 0x0000763200237816 */ /* 0x040fe40000000023 */
[----:B------:R-:W-:-:S02]  /*7800*/  PRMT R34, R0, 0x7610, R34 ;  /* 0x0000761000227816 */ /* 0x000fc40000000022 */
[----:B------:R-:W-:Y:S02]  /*7810*/  PRMT R0, R102, 0x5410, R101 ;  /* 0x0000541066007816 */ /* 0x000fe40000000065 */
[----:B---3--:R-:W-:Y:S02]  /*7820*/  F2FP.F16.F32.PACK_AB R2, R75, R74 ;  /* 0x0000004a4b02723e */ /* 0x008fe400000000ff */
[----:B------:R-:W-:Y:S02]  /*7830*/  LOP3.LUT R6, R6, R0, RZ, 0xc0, !PT ;  /* 0x0000000006067212 */ /* 0x000fe400078ec0ff */
[----:B------:R-:W-:Y:S02]  /*7840*/  PRMT R0, R34, 0x5410, R35 ;  /* 0x0000541022007816 */ /* 0x000fe40000000023 */
[----:B------:R-:W-:Y:S02]  /*7850*/  PRMT R33, R2, 0x7610, R33 ;  /* 0x0000761002217816 */ /* 0x000fe40000000021 */
[----:B------:R-:W-:-:S02]  /*7860*/  LOP3.LUT R7, R7, R0, RZ, 0xc0, !PT ;  /* 0x0000000007077212 */ /* 0x000fc400078ec0ff */
[----:B------:R-:W-:Y:S02]  /*7870*/  F2FP.F16.F32.PACK_AB R0, R63, R53 ;  /* 0x000000353f00723e */ /* 0x000fe400000000ff */
[----:B------:R-:W-:Y:S02]  /*7880*/  PRMT R32, R2, 0x7632, R32 ;  /* 0x0000763202207816 */ /* 0x000fe40000000020 */
[C---:B------:R-:W-:Y:S02]  /*7890*/  PRMT R31, R0.reuse, 0x7632, R31 ;  /* 0x00007632001f7816 */ /* 0x040fe4000000001f */
[----:B------:R-:W-:Y:S02]  /*78a0*/  PRMT R30, R0, 0x7610, R30 ;  /* 0x00007610001e7816 */ /* 0x000fe4000000001e */
[----:B------:R-:W-:Y:S02]  /*78b0*/  PRMT R0, R33, 0x5410, R32 ;  /* 0x0000541021007816 */ /* 0x000fe40000000020 */
[----:B--2---:R-:W-:-:S02]  /*78c0*/  F2FP.F16.F32.PACK_AB R2, R176, R85 ;  /* 0x00000055b002723e */ /* 0x004fc400000000ff */
[----:B------:R-:W-:Y:S02]  /*78d0*/  LOP3.LUT R96, R14, R0, RZ, 0xc0, !PT ;  /* 0x000000000e607212 */ /* 0x000fe400078ec0ff */
[----:B------:R-:W-:Y:S02]  /*78e0*/  PRMT R0, R30, 0x5410, R31 ;  /* 0x000054101e007816 */ /* 0x000fe4000000001f */
[----:B------:R-:W-:Y:S02]  /*78f0*/  PRMT R29, R2, 0x7610, R29 ;  /* 0x00007610021d7816 */ /* 0x000fe4000000001d */
[----:B------:R-:W-:Y:S02]  /*7900*/  LOP3.LUT R97, R15, R0, RZ, 0xc0, !PT ;  /* 0x000000000f617212 */ /* 0x000fe400078ec0ff */
[----:B------:R-:W1:Y:S01]  /*7910*/  LDSM.16.MT88.4 R12, [R183+0x10800] ;  /* 0x01080000b70c783b */ /* 0x000e620000004200 */
[----:B------:R-:W-:Y:S02]  /*7920*/  F2FP.F16.F32.PACK_AB R0, R130, R129 ;  /* 0x000000818200723e */ /* 0x000fe400000000ff */
[----:B------:R-:W-:Y:S01]  /*7930*/  PRMT R28, R2, 0x7632, R28 ;  /* 0x00007632021c7816 */ /* 0x000fe2000000001c */
[----:B------:R-:W-:Y:S01]  /*7940*/  IMAD.MOV.U32 R2, RZ, RZ, R40 ;  /* 0x000000ffff027224 */ /* 0x000fe200078e0028 */
[----:B------:R-:W-:-:S02]  /*7950*/  PRMT R27, R0, 0x7610, R27 ;  /* 0x00007610001b7816 */ /* 0x000fc4000000001b */
[----:B------:R-:W-:Y:S02]  /*7960*/  PRMT R26, R0, 0x7632, R26 ;  /* 0x00007632001a7816 */ /* 0x000fe4000000001a */
        /* <DEDUP_REMOVED lines=11> */
[----:B------:R-:W-:Y:S02]  /*7a20*/  @!P3 HADD2 R132, -R137.H0_H0, -RZ.H0_H0 ;  /* 0xa00000ff8984b230 */ /* 0x000fe40000000900 */
[----:B------:R-:W-:Y:S02]  /*7a30*/  IMAD.MOV.U32 R89, RZ, RZ, R2 ;  /* 0x000000ffff597224 */ /* 0x000fe400078e0002 */
[----:B------:R-:W-:Y:S01]  /*7a40*/  @!P2 HADD2 R133, -R136.H0_H0, -RZ.H0_H0 ;  /* 0xa00000ff8885a230 */ /* 0x000fe20000000900 */
[----:B------:R-:W-:Y:S01]  /*7a50*/  LDSM.16.MT88.4 R120, [R182+0xd800] ;  /* 0x00d80000b678783b */ /* 0x000fe20000004200 */
[----:B------:R-:W-:Y:S02]  /*7a60*/  @!P4 HADD2 R135, -R102.H0_H0, -RZ.H0_H0 ;  /* 0xa00000ff6687c230 */ /* 0x000fe40000000900 */
[----:B------:R-:W-:Y:S01]  /*7a70*/  IMAD.MOV.U32 R88, RZ, RZ, R128 ;  /* 0x000000ffff587224 */ /* 0x000fe200078e0080 */
[C---:B-1----:R-:W-:Y:S06]  /*7a80*/  HMMA.16816.F32 R104, R4.reuse, R12, R248 ;  /* 0x0000000c0468723c */ /* 0x042fec00000018f8 */
[----:B------:R-:W-:Y:S01]  /*7a90*/  HMMA.16816.F32 R40, R4, R14, R244 ;  /* 0x0000000e0428723c */ /* 0x000fe200000018f4 */
[----:B------:R-:W1:Y:S01]  /*7aa0*/  LDSM.16.MT88.4 R12, [R184+0xd000] ;  /* 0x00d00000b80c783b */ /* 0x000e620000004200 */
[----:B------:R-:W-:-:S02]  /*7ab0*/  IMAD.MOV.U32 R248, RZ, RZ, R75 ;  /* 0x000000fffff87224 */ /* 0x000fc400078e004b */
[----:B------:R-:W-:Y:S02]  /*7ac0*/  IMAD.MOV.U32 R250, RZ, RZ, R85 ;  /* 0x000000fffffa7224 */ /* 0x000fe400078e0055 */
[C---:B--2---:R-:W-:Y:S01]  /*7ad0*/  HMMA.16816.F32 R108, R4.reuse, R8, R236 ;  /* 0x00000008046c723c */ /* 0x044fe200000018ec */
[----:B------:R-:W-:Y:S02]  /*7ae0*/  IMAD.MOV.U32 R245, RZ, RZ, R53 ;  /* 0x000000fffff57224 */ /* 0x000fe400078e0035 */
[----:B------:R-:W-:Y:S02]  /*7af0*/  IMAD.MOV.U32 R247, RZ, RZ, R63 ;  /* 0x000000fffff77224 */ /* 0x000fe400078e003f */
[----:B------:R-:W-:Y:S01]  /*7b00*/  IMAD.MOV.U32 R244, RZ, RZ, R124 ;  /* 0x000000fffff47224 */ /* 0x000fe200078e007c */
[----:B------:R-:W-:Y:S01]  /*7b10*/  HMMA.16816.F32 R44, R4, R10, R232 ;  /* 0x0000000a042c723c */ /* 0x000fe200000018e8 */
[----:B------:R-:W-:Y:S01]  /*7b20*/  IMAD.MOV.U32 R238, RZ, RZ, R52 ;  /* 0x000000ffffee7224 */ /* 0x000fe200078e0034 */
[----:B------:R-:W2:Y:S01]  /*7b30*/  LDSM.16.MT88.4 R8, [R183+0xd000] ;  /* 0x00d00000b708783b */ /* 0x000ea20000004200 */
[----:B------:R-:W-:-:S02]  /*7b40*/  IMAD.MOV.U32 R246, RZ, RZ, R74 ;  /* 0x000000fffff67224 */ /* 0x000fc400078e004a */
[----:B------:R-:W-:Y:S02]  /*7b50*/  IMAD.MOV.U32 R237, RZ, RZ, R82 ;  /* 0x000000ffffed7224 */ /* 0x000fe400078e0052 */
[----:B------:R-:W-:Y:S02]  /*7b60*/  IMAD.MOV.U32 R232, RZ, RZ, R60 ;  /* 0x000000ffffe87224 */ /* 0x000fe400078e003c */
[----:B------:R-:W-:Y:S02]  /*7b70*/  IMAD.MOV.U32 R235, RZ, RZ, R72 ;  /* 0x000000ffffeb7224 */ /* 0x000fe400078e0048 */
[----:B------:R-:W-:Y:S02]  /*7b80*/  IMAD.MOV.U32 R234, RZ, RZ, R73 ;  /* 0x000000ffffea7224 */ /* 0x000fe400078e0049 */
[----:B------:R-:W-:Y:S02]  /*7b90*/  IMAD.MOV.U32 R236, RZ, RZ, R83 ;  /* 0x000000ffffec7224 */ /* 0x000fe400078e0053 */
[----:B------:R-:W-:-:S02]  /*7ba0*/  IMAD.MOV.U32 R239, RZ, RZ, R91 ;  /* 0x000000ffffef7224 */ /* 0x000fc400078e005b */
[----:B------:R-:W-:Y:S01]  /*7bb0*/  IMAD.MOV.U32 R91, RZ, RZ, R0 ;  /* 0x000000ffff5b7224 */ /* 0x000fe200078e0000 */
[----:B------:R-:W-:Y:S01]  /*7bc0*/  SHF.R.U32.HI R2, RZ, 0x8, R39 ;  /* 0x00000008ff027819 */ /* 0x000fe20000011627 */
[----:B------:R-:W-:Y:S01]  /*7bd0*/  @!P5 HADD2 R252, -R35.H0_H0, -RZ.H0_H0 ;  /* 0xa00000ff23fcd230 */ /* 0x000fe20000000900 */
[----:B------:R-:W-:Y:S01]  /*7be0*/  @!P3 PRMT R137, R132, 0x5410, RZ ;  /* 0x000054108489b816 */ /* 0x000fe200000000ff */
[----:B------:R-:W-:Y:S01]  /*7bf0*/  IMAD.MOV.U32 R251, RZ, RZ, R130 ;  /* 0x000000fffffb7224 */ /* 0x000fe200078e0082 */
[----:B------:R-:W-:Y:S01]  /*7c00*/  @!P2 PRMT R136, R133, 0x5410, RZ ;  /* 0x000054108588a816 */ /* 0x000fe200000000ff */
[----:B------:R-:W-:Y:S01]  /*7c10*/  IMAD.MOV.U32 R249, RZ, RZ, R129 ;  /* 0x000000fffff97224 */ /* 0x000fe200078e0081 */
[----:B-1----:R-:W-:Y:S01]  /*7c20*/  HMMA.16816.F32 R116, R4, R12, R240 ;  /* 0x0000000c0474723c */ /* 0x002fe200000018f0 */
[----:B------:R-:W-:Y:S01]  /*7c30*/  @!P4 PRMT R102, R135, 0x5410, RZ ;  /* 0x000054108766c816 */ /* 0x000fe200000000ff */
[----:B------:R-:W-:-:S04]  /*7c40*/  IMAD.MOV.U32 R233, RZ, RZ, R131 ;  /* 0x000000ffffe97224 */ /* 0x000fc800078e0083 */
[C---:B------:R-:W-:Y:S01]  /*7c50*/  HMMA.16816.F32 R52, R4.reuse, R14, R228 ;  /* 0x0000000e0434723c */ /* 0x040fe200000018e4 */
[----:B------:R-:W1:Y:S01]  /*7c60*/  LDSM.16.MT88.4 R12, [R181+0xf000] ;  /* 0x00f00000b50c783b */ /* 0x000e620000004200 */
[----:B------:R-:W-:Y:S02]  /*7c70*/  IMAD.MOV.U32 R243, RZ, RZ, R61 ;  /* 0x000000fffff37224 */ /* 0x000fe400078e003d */
[----:B------:R-:W-:Y:S01]  /*7c80*/  IMAD.MOV.U32 R242, RZ, RZ, R62 ;  /* 0x000000fffff27224 */ /* 0x000fe200078e003e */
[----:B------:R-:W-:Y:S01]  /*7c90*/  SHF.R.U32.HI R0, RZ, 0x10, R24 ;  /* 0x00000010ff007819 */ /* 0x000fe20000011618 */
[----:B------:R-:W-:Y:S01]  /*7ca0*/  IMAD.MOV.U32 R240, RZ, RZ, R84 ;  /* 0x000000fffff07224 */ /* 0x000fe200078e0054 */
[----:B--2---:R-:W-:Y:S01]  /*7cb0*/  HMMA.16816.F32 R60, R4, R10, R68 ;  /* 0x0000000a043c723c */ /* 0x004fe20000001844 */
[----:B------:R-:W-:Y:S01]  /*7cc0*/  IMAD.MOV.U32 R229, RZ, RZ, R126 ;  /* 0x000000ffffe57224 */ /* 0x000fe200078e007e */
[----:B------:R-:W-:Y:S01]  /*7cd0*/  LOP3.LUT R2, R2, 0xffff, RZ, 0xc0, !PT ;  /* 0x0000ffff02027812 */ /* 0x000fe200078ec0ff */
[----:B------:R-:W-:Y:S01]  /*7ce0*/  IMAD.MOV.U32 R230, RZ, RZ, R127 ;  /* 0x000000ffffe67224 */ /* 0x000fe200078e007f */
[----:B------:R-:W-:Y:S01]  /*7cf0*/  @!P5 PRMT R35, R252, 0x5410, RZ ;  /* 0x00005410fc23d816 */ /* 0x000fe200000000ff */
[----:B------:R-:W-:Y:S01]  /*7d00*/  IMAD.MOV.U32 R231, RZ, RZ, R125 ;  /* 0x000000ffffe77224 */ /* 0x000fe200078e007d */
[----:B------:R-:W-:Y:S01]  /*7d10*/  HMMA.16816.F32 R108, R96, R120, R108 ;  /* 0x00000078606c723c */ /* 0x000fe2000000186c */
[----:B------:R-:W-:Y:S01]  /*7d20*/  IMAD.MOV.U32 R228, RZ, RZ, R90 ;  /* 0x000000ffffe47224 */ /* 0x000fe200078e005a */
[----:B------:R-:W-:Y:S01]  /*7d30*/  LDSM.16.MT88.4 R128, [R184+0xd800] ;  /* 0x00d80000b880783b */ /* 0x000fe20000004200 */
[----:B------:R-:W-:-:S02]  /*7d40*/  IMAD.MOV.U32 R241, RZ, RZ, R80 ;  /* 0x000000fffff17224 */ /* 0x000fc400078e0050 */
[----:B------:R-:W-:Y:S01]  /*7d50*/  IMAD.MOV.U32 R90, RZ, RZ, R81 ;  /* 0x000000ffff5a7224 */ /* 0x000fe200078e0051 */
[C---:B------:R-:W-:Y:S01]  /*7d60*/  HMMA.16816.F32 R124, R4.reuse, R8, R160 ;  /* 0x00000008047c723c */ /* 0x040fe200000018a0 */
[----:B------:R-:W2:Y:S05]  /*7d70*/  LDSM.16.MT88.4 R8, [R182+0xf000] ;  /* 0x00f00000b608783b */ /* 0x000eaa0000004200 */
[C---:B-1----:R-:W-:Y:S01]  /*7d80*/  HMMA.16816.F32 R68, R4.reuse, R14, R216 ;  /* 0x0000000e0444723c */ /* 0x042fe200000018d8 */
[----:B------:R1:W3:Y:S05]  /*7d90*/  LDL.LU.S16 R216, [R1+0x4] ;  /* 0x0000040001d87983 */ /* 0x0002ea0000300600 */
[----:B------:R-:W-:Y:S01]  /*7da0*/  HMMA.16816.F32 R64, R4, R12, R64 ;  /* 0x0000000c0440723c */ /* 0x000fe20000001840 */
[----:B------:R-:W4:Y:S01]  /*7db0*/  LDSM.16.MT88.4 R12, [R184+0xf000] ;  /* 0x00f00000b80c783b */ /* 0x000f220000004200 */
[----:B------:R-:W-:-:S02]  /*7dc0*/  IMAD.MOV.U32 R218, RZ, RZ, R86 ;  /* 0x000000ffffda7224 */ /* 0x000fc400078e0056 */
[----:B------:R-:W-:Y:S02]  /*7dd0*/  IMAD.MOV.U32 R219, RZ, RZ, R87 ;  /* 0x000000ffffdb7224 */ /* 0x000fe400078e0057 */
[C---:B--2---:R-:W-:Y:S06]  /*7de0*/  HMMA.16816.F32 R72, R4.reuse, R8, R112 ;  /* 0x000000080448723c */ /* 0x044fec0000001870 */
[C---:B------:R-:W-:Y:S01]  /*7df0*/  HMMA.16816.F32 R76, R4.reuse, R10, R76 ;  /* 0x0000000a044c723c */ /* 0x040fe2000000184c */
[----:B------:R-:W2:Y:S05]  /*7e00*/  LDSM.16.MT88.4 R8, [R183+0xf000] ;  /* 0x00f00000b708783b */ /* 0x000eaa0000004200 */
[----:B----4-:R-:W-:Y:S01]  /*7e10*/  HMMA.16816.F32 R80, R4, R12, R224 ;  /* 0x0000000c0450723c */ /* 0x010fe200000018e0 */
[----:B---3--:R-:W-:-:S05]  /*7e20*/  @!P6 HADD2 R216, -R34.H0_H0, -RZ.H0_H0 ;  /* 0xa00000ff22d8e230 */ /* 0x008fca0000000900 */
[----:B--2---:R-:W-:Y:S01]  /*7e30*/  HMMA.16816.F32 R92, R4, R8, R92 ;  /* 0x00000008045c723c */ /* 0x004fe2000000185c */
[----:B------:R-:W-:Y:S02]  /*7e40*/  LOP3.LUT R0, R0, 0xff, RZ, 0xc0, !PT ;  /* 0x000000ff00007812 */ /* 0x000fe400078ec0ff */
[----:B------:R-:W-:-:S03]  /*7e50*/  ISETP.LE.U32.AND P2, PT, R2, UR15, PT ;  /* 0x0000000f02007c0c */ /* 0x000fc6000bf43070 */
[----:B------:R-:W-:Y:S01]  /*7e60*/  HMMA.16816.F32 R120, R96, R122, R44 ;  /* 0x0000007a6078723c */ /* 0x000fe2000000182c */
[----:B------:R-:W-:Y:S01]  /*7e70*/  IMAD.MOV.U32 R217, RZ, RZ, R218 ;  /* 0x000000ffffd97224 */ /* 0x000fe200078e00da */
[----:B------:R-:W-:Y:S04]  /*7e80*/  LDSM.16.MT88.4 R112, [R181+0xd800] ;  /* 0x00d80000b570783b */ /* 0x000fe80000004200 */
[C---:B------:R-:W-:Y:S01]  /*7e90*/  HMMA.16816.F32 R156, R4.reuse, R10, R156 ;  /* 0x0000000a049c723c */ /* 0x040fe2000000189c */
[----:B------:R-:W2:Y:S05]  /*7ea0*/  LDSM.16.MT88.4 R8, [R182+0x11000] ;  /* 0x01100000b608783b */ /* 0x000eaa0000004200 */
[C---:B--2---:R-:W-:Y:S06]  /*7eb0*/  HMMA.16816.F32 R168, R4.reuse, R8, R168 ;  /* 0x0000000804a8723c */ /* 0x044fec00000018a8 */
[C---:B------:R-:W-:Y:S01]  /*7ec0*/  HMMA.16816.F32 R172, R4.reuse, R10, R172 ;  /* 0x0000000a04ac723c */ /* 0x040fe200000018ac */
[----:B------:R-:W2:Y:S05]  /*7ed0*/  LDSM.16.MT88.4 R8, [R183+0x11000] ;  /* 0x01100000b708783b */ /* 0x000eaa0000004200 */
[----:B--2---:R-:W-:Y:S01]  /*7ee0*/  HMMA.16816.F32 R16, R4, R10, R16 ;  /* 0x0000000a0410723c */ /* 0x004fe20000001810 */
[----:B------:R1:W2:Y:S06]  /*7ef0*/  LDL.LU.S16 R11, [R1] ;  /* 0x00000000010b7983 */ /* 0x0002ac0000300600 */
[----:B------:R-:W-:-:S04]  /*7f00*/  PRMT R10, R216, 0x7610, R10 ;  /* 0x00007610d80a7816 */ /* 0x000fc8000000000a */
[----:B------:R-:W-:Y:S02]  /*7f10*/  @!P6 PRMT R34, R10, 0x5410, RZ ;  /* 0x000054100a22e816 */ /* 0x000fe400000000ff */
[----:B------:R1:W3:Y:S01]  /*7f20*/  LDL.LU.S16 R10, [R1+0x8] ;  /* 0x00000800010a7983 */ /* 0x0002e20000300600 */
[C---:B------:R-:W-:Y:S03]  /*7f30*/  HMMA.16816.F32 R84, R4.reuse, R14, R212 ;  /* 0x0000000e0454723c */ /* 0x040fe600000018d4 */
[----:B------:R-:W4:Y:S03]  /*7f40*/  LDSM.16.MT88.4 R12, [R181+0x11000] ;  /* 0x01100000b50c783b */ /* 0x000f260000004200 */
[C---:B----4-:R-:W-:Y:S06]  /*7f50*/  HMMA.16816.F32 R160, R4.reuse, R12, R220 ;  /* 0x0000000c04a0723c */ /* 0x050fec00000018dc */
[----:B------:R-:W-:Y:S01]  /*7f60*/  HMMA.16816.F32 R164, R4, R14, R164 ;  /* 0x0000000e04a4723c */ /* 0x000fe200000018a4 */
[----:B------:R-:W4:Y:S01]  /*7f70*/  LDSM.16.MT88.4 R12, [R184+0x11000] ;  /* 0x01100000b80c783b */ /* 0x000f220000004200 */
[----:B------:R-:W-:-:S04]  /*7f80*/  ISETP.LE.U32.AND P3, PT, R0, UR15, PT ;  /* 0x0000000f00007c0c */ /* 0x000fc8000bf63070 */
[----:B------:R-:W-:Y:S09]  /*7f90*/  HMMA.16816.F32 R20, R4, R8, R20 ;  /* 0x000000080414723c */ /* 0x000ff20000001814 */
[----:B------:R-:W-:-:S05]  /*7fa0*/  @!P3 HADD2 R134, -R103.H0_H0, -RZ.H0_H0 ;  /* 0xa00000ff6786b230 */ /* 0x000fca0000000900 */
[----:B------:R-:W-:Y:S01]  /*7fb0*/  @!P3 PRMT R103, R134, 0x5410, RZ ;  /* 0x000054108667b816 */ /* 0x000fe200000000ff */
[----:B------:R-:W-:Y:S02]  /*7fc0*/  IMAD.MOV.U32 R218, RZ, RZ, R219 ;  /* 0x000000ffffda7224 */ /* 0x000fe400078e00db */
[----:B------:R-:W-:Y:S01]  /*7fd0*/  @!P2 HADD2 R155, -R101.H0_H0, -RZ.H0_H0 ;  /* 0xa00000ff659ba230 */ /* 0x000fe20000000900 */
[C---:B----4-:R-:W-:Y:S06]  /*7fe0*/  HMMA.16816.F32 R208, R4.reuse, R12, R208 ;  /* 0x0000000c04d0723c */ /* 0x050fec00000018d0 */
[----:B------:R-:W-:Y:S01]  /*7ff0*/  HMMA.16816.F32 R212, R4, R14, R56 ;  /* 0x0000000e04d4723c */ /* 0x000fe20000001838 */
[----:B------:R-:W-:Y:S01]  /*8000*/  IMAD.MOV.U32 R219, RZ, RZ, R230 ;  /* 0x000000ffffdb7224 */ /* 0x000fe200078e00e6 */
[----:B------:R-:W-:Y:S01]  /*8010*/  @!P2 PRMT R101, R155, 0x5410, RZ ;  /* 0x000054109b65a816 */ /* 0x000fe200000000ff */
[----:B------:R-:W-:Y:S01]  /*8020*/  IMAD.MOV.U32 R225, RZ, RZ, R217 ;  /* 0x000000ffffe17224 */ /* 0x000fe200078e00d9 */
[----:B------:R-:W-:Y:S03]  /*8030*/  LDSM.16.MT88.4 R56, [R184+0xf800] ;  /* 0x00f80000b838783b */ /* 0x000fe60000004200 */
[----:B------:R-:W-:Y:S01]  /*8040*/  IMAD.WIDE.U32 R4, R51, -0x2daee0ad, RZ ;  /* 0xd2511f5333047825 */ /* 0x000fe200078e00ff */
[C---:B------:R-:W-:Y:S01]  /*8050*/  HMMA.16816.F32 R104, R96.reuse, R112, R104 ;  /* 0x000000706068723c */ /* 0x040fe20000001868 */
[----:B------:R-:W-:Y:S01]  /*8060*/  USHF.L.U32 UR20, UR20, 0x3, URZ ;  /* 0x0000000314147899 */ /* 0x000fe2000800063f */
[----:B------:R-:W-:Y:S02]  /*8070*/  LDSM.16.MT88.4 R132, [R183+0xd800] ;  /* 0x00d80000b784783b */ /* 0x000fe40000004200 */
[----:B------:R-:W-:Y:S01]  /*8080*/  LOP3.LUT R0, R5, UR5, R38, 0x96, !PT ;  /* 0x0000000505007c12 */ /* 0x000fe2000f8e9626 */
[----:B------:R-:W-:Y:S01]  /*8090*/  IMAD.MOV.U32 R230, RZ, RZ, R231 ;  /* 0x000000ffffe67224 */ /* 0x000fe200078e00e7 */
[----:B------:R-:W-:Y:S01]  /*80a0*/  ISETP.LE.U32.AND P2, PT, R37, UR15, PT ;  /* 0x0000000f25007c0c */ /* 0x000fe2000bf43070 */
[----:B------:R-:W-:Y:S01]  /*80b0*/  IMAD.MOV.U32 R226, RZ, RZ, R218 ;  /* 0x000000ffffe27224 */ /* 0x000fe200078e00da */
[----:B------:R-:W-:Y:S01]  /*80c0*/  LOP3.LUT R2, R0, 0xffff, RZ, 0xc0, !PT ;  /* 0x0000ffff00027812 */ /* 0x000fe200078ec0ff */
[----:B------:R-:W-:Y:S01]  /*80d0*/  IMAD.MOV.U32 R224, RZ, RZ, R225 ;  /* 0x000000ffffe07224 */ /* 0x000fe200078e00e1 */
[----:B------:R-:W-:Y:S01]  /*80e0*/  HMMA.16816.F32 R112, R96, R114, R40 ;  /* 0x000000726070723c */ /* 0x000fe20000001828 */
[----:B------:R-:W-:Y:S01]  /*80f0*/  ULDC.64 UR4, c[0x0][0x2a8] ;  /* 0x0000aa0000047ab9 */ /* 0x000fe20000000a00 */
[----:B------:R-:W-:Y:S01]  /*8100*/  SHF.R.U32.HI R2, RZ, 0x8, R2 ;  /* 0x00000008ff027819 */ /* 0x000fe20000011602 */
[----:B------:R-:W-:Y:S01]  /*8110*/  IMAD.MOV.U32 R231, RZ, RZ, R240 ;  /* 0x000000ffffe77224 */ /* 0x000fe200078e00f0 */
[----:B------:R-:W-:Y:S02]  /*8120*/  LDSM.16.MT88.4 R40, [R181+0xf800] ;  /* 0x00f80000b528783b */ /* 0x000fe40000004200 */
[----:B------:R-:W-:-:S04]  /*8130*/  LOP3.LUT R2, R2, 0xffff, RZ, 0xc0, !PT ;  /* 0x0000ffff02027812 */ /* 0x000fc800078ec0ff */
[----:B------:R-:W-:Y:S02]  /*8140*/  ISETP.LE.U32.AND P3, PT, R2, UR15, PT ;  /* 0x0000000f02007c0c */ /* 0x000fe4000bf63070 */
[----:B------:R-:W-:-:S04]  /*8150*/  LOP3.LUT R2, R0, 0xff, RZ, 0xc0, !PT ;  /* 0x000000ff00027812 */ /* 0x000fc800078ec0ff */
[----:B------:R-:W-:Y:S02]  /*8160*/  ISETP.LE.U32.AND P4, PT, R2, UR15, PT ;  /* 0x0000000f02007c0c */ /* 0x000fe4000bf83070 */
[----:B------:R-:W-:-:S04]  /*8170*/  SHF.R.U32.HI R2, RZ, 0x18, R0 ;  /* 0x00000018ff027819 */ /* 0x000fc80000011600 */
[----:B------:R-:W-:-:S13]  /*8180*/  ISETP.LE.U32.AND P5, PT, R2, UR15, PT ;  /* 0x0000000f02007c0c */ /* 0x000fda000bfa3070 */
[----:B---3--:R-:W-:-:S05]  /*8190*/  @!P5 HADD2 R10, -R31.H0_H0, -RZ.H0_H0 ;  /* 0xa00000ff1f0ad230 */ /* 0x008fca0000000900 */
[----:B------:R-:W-:-:S04]  /*81a0*/  PRMT R9, R10, 0x7610, R9 ;  /* 0x000076100a097816 */ /* 0x000fc80000000009 */
[----:B------:R-:W-:Y:S02]  /*81b0*/  @!P5 PRMT R31, R9, 0x5410, RZ ;  /* 0x00005410091fd816 */ /* 0x000fe400000000ff */
[----:B------:R1:W3:Y:S01]  /*81c0*/  LDL.LU.S16 R9, [R1+0xc] ;  /* 0x00000c0001097983 */ /* 0x0002e20000300600 */
[----:B------:R-:W-:-:S04]  /*81d0*/  SHF.R.U32.HI R0, RZ, 0x10, R0 ;  /* 0x00000010ff007819 */ /* 0x000fc80000011600 */
[----:B------:R-:W-:-:S04]  /*81e0*/  LOP3.LUT R0, R0, 0xff, RZ, 0xc0, !PT ;  /* 0x000000ff00007812 */ /* 0x000fc800078ec0ff */
[----:B------:R-:W-:Y:S01]  /*81f0*/  ISETP.LE.U32.AND P6, PT, R0, UR15, PT ;  /* 0x0000000f00007c0c */ /* 0x000fe2000bfc3070 */
[----:B--2---:R-:W-:-:S12]  /*8200*/  @!P4 HADD2 R11, -R33.H0_H0, -RZ.H0_H0 ;  /* 0xa00000ff210bc230 */ /* 0x004fd80000000900 */
[----:B---3--:R-:W-:-:S05]  /*8210*/  @!P6 HADD2 R9, -R30.H0_H0, -RZ.H0_H0 ;  /* 0xa00000ff1e09e230 */ /* 0x008fca0000000900 */
[----:B------:R-:W-:-:S04]  /*8220*/  PRMT R8, R9, 0x7610, R8 ;  /* 0x0000761009087816 */ /* 0x000fc80000000008 */
[----:B------:R-:W-:Y:S02]  /*8230*/  @!P6 PRMT R30, R8, 0x5410, RZ ;  /* 0x00005410081ee816 */ /* 0x000fe400000000ff */
[----:B------:R1:W2:Y:S01]  /*8240*/  LDL.LU.S16 R8, [R1+0x14] ;  /* 0x0000140001087983 */ /* 0x0002a20000300600 */
[----:B------:R-:W-:Y:S01]  /*8250*/  PRMT R2, R11, 0x7610, R2 ;  /* 0x000076100b027816 */ /* 0x000fe20000000002 */
[----:B------:R-:W-:-:S03]  /*8260*/  @!P3 HADD2 R179, -R32.H0_H0, -RZ.H0_H0 ;  /* 0xa00000ff20b3b230 */ /* 0x000fc60000000900 */
[----:B------:R-:W-:Y:S02]  /*8270*/  @!P4 PRMT R33, R2, 0x5410, RZ ;  /* 0x000054100221c816 */ /* 0x000fe400000000ff */
[----:B------:R-:W-:Y:S02]  /*8280*/  LOP3.LUT R2, R25, 0xff, RZ, 0xc0, !PT ;  /* 0x000000ff19027812 */ /* 0x000fe400078ec0ff */
[----:B------:R-:W-:Y:S02]  /*8290*/  @!P3 PRMT R32, R179, 0x5410, RZ ;  /* 0x00005410b320b816 */ /* 0x000fe400000000ff */
[----:B------:R-:W-:Y:S02]  /*82a0*/  ISETP.LE.U32.AND P3, PT, R2, UR15, PT ;  /* 0x0000000f02007c0c */ /* 0x000fe4000bf63070 */
[----:B------:R-:W-:-:S11]  /*82b0*/  LOP3.LUT R0, R25, 0xffff, RZ, 0xc0, !PT ;  /* 0x0000ffff19007812 */ /* 0x000fd600078ec0ff */
[----:B--2---:R-:W-:-:S05]  /*82c0*/  @!P3 HADD2 R8, -R154.H0_H0, -RZ.H0_H0 ;  /* 0xa00000ff9a08b230 */ /* 0x004fca0000000900 */
[----:B------:R-:W-:Y:S02]  /*82d0*/  PRMT R12, R8, 0x7610, R12 ;  /* 0x00007610080c7816 */ /* 0x000fe4000000000c */
[----:B------:R1:W2:Y:S01]  /*82e0*/  LDL.LU.S16 R8, [R1+0x10] ;  /* 0x0000100001087983 */ /* 0x0002a20000300600 */
[----:B------:R-:W-:-:S04]  /*82f0*/  SHF.R.U32.HI R0, RZ, 0x8, R0 ;  /* 0x00000008ff007819 */ /* 0x000fc80000011600 */
[----:B------:R-:W-:-:S04]  /*8300*/  LOP3.LUT R0, R0, 0xffff, RZ, 0xc0, !PT ;  /* 0x0000ffff00007812 */ /* 0x000fc800078ec0ff */
[----:B------:R-:W-:-:S13]  /*8310*/  ISETP.LE.U32.AND P5, PT, R0, UR15, PT ;  /* 0x0000000f00007c0c */ /* 0x000fda000bfa3070 */
[----:B--2---:R-:W-:-:S05]  /*8320*/  @!P5 HADD2 R8, -R152.H0_H0, -RZ.H0_H0 ;  /* 0xa00000ff9808d230 */ /* 0x004fca0000000900 */
[----:B------:R-:W-:Y:S02]  /*8330*/  PRMT R7, R8, 0x7610, R7 ;  /* 0x0000761008077816 */ /* 0x000fe40000000007 */
[----:B------:R-:W-:Y:S01]  /*8340*/  SHF.R.U32.HI R0, RZ, 0x10, R25 ;  /* 0x00000010ff007819 */ /* 0x000fe20000011619 */
[----:B------:R-:W2:Y:S01]  /*8350*/  LDSM.16.MT88.4 R8, [R182+0xf800] ;  /* 0x00f80000b608783b */ /* 0x000ea20000004200 */
[----:B------:R-:W-:-:S03]  /*8360*/  @!P5 PRMT R152, R7, 0x5410, RZ ;  /* 0x000054100798d816 */ /* 0x000fc600000000ff */
[----:B------:R1:W3:Y:S01]  /*8370*/  LDL.LU.S16 R7, [R1+0x1c] ;  /* 0x00001c0001077983 */ /* 0x0002e20000300600 */
[----:B------:R-:W-:-:S04]  /*8380*/  LOP3.LUT R0, R0, 0xff, RZ, 0xc0, !PT ;  /* 0x000000ff00007812 */ /* 0x000fc800078ec0ff */
[----:B------:R-:W-:Y:S02]  /*8390*/  ISETP.LE.U32.AND P6, PT, R0, UR15, PT ;  /* 0x0000000f00007c0c */ /* 0x000fe4000bfc3070 */
[----:B------:R-:W-:-:S11]  /*83a0*/  SHF.R.U32.HI R2, RZ, 0x18, R25 ;  /* 0x00000018ff027819 */ /* 0x000fd60000011619 */
[----:B---3--:R-:W-:-:S05]  /*83b0*/  @!P6 HADD2 R7, -R153.H0_H0, -RZ.H0_H0 ;  /* 0xa00000ff9907e230 */ /* 0x008fca0000000900 */
[----:B------:R-:W-:Y:S02]  /*83c0*/  PRMT R6, R7, 0x7610, R6 ;  /* 0x0000761007067816 */ /* 0x000fe40000000006 */
[----:B------:R1:W3:Y:S01]  /*83d0*/  LDL.LU.S16 R7, [R1+0x18] ;  /* 0x0000180001077983 */ /* 0x0002e20000300600 */
[----:B------:R-:W-:Y:S02]  /*83e0*/  ISETP.LE.U32.AND P4, PT, R2, UR15, PT ;  /* 0x0000000f02007c0c */ /* 0x000fe4000bf83070 */
[----:B------:R-:W-:-:S04]  /*83f0*/  LOP3.LUT R0, R36, 0xffff, RZ, 0xc0, !PT ;  /* 0x0000ffff24007812 */ /* 0x000fc800078ec0ff */
[----:B------:R-:W-:-:S04]  /*8400*/  SHF.R.U32.HI R0, RZ, 0x8, R0 ;  /* 0x00000008ff007819 */ /* 0x000fc80000011600 */
[----:B------:R-:W-:-:S03]  /*8410*/  LOP3.LUT R0, R0, 0xffff, RZ, 0xc0, !PT ;  /* 0x0000ffff00007812 */ /* 0x000fc600078ec0ff */
[----:B---3--:R-:W-:-:S05]  /*8420*/  @!P4 HADD2 R7, -R151.H0_H0, -RZ.H0_H0 ;  /* 0xa00000ff9707c230 */ /* 0x008fca0000000900 */
[----:B------:R-:W-:-:S04]  /*8430*/  PRMT R2, R7, 0x7610, R2 ;  /* 0x0000761007027816 */ /* 0x000fc80000000002 */
[----:B------:R-:W-:Y:S02]  /*8440*/  @!P4 PRMT R151, R2, 0x5410, RZ ;  /* 0x000054100297c816 */ /* 0x000fe400000000ff */
[----:B------:R1:W3:Y:S01]  /*8450*/  LDL.LU.S16 R2, [R1+0x20] ;  /* 0x0000200001027983 */ /* 0x0002e20000300600 */
[----:B------:R-:W-:Y:S02]  /*8460*/  @!P3 PRMT R154, R12, 0x5410, RZ ;  /* 0x000054100c9ab816 */ /* 0x000fe400000000ff */
[----:B------:R-:W-:Y:S02]  /*8470*/  ISETP.LE.U32.AND P3, PT, R0, UR15, PT ;  /* 0x0000000f00007c0c */ /* 0x000fe4000bf63070 */
[----:B------:R-:W-:-:S04]  /*8480*/  LOP3.LUT R0, R36, 0xff, RZ, 0xc0, !PT ;  /* 0x000000ff24007812 */ /* 0x000fc800078ec0ff */
[----:B------:R-:W-:Y:S02]  /*8490*/  ISETP.LE.U32.AND P5, PT, R0, UR15, PT ;  /* 0x0000000f00007c0c */ /* 0x000fe4000bfa3070 */
[----:B------:R-:W-:Y:S02]  /*84a0*/  @!P6 PRMT R153, R6, 0x5410, RZ ;  /* 0x000054100699e816 */ /* 0x000fe400000000ff */
[C---:B------:R-:W-:Y:S02]  /*84b0*/  LOP3.LUT R6, R48.reuse, 0xff, RZ, 0xc0, !PT ;  /* 0x000000ff30067812 */ /* 0x040fe400078ec0ff */
[----:B------:R-:W-:Y:S02]  /*84c0*/  LOP3.LUT R12, R48, 0xffff, RZ, 0xc0, !PT ;  /* 0x0000ffff300c7812 */ /* 0x000fe400078ec0ff */
[----:B------:R-:W-:-:S05]  /*84d0*/  SHF.R.U32.HI R7, RZ, 0x10, R48 ;  /* 0x00000010ff077819 */ /* 0x000fca0000011630 */
[----:B---3--:R-:W-:-:S05]  /*84e0*/  @!P5 HADD2 R2, -R144.H0_H0, -RZ.H0_H0 ;  /* 0xa00000ff9002d230 */ /* 0x008fca0000000900 */
[----:B------:R-:W-:Y:S02]  /*84f0*/  PRMT R44, R2, 0x7610, R44 ;  /* 0x00007610022c7816 */ /* 0x000fe4000000002c */
[----:B------:R-:W-:Y:S02]  /*8500*/  SHF.R.U32.HI R2, RZ, 0x18, R48 ;  /* 0x00000018ff027819 */ /* 0x000fe40000011630 */
[----:B------:R-:W-:Y:S02]  /*8510*/  @!P5 PRMT R144, R44, 0x5410, RZ ;  /* 0x000054102c90d816 */ /* 0x000fe400000000ff */
[----:B------:R1:W3:Y:S04]  /*8520*/  LDL.LU.S16 R44, [R1+0x24] ;  /* 0x00002400012c7983 */ /* 0x0002e80000300600 */
[----:B------:R1:W4:Y:S01]  /*8530*/  LDL.LU.S16 R48, [R1+0x2c] ;  /* 0x00002c0001307983 */ /* 0x0003220000300600 */
[----:B------:R-:W-:-:S04]  /*8540*/  SHF.R.U32.HI R0, RZ, 0x18, R36 ;  /* 0x00000018ff007819 */ /* 0x000fc80000011624 */
[----:B------:R-:W-:Y:S02]  /*8550*/  ISETP.LE.U32.AND P6, PT, R0, UR15, PT ;  /* 0x0000000f00007c0c */ /* 0x000fe4000bfc3070 */
[----:B------:R-:W-:-:S04]  /*8560*/  SHF.R.U32.HI R0, RZ, 0x10, R36 ;  /* 0x00000010ff007819 */ /* 0x000fc80000011624 */
        /* <DEDUP_REMOVED lines=8> */
[----:B------:R-:W-:Y:S02]  /*85f0*/  PRMT R25, R44, 0x7610, R25 ;  /* 0x000076102c197816 */ /* 0x000fe40000000019 */
[----:B------:R-:W-:Y:S02]  /*8600*/  PRMT R24, R48, 0x7610, R24 ;  /* 0x0000761030187816 */ /* 0x000fe40000000018 */
[----:B------:R-:W-:Y:S02]  /*8610*/  @!P3 PRMT R142, R25, 0x5410, RZ ;  /* 0x00005410198eb816 */ /* 0x000fe400000000ff */
[----:B------:R-:W-:Y:S01]  /*8620*/  @!P4 PRMT R141, R24, 0x5410, RZ ;  /* 0x00005410188dc816 */ /* 0x000fe200000000ff */
[----:B------:R1:W3:Y:S01]  /*8630*/  LDL.LU.S16 R25, [R1+0x28] ;  /* 0x0000280001197983 */ /* 0x0002e20000300600 */
[----:B------:R-:W-:Y:S01]  /*8640*/  ISETP.LE.U32.AND P4, PT, R0, UR15, PT ;  /* 0x0000000f00007c0c */ /* 0x000fe2000bf83070 */
[C---:B--2---:R-:W-:Y:S02]  /*8650*/  HMMA.16816.F32 R48, R96.reuse, R10, R76 ;  /* 0x0000000a6030723c */ /* 0x044fe4000000184c */
[----:B------:R1:W2:Y:S04]  /*8660*/  LDL.LU.S16 R0, [R1+0x30] ;  /* 0x0000300001007983 */ /* 0x0002a80000300600 */
[----:B------:R1:W4:Y:S01]  /*8670*/  LDL.LU.S16 R10, [R1+0x34] ;  /* 0x00003400010a7983 */ /* 0x0003220000300600 */
[----:B------:R-:W-:Y:S01]  /*8680*/  HMMA.16816.F32 R44, R96, R8, R72 ;  /* 0x00000008602c723c */ /* 0x000fe20000001848 */
[----:B------:R-:W-:-:S04]  /*8690*/  IMAD.MOV.U32 R240, RZ, RZ, R241 ;  /* 0x000000fffff07224 */ /* 0x000fc800078e00f1 */
[----:B----4-:R-:W-:Y:S01]  /*86a0*/  @!P4 HADD2 R10, -R143.H0_H0, -RZ.H0_H0 ;  /* 0xa00000ff8f0ac230 */ /* 0x010fe20000000900 */
[----:B------:R-:W-:Y:S01]  /*86b0*/  ISETP.LE.U32.AND P3, PT, R6, UR15, PT ;  /* 0x0000000f06007c0c */ /* 0x000fe2000bf63070 */
[----:B--2---:R-:W-:Y:S02]  /*86c0*/  @!P1 HADD2 R0, -R145.H0_H0, -RZ.H0_H0 ;  /* 0xa00000ff91009230 */ /* 0x004fe40000000900 */
[----:B------:R-:W-:Y:S02]  /*86d0*/  IMAD.MOV.U32 R223, RZ, RZ, R226 ;  /* 0x000000ffffdf7224 */ /* 0x000fe400078e00e2 */
[----:B---3--:R-:W-:Y:S01]  /*86e0*/  @!P6 HADD2 R25, -R148.H0_H0, -RZ.H0_H0 ;  /* 0xa00000ff9419e230 */ /* 0x008fe20000000900 */
[----:B------:R-:W-:Y:S01]  /*86f0*/  PRMT R9, R10, 0x7610, R9 ;  /* 0x000076100a097816 */ /* 0x000fe20000000009 */
[----:B------:R-:W-:Y:S01]  /*8700*/  IMAD.MOV.U32 R225, RZ, RZ, R177 ;  /* 0x000000ffffe17224 */ /* 0x000fe200078e00b1 */
[----:B------:R1:W2:Y:S01]  /*8710*/  LDL.LU.S16 R10, [R1+0x38] ;  /* 0x00003800010a7983 */ /* 0x0002a20000300600 */
[----:B------:R-:W-:-:S02]  /*8720*/  IMAD.MOV.U32 R241, RZ, RZ, R242 ;  /* 0x000000fffff17224 */ /* 0x000fc400078e00f2 */
[----:B------:R-:W-:Y:S02]  /*8730*/  IMAD.MOV.U32 R242, RZ, RZ, R243 ;  /* 0x000000fffff27224 */ /* 0x000fe400078e00f3 */
[----:B------:R-:W-:Y:S02]  /*8740*/  IMAD.MOV.U32 R227, RZ, RZ, R231 ;  /* 0x000000ffffe37224 */ /* 0x000fe400078e00e7 */
[----:B------:R-:W-:Y:S01]  /*8750*/  IMAD.MOV.U32 R218, RZ, RZ, R219 ;  /* 0x000000ffffda7224 */ /* 0x000fe200078e00db */
[----:B------:R-:W-:Y:S01]  /*8760*/  HMMA.16816.F32 R116, R96, R128, R116 ;  /* 0x000000806074723c */ /* 0x000fe20000001874 */
[----:B------:R-:W-:Y:S01]  /*8770*/  IMAD.MOV.U32 R243, RZ, RZ, R233 ;  /* 0x000000fffff37224 */ /* 0x000fe200078e00e9 */
[----:B------:R-:W3:Y:S01]  /*8780*/  LDSM.16.MT88.4 R72, [R181+0x11800] ;  /* 0x01180000b548783b */ /* 0x000ee20000004200 */
        /* <DEDUP_REMOVED lines=9> */
[----:B------:R-:W-:Y:S01]  /*8820*/  @!P4 PRMT R143, R9, 0x5410, RZ ;  /* 0x00005410098fc816 */ /* 0x000fe200000000ff */
[----:B------:R-:W-:Y:S02]  /*8830*/  IMAD.MOV.U32 R90, RZ, RZ, R185 ;  /* 0x000000ffff5a7224 */ /* 0x000fe400078e00b9 */
[----:B------:R1:W5:Y:S04]  /*8840*/  LDL.LU R185, [R1+0xc0] ;  /* 0x0000c00001b97983 */ /* 0x0003680000300800 */
[----:B------:R1:W4:Y:S01]  /*8850*/  LDL.LU.S16 R9, [R1+0x3c] ;  /* 0x00003c0001097983 */ /* 0x0003220000300600 */
[----:B--2---:R-:W-:-:S05]  /*8860*/  @!P5 HADD2 R10, -R147.H0_H0, -RZ.H0_H0 ;  /* 0xa00000ff930ad230 */ /* 0x004fca0000000900 */
[----:B------:R-:W-:-:S04]  /*8870*/  PRMT R8, R10, 0x7610, R8 ;  /* 0x000076100a087816 */ /* 0x000fc80000000008 */
[----:B------:R-:W-:Y:S02]  /*8880*/  @!P5 PRMT R147, R8, 0x5410, RZ ;  /* 0x000054100893d816 */ /* 0x000fe400000000ff */
[----:B------:R1:W2:Y:S01]  /*8890*/  LDL.LU.S16 R8, [R1+0x40] ;  /* 0x0000400001087983 */ /* 0x0002a20000300600 */
[----:B------:R-:W-:Y:S02]  /*88a0*/  PRMT R14, R0, 0x7610, R14 ;  /* 0x00007610000e7816 */ /* 0x000fe4000000000e */
[----:B------:R-:W-:Y:S02]  /*88b0*/  LOP3.LUT R0, R7, 0xff, RZ, 0xc0, !PT ;  /* 0x000000ff07007812 */ /* 0x000fe400078ec0ff */
[----:B------:R-:W-:Y:S02]  /*88c0*/  @!P1 PRMT R145, R14, 0x5410, RZ ;  /* 0x000054100e919816 */ /* 0x000fe400000000ff */
[----:B------:R-:W-:Y:S02]  /*88d0*/  ISETP.LE.U32.AND P1, PT, R0, UR15, PT ;  /* 0x0000000f00007c0c */ /* 0x000fe4000bf23070 */
[----:B------:R-:W-:-:S02]  /*88e0*/  SHF.R.U32.HI R0, RZ, 0x8, R12 ;  /* 0x00000008ff007819 */ /* 0x000fc4000001160c */
[----:B------:R-:W-:Y:S02]  /*88f0*/  PRMT R15, R25, 0x7610, R15 ;  /* 0x00007610190f7816 */ /* 0x000fe4000000000f */
[----:B------:R-:W-:Y:S02]  /*8900*/  LOP3.LUT R0, R0, 0xffff, RZ, 0xc0, !PT ;  /* 0x0000ffff00007812 */ /* 0x000fe400078ec0ff */
[----:B------:R-:W-:Y:S02]  /*8910*/  @!P6 PRMT R148, R15, 0x5410, RZ ;  /* 0x000054100f94e816 */ /* 0x000fe400000000ff */
[----:B------:R-:W-:Y:S02]  /*8920*/  ISETP.LE.U32.AND P6, PT, R2, UR15, PT ;  /* 0x0000000f02007c0c */ /* 0x000fe4000bfc3070 */
[----:B------:R-:W-:Y:S01]  /*8930*/  ISETP.LE.U32.AND P4, PT, R0, UR15, PT ;  /* 0x0000000f00007c0c */ /* 0x000fe2000bf83070 */
[----:B----4-:R-:W-:Y:S01]  /*8940*/  @!P2 HADD2 R9, -R146.H0_H0, -RZ.H0_H0 ;  /* 0xa00000ff9209a230 */ /* 0x010fe20000000900 */
[----:B------:R-:W-:-:S02]  /*8950*/  LOP3.LUT R2, R4, 0xff, RZ, 0xc0, !PT ;  /* 0x000000ff04027812 */ /* 0x000fc400078ec0ff */
[----:B------:R-:W-:Y:S02]  /*8960*/  LOP3.LUT R6, R4, 0xffff, RZ, 0xc0, !PT ;  /* 0x0000ffff04067812 */ /* 0x000fe400078ec0ff */
[----:B------:R-:W-:Y:S02]  /*8970*/  PRMT R0, R9, 0x7610, R0 ;  /* 0x0000761009007816 */ /* 0x000fe40000000000 */
[----:B------:R-:W-:Y:S02]  /*8980*/  SHF.R.U32.HI R5, RZ, 0x10, R4 ;  /* 0x00000010ff057819 */ /* 0x000fe40000011604 */
[----:B------:R-:W-:Y:S02]  /*8990*/  ISETP.LE.U32.AND P5, PT, R2, UR15, PT ;  /* 0x0000000f02007c0c */ /* 0x000fe4000bfa3070 */
[----:B------:R-:W-:Y:S02]  /*89a0*/  @!P2 PRMT R146, R0, 0x5410, RZ ;  /* 0x000054100092a816 */ /* 0x000fe400000000ff */
[----:B------:R-:W-:Y:S01]  /*89b0*/  LOP3.LUT R0, R5, 0xff, RZ, 0xc0, !PT ;  /* 0x000000ff05007812 */ /* 0x000fe200078ec0ff */
[----:B------:R-:W-:-:S02]  /*89c0*/  IMAD.MOV.U32 R226, RZ, RZ, R180 ;  /* 0x000000ffffe27224 */ /* 0x000fc400078e00b4 */
[----:B------:R1:W5:Y:S04]  /*89d0*/  LDL.LU R180, [R1+0xbc] ;  /* 0x0000bc0001b47983 */ /* 0x0003680000300800 */
[----:B------:R1:W5:Y:S01]  /*89e0*/  LDL.LU R177, [R1+0xb8] ;  /* 0x0000b80001b17983 */ /* 0x0003620000300800 */
[----:B--2---:R-:W-:-:S05]  /*89f0*/  @!P3 HADD2 R8, -R150.H0_H0, -RZ.H0_H0 ;  /* 0xa00000ff9608b230 */ /* 0x004fca0000000900 */
[----:B------:R-:W-:-:S04]  /*8a00*/  PRMT R2, R8, 0x7610, R2 ;  /* 0x0000761008027816 */ /* 0x000fc80000000002 */
[----:B------:R-:W-:Y:S02]  /*8a10*/  @!P3 PRMT R150, R2, 0x5410, RZ ;  /* 0x000054100296b816 */ /* 0x000fe400000000ff */
[----:B------:R-:W-:Y:S02]  /*8a20*/  ISETP.LE.U32.AND P3, PT, R0, UR15, PT ;  /* 0x0000000f00007c0c */ /* 0x000fe4000bf63070 */
[----:B------:R1:W2:Y:S01]  /*8a30*/  LDL.LU.S16 R0, [R1+0x44] ;  /* 0x0000440001007983 */ /* 0x0002a20000300600 */
[----:B------:R-:W-:Y:S01]  /*8a40*/  SHF.R.U32.HI R4, RZ, 0x18, R4 ;  /* 0x00000018ff047819 */ /* 0x000fe20000011604 */
[----:B------:R-:W-:Y:S02]  /*8a50*/  IMAD.MOV.U32 R216, RZ, RZ, R240 ;  /* 0x000000ffffd87224 */ /* 0x000fe400078e00f0 */
[----:B------:R1:W4:Y:S01]  /*8a60*/  LDL.LU.S16 R8, [R1+0x48] ;  /* 0x0000480001087983 */ /* 0x0003220000300600 */
[----:B------:R-:W-:Y:S01]  /*8a70*/  ISETP.LE.U32.AND P2, PT, R4, UR15, PT ;  /* 0x0000000f04007c0c */ /* 0x000fe2000bf43070 */
[----:B------:R-:W-:Y:S01]  /*8a80*/  FADD.FTZ R4, R226, R225 ;  /* 0x000000e1e2047221 */ /* 0x000fe20000010000 */
[----:B--2---:R-:W-:-:S05]  /*8a90*/  @!P4 HADD2 R0, -R149.H0_H0, -RZ.H0_H0 ;  /* 0xa00000ff9500c230 */ /* 0x004fca0000000900 */
[----:B------:R-:W-:Y:S02]  /*8aa0*/  PRMT R13, R0, 0x7610, R13 ;  /* 0x00007610000d7816 */ /* 0x000fe4000000000d */
[----:B------:R-:W-:-:S04]  /*8ab0*/  SHF.R.U32.HI R0, RZ, 0x8, R6 ;  /* 0x00000008ff007819 */ /* 0x000fc80000011606 */
[----:B------:R-:W-:Y:S02]  /*8ac0*/  LOP3.LUT R0, R0, 0xffff, RZ, 0xc0, !PT ;  /* 0x0000ffff00007812 */ /* 0x000fe400078ec0ff */
[----:B------:R-:W-:Y:S02]  /*8ad0*/  @!P4 PRMT R149, R13, 0x5410, RZ ;  /* 0x000054100d95c816 */ /* 0x000fe400000000ff */
[----:B------:R-:W-:Y:S01]  /*8ae0*/  ISETP.LE.U32.AND P4, PT, R0, UR15, PT ;  /* 0x0000000f00007c0c */ /* 0x000fe2000bf83070 */
[----:B------:R-:W-:Y:S02]  /*8af0*/  FADD.FTZ R0, R216, R4 ;  /* 0x00000004d8007221 */ /* 0x000fe40000010000 */
[----:B------:R1:W2:Y:S04]  /*8b00*/  LDL.LU.S16 R4, [R1+0x4c] ;  /* 0x00004c0001047983 */ /* 0x0002a80000300600 */
[----:B------:R1:W2:Y:S04]  /*8b10*/  LDL.LU.S16 R25, [R1+0x54] ;  /* 0x0000540001197983 */ /* 0x0002a80000300600 */
[----:B------:R1:W2:Y:S04]  /*8b20*/  LDL.LU.S16 R24, [R1+0x50] ;  /* 0x0000500001187983 */ /* 0x0002a80000300600 */
[----:B------:R1:W2:Y:S04]  /*8b30*/  LDL.LU.S16 R15, [R1+0x64] ;  /* 0x00006400010f7983 */ /* 0x0002a80000300600 */
[----:B------:R1:W2:Y:S01]  /*8b40*/  LDL.LU.S16 R14, [R1+0x60] ;  /* 0x00006000010e7983 */ /* 0x0002a20000300600 */
[----:B------:R-:W-:Y:S01]  /*8b50*/  FADD.FTZ R2, R224, R223 ;  /* 0x000000dfe0027221 */ /* 0x000fe20000010000 */
[----:B----4-:R-:W-:-:S02]  /*8b60*/  @!P1 HADD2 R8, -R140.H0_H0, -RZ.H0_H0 ;  /* 0xa00000ff8c089230 */ /* 0x010fc40000000900 */
[----:B------:R-:W-:Y:S01]  /*8b70*/  IMAD.MOV.U32 R219, RZ, RZ, R230 ;  /* 0x000000ffffdb7224 */ /* 0x000fe200078e00e6 */
[C---:B------:R-:W-:Y:S01]  /*8b80*/  HMMA.16816.F32 R128, R96.reuse, R130, R52 ;  /* 0x000000826080723c */ /* 0x040fe20000001834 */
[----:B------:R-:W-:Y:S02]  /*8b90*/  IMAD.MOV.U32 R217, RZ, RZ, R241 ;  /* 0x000000ffffd97224 */ /* 0x000fe400078e00f1 */
[----:B------:R-:W-:Y:S01]  /*8ba0*/  FADD.FTZ R2, R227, R2 ;  /* 0x00000002e3027221 */ /* 0x000fe20000010000 */
[----:B------:R-:W-:Y:S01]  /*8bb0*/  IMAD.MOV.U32 R230, RZ, RZ, R242 ;  /* 0x000000ffffe67224 */ /* 0x000fe200078e00f2 */
[----:B------:R-:W-:Y:S01]  /*8bc0*/  PRMT R12, R8, 0x7610, R12 ;  /* 0x00007610080c7816 */ /* 0x000fe2000000000c */
[----:B------:R-:W-:Y:S01]  /*8bd0*/  FADD.FTZ R0, R218, R0 ;  /* 0x00000000da007221 */ /* 0x000fe20000010000 */
[C---:B------:R-:W-:Y:S01]  /*8be0*/  HMMA.16816.F32 R52, R96.reuse, R56, R80 ;  /* 0x000000386034723c */ /* 0x040fe20000001850 */
[----:B------:R-:W-:Y:S01]  /*8bf0*/  FADD.FTZ R2, R217, R2 ;  /* 0x00000002d9027221 */ /* 0x000fe20000010000 */
[----:B------:R-:W-:Y:S01]  /*8c00*/  @!P1 PRMT R140, R12, 0x5410, RZ ;  /* 0x000054100c8c9816 */ /* 0x000fe200000000ff */
[----:B------:R-:W-:Y:S01]  /*8c10*/  IMAD.MOV.U32 R231, RZ, RZ, R237 ;  /* 0x000000ffffe77224 */ /* 0x000fe200078e00ed */
[----:B------:R-:W-:Y:S02]  /*8c20*/  LDSM.16.MT88.4 R8, [R183+0x11800] ;  /* 0x01180000b708783b */ /* 0x000fe40000004200 */
[----:B------:R-:W-:Y:S01]  /*8c30*/  HMMA.16816.F32 R56, R96, R58, R84 ;  /* 0x0000003a6038723c */ /* 0x000fe20000001854 */
[C---:B------:R-:W-:Y:S01]  /*8c40*/  LEA R12, P1, R228.reuse, UR4, 0x1 ;  /* 0x00000004e40c7c11 */ /* 0x040fe2000f8208ff */
[----:B------:R-:W-:Y:S01]  /*8c50*/  FADD.FTZ R2, R229, R2 ;  /* 0x00000002e5027221 */ /* 0x000fe20000010000 */
[----:B------:R-:W-:Y:S01]  /*8c60*/  IMAD.MOV.U32 R240, RZ, RZ, R239 ;  /* 0x000000fffff07224 */ /* 0x000fe200078e00ef */
[----:B------:R-:W4:Y:S01]  /*8c70*/  LDSM.16.MT88.4 R80, [R182+0x11800] ;  /* 0x01180000b650783b */ /* 0x000f220000004200 */
[----:B------:R-:W-:Y:S01]  /*8c80*/  LEA.HI.X R13, R228, UR5, R219, 0x1, P1 ;  /* 0x00000005e40d7c11 */ /* 0x000fe200088f0cdb */
[----:B------:R-:W-:-:S02]  /*8c90*/  IMAD.MOV.U32 R241, RZ, RZ, R236 ;  /* 0x000000fffff17224 */ /* 0x000fc400078e00ec */
[----:B------:R-:W-:Y:S02]  /*8ca0*/  IMAD.MOV.U32 R242, RZ, RZ, R233 ;  /* 0x000000fffff27224 */ /* 0x000fe400078e00e9 */
[----:B------:R-:W-:Y:S02]  /*8cb0*/  IMAD.MOV.U32 R233, RZ, RZ, R235 ;  /* 0x000000ffffe97224 */ /* 0x000fe400078e00eb */
[----:B------:R-:W-:Y:S02]  /*8cc0*/  IMAD.MOV.U32 R235, RZ, RZ, R244 ;  /* 0x000000ffffeb7224 */ /* 0x000fe400078e00f4 */
[----:B------:R-:W-:Y:S02]  /*8cd0*/  IMAD.MOV.U32 R236, RZ, RZ, R88 ;  /* 0x000000ffffec7224 */ /* 0x000fe400078e0058 */
[----:B------:R-:W-:Y:S01]  /*8ce0*/  IMAD.MOV.U32 R237, RZ, RZ, R91 ;  /* 0x000000ffffed7224 */ /* 0x000fe200078e005b */
[----:B------:R-:W-:Y:S01]  /*8cf0*/  HMMA.16816.F32 R36, R96, R40, R64 ;  /* 0x000000286024723c */ /* 0x000fe20000001840 */
[----:B------:R-:W-:Y:S01]  /*8d00*/  IMAD.MOV.U32 R244, RZ, RZ, R89 ;  /* 0x000000fffff47224 */ /* 0x000fe200078e0059 */
[----:B------:R-:W1:Y:S01]  /*8d10*/  LDSM.16.MT88.4 R64, [R183+0xf800] ;  /* 0x00f80000b740783b */ /* 0x000e620000004200 */
[----:B------:R-:W-:-:S03]  /*8d20*/  IMAD.MOV.U32 R239, RZ, RZ, R90 ;  /* 0x000000ffffef7224 */ /* 0x000fc600078e005a */
[----:B------:R-:W2:Y:S04]  /*8d30*/  LDSM.16.MT88.4 R88, [R184+0x11800] ;  /* 0x01180000b858783b */ /* 0x000ea80000004200 */
[----:B------:R-:W-:Y:S04]  /*8d40*/  STG.E.U16 desc[UR24][R12.64], R144 ;  /* 0x000000900c007986 */ /* 0x000fe8000c101518 */
[----:B------:R-:W-:Y:S01]  /*8d50*/  STG.E.U16 desc[UR24][R12.64+0x2], R142 ;  /* 0x0000028e0c007986 */ /* 0x000fe2000c101518 */
[----:B------:R-:W-:Y:S01]  /*8d60*/  HMMA.16816.F32 R124, R96, R132, R124 ;  /* 0x00000084607c723c */ /* 0x000fe2000000187c */
[----:B------:R-:W-:-:S05]  /*8d70*/  IADD3 R217, P1, R12, -0x80, RZ ;  /* 0xffffff800cd97810 */ /* 0x000fca0007f3e0ff */
[C---:B------:R-:W-:Y:S06]  /*8d80*/  HMMA.16816.F32 R132, R96.reuse, R134, R60 ;  /* 0x000000866084723c */ /* 0x040fec000000183c */
[----:B------:R-:W-:Y:S01]  /*8d90*/  HMMA.16816.F32 R40, R96, R42, R68 ;  /* 0x0000002a6028723c */ /* 0x000fe20000001844 */
[----:B------:R-:W-:-:S05]  /*8da0*/  IADD3.X R216, R13, -0x1, RZ, P1, !PT ;  /* 0xffffffff0dd87810 */ /* 0x000fca0000ffe4ff */
[C---:B---3--:R-:W-:Y:S06]  /*8db0*/  HMMA.16816.F32 R68, R96.reuse, R72, R160 ;  /* 0x000000486044723c */ /* 0x048fec00000018a0 */
[C---:B----4-:R-:W-:Y:S06]  /*8dc0*/  HMMA.16816.F32 R76, R96.reuse, R80, R168 ;  /* 0x00000050604c723c */ /* 0x050fec00000018a8 */
[C---:B-1----:R-:W-:Y:S06]  /*8dd0*/  HMMA.16816.F32 R60, R96.reuse, R64, R92 ;  /* 0x00000040603c723c */ /* 0x042fec000000185c */
[C---:B------:R-:W-:Y:S06]  /*8de0*/  HMMA.16816.F32 R64, R96.reuse, R66, R156 ;  /* 0x000000426040723c */ /* 0x040fec000000189c */
[C---:B------:R-:W-:Y:S06]  /*8df0*/  HMMA.16816.F32 R72, R96.reuse, R74, R164 ;  /* 0x0000004a6048723c */ /* 0x040fec00000018a4 */
[C---:B------:R-:W-:Y:S06]  /*8e00*/  HMMA.16816.F32 R80, R96.reuse, R82, R172 ;  /* 0x000000526050723c */ /* 0x040fec00000018ac */
[----:B------:R-:W-:Y:S01]  /*8e10*/  HMMA.16816.F32 R92, R96, R8, R20 ;  /* 0x00000008605c723c */ /* 0x000fe20000001814 */
[----:B--2---:R-:W-:-:S05]  /*8e20*/  @!P6 HADD2 R4, -R139.H0_H0, -RZ.H0_H0 ;  /* 0xa00000ff8b04e230 */ /* 0x004fca0000000900 */
[----:B------:R-:W-:Y:S01]  /*8e30*/  PRMT R84, R4, 0x7610, R84 ;  /* 0x0000761004547816 */ /* 0x000fe20000000054 */
[----:B------:R-:W-:Y:S02]  /*8e40*/  @!P4 HADD2 R24, -R28.H0_H0, -RZ.H0_H0 ;  /* 0xa00000ff1c18c230 */ /* 0x000fe40000000900 */
[----:B------:R-:W-:Y:S01]  /*8e50*/  FADD.FTZ R4, R230, R0 ;  /* 0x00000000e6047221 */ /* 0x000fe20000010000 */
[----:B------:R-:W-:Y:S02]  /*8e60*/  @!P3 HADD2 R15, -R27.H0_H0, -RZ.H0_H0 ;  /* 0xa00000ff1b0fb230 */ /* 0x000fe40000000900 */
[----:B------:R-:W-:Y:S01]  /*8e70*/  @!P2 HADD2 R14, -R26.H0_H0, -RZ.H0_H0 ;  /* 0xa00000ff1a0ea230 */ /* 0x000fe20000000900 */
[----:B------:R-:W-:-:S04]  /*8e80*/  PRMT R6, R24, 0x7610, R6 ;  /* 0x0000761018067816 */ /* 0x000fc80000000006 */
[----:B------:R-:W-:Y:S02]  /*8e90*/  PRMT R0, R14, 0x7610, R0 ;  /* 0x000076100e007816 */ /* 0x000fe40000000000 */
[----:B------:R-:W-:Y:S02]  /*8ea0*/  PRMT R5, R15, 0x7610, R5 ;  /* 0x000076100f057816 */ /* 0x000fe40000000005 */
[----:B------:R-:W-:Y:S01]  /*8eb0*/  @!P2 PRMT R26, R0, 0x5410, RZ ;  /* 0x00005410001aa816 */ /* 0x000fe200000000ff */
[----:B------:R-:W-:Y:S01]  /*8ec0*/  IMAD.U32 R0, RZ, RZ, UR20 ;  /* 0x00000014ff007e24 */ /* 0x000fe2000f8e00ff */
[----:B------:R-:W-:Y:S01]  /*8ed0*/  @!P4 PRMT R28, R6, 0x5410, RZ ;  /* 0x00005410061cc816 */ /* 0x000fe200000000ff */
[----:B------:R-:W-:Y:S01]  /*8ee0*/  FADD.FTZ R6, R231, R2 ;  /* 0x00000002e7067221 */ /* 0x000fe20000010000 */
[----:B------:R-:W-:Y:S01]  /*8ef0*/  @!P3 PRMT R27, R5, 0x5410, RZ ;  /* 0x00005410051bb816 */ /* 0x000fe200000000ff */
[----:B------:R-:W-:Y:S01]  /*8f00*/  FADD.FTZ R2, R240, R4 ;  /* 0x00000004f0027221 */ /* 0x000fe20000010000 */
[----:B------:R-:W-:-:S04]  /*8f10*/  IMAD.WIDE R4, R0, 0x2, R12 ;  /* 0x0000000200047825 */ /* 0x000fc800078e020c */
[----:B------:R-:W-:Y:S01]  /*8f20*/  FADD.FTZ R0, R241, R6 ;  /* 0x00000006f1007221 */ /* 0x000fe20000010000 */
[----:B------:R-:W-:-:S03]  /*8f30*/  FADD.FTZ R2, R242, R2 ;  /* 0x00000002f2027221 */ /* 0x000fc60000010000 */
        /* <DEDUP_REMOVED lines=11> */
[----:B------:R-:W-:Y:S01]  /*8ff0*/  @!P5 HADD2 R25, -R29.H0_H0, -RZ.H0_H0 ;  /* 0xa00000ff1d19d230 */ /* 0x000fe20000000900 */
[----:B------:R-:W-:Y:S01]  /*9000*/  STG.E.U16 desc[UR24][R4.64], R141 ;  /* 0x0000008d04007986 */ /* 0x000fe2000c101518 */
[----:B------:R-:W-:Y:S01]  /*9010*/  @!P6 PRMT R139, R84, 0x5410, RZ ;  /* 0x00005410548be816 */ /* 0x000fe200000000ff */
[----:B------:R-:W-:Y:S02]  /*9020*/  FADD.FTZ R2, R246, R2 ;  /* 0x00000002f6027221 */ /* 0x000fe40000010000 */
[----:B------:R-:W-:Y:S01]  /*9030*/  STG.E.U16 desc[UR24][R4.64+0x2], R148 ;  /* 0x0000029404007986 */ /* 0x000fe2000c101518 */
[----:B------:R-:W-:-:S03]  /*9040*/  FADD.FTZ R0, R247, R0 ;  /* 0x00000000f7007221 */ /* 0x000fc60000010000 */
[----:B------:R-:W-:Y:S04]  /*9050*/  STG.E.U16 desc[UR24][R12.64+0x10], R145 ;  /* 0x000010910c007986 */ /* 0x000fe8000c101518 */
[----:B------:R-:W-:Y:S01]  /*9060*/  STG.E.U16 desc[UR24][R12.64+0x12], R143 ;  /* 0x0000128f0c007986 */ /* 0x000fe2000c101518 */
[----:B------:R-:W-:-:S03]  /*9070*/  PRMT R7, R25, 0x7610, R7 ;  /* 0x0000761019077816 */ /* 0x000fc60000000007 */
[----:B------:R-:W-:Y:S01]  /*9080*/  STG.E.U16 desc[UR24][R4.64+0x10], R147 ;  /* 0x0000109304007986 */ /* 0x000fe2000c101518 */
[----:B------:R-:W-:-:S03]  /*9090*/  FADD.FTZ R2, R248, R2 ;  /* 0x00000002f8027221 */ /* 0x000fc60000010000 */
[----:B------:R-:W-:Y:S01]  /*90a0*/  STG.E.U16 desc[UR24][R4.64+0x12], R146 ;  /* 0x0000129204007986 */ /* 0x000fe2000c101518 */
[----:B------:R-:W-:-:S03]  /*90b0*/  FADD.FTZ R0, R249, R0 ;  /* 0x00000000f9007221 */ /* 0x000fc60000010000 */
[----:B------:R-:W-:Y:S04]  /*90c0*/  STG.E.U16 desc[UR24][R12.64+0x20], R154 ;  /* 0x0000209a0c007986 */ /* 0x000fe8000c101518 */
[----:B------:R-:W-:Y:S04]  /*90d0*/  STG.E.U16 desc[UR24][R12.64+0x22], R152 ;  /* 0x000022980c007986 */ /* 0x000fe8000c101518 */
[----:B------:R-:W-:Y:S04]  /*90e0*/  STG.E.U16 desc[UR24][R4.64+0x20], R153 ;  /* 0x0000209904007986 */ /* 0x000fe8000c101518 */
[----:B------:R-:W-:Y:S04]  /*90f0*/  STG.E.U16 desc[UR24][R4.64+0x22], R151 ;  /* 0x0000229704007986 */ /* 0x000fe8000c101518 */
[----:B------:R-:W-:Y:S04]  /*9100*/  STG.E.U16 desc[UR24][R12.64+0x30], R150 ;  /* 0x000030960c007986 */ /* 0x000fe8000c101518 */
[----:B------:R-:W-:Y:S01]  /*9110*/  STG.E.U16 desc[UR24][R12.64+0x32], R149 ;  /* 0x000032950c007986 */ /* 0x000fe2000c101518 */
[----:B------:R-:W-:-:S03]  /*9120*/  @!P5 PRMT R29, R7, 0x5410, RZ ;  /* 0x00005410071dd816 */ /* 0x000fc600000000ff */
[----:B------:R-:W-:Y:S01]  /*9130*/  STG.E.U16 desc[UR24][R4.64+0x30], R140 ;  /* 0x0000308c04007986 */ /* 0x000fe2000c101518 */
[----:B------:R-:W-:-:S03]  /*9140*/  FADD.FTZ R218, R250, R2 ;  /* 0x00000002fada7221 */ /* 0x000fc60000010000 */
[----:B------:R-:W-:Y:S04]  /*9150*/  STG.E.U16 desc[UR24][R4.64+0x32], R139 ;  /* 0x0000328b04007986 */ /* 0x000fe8000c101518 */
[----:B------:R-:W-:Y:S04]  /*9160*/  STG.E.U16 desc[UR24][R12.64+0x40], R138 ;  /* 0x0000408a0c007986 */ /* 0x000fe8000c101518 */
[----:B------:R-:W-:Y:S04]  /*9170*/  STG.E.U16 desc[UR24][R12.64+0x42], R137 ;  /* 0x000042890c007986 */ /* 0x000fe8000c101518 */
[----:B------:R-:W-:Y:S04]  /*9180*/  STG.E.U16 desc[UR24][R4.64+0x40], R103 ;  /* 0x0000406704007986 */ /* 0x000fe8000c101518 */
[----:B------:R-:W-:Y:S04]  /*9190*/  STG.E.U16 desc[UR24][R4.64+0x42], R136 ;  /* 0x0000428804007986 */ /* 0x000fe8000c101518 */
[----:B------:R1:W-:Y:S01]  /*91a0*/  STG.E.U16 desc[UR24][R12.64+0x50], R102 ;  /* 0x000050660c007986 */ /* 0x0003e2000c101518 */
[----:B------:R-:W-:-:S03]  /*91b0*/  FADD.FTZ R218, R176, R218 ;  /* 0x000000dab0da7221 */ /* 0x000fc60000010000 */
[----:B------:R2:W-:Y:S04]  /*91c0*/  STG.E.U16 desc[UR24][R12.64+0x52], R101 ;  /* 0x000052650c007986 */ /* 0x0005e8000c101518 */
[----:B------:R2:W-:Y:S04]  /*91d0*/  STG.E.U16 desc[UR24][R4.64+0x50], R34 ;  /* 0x0000502204007986 */ /* 0x0005e8000c101518 */
[----:B------:R2:W-:Y:S04]  /*91e0*/  STG.E.U16 desc[UR24][R4.64+0x52], R35 ;  /* 0x0000522304007986 */ /* 0x0005e8000c101518 */
[----:B------:R2:W-:Y:S04]  /*91f0*/  STG.E.U16 desc[UR24][R12.64+0x60], R33 ;  /* 0x000060210c007986 */ /* 0x0005e8000c101518 */
[----:B------:R2:W-:Y:S04]  /*9200*/  STG.E.U16 desc[UR24][R12.64+0x62], R32 ;  /* 0x000062200c007986 */ /* 0x0005e8000c101518 */
[----:B------:R2:W-:Y:S01]  /*9210*/  STG.E.U16 desc[UR24][R4.64+0x60], R30 ;  /* 0x0000601e04007986 */ /* 0x0005e2000c101518 */
[----:B-1----:R-:W-:-:S03]  /*9220*/  FADD.FTZ R102, R251, R0 ;  /* 0x00000000fb667221 */ /* 0x002fc60000010000 */
[----:B------:R2:W-:Y:S04]  /*9230*/  STG.E.U16 desc[UR24][R4.64+0x62], R31 ;  /* 0x0000621f04007986 */ /* 0x0005e8000c101518 */
[----:B------:R2:W-:Y:S04]  /*9240*/  STG.E.U16 desc[UR24][R12.64+0x70], R29 ;  /* 0x0000701d0c007986 */ /* 0x0005e8000c101518 */
[----:B------:R2:W-:Y:S04]  /*9250*/  STG.E.U16 desc[UR24][R12.64+0x72], R28 ;  /* 0x0000721c0c007986 */ /* 0x0005e8000c101518 */
[----:B------:R2:W5:Y:S04]  /*9260*/  LDL.LU R176, [R1+0xb4] ;  /* 0x0000b40001b07983 */ /* 0x0005680000300800 */
[----:B------:R2:W-:Y:S04]  /*9270*/  STG.E.U16 desc[UR24][R4.64+0x70], R27 ;  /* 0x0000701b04007986 */ /* 0x0005e8000c101518 */
[----:B------:R2:W-:Y:S04]  /*9280*/  STG.E.U16 desc[UR24][R4.64+0x72], R26 ;  /* 0x0000721a04007986 */ /* 0x0005e8000c101518 */
[----:B------:R2:W-:Y:S01]  /*9290*/  STL [R1+0x4c], R102 ;  /* 0x00004c6601007387 */ /* 0x0005e20000100800 */
[C---:B------:R-:W-:Y:S06]  /*92a0*/  HMMA.16816.F32 R84, R96.reuse, R88, R208 ;  /* 0x000000586054723c */ /* 0x040fec00000018d0 */
[C---:B------:R-:W-:Y:S06]  /*92b0*/  HMMA.16816.F32 R88, R96.reuse, R90, R212 ;  /* 0x0000005a6058723c */ /* 0x040fec00000018d4 */
[----:B------:R-:W-:Y:S01]  /*92c0*/  HMMA.16816.F32 R96, R96, R10, R16 ;  /* 0x0000000a6060723c */ /* 0x000fe20000001810 */
[----:B------:R-:W-:-:S08]  /*92d0*/  NOP ;  /* 0x0000000000007918 */ /* 0x000fd00000000000 */
[----:B------:R-:W-:-:S15]  /*92e0*/  @!P0 BRA `(.L_x_1293) ;  /* 0x0000006000e48947 */ /* 0x000fde0003800000 */
[----:B------:R-:W3:Y:S01]  /*92f0*/  LDL R246, [R1+0x58] ;  /* 0x0000580001f67983 */ /* 0x000ee20000100800 */
[----:B------:R-:W-:Y:S01]  /*9300*/  ULDC UR4, c[0x0][0x2d0] ;  /* 0x0000b40000047ab9 */ /* 0x000fe20000000800 */
[----:B------:R-:W-:-:S04]  /*9310*/  DEPBAR.LE SB0, 0x0 ;  /* 0x000080000000791a */ /* 0x000fc80000000000 */
[----:B------:R-:W4:Y:S04]  /*9320*/  LDL R247, [R1+0x5c] ;  /* 0x00005c0001f77983 */ /* 0x000f280000100800 */
[----:B------:R-:W4:Y:S04]  /*9330*/  LDL.64 R248, [R1+0xa0] ;  /* 0x0000a00001f87983 */ /* 0x000f280000100a00 */
[----:B------:R-:W4:Y:S01]  /*9340*/  LDL.64 R250, [R1+0xa8] ;  /* 0x0000a80001fa7983 */ /* 0x000f220000100a00 */
[----:B------:R-:W-:Y:S01]  /*9350*/  BAR.SYNC.DEFER_BLOCKING 0x0 ;  /* 0x0000000000007b1d */ /* 0x000fe20000010000 */
[----:B-----5:R-:W-:Y:S01]  /*9360*/  ISETP.GE.AND P3, PT, R176, UR4, PT ;  /* 0x00000004b0007c0c */ /* 0x020fe2000bf66270 */
[----:B------:R-:W-:-:S04]  /*9370*/  UIADD3 UR8, UR19, -0x2, URZ ;  /* 0xfffffffe13087890 */ /* 0x000fc8000fffe03f */
[----:B------:R-:W-:Y:S02]  /*9380*/  USHF.R.S32.HI UR5, URZ, 0x1f, UR8 ;  /* 0x0000001f3f057899 */ /* 0x000fe40008011408 */
[----:B------:R-:W-:Y:S01]  /*9390*/  IMAD.U32 R0, RZ, RZ, UR8 ;  /* 0x00000008ff007e24 */ /* 0x000fe2000f8e00ff */
[----:B------:R-:W-:-:S05]  /*93a0*/  UISETP.GT.AND UP0, UPT, UR8, UR14, UPT ;  /* 0x0000000e0800728c */ /* 0x000fca000bf04270 */
[----:B------:R-:W1:Y:S08]  /*93b0*/  @!P3 LDC.64 R8, c[0x0][0x220] ;  /* 0x00008800ff08bb82 */ /* 0x000e700000000a00 */
[----:B------:R-:W1:Y:S01]  /*93c0*/  @!P3 LDC.64 R16, c[0x0][0x220] ;  /* 0x00008800ff10bb82 */ /* 0x000e620000000a00 */
[----:B------:R-:W-:Y:S07]  /*93d0*/  @P3 STS.128 [R203+0xc000], RZ ;  /* 0x00c000ffcb003388 */ /* 0x000fee0000000c00 */
[----:B--2---:R-:W2:Y:S08]  /*93e0*/  @!P3 LDC.64 R30, c[0x0][0x220] ;  /* 0x00008800ff1ebb82 */ /* 0x004eb00000000a00 */
[----:B------:R-:W2:Y:S01]  /*93f0*/  @!P3 LDC.64 R18, c[0x0][0x220] ;  /* 0x00008800ff12bb82 */ /* 0x000ea20000000a00 */
[----:B---3--:R-:W-:-:S02]  /*9400*/  ISETP.GE.AND P2, PT, R246, UR4, PT ;  /* 0x00000004f6007c0c */ /* 0x008fc4000bf46270 */
[----:B----4-:R-:W-:Y:S01]  /*9410*/  ISETP.GE.AND P1, PT, R247, UR4, PT ;  /* 0x00000004f7007c0c */ /* 0x010fe2000bf26270 */
[----:B------:R-:W-:Y:S01]  /*9420*/  UIMAD UR4, UR10, UR8, URZ ;  /* 0x000000080a0472a4 */ /* 0x000fe2000f8e023f */
[----:B------:R-:W-:-:S03]  /*9430*/  IMAD.MOV.U32 R5, RZ, RZ, R249 ;  /* 0x000000ffff057224 */ /* 0x000fc600078e00f9 */
[----:B------:R-:W-:-:S06]  /*9440*/  UIMAD UR4, UR5, UR11, UR4 ;  /* 0x0000000b050472a4 */ /* 0x000fcc000f8e0204 */
[----:B------:R-:W3:Y:S01]  /*9450*/  @!P2 LDC.64 R6, c[0x0][0x220] ;  /* 0x00008800ff06ab82 */ /* 0x000ee20000000a00 */
[----:B------:R-:W-:Y:S01]  /*9460*/  IMAD.MOV.U32 R4, RZ, RZ, R250 ;  /* 0x000000ffff047224 */ /* 0x000fe200078e00fa */
[----:B------:R-:W4:Y:S03]  /*9470*/  S2R R251, SR_TID.X ;  /* 0x0000000000fb7919 */ /* 0x000f260000002100 */
[----:B------:R-:W-:-:S03]  /*9480*/  IMAD.WIDE.U32 R4, R0, UR11, R4 ;  /* 0x0000000b00047c25 */ /* 0x000fc6000f8e0004 */
[----:B------:R-:W2:Y:S01]  /*9490*/  @!P1 LDC.64 R10, c[0x0][0x220] ;  /* 0x00008800ff0a9b82 */ /* 0x000ea20000000a00 */
[----:B------:R-:W-:Y:S01]  /*94a0*/  VIADD R0, R5, UR4 ;  /* 0x0000000405007c36 */ /* 0x000fe20008000000 */
[----:B-1----:R-:W-:-:S04]  /*94b0*/  @!P3 LEA R8, P4, R4, R8, 0x1 ;  /* 0x000000080408b211 */ /* 0x002fc800078808ff */
[C---:B------:R-:W-:Y:S02]  /*94c0*/  @!P3 LEA.HI.X R9, R4.reuse, R9, R0, 0x1, P4 ;  /* 0x000000090409b211 */ /* 0x040fe400020f0c00 */
[----:B------:R-:W1:Y:S01]  /*94d0*/  @!P2 LDC.64 R14, c[0x0][0x220] ;  /* 0x00008800ff0eab82 */ /* 0x000e620000000a00 */
[C---:B------:R-:W-:Y:S02]  /*94e0*/  IADD3 R2, P4, R4.reuse, UR23, RZ ;  /* 0x0000001704027c10 */ /* 0x040fe4000ff9e0ff */
[----:B------:R-:W-:Y:S01]  /*94f0*/  @!PT LDS RZ, [RZ] ;  /* 0x00000000fffff984 */ /* 0x000fe20000000800 */
[----:B------:R-:W-:Y:S01]  /*9500*/  @!PT LDS RZ, [RZ] ;  /* 0x00000000fffff984 */ /* 0x000fe20000000800 */
[----:B------:R-:W-:Y:S01]  /*9510*/  @!PT LDS RZ, [RZ] ;  /* 0x00000000fffff984 */ /* 0x000fe20000000800 */
[----:B------:R2:W-:Y:S04]  /*9520*/  @!P3 LDGSTS.E.BYPASS.LTC128B.128 [R203+0xc000], desc[UR24][R8.64] ;  /* 0x0c00000008cbbfae */ /* 0x0005e8000b901d58 */
[----:B------:R-:W-:Y:S01]  /*9530*/  @P2 STS.128 [R203+0xe000], RZ ;  /* 0x00e000ffcb002388 */ /* 0x000fe20000000c00 */
[----:B------:R-:W1:Y:S01]  /*9540*/  @!P1 LDC.64 R28, c[0x0][0x220] ;  /* 0x00008800ff1c9b82 */ /* 0x000e620000000a00 */
[----:B---3--:R-:W-:-:S04]  /*9550*/  @!P2 LEA R6, P0, R4, R6, 0x1 ;  /* 0x000000060406a211 */ /* 0x008fc800078008ff */
[----:B------:R-:W-:-:S03]  /*9560*/  @!P2 LEA.HI.X R7, R4, R7, R0, 0x1, P0 ;  /* 0x000000070407a211 */ /* 0x000fc600000f0c00 */
[----:B------:R-:W3:Y:S02]  /*9570*/  @!P2 LDC.64 R22, c[0x0][0x220] ;  /* 0x00008800ff16ab82 */ /* 0x000ee40000000a00 */
[----:B------:R-:W-:Y:S01]  /*9580*/  @!PT LDS RZ, [RZ] ;  /* 0x00000000fffff984 */ /* 0x000fe20000000800 */
[----:B------:R-:W-:Y:S01]  /*9590*/  @!PT LDS RZ, [RZ] ;  /* 0x00000000fffff984 */ /* 0x000fe20000000800 */
[----:B------:R-:W-:Y:S01]  /*95a0*/  @!PT LDS RZ, [RZ] ;  /* 0x00000000fffff984 */ /* 0x000fe20000000800 */
[----:B------:R1:W-:Y:S01]  /*95b0*/  @!P2 LDGSTS.E.BYPASS.LTC128B.128 [R203+0xe000], desc[UR24][R6.64+0x80] ;  /* 0x0e00008006cbafae */ /* 0x0003e2000b901d58 */
[----:B----4-:R-:W-:-:S03]  /*95c0*/  IMAD.SHL.U32 R251, R251, 0x2, RZ ;  /* 0x00000002fbfb7824 */ /* 0x010fc600078e00ff */
[----:B------:R-:W-:Y:S02]  /*95d0*/  @P1 STS.128 [R203+0x10000], RZ ;  /* 0x010000ffcb001388 */ /* 0x000fe40000000c00 */
[----:B------:R-:W4:Y:S01]  /*95e0*/  @!P1 LDC.64 R26, c[0x0][0x220] ;  /* 0x00008800ff1a9b82 */ /* 0x000f220000000a00 */
[----:B------:R-:W-:Y:S02]  /*95f0*/  LOP3.LUT R251, R251, 0x6, RZ, 0xc0, !PT ;  /* 0x00000006fbfb7812 */ /* 0x000fe400078ec0ff */
[----:B--2---:R-:W-:-:S05]  /*9600*/  @!P1 LEA R8, P0, R4, R10, 0x1 ;  /* 0x0000000a04089211 */ /* 0x004fca00078008ff */
[----:B------:R-:W2:Y:S01]  /*9610*/  @!P2 LDC.64 R20, c[0x0][0x220] ;  /* 0x00008800ff14ab82 */ /* 0x000ea20000000a00 */
[----:B------:R-:W-:Y:S02]  /*9620*/  @!P1 LEA.HI.X R9, R4, R11, R0, 0x1, P0 ;  /* 0x0000000b04099211 */ /* 0x000fe400000f0c00 */
[----:B------:R-:W-:Y:S02]  /*9630*/  IADD3.X R4, R0, UR12, RZ, P4, !PT ;  /* 0x0000000c00047c10 */ /* 0x000fe4000a7fe4ff */
[C---:B-1----:R-:W-:Y:S01]  /*9640*/  @!P2 LEA R10, P0, R2.reuse, R14, 0x1 ;  /* 0x0000000e020aa211 */ /* 0x042fe200078008ff */
[----:B------:R-:W-:Y:S01]  /*9650*/  @!PT LDS RZ, [RZ] ;  /* 0x00000000fffff984 */ /* 0x000fe20000000800 */
[----:B------:R-:W-:Y:S01]  /*9660*/  @!PT LDS RZ, [RZ] ;  /* 0x00000000fffff984 */ /* 0x000fe20000000800 */
[----:B------:R-:W-:Y:S01]  /*9670*/  @!PT LDS RZ, [RZ] ;  /* 0x00000000fffff984 */ /* 0x000fe20000000800 */
[----:B------:R1:W-:Y:S02]  /*9680*/  @!P1 LDGSTS.E.BYPASS.LTC128B.128 [R203+0x10000], desc[UR24][R8.64+0x100] ;  /* 0x1000010008cb9fae */ /* 0x0003e4000b901d58 */
[----:B------:R-:W2:Y:S01]  /*9690*/  @!P1 LDC.64 R24, c[0x0][0x220] ;  /* 0x00008800ff189b82 */ /* 0x000ea20000000a00 */
[C---:B------:R-:W-:Y:S01]  /*96a0*/  @!P2 LEA.HI.X R11, R2.reuse, R15, R4, 0x1, P0 ;  /* 0x0000000f020ba211 */ /* 0x040fe200000f0c04 */
[----:B------:R-:W-:Y:S01]  /*96b0*/  @P3 STS.128 [R203+0xc800], RZ ;  /* 0x00c800ffcb003388 */ /* 0x000fe20000000c00 */
[----:B------:R-:W-:-:S04]  /*96c0*/  @!P3 LEA R6, P4, R2, R16, 0x1 ;  /* 0x000000100206b211 */ /* 0x000fc800078808ff */
[C---:B------:R-:W-:Y:S02]  /*96d0*/  @!P3 LEA.HI.X R7, R2.reuse, R17, R4, 0x1, P4 ;  /* 0x000000110207b211 */ /* 0x040fe400020f0c04 */
[----:B------:R-:W-:-:S03]  /*96e0*/  IADD3 R0, P4, R2, UR23, RZ ;  /* 0x0000001702007c10 */ /* 0x000fc6000ff9e0ff */
        /* <DEDUP_REMOVED lines=8> */
[----:B------:R2:W-:Y:S01]  /*9770*/  @!P2 LDGSTS.E.BYPASS.LTC128B.128 [R203+0xe800], desc[UR24][R10.64+0x80] ;  /* 0x0e8000800acbafae */ /* 0x0005e2000b901d58 */
[----:B-1----:R-:W-:-:S03]  /*9780*/  @!P1 LEA R8, P0, R2, R28, 0x1 ;  /* 0x0000001c02089211 */ /* 0x002fc600078008ff */
[----:B------:R-:W-:Y:S01]  /*9790*/  @P1 STS.128 [R203+0x10800], RZ ;  /* 0x010800ffcb001388 */ /* 0x000fe20000000c00 */
[----:B------:R-:W-:Y:S02]  /*97a0*/  @!P1 LEA.HI.X R9, R2, R29, R4, 0x1, P0 ;  /* 0x0000001d02099211 */ /* 0x000fe400000f0c04 */
[----:B------:R-:W-:Y:S02]  /*97b0*/  IADD3.X R4, R4, UR12, RZ, P4, !PT ;  /* 0x0000000c04047c10 */ /* 0x000fe4000a7fe4ff */
[C---:B---3--:R-:W-:Y:S01]  /*97c0*/  @!P2 LEA R16, P4, R0.reuse, R22, 0x1 ;  /* 0x000000160010a211 */ /* 0x048fe200078808ff */
[----:B------:R-:W-:Y:S01]  /*97d0*/  @!PT LDS RZ, [RZ] ;  /* 0x00000000fffff984 */ /* 0x000fe20000000800 */
[----:B------:R-:W-:Y:S01]  /*97e0*/  @!PT LDS RZ, [RZ] ;  /* 0x00000000fffff984 */ /* 0x000fe20000000800 */
[----:B------:R-:W-:Y:S01]  /*97f0*/  @!PT LDS RZ, [RZ] ;  /* 0x00000000fffff984 */ /* 0x000fe20000000800 */
[----:B------:R1:W-:Y:S01]  /*9800*/  @!P1 LDGSTS.E.BYPASS.LTC128B.128 [R203+0x10800], desc[UR24][R8.64+0x100] ;  /* 0x1080010008cb9fae */ /* 0x0003e2000b901d58 */
[C---:B------:R-:W-:Y:S02]  /*9810*/  IADD3 R2, P5, R0.reuse, UR23, RZ ;  /* 0x0000001700027c10 */ /* 0x040fe4000ffbe0ff */
[C---:B------:R-:W-:Y:S01]  /*9820*/  @!P2 LEA.HI.X R17, R0.reuse, R23, R4, 0x1, P4 ;  /* 0x000000170011a211 */ /* 0x040fe200020f0c04 */
[----:B------:R-:W-:Y:S01]  /*9830*/  @P3 STS.128 [R203+0xd000], RZ ;  /* 0x00d000ffcb003388 */ /* 0x000fe20000000c00 */
[----:B----4-:R-:W-:-:S04]  /*9840*/  @!P3 LEA R6, P0, R0, R30, 0x1 ;  /* 0x0000001e0006b211 */ /* 0x010fc800078008ff */
[C---:B------:R-:W-:Y:S02]  /*9850*/  @!P3 LEA.HI.X R7, R0.reuse, R31, R4, 0x1, P0 ;  /* 0x0000001f0007b211 */ /* 0x040fe400000f0c04 */
[----:B------:R-:W-:-:S03]  /*9860*/  @!P1 LEA R14, P0, R0, R26, 0x1 ;  /* 0x0000001a000e9211 */ /* 0x000fc600078008ff */
[----:B------:R-:W-:Y:S01]  /*9870*/  @!PT LDS RZ, [RZ] ;  /* 0x00000000fffff984 */ /* 0x000fe20000000800 */
[----:B------:R-:W-:Y:S01]  /*9880*/  @!PT LDS RZ, [RZ] ;  /* 0x00000000fffff984 */ /* 0x000fe20000000800 */
[----:B------:R-:W-:Y:S01]  /*9890*/  @!PT LDS RZ, [RZ] ;  /* 0x00000000fffff984 */ /* 0x000fe20000000800 */
[----:B------:R3:W-:Y:S01]  /*98a0*/  @!P3 LDGSTS.E.BYPASS.LTC128B.128 [R203+0xd000], desc[UR24][R6.64] ;  /* 0x0d00000006cbbfae */ /* 0x0007e2000b901d58 */
[----:B------:R-:W-:Y:S01]  /*98b0*/  @!P1 LEA.HI.X R15, R0, R27, R4, 0x1, P0 ;  /* 0x0000001b000f9211 */ /* 0x000fe200000f0c04 */
[----:B------:R-:W-:Y:S01]  /*98c0*/  IMAD.U32 R0, RZ, RZ, UR8 ;  /* 0x00000008ff007e24 */ /* 0x000fe2000f8e00ff */
[----:B------:R-:W-:Y:S01]  /*98d0*/  IADD3.X R4, R4, UR12, RZ, P5, !PT ;  /* 0x0000000c04047c10 */ /* 0x000fe2000affe4ff */
[----:B------:R-:W-:Y:S01]  /*98e0*/  @P2 STS.128 [R203+0xf000], RZ ;  /* 0x00f000ffcb002388 */ /* 0x000fe20000000c00 */
[----:B--2---:R-:W-:Y:S01]  /*98f0*/  @!P3 LEA R10, P5, R2, R18, 0x1 ;  /* 0x00000012020ab211 */ /* 0x004fe200078a08ff */
[----:B------:R-:W-:Y:S02]  /*9900*/  IMAD R0, R0, 0x40, R251 ;  /* 0x0000004000007824 */ /* 0x000fe400078e02fb */
[----:B------:R-:W-:Y:S01]  /*9910*/  @!PT LDS RZ, [RZ] ;  /* 0x00000000fffff984 */ /* 0x000fe20000000800 */
[----:B------:R-:W-:Y:S01]  /*9920*/  @!PT LDS RZ, [RZ] ;  /* 0x00000000fffff984 */ /* 0x000fe20000000800 */
[----:B------:R-:W-:Y:S01]  /*9930*/  @!PT LDS RZ, [RZ] ;  /* 0x00000000fffff984 */ /* 0x000fe20000000800 */
[----:B------:R2:W-:Y:S01]  /*9940*/  @!P2 LDGSTS.E.BYPASS.LTC128B.128 [R203+0xf000], desc[UR24][R16.64+0x80] ;  /* 0x0f00008010cbafae */ /* 0x0005e2000b901d58 */
[----:B------:R-:W-:Y:S02]  /*9950*/  @!P3 LEA.HI.X R11, R2, R19, R4, 0x1, P5 ;  /* 0x00000013020bb211 */ /* 0x000fe400028f0c04 */
[----:B------:R-:W-:Y:S01]  /*9960*/  ISETP.GE.AND P6, PT, R0, R207, PT ;  /* 0x000000cf0000720c */ /* 0x000fe20003fc6270 */
[----:B------:R-:W-:Y:S01]  /*9970*/  @P1 STS.128 [R203+0x11000], RZ ;  /* 0x011000ffcb001388 */ /* 0x000fe20000000c00 */
[----:B-1----:R-:W-:-:S02]  /*9980*/  @!P2 LEA R8, P4, R2, R20, 0x1 ;  /* 0x000000140208a211 */ /* 0x002fc400078808ff */
[----:B------:R-:W-:Y:S01]  /*9990*/  ISETP.LT.OR P6, PT, R0, R205, P6 ;  /* 0x000000cd0000720c */ /* 0x000fe200037c1670 */
[----:B------:R-:W-:Y:S01]  /*99a0*/  @!PT LDS RZ, [RZ] ;  /* 0x00000000fffff984 */ /* 0x000fe20000000800 */
[----:B------:R-:W-:Y:S01]  /*99b0*/  @!PT LDS RZ, [RZ] ;  /* 0x00000000fffff984 */ /* 0x000fe20000000800 */
[----:B------:R-:W-:Y:S01]  /*99c0*/  @!PT LDS RZ, [RZ] ;  /* 0x00000000fffff984 */ /* 0x000fe20000000800 */
[----:B------:R-:W-:Y:S01]  /*99d0*/  @!P1 LDGSTS.E.BYPASS.LTC128B.128 [R203+0x11000], desc[UR24][R14.64+0x100] ;  /* 0x110001000ecb9fae */ /* 0x000fe2000b901d58 */
[----:B------:R-:W-:Y:S02]  /*99e0*/  @!P2 LEA.HI.X R9, R2, R21, R4, 0x1, P4 ;  /* 0x000000150209a211 */ /* 0x000fe400020f0c04 */
[C---:B------:R-:W-:Y:S01]  /*99f0*/  ISETP.GE.AND P4, PT, R0.reuse, R206, PT ;  /* 0x000000ce0000720c */ /* 0x040fe20003f86270 */
[----:B------:R-:W-:Y:S03]  /*9a00*/  @P3 STS.128 [R203+0xd800], RZ ;  /* 0x00d800ffcb003388 */ /* 0x000fe60000000c00 */
[----:B------:R-:W-:Y:S01]  /*9a10*/  ISETP.LT.OR P4, PT, R0, R204, P4 ;  /* 0x000000cc0000720c */ /* 0x000fe20002781670 */
        /* <DEDUP_REMOVED lines=11> */
[----:B------:R-:W-:-:S03]  /*9ad0*/  VIADD R2, R0, 0x1 ;  /* 0x0000000100027836 */ /* 0x000fc60000000000 */
[----:B------:R-:W-:Y:S02]  /*9ae0*/  @P1 STS.128 [R203+0x11800], RZ ;  /* 0x011800ffcb001388 */ /* 0x000fe40000000c00 */
[C---:B------:R-:W-:Y:S02]  /*9af0*/  ISETP.GE.AND P5, PT, R2.reuse, R207, PT ;  /* 0x000000cf0200720c */ /* 0x040fe40003fa6270 */
[----:B------:R-:W-:Y:S01]  /*9b00*/  @!PT LDS RZ, [RZ] ;  /* 0x00000000fffff984 */ /* 0x000fe20000000800 */
[----:B------:R-:W-:Y:S01]  /*9b10*/  @!PT LDS RZ, [RZ] ;  /* 0x00000000fffff984 */ /* 0x000fe20000000800 */
[----:B------:R-:W-:Y:S01]  /*9b20*/  @!PT LDS RZ, [RZ] ;  /* 0x00000000fffff984 */ /* 0x000fe20000000800 */
[----:B------:R3:W-:Y:S01]  /*9b30*/  @!P1 LDGSTS.E.BYPASS.LTC128B.128 [R203+0x11800], desc[UR24][R6.64+0x100] ;  /* 0x1180010006cb9fae */ /* 0x0007e2000b901d58 */
[C---:B------:R-:W-:Y:S02]  /*9b40*/  ISETP.GE.AND P0, PT, R2.reuse, R206, PT ;  /* 0x000000ce0200720c */ /* 0x040fe40003f06270 */
[C---:B------:R-:W-:Y:S01]  /*9b50*/  ISETP.LT.OR P5, PT, R2.reuse, R205, P5 ;  /* 0x000000cd0200720c */ /* 0x040fe20002fa1670 */
[----:B--2---:R-:W-:Y:S01]  /*9b60*/  LDSM.16.M88.4 R16, [R180+0x6000] ;  /* 0x00600000b410783b */ /* 0x004fe20000000200 */
[----:B------:R-:W-:Y:S01]  /*9b70*/  ISETP.LT.OR P0, PT, R2, R204, P0 ;  /* 0x000000cc0200720c */ /* 0x000fe20000701670 */
[----:B------:R-:W-:-:S02]  /*9b80*/  VIADD R2, R0, 0x9 ;  /* 0x0000000900027836 */ /* 0x000fc40000000000 */
[----:B------:R-:W-:Y:S04]  /*9b90*/  LDSM.16.M88.4 R140, [R191] ;  /* 0x00000000bf8c783b */ /* 0x000fe80000000200 */
[----:B------:R-:W-:Y:S04]  /*9ba0*/  LDSM.16.M88.4 R136, [R180+0x6800] ;  /* 0x00680000b488783b */ /* 0x000fe80000000200 */
[----:B------:R-:W-:Y:S04]  /*9bb0*/  LDSM.16.M88.4 R32, [R180+0x7000] ;  /* 0x00700000b420783b */ /* 0x000fe80000000200 */
[----:B-1----:R-:W-:Y:S04]  /*9bc0*/  LDSM.16.M88.4 R8, [R188] ;  /* 0x00000000bc08783b */ /* 0x002fe80000000200 */
[----:B------:R-:W-:Y:S04]  /*9bd0*/  LDSM.16.M88.4 R28, [R180+0x7800] ;  /* 0x00780000b41c783b */ /* 0x000fe80000000200 */
[----:B---3--:R-:W1:Y:S04]  /*9be0*/  LDSM.16.M88.4 R4, [R187] ;  /* 0x00000000bb04783b */ /* 0x008e680000000200 */
[----:B------:R-:W2:Y:S04]  /*9bf0*/  LDSM.16.M88.4 R160, [R202] ;  /* 0x00000000caa0783b */ /* 0x000ea80000000200 */
[----:B------:R-:W3:Y:S04]  /*9c00*/  LDSM.16.M88.4 R164, [R201] ;  /* 0x00000000c9a4783b */ /* 0x000ee80000000200 */
[----:B------:R-:W4:Y:S04]  /*9c10*/  LDSM.16.M88.4 R172, [R200] ;  /* 0x00000000c8ac783b */ /* 0x000f280000000200 */
[----:B------:R-:W-:Y:S04]  /*9c20*/  LDSM.16.M88.4 R20, [R190] ;  /* 0x00000000be14783b */ /* 0x000fe80000000200 */
[----:B------:R-:W4:Y:S04]  /*9c30*/  LDSM.16.M88.4 R220, [R186+0x6000] ;  /* 0x00600000badc783b */ /* 0x000f280000000200 */
[----:B------:R-:W4:Y:S04]  /*9c40*/  LDSM.16.M88.4 R208, [R186+0x6800] ;  /* 0x00680000bad0783b */ /* 0x000f280000000200 */
[----:B------:R-:W4:Y:S04]  /*9c50*/  LDSM.16.M88.4 R212, [R186+0x7000] ;  /* 0x00700000bad4783b */ /* 0x000f280000000200 */
[----:B------:R-:W4:Y:S04]  /*9c60*/  LDSM.16.M88.4 R224, [R186+0x7800] ;  /* 0x00780000bae0783b */ /* 0x000f280000000200 */
[----:B------:R-:W-:Y:S01]  /*9c70*/  LDSM.16.M88.4 R232, [R185] ;  /* 0x00000000b9e8783b */ /* 0x000fe20000000200 */
[C---:B-1----:R-:W-:Y:S03]  /*9c80*/  HMMA.16816.F32 R24, R4.reuse, R16, RZ ;  /* 0x000000100418723c */ /* 0x042fe600000018ff */
[----:B------:R-:W-:Y:S04]  /*9c90*/  LDSM.16.M88.4 R228, [R180+0x8000] ;  /* 0x00800000b4e4783b */ /* 0x000fe80000000200 */
[----:B------:R-:W0:Y:S01]  /*9ca0*/  LDGDEPBAR ;  /* 0x00000000000079af */ /* 0x000e220000000000 */
[C---:B------:R-:W-:Y:S06]  /*9cb0*/  HMMA.16816.F32 R148, R4.reuse, R18, RZ ;  /* 0x000000120494723c */ /* 0x040fec00000018ff */
[C---:B------:R-:W-:Y:S06]  /*9cc0*/  HMMA.16816.F32 R144, R4.reuse, R32, RZ ;  /* 0x000000200490723c */ /* 0x040fec00000018ff */
[----:B------:R-:W-:Y:S06]  /*9cd0*/  HMMA.16816.F32 R152, R4, R34, RZ ;  /* 0x000000220498723c */ /* 0x000fec00000018ff */
[----:B------:R-:W-:Y:S06]  /*9ce0*/  HMMA.16816.F32 R168, R8, R140, R24 ;  /* 0x0000008c08a8723c */ /* 0x000fec0000001818 */
[C---:B------:R-:W-:Y:S06]  /*9cf0*/  HMMA.16816.F32 R24, R4.reuse, R136, RZ ;  /* 0x000000880418723c */ /* 0x040fec00000018ff */
[C---:B------:R-:W-:Y:S06]  /*9d00*/  HMMA.16816.F32 R136, R4.reuse, R138, RZ ;  /* 0x0000008a0488723c */ /* 0x040fec00000018ff */
[C---:B------:R-:W-:Y:S06]  /*9d10*/  HMMA.16816.F32 R156, R4.reuse, R28, RZ ;  /* 0x0000001c049c723c */ /* 0x040fec00000018ff */
[----:B------:R-:W-:Y:S01]  /*9d20*/  HMMA.16816.F32 R16, R4, R30, RZ ;  /* 0x0000001e0410723c */ /* 0x000fe200000018ff */
[----:B------:R-:W1:Y:S05]  /*9d30*/  LDSM.16.M88.4 R4, [R189] ;  /* 0x00000000bd04783b */ /* 0x000e6a0000000200 */
[C---:B------:R-:W-:Y:S01]  /*9d40*/  HMMA.16816.F32 R28, R8.reuse, R142, R148 ;  /* 0x0000008e081c723c */ /* 0x040fe20000001894 */
[----:B------:R-:W1:Y:S05]  /*9d50*/  LDSM.16.M88.4 R140, [R185+0x800] ;  /* 0x00080000b98c783b */ /* 0x000e6a0000000200 */
[C---:B--2---:R-:W-:Y:S06]  /*9d60*/  HMMA.16816.F32 R24, R8.reuse, R160, R24 ;  /* 0x000000a00818723c */ /* 0x044fec0000001818 */
[C---:B------:R-:W-:Y:S01]  /*9d70*/  HMMA.16816.F32 R32, R8.reuse, R162, R136 ;  /* 0x000000a20820723c */ /* 0x040fe20000001888 */
[----:B------:R-:W2:Y:S04]  /*9d80*/  LDSM.16.M88.4 R136, [R185+0x1000] ;  /* 0x00100000b988783b */ /* 0x000ea80000000200 */
[----:B------:R-:W-:Y:S01]  /*9d90*/  LDSM.16.M88.4 R160, [R180+0x9000] ;  /* 0x00900000b4a0783b */ /* 0x000fe20000000200 */
[C---:B---3--:R-:W-:Y:S06]  /*9da0*/  HMMA.16816.F32 R144, R8.reuse, R164, R144 ;  /* 0x000000a40890723c */ /* 0x048fec0000001890 */
[C---:B------:R-:W-:Y:S01]  /*9db0*/  HMMA.16816.F32 R148, R8.reuse, R166, R152 ;  /* 0x000000a60894723c */ /* 0x040fe20000001898 */
[----:B------:R-:W-:Y:S05]  /*9dc0*/  LDSM.16.M88.4 R164, [R180+0x8800] ;  /* 0x00880000b4a4783b */ /* 0x000fea0000000200 */
[----:B----4-:R-:W-:Y:S06]  /*9dd0*/  HMMA.16816.F32 R152, R8, R172, R156 ;  /* 0x000000ac0898723c */ /* 0x010fec000000189c */
[----:B------:R-:W-:Y:S01]  /*9de0*/  HMMA.16816.F32 R156, R20, R220, R168 ;  /* 0x000000dc149c723c */ /* 0x000fe200000018a8 */
[----:B------:R-:W3:Y:S05]  /*9df0*/  LDSM.16.M88.4 R168, [R185+0x1800] ;  /* 0x00180000b9a8783b */ /* 0x000eea0000000200 */
[----:B------:R-:W-:Y:S01]  /*9e00*/  HMMA.16816.F32 R8, R8, R174, R16 ;  /* 0x000000ae0808723c */ /* 0x000fe20000001810 */
[----:B------:R-:W4:Y:S04]  /*9e10*/  LDSM.16.M88.4 R16, [R187+0x2000] ;  /* 0x00200000bb10783b */ /* 0x000f280000000200 */
[----:B------:R-:W4:Y:S01]  /*9e20*/  LDSM.16.M88.4 R172, [R180+0x9800] ;  /* 0x00980000b4ac783b */ /* 0x000f220000000200 */
[C---:B------:R-:W-:Y:S03]  /*9e30*/  HMMA.16816.F32 R28, R20.reuse, R222, R28 ;  /* 0x000000de141c723c */ /* 0x040fe6000000181c */
[----:B------:R-:W-:Y:S03]  /*9e40*/  LDSM.16.M88.4 R220, [R185+0x2000] ;  /* 0x00200000b9dc783b */ /* 0x000fe60000000200 */
[C---:B------:R-:W-:Y:S06]  /*9e50*/  HMMA.16816.F32 R24, R20.reuse, R208, R24 ;  /* 0x000000d01418723c */ /* 0x040fec0000001818 */
[C---:B------:R-:W-:Y:S01]  /*9e60*/  HMMA.16816.F32 R32, R20.reuse, R210, R32 ;  /* 0x000000d21420723c */ /* 0x040fe20000001820 */
[----:B------:R-:W-:Y:S05]  /*9e70*/  LDSM.16.M88.4 R208, [R199] ;  /* 0x00000000c7d0783b */ /* 0x000fea0000000200 */
[C---:B------:R-:W-:Y:S06]  /*9e80*/  HMMA.16816.F32 R144, R20.reuse, R212, R144 ;  /* 0x000000d41490723c */ /* 0x040fec0000001890 */
[C---:B------:R-:W-:Y:S01]  /*9e90*/  HMMA.16816.F32 R148, R20.reuse, R214, R148 ;  /* 0x000000d61494723c */ /* 0x040fe20000001894 */
[----:B------:R-:W-:Y:S05]  /*9ea0*/  LDSM.16.M88.4 R212, [R180+0xa000] ;  /* 0x00a00000b4d4783b */ /* 0x000fea0000000200 */
[----:B------:R-:W-:Y:S06]  /*9eb0*/  HMMA.16816.F32 R152, R20, R224, R152 ;  /* 0x000000e01498723c */ /* 0x000fec0000001898 */
[----:B-1----:R-:W-:Y:S06]  /*9ec0*/  HMMA.16816.F32 R156, R4, R232, R156 ;  /* 0x000000e8049c723c */ /* 0x002fec000000189c */
[----:B------:R-:W-:Y:S01]  /*9ed0*/  HMMA.16816.F32 R8, R20, R226, R8 ;  /* 0x000000e21408723c */ /* 0x000fe20000001808 */
[----:B------:R-:W1:Y:S04]  /*9ee0*/  LDSM.16.M88.4 R20, [R188+0x2000] ;  /* 0x00200000bc14783b */ /* 0x000e680000000200 */
[----:B------:R-:W-:Y:S01]  /*9ef0*/  LDSM.16.M88.4 R224, [R186+0x8000] ;  /* 0x00800000bae0783b */ /* 0x000fe20000000200 */
[C---:B------:R-:W-:Y:S06]  /*9f00*/  HMMA.16816.F32 R28, R4.reuse, R234, R28 ;  /* 0x000000ea041c723c */ /* 0x040fec000000181c */
[C---:B------:R-:W-:Y:S06]  /*9f10*/  HMMA.16816.F32 R24, R4.reuse, R140, R24 ;  /* 0x0000008c0418723c */ /* 0x040fec0000001818 */
[C---:B------:R-:W-:Y:S01]  /*9f20*/  HMMA.16816.F32 R32, R4.reuse, R142, R32 ;  /* 0x0000008e0420723c */ /* 0x040fe20000001820 */
[----:B------:R-:W1:Y:S05]  /*9f30*/  LDSM.16.M88.4 R140, [R198] ;  /* 0x00000000c68c783b */ /* 0x000e6a0000000200 */
[C---:B--2---:R-:W-:Y:S06]  /*9f40*/  HMMA.16816.F32 R144, R4.reuse, R136, R144 ;  /* 0x000000880490723c */ /* 0x044fec0000001890 */
[C---:B------:R-:W-:Y:S01]  /*9f50*/  HMMA.16816.F32 R148, R4.reuse, R138, R148 ;  /* 0x0000008a0494723c */ /* 0x040fe20000001894 */
[----:B------:R-:W2:Y:S05]  /*9f60*/  LDSM.16.M88.4 R136, [R197] ;  /* 0x00000000c588783b */ /* 0x000eaa0000000200 */
[----:B---3--:R-:W-:Y:S06]  /*9f70*/  HMMA.16816.F32 R152, R4, R168, R152 ;  /* 0x000000a80498723c */ /* 0x008fec0000001898 */
[----:B----4-:R-:W-:Y:S06]  /*9f80*/  HMMA.16816.F32 R156, R16, R228, R156 ;  /* 0x000000e4109c723c */ /* 0x010fec000000189c */
[----:B------:R-:W-:Y:S01]  /*9f90*/  HMMA.16816.F32 R4, R4, R170, R8 ;  /* 0x000000aa0404723c */ /* 0x000fe20000001808 */
[----:B------:R-:W3:Y:S04]  /*9fa0*/  LDSM.16.M88.4 R168, [R196] ;  /* 0x00000000c4a8783b */ /* 0x000ee80000000200 */
[----:B------:R-:W4:Y:S01]  /*9fb0*/  LDSM.16.M88.4 R8, [R190+0x2000] ;  /* 0x00200000be08783b */ /* 0x000f220000000200 */
[C---:B------:R-:W-:Y:S03]  /*9fc0*/  HMMA.16816.F32 R28, R16.reuse, R230, R28 ;  /* 0x000000e6101c723c */ /* 0x040fe6000000181c */
[----:B------:R-:W-:Y:S03]  /*9fd0*/  LDSM.16.M88.4 R228, [R195] ;  /* 0x00000000c3e4783b */ /* 0x000fe60000000200 */
[C---:B------:R-:W-:Y:S06]  /*9fe0*/  HMMA.16816.F32 R24, R16.reuse, R164, R24 ;  /* 0x000000a41018723c */ /* 0x040fec0000001818 */
[C---:B------:R-:W-:Y:S01]  /*9ff0*/  HMMA.16816.F32 R32, R16.reuse, R166, R32 ;  /* 0x000000a61020723c */ /* 0x040fe20000001820 */
[----:B------:R-:W4:Y:S05]  /*a000*/  LDSM.16.M88.4 R164, [R186+0x8800] ;  /* 0x00880000baa4783b */ /* 0x000f2a0000000200 */
[C---:B------:R-:W-:Y:S06]  /*a010*/  HMMA.16816.F32 R144, R16.reuse, R160, R144 ;  /* 0x000000a01090723c */ /* 0x040fec0000001890 */
[C---:B------:R-:W-:Y:S01]  /*a020*/  HMMA.16816.F32 R148, R16.reuse, R162, R148 ;  /* 0x000000a21094723c */ /* 0x040fe20000001894 */
[----:B------:R-:W4:Y:S05]  /*a030*/  LDSM.16.M88.4 R160, [R186+0x9000] ;  /* 0x00900000baa0783b */ /* 0x000f2a0000000200 */
[----:B------:R-:W-:Y:S06]  /*a040*/  HMMA.16816.F32 R152, R16, R172, R152 ;  /* 0x000000ac1098723c */ /* 0x000fec0000001898 */
[----:B-1----:R-:W-:Y:S06]  /*a050*/  HMMA.16816.F32 R156, R20, R208, R156 ;  /* 0x000000d0149c723c */ /* 0x002fec000000189c */
[----:B------:R-:W-:Y:S01]  /*a060*/  HMMA.16816.F32 R16, R16, R174, R4 ;  /* 0x000000ae1010723c */ /* 0x000fe20000001804 */
[----:B------:R-:W1:Y:S04]  /*a070*/  LDSM.16.M88.4 R172, [R186+0x9800] ;  /* 0x00980000baac783b */ /* 0x000e680000000200 */
[----:B------:R-:W1:Y:S01]  /*a080*/  LDSM.16.M88.4 R4, [R189+0x2000] ;  /* 0x00200000bd04783b */ /* 0x000e620000000200 */
[C---:B------:R-:W-:Y:S03]  /*a090*/  HMMA.16816.F32 R28, R20.reuse, R210, R28 ;  /* 0x000000d2141c723c */ /* 0x040fe6000000181c */
[----:B------:R-:W-:Y:S03]  /*a0a0*/  LDSM.16.M88.4 R208, [R180+0xb800] ;  /* 0x00b80000b4d0783b */ /* 0x000fe60000000200 */
[C---:B------:R-:W-:Y:S06]  /*a0b0*/  HMMA.16816.F32 R24, R20.reuse, R140, R24 ;  /* 0x0000008c1418723c */ /* 0x040fec0000001818 */
[C---:B------:R-:W-:Y:S01]  /*a0c0*/  HMMA.16816.F32 R32, R20.reuse, R142, R32 ;  /* 0x0000008e1420723c */ /* 0x040fe20000001820 */
[----:B------:R-:W1:Y:S05]  /*a0d0*/  LDSM.16.M88.4 R140, [R185+0x2800] ;  /* 0x00280000b98c783b */ /* 0x000e6a0000000200 */
[C---:B--2---:R-:W-:Y:S06]  /*a0e0*/  HMMA.16816.F32 R144, R20.reuse, R136, R144 ;  /* 0x000000881490723c */ /* 0x044fec0000001890 */
[C---:B------:R-:W-:Y:S01]  /*a0f0*/  HMMA.16816.F32 R148, R20.reuse, R138, R148 ;  /* 0x0000008a1494723c */ /* 0x040fe20000001894 */
[----:B------:R-:W2:Y:S05]  /*a100*/  LDSM.16.M88.4 R136, [R185+0x3000] ;  /* 0x00300000b988783b */ /* 0x000eaa0000000200 */
[----:B---3--:R-:W-:Y:S06]  /*a110*/  HMMA.16816.F32 R152, R20, R168, R152 ;  /* 0x000000a81498723c */ /* 0x008fec0000001898 */
[----:B----4-:R-:W-:Y:S06]  /*a120*/  HMMA.16816.F32 R156, R8, R224, R156 ;  /* 0x000000e0089c723c */ /* 0x010fec000000189c */
[----:B------:R-:W-:Y:S01]  /*a130*/  HMMA.16816.F32 R16, R20, R170, R16 ;  /* 0x000000aa1410723c */ /* 0x000fe20000001810 */
[----:B------:R-:W3:Y:S04]  /*a140*/  LDSM.16.M88.4 R168, [R185+0x3800] ;  /* 0x00380000b9a8783b */ /* 0x000ee80000000200 */
[----:B------:R-:W4:Y:S01]  /*a150*/  LDSM.16.M88.4 R20, [R187+0x4000] ;  /* 0x00400000bb14783b */ /* 0x000f220000000200 */
[C---:B------:R-:W-:Y:S03]  /*a160*/  HMMA.16816.F32 R28, R8.reuse, R226, R28 ;  /* 0x000000e2081c723c */ /* 0x040fe6000000181c */
[----:B------:R-:W-:Y:S03]  /*a170*/  LDSM.16.M88.4 R224, [R186+0xa000] ;  /* 0x00a00000bae0783b */ /* 0x000fe60000000200 */
[C---:B------:R-:W-:Y:S06]  /*a180*/  HMMA.16816.F32 R24, R8.reuse, R164, R24 ;  /* 0x000000a40818723c */ /* 0x040fec0000001818 */
[C---:B------:R-:W-:Y:S01]  /*a190*/  HMMA.16816.F32 R32, R8.reuse, R166, R32 ;  /* 0x000000a60820723c */ /* 0x040fe20000001820 */
[----:B------:R-:W4:Y:S05]  /*a1a0*/  LDSM.16.M88.4 R164, [R180+0xa800] ;  /* 0x00a80000b4a4783b */ /* 0x000f2a0000000200 */
[C---:B------:R-:W-:Y:S06]  /*a1b0*/  HMMA.16816.F32 R144, R8.reuse, R160, R144 ;  /* 0x000000a00890723c */ /* 0x040fec0000001890 */
[C---:B------:R-:W-:Y:S01]  /*a1c0*/  HMMA.16816.F32 R148, R8.reuse, R162, R148 ;  /* 0x000000a20894723c */ /* 0x040fe20000001894 */
[----:B------:R-:W4:Y:S05]  /*a1d0*/  LDSM.16.M88.4 R160, [R180+0xb000] ;  /* 0x00b00000b4a0783b */ /* 0x000f2a0000000200 */
[----:B-1----:R-:W-:Y:S06]  /*a1e0*/  HMMA.16816.F32 R152, R8, R172, R152 ;  /* 0x000000ac0898723c */ /* 0x002fec0000001898 */
[----:B------:R-:W-:Y:S06]  /*a1f0*/  HMMA.16816.F32 R156, R4, R220, R156 ;  /* 0x000000dc049c723c */ /* 0x000fec000000189c */
[----:B------:R-:W-:Y:S01]  /*a200*/  HMMA.16816.F32 R8, R8, R174, R16 ;  /* 0x000000ae0808723c */ /* 0x000fe20000001810 */
[----:B------:R-:W1:Y:S04]  /*a210*/  LDSM.16.M88.4 R16, [R188+0x4000] ;  /* 0x00400000bc10783b */ /* 0x000e680000000200 */
[----:B------:R-:W1:Y:S01]  /*a220*/  LDSM.16.M88.4 R172, [R194] ;  /* 0x00000000c2ac783b */ /* 0x000e620000000200 */
[C---:B------:R-:W-:Y:S03]  /*a230*/  HMMA.16816.F32 R28, R4.reuse, R222, R28 ;  /* 0x000000de041c723c */ /* 0x040fe6000000181c */
[----:B------:R-:W-:Y:S03]  /*a240*/  LDSM.16.M88.4 R220, [R192] ;  /* 0x00000000c0dc783b */ /* 0x000fe60000000200 */
[C---:B------:R-:W-:Y:S06]  /*a250*/  HMMA.16816.F32 R24, R4.reuse, R140, R24 ;  /* 0x0000008c0418723c */ /* 0x040fec0000001818 */
[C---:B------:R-:W-:Y:S06]  /*a260*/  HMMA.16816.F32 R32, R4.reuse, R142, R32 ;  /* 0x0000008e0420723c */ /* 0x040fec0000001820 */
[C---:B--2---:R-:W-:Y:S06]  /*a270*/  HMMA.16816.F32 R144, R4.reuse, R136, R144 ;  /* 0x000000880490723c */ /* 0x044fec0000001890 */
[C---:B------:R-:W-:Y:S06]  /*a280*/  HMMA.16816.F32 R148, R4.reuse, R138, R148 ;  /* 0x0000008a0494723c */ /* 0x040fec0000001894 */
[----:B---3--:R-:W-:Y:S06]  /*a290*/  HMMA.16816.F32 R152, R4, R168, R152 ;  /* 0x000000a80498723c */ /* 0x008fec0000001898 */
[----:B----4-:R-:W-:Y:S06]  /*a2a0*/  HMMA.16816.F32 R156, R20, R212, R156 ;  /* 0x000000d4149c723c */ /* 0x010fec000000189c */
[----:B------:R-:W-:Y:S01]  /*a2b0*/  HMMA.16816.F32 R8, R4, R170, R8 ;  /* 0x000000aa0408723c */ /* 0x000fe20000001808 */
[----:B------:R-:W2:Y:S04]  /*a2c0*/  LDSM.16.M88.4 R168, [R193] ;  /* 0x00000000c1a8783b */ /* 0x000ea80000000200 */
[----:B------:R-:W3:Y:S01]  /*a2d0*/  LDSM.16.M88.4 R4, [R190+0x4000] ;  /* 0x00400000be04783b */ /* 0x000ee20000000200 */
        /* <DEDUP_REMOVED lines=13> */
[C---:B------:R-:W-:Y:S06]  /*a3b0*/  HMMA.16816.F32 R20, R16.reuse, R230, R140 ;  /* 0x000000e61014723c */ /* 0x040fec000000188c */
[C---:B------:R-:W-:Y:S06]  /*a3c0*/  HMMA.16816.F32 R144, R16.reuse, R172, R136 ;  /* 0x000000ac1090723c */ /* 0x040fec0000001888 */
[C---:B------:R-:W-:Y:S06]  /*a3d0*/  HMMA.16816.F32 R140, R16.reuse, R174, R32 ;  /* 0x000000ae108c723c */ /* 0x040fec0000001820 */
[C---:B--2---:R-:W-:Y:S06]  /*a3e0*/  HMMA.16816.F32 R136, R16.reuse, R168, R28 ;  /* 0x000000a81088723c */ /* 0x044fec000000181c */
[C---:B------:R-:W-:Y:S01]  /*a3f0*/  HMMA.16816.F32 R32, R16.reuse, R170, R24 ;  /* 0x000000aa1020723c */ /* 0x040fe20000001818 */
[----:B------:R-:W2:Y:S05]  /*a400*/  LDSM.16.M88.4 R168, [R185+0x4800] ;  /* 0x00480000b9a8783b */ /* 0x000eaa0000000200 */
[----:B------:R-:W-:Y:S06]  /*a410*/  HMMA.16816.F32 R28, R16, R220, R152 ;  /* 0x000000dc101c723c */ /* 0x000fec0000001898 */
[----:B---3--:R-:W-:Y:S06]  /*a420*/  HMMA.16816.F32 R24, R4, R224, R156 ;  /* 0x000000e00418723c */ /* 0x008fec000000189c */
[----:B------:R-:W-:Y:S06]  /*a430*/  HMMA.16816.F32 R16, R16, R222, R148 ;  /* 0x000000de1010723c */ /* 0x000fec0000001894 */
[C---:B------:R-:W-:Y:S06]  /*a440*/  HMMA.16816.F32 R20, R4.reuse, R226, R20 ;  /* 0x000000e20414723c */ /* 0x040fec0000001814 */
[C---:B----4-:R-:W-:Y:S06]  /*a450*/  HMMA.16816.F32 R144, R4.reuse, R164, R144 ;  /* 0x000000a40490723c */ /* 0x050fec0000001890 */
[C---:B------:R-:W-:Y:S01]  /*a460*/  HMMA.16816.F32 R152, R4.reuse, R160, R136 ;  /* 0x000000a00498723c */ /* 0x040fe20000001888 */
[----:B------:R-:W-:Y:S05]  /*a470*/  LDSM.16.M88.4 R136, [R185+0x5800] ;  /* 0x00580000b988783b */ /* 0x000fea0000000200 */
[C---:B------:R-:W-:Y:S06]  /*a480*/  HMMA.16816.F32 R156, R4.reuse, R162, R32 ;  /* 0x000000a2049c723c */ /* 0x040fec0000001820 */
[----:B-1----:R-:W-:Y:S06]  /*a490*/  HMMA.16816.F32 R160, R4, R208, R28 ;  /* 0x000000d004a0723c */ /* 0x002fec000000181c */
[----:B------:R-:W-:Y:S01]  /*a4a0*/  HMMA.16816.F32 R28, R8, R212, R24 ;  /* 0x000000d4081c723c */ /* 0x000fe20000001818 */
[----:B------:R-:W1:Y:S01]  /*a4b0*/  LDSM.16.M88.4 R24, [R185+0x5000] ;  /* 0x00500000b918783b */ /* 0x000e620000000200 */
[----:B------:R-:W-:-:S04]  /*a4c0*/  DEPBAR.LE SB0, 0x0 ;  /* 0x000080000000791a */ /* 0x000fc80000000000 */
[C---:B------:R-:W-:Y:S06]  /*a4d0*/  HMMA.16816.F32 R140, R4.reuse, R166, R140 ;  /* 0x000000a6048c723c */ /* 0x040fec000000188c */
[----:B------:R-:W-:Y:S06]  /*a4e0*/  HMMA.16816.F32 R148, R4, R210, R16 ;  /* 0x000000d20494723c */ /* 0x000fec0000001810 */
[----:B------:R-:W-:Y:S01]  /*a4f0*/  HMMA.16816.F32 R16, R8, R214, R20 ;  /* 0x000000d60810723c */ /* 0x000fe20000001814 */
[----:B------:R-:W-:-:S05]  /*a500*/  VIADD R4, R0, 0x8 ;  /* 0x0000000800047836 */ /* 0x000fca0000000000 */
[----:B--2---:R-:W-:Y:S01]  /*a510*/  HMMA.16816.F32 R20, R8, R168, R144 ;  /* 0x000000a80814723c */ /* 0x004fe20000001890 */
[----:B------:R-:W-:Y:S01]  /*a520*/  FSEL R101, R28, -INF , !P6 ;  /* 0xff8000001c657808 */ /* 0x000fe20007000000 */
[----:B------:R-:W-:Y:S01]  /*a530*/  BAR.SYNC.DEFER_BLOCKING 0x0 ;  /* 0x0000000000007b1d */ /* 0x000fe20000010000 */
[----:B------:R-:W-:-:S03]  /*a540*/  ISETP.GE.AND P6, PT, R4, R207, PT ;  /* 0x000000cf0400720c */ /* 0x000fc60003fc6270 */
[----:B------:R-:W-:Y:S01]  /*a550*/  HMMA.16816.F32 R32, R8, R170, R140 ;  /* 0x000000aa0820723c */ /* 0x000fe2000000188c */
[----:B------:R-:W-:Y:S02]  /*a560*/  FSEL R144, R29, -INF , !P5 ;  /* 0xff8000001d907808 */ /* 0x000fe40006800000 */
[----:B------:R-:W-:Y:S02]  /*a570*/  FSEL R146, R31, -INF , !P0 ;  /* 0xff8000001f927808 */ /* 0x000fe40004000000 */
[C---:B------:R-:W-:Y:S02]  /*a580*/  ISETP.GE.AND P5, PT, R2.reuse, R207, PT ;  /* 0x000000cf0200720c */ /* 0x040fe40003fa6270 */
[C---:B------:R-:W-:Y:S02]  /*a590*/  ISETP.GE.AND P0, PT, R2.reuse, R206, PT ;  /* 0x000000ce0200720c */ /* 0x040fe40003f06270 */
[C---:B------:R-:W-:Y:S02]  /*a5a0*/  ISETP.LT.OR P5, PT, R2.reuse, R205, P5 ;  /* 0x000000cd0200720c */ /* 0x040fe40002fa1670 */
[----:B------:R-:W-:Y:S01]  /*a5b0*/  ISETP.LT.OR P0, PT, R2, R204, P0 ;  /* 0x000000cc0200720c */ /* 0x000fe20000701670 */
[----:B------:R-:W-:Y:S01]  /*a5c0*/  VIADD R2, R0, 0x11 ;  /* 0x0000001100027836 */ /* 0x000fe20000000000 */
[----:B------:R-:W-:-:S02]  /*a5d0*/  FSEL R145, R30, -INF , !P4 ;  /* 0xff8000001e917808 */ /* 0x000fc40006000000 */
[C---:B------:R-:W-:Y:S01]  /*a5e0*/  ISETP.GE.AND P4, PT, R4.reuse, R206, PT ;  /* 0x000000ce0400720c */ /* 0x040fe20003f86270 */
[----:B-1----:R-:W-:Y:S01]  /*a5f0*/  HMMA.16816.F32 R28, R8, R24, R152 ;  /* 0x00000018081c723c */ /* 0x002fe20000001898 */
[----:B------:R-:W-:Y:S02]  /*a600*/  FSEL R141, R17, -INF , !P5 ;  /* 0xff800000118d7808 */ /* 0x000fe40006800000 */
[----:B------:R-:W-:Y:S02]  /*a610*/  FSEL R143, R19, -INF , !P0 ;  /* 0xff800000138f7808 */ /* 0x000fe40004000000 */
[C---:B------:R-:W-:Y:S02]  /*a620*/  ISETP.LT.OR P6, PT, R4.reuse, R205, P6 ;  /* 0x000000cd0400720c */ /* 0x040fe400037c1670 */
[----:B------:R-:W-:Y:S01]  /*a630*/  ISETP.LT.OR P4, PT, R4, R204, P4 ;  /* 0x000000cc0400720c */ /* 0x000fe20002781670 */
[----:B------:R-:W-:Y:S01]  /*a640*/  VIADD R4, R0, 0x10 ;  /* 0x0000001000047836 */ /* 0x000fe20000000000 */
[----:B------:R-:W-:-:S02]  /*a650*/  ISETP.GE.AND P5, PT, R2, R207, PT ;  /* 0x000000cf0200720c */ /* 0x000fc40003fa6270 */
[C---:B------:R-:W-:Y:S02]  /*a660*/  ISETP.GE.AND P0, PT, R2.reuse, R206, PT ;  /* 0x000000ce0200720c */ /* 0x040fe40003f06270 */
[C---:B------:R-:W-:Y:S02]  /*a670*/  ISETP.LT.OR P5, PT, R2.reuse, R205, P5 ;  /* 0x000000cd0200720c */ /* 0x040fe40002fa1670 */
[----:B------:R-:W-:Y:S01]  /*a680*/  ISETP.LT.OR P0, PT, R2, R204, P0 ;  /* 0x000000cc0200720c */ /* 0x000fe20000701670 */
[----:B------:R-:W-:Y:S01]  /*a690*/  VIADD R2, R0, 0x19 ;  /* 0x0000001900027836 */ /* 0x000fe20000000000 */
[----:B------:R-:W-:Y:S02]  /*a6a0*/  FSEL R140, R16, -INF , !P6 ;  /* 0xff800000108c7808 */ /* 0x000fe40007000000 */
[----:B------:R-:W-:Y:S02]  /*a6b0*/  FSEL R142, R18, -INF , !P4 ;  /* 0xff800000128e7808 */ /* 0x000fe40006000000 */
[C---:B------:R-:W-:Y:S01]  /*a6c0*/  ISETP.GE.AND P6, PT, R4.reuse, R207, PT ;  /* 0x000000cf0400720c */ /* 0x040fe20003fc6270 */
[----:B------:R-:W-:Y:S01]  /*a6d0*/  HMMA.16816.F32 R16, R8, R136, R160 ;  /* 0x000000880810723c */ /* 0x000fe200000018a0 */
[----:B------:R-:W-:-:S02]  /*a6e0*/  ISETP.GE.AND P4, PT, R4, R206, PT ;  /* 0x000000ce0400720c */ /* 0x000fc40003f86270 */
[----:B------:R-:W-:Y:S02]  /*a6f0*/  FSEL R154, R21, -INF , !P5 ;  /* 0xff800000159a7808 */ /* 0x000fe40006800000 */
[----:B------:R-:W-:Y:S02]  /*a700*/  FSEL R169, R23, -INF , !P0 ;  /* 0xff80000017a97808 */ /* 0x000fe40004000000 */
[C---:B------:R-:W-:Y:S02]  /*a710*/  ISETP.LT.OR P6, PT, R4.reuse, R205, P6 ;  /* 0x000000cd0400720c */ /* 0x040fe400037c1670 */
[----:B------:R-:W-:Y:S01]  /*a720*/  ISETP.LT.OR P4, PT, R4, R204, P4 ;  /* 0x000000cc0400720c */ /* 0x000fe20002781670 */
[----:B------:R-:W-:Y:S01]  /*a730*/  VIADD R4, R0, 0x18 ;  /* 0x0000001800047836 */ /* 0x000fe20000000000 */
[C---:B------:R-:W-:Y:S02]  /*a740*/  ISETP.GE.AND P5, PT, R2.reuse, R207, PT ;  /* 0x000000cf0200720c */ /* 0x040fe40003fa6270 */
[----:B------:R-:W-:-:S02]  /*a750*/  ISETP.GE.AND P0, PT, R2, R206, PT ;  /* 0x000000ce0200720c */ /* 0x000fc40003f06270 */
[----:B------:R-:W-:Y:S02]  /*a760*/  FSEL R152, R20, -INF , !P6 ;  /* 0xff80000014987808 */ /* 0x000fe40007000000 */
[----:B------:R-:W-:Y:S02]  /*a770*/  FSEL R168, R22, -INF , !P4 ;  /* 0xff80000016a87808 */ /* 0x000fe40006000000 */
[C---:B------:R-:W-:Y:S01]  /*a780*/  ISETP.LT.OR P5, PT, R2.reuse, R205, P5 ;  /* 0x000000cd0200720c */ /* 0x040fe20002fa1670 */
[C---:B------:R-:W-:Y:S01]  /*a790*/  HMMA.16816.F32 R20, R8.reuse, R26, R156 ;  /* 0x0000001a0814723c */ /* 0x040fe2000000189c */
[----:B------:R-:W-:Y:S01]  /*a7a0*/  ISETP.LT.OR P0, PT, R2, R204, P0 ;  /* 0x000000cc0200720c */ /* 0x000fe20000701670 */
[----:B------:R-:W-:Y:S01]  /*a7b0*/  VIADD R2, R0, 0x21 ;  /* 0x0000002100027836 */ /* 0x000fe20000000000 */
[----:B------:R-:W-:Y:S02]  /*a7c0*/  FSEL R153, R33, -INF , !P5 ;  /* 0xff80000021997808 */ /* 0x000fe40006800000 */
[----:B------:R-:W-:Y:S01]  /*a7d0*/  FSEL R170, R35, -INF , !P0 ;  /* 0xff80000023aa7808 */ /* 0x000fe20004000000 */
[----:B------:R-:W-:Y:S01]  /*a7e0*/  HMMA.16816.F32 R8, R8, R138, R148 ;  /* 0x0000008a0808723c */ /* 0x000fe20000001894 */
[----:B------:R-:W-:-:S02]  /*a7f0*/  ISETP.GE.AND P5, PT, R2, R207, PT ;  /* 0x000000cf0200720c */ /* 0x000fc40003fa6270 */
[C---:B------:R-:W-:Y:S02]  /*a800*/  ISETP.GE.AND P0, PT, R2.reuse, R206, PT ;  /* 0x000000ce0200720c */ /* 0x040fe40003f06270 */
[C---:B------:R-:W-:Y:S02]  /*a810*/  ISETP.LT.OR P5, PT, R2.reuse, R205, P5 ;  /* 0x000000cd0200720c */ /* 0x040fe40002fa1670 */
[----:B------:R-:W-:Y:S01]  /*a820*/  ISETP.LT.OR P0, PT, R2, R204, P0 ;  /* 0x000000cc0200720c */ /* 0x000fe20000701670 */
[----:B------:R-:W-:Y:S01]  /*a830*/  VIADD R2, R0, 0x29 ;  /* 0x0000002900027836 */ /* 0x000fe20000000000 */
[C---:B------:R-:W-:Y:S02]  /*a840*/  ISETP.GE.AND P6, PT, R4.reuse, R207, PT ;  /* 0x000000cf0400720c */ /* 0x040fe40003fc6270 */
[----:B------:R-:W-:Y:S02]  /*a850*/  ISETP.GE.AND P4, PT, R4, R206, PT ;  /* 0x000000ce0400720c */ /* 0x000fe40003f86270 */
[----:B------:R-:W-:-:S02]  /*a860*/  FSEL R159, R29, -INF , !P5 ;  /* 0xff8000001d9f7808 */ /* 0x000fc40006800000 */
[----:B------:R-:W-:Y:S02]  /*a870*/  FSEL R214, R31, -INF , !P0 ;  /* 0xff8000001fd67808 */ /* 0x000fe40004000000 */
        /* <DEDUP_REMOVED lines=35> */
[C---:B------:R-:W-:Y:S02]  /*aab0*/  ISETP.GE.AND P6, PT, R4.reuse, R207, PT ;  /* 0x000000cf0400720c */ /* 0x040fe40003fc6270 */
[----:B------:R-:W-:Y:S02]  /*aac0*/  ISETP.GE.AND P4, PT, R4, R206, PT ;  /* 0x000000ce0400720c */ /* 0x000fe40003f86270 */
[----:B------:R-:W-:Y:S02]  /*aad0*/  FSEL R212, R8, -INF , !P0 ;  /* 0xff80000008d47808 */ /* 0x000fe40004000000 */
[----:B------:R-:W-:Y:S02]  /*aae0*/  PLOP3.LUT P0, PT, PT, PT, UP0, 0x80, 0x0 ;  /* 0x000000000000781c */ /* 0x000fe40003f0f008 */
[C---:B------:R-:W-:Y:S02]  /*aaf0*/  ISETP.LT.OR P6, PT, R4.reuse, R205, P6 ;  /* 0x000000cd0400720c */ /* 0x040fe400037c1670 */
[----:B------:R-:W-:-:S02]  /*ab00*/  ISETP.LT.OR P4, PT, R4, R204, P4 ;  /* 0x000000cc0400720c */ /* 0x000fc40002781670 */
[----:B------:R-:W-:Y:S02]  /*ab10*/  FSEL R173, R16, -INF , !P6 ;  /* 0xff80000010ad7808 */ /* 0x000fe40007000000 */
[----:B------:R-:W-:Y:S02]  /*ab20*/  FSEL R213, R18, -INF , !P4 ;  /* 0xff80000012d57808 */ /* 0x000fe40006000000 */
[----:B------:R-:W-:Y:S02]  /*ab30*/  FSEL R215, R17, -INF , !P5 ;  /* 0xff80000011d77808 */ /* 0x000fe40006800000 */
[-C--:B------:R-:W-:Y:S02]  /*ab40*/  ISETP.GE.AND P5, PT, R2, R206.reuse, PT ;  /* 0x000000ce0200720c */ /* 0x080fe40003fa6270 */
[C---:B------:R-:W-:Y:S02]  /*ab50*/  ISETP.GE.AND P6, PT, R0.reuse, R207, PT ;  /* 0x000000cf0000720c */ /* 0x040fe40003fc6270 */
[----:B------:R-:W-:-:S02]  /*ab60*/  ISETP.GE.AND P4, PT, R0, R206, PT ;  /* 0x000000ce0000720c */ /* 0x000fc40003f86270 */
[-C--:B------:R-:W-:Y:S02]  /*ab70*/  ISETP.LT.OR P5, PT, R2, R204.reuse, P5 ;  /* 0x000000cc0200720c */ /* 0x080fe40002fa1670 */
[C---:B------:R-:W-:Y:S02]  /*ab80*/  ISETP.LT.OR P6, PT, R0.reuse, R205, P6 ;  /* 0x000000cd0000720c */ /* 0x040fe400037c1670 */
[----:B------:R-:W-:Y:S02]  /*ab90*/  ISETP.LT.OR P4, PT, R0, R204, P4 ;  /* 0x000000cc0000720c */ /* 0x000fe40002781670 */
[----:B------:R-:W-:Y:S02]  /*aba0*/  FSEL R158, R10, -INF , !P5 ;  /* 0xff8000000a9e7808 */ /* 0x000fe40006800000 */
[----:B------:R-:W-:Y:S02]  /*abb0*/  FSEL R167, R9, -INF , !P6 ;  /* 0xff80000009a77808 */ /* 0x000fe40007000000 */
[----:B------:R-:W-:Y:S01]  /*abc0*/  FSEL R164, R11, -INF , !P4 ;  /* 0xff8000000ba47808 */ /* 0x000fe20006000000 */
[----:B------:R-:W-:Y:S06]  /*abd0*/  @!P0 BRA `(.L_x_1294) ;  /* 0x0000000400d48947 */ /* 0x000fec0003800000 */
[----:B------:R-:W2:Y:S01]  /*abe0*/  LDL.64 R246, [R1+0x88] ;  /* 0x0000880001f67983 */ /* 0x000ea20000100a00 */
[----:B------:R-:W1:Y:S03]  /*abf0*/  @!P3 LDC.64 R6, c[0x0][0x218] ;  /* 0x00008600ff06bb82 */ /* 0x000e660000000a00 */
[----:B------:R-:W3:Y:S01]  /*ac00*/  LDL.64 R248, [R1+0x90] ;  /* 0x0000900001f87983 */ /* 0x000ee20000100a00 */
[----:B------:R-:W-:Y:S01]  /*ac10*/  UIADD3 UR19, UR19, -0x3, URZ ;  /* 0xfffffffd13137890 */ /* 0x000fe2000fffe03f */
[----:B------:R-:W-:Y:S02]  /*ac20*/  BSSY B0, `(.L_x_1295) ;  /* 0x000006f000007945 */ /* 0x000fe40003800000 */
[----:B------:R4:W-:Y:S01]  /*ac30*/  @P3 STS.128 [R203+0x6000], RZ ;  /* 0x006000ffcb003388 */ /* 0x0009e20000000c00 */
[----:B------:R-:W5:Y:S01]  /*ac40*/  @!P2 LDC.64 R10, c[0x0][0x218] ;  /* 0x00008600ff0aab82 */ /* 0x000f620000000a00 */
[----:B------:R-:W-:Y:S01]  /*ac50*/  USHF.R.S32.HI UR4, URZ, 0x1f, UR19 ;  /* 0x0000001f3f047899 */ /* 0x000fe20008011413 */
[----:B------:R-:W-:Y:S01]  /*ac60*/  IMAD.U32 R0, RZ, RZ, UR19 ;  /* 0x00000013ff007e24 */ /* 0x000fe2000f8e00ff */
[----:B------:R-:W-:-:S04]  /*ac70*/  UIMAD UR13, UR13, UR19, URZ ;  /* 0x000000130d0d72a4 */ /* 0x000fc8000f8e023f */
[----:B------:R-:W-:Y:S01]  /*ac80*/  UIMAD UR4, UR4, UR27, UR13 ;  /* 0x0000001b040472a4 */ /* 0x000fe2000f8e020d */
        /* <DEDUP_REMOVED lines=8> */
[----:B--2---:R-:W-:-:S02]  /*ad10*/  IMAD.MOV.U32 R5, RZ, RZ, R247 ;  /* 0x000000ffff057224 */ /* 0x004fc400078e00f7 */
[----:B---3--:R-:W-:-:S04]  /*ad20*/  IMAD.MOV.U32 R4, RZ, RZ, R248 ;  /* 0x000000ffff047224 */ /* 0x008fc800078e00f8 */
[----:B------:R-:W-:-:S04]  /*ad30*/  IMAD.WIDE.U32 R4, R0, UR27, R4 ;  /* 0x0000001b00047c25 */ /* 0x000fc8000f8e0004 */
[----:B------:R-:W-:Y:S01]  /*ad40*/  VIADD R2, R5, UR4 ;  /* 0x0000000405027c36 */ /* 0x000fe20008000000 */
[C---:B-1----:R-:W-:Y:S02]  /*ad50*/  @!P3 LEA R6, P0, R4.reuse, R6, 0x1 ;  /* 0x000000060406b211 */ /* 0x042fe400078008ff */
[C---:B------:R-:W-:Y:S02]  /*ad60*/  IADD3 R0, P4, R4.reuse, UR31, RZ ;  /* 0x0000001f04007c10 */ /* 0x040fe4000ff9e0ff */
[C-C-:B------:R-:W-:Y:S02]  /*ad70*/  @!P3 LEA.HI.X R7, R4.reuse, R7, R2.reuse, 0x1, P0 ;  /* 0x000000070407b211 */ /* 0x140fe400000f0c02 */
[----:B-----5:R-:W-:Y:S02]  /*ad80*/  @!P2 LEA R10, P0, R4, R10, 0x1 ;  /* 0x0000000a040aa211 */ /* 0x020fe400078008ff */
[----:B------:R-:W-:Y:S01]  /*ad90*/  IADD3.X R5, R2, UR30, RZ, P4, !PT ;  /* 0x0000001e02057c10 */ /* 0x000fe2000a7fe4ff */
[----:B------:R-:W-:Y:S01]  /*ada0*/  @!PT LDS RZ, [RZ] ;  /* 0x00000000fffff984 */ /* 0x000fe20000000800 */
[----:B------:R-:W-:Y:S01]  /*adb0*/  @!PT LDS RZ, [RZ] ;  /* 0x00000000fffff984 */ /* 0x000fe20000000800 */
[----:B------:R-:W-:Y:S01]  /*adc0*/  @!PT LDS RZ, [RZ] ;  /* 0x00000000fffff984 */ /* 0x000fe20000000800 */
[----:B------:R1:W-:Y:S01]  /*add0*/  @!P3 LDGSTS.E.BYPASS.LTC128B.128 [R203+0x6000], desc[UR24][R6.64] ;  /* 0x0600000006cbbfae */ /* 0x0003e2000b901d58 */
[----:B------:R-:W-:-:S02]  /*ade0*/  @!P2 LEA.HI.X R11, R4, R11, R2, 0x1, P0 ;  /* 0x0000000b040ba211 */ /* 0x000fc400000f0c02 */
[----:B----4-:R-:W-:Y:S01]  /*adf0*/  @!P1 LEA R8, P0, R4, R8, 0x1 ;  /* 0x0000000804089211 */ /* 0x010fe200078008ff */
[----:B------:R2:W-:Y:S01]  /*ae00*/  @P2 STS.128 [R203+0x8000], RZ ;  /* 0x008000ffcb002388 */ /* 0x0005e20000000c00 */
[----:B------:R-:W-:Y:S02]  /*ae10*/  @!P3 LEA R14, P4, R0, R14, 0x1 ;  /* 0x0000000e000eb211 */ /* 0x000fe400078808ff */
[----:B------:R-:W-:Y:S01]  /*ae20*/  @!P1 LEA.HI.X R9, R4, R9, R2, 0x1, P0 ;  /* 0x0000000904099211 */ /* 0x000fe200000f0c02 */
        /* <DEDUP_REMOVED lines=17> */
[C---:B------:R-:W-:Y:S01]  /*af40*/  @!P2 LEA.HI.X R7, R0.reuse, R17, R5, 0x1, P0 ;  /* 0x000000110007a211 */ /* 0x040fe200000f0c05 */
[----:B---3--:R-:W1:Y:S04]  /*af50*/  @!P1 LDC.64 R10, c[0x0][0x218] ;  /* 0x00008600ff0a9b82 */ /* 0x008e680000000a00 */
[----:B------:R-:W-:Y:S01]  /*af60*/  @!PT LDS RZ, [RZ] ;  /* 0x00000000fffff984 */ /* 0x000fe20000000800 */
[----:B------:R-:W-:Y:S01]  /*af70*/  @!PT LDS RZ, [RZ] ;  /* 0x00000000fffff984 */ /* 0x000fe20000000800 */
[----:B------:R-:W-:Y:S01]  /*af80*/  @!PT LDS RZ, [RZ] ;  /* 0x00000000fffff984 */ /* 0x000fe20000000800 */
[----:B------:R3:W-:Y:S04]  /*af90*/  @!P2 LDGSTS.E.BYPASS.LTC128B.128 [R203+0x8800], desc[UR24][R6.64+0x80] ;  /* 0x0880008006cbafae */ /* 0x0007e8000b901d58 */
[----:B------:R2:W-:Y:S01]  /*afa0*/  @P1 STS.128 [R203+0xa800], RZ ;  /* 0x00a800ffcb001388 */ /* 0x0005e20000000c00 */
[----:B----4-:R-:W-:-:S04]  /*afb0*/  @!P1 LEA R8, P0, R0, R20, 0x1 ;  /* 0x0000001400089211 */ /* 0x010fc800078008ff */
[C---:B------:R-:W-:Y:S02]  /*afc0*/  @!P1 LEA.HI.X R9, R0.reuse, R21, R5, 0x1, P0 ;  /* 0x0000001500099211 */ /* 0x040fe400000f0c05 */
[----:B------:R-:W-:-:S03]  /*afd0*/  IADD3 R0, P0, R0, UR31, RZ ;  /* 0x0000001f00007c10 */ /* 0x000fc6000ff1e0ff */
[----:B------:R-:W-:Y:S01]  /*afe0*/  @!PT LDS RZ, [RZ] ;  /* 0x00000000fffff984 */ /* 0x000fe20000000800 */
[----:B------:R-:W-:Y:S01]  /*aff0*/  @!PT LDS RZ, [RZ] ;  /* 0x00000000fffff984 */ /* 0x000fe20000000800 */
[----:B------:R-:W-:Y:S01]  /*b000*/  @!PT LDS RZ, [RZ] ;  /* 0x00000000fffff984 */ /* 0x000fe20000000800 */
[----:B------:R1:W-:Y:S01]  /*b010*/  @!P1 LDGSTS.E.BYPASS.LTC128B.128 [R203+0xa800], desc[UR24][R8.64+0x100] ;  /* 0x0a80010008cb9fae */ /* 0x0003e2000b901d58 */
[----:B------:R-:W-:Y:S02]  /*b020*/  IADD3.X R4, R5, UR30, RZ, P0, !PT ;  /* 0x0000001e05047c10 */ /* 0x000fe400087fe4ff */
[C---:B-----5:R-:W-:Y:S01]  /*b030*/  @!P2 LEA R14, P4, R0.reuse, R26, 0x1 ;  /* 0x0000001a000ea211 */ /* 0x060fe200078808ff */
[----:B------:R2:W-:Y:S01]  /*b040*/  @P3 STS.128 [R203+0x7000], RZ ;  /* 0x007000ffcb003388 */ /* 0x0005e20000000c00 */
[C---:B------:R-:W-:Y:S02]  /*b050*/  @!P3 LEA R16, P5, R0.reuse, R24, 0x1 ;  /* 0x000000180010b211 */ /* 0x040fe400078a08ff */
[C---:B------:R-:W-:Y:S02]  /*b060*/  IADD3 R2, P0, R0.reuse, UR31, RZ ;  /* 0x0000001f00027c10 */ /* 0x040fe4000ff1e0ff */
[C-C-:B------:R-:W-:Y:S02]  /*b070*/  @!P2 LEA.HI.X R15, R0.reuse, R27, R4.reuse, 0x1, P4 ;  /* 0x0000001b000fa211 */ /* 0x140fe400020f0c04 */
[----:B------:R-:W-:-:S02]  /*b080*/  @!P3 LEA.HI.X R17, R0, R25, R4, 0x1, P5 ;  /* 0x000000190011b211 */ /* 0x000fc400028f0c04 */
[----:B------:R-:W-:Y:S02]  /*b090*/  IADD3.X R5, R4, UR30, RZ, P0, !PT ;  /* 0x0000001e04057c10 */ /* 0x000fe400087fe4ff */
[C---:B---3--:R-:W-:Y:S01]  /*b0a0*/  @!P2 LEA R6, P0, R2.reuse, R22, 0x1 ;  /* 0x000000160206a211 */ /* 0x048fe200078008ff */
        /* <DEDUP_REMOVED lines=9> */
[----:B------:R2:W-:Y:S01]  /*b140*/  @!P2 LDGSTS.E.BYPASS.LTC128B.128 [R203+0x9000], desc[UR24][R14.64+0x80] ;  /* 0x090000800ecbafae */ /* 0x0005e2000b901d58 */
[----:B-1----:R-:W-:-:S03]  /*b150*/  @!P1 LEA R8, P4, R0, R10, 0x1 ;  /* 0x0000000a00089211 */ /* 0x002fc600078808ff */
[----:B------:R2:W-:Y:S01]  /*b160*/  @P1 STS.128 [R203+0xb000], RZ ;  /* 0x00b000ffcb001388 */ /* 0x0005e20000000c00 */
[----:B------:R-:W-:Y:S02]  /*b170*/  @!P3 LEA R10, P5, R2, R18, 0x1 ;  /* 0x00000012020ab211 */ /* 0x000fe400078a08ff */
[----:B------:R-:W-:Y:S02]  /*b180*/  @!P1 LEA.HI.X R9, R0, R11, R4, 0x1, P4 ;  /* 0x0000000b00099211 */ /* 0x000fe400020f0c04 */
        /* <DEDUP_REMOVED lines=24> */
.L_x_1296:
[----:B------:R-:W-:Y:S05]  /*b310*/  BSYNC B0 ;  /* 0x0000000000007941 */ /* 0x000fea0003800000 */
.L_x_1295:
[----:B------:R-:W0:Y:S02]  /*b320*/  LDGDEPBAR ;  /* 0x00000000000079af */ /* 0x000e240000000000 */
.L_x_1294:
[----:B--2---:R-:W2:Y:S04]  /*b330*/  LDL R7, [R1+0x98] ;  /* 0x0000980001077983 */ /* 0x004ea80000100800 */
[----:B------:R-:W3:Y:S04]  /*b340*/  LDL R8, [R1+0x9c] ;  /* 0x00009c0001087983 */ /* 0x000ee80000100800 */
[----:B-1----:R-:W4:Y:S01]  /*b350*/  LDL R5, [R1+0xb0] ;  /* 0x0000b00001057983 */ /* 0x002f220000100800 */
[----:B------:R-:W-:Y:S01]  /*b360*/  FMNMX.FTZ R0, R100, R101, !PT ;  /* 0x0000006564007209 */ /* 0x000fe20007810000 */
[----:B------:R-:W-:Y:S01]  /*b370*/  USHF.L.U32 UR5, UR8, 0x1, URZ ;  /* 0x0000000108057899 */ /* 0x000fe2000800063f */
[----:B------:R-:W-:Y:S01]  /*b380*/  IMAD.MOV.U32 R18, RZ, RZ, R102 ;  /* 0x000000ffff127224 */ /* 0x000fe200078e0066 */
[----:B------:R-:W-:Y:S01]  /*b390*/  UIADD3 UR4, UR29, -0x4498517b, URZ ;  /* 0xbb67ae851d047890 */ /* 0x000fe2000fffe03f */
[----:B------:R-:W-:Y:S01]  /*b3a0*/  FMNMX.FTZ R0, R144, R0, !PT ;  /* 0x0000000090007209 */ /* 0x000fe20007810000 */
[----:B------:R-:W-:Y:S01]  /*b3b0*/  ULOP3.LUT UR7, UR5, UR29, URZ, 0x3c, !UPT ;  /* 0x0000001d05077292 */ /* 0x000fe2000f8e3c3f */
[----:B------:R-:W-:Y:S01]  /*b3c0*/  IMAD.U32 R14, RZ, RZ, UR15 ;  /* 0x0000000fff0e7e24 */ /* 0x000fe2000f8e00ff */
[----:B------:R-:W-:Y:S01]  /*b3d0*/  UIADD3 UR26, UR28, -0x61c88647, URZ ;  /* 0x9e3779b91c1a7890 */ /* 0x000fe2000fffe03f */
[----:B------:R-:W-:Y:S01]  /*b3e0*/  FMNMX.FTZ R0, R140, R0, !PT ;  /* 0x000000008c007209 */ /* 0x000fe20007810000 */
[----:B------:R-:W-:Y:S01]  /*b3f0*/  UIADD3 UR22, UR28, 0x3c6ef372, URZ ;  /* 0x3c6ef3721c167890 */ /* 0x000fe2000fffe03f */
[----:B------:R-:W-:Y:S01]  /*b400*/  IMAD.MOV.U32 R9, RZ, RZ, 0x7054 ;  /* 0x00007054ff097424 */ /* 0x000fe200078e00ff */
[----:B------:R-:W-:Y:S01]  /*b410*/  UIADD3 UR21, UR29, 0x76cf5d0a, URZ ;  /* 0x76cf5d0a1d157890 */ /* 0x000fe2000fffe03f */
[----:B------:R-:W-:Y:S01]  /*b420*/  FMNMX.FTZ R0, R141, R0, !PT ;  /* 0x000000008d007209 */ /* 0x000fe20007810000 */
[----:B------:R-:W-:Y:S01]  /*b430*/  UIADD3 UR13, UR29, 0x32370b8f, URZ ;  /* 0x32370b8f1d0d7890 */ /* 0x000fe2000fffe03f */
[----:B------:R-:W-:Y:S01]  /*b440*/  LDSM.16.MT88.4 R32, [R181+0xc000] ;  /* 0x00c00000b520783b */ /* 0x000fe20000004200 */
[----:B------:R-:W-:Y:S01]  /*b450*/  UIADD3 UR19, UR28, -0x255992d5, URZ ;  /* 0xdaa66d2b1c137890 */ /* 0x000fe2000fffe03f */
[----:B------:R-:W-:Y:S01]  /*b460*/  FMNMX.FTZ R0, R152, R0, !PT ;  /* 0x0000000098007209 */ /* 0x000fe20007810000 */
[----:B------:R-:W-:Y:S01]  /*b470*/  UIADD3 UR9, UR28, 0x78dde6e4, URZ ;  /* 0x78dde6e41c097890 */ /* 0x000fe2000fffe03f */
[----:B------:R-:W-:Y:S01]  /*b480*/  PRMT R14, R14, R9, UR15 ;  /* 0x0000000f0e0e7e16 */ /* 0x000fe20008000009 */
[----:B------:R-:W-:Y:S01]  /*b490*/  UIADD3 UR32, UR28, -0x4ab325aa, URZ ;  /* 0xb54cda561c207890 */ /* 0x000fe2000fffe03f */
[----:B------:R-:W-:Y:S01]  /*b4a0*/  FMNMX.FTZ R0, R154, R0, !PT ;  /* 0x000000009a007209 */ /* 0x000fe20007810000 */
[----:B------:R-:W-:-:S02]  /*b4b0*/  UIADD3 UR5, UR5, 0x1, URZ ;  /* 0x0000000105057890 */ /* 0x000fc4000fffe03f */
[----:B------:R-:W-:Y:S01]  /*b4c0*/  UIADD3 UR27, UR29, 0x646e171e, URZ ;  /* 0x646e171e1d1b7890 */ /* 0x000fe2000fffe03f */
[----:B------:R-:W-:Y:S01]  /*b4d0*/  FMNMX.FTZ R0, R147, R0, !PT ;  /* 0x0000000093007209 */ /* 0x000fe20007810000 */
[----:B------:R-:W-:-:S03]  /*b4e0*/  ULOP3.LUT UR5, UR5, UR29, URZ, 0x3c, !UPT ;  /* 0x0000001d05057292 */ /* 0x000fc6000f8e3c3f */
        /* <DEDUP_REMOVED lines=17> */
[----:B------:R-:W-:-:S03]  /*b600*/  FMNMX.FTZ R2, R174, R2, !PT ;  /* 0x00000002ae027209 */ /* 0x000fc60007810000 */
[----:B------:R-:W1:Y:S01]  /*b610*/  SHFL.BFLY PT, R4, R0, 0x2, 0x1f ;  /* 0x0c401f0000047f89 */ /* 0x000e6200000e0000 */
[----:B------:R-:W-:-:S04]  /*b620*/  FMNMX.FTZ R2, R214, R2, !PT ;  /* 0x00000002d6027209 */ /* 0x000fc80007810000 */
[----:B------:R-:W-:-:S04]  /*b630*/  FMNMX.FTZ R2, R171, R2, !PT ;  /* 0x00000002ab027209 */ /* 0x000fc80007810000 */
[----:B------:R-:W-:-:S04]  /*b640*/  FMNMX.FTZ R2, R165, R2, !PT ;  /* 0x00000002a5027209 */ /* 0x000fc80007810000 */
[----:B------:R-:W-:-:S04]  /*b650*/  FMNMX.FTZ R2, R213, R2, !PT ;  /* 0x00000002d5027209 */ /* 0x000fc80007810000 */
[----:B------:R-:W-:-:S04]  /*b660*/  FMNMX.FTZ R2, R172, R2, !PT ;  /* 0x00000002ac027209 */ /* 0x000fc80007810000 */
[----:B------:R-:W-:Y:S02]  /*b670*/  FMNMX.FTZ R2, R158, R2, !PT ;  /* 0x000000029e027209 */ /* 0x000fe40007810000 */
[----:B-1----:R-:W-:Y:S02]  /*b680*/  FMNMX.FTZ R0, R0, R4, !PT ;  /* 0x0000000400007209 */ /* 0x002fe40007810000 */
[----:B------:R-:W-:-:S03]  /*b690*/  FMNMX.FTZ R2, R164, R2, !PT ;  /* 0x00000002a4027209 */ /* 0x000fc60007810000 */
[----:B------:R-:W1:Y:S02]  /*b6a0*/  SHFL.BFLY PT, R6, R0, 0x1, 0x1f ;  /* 0x0c201f0000067f89 */ /* 0x000e6400000e0000 */
[----:B-1----:R-:W-:-:S04]  /*b6b0*/  FMNMX.FTZ R222, R0, R6, !PT ;  /* 0x0000000600de7209 */ /* 0x002fc80007810000 */
[----:B------:R-:W-:Y:S01]  /*b6c0*/  FSETP.NEU.FTZ.AND P1, PT, R222, -INF , PT ;  /* 0xff800000de00780b */ /* 0x000fe20003f3d000 */
[----:B--2---:R-:W-:Y:S02]  /*b6d0*/  IMAD.WIDE.U32 R30, R7, -0x326172a9, RZ ;  /* 0xcd9e8d57071e7825 */ /* 0x004fe400078e00ff */
[----:B------:R-:W1:Y:S03]  /*b6e0*/  SHFL.BFLY PT, R7, R2, 0x2, 0x1f ;  /* 0x0c401f0002077f89 */ /* 0x000e6600000e0000 */
[----:B---3--:R-:W-:Y:S01]  /*b6f0*/  LOP3.LUT R4, R31, R8, RZ, 0x3c, !PT ;  /* 0x000000081f047212 */ /* 0x008fe200078e3cff */
[----:B----4-:R-:W-:-:S04]  /*b700*/  IMAD.WIDE.U32 R16, R5, -0x2daee0ad, RZ ;  /* 0xd2511f5305107825 */ /* 0x010fc800078e00ff */
[----:B------:R-:W-:Y:S01]  /*b710*/  IMAD.WIDE.U32 R102, R4, -0x2daee0ad, RZ ;  /* 0xd2511f5304667825 */ /* 0x000fe200078e00ff */
[----:B------:R-:W-:Y:S01]  /*b720*/  LOP3.LUT R4, R17, UR7, RZ, 0x3c, !PT ;  /* 0x0000000711047c12 */ /* 0x000fe2000f8e3cff */
[----:B------:R-:W-:-:S03]  /*b730*/  UIADD3 UR7, UR29, -0x126145ec, URZ ;  /* 0xed9eba141d077890 */ /* 0x000fc6000fffe03f */
[----:B------:R-:W-:Y:S01]  /*b740*/  LOP3.LUT R28, R103, UR4, R16, 0x96, !PT ;  /* 0x00000004671c7c12 */ /* 0x000fe2000f8e9610 */
[----:B------:R-:W-:-:S04]  /*b750*/  IMAD.WIDE.U32 R4, R4, -0x326172a9, RZ ;  /* 0xcd9e8d5704047825 */ /* 0x000fc800078e00ff */
[----:B------:R-:W-:Y:S01]  /*b760*/  FMUL.FTZ R16, R222, UR6 ;  /* 0x00000006de107c20 */ /* 0x000fe20008410000 */
[----:B------:R-:W-:Y:S01]  /*b770*/  UIADD3 UR4, UR29, -0x56f99767, URZ ;  /* 0xa90668991d047890 */ /* 0x000fe2000fffe03f */
[----:B------:R-:W-:Y:S01]  /*b780*/  IMAD.WIDE.U32 R28, R28, -0x326172a9, RZ ;  /* 0xcd9e8d571c1c7825 */ /* 0x000fe200078e00ff */
[----:B------:R-:W-:Y:S02]  /*b790*/  LOP3.LUT R5, R5, UR26, R30, 0x96, !PT ;  /* 0x0000001a05057c12 */ /* 0x000fe4000f8e961e */
[----:B------:R-:W-:Y:S02]  /*b7a0*/  FSEL R16, R16, RZ, P1 ;  /* 0x000000ff10107208 */ /* 0x000fe40000800000 */
[----:B-1----:R-:W-:Y:S02]  /*b7b0*/  FMNMX.FTZ R2, R2, R7, !PT ;  /* 0x0000000702027209 */ /* 0x002fe40007810000 */
[----:B------:R-:W-:Y:S01]  /*b7c0*/  LOP3.LUT R6, R29, UR22, R4, 0x96, !PT ;  /* 0x000000161d067c12 */ /* 0x000fe2000f8e9604 */
[----:B------:R-:W-:-:S04]  /*b7d0*/  IMAD.WIDE.U32 R4, R5, -0x2daee0ad, RZ ;  /* 0xd2511f5305047825 */ /* 0x000fc800078e00ff */
[----:B------:R-:W-:Y:S01]  /*b7e0*/  FFMA.FTZ R0, R101, UR6, -R16 ;  /* 0x0000000665007c23 */ /* 0x000fe20008010810 */
[----:B------:R-:W1:Y:S01]  /*b7f0*/  SHFL.BFLY PT, R8, R2, 0x1, 0x1f ;  /* 0x0c201f0002087f89 */ /* 0x000e6200000e0000 */
[----:B------:R-:W-:Y:S01]  /*b800*/  IMAD.WIDE.U32 R6, R6, -0x2daee0ad, RZ ;  /* 0xd2511f5306067825 */ /* 0x000fe200078e00ff */
[----:B------:R-:W-:Y:S01]  /*b810*/  LOP3.LUT R10, R5, UR21, R102, 0x96, !PT ;  /* 0x00000015050a7c12 */ /* 0x000fe2000f8e9666 */
[----:B------:R2:W-:Y:S03]  /*b820*/  MUFU.EX2 R157, R0 ;  /* 0x00000000009d7308 */ /* 0x0005e60000000800 */
[----:B------:R-:W-:Y:S01]  /*b830*/  LOP3.LUT R20, R7, UR13, R4, 0x96, !PT ;  /* 0x0000000d07147c12 */ /* 0x000fe2000f8e9604 */
[----:B------:R-:W-:-:S04]  /*b840*/  IMAD.WIDE.U32 R10, R10, -0x326172a9, RZ ;  /* 0xcd9e8d570a0a7825 */ /* 0x000fc800078e00ff */
[----:B------:R-:W-:Y:S01]  /*b850*/  IMAD.WIDE.U32 R20, R20, -0x326172a9, RZ ;  /* 0xcd9e8d5714147825 */ /* 0x000fe200078e00ff */
[C-C-:B------:R-:W-:Y:S02]  /*b860*/  LOP3.LUT R4, R11.reuse, UR19, R28.reuse, 0x96, !PT ;  /* 0x000000130b047c12 */ /* 0x140fe4000f8e961c */
[----:B------:R-:W-:Y:S02]  /*b870*/  LOP3.LUT R7, R11, UR19, R28, 0x96, !PT ;  /* 0x000000130b077c12 */ /* 0x000fe4000f8e961c */
[----:B------:R-:W-:Y:S01]  /*b880*/  LOP3.LUT R5, R21, UR9, R10, 0x96, !PT ;  /* 0x0000000915057c12 */ /* 0x000fe2000f8e960a */
[----:B------:R-:W-:Y:S02]  /*b890*/  IMAD R4, R4, -0x2daee0ad, RZ ;  /* 0xd2511f5304047824 */ /* 0x000fe400078e02ff */
[----:B------:R-:W-:-:S04]  /*b8a0*/  IMAD.WIDE.U32 R136, R7, -0x2daee0ad, RZ ;  /* 0xd2511f5307887825 */ /* 0x000fc800078e00ff */
[----:B--2---:R-:W-:Y:S01]  /*b8b0*/  FFMA.FTZ R0, R144, UR6, -R16 ;  /* 0x0000000690007c23 */ /* 0x004fe20008010810 */
[----:B-1----:R-:W-:Y:S01]  /*b8c0*/  FMNMX.FTZ R221, R2, R8, !PT ;  /* 0x0000000802dd7209 */ /* 0x002fe20007810000 */
[----:B------:R-:W-:Y:S02]  /*b8d0*/  IMAD.WIDE.U32 R138, R5, -0x2daee0ad, RZ ;  /* 0xd2511f53058a7825 */ /* 0x000fe400078e00ff */
[----:B------:R1:W-:Y:S01]  /*b8e0*/  MUFU.EX2 R19, R0 ;  /* 0x0000000000137308 */ /* 0x0003e20000000800 */
[----:B------:R-:W-:Y:S01]  /*b8f0*/  LOP3.LUT R22, R137, UR7, R6, 0x96, !PT ;  /* 0x0000000789167c12 */ /* 0x000fe2000f8e9606 */
[----:B------:R-:W-:Y:S01]  /*b900*/  FMUL.FTZ R15, R221, UR6 ;  /* 0x00000006dd0f7c20 */ /* 0x000fe20008410000 */
[----:B------:R-:W-:Y:S02]  /*b910*/  LOP3.LUT R4, R139, UR4, R4, 0x96, !PT ;  /* 0x000000048b047c12 */ /* 0x000fe4000f8e9604 */
[----:B------:R-:W-:Y:S01]  /*b920*/  FSETP.NEU.FTZ.AND P0, PT, R221, -INF , PT ;  /* 0xff800000dd00780b */ /* 0x000fe20003f1d000 */
[----:B------:R-:W-:-:S03]  /*b930*/  IMAD.WIDE.U32 R22, R22, -0x326172a9, RZ ;  /* 0xcd9e8d5716167825 */ /* 0x000fc600078e00ff */
[----:B------:R-:W-:Y:S01]  /*b940*/  FSEL R15, R15, RZ, P0 ;  /* 0x000000ff0f0f7208 */ /* 0x000fe20000000000 */
[----:B------:R-:W-:-:S04]  /*b950*/  IMAD.WIDE.U32 R4, R4, -0x326172a9, RZ ;  /* 0xcd9e8d5704047825 */ /* 0x000fc800078e00ff */
[----:B------:R-:W-:Y:S01]  /*b960*/  FFMA.FTZ R6, R145, UR6, -R15 ;  /* 0x0000000691067c23 */ /* 0x000fe2000801080f */
[----:B------:R-:W-:Y:S01]  /*b970*/  SHF.R.U32.HI R2, RZ, 0x10, R4 ;  /* 0x00000010ff027819 */ /* 0x000fe20000011604 */
[----:B-1----:R-:W-:Y:S01]  /*b980*/  FFMA.FTZ R0, R140, UR6, -R16 ;  /* 0x000000068c007c23 */ /* 0x002fe20008010810 */
[----:B------:R-:W-:Y:S01]  /*b990*/  LOP3.LUT R8, R4, 0xff, RZ, 0xc0, !PT ;  /* 0x000000ff04087812 */ /* 0x000fe200078ec0ff */
[----:B------:R-:W-:Y:S01]  /*b9a0*/  MUFU.EX2 R163, R6 ;  /* 0x0000000600a37308 */ /* 0x000fe20000000800 */
[----:B------:R-:W-:Y:S02]  /*b9b0*/  SHF.R.U32.HI R7, RZ, 0x18, R4 ;  /* 0x00000018ff077819 */ /* 0x000fe40000011604 */
[----:B------:R-:W-:-:S04]  /*b9c0*/  LOP3.LUT R2, R2, 0xff, RZ, 0xc0, !PT ;  /* 0x000000ff02027812 */ /* 0x000fc800078ec0ff */
[----:B------:R-:W-:Y:S01]  /*b9d0*/  PRMT R9, R2, 0x5410, R7 ;  /* 0x0000541002097816 */ /* 0x000fe20000000007 */
[----:B------:R1:W-:Y:S02]  /*b9e0*/  MUFU.EX2 R161, R0 ;  /* 0x0000000000a17308 */ /* 0x0003e40000000800 */
[----:B-1----:R-:W-:-:S06]  /*b9f0*/  FFMA.FTZ R0, R141, UR6, -R16 ;  /* 0x000000068d007c23 */ /* 0x002fcc0008010810 */
[----:B------:R1:W-:Y:S02]  /*ba00*/  MUFU.EX2 R24, R0 ;  /* 0x0000000000187308 */ /* 0x0003e40000000800 */
[----:B-1----:R-:W-:Y:S02]  /*ba10*/  LOP3.LUT R0, R4, 0xffff, RZ, 0xc0, !PT ;  /* 0x0000ffff04007812 */ /* 0x002fe400078ec0ff */
[----:B------:R-:W-:Y:S01]  /*ba20*/  LOP3.LUT R4, R5, UR32, R22, 0x96, !PT ;  /* 0x0000002005047c12 */ /* 0x000fe2000f8e9616 */
[--C-:B------:R-:W-:Y:S01]  /*ba30*/  FFMA.FTZ R5, R142, UR6, -R15.reuse ;  /* 0x000000068e057c23 */ /* 0x100fe2000801080f */
[----:B------:R-:W-:Y:S01]  /*ba40*/  SHF.R.U32.HI R6, RZ, 0x8, R0 ;  /* 0x00000008ff067819 */ /* 0x000fe20000011600 */
[----:B------:R-:W-:Y:S01]  /*ba50*/  FFMA.FTZ R0, R146, UR6, -R15 ;  /* 0x0000000692007c23 */ /* 0x000fe2000801080f */
[----:B------:R-:W-:Y:S01]  /*ba60*/  SHF.R.U32.HI R2, RZ, 0x10, R4 ;  /* 0x00000010ff027819 */ /* 0x000fe20000011604 */
[----:B------:R1:W-:Y:S01]  /*ba70*/  MUFU.EX2 R160, R5 ;  /* 0x0000000500a07308 */ /* 0x0003e20000000800 */
[----:B------:R-:W-:-:S02]  /*ba80*/  PRMT R11, R8, 0x5410, R6 ;  /* 0x00005410080b7816 */ /* 0x000fc40000000006 */
[----:B------:R-:W-:Y:S02]  /*ba90*/  LOP3.LUT R8, R4, 0xff, RZ, 0xc0, !PT ;  /* 0x000000ff04087812 */ /* 0x000fe400078ec0ff */
[----:B------:R-:W-:-:S03]  /*baa0*/  SHF.R.U32.HI R7, RZ, 0x18, R4 ;  /* 0x00000018ff077819 */ /* 0x000fc60000011604 */
[----:B------:R2:W3:Y:S01]  /*bab0*/  MUFU.EX2 R156, R0 ;  /* 0x00000000009c7308 */ /* 0x0004e20000000800 */
[----:B-1----:R-:W-:-:S05]  /*bac0*/  FSEL R5, R221, RZ, P0 ;  /* 0x000000ffdd057208 */ /* 0x002fca0000000000 */
[----:B------:R-:W-:Y:S01]  /*bad0*/  FADD.FTZ R5, R3, -R5 ;  /* 0x8000000503057221 */ /* 0x000fe20000010000 */
[----:B--2---:R-:W-:Y:S01]  /*bae0*/  LOP3.LUT R0, R4, 0xffff, RZ, 0xc0, !PT ;  /* 0x0000ffff04007812 */ /* 0x004fe200078ec0ff */
[----:B------:R-:W-:Y:S01]  /*baf0*/  FFMA.FTZ R4, R143, UR6, -R15 ;  /* 0x000000068f047c23 */ /* 0x000fe2000801080f */
[----:B---3--:R-:W-:Y:S01]  /*bb00*/  F2FP.F16.F32.PACK_AB R3, R156, R163 ;  /* 0x000000a39c03723e */ /* 0x008fe200000000ff */
[----:B------:R-:W-:Y:S01]  /*bb10*/  FMUL.FTZ R5, R5, UR6 ;  /* 0x0000000605057c20 */ /* 0x000fe20008410000 */
[----:B------:R-:W-:Y:S01]  /*bb20*/  SHF.R.U32.HI R6, RZ, 0x8, R0 ;  /* 0x00000008ff067819 */ /* 0x000fe20000011600 */
[----:B------:R1:W2:Y:S01]  /*bb30*/  MUFU.EX2 R162, R4 ;  /* 0x0000000400a27308 */ /* 0x0002a20000000800 */
[----:B------:R-:W-:Y:S02]  /*bb40*/  LOP3.LUT R0, R2, 0xff, RZ, 0xc0, !PT ;  /* 0x000000ff02007812 */ /* 0x000fe400078ec0ff */
[----:B------:R-:W-:Y:S02]  /*bb50*/  FSEL R2, R222, RZ, P1 ;  /* 0x000000ffde027208 */ /* 0x000fe40000800000 */
[----:B------:R-:W-:-:S02]  /*bb60*/  PRMT R7, R0, 0x5410, R7 ;  /* 0x0000541000077816 */ /* 0x000fc40000000007 */
[----:B------:R-:W-:Y:S01]  /*bb70*/  F2FP.F16.F32.PACK_AB R0, R19, R157 ;  /* 0x0000009d1300723e */ /* 0x000fe200000000ff */
[----:B------:R-:W-:Y:S01]  /*bb80*/  FADD.FTZ R2, R100, -R2 ;  /* 0x8000000264027221 */ /* 0x000fe20000010000 */
[----:B------:R-:W-:Y:S01]  /*bb90*/  PRMT R6, R8, 0x5410, R6 ;  /* 0x0000541008067816 */ /* 0x000fe20000000006 */
[----:B------:R-:W-:Y:S01]  /*bba0*/  IMAD.MOV.U32 R8, RZ, RZ, R24 ;  /* 0x000000ffff087224 */ /* 0x000fe200078e0018 */
[----:B------:R-:W-:Y:S01]  /*bbb0*/  PRMT R220, R0, 0x7610, R220 ;  /* 0x0000761000dc7816 */ /* 0x000fe200000000dc */
[----:B------:R-:W-:Y:S01]  /*bbc0*/  FMUL.FTZ R2, R2, UR6 ;  /* 0x0000000602027c20 */ /* 0x000fe20008410000 */
[----:B------:R-:W-:Y:S01]  /*bbd0*/  PRMT R219, R0, 0x7632, R219 ;  /* 0x0000763200db7816 */ /* 0x000fe200000000db */
[----:B------:R-:W3:Y:S01]  /*bbe0*/  MUFU.EX2 R100, R5 ;  /* 0x0000000500647308 */ /* 0x000ee20000000800 */
[C---:B------:R-:W-:Y:S01]  /*bbf0*/  PRMT R217, R3.reuse, 0x7610, R217 ;  /* 0x0000761003d97816 */ /* 0x040fe200000000d9 */
[----:B------:R-:W4:Y:S01]  /*bc00*/  LDSM.16.MT88.4 R24, [R182+0xc000] ;  /* 0x00c00000b618783b */ /* 0x000f220000004200 */
[----:B------:R-:W-:-:S02]  /*bc10*/  PRMT R216, R3, 0x7632, R216 ;  /* 0x0000763203d87816 */ /* 0x000fc400000000d8 */
[----:B------:R-:W-:Y:S02]  /*bc20*/  HSET2.LE.AND R0, R6, R14, PT ;  /* 0x0000000e06007233 */ /* 0x000fe40003803000 */
[----:B------:R-:W-:Y:S01]  /*bc30*/  PRMT R3, R220, 0x5410, R219 ;  /* 0x00005410dc037816 */ /* 0x000fe200000000db */
[----:B------:R5:W5:Y:S03]  /*bc40*/  MUFU.EX2 R101, R2 ;  /* 0x0000000200657308 */ /* 0x000b660000000800 */
[----:B-1----:R-:W-:Y:S02]  /*bc50*/  LOP3.LUT R4, R0, R3, RZ, 0xc0, !PT ;  /* 0x0000000300047212 */ /* 0x002fe400078ec0ff */
[----:B------:R-:W-:Y:S02]  /*bc60*/  PRMT R0, R217, 0x5410, R216 ;  /* 0x00005410d9007816 */ /* 0x000fe400000000d8 */
[----:B--2---:R-:W-:Y:S01]  /*bc70*/  F2FP.F16.F32.PACK_AB R3, R162, R160 ;  /* 0x000000a0a203723e */ /* 0x004fe200000000ff */
[-C--:B---3--:R-:W-:Y:S01]  /*bc80*/  FMUL.FTZ R106, R106, R100.reuse ;  /* 0x000000646a6a7220 */ /* 0x088fe20000410000 */
[----:B------:R-:W-:-:S02]  /*bc90*/  FMUL.FTZ R107, R107, R100 ;  /* 0x000000646b6b7220 */ /* 0x000fc40000410000 */
[C---:B------:R-:W-:Y:S01]  /*bca0*/  PRMT R151, R3.reuse, 0x7610, R151 ;  /* 0x0000761003977816 */ /* 0x040fe20000000097 */
[-C--:B------:R-:W-:Y:S01]  /*bcb0*/  FMUL.FTZ R114, R114, R100.reuse ;  /* 0x0000006472727220 */ /* 0x080fe20000410000 */
[----:B------:R-:W-:Y:S01]  /*bcc0*/  PRMT R150, R3, 0x7632, R150 ;  /* 0x0000763203967816 */ /* 0x000fe20000000096 */
[-C--:B------:R-:W-:Y:S01]  /*bcd0*/  FMUL.FTZ R115, R115, R100.reuse ;  /* 0x0000006473737220 */ /* 0x080fe20000410000 */
[-C--:B------:R-:W-:Y:S01]  /*bce0*/  FMUL.FTZ R110, R110, R100.reuse ;  /* 0x000000646e6e7220 */ /* 0x080fe20000410000 */
[----:B------:R-:W-:Y:S01]  /*bcf0*/  FMUL.FTZ R111, R111, R100 ;  /* 0x000000646f6f7220 */ /* 0x000fe20000410000 */
[----:B-----5:R-:W-:Y:S01]  /*bd00*/  F2FP.F16.F32.PACK_AB R2, R8, R161 ;  /* 0x000000a10802723e */ /* 0x020fe200000000ff */
[-C--:B------:R-:W-:Y:S01]  /*bd10*/  FMUL.FTZ R104, R104, R101.reuse ;  /* 0x0000006568687220 */ /* 0x080fe20000410000 */
[-C--:B------:R-:W-:Y:S01]  /*bd20*/  FMUL.FTZ R105, R105, R101.reuse ;  /* 0x0000006569697220 */ /* 0x080fe20000410000 */
[-C--:B------:R-:W-:Y:S01]  /*bd30*/  FMUL.FTZ R112, R112, R101.reuse ;  /* 0x0000006570707220 */ /* 0x080fe20000410000 */
[C---:B------:R-:W-:Y:S01]  /*bd40*/  PRMT R179, R2.reuse, 0x7610, R179 ;  /* 0x0000761002b37816 */ /* 0x040fe200000000b3 */
[-C--:B------:R-:W-:Y:S01]  /*bd50*/  FMUL.FTZ R113, R113, R101.reuse ;  /* 0x0000006571717220 */ /* 0x080fe20000410000 */
[----:B------:R-:W-:Y:S01]  /*bd60*/  PRMT R178, R2, 0x7632, R178 ;  /* 0x0000763202b27816 */ /* 0x000fe200000000b2 */
[-C--:B------:R-:W-:Y:S01]  /*bd70*/  FMUL.FTZ R108, R108, R101.reuse ;  /* 0x000000656c6c7220 */ /* 0x080fe20000410000 */
[--C-:B------:R-:W-:Y:S01]  /*bd80*/  HSET2.LE.AND R2, R7, R14.reuse, PT ;  /* 0x0000000e07027233 */ /* 0x100fe20003803000 */
[-C--:B------:R-:W-:Y:S01]  /*bd90*/  FMUL.FTZ R109, R109, R101.reuse ;  /* 0x000000656d6d7220 */ /* 0x080fe20000410000 */
[----:B------:R-:W-:Y:S01]  /*bda0*/  PRMT R3, R179, 0x5410, R178 ;  /* 0x00005410b3037816 */ /* 0x000fe200000000b2 */
[-C--:B------:R-:W-:Y:S01]  /*bdb0*/  FMUL.FTZ R120, R120, R101.reuse ;  /* 0x0000006578787220 */ /* 0x080fe20000410000 */
[-C--:B------:R-:W-:Y:S01]  /*bdc0*/  FMUL.FTZ R121, R121, R101.reuse ;  /* 0x0000006579797220 */ /* 0x080fe20000410000 */
[----:B------:R-:W-:Y:S01]  /*bdd0*/  LOP3.LUT R5, R2, R0, RZ, 0xc0, !PT ;  /* 0x0000000002057212 */ /* 0x000fe200078ec0ff */
[-C--:B------:R-:W-:Y:S01]  /*bde0*/  FMUL.FTZ R122, R122, R100.reuse ;  /* 0x000000647a7a7220 */ /* 0x080fe20000410000 */
[--C-:B------:R-:W-:Y:S01]  /*bdf0*/  HSET2.LE.AND R0, R11, R14.reuse, PT ;  /* 0x0000000e0b007233 */ /* 0x100fe20003803000 */
[-C--:B------:R-:W-:Y:S01]  /*be00*/  FMUL.FTZ R123, R123, R100.reuse ;  /* 0x000000647b7b7220 */ /* 0x080fe20000410000 */
[----:B------:R-:W-:Y:S01]  /*be10*/  HSET2.LE.AND R2, R9, R14, PT ;  /* 0x0000000e09027233 */ /* 0x000fe20003803000 */
[-C--:B------:R-:W-:Y:S01]  /*be20*/  FMUL.FTZ R116, R116, R101.reuse ;  /* 0x0000006574747220 */ /* 0x080fe20000410000 */
[----:B------:R-:W-:Y:S01]  /*be30*/  FMUL.FTZ R117, R117, R101 ;  /* 0x0000006575757220 */ /* 0x000fe20000410000 */
[----:B------:R-:W-:Y:S01]  /*be40*/  LOP3.LUT R6, R0, R3, RZ, 0xc0, !PT ;  /* 0x0000000300067212 */ /* 0x000fe200078ec0ff */
[-C--:B------:R-:W-:Y:S01]  /*be50*/  FMUL.FTZ R118, R118, R100.reuse ;  /* 0x0000006476767220 */ /* 0x080fe20000410000 */
[----:B------:R-:W-:Y:S01]  /*be60*/  PRMT R0, R151, 0x5410, R150 ;  /* 0x0000541097007816 */ /* 0x000fe20000000096 */
[----:B------:R-:W-:Y:S01]  /*be70*/  FMUL.FTZ R119, R119, R100 ;  /* 0x0000006477777220 */ /* 0x000fe20000410000 */
[-C--:B------:R-:W-:Y:S01]  /*be80*/  FMUL.FTZ R128, R128, R101.reuse ;  /* 0x0000006580807220 */ /* 0x080fe20000410000 */
[-C--:B------:R-:W-:Y:S01]  /*be90*/  FMUL.FTZ R129, R129, R101.reuse ;  /* 0x0000006581817220 */ /* 0x080fe20000410000 */
[----:B------:R-:W-:Y:S01]  /*bea0*/  LOP3.LUT R7, R2, R0, RZ, 0xc0, !PT ;  /* 0x0000000002077212 */ /* 0x000fe200078ec0ff */
[-C--:B------:R-:W-:Y:S01]  /*beb0*/  FMUL.FTZ R130, R130, R100.reuse ;  /* 0x0000006482827220 */ /* 0x080fe20000410000 */
        /* <DEDUP_REMOVED lines=23> */
[----:B------:R-:W-:Y:S01]  /*c030*/  HMMA.16816.F32 R232, R4, R26, R120 ;  /* 0x0000001a04e8723c */ /* 0x000fe20000001878 */
        /* <DEDUP_REMOVED lines=12> */
[----:B------:R-:W-:Y:S01]  /*c100*/  IMAD.MOV.U32 R3, RZ, RZ, R174 ;  /* 0x000000ffff037224 */ /* 0x000fe200078e00ae */
[----:B------:R-:W-:Y:S01]  /*c110*/  MOV R2, R173 ;  /* 0x000000ad00027202 */ /* 0x000fe20000000f00 */
[----:B------:R-:W-:-:S02]  /*c120*/  IMAD.MOV.U32 R114, RZ, RZ, R172 ;  /* 0x000000ffff727224 */ /* 0x000fc400078e00ac */
[-C--:B------:R-:W-:Y:S01]  /*c130*/  FMUL.FTZ R64, R64, R101.reuse ;  /* 0x0000006540407220 */ /* 0x080fe20000410000 */
[----:B------:R-:W-:Y:S02]  /*c140*/  IMAD.MOV.U32 R113, RZ, RZ, R167 ;  /* 0x000000ffff717224 */ /* 0x000fe400078e00a7 */
[----:B------:R-:W-:Y:S01]  /*c150*/  FMUL.FTZ R65, R65, R101 ;  /* 0x0000006541417220 */ /* 0x000fe20000410000 */
[----:B------:R-:W-:Y:S02]  /*c160*/  IMAD.MOV.U32 R112, RZ, RZ, R166 ;  /* 0x000000ffff707224 */ /* 0x000fe400078e00a6 */
[-C--:B------:R-:W-:Y:S01]  /*c170*/  FMUL.FTZ R66, R66, R100.reuse ;  /* 0x0000006442427220 */ /* 0x080fe20000410000 */
[----:B------:R-:W-:Y:S02]  /*c180*/  IMAD.MOV.U32 R9, RZ, RZ, R163 ;  /* 0x000000ffff097224 */ /* 0x000fe400078e00a3 */
[----:B------:R-:W-:Y:S01]  /*c190*/  FMUL.FTZ R67, R67, R100 ;  /* 0x0000006443437220 */ /* 0x000fe20000410000 */
[----:B-1----:R-:W-:Y:S01]  /*c1a0*/  HMMA.16816.F32 R116, R4, R104, R116 ;  /* 0x000000680474723c */ /* 0x002fe20000001874 */
[----:B------:R-:W-:-:S02]  /*c1b0*/  IMAD.MOV.U32 R0, RZ, RZ, R162 ;  /* 0x000000ffff007224 */ /* 0x000fc400078e00a2 */
[-C--:B------:R-:W-:Y:S01]  /*c1c0*/  FMUL.FTZ R76, R76, R101.reuse ;  /* 0x000000654c4c7220 */ /* 0x080fe20000410000 */
[----:B------:R-:W-:Y:S02]  /*c1d0*/  IMAD.MOV.U32 R115, RZ, RZ, R161 ;  /* 0x000000ffff737224 */ /* 0x000fe400078e00a1 */
        /* <DEDUP_REMOVED lines=24> */
[----:B------:R-:W-:Y:S01]  /*c360*/  FMUL.FTZ R71, R71, R100 ;  /* 0x0000006447477220 */ /* 0x000fe20000410000 */
[----:B------:R-:W-:Y:S01]  /*c370*/  FMUL.FTZ R92, R92, R101 ;  /* 0x000000655c5c7220 */ /* 0x000fe20000410000 */
[----:B------:R-:W-:Y:S01]  /*c380*/  HMMA.16816.F32 R208, R4, R24, R36 ;  /* 0x0000001804d0723c */ /* 0x000fe20000001824 */
[----:B------:R-:W-:Y:S01]  /*c390*/  IMAD.MOV.U32 R41, RZ, RZ, R165 ;  /* 0x000000ffff297224 */ /* 0x000fe200078e00a5 */
[----:B------:R-:W-:Y:S01]  /*c3a0*/  MOV R40, R164 ;  /* 0x000000a400287202 */ /* 0x000fe20000000f00 */
[----:B------:R-:W-:Y:S01]  /*c3b0*/  IMAD.MOV.U32 R42, RZ, RZ, R160 ;  /* 0x000000ffff2a7224 */ /* 0x000fe200078e00a0 */
[----:B------:R-:W3:Y:S01]  /*c3c0*/  LDSM.16.MT88.4 R24, [R183+0xe000] ;  /* 0x00e00000b718783b */ /* 0x000ee20000004200 */
[----:B------:R-:W-:-:S02]  /*c3d0*/  IMAD.MOV.U32 R43, RZ, RZ, R157 ;  /* 0x000000ffff2b7224 */ /* 0x000fc400078e009d */
[-C--:B------:R-:W-:Y:S01]  /*c3e0*/  FMUL.FTZ R93, R93, R101.reuse ;  /* 0x000000655d5d7220 */ /* 0x080fe20000410000 */
[-C--:B------:R-:W-:Y:S01]  /*c3f0*/  FMUL.FTZ R94, R94, R100.reuse ;  /* 0x000000645e5e7220 */ /* 0x080fe20000410000 */
[----:B------:R-:W4:Y:S01]  /*c400*/  LDSM.16.MT88.4 R36, [R181+0x10000] ;  /* 0x01000000b524783b */ /* 0x000f220000004200 */
        /* <DEDUP_REMOVED lines=11> */
[----:B------:R-:W-:Y:S01]  /*c4c0*/  FMUL.FTZ R89, R89, R101 ;  /* 0x0000006559597220 */ /* 0x000fe20000410000 */
[-C--:B------:R-:W-:Y:S01]  /*c4d0*/  FMUL.FTZ R90, R90, R100.reuse ;  /* 0x000000645a5a7220 */ /* 0x080fe20000410000 */
[----:B------:R-:W-:Y:S01]  /*c4e0*/  FMUL.FTZ R91, R91, R100 ;  /* 0x000000645b5b7220 */ /* 0x000fe20000410000 */
[----:B------:R-:W-:Y:S01]  /*c4f0*/  HMMA.16816.F32 R120, R4, R106, R48 ;  /* 0x0000006a0478723c */ /* 0x000fe20000001830 */
[----:B------:R-:W-:Y:S01]  /*c500*/  IMAD.MOV.U32 R47, RZ, RZ, R158 ;  /* 0x000000ffff2f7224 */ /* 0x000fe200078e009e */
[----:B------:R-:W-:Y:S01]  /*c510*/  MOV R105, R212 ;  /* 0x000000d400697202 */ /* 0x000fe20000000f00 */
[----:B------:R-:W-:-:S02]  /*c520*/  IMAD.MOV.U32 R46, RZ, RZ, R156 ;  /* 0x000000ffff2e7224 */ /* 0x000fc400078e009c */
[-C--:B------:R-:W-:Y:S01]  /*c530*/  FMUL.FTZ R96, R96, R101.reuse ;  /* 0x0000006560607220 */ /* 0x080fe20000410000 */
[----:B------:R-:W-:Y:S01]  /*c540*/  IMAD.MOV.U32 R45, RZ, RZ, R159 ;  /* 0x000000ffff2d7224 */ /* 0x000fe200078e009f */
[C---:B--2---:R-:W-:Y:S01]  /*c550*/  HMMA.16816.F32 R160, R4.reuse, R34, R56 ;  /* 0x0000002204a0723c */ /* 0x044fe20000001838 */
[----:B------:R-:W-:Y:S02]  /*c560*/  IMAD.MOV.U32 R44, RZ, RZ, R2 ;  /* 0x000000ffff2c7224 */ /* 0x000fe400078e0002 */
[----:B------:R-:W-:Y:S01]  /*c570*/  FMUL.FTZ R97, R97, R101 ;  /* 0x0000006561617220 */ /* 0x000fe20000410000 */
[----:B------:R-:W-:Y:S02]  /*c580*/  IMAD.MOV.U32 R106, RZ, RZ, R214 ;  /* 0x000000ffff6a7224 */ /* 0x000fe400078e00d6 */
[----:B------:R-:W-:Y:S01]  /*c590*/  FMUL.FTZ R98, R98, R100 ;  /* 0x0000006462627220 */ /* 0x000fe20000410000 */
[----:B------:R-:W-:Y:S01]  /*c5a0*/  IMAD.MOV.U32 R107, RZ, RZ, R213 ;  /* 0x000000ffff6b7224 */ /* 0x000fe200078e00d5 */
[----:B------:R-:W-:Y:S01]  /*c5b0*/  HMMA.16816.F32 R156, R4, R32, R52 ;  /* 0x00000020049c723c */ /* 0x000fe20000001834 */
[----:B------:R-:W1:Y:S01]  /*c5c0*/  LDSM.16.MT88.4 R32, [R182+0x10000] ;  /* 0x01000000b620783b */ /* 0x000e620000004200 */
[----:B------:R-:W-:-:S02]  /*c5d0*/  IMAD.MOV.U32 R56, RZ, RZ, R30 ;  /* 0x000000ffff387224 */ /* 0x000fc400078e001e */
[----:B------:R-:W-:Y:S01]  /*c5e0*/  FMUL.FTZ R99, R99, R100 ;  /* 0x0000006463637220 */ /* 0x000fe20000410000 */
[----:B------:R-:W-:Y:S02]  /*c5f0*/  IMAD.MOV.U32 R57, RZ, RZ, R31 ;  /* 0x000000ffff397224 */ /* 0x000fe400078e001f */
[----:B------:R-:W-:Y:S01]  /*c600*/  IMAD.MOV.U32 R104, RZ, RZ, R19 ;  /* 0x000000ffff687224 */ /* 0x000fe200078e0013 */
[----:B------:R-:W-:Y:S01]  /*c610*/  MOV R54, R9 ;  /* 0x0000000900367202 */ /* 0x000fe20000000f00 */
[----:B------:R-:W-:Y:S01]  /*c620*/  IMAD.MOV.U32 R52, RZ, RZ, R0 ;  /* 0x000000ffff347224 */ /* 0x000fe200078e0000 */
[----:B---3--:R-:W-:Y:S01]  /*c630*/  HMMA.16816.F32 R128, R4, R26, R64 ;  /* 0x0000001a0480723c */ /* 0x008fe20000001840 */
[----:B------:R-:W-:Y:S01]  /*c640*/  LOP3.LUT R0, R17, UR5, RZ, 0x3c, !PT ;  /* 0x0000000511007c12 */ /* 0x000fe2000f8e3cff */
[----:B------:R-:W-:Y:S01]  /*c650*/  IMAD.MOV.U32 R53, RZ, RZ, R3 ;  /* 0x000000ffff357224 */ /* 0x000fe200078e0003 */
[----:B------:R-:W-:Y:S01]  /*c660*/  UIADD3 UR5, UR28, 0x1715609d, URZ ;  /* 0x1715609d1c057890 */ /* 0x000fe2000fffe03f */
[----:B------:R-:W-:-:S02]  /*c670*/  IMAD.MOV.U32 R55, RZ, RZ, R8 ;  /* 0x000000ffff377224 */ /* 0x000fc400078e0008 */
[----:B------:R-:W-:Y:S01]  /*c680*/  HMMA.16816.F32 R132, R4, R24, R60 ;  /* 0x000000180484723c */ /* 0x000fe2000000183c */
[----:B------:R-:W2:Y:S01]  /*c690*/  LDSM.16.MT88.4 R24, [R184+0x10000] ;  /* 0x01000000b818783b */ /* 0x000ea20000004200 */
[----:B------:R-:W-:Y:S01]  /*c6a0*/  IMAD.WIDE.U32 R30, R0, -0x326172a9, RZ ;  /* 0xcd9e8d57001e7825 */ /* 0x000fe200078e00ff */
[----:B------:R-:W-:-:S03]  /*c6b0*/  LOP3.LUT R17, R23, UR5, R20, 0x96, !PT ;  /* 0x0000000517117c12 */ /* 0x000fc6000f8e9614 */
[C---:B----4-:R-:W-:Y:S01]  /*c6c0*/  HMMA.16816.F32 R48, R4.reuse, R36, R68 ;  /* 0x000000240430723c */ /* 0x050fe20000001844 */
[----:B------:R-:W-:Y:S01]  /*c6d0*/  LOP3.LUT R2, R31, UR26, R56, 0x96, !PT ;  /* 0x0000001a1f027c12 */ /* 0x000fe2000f8e9638 */
[----:B------:R-:W-:Y:S01]  /*c6e0*/  IMAD.MOV.U32 R59, RZ, RZ, R18 ;  /* 0x000000ffff3b7224 */ /* 0x000fe200078e0012 */
[----:B------:R-:W-:Y:S02]  /*c6f0*/  LOP3.LUT R0, R29, UR22, R30, 0x96, !PT ;  /* 0x000000161d007c12 */ /* 0x000fe4000f8e961e */
[----:B------:R-:W-:Y:S01]  /*c700*/  MOV R63, R41 ;  /* 0x00000029003f7202 */ /* 0x000fe20000000f00 */
[----:B------:R-:W-:Y:S01]  /*c710*/  IMAD.WIDE.U32 R2, R2, -0x2daee0ad, RZ ;  /* 0xd2511f5302027825 */ /* 0x000fe200078e00ff */
[----:B------:R-:W-:Y:S03]  /*c720*/  HMMA.16816.F32 R72, R4, R38, R72 ;  /* 0x000000260448723c */ /* 0x000fe60000001848 */
[----:B------:R-:W-:Y:S01]  /*c730*/  IMAD.WIDE.U32 R8, R0, -0x2daee0ad, RZ ;  /* 0xd2511f5300087825 */ /* 0x000fe200078e00ff */
[----:B------:R-:W-:-:S03]  /*c740*/  LOP3.LUT R3, R3, UR21, R102, 0x96, !PT ;  /* 0x0000001503037c12 */ /* 0x000fc6000f8e9666 */
[----:B------:R-:W-:Y:S01]  /*c750*/  IMAD.MOV.U32 R36, RZ, RZ, R46 ;  /* 0x000000ffff247224 */ /* 0x000fe200078e002e */
[----:B------:R-:W-:Y:S01]  /*c760*/  LOP3.LUT R0, R9, UR13, R2, 0x96, !PT ;  /* 0x0000000d09007c12 */ /* 0x000fe2000f8e9602 */
[----:B------:R-:W-:Y:S01]  /*c770*/  IMAD.WIDE.U32 R2, R3, -0x326172a9, RZ ;  /* 0xcd9e8d5703027825 */ /* 0x000fe200078e00ff */
[----:B------:R-:W-:Y:S01]  /*c780*/  LOP3.LUT R9, R21, UR9, R10, 0x96, !PT ;  /* 0x0000000915097c12 */ /* 0x000fe2000f8e960a */
[----:B-1----:R-:W-:Y:S02]  /*c790*/  HMMA.16816.F32 R76, R4, R32, R76 ;  /* 0x00000020044c723c */ /* 0x002fe4000000184c */
[----:B------:R-:W-:Y:S01]  /*c7a0*/  IMAD.WIDE.U32 R10, R0, -0x326172a9, RZ ;  /* 0xcd9e8d57000a7825 */ /* 0x000fe200078e00ff */
[----:B------:R-:W-:-:S03]  /*c7b0*/  LOP3.LUT R3, R3, UR19, R28, 0x96, !PT ;  /* 0x0000001303037c12 */ /* 0x000fc6000f8e961c */
[----:B------:R-:W-:Y:S01]  /*c7c0*/  IMAD.MOV.U32 R46, RZ, RZ, R215 ;  /* 0x000000ffff2e7224 */ /* 0x000fe200078e00d7 */
[----:B------:R-:W-:Y:S01]  /*c7d0*/  HMMA.16816.F32 R64, R4, R34, R80 ;  /* 0x000000220440723c */ /* 0x000fe20000001850 */
[----:B------:R-:W1:Y:S01]  /*c7e0*/  LDSM.16.MT88.4 R32, [R183+0x10000] ;  /* 0x01000000b720783b */ /* 0x000e620000004200 */
[----:B------:R-:W-:Y:S01]  /*c7f0*/  LOP3.LUT R0, R11, UR9, R2, 0x96, !PT ;  /* 0x000000090b007c12 */ /* 0x000fe2000f8e9602 */
[----:B------:R-:W-:-:S04]  /*c800*/  IMAD.WIDE.U32 R18, R9, -0x2daee0ad, RZ ;  /* 0xd2511f5309127825 */ /* 0x000fc800078e00ff */
[----:B------:R-:W-:Y:S01]  /*c810*/  IMAD.WIDE.U32 R2, R3, -0x2daee0ad, RZ ;  /* 0xd2511f5303027825 */ /* 0x000fe200078e00ff */
[----:B------:R-:W-:Y:S01]  /*c820*/  LOP3.LUT R11, R19, UR4, R136, 0x96, !PT ;  /* 0x00000004130b7c12 */ /* 0x000fe2000f8e9688 */
[C---:B--2---:R-:W-:Y:S01]  /*c830*/  HMMA.16816.F32 R84, R4.reuse, R24, R84 ;  /* 0x000000180454723c */ /* 0x044fe20000001854 */
[----:B------:R-:W-:Y:S01]  /*c840*/  LOP3.LUT R19, R23, UR5, R20, 0x96, !PT ;  /* 0x0000000517137c12 */ /* 0x000fe2000f8e9614 */
[----:B------:R-:W-:Y:S01]  /*c850*/  IMAD.MOV.U32 R37, RZ, RZ, R45 ;  /* 0x000000ffff257224 */ /* 0x000fe200078e002d */
[----:B------:R-:W-:Y:S01]  /*c860*/  LOP3.LUT R9, R3, UR7, R8, 0x96, !PT ;  /* 0x0000000703097c12 */ /* 0x000fe2000f8e9608 */
[----:B------:R-:W-:Y:S02]  /*c870*/  IMAD.MOV.U32 R39, RZ, RZ, R47 ;  /* 0x000000ffff277224 */ /* 0x000fe400078e002f */
[----:B------:R-:W-:Y:S01]  /*c880*/  IMAD.MOV.U32 R38, RZ, RZ, R40 ;  /* 0x000000ffff267224 */ /* 0x000fe200078e0028 */
[----:B------:R-:W-:Y:S01]  /*c890*/  HMMA.16816.F32 R80, R4, R26, R88 ;  /* 0x0000001a0450723c */ /* 0x000fe20000001858 */
[----:B------:R-:W-:-:S02]  /*c8a0*/  IMAD.MOV.U32 R41, RZ, RZ, R112 ;  /* 0x000000ffff297224 */ /* 0x000fc400078e0070 */
[----:B------:R-:W-:Y:S02]  /*c8b0*/  IMAD.MOV.U32 R40, RZ, RZ, R113 ;  /* 0x000000ffff287224 */ /* 0x000fe400078e0071 */
[----:B------:R-:W-:Y:S02]  /*c8c0*/  IMAD.MOV.U32 R47, RZ, RZ, R114 ;  /* 0x000000ffff2f7224 */ /* 0x000fe400078e0072 */
[----:B------:R-:W-:Y:S01]  /*c8d0*/  IMAD.MOV.U32 R45, RZ, RZ, R115 ;  /* 0x000000ffff2d7224 */ /* 0x000fe200078e0073 */
[----:B------:R-:W-:Y:S01]  /*c8e0*/  MOV R89, R104 ;  /* 0x0000006800597202 */ /* 0x000fe20000000f00 */
[----:B------:R-:W-:Y:S02]  /*c8f0*/  IMAD.MOV.U32 R25, RZ, RZ, R43 ;  /* 0x000000ffff197224 */ /* 0x000fe400078e002b */
[----:B------:R-:W-:Y:S02]  /*c900*/  IMAD.MOV.U32 R58, RZ, RZ, R45 ;  /* 0x000000ffff3a7224 */ /* 0x000fe400078e002d */
[----:B------:R-:W-:-:S02]  /*c910*/  IMAD.MOV.U32 R71, RZ, RZ, R41 ;  /* 0x000000ffff477224 */ /* 0x000fc400078e0029 */
[----:B------:R-:W-:Y:S02]  /*c920*/  IMAD.MOV.U32 R70, RZ, RZ, R42 ;  /* 0x000000ffff467224 */ /* 0x000fe400078e002a */
[----:B------:R-:W-:Y:S02]  /*c930*/  IMAD.MOV.U32 R91, RZ, RZ, R55 ;  /* 0x000000ffff5b7224 */ /* 0x000fe400078e0037 */
[----:B------:R-:W-:Y:S02]  /*c940*/  IMAD.MOV.U32 R90, RZ, RZ, R107 ;  /* 0x000000ffff5a7224 */ /* 0x000fe400078e006b */
[----:B------:R-:W-:Y:S01]  /*c950*/  IMAD.MOV.U32 R88, RZ, RZ, R105 ;  /* 0x000000ffff587224 */ /* 0x000fe200078e0069 */
[C---:B-1----:R-:W-:Y:S06]  /*c960*/  HMMA.16816.F32 R212, R4.reuse, R32, R92 ;  /* 0x0000002004d4723c */ /* 0x042fec000000185c */
[----:B------:R-:W-:Y:S01]  /*c970*/  HMMA.16816.F32 R112, R4, R34, R96 ;  /* 0x000000220470723c */ /* 0x000fe20000001860 */
[----:B------:R-:W-:-:S04]  /*c980*/  IMAD.WIDE.U32 R32, R0, -0x2daee0ad, RZ ;  /* 0xd2511f5300207825 */ /* 0x000fc800078e00ff */
[----:B------:R-:W-:Y:S01]  /*c990*/  IMAD.MOV.U32 R93, RZ, RZ, R52 ;  /* 0x000000ffff5d7224 */ /* 0x000fe200078e0034 */
[----:B------:R-:W-:Y:S01]  /*c9a0*/  LOP3.LUT R0, R33, UR4, R2, 0x96, !PT ;  /* 0x0000000421007c12 */ /* 0x000fe2000f8e9602 */
[----:B------:R-:W-:Y:S01]  /*c9b0*/  IMAD.WIDE.U32 R2, R11, -0x326172a9, RZ ;  /* 0xcd9e8d570b027825 */ /* 0x000fe200078e00ff */
[----:B------:R-:W-:-:S03]  /*c9c0*/  MOV R98, R58 ;  /* 0x0000003a00627202 */ /* 0x000fc60000000f00 */
[----:B------:R-:W-:-:S04]  /*c9d0*/  IMAD.WIDE.U32 R4, R0, -0x326172a9, RZ ;  /* 0xcd9e8d5700047825 */ /* 0x000fc800078e00ff */
[----:B------:R-:W-:Y:S01]  /*c9e0*/  FFMA.FTZ R0, R152, UR6, -R16 ;  /* 0x0000000698007c23 */ /* 0x000fe20008010810 */
[----:B------:R-:W-:Y:S01]  /*c9f0*/  LOP3.LUT R8, R3, UR32, R22, 0x96, !PT ;  /* 0x0000002003087c12 */ /* 0x000fe2000f8e9616 */
[----:B------:R-:W-:Y:S01]  /*ca00*/  IMAD.MOV.U32 R97, RZ, RZ, R57 ;  /* 0x000000ffff617224 */ /* 0x000fe200078e0039 */
[C---:B------:R-:W-:Y:S01]  /*ca10*/  LOP3.LUT R11, R2.reuse, 0xff, RZ, 0xc0, !PT ;  /* 0x000000ff020b7812 */ /* 0x040fe200078ec0ff */
[----:B------:R-:W-:Y:S01]  /*ca20*/  IMAD.WIDE.U32 R6, R9, -0x326172a9, RZ ;  /* 0xcd9e8d5709067825 */ /* 0x000fe200078e00ff */
[----:B------:R-:W-:Y:S01]  /*ca30*/  LOP3.LUT R34, R2, 0xffff, RZ, 0xc0, !PT ;  /* 0x0000ffff02227812 */ /* 0x000fe200078ec0ff */
[----:B------:R-:W1:Y:S01]  /*ca40*/  LDSM.16.MT88.4 R20, [R182+0xc800] ;  /* 0x00c80000b614783b */ /* 0x000e620000004200 */
[--C-:B------:R-:W-:Y:S01]  /*ca50*/  SHF.R.U32.HI R35, RZ, 0x10, R2.reuse ;  /* 0x00000010ff237819 */ /* 0x100fe20000011602 */
[----:B------:R-:W-:Y:S01]  /*ca60*/  IMAD.MOV.U32 R57, RZ, RZ, R47 ;  /* 0x000000ffff397224 */ /* 0x000fe200078e002f */
[----:B------:R-:W-:Y:S01]  /*ca70*/  SHF.R.U32.HI R9, RZ, 0x18, R2 ;  /* 0x00000018ff097819 */ /* 0x000fe20000011602 */
[----:B------:R-:W-:Y:S01]  /*ca80*/  IMAD.WIDE.U32 R2, R17, -0x2daee0ad, RZ ;  /* 0xd2511f5311027825 */ /* 0x000fe200078e00ff */
[----:B------:R2:W-:Y:S01]  /*ca90*/  MUFU.EX2 R47, R0 ;  /* 0x00000000002f7308 */ /* 0x0005e20000000800 */
[----:B------:R-:W-:-:S02]  /*caa0*/  LOP3.LUT R45, R4, 0xffff, RZ, 0xc0, !PT ;  /* 0x0000ffff042d7812 */ /* 0x000fc400078ec0ff */
[----:B------:R-:W-:Y:S01]  /*cab0*/  IMAD.MOV.U32 R96, RZ, RZ, R56 ;  /* 0x000000ffff607224 */ /* 0x000fe200078e0038 */
[----:B------:R-:W-:Y:S01]  /*cac0*/  MOV R56, R40 ;  /* 0x0000002800387202 */ /* 0x000fe20000000f00 */
[----:B------:R-:W-:Y:S01]  /*cad0*/  IMAD.MOV.U32 R99, RZ, RZ, R59 ;  /* 0x000000ffff637224 */ /* 0x000fe200078e003b */
[----:B------:R-:W-:Y:S01]  /*cae0*/  LOP3.LUT R40, R5, UR32, R6, 0x96, !PT ;  /* 0x0000002005287c12 */ /* 0x000fe2000f8e9606 */
[----:B------:R-:W-:Y:S01]  /*caf0*/  IMAD.MOV.U32 R59, RZ, RZ, R44 ;  /* 0x000000ffff3b7224 */ /* 0x000fe200078e002c */
[----:B------:R-:W-:Y:S01]  /*cb00*/  LOP3.LUT R18, R3, UR27, R18, 0x96, !PT ;  /* 0x0000001b03127c12 */ /* 0x000fe2000f8e9612 */
[----:B------:R-:W-:Y:S01]  /*cb10*/  IMAD.MOV.U32 R94, RZ, RZ, R53 ;  /* 0x000000ffff5e7224 */ /* 0x000fe200078e0035 */
[C---:B------:R-:W-:Y:S01]  /*cb20*/  LOP3.LUT R33, R2.reuse, 0xff, RZ, 0xc0, !PT ;  /* 0x000000ff02217812 */ /* 0x040fe200078ec0ff */
[----:B------:R-:W-:Y:S01]  /*cb30*/  IMAD.MOV.U32 R152, RZ, RZ, R57 ;  /* 0x000000ffff987224 */ /* 0x000fe200078e0039 */
[----:B------:R-:W-:Y:S01]  /*cb40*/  LOP3.LUT R44, R2, 0xffff, RZ, 0xc0, !PT ;  /* 0x0000ffff022c7812 */ /* 0x000fe200078ec0ff */
[----:B------:R-:W-:Y:S01]  /*cb50*/  IMAD.MOV.U32 R92, RZ, RZ, R59 ;  /* 0x000000ffff5c7224 */ /* 0x000fe200078e003b */
[----:B------:R-:W-:-:S02]  /*cb60*/  SHF.R.U32.HI R43, RZ, 0x10, R2 ;  /* 0x00000010ff2b7819 */ /* 0x000fc40000011602 */
[----:B------:R-:W-:Y:S01]  /*cb70*/  SHF.R.U32.HI R17, RZ, 0x18, R2 ;  /* 0x00000018ff117819 */ /* 0x000fe20000011602 */
[----:B--2---:R-:W-:Y:S01]  /*cb80*/  FFMA.FTZ R0, R154, UR6, -R16 ;  /* 0x000000069a007c23 */ /* 0x004fe20008010810 */
[----:B------:R-:W-:Y:S01]  /*cb90*/  SHF.R.U32.HI R5, RZ, 0x18, R4 ;  /* 0x00000018ff057819 */ /* 0x000fe20000011604 */
[----:B------:R-:W-:Y:S01]  /*cba0*/  IMAD.WIDE.U32 R2, R19, -0x2daee0ad, RZ ;  /* 0xd2511f5313027825 */ /* 0x000fe200078e00ff */
[----:B------:R-:W-:Y:S01]  /*cbb0*/  LOP3.LUT R6, R4, 0xff, RZ, 0xc0, !PT ;  /* 0x000000ff04067812 */ /* 0x000fe200078ec0ff */
[----:B------:R2:W3:Y:S01]  /*cbc0*/  MUFU.EX2 R95, R0 ;  /* 0x00000000005f7308 */ /* 0x0004e20000000800 */
[----:B------:R-:W-:Y:S01]  /*cbd0*/  ISETP.LE.U32.AND P4, PT, R5, UR15, PT ;  /* 0x0000000f05007c0c */ /* 0x000fe2000bf83070 */
[----:B------:R-:W-:Y:S01]  /*cbe0*/  IMAD.MOV.U32 R154, RZ, RZ, R56 ;  /* 0x000000ffff9a7224 */ /* 0x000fe200078e0038 */
[----:B------:R-:W-:Y:S02]  /*cbf0*/  LOP3.LUT R5, R2, 0xffff, RZ, 0xc0, !PT ;  /* 0x0000ffff02057812 */ /* 0x000fe400078ec0ff */
[----:B------:R-:W-:-:S02]  /*cc00*/  SHF.R.U32.HI R41, RZ, 0x10, R4 ;  /* 0x00000010ff297819 */ /* 0x000fc40000011604 */
[----:B------:R-:W-:Y:S02]  /*cc10*/  LOP3.LUT R42, R7, UR5, R10, 0x96, !PT ;  /* 0x00000005072a7c12 */ /* 0x000fe4000f8e960a */
[----:B------:R-:W-:Y:S02]  /*cc20*/  ISETP.LE.U32.AND P2, PT, R9, UR15, PT ;  /* 0x0000000f09007c0c */ /* 0x000fe4000bf43070 */
[----:B------:R-:W-:Y:S02]  /*cc30*/  ISETP.LE.U32.AND P1, PT, R6, UR15, PT ;  /* 0x0000000f06007c0c */ /* 0x000fe4000bf23070 */
[----:B------:R-:W-:Y:S02]  /*cc40*/  LOP3.LUT R4, R8, 0xff, RZ, 0xc0, !PT ;  /* 0x000000ff08047812 */ /* 0x000fe400078ec0ff */
[----:B------:R-:W-:Y:S01]  /*cc50*/  LOP3.LUT R9, R2, 0xff, RZ, 0xc0, !PT ;  /* 0x000000ff02097812 */ /* 0x000fe200078ec0ff */
[----:B--2---:R-:W-:Y:S01]  /*cc60*/  FFMA.FTZ R0, R147, UR6, -R16 ;  /* 0x0000000693007c23 */ /* 0x004fe20008010810 */
[----:B------:R-:W-:-:S02]  /*cc70*/  SHF.R.U32.HI R6, RZ, 0x10, R2 ;  /* 0x00000010ff067819 */ /* 0x000fc40000011602 */
[----:B------:R-:W-:Y:S01]  /*cc80*/  SHF.R.U32.HI R7, RZ, 0x18, R2 ;  /* 0x00000018ff077819 */ /* 0x000fe20000011602 */
[----:B------:R2:W-:Y:S01]  /*cc90*/  MUFU.EX2 R69, R0 ;  /* 0x0000000000457308 */ /* 0x0005e20000000800 */
[----:B------:R-:W-:Y:S01]  /*cca0*/  SHF.R.U32.HI R2, RZ, 0x18, R8 ;  /* 0x00000018ff027819 */ /* 0x000fe20000011608 */
[----:B------:R-:W-:Y:S01]  /*ccb0*/  @!P2 HADD2 R247, -R150.H0_H0, -RZ.H0_H0 ;  /* 0xa00000ff96f7a230 */ /* 0x000fe20000000900 */
[----:B------:R-:W-:Y:S01]  /*ccc0*/  ISETP.LE.U32.AND P0, PT, R4, UR15, PT ;  /* 0x0000000f04007c0c */ /* 0x000fe2000bf03070 */
[----:B------:R-:W-:Y:S01]  /*ccd0*/  FFMA.FTZ R4, R168, UR6, -R15 ;  /* 0x00000006a8047c23 */ /* 0x000fe2000801080f */
[----:B------:R-:W-:Y:S02]  /*cce0*/  ISETP.LE.U32.AND P5, PT, R2, UR15, PT ;  /* 0x0000000f02007c0c */ /* 0x000fe4000bfa3070 */
[----:B------:R-:W-:Y:S01]  /*ccf0*/  SHF.R.U32.HI R2, RZ, 0x8, R5 ;  /* 0x00000008ff027819 */ /* 0x000fe20000011605 */
[----:B------:R4:W-:Y:S01]  /*cd00*/  MUFU.EX2 R68, R4 ;  /* 0x0000000400447308 */ /* 0x0009e20000000800 */
[----:B------:R-:W-:-:S02]  /*cd10*/  ISETP.LE.U32.AND P3, PT, R11, UR15, PT ;  /* 0x0000000f0b007c0c */ /* 0x000fc4000bf63070 */
[----:B------:R-:W-:Y:S02]  /*cd20*/  PRMT R11, R9, 0x5410, R2 ;  /* 0x00005410090b7816 */ /* 0x000fe40000000002 */
[----:B------:R-:W-:Y:S02]  /*cd30*/  LOP3.LUT R2, R8, 0xffff, RZ, 0xc0, !PT ;  /* 0x0000ffff08027812 */ /* 0x000fe400078ec0ff */
[----:B------:R-:W-:Y:S01]  /*cd40*/  @!P2 PRMT R150, R247, 0x5410, RZ ;  /* 0x00005410f796a816 */ /* 0x000fe200000000ff */
[----:B------:R-:W-:Y:S01]  /*cd50*/  @!P0 HADD2 R140, -R220.H0_H0, -RZ.H0_H0 ;  /* 0xa00000ffdc8c8230 */ /* 0x000fe20000000900 */
[----:B--2---:R-:W-:Y:S01]  /*cd60*/  LOP3.LUT R0, R3, UR27, R138, 0x96, !PT ;  /* 0x0000001b03007c12 */ /* 0x004fe2000f8e968a */
[----:B------:R-:W-:Y:S01]  /*cd70*/  FFMA.FTZ R3, R153, UR6, -R16 ;  /* 0x0000000699037c23 */ /* 0x000fe20008010810 */
[----:B------:R-:W-:Y:S02]  /*cd80*/  IMAD.MOV.U32 R153, RZ, RZ, R71 ;  /* 0x000000ffff997224 */ /* 0x000fe400078e0047 */
[----:B------:R-:W-:Y:S01]  /*cd90*/  @!P5 HADD2 R244, -R216.H0_H0, -RZ.H0_H0 ;  /* 0xa00000ffd8f4d230 */ /* 0x000fe20000000900 */
[----:B------:R-:W-:Y:S01]  /*cda0*/  SHF.R.U32.HI R5, RZ, 0x10, R0 ;  /* 0x00000010ff057819 */ /* 0x000fe20000011600 */
[----:B------:R2:W5:Y:S01]  /*cdb0*/  MUFU.EX2 R61, R3 ;  /* 0x00000003003d7308 */ /* 0x0005620000000800 */
[----:B------:R-:W-:Y:S01]  /*cdc0*/  @!P0 PRMT R220, R140, 0x5410, RZ ;  /* 0x000054108cdc8816 */ /* 0x000fe200000000ff */
[----:B------:R-:W-:-:S02]  /*cdd0*/  IMAD.MOV.U32 R71, RZ, RZ, R106 ;  /* 0x000000ffff477224 */ /* 0x000fc400078e006a */
[----:B----4-:R-:W-:Y:S01]  /*cde0*/  FFMA.FTZ R4, R169, UR6, -R15 ;  /* 0x00000006a9047c23 */ /* 0x010fe2000801080f */
[----:B------:R-:W-:Y:S01]  /*cdf0*/  @!P3 HADD2 R223, -R179.H0_H0, -RZ.H0_H0 ;  /* 0xa00000ffb3dfb230 */ /* 0x000fe20000000900 */
[----:B------:R-:W-:Y:S02]  /*ce00*/  @!P5 PRMT R216, R244, 0x5410, RZ ;  /* 0x00005410f4d8d816 */ /* 0x000fe400000000ff */
[----:B------:R-:W-:Y:S01]  /*ce10*/  ISETP.LE.U32.AND P5, PT, R33, UR15, PT ;  /* 0x0000000f21007c0c */ /* 0x000fe2000bfa3070 */
[----:B------:R4:W1:Y:S01]  /*ce20*/  MUFU.EX2 R19, R4 ;  /* 0x0000000400137308 */ /* 0x0008620000000800 */
[----:B------:R-:W-:Y:S02]  /*ce30*/  @!P3 PRMT R179, R223, 0x5410, RZ ;  /* 0x00005410dfb3b816 */ /* 0x000fe400000000ff */
[----:B------:R-:W-:Y:S02]  /*ce40*/  ISETP.LE.U32.AND P3, PT, R17, UR15, PT ;  /* 0x0000000f11007c0c */ /* 0x000fe4000bf63070 */
[----:B--2---:R-:W-:-:S02]  /*ce50*/  SHF.R.U32.HI R3, RZ, 0x10, R8 ;  /* 0x00000010ff037819 */ /* 0x004fc40000011608 */
[----:B------:R-:W-:Y:S02]  /*ce60*/  LOP3.LUT R8, R0, 0xff, RZ, 0xc0, !PT ;  /* 0x000000ff00087812 */ /* 0x000fe400078ec0ff */
[----:B------:R-:W-:-:S04]  /*ce70*/  LOP3.LUT R3, R3, 0xff, RZ, 0xc0, !PT ;  /* 0x000000ff03037812 */ /* 0x000fc800078ec0ff */
[----:B------:R-:W-:Y:S01]  /*ce80*/  ISETP.LE.U32.AND P6, PT, R3, UR15, PT ;  /* 0x0000000f03007c0c */ /* 0x000fe2000bfc3070 */
[----:B----4-:R-:W-:Y:S01]  /*ce90*/  FFMA.FTZ R4, R155, UR6, -R15 ;  /* 0x000000069b047c23 */ /* 0x010fe2000801080f */
[----:B------:R-:W-:-:S03]  /*cea0*/  LOP3.LUT R3, R6, 0xff, RZ, 0xc0, !PT ;  /* 0x000000ff06037812 */ /* 0x000fc600078ec0ff */
[----:B------:R3:W-:Y:S01]  /*ceb0*/  MUFU.EX2 R62, R4 ;  /* 0x00000004003e7308 */ /* 0x0007e20000000800 */
[----:B------:R-:W-:Y:S02]  /*cec0*/  PRMT R10, R3, 0x5410, R7 ;  /* 0x00005410030a7816 */ /* 0x000fe40000000007 */
[----:B------:R-:W-:Y:S02]  /*ced0*/  SHF.R.U32.HI R3, RZ, 0x8, R2 ;  /* 0x00000008ff037819 */ /* 0x000fe40000011602 */
[----:B------:R-:W-:Y:S02]  /*cee0*/  LOP3.LUT R2, R0, 0xffff, RZ, 0xc0, !PT ;  /* 0x0000ffff00027812 */ /* 0x000fe400078ec0ff */
[----:B------:R-:W-:Y:S01]  /*cef0*/  LOP3.LUT R6, R3, 0xffff, RZ, 0xc0, !PT ;  /* 0x0000ffff03067812 */ /* 0x000fe200078ec0ff */
[----:B------:R-:W-:Y:S01]  /*cf00*/  @!P6 HADD2 R245, -R217.H0_H0, -RZ.H0_H0 ;  /* 0xa00000ffd9f5e230 */ /* 0x000fe20000000900 */
[----:B------:R-:W-:Y:S01]  /*cf10*/  SHF.R.U32.HI R3, RZ, 0x8, R2 ;  /* 0x00000008ff037819 */ /* 0x000fe20000011602 */
[----:B------:R-:W-:Y:S01]  /*cf20*/  FFMA.FTZ R2, R170, UR6, -R15 ;  /* 0x00000006aa027c23 */ /* 0x000fe2000801080f */
[----:B------:R-:W-:-:S02]  /*cf30*/  SHF.R.U32.HI R7, RZ, 0x18, R0 ;  /* 0x00000018ff077819 */ /* 0x000fc40000011600 */
[----:B------:R-:W-:Y:S01]  /*cf40*/  LOP3.LUT R0, R5, 0xff, RZ, 0xc0, !PT ;  /* 0x000000ff05007812 */ /* 0x000fe200078ec0ff */
[----:B------:R1:W2:Y:S01]  /*cf50*/  MUFU.EX2 R60, R2 ;  /* 0x00000002003c7308 */ /* 0x0002a20000000800 */
[----:B------:R-:W-:Y:S02]  /*cf60*/  PRMT R5, R8, 0x5410, R3 ;  /* 0x0000541008057816 */ /* 0x000fe40000000003 */
[----:B---3--:R-:W-:Y:S02]  /*cf70*/  F2FP.F16.F32.PACK_AB R4, R95, R47 ;  /* 0x0000002f5f04723e */ /* 0x008fe400000000ff */
[----:B------:R-:W-:Y:S02]  /*cf80*/  PRMT R3, R0, 0x5410, R7 ;  /* 0x0000541000037816 */ /* 0x000fe40000000007 */
[C---:B------:R-:W-:Y:S02]  /*cf90*/  PRMT R149, R4.reuse, 0x7610, R149 ;  /* 0x0000761004957816 */ /* 0x040fe40000000095 */
[----:B------:R-:W-:-:S02]  /*cfa0*/  PRMT R147, R4, 0x7632, R147 ;  /* 0x0000763204937816 */ /* 0x000fc40000000093 */
[----:B------:R-:W-:Y:S02]  /*cfb0*/  HSET2.LE.AND R0, R5, R14, PT ;  /* 0x0000000e05007233 */ /* 0x000fe40003803000 */
[----:B-----5:R-:W-:Y:S02]  /*cfc0*/  F2FP.F16.F32.PACK_AB R4, R61, R69 ;  /* 0x000000453d04723e */ /* 0x020fe400000000ff */
[----:B------:R-:W-:Y:S02]  /*cfd0*/  ISETP.LE.U32.AND P0, PT, R6, UR15, PT ;  /* 0x0000000f06007c0c */ /* 0x000fe4000bf03070 */
[----:B-1----:R-:W-:Y:S02]  /*cfe0*/  F2FP.F16.F32.PACK_AB R2, R19, R68 ;  /* 0x000000441302723e */ /* 0x002fe400000000ff */
[----:B------:R-:W-:Y:S02]  /*cff0*/  PRMT R144, R4, 0x7610, R144 ;  /* 0x0000761004907816 */ /* 0x000fe40000000090 */
[----:B------:R-:W-:-:S02]  /*d000*/  PRMT R148, R2, 0x7610, R148 ;  /* 0x0000761002947816 */ /* 0x000fc40000000094 */
[----:B------:R-:W-:Y:S02]  /*d010*/  PRMT R146, R2, 0x7632, R146 ;  /* 0x0000763202927816 */ /* 0x000fe40000000092 */
[----:B------:R-:W-:Y:S02]  /*d020*/  HSET2.LE.AND R2, R3, R14, PT ;  /* 0x0000000e03027233 */ /* 0x000fe40003803000 */
[----:B------:R-:W-:Y:S01]  /*d030*/  PRMT R3, R149, 0x5410, R147 ;  /* 0x0000541095037816 */ /* 0x000fe20000000093 */
[----:B------:R-:W-:Y:S01]  /*d040*/  @!P0 HADD2 R141, -R219.H0_H0, -RZ.H0_H0 ;  /* 0xa00000ffdb8d8230 */ /* 0x000fe20000000900 */
[----:B------:R-:W-:Y:S02]  /*d050*/  PRMT R142, R4, 0x7632, R142 ;  /* 0x00007632048e7816 */ /* 0x000fe4000000008e */
[----:B------:R-:W-:Y:S01]  /*d060*/  LOP3.LUT R8, R0, R3, RZ, 0xc0, !PT ;  /* 0x0000000300087212 */ /* 0x000fe200078ec0ff */
[----:B------:R-:W1:Y:S01]  /*d070*/  LDSM.16.MT88.4 R4, [R184+0xc800] ;  /* 0x00c80000b804783b */ /* 0x000e620000004200 */
[----:B------:R-:W-:-:S02]  /*d080*/  PRMT R0, R148, 0x5410, R146 ;  /* 0x0000541094007816 */ /* 0x000fc40000000092 */
[----:B--2---:R-:W-:Y:S02]  /*d090*/  F2FP.F16.F32.PACK_AB R3, R60, R62 ;  /* 0x0000003e3c03723e */ /* 0x004fe400000000ff */
[----:B------:R-:W-:Y:S02]  /*d0a0*/  LOP3.LUT R9, R2, R0, RZ, 0xc0, !PT ;  /* 0x0000000002097212 */ /* 0x000fe400078ec0ff */
[----:B------:R-:W-:Y:S02]  /*d0b0*/  HSET2.LE.AND R0, R11, R14, PT ;  /* 0x0000000e0b007233 */ /* 0x000fe40003803000 */
[C---:B------:R-:W-:Y:S02]  /*d0c0*/  PRMT R145, R3.reuse, 0x7610, R145 ;  /* 0x0000761003917816 */ /* 0x040fe40000000091 */
[----:B------:R-:W-:Y:S02]  /*d0d0*/  PRMT R143, R3, 0x7632, R143 ;  /* 0x00007632038f7816 */ /* 0x000fe4000000008f */
[----:B------:R-:W-:-:S02]  /*d0e0*/  PRMT R3, R144, 0x5410, R142 ;  /* 0x0000541090037816 */ /* 0x000fc4000000008e */
[----:B------:R-:W-:Y:S02]  /*d0f0*/  HSET2.LE.AND R2, R10, R14, PT ;  /* 0x0000000e0a027233 */ /* 0x000fe40003803000 */
[----:B------:R-:W-:Y:S01]  /*d100*/  LOP3.LUT R10, R0, R3, RZ, 0xc0, !PT ;  /* 0x00000003000a7212 */ /* 0x000fe200078ec0ff */
[----:B------:R-:W-:Y:S01]  /*d110*/  IMAD.MOV.U32 R3, RZ, RZ, R25 ;  /* 0x000000ffff037224 */ /* 0x000fe200078e0019 */
[----:B------:R-:W-:Y:S01]  /*d120*/  PRMT R0, R145, 0x5410, R143 ;  /* 0x0000541091007816 */ /* 0x000fe2000000008f */
[----:B------:R-:W2:Y:S01]  /*d130*/  LDSM.16.MT88.4 R24, [R181+0xc800] ;  /* 0x00c80000b518783b */ /* 0x000ea20000004200 */
[----:B------:R-:W-:Y:S02]  /*d140*/  @!P0 PRMT R219, R141, 0x5410, RZ ;  /* 0x000054108ddb8816 */ /* 0x000fe400000000ff */
[----:B------:R-:W-:Y:S01]  /*d150*/  LOP3.LUT R11, R2, R0, RZ, 0xc0, !PT ;  /* 0x00000000020b7212 */ /* 0x000fe200078ec0ff */
[----:B------:R-:W-:Y:S01]  /*d160*/  IMAD.MOV.U32 R0, RZ, RZ, R54 ;  /* 0x000000ffff007224 */ /* 0x000fe200078e0036 */
[----:B------:R-:W-:-:S05]  /*d170*/  @!P6 PRMT R217, R245, 0x5410, RZ ;  /* 0x00005410f5d9e816 */ /* 0x000fca00000000ff */
[C---:B------:R-:W-:Y:S06]  /*d180*/  HMMA.16816.F32 R108, R8.reuse, R20, R108 ;  /* 0x00000014086c723c */ /* 0x040fec000000186c */
[C---:B------:R-:W-:Y:S01]  /*d190*/  HMMA.16816.F32 R56, R8.reuse, R22, R232 ;  /* 0x000000160838723c */ /* 0x040fe200000018e8 */
[----:B------:R-:W3:Y:S05]  /*d1a0*/  LDSM.16.MT88.4 R20, [R181+0xe800] ;  /* 0x00e80000b514783b */ /* 0x000eea0000004200 */
[----:B-1----:R-:W-:Y:S01]  /*d1b0*/  HMMA.16816.F32 R116, R8, R4, R116 ;  /* 0x000000040874723c */ /* 0x002fe20000001874 */
[----:B------:R-:W-:-:S02]  /*d1c0*/  IMAD.MOV.U32 R234, RZ, RZ, R99 ;  /* 0x000000ffffea7224 */ /* 0x000fc400078e0063 */
[----:B------:R-:W-:Y:S02]  /*d1d0*/  IMAD.MOV.U32 R99, RZ, RZ, R63 ;  /* 0x000000ffff637224 */ /* 0x000fe400078e003f */
[----:B------:R-:W-:Y:S02]  /*d1e0*/  IMAD.MOV.U32 R233, RZ, RZ, R71 ;  /* 0x000000ffffe97224 */ /* 0x000fe400078e0047 */
[----:B------:R-:W-:Y:S02]  /*d1f0*/  IMAD.MOV.U32 R235, RZ, RZ, R93 ;  /* 0x000000ffffeb7224 */ /* 0x000fe400078e005d */
[----:B------:R-:W-:Y:S01]  /*d200*/  IMAD.MOV.U32 R232, RZ, RZ, R94 ;  /* 0x000000ffffe87224 */ /* 0x000fe200078e005e */
[C---:B--2---:R-:W-:Y:S06]  /*d210*/  HMMA.16816.F32 R104, R8.reuse, R24, R240 ;  /* 0x000000180868723c */ /* 0x044fec00000018f0 */
[----:B------:R-:W-:Y:S01]  /*d220*/  HMMA.16816.F32 R52, R8, R26, R236 ;  /* 0x0000001a0834723c */ /* 0x000fe200000018ec */
[----:B------:R-:W1:Y:S01]  /*d230*/  LDSM.16.MT88.4 R24, [R183+0xc800] ;  /* 0x00c80000b718783b */ /* 0x000e620000004200 */
[----:B------:R-:W-:-:S02]  /*d240*/  IMAD.MOV.U32 R241, RZ, RZ, R62 ;  /* 0x000000fffff17224 */ /* 0x000fc400078e003e */
[----:B------:R-:W-:Y:S02]  /*d250*/  IMAD.MOV.U32 R242, RZ, RZ, R61 ;  /* 0x000000fffff27224 */ /* 0x000fe400078e003d */
[----:B------:R-:W-:Y:S01]  /*d260*/  IMAD.MOV.U32 R243, RZ, RZ, R60 ;  /* 0x000000fffff37224 */ /* 0x000fe200078e003c */
[----:B------:R-:W-:Y:S01]  /*d270*/  MOV R239, R95 ;  /* 0x0000005f00ef7202 */ /* 0x000fe20000000f00 */
[----:B------:R-:W-:Y:S01]  /*d280*/  HMMA.16816.F32 R60, R8, R6, R228 ;  /* 0x00000006083c723c */ /* 0x000fe200000018e4 */
[----:B------:R-:W2:Y:S01]  /*d290*/  LDSM.16.MT88.4 R4, [R182+0xe800] ;  /* 0x00e80000b604783b */ /* 0x000ea20000004200 */
[----:B------:R-:W-:Y:S02]  /*d2a0*/  IMAD.MOV.U32 R238, RZ, RZ, R70 ;  /* 0x000000ffffee7224 */ /* 0x000fe400078e0046 */
[----:B------:R-:W-:Y:S02]  /*d2b0*/  IMAD.MOV.U32 R240, RZ, RZ, R69 ;  /* 0x000000fffff07224 */ /* 0x000fe400078e0045 */
[----:B------:R-:W-:Y:S01]  /*d2c0*/  IMAD.MOV.U32 R237, RZ, RZ, R68 ;  /* 0x000000ffffed7224 */ /* 0x000fe200078e0044 */
[----:B------:R-:W-:Y:S01]  /*d2d0*/  MOV R231, R153 ;  /* 0x0000009900e77202 */ /* 0x000fe20000000f00 */
[----:B------:R-:W-:-:S02]  /*d2e0*/  IMAD.MOV.U32 R236, RZ, RZ, R92 ;  /* 0x000000ffffec7224 */ /* 0x000fc400078e005c */
[C---:B---3--:R-:W-:Y:S01]  /*d2f0*/  HMMA.16816.F32 R92, R8.reuse, R22, R172 ;  /* 0x00000016085c723c */ /* 0x048fe200000018ac */
[----:B------:R-:W-:Y:S02]  /*d300*/  IMAD.MOV.U32 R228, RZ, RZ, R98 ;  /* 0x000000ffffe47224 */ /* 0x000fe400078e0062 */
[----:B------:R-:W-:Y:S02]  /*d310*/  IMAD.MOV.U32 R230, RZ, RZ, R154 ;  /* 0x000000ffffe67224 */ /* 0x000fe400078e009a */
[----:B------:R-:W-:Y:S02]  /*d320*/  IMAD.MOV.U32 R229, RZ, RZ, R152 ;  /* 0x000000ffffe57224 */ /* 0x000fe400078e0098 */
[----:B------:R-:W-:Y:S02]  /*d330*/  IMAD.MOV.U32 R172, RZ, RZ, R96 ;  /* 0x000000ffffac7224 */ /* 0x000fe400078e0060 */
[----:B------:R-:W-:Y:S02]  /*d340*/  IMAD.MOV.U32 R173, RZ, RZ, R97 ;  /* 0x000000ffffad7224 */ /* 0x000fe400078e0061 */
[----:B------:R-:W-:Y:S01]  /*d350*/  IMAD.MOV.U32 R174, RZ, RZ, R99 ;  /* 0x000000ffffae7224 */ /* 0x000fe200078e0063 */
[----:B------:R-:W-:Y:S01]  /*d360*/  LOP3.LUT R2, R31, UR26, R172, 0x96, !PT ;  /* 0x0000001a1f027c12 */ /* 0x000fe2000f8e96ac */
[----:B------:R-:W-:Y:S01]  /*d370*/  IMAD.MOV.U32 R175, RZ, RZ, R171 ;  /* 0x000000ffffaf7224 */ /* 0x000fe200078e00ab */
[C---:B-1----:R-:W-:Y:S06]  /*d380*/  HMMA.16816.F32 R124, R8.reuse, R24, R124 ;  /* 0x00000018087c723c */ /* 0x042fec000000187c */
[C---:B------:R-:W-:Y:S01]  /*d390*/  HMMA.16816.F32 R68, R8.reuse, R26, R224 ;  /* 0x0000001a0844723c */ /* 0x040fe200000018e0 */
[----:B------:R-:W1:Y:S05]  /*d3a0*/  LDSM.16.MT88.4 R24, [R184+0xe800] ;  /* 0x00e80000b818783b */ /* 0x000e6a0000004200 */
[----:B--2---:R-:W-:Y:S01]  /*d3b0*/  HMMA.16816.F32 R96, R8, R4, R164 ;  /* 0x000000040860723c */ /* 0x004fe200000018a4 */
[----:B------:R-:W-:Y:S01]  /*d3c0*/  IMAD.MOV.U32 R227, RZ, RZ, R88 ;  /* 0x000000ffffe37224 */ /* 0x000fe200078e0058 */
[----:B------:R-:W-:Y:S01]  /*d3d0*/  MOV R225, R90 ;  /* 0x0000005a00e17202 */ /* 0x000fe20000000f00 */
[----:B------:R-:W-:-:S02]  /*d3e0*/  IMAD.MOV.U32 R224, RZ, RZ, R89 ;  /* 0x000000ffffe07224 */ /* 0x000fc400078e0059 */
[----:B------:R-:W-:Y:S01]  /*d3f0*/  IMAD.MOV.U32 R226, RZ, RZ, R91 ;  /* 0x000000ffffe27224 */ /* 0x000fe200078e005b */
[C---:B------:R-:W-:Y:S01]  /*d400*/  HMMA.16816.F32 R120, R8.reuse, R6, R120 ;  /* 0x000000060878723c */ /* 0x040fe20000001878 */
[----:B------:R-:W2:Y:S05]  /*d410*/  LDSM.16.MT88.4 R4, [R181+0x10800] ;  /* 0x01080000b504783b */ /* 0x000eaa0000004200 */
[C---:B------:R-:W-:Y:S01]  /*d420*/  HMMA.16816.F32 R88, R8.reuse, R20, R208 ;  /* 0x000000140858723c */ /* 0x040fe200000018d0 */
[----:B------:R-:W3:Y:S05]  /*d430*/  LDSM.16.MT88.4 R20, [R183+0xe800] ;  /* 0x00e80000b714783b */ /* 0x000eea0000004200 */
[C---:B-1----:R-:W-:Y:S06]  /*d440*/  HMMA.16816.F32 R152, R8.reuse, R24, R156 ;  /* 0x000000180898723c */ /* 0x042fec000000189c */
[C---:B------:R-:W-:Y:S01]  /*d450*/  HMMA.16816.F32 R160, R8.reuse, R26, R160 ;  /* 0x0000001a08a0723c */ /* 0x040fe200000018a0 */
[----:B------:R-:W-:Y:S01]  /*d460*/  IMAD.MOV.U32 R156, RZ, RZ, R0 ;  /* 0x000000ffff9c7224 */ /* 0x000fe200078e0000 */
[----:B------:R-:W-:Y:S01]  /*d470*/  SHF.R.U32.HI R0, RZ, 0x8, R34 ;  /* 0x00000008ff007819 */ /* 0x000fe20000011622 */
[----:B------:R-:W-:Y:S01]  /*d480*/  IMAD.MOV.U32 R157, RZ, RZ, R3 ;  /* 0x000000ffff9d7224 */ /* 0x000fe200078e0003 */
[----:B------:R-:W-:Y:S01]  /*d490*/  LOP3.LUT R3, R29, UR22, R30, 0x96, !PT ;  /* 0x000000161d037c12 */ /* 0x000fe2000f8e961e */
[----:B------:R-:W-:Y:S01]  /*d4a0*/  IMAD.MOV.U32 R158, RZ, RZ, R38 ;  /* 0x000000ffff9e7224 */ /* 0x000fe200078e0026 */
[----:B------:R-:W-:Y:S01]  /*d4b0*/  LOP3.LUT R0, R0, 0xffff, RZ, 0xc0, !PT ;  /* 0x0000ffff00007812 */ /* 0x000fe200078ec0ff */
[----:B--2---:R-:W-:Y:S01]  /*d4c0*/  HMMA.16816.F32 R208, R8, R4, R48 ;  /* 0x0000000408d0723c */ /* 0x004fe20000001830 */
[----:B------:R-:W-:Y:S01]  /*d4d0*/  IMAD.MOV.U32 R159, RZ, RZ, R39 ;  /* 0x000000ffff9f7224 */ /* 0x000fe200078e0027 */
[----:B------:R-:W1:Y:S01]  /*d4e0*/  LDSM.16.MT88.4 R24, [R184+0x10800] ;  /* 0x01080000b818783b */ /* 0x000e620000004200 */
[----:B------:R-:W-:-:S02]  /*d4f0*/  ISETP.LE.U32.AND P0, PT, R0, UR15, PT ;  /* 0x0000000f00007c0c */ /* 0x000fc4000bf03070 */
[----:B------:R-:W-:Y:S01]  /*d500*/  LOP3.LUT R0, R35, 0xff, RZ, 0xc0, !PT ;  /* 0x000000ff23007812 */ /* 0x000fe200078ec0ff */
[C---:B---3--:R-:W-:Y:S01]  /*d510*/  HMMA.16816.F32 R132, R8.reuse, R20, R132 ;  /* 0x000000140884723c */ /* 0x048fe20000001884 */
[----:B------:R-:W-:Y:S01]  /*d520*/  IMAD.WIDE.U32 R4, R2, -0x2daee0ad, RZ ;  /* 0xd2511f5302047825 */ /* 0x000fe200078e00ff */
[----:B------:R-:W-:Y:S02]  /*d530*/  MOV R49, R175 ;  /* 0x000000af00317202 */ /* 0x000fe40000000f00 */
[----:B------:R-:W-:Y:S01]  /*d540*/  ISETP.LE.U32.AND P6, PT, R0, UR15, PT ;  /* 0x0000000f00007c0c */ /* 0x000fe2000bfc3070 */
[----:B------:R-:W-:Y:S01]  /*d550*/  IMAD.MOV.U32 R48, RZ, RZ, R231 ;  /* 0x000000ffff307224 */ /* 0x000fe200078e00e7 */
[----:B------:R-:W-:Y:S01]  /*d560*/  HMMA.16816.F32 R128, R8, R22, R128 ;  /* 0x000000160880723c */ /* 0x000fe20000001880 */
[----:B------:R-:W2:Y:S01]  /*d570*/  LDSM.16.MT88.4 R20, [R182+0x10800] ;  /* 0x01080000b614783b */ /* 0x000ea20000004200 */
[----:B------:R-:W-:Y:S01]  /*d580*/  LOP3.LUT R0, R18, 0xff, RZ, 0xc0, !PT ;  /* 0x000000ff12007812 */ /* 0x000fe200078ec0ff */
[----:B------:R-:W-:-:S02]  /*d590*/  IMAD.MOV.U32 R50, RZ, RZ, R174 ;  /* 0x000000ffff327224 */ /* 0x000fc400078e00ae */
[----:B------:R-:W-:Y:S01]  /*d5a0*/  @!P0 HADD2 R246, -R178.H0_H0, -RZ.H0_H0 ;  /* 0xa00000ffb2f68230 */ /* 0x000fe20000000900 */
[----:B------:R-:W-:Y:S01]  /*d5b0*/  LOP3.LUT R2, R5, UR21, R102, 0x96, !PT ;  /* 0x0000001505027c12 */ /* 0x000fe2000f8e9666 */
[----:B------:R-:W-:Y:S01]  /*d5c0*/  HMMA.16816.F32 R168, R8, R6, R72 ;  /* 0x0000000608a8723c */ /* 0x000fe20000001848 */
[----:B------:R-:W-:Y:S01]  /*d5d0*/  MOV R231, R36 ;  /* 0x0000002400e77202 */ /* 0x000fe20000000f00 */
[----:B------:R-:W-:Y:S01]  /*d5e0*/  IMAD.MOV.U32 R51, RZ, RZ, R234 ;  /* 0x000000ffff337224 */ /* 0x000fe200078e00ea */
[----:B------:R-:W-:Y:S02]  /*d5f0*/  @!P0 PRMT R178, R246, 0x5410, RZ ;  /* 0x00005410f6b28816 */ /* 0x000fe400000000ff */
[----:B------:R-:W-:Y:S01]  /*d600*/  ISETP.LE.U32.AND P0, PT, R0, UR15, PT ;  /* 0x0000000f00007c0c */ /* 0x000fe2000bf03070 */
[----:B------:R-:W-:Y:S02]  /*d610*/  @!P6 HADD2 R248, -R151.H0_H0, -RZ.H0_H0 ;  /* 0xa00000ff97f8e230 */ /* 0x000fe40000000900 */
[----:B------:R-:W-:Y:S01]  /*d620*/  IMAD.WIDE.U32 R6, R3, -0x2daee0ad, RZ ;  /* 0xd2511f5303067825 */ /* 0x000fe200078e00ff */
[----:B------:R-:W-:-:S03]  /*d630*/  LOP3.LUT R0, R18, 0xffff, RZ, 0xc0, !PT ;  /* 0x0000ffff12007812 */ /* 0x000fc600078ec0ff */
[----:B------:R-:W-:Y:S01]  /*d640*/  IMAD.WIDE.U32 R2, R2, -0x326172a9, RZ ;  /* 0xcd9e8d5702027825 */ /* 0x000fe200078e00ff */
[----:B------:R-:W-:Y:S02]  /*d650*/  LOP3.LUT R4, R7, UR13, R4, 0x96, !PT ;  /* 0x0000000d07047c12 */ /* 0x000fe4000f8e9604 */
[----:B------:R-:W-:Y:S01]  /*d660*/  SHF.R.U32.HI R0, RZ, 0x8, R0 ;  /* 0x00000008ff007819 */ /* 0x000fe20000011600 */
[----:B------:R-:W-:Y:S01]  /*d670*/  IMAD.MOV.U32 R75, RZ, RZ, R37 ;  /* 0x000000ffff4b7224 */ /* 0x000fe200078e0025 */
[----:B------:R-:W-:Y:S01]  /*d680*/  LOP3.LUT R5, R3, UR19, R28, 0x96, !PT ;  /* 0x0000001303057c12 */ /* 0x000fe2000f8e961c */
[----:B------:R-:W-:Y:S01]  /*d690*/  IMAD.WIDE.U32 R38, R4, -0x326172a9, RZ ;  /* 0xcd9e8d5704267825 */ /* 0x000fe200078e00ff */
[----:B------:R-:W-:-:S03]  /*d6a0*/  LOP3.LUT R3, R0, 0xffff, RZ, 0xc0, !PT ;  /* 0x0000ffff00037812 */ /* 0x000fc600078ec0ff */
[----:B------:R-:W-:Y:S01]  /*d6b0*/  @!P0 HADD2 R249, -R149.H0_H0, -RZ.H0_H0 ;  /* 0xa00000ff95f98230 */ /* 0x000fe20000000900 */
[----:B------:R-:W-:Y:S01]  /*d6c0*/  @!P6 PRMT R151, R248, 0x5410, RZ ;  /* 0x00005410f897e816 */ /* 0x000fe200000000ff */
[----:B------:R-:W-:Y:S01]  /*d6d0*/  IMAD.MOV.U32 R74, RZ, RZ, R49 ;  /* 0x000000ffff4a7224 */ /* 0x000fe200078e0031 */
[----:B------:R-:W-:Y:S01]  /*d6e0*/  LOP3.LUT R0, R39, UR9, R2, 0x96, !PT ;  /* 0x0000000927007c12 */ /* 0x000fe2000f8e9602 */
[----:B------:R-:W-:Y:S01]  /*d6f0*/  IMAD.MOV.U32 R49, RZ, RZ, R233 ;  /* 0x000000ffff317224 */ /* 0x000fe200078e00e9 */
[----:B------:R-:W-:Y:S01]  /*d700*/  ISETP.LE.U32.AND P6, PT, R3, UR15, PT ;  /* 0x0000000f03007c0c */ /* 0x000fe2000bfc3070 */
[----:B------:R-:W-:Y:S01]  /*d710*/  IMAD.WIDE.U32 R2, R5, -0x2daee0ad, RZ ;  /* 0xd2511f5305027825 */ /* 0x000fe200078e00ff */
[----:B------:R-:W-:Y:S01]  /*d720*/  @!P0 PRMT R149, R249, 0x5410, RZ ;  /* 0x00005410f9958816 */ /* 0x000fe200000000ff */
[----:B-1----:R-:W-:Y:S02]  /*d730*/  HMMA.16816.F32 R84, R8, R24, R84 ;  /* 0x000000180854723c */ /* 0x002fe40000001854 */
[----:B------:R-:W-:Y:S01]  /*d740*/  IMAD.WIDE.U32 R36, R0, -0x2daee0ad, RZ ;  /* 0xd2511f5300247825 */ /* 0x000fe200078e00ff */
[----:B------:R-:W-:-:S02]  /*d750*/  LOP3.LUT R17, R3, UR7, R6, 0x96, !PT ;  /* 0x0000000703117c12 */ /* 0x000fc4000f8e9606 */
[----:B------:R-:W-:Y:S01]  /*d760*/  LOP3.LUT R0, R41, 0xff, RZ, 0xc0, !PT ;  /* 0x000000ff29007812 */ /* 0x000fe200078ec0ff */
[----:B------:R-:W-:Y:S01]  /*d770*/  IMAD.WIDE.U32 R4, R42, -0x2daee0ad, RZ ;  /* 0xd2511f532a047825 */ /* 0x000fe200078e00ff */
[----:B------:R-:W-:Y:S01]  /*d780*/  LOP3.LUT R2, R37, UR4, R2, 0x96, !PT ;  /* 0x0000000425027c12 */ /* 0x000fe2000f8e9602 */
[C---:B--2---:R-:W-:Y:S01]  /*d790*/  HMMA.16816.F32 R164, R8.reuse, R22, R64 ;  /* 0x0000001608a4723c */ /* 0x044fe20000001840 */
[----:B------:R-:W-:Y:S01]  /*d7a0*/  SHF.R.U32.HI R6, RZ, 0x10, R18 ;  /* 0x00000010ff067819 */ /* 0x000fe20000011612 */
[----:B------:R-:W-:Y:S01]  /*d7b0*/  @!P6 HADD2 R250, -R147.H0_H0, -RZ.H0_H0 ;  /* 0xa00000ff93fae230 */ /* 0x000fe20000000900 */
[----:B------:R-:W-:Y:S01]  /*d7c0*/  ISETP.LE.U32.AND P2, PT, R0, UR15, PT ;  /* 0x0000000f00007c0c */ /* 0x000fe2000bf43070 */
[----:B------:R-:W-:Y:S01]  /*d7d0*/  IMAD.WIDE.U32 R2, R2, -0x326172a9, RZ ;  /* 0xcd9e8d5702027825 */ /* 0x000fe200078e00ff */
[----:B------:R-:W-:Y:S01]  /*d7e0*/  LOP3.LUT R0, R6, 0xff, RZ, 0xc0, !PT ;  /* 0x000000ff06007812 */ /* 0x000fe200078ec0ff */
[C---:B------:R-:W-:Y:S01]  /*d7f0*/  HMMA.16816.F32 R172, R8.reuse, R20, R76 ;  /* 0x0000001408ac723c */ /* 0x040fe2000000184c */
[C---:B------:R-:W-:Y:S01]  /*d800*/  LOP3.LUT R39, R4.reuse, 0xff, RZ, 0xc0, !PT ;  /* 0x000000ff04277812 */ /* 0x040fe200078ec0ff */
[----:B------:R-:W-:Y:S01]  /*d810*/  IMAD.MOV.U32 R73, RZ, RZ, R48 ;  /* 0x000000ffff497224 */ /* 0x000fe200078e0030 */
[----:B------:R-:W-:Y:S01]  /*d820*/  LOP3.LUT R65, R4, 0xffff, RZ, 0xc0, !PT ;  /* 0x0000ffff04417812 */ /* 0x000fe200078ec0ff */
[----:B------:R-:W-:Y:S01]  /*d830*/  IMAD.MOV.U32 R48, RZ, RZ, R232 ;  /* 0x000000ffff307224 */ /* 0x000fe200078e00e8 */
[--C-:B------:R-:W-:Y:S01]  /*d840*/  SHF.R.U32.HI R41, RZ, 0x10, R4.reuse ;  /* 0x00000010ff297819 */ /* 0x100fe20000011604 */
[----:B------:R-:W1:Y:S01]  /*d850*/  LDSM.16.MT88.4 R20, [R183+0x10800] ;  /* 0x01080000b714783b */ /* 0x000e620000004200 */
[----:B------:R-:W-:Y:S01]  /*d860*/  SHF.R.U32.HI R37, RZ, 0x18, R4 ;  /* 0x00000018ff257819 */ /* 0x000fe20000011604 */
[----:B------:R-:W-:Y:S01]  /*d870*/  FFMA.FTZ R4, R252, UR6, -R16 ;  /* 0x00000006fc047c23 */ /* 0x000fe20008010810 */
[----:B------:R-:W-:Y:S01]  /*d880*/  ISETP.LE.U32.AND P0, PT, R0, UR15, PT ;  /* 0x0000000f00007c0c */ /* 0x000fe2000bf03070 */
[----:B------:R-:W-:Y:S01]  /*d890*/  HMMA.16816.F32 R80, R8, R26, R80 ;  /* 0x0000001a0850723c */ /* 0x000fe20000001850 */
[----:B------:R-:W-:Y:S01]  /*d8a0*/  LOP3.LUT R0, R2, 0xffff, RZ, 0xc0, !PT ;  /* 0x0000ffff02007812 */ /* 0x000fe200078ec0ff */
[----:B------:R2:W-:Y:S01]  /*d8b0*/  MUFU.EX2 R234, R4 ;  /* 0x0000000400ea7308 */ /* 0x0005e20000000800 */
[----:B------:R-:W-:Y:S01]  /*d8c0*/  @!P6 PRMT R147, R250, 0x5410, RZ ;  /* 0x00005410fa93e816 */ /* 0x000fe200000000ff */
[----:B------:R-:W3:Y:S01]  /*d8d0*/  LDSM.16.MT88.4 R24, [R181+0xd000] ;  /* 0x00d00000b518783b */ /* 0x000ee20000004200 */
[----:B------:R-:W-:-:S02]  /*d8e0*/  SHF.R.U32.HI R6, RZ, 0x8, R0 ;  /* 0x00000008ff067819 */ /* 0x000fc40000011600 */
[----:B------:R-:W-:Y:S02]  /*d8f0*/  SHF.R.U32.HI R0, RZ, 0x18, R18 ;  /* 0x00000018ff007819 */ /* 0x000fe40000011612 */
[----:B------:R-:W-:Y:S02]  /*d900*/  LOP3.LUT R7, R2, 0xff, RZ, 0xc0, !PT ;  /* 0x000000ff02077812 */ /* 0x000fe400078ec0ff */
[----:B------:R-:W-:Y:S01]  /*d910*/  ISETP.LE.U32.AND P6, PT, R0, UR15, PT ;  /* 0x0000000f00007c0c */ /* 0x000fe2000bfc3070 */
[----:B------:R-:W-:Y:S01]  /*d920*/  @!P0 HADD2 R252, -R148.H0_H0, -RZ.H0_H0 ;  /* 0xa00000ff94fc8230 */ /* 0x000fe20000000900 */
[--C-:B------:R-:W-:Y:S02]  /*d930*/  SHF.R.U32.HI R0, RZ, 0x10, R2.reuse ;  /* 0x00000010ff007819 */ /* 0x100fe40000011602 */
[----:B------:R-:W-:Y:S02]  /*d940*/  SHF.R.U32.HI R2, RZ, 0x18, R2 ;  /* 0x00000018ff027819 */ /* 0x000fe40000011602 */
[----:B------:R-:W-:Y:S01]  /*d950*/  @!P0 PRMT R148, R252, 0x5410, RZ ;  /* 0x00005410fc948816 */ /* 0x000fe200000000ff */
[----:B--2---:R-:W-:Y:S01]  /*d960*/  FFMA.FTZ R4, R75, UR6, -R16 ;  /* 0x000000064b047c23 */ /* 0x004fe20008010810 */
[----:B------:R-:W-:Y:S01]  /*d970*/  IMAD.MOV.U32 R75, RZ, RZ, R50 ;  /* 0x000000ffff4b7224 */ /* 0x000fe200078e0032 */
[----:B------:R-:W-:Y:S01]  /*d980*/  MOV R50, R238 ;  /* 0x000000ee00327202 */ /* 0x000fe20000000f00 */
[----:B------:R-:W-:Y:S01]  /*d990*/  IMAD.MOV.U32 R238, RZ, RZ, R239 ;  /* 0x000000ffffee7224 */ /* 0x000fe200078e00ef */
[----:B------:R2:W-:Y:S01]  /*d9a0*/  MUFU.EX2 R233, R4 ;  /* 0x0000000400e97308 */ /* 0x0005e20000000800 */
[----:B------:R-:W-:Y:S01]  /*d9b0*/  IMAD.MOV.U32 R239, RZ, RZ, R19 ;  /* 0x000000ffffef7224 */ /* 0x000fe200078e0013 */
[----:B------:R-:W-:Y:S01]  /*d9c0*/  LOP3.LUT R0, R0, 0xff, RZ, 0xc0, !PT ;  /* 0x000000ff00007812 */ /* 0x000fe200078ec0ff */
[----:B------:R-:W-:Y:S01]  /*d9d0*/  IMAD.WIDE.U32 R18, R17, -0x326172a9, RZ ;  /* 0xcd9e8d5711127825 */ /* 0x000fe200078e00ff */
[----:B------:R-:W-:Y:S01]  /*d9e0*/  PRMT R7, R7, 0x5410, R6 ;  /* 0x0000541007077816 */ /* 0x000fe20000000006 */
[----:B------:R4:W5:Y:S01]  /*d9f0*/  LDL.LU.S16 R17, [R1] ;  /* 0x0000000001117983 */ /* 0x0009620000300600 */
[----:B------:R-:W-:Y:S01]  /*da00*/  PRMT R28, R0, 0x5410, R2 ;  /* 0x00005410001c7816 */ /* 0x000fe20000000002 */
[----:B------:R-:W-:Y:S01]  /*da10*/  FFMA.FTZ R0, R251, UR6, -R16 ;  /* 0x00000006fb007c23 */ /* 0x000fe20008010810 */
[----:B------:R-:W-:Y:S01]  /*da20*/  @!P6 HADD2 R251, -R146.H0_H0, -RZ.H0_H0 ;  /* 0xa00000ff92fbe230 */ /* 0x000fe20000000900 */
[----:B------:R-:W-:-:S02]  /*da30*/  LOP3.LUT R2, R3, UR32, R18, 0x96, !PT ;  /* 0x0000002003027c12 */ /* 0x000fc4000f8e9612 */
[----:B------:R1:W-:Y:S01]  /*da40*/  MUFU.EX2 R232, R0 ;  /* 0x0000000000e87308 */ /* 0x0003e20000000800 */
[----:B------:R-:W-:Y:S02]  /*da50*/  LOP3.LUT R64, R5, UR27, R32, 0x96, !PT ;  /* 0x0000001b05407c12 */ /* 0x000fe4000f8e9620 */
[----:B------:R-:W-:Y:S02]  /*da60*/  @!P6 PRMT R146, R251, 0x5410, RZ ;  /* 0x00005410fb92e816 */ /* 0x000fe400000000ff */
[----:B--2---:R-:W-:-:S04]  /*da70*/  LOP3.LUT R4, R43, 0xff, RZ, 0xc0, !PT ;  /* 0x000000ff2b047812 */ /* 0x004fc800078ec0ff */
[----:B------:R-:W-:Y:S01]  /*da80*/  ISETP.LE.U32.AND P0, PT, R4, UR15, PT ;  /* 0x0000000f04007c0c */ /* 0x000fe2000bf03070 */
[----:B------:R-:W-:Y:S01]  /*da90*/  FFMA.FTZ R4, R73, UR6, -R16 ;  /* 0x0000000649047c23 */ /* 0x000fe20008010810 */
[----:B------:R-:W-:Y:S02]  /*daa0*/  IMAD.MOV.U32 R73, RZ, RZ, R74 ;  /* 0x000000ffff497224 */ /* 0x000fe400078e004a */
[----:B------:R-:W-:Y:S02]  /*dab0*/  IMAD.MOV.U32 R74, RZ, RZ, R75 ;  /* 0x000000ffff4a7224 */ /* 0x000fe400078e004b */
[----:B------:R-:W-:Y:S02]  /*dac0*/  IMAD.MOV.U32 R75, RZ, RZ, R48 ;  /* 0x000000ffff4b7224 */ /* 0x000fe400078e0030 */
[----:B------:R-:W-:Y:S01]  /*dad0*/  FFMA.FTZ R6, R73, UR6, -R15 ;  /* 0x0000000649067c23 */ /* 0x000fe2000801080f */
[----:B------:R-:W-:Y:S01]  /*dae0*/  IMAD.MOV.U32 R48, RZ, RZ, R49 ;  /* 0x000000ffff307224 */ /* 0x000fe200078e0031 */
[----:B------:R-:W-:Y:S01]  /*daf0*/  MOV R49, R50 ;  /* 0x0000003200317202 */ /* 0x000fe20000000f00 */
[----:B------:R-:W-:Y:S01]  /*db00*/  IMAD.MOV.U32 R50, RZ, RZ, R51 ;  /* 0x000000ffff327224 */ /* 0x000fe200078e0033 */
[----:B------:R-:W-:Y:S01]  /*db10*/  MOV R73, R74 ;  /* 0x0000004a00497202 */ /* 0x000fe20000000f00 */
[----:B------:R-:W-:Y:S01]  /*db20*/  IMAD.MOV.U32 R51, RZ, RZ, R156 ;  /* 0x000000ffff337224 */ /* 0x000fe200078e009c */
[----:B-1----:R-:W-:Y:S01]  /*db30*/  SHF.R.U32.HI R0, RZ, 0x10, R40 ;  /* 0x00000010ff007819 */ /* 0x002fe20000011628 */
[----:B------:R-:W-:-:S02]  /*db40*/  IMAD.MOV.U32 R156, RZ, RZ, R157 ;  /* 0x000000ffff9c7224 */ /* 0x000fc400078e009d */
[----:B------:R-:W-:Y:S01]  /*db50*/  IMAD.MOV.U32 R74, RZ, RZ, R75 ;  /* 0x000000ffff4a7224 */ /* 0x000fe200078e004b */
[----:B------:R-:W-:Y:S01]  /*db60*/  LOP3.LUT R3, R0, 0xff, RZ, 0xc0, !PT ;  /* 0x000000ff00037812 */ /* 0x000fe200078ec0ff */
[----:B------:R-:W-:Y:S01]  /*db70*/  IMAD.MOV.U32 R157, RZ, RZ, R158 ;  /* 0x000000ffff9d7224 */ /* 0x000fe200078e009e */
[----:B------:R-:W-:Y:S01]  /*db80*/  LOP3.LUT R0, R2, 0xffff, RZ, 0xc0, !PT ;  /* 0x0000ffff02007812 */ /* 0x000fe200078ec0ff */
[----:B------:R-:W-:Y:S01]  /*db90*/  IMAD.MOV.U32 R75, RZ, RZ, R48 ;  /* 0x000000ffff4b7224 */ /* 0x000fe200078e0030 */
[----:B------:R-:W-:Y:S01]  /*dba0*/  ISETP.LE.U32.AND P6, PT, R3, UR15, PT ;  /* 0x0000000f03007c0c */ /* 0x000fe2000bfc3070 */
[----:B------:R-:W-:Y:S01]  /*dbb0*/  IMAD.MOV.U32 R48, RZ, RZ, R49 ;  /* 0x000000ffff307224 */ /* 0x000fe200078e0031 */
[----:B------:R-:W-:Y:S01]  /*dbc0*/  SHF.R.U32.HI R3, RZ, 0x10, R2 ;  /* 0x00000010ff037819 */ /* 0x000fe20000011602 */
[----:B------:R-:W-:Y:S02]  /*dbd0*/  IMAD.MOV.U32 R158, RZ, RZ, R159 ;  /* 0x000000ffff9e7224 */ /* 0x000fe400078e009f */
[----:B------:R-:W-:-:S02]  /*dbe0*/  IMAD.MOV.U32 R49, RZ, RZ, R50 ;  /* 0x000000ffff317224 */ /* 0x000fc400078e0032 */
[----:B------:R-:W-:Y:S02]  /*dbf0*/  IMAD.MOV.U32 R50, RZ, RZ, R51 ;  /* 0x000000ffff327224 */ /* 0x000fe400078e0033 */
[----:B------:R-:W-:Y:S02]  /*dc00*/  IMAD.MOV.U32 R159, RZ, RZ, R231 ;  /* 0x000000ffff9f7224 */ /* 0x000fe400078e00e7 */
[----:B------:R-:W-:Y:S01]  /*dc10*/  IMAD.MOV.U32 R51, RZ, RZ, R156 ;  /* 0x000000ffff337224 */ /* 0x000fe200078e009c */
[----:B------:R-:W-:Y:S01]  /*dc20*/  MOV R156, R157 ;  /* 0x0000009d009c7202 */ /* 0x000fe20000000f00 */
[----:B------:R-:W-:Y:S01]  /*dc30*/  IMAD.MOV.U32 R157, RZ, RZ, R158 ;  /* 0x000000ffff9d7224 */ /* 0x000fe200078e009e */
[----:B------:R-:W-:Y:S01]  /*dc40*/  SHF.R.U32.HI R5, RZ, 0x8, R0 ;  /* 0x00000008ff057819 */ /* 0x000fe20000011600 */
[----:B------:R-:W-:Y:S01]  /*dc50*/  IMAD.MOV.U32 R158, RZ, RZ, R159 ;  /* 0x000000ffff9e7224 */ /* 0x000fe200078e009f */
[----:B------:R-:W-:Y:S01]  /*dc60*/  MOV R34, R74 ;  /* 0x0000004a00227202 */ /* 0x000fe20000000f00 */
[----:B------:R-:W-:Y:S01]  /*dc70*/  IMAD.MOV.U32 R159, RZ, RZ, R224 ;  /* 0x000000ffff9f7224 */ /* 0x000fe200078e00e0 */
[----:B------:R1:W2:Y:S01]  /*dc80*/  MUFU.EX2 R231, R4 ;  /* 0x0000000400e77308 */ /* 0x0002a20000000800 */
[----:B------:R-:W-:-:S02]  /*dc90*/  IMAD.MOV.U32 R30, RZ, RZ, R75 ;  /* 0x000000ffff1e7224 */ /* 0x000fc400078e004b */
[----:B------:R-:W-:Y:S02]  /*dca0*/  IMAD.MOV.U32 R224, RZ, RZ, R225 ;  /* 0x000000ffffe07224 */ /* 0x000fe400078e00e1 */
[----:B------:R-:W-:Y:S01]  /*dcb0*/  IMAD.MOV.U32 R75, RZ, RZ, R156 ;  /* 0x000000ffff4b7224 */ /* 0x000fe200078e009c */
[----:B------:R-:W-:Y:S01]  /*dcc0*/  MOV R156, R157 ;  /* 0x0000009d009c7202 */ /* 0x000fe20000000f00 */
[----:B------:R-:W-:Y:S02]  /*dcd0*/  IMAD.MOV.U32 R225, RZ, RZ, R226 ;  /* 0x000000ffffe17224 */ /* 0x000fe400078e00e2 */
[----:B------:R-:W-:Y:S02]  /*dce0*/  IMAD.MOV.U32 R226, RZ, RZ, R230 ;  /* 0x000000ffffe27224 */ /* 0x000fe400078e00e6 */
[----:B------:R-:W-:Y:S02]  /*dcf0*/  IMAD.MOV.U32 R157, RZ, RZ, R158 ;  /* 0x000000ffff9d7224 */ /* 0x000fe400078e009e */
[----:B------:R-:W-:Y:S01]  /*dd00*/  IMAD.MOV.U32 R158, RZ, RZ, R159 ;  /* 0x000000ffff9e7224 */ /* 0x000fe200078e009f */
[----:B------:R-:W-:Y:S01]  /*dd10*/  LOP3.LUT R0, R3, 0xff, RZ, 0xc0, !PT ;  /* 0x000000ff03007812 */ /* 0x000fe200078ec0ff */
[----:B------:R-:W-:-:S02]  /*dd20*/  IMAD.MOV.U32 R159, RZ, RZ, R224 ;  /* 0x000000ffff9f7224 */ /* 0x000fc400078e00e0 */
[----:B------:R-:W-:Y:S01]  /*dd30*/  FFMA.FTZ R3, R73, UR6, -R15 ;  /* 0x0000000649037c23 */ /* 0x000fe2000801080f */
[----:B------:R-:W-:Y:S02]  /*dd40*/  IMAD.MOV.U32 R224, RZ, RZ, R225 ;  /* 0x000000ffffe07224 */ /* 0x000fe400078e00e1 */
[----:B------:R-:W-:Y:S02]  /*dd50*/  IMAD.MOV.U32 R225, RZ, RZ, R226 ;  /* 0x000000ffffe17224 */ /* 0x000fe400078e00e2 */
[----:B------:R-:W-:Y:S01]  /*dd60*/  IMAD.MOV.U32 R226, RZ, RZ, R227 ;  /* 0x000000ffffe27224 */ /* 0x000fe200078e00e3 */
[----:B------:R-:W-:Y:S01]  /*dd70*/  MOV R227, R228 ;  /* 0x000000e400e37202 */ /* 0x000fe20000000f00 */
[----:B------:R-:W-:Y:S02]  /*dd80*/  IMAD.MOV.U32 R31, RZ, RZ, R48 ;  /* 0x000000ffff1f7224 */ /* 0x000fe400078e0030 */
[----:B------:R-:W-:Y:S02]  /*dd90*/  IMAD.MOV.U32 R228, RZ, RZ, R229 ;  /* 0x000000ffffe47224 */ /* 0x000fe400078e00e5 */
[----:B------:R-:W-:Y:S01]  /*dda0*/  IMAD.MOV.U32 R72, RZ, RZ, R49 ;  /* 0x000000ffff487224 */ /* 0x000fe200078e0031 */
[----:B------:R3:W-:Y:S01]  /*ddb0*/  MUFU.EX2 R229, R3 ;  /* 0x0000000300e57308 */ /* 0x0007e20000000800 */
[----:B------:R-:W-:-:S02]  /*ddc0*/  IMAD.MOV.U32 R73, RZ, RZ, R50 ;  /* 0x000000ffff497224 */ /* 0x000fc400078e0032 */
[----:B------:R-:W-:Y:S01]  /*ddd0*/  IMAD.MOV.U32 R74, RZ, RZ, R51 ;  /* 0x000000ffff4a7224 */ /* 0x000fe200078e0033 */
[----:B-1----:R-:W-:Y:S01]  /*dde0*/  LOP3.LUT R4, R2, 0xff, RZ, 0xc0, !PT ;  /* 0x000000ff02047812 */ /* 0x002fe200078ec0ff */
[----:B---3--:R-:W-:Y:S01]  /*ddf0*/  FFMA.FTZ R3, R34, UR6, -R15 ;  /* 0x0000000622037c23 */ /* 0x008fe2000801080f */
[----:B------:R-:W-:Y:S02]  /*de00*/  IMAD.MOV.U32 R34, RZ, RZ, R30 ;  /* 0x000000ffff227224 */ /* 0x000fe400078e001e */
[----:B------:R-:W-:Y:S02]  /*de10*/  IMAD.MOV.U32 R30, RZ, RZ, R31 ;  /* 0x000000ffff1e7224 */ /* 0x000fe400078e001f */
[----:B------:R-:W-:Y:S02]  /*de20*/  IMAD.MOV.U32 R31, RZ, RZ, R72 ;  /* 0x000000ffff1f7224 */ /* 0x000fe400078e0048 */
[----:B------:R-:W-:Y:S02]  /*de30*/  IMAD.MOV.U32 R72, RZ, RZ, R73 ;  /* 0x000000ffff487224 */ /* 0x000fe400078e0049 */
[----:B------:R-:W-:Y:S01]  /*de40*/  IMAD.MOV.U32 R73, RZ, RZ, R74 ;  /* 0x000000ffff497224 */ /* 0x000fe200078e004a */
[----:B------:R-:W-:Y:S01]  /*de50*/  MOV R74, R75 ;  /* 0x0000004b004a7202 */ /* 0x000fe20000000f00 */
[----:B------:R-:W-:-:S02]  /*de60*/  IMAD.MOV.U32 R75, RZ, RZ, R156 ;  /* 0x000000ffff4b7224 */ /* 0x000fc400078e009c */
[----:B------:R-:W-:Y:S02]  /*de70*/  IMAD.MOV.U32 R156, RZ, RZ, R157 ;  /* 0x000000ffff9c7224 */ /* 0x000fe400078e009d */
[----:B------:R-:W-:Y:S02]  /*de80*/  IMAD.MOV.U32 R157, RZ, RZ, R158 ;  /* 0x000000ffff9d7224 */ /* 0x000fe400078e009e */
[----:B------:R-:W-:Y:S02]  /*de90*/  IMAD.MOV.U32 R158, RZ, RZ, R159 ;  /* 0x000000ffff9e7224 */ /* 0x000fe400078e009f */
[----:B------:R-:W-:Y:S01]  /*dea0*/  IMAD.MOV.U32 R159, RZ, RZ, R224 ;  /* 0x000000ffff9f7224 */ /* 0x000fe200078e00e0 */
[----:B------:R-:W-:Y:S01]  /*deb0*/  SHF.R.U32.HI R2, RZ, 0x18, R2 ;  /* 0x00000018ff027819 */ /* 0x000fe20000011602 */
[----:B------:R-:W-:Y:S01]  /*dec0*/  IMAD.MOV.U32 R224, RZ, RZ, R225 ;  /* 0x000000ffffe07224 */ /* 0x000fe200078e00e1 */
[----:B------:R-:W-:Y:S01]  /*ded0*/  MOV R225, R226 ;  /* 0x000000e200e17202 */ /* 0x000fe20000000f00 */
[----:B------:R1:W3:Y:S01]  /*dee0*/  MUFU.EX2 R230, R6 ;  /* 0x0000000600e67308 */ /* 0x0002e20000000800 */
[----:B------:R-:W-:Y:S01]  /*def0*/  PRMT R4, R4, 0x5410, R5 ;  /* 0x0000541004047816 */ /* 0x000fe20000000005 */
[----:B------:R-:W-:Y:S01]  /*df00*/  IMAD.MOV.U32 R252, RZ, RZ, R236 ;  /* 0x000000fffffc7224 */ /* 0x000fe200078e00ec */
[----:B------:R-:W-:Y:S01]  /*df10*/  PRMT R5, R0, 0x5410, R2 ;  /* 0x0000541000057816 */ /* 0x000fe20000000002 */
[----:B------:R-:W-:Y:S01]  /*df20*/  IMAD.MOV.U32 R251, RZ, RZ, R45 ;  /* 0x000000fffffb7224 */ /* 0x000fe200078e002d */
[----:B------:R-:W-:Y:S01]  /*df30*/  MOV R43, R225 ;  /* 0x000000e1002b7202 */ /* 0x000fe20000000f00 */
[----:B------:R-:W-:Y:S01]  /*df40*/  IMAD.MOV.U32 R225, RZ, RZ, R46 ;  /* 0x000000ffffe17224 */ /* 0x000fe200078e002e */
[----:B------:R-:W-:Y:S01]  /*df50*/  SHF.R.U32.HI R2, RZ, 0x8, R44 ;  /* 0x00000008ff027819 */ /* 0x000fe2000001162c */
[----:B------:R-:W-:-:S02]  /*df60*/  IMAD.MOV.U32 R236, RZ, RZ, R47 ;  /* 0x000000ffffec7224 */ /* 0x000fc400078e002f */
[----:B------:R-:W-:Y:S01]  /*df70*/  HMMA.16816.F32 R44, R8, R22, R112 ;  /* 0x00000016082c723c */ /* 0x000fe20000001870 */
[----:B-----5:R-:W-:-:S05]  /*df80*/  @!P5 HADD2 R17, -R144.H0_H0, -RZ.H0_H0 ;  /* 0xa00000ff9011d230 */ /* 0x020fca0000000900 */
[----:B-1----:R-:W-:Y:S02]  /*df90*/  PRMT R6, R17, 0x7610, R6 ;  /* 0x0000761011067816 */ /* 0x002fe40000000006 */
[----:B------:R4:W5:Y:S04]  /*dfa0*/  LDL.LU.S16 R17, [R1+0x4] ;  /* 0x0000040001117983 */ /* 0x0009680000300600 */
[----:B------:R4:W4:Y:S01]  /*dfb0*/  LDL.LU.S16 R115, [R1+0x8] ;  /* 0x0000080001737983 */ /* 0x0009220000300600 */
[----:B--2---:R-:W-:Y:S01]  /*dfc0*/  F2FP.F16.F32.PACK_AB R0, R231, R232 ;  /* 0x000000e8e700723e */ /* 0x004fe200000000ff */
[----:B------:R-:W-:Y:S01]  /*dfd0*/  IMAD.MOV.U32 R226, RZ, RZ, R227 ;  /* 0x000000ffffe27224 */ /* 0x000fe200078e00e3 */
[----:B------:R-:W-:Y:S01]  /*dfe0*/  LOP3.LUT R2, R2, 0xffff, RZ, 0xc0, !PT ;  /* 0x0000ffff02027812 */ /* 0x000fe200078ec0ff */
[----:B------:R-:W-:Y:S01]  /*dff0*/  IMAD.MOV.U32 R227, RZ, RZ, R228 ;  /* 0x000000ffffe37224 */ /* 0x000fe200078e00e4 */
[C---:B------:R-:W-:Y:S01]  /*e000*/  PRMT R141, R0.reuse, 0x7610, R141 ;  /* 0x00007610008d7816 */ /* 0x040fe2000000008d */
[----:B------:R1:W-:Y:S01]  /*e010*/  MUFU.EX2 R228, R3 ;  /* 0x0000000300e47308 */ /* 0x0003e20000000800 */
[----:B------:R-:W-:Y:S01]  /*e020*/  PRMT R140, R0, 0x7632, R140 ;  /* 0x00007632008c7816 */ /* 0x000fe2000000008c */
[----:B------:R-:W-:Y:S01]  /*e030*/  HMMA.16816.F32 R48, R8, R20, R212 ;  /* 0x000000140830723c */ /* 0x000fe200000018d4 */
[----:B------:R-:W-:Y:S01]  /*e040*/  @!P5 PRMT R144, R6, 0x5410, RZ ;  /* 0x000054100690d816 */ /* 0x000fe200000000ff */
[----:B------:R-:W-:Y:S01]  /*e050*/  IMAD.MOV.U32 R250, RZ, RZ, R224 ;  /* 0x000000fffffa7224 */ /* 0x000fe200078e00e0 */
[----:B------:R-:W-:Y:S01]  /*e060*/  HSET2.LE.AND R0, R7, R14, PT ;  /* 0x0000000e07007233 */ /* 0x000fe20003803000 */
[----:B------:R-:W-:Y:S01]  /*e070*/  IMAD.MOV.U32 R224, RZ, RZ, R227 ;  /* 0x000000ffffe07224 */ /* 0x000fe200078e00e3 */
[----:B------:R-:W-:Y:S01]  /*e080*/  ISETP.LE.U32.AND P5, PT, R2, UR15, PT ;  /* 0x0000000f02007c0c */ /* 0x000fe2000bfa3070 */
[----:B------:R-:W2:Y:S01]  /*e090*/  LDSM.16.MT88.4 R20, [R182+0xd000] ;  /* 0x00d00000b614783b */ /* 0x000ea20000004200 */
[----:B------:R-:W-:Y:S01]  /*e0a0*/  PRMT R2, R141, 0x5410, R140 ;  /* 0x000054108d027816 */ /* 0x000fe2000000008c */
[----:B------:R-:W-:Y:S01]  /*e0b0*/  IMAD.MOV.U32 R246, RZ, RZ, R72 ;  /* 0x000000fffff67224 */ /* 0x000fe200078e0048 */
[----:B------:R-:W-:Y:S01]  /*e0c0*/  MOV R66, R74 ;  /* 0x0000004a00427202 */ /* 0x000fe20000000f00 */
[----:B------:R-:W-:-:S02]  /*e0d0*/  IMAD.MOV.U32 R67, RZ, RZ, R73 ;  /* 0x000000ffff437224 */ /* 0x000fc400078e0049 */
[----:B-1----:R-:W-:Y:S01]  /*e0e0*/  FFMA.FTZ R3, R34, UR6, -R15 ;  /* 0x0000000622037c23 */ /* 0x002fe2000801080f */
[----:B------:R-:W-:Y:S01]  /*e0f0*/  LOP3.LUT R6, R0, R2, RZ, 0xc0, !PT ;  /* 0x0000000200067212 */ /* 0x000fe200078ec0ff */
[----:B------:R-:W-:Y:S01]  /*e100*/  IMAD.MOV.U32 R42, RZ, RZ, R75 ;  /* 0x000000ffff2a7224 */ /* 0x000fe200078e004b */
[----:B------:R-:W-:Y:S01]  /*e110*/  LDSM.16.MT88.4 R32, [R183+0xf000] ;  /* 0x00f00000b720783b */ /* 0x000fe20000004200 */
[----:B------:R3:W1:Y:S01]  /*e120*/  MUFU.EX2 R227, R3 ;  /* 0x0000000300e37308 */ /* 0x0006620000000800 */
[--C-:B------:R-:W-:Y:S02]  /*e130*/  HSET2.LE.AND R2, R4, R14.reuse, PT ;  /* 0x0000000e04027233 */ /* 0x100fe40003803000 */
[----:B------:R-:W-:Y:S01]  /*e140*/  F2FP.F16.F32.PACK_AB R4, R233, R234 ;  /* 0x000000eae904723e */ /* 0x000fe200000000ff */
[----:B------:R-:W-:Y:S01]  /*e150*/  IMAD.MOV.U32 R248, RZ, RZ, R156 ;  /* 0x000000fffff87224 */ /* 0x000fe200078e009c */
[----:B------:R-:W-:Y:S01]  /*e160*/  HSET2.LE.AND R0, R28, R14, PT ;  /* 0x0000000e1c007233 */ /* 0x000fe20003803000 */
[----:B------:R-:W-:Y:S01]  /*e170*/  IMAD.MOV.U32 R247, RZ, RZ, R157 ;  /* 0x000000fffff77224 */ /* 0x000fe200078e009d */
[----:B------:R-:W-:Y:S01]  /*e180*/  PRMT R137, R4, 0x7610, R137 ;  /* 0x0000761004897816 */ /* 0x000fe20000000089 */
[----:B------:R-:W-:Y:S01]  /*e190*/  IMAD.MOV.U32 R249, RZ, RZ, R158 ;  /* 0x000000fffff97224 */ /* 0x000fe200078e009e */
[----:B------:R-:W-:Y:S01]  /*e1a0*/  LDSM.16.MT88.4 R8, [R184+0xd000] ;  /* 0x00d00000b808783b */ /* 0x000fe20000004200 */
[----:B---3--:R-:W-:-:S04]  /*e1b0*/  F2FP.F16.F32.PACK_AB R3, R229, R230 ;  /* 0x000000e6e503723e */ /* 0x008fc800000000ff */
[C---:B------:R-:W-:Y:S02]  /*e1c0*/  PRMT R139, R3.reuse, 0x7632, R139 ;  /* 0x00007632038b7816 */ /* 0x040fe4000000008b */
[----:B------:R-:W-:Y:S02]  /*e1d0*/  PRMT R138, R3, 0x7610, R138 ;  /* 0x00007610038a7816 */ /* 0x000fe4000000008a */
[----:B------:R-:W-:Y:S02]  /*e1e0*/  PRMT R136, R4, 0x7632, R136 ;  /* 0x0000763204887816 */ /* 0x000fe40000000088 */
[----:B------:R-:W-:-:S04]  /*e1f0*/  PRMT R3, R138, 0x5410, R139 ;  /* 0x000054108a037816 */ /* 0x000fc8000000008b */
[----:B------:R-:W-:Y:S02]  /*e200*/  LOP3.LUT R7, R0, R3, RZ, 0xc0, !PT ;  /* 0x0000000300077212 */ /* 0x000fe400078ec0ff */
[----:B------:R-:W-:-:S04]  /*e210*/  PRMT R0, R137, 0x5410, R136 ;  /* 0x0000541089007816 */ /* 0x000fc80000000088 */
[----:B------:R-:W-:Y:S02]  /*e220*/  LOP3.LUT R4, R2, R0, RZ, 0xc0, !PT ;  /* 0x0000000002047212 */ /* 0x000fe400078ec0ff */
[----:B-1----:R-:W-:-:S04]  /*e230*/  F2FP.F16.F32.PACK_AB R2, R227, R228 ;  /* 0x000000e4e302723e */ /* 0x002fc800000000ff */
[C---:B------:R-:W-:Y:S02]  /*e240*/  PRMT R103, R2.reuse, 0x7632, R103 ;  /* 0x0000763202677816 */ /* 0x040fe40000000067 */
[----:B------:R-:W-:Y:S02]  /*e250*/  PRMT R102, R2, 0x7610, R102 ;  /* 0x0000761002667816 */ /* 0x000fe40000000066 */
[----:B------:R-:W-:Y:S02]  /*e260*/  HSET2.LE.AND R0, R5, R14, PT ;  /* 0x0000000e05007233 */ /* 0x000fe40003803000 */
[----:B------:R-:W-:-:S04]  /*e270*/  PRMT R2, R102, 0x5410, R103 ;  /* 0x0000541066027816 */ /* 0x000fc80000000067 */
[----:B------:R-:W-:-:S07]  /*e280*/  LOP3.LUT R5, R0, R2, RZ, 0xc0, !PT ;  /* 0x0000000200057212 */ /* 0x000fce00078ec0ff */
[C---:B------:R-:W-:Y:S06]  /*e290*/  HMMA.16816.F32 R104, R4.reuse, R24, R104 ;  /* 0x000000180468723c */ /* 0x040fec0000001868 */
[C---:B------:R-:W-:Y:S01]  /*e2a0*/  HMMA.16816.F32 R52, R4.reuse, R26, R52 ;  /* 0x0000001a0434723c */ /* 0x040fe20000001834 */
[----:B------:R-:W1:Y:S05]  /*e2b0*/  LDSM.16.MT88.4 R24, [R181+0xf000] ;  /* 0x00f00000b518783b */ /* 0x000e6a0000004200 */
[C---:B--2---:R-:W-:Y:S06]  /*e2c0*/  HMMA.16816.F32 R108, R4.reuse, R20, R108 ;  /* 0x00000014046c723c */ /* 0x044fec000000186c */
[----:B------:R-:W-:Y:S01]  /*e2d0*/  HMMA.16816.F32 R56, R4, R22, R56 ;  /* 0x000000160438723c */ /* 0x000fe20000001838 */
[----:B------:R-:W2:Y:S01]  /*e2e0*/  LDSM.16.MT88.4 R20, [R182+0xf000] ;  /* 0x00f00000b614783b */ /* 0x000ea20000004200 */
[----:B------:R-:W-:-:S05]  /*e2f0*/  LOP3.LUT R2, R19, UR5, R38, 0x96, !PT ;  /* 0x0000000513027c12 */ /* 0x000fca000f8e9626 */
[----:B------:R-:W-:-:S05]  /*e300*/  IMAD.WIDE.U32 R2, R2, -0x2daee0ad, RZ ;  /* 0xd2511f5302027825 */ /* 0x000fca00078e00ff */
[----:B------:R-:W-:Y:S01]  /*e310*/  LOP3.LUT R0, R3, UR27, R36, 0x96, !PT ;  /* 0x0000001b03007c12 */ /* 0x000fe2000f8e9624 */
[C---:B-1----:R-:W-:Y:S06]  /*e320*/  HMMA.16816.F32 R72, R4.reuse, R24, R88 ;  /* 0x000000180448723c */ /* 0x042fec0000001858 */
[----:B--2---:R-:W-:Y:S01]  /*e330*/  HMMA.16816.F32 R88, R4, R20, R96 ;  /* 0x000000140458723c */ /* 0x004fe20000001860 */
[----:B-----5:R-:W-:Y:S02]  /*e340*/  @!P5 HADD2 R17, -R142.H0_H0, -RZ.H0_H0 ;  /* 0xa00000ff8e11d230 */ /* 0x020fe40000000900 */
[----:B----4-:R-:W-:-:S04]  /*e350*/  @!P0 HADD2 R115, -R145.H0_H0, -RZ.H0_H0 ;  /* 0xa00000ff91738230 */ /* 0x010fc80000000900 */
[----:B------:R-:W-:Y:S02]  /*e360*/  PRMT R20, R17, 0x7610, R20 ;  /* 0x0000761011147816 */ /* 0x000fe40000000014 */
[----:B------:R-:W-:Y:S02]  /*e370*/  LOP3.LUT R17, R2, 0xffff, RZ, 0xc0, !PT ;  /* 0x0000ffff02117812 */ /* 0x000fe400078ec0ff */
[----:B------:R-:W-:Y:S02]  /*e380*/  PRMT R3, R115, 0x7610, R3 ;  /* 0x0000761073037816 */ /* 0x000fe40000000003 */
[----:B------:R-:W-:Y:S01]  /*e390*/  @!P5 PRMT R142, R20, 0x5410, RZ ;  /* 0x00005410148ed816 */ /* 0x000fe200000000ff */
[----:B------:R-:W-:Y:S01]  /*e3a0*/  IMAD.MOV.U32 R245, RZ, RZ, R159 ;  /* 0x000000fffff57224 */ /* 0x000fe200078e009f */
[----:B------:R1:W2:Y:S01]  /*e3b0*/  LDL.LU.S16 R20, [R1+0xc] ;  /* 0x00000c0001147983 */ /* 0x0002a20000300600 */
[----:B------:R-:W-:-:S03]  /*e3c0*/  @!P0 PRMT R145, R3, 0x5410, RZ ;  /* 0x0000541003918816 */ /* 0x000fc600000000ff */
[----:B------:R1:W3:Y:S01]  /*e3d0*/  LDL.LU.S16 R3, [R1+0x14] ;  /* 0x0000140001037983 */ /* 0x0002e20000300600 */
[C---:B------:R-:W-:Y:S01]  /*e3e0*/  HMMA.16816.F32 R156, R4.reuse, R32, R132 ;  /* 0x00000020049c723c */ /* 0x040fe20000001884 */
[----:B------:R-:W-:Y:S02]  /*e3f0*/  LOP3.LUT R18, R2, 0xff, RZ, 0xc0, !PT ;  /* 0x000000ff02127812 */ /* 0x000fe400078ec0ff */
[----:B------:R-:W-:Y:S01]  /*e400*/  SHF.R.U32.HI R19, RZ, 0x10, R2 ;  /* 0x00000010ff137819 */ /* 0x000fe20000011602 */
[----:B------:R-:W-:Y:S01]  /*e410*/  IMAD.MOV.U32 R244, RZ, RZ, R30 ;  /* 0x000000fffff47224 */ /* 0x000fe200078e001e */
[----:B------:R-:W-:Y:S02]  /*e420*/  LDSM.16.MT88.4 R112, [R181+0xd800] ;  /* 0x00d80000b570783b */ /* 0x000fe40000004200 */
[----:B------:R-:W-:Y:S02]  /*e430*/  SHF.R.U32.HI R32, RZ, 0x18, R2 ;  /* 0x00000018ff207819 */ /* 0x000fe40000011602 */
[----:B------:R-:W-:Y:S01]  /*e440*/  LOP3.LUT R2, R40, 0xff, RZ, 0xc0, !PT ;  /* 0x000000ff28027812 */ /* 0x000fe200078ec0ff */
[----:B------:R-:W-:Y:S01]  /*e450*/  HMMA.16816.F32 R116, R4, R8, R116 ;  /* 0x000000080474723c */ /* 0x000fe20000001874 */
[----:B------:R-:W-:Y:S01]  /*e460*/  IMAD.MOV.U32 R223, RZ, RZ, R31 ;  /* 0x000000ffffdf7224 */ /* 0x000fe200078e001f */
[----:B------:R-:W-:Y:S01]  /*e470*/  LDSM.16.MT88.4 R132, [R183+0xd800] ;  /* 0x00d80000b784783b */ /* 0x000fe20000004200 */
[----:B------:R-:W-:-:S02]  /*e480*/  ISETP.LE.U32.AND P5, PT, R2, UR15, PT ;  /* 0x0000000f02007c0c */ /* 0x000fc4000bfa3070 */
[----:B------:R-:W-:Y:S01]  /*e490*/  SHF.R.U32.HI R2, RZ, 0x18, R40 ;  /* 0x00000018ff027819 */ /* 0x000fe20000011628 */
[----:B------:R-:W-:Y:S01]  /*e4a0*/  HMMA.16816.F32 R60, R4, R10, R60 ;  /* 0x0000000a043c723c */ /* 0x000fe2000000183c */
[----:B------:R-:W4:Y:S02]  /*e4b0*/  LDSM.16.MT88.4 R8, [R184+0xf000] ;  /* 0x00f00000b808783b */ /* 0x000f240000004200 */
[----:B------:R-:W-:Y:S02]  /*e4c0*/  ISETP.LE.U32.AND P0, PT, R2, UR15, PT ;  /* 0x0000000f02007c0c */ /* 0x000fe4000bf03070 */
[----:B------:R-:W-:Y:S01]  /*e4d0*/  LOP3.LUT R2, R40, 0xffff, RZ, 0xc0, !PT ;  /* 0x0000ffff28027812 */ /* 0x000fe200078ec0ff */
[----:B------:R-:W5:Y:S03]  /*e4e0*/  LDSM.16.MT88.4 R28, [R183+0xd000] ;  /* 0x00d00000b71c783b */ /* 0x000f660000004200 */
[----:B------:R-:W-:-:S04]  /*e4f0*/  SHF.R.U32.HI R2, RZ, 0x8, R2 ;  /* 0x00000008ff027819 */ /* 0x000fc80000011602 */
[----:B------:R-:W-:Y:S01]  /*e500*/  LOP3.LUT R2, R2, 0xffff, RZ, 0xc0, !PT ;  /* 0x0000ffff02027812 */ /* 0x000fe200078ec0ff */
[----:B--2---:R-:W-:Y:S02]  /*e510*/  @!P3 HADD2 R20, -R143.H0_H0, -RZ.H0_H0 ;  /* 0xa00000ff8f14b230 */ /* 0x004fe40000000900 */
[----:B---3--:R-:W-:-:S03]  /*e520*/  @!P5 HADD2 R3, -R137.H0_H0, -RZ.H0_H0 ;  /* 0xa00000ff8903d230 */ /* 0x008fc60000000900 */
[----:B------:R-:W-:Y:S02]  /*e530*/  PRMT R25, R20, 0x7610, R25 ;  /* 0x0000761014197816 */ /* 0x000fe40000000019 */
[----:B------:R-:W-:Y:S02]  /*e540*/  PRMT R24, R3, 0x7610, R24 ;  /* 0x0000761003187816 */ /* 0x000fe40000000018 */
[----:B------:R-:W-:Y:S02]  /*e550*/  SHF.R.U32.HI R3, RZ, 0x8, R251 ;  /* 0x00000008ff037819 */ /* 0x000fe400000116fb */
[----:B------:R-:W-:Y:S02]  /*e560*/  @!P3 PRMT R143, R25, 0x5410, RZ ;  /* 0x00005410198fb816 */ /* 0x000fe400000000ff */
[----:B------:R-:W-:Y:S02]  /*e570*/  ISETP.LE.U32.AND P3, PT, R2, UR15, PT ;  /* 0x0000000f02007c0c */ /* 0x000fe4000bf63070 */
[----:B------:R-:W-:-:S02]  /*e580*/  LOP3.LUT R2, R3, 0xffff, RZ, 0xc0, !PT ;  /* 0x0000ffff03027812 */ /* 0x000fc400078ec0ff */
[----:B------:R1:W2:Y:S01]  /*e590*/  LDL.LU.S16 R3, [R1+0x18] ;  /* 0x0000180001037983 */ /* 0x0002a20000300600 */
[C---:B----4-:R-:W-:Y:S06]  /*e5a0*/  HMMA.16816.F32 R152, R4.reuse, R8, R152 ;  /* 0x000000080498723c */ /* 0x050fec0000001898 */
[C---:B------:R-:W-:Y:S01]  /*e5b0*/  HMMA.16816.F32 R160, R4.reuse, R10, R160 ;  /* 0x0000000a04a0723c */ /* 0x040fe200000018a0 */
[----:B------:R-:W3:Y:S05]  /*e5c0*/  LDSM.16.MT88.4 R8, [R181+0x11000] ;  /* 0x01100000b508783b */ /* 0x000eea0000004200 */
[C---:B-----5:R-:W-:Y:S01]  /*e5d0*/  HMMA.16816.F32 R124, R4.reuse, R28, R124 ;  /* 0x0000001c047c723c */ /* 0x060fe2000000187c */
[----:B------:R1:W4:Y:S05]  /*e5e0*/  LDL.LU.S16 R28, [R1+0x1c] ;  /* 0x00001c00011c7983 */ /* 0x00032a0000300600 */
[----:B---3--:R-:W-:Y:S01]  /*e5f0*/  HMMA.16816.F32 R168, R4, R10, R168 ;  /* 0x0000000a04a8723c */ /* 0x008fe200000018a8 */
[----:B------:R1:W3:Y:S01]  /*e600*/  LDL.LU.S16 R11, [R1+0x20] ;  /* 0x00002000010b7983 */ /* 0x0002e20000300600 */
[----:B--2---:R-:W-:-:S05]  /*e610*/  @!P3 HADD2 R3, -R136.H0_H0, -RZ.H0_H0 ;  /* 0xa00000ff8803b230 */ /* 0x004fca0000000900 */
[----:B------:R-:W-:-:S04]  /*e620*/  PRMT R10, R3, 0x7610, R10 ;  /* 0x00007610030a7816 */ /* 0x000fc8000000000a */
[----:B------:R-:W-:Y:S02]  /*e630*/  @!P3 PRMT R136, R10, 0x5410, RZ ;  /* 0x000054100a88b816 */ /* 0x000fe400000000ff */
[----:B------:R1:W2:Y:S01]  /*e640*/  LDL.LU.S16 R10, [R1+0x24] ;  /* 0x00002400010a7983 */ /* 0x0002a20000300600 */
[----:B------:R-:W-:Y:S01]  /*e650*/  HMMA.16816.F32 R208, R4, R8, R208 ;  /* 0x0000000804d0723c */ /* 0x000fe200000018d0 */
[----:B------:R-:W-:Y:S02]  /*e660*/  @!P5 PRMT R137, R24, 0x5410, RZ ;  /* 0x000054101889d816 */ /* 0x000fe400000000ff */
[----:B------:R-:W-:Y:S01]  /*e670*/  ISETP.LE.U32.AND P5, PT, R2, UR15, PT ;  /* 0x0000000f02007c0c */ /* 0x000fe2000bfa3070 */
[----:B------:R-:W-:-:S03]  /*e680*/  FFMA.FTZ R2, R225, UR6, -R16 ;  /* 0x00000006e1027c23 */ /* 0x000fc60008010810 */
[--C-:B------:R-:W-:Y:S01]  /*e690*/  FFMA.FTZ R8, R252, UR6, -R16.reuse ;  /* 0x00000006fc087c23 */ /* 0x100fe20008010810 */
[----:B------:R-:W-:Y:S01]  /*e6a0*/  IMAD.MOV.U32 R252, RZ, RZ, R43 ;  /* 0x000000fffffc7224 */ /* 0x000fe200078e002b */
[----:B------:R-:W-:Y:S01]  /*e6b0*/  MOV R43, R250 ;  /* 0x000000fa002b7202 */ /* 0x000fe20000000f00 */
[----:B------:R-:W-:Y:S02]  /*e6c0*/  IMAD.MOV.U32 R250, RZ, RZ, R249 ;  /* 0x000000fffffa7224 */ /* 0x000fe400078e00f9 */
[----:B----4-:R-:W-:Y:S02]  /*e6d0*/  @!P0 HADD2 R28, -R103.H0_H0, -RZ.H0_H0 ;  /* 0xa00000ff671c8230 */ /* 0x010fe40000000900 */
[----:B------:R-:W-:Y:S01]  /*e6e0*/  FFMA.FTZ R3, R252, UR6, -R16 ;  /* 0x00000006fc037c23 */ /* 0x000fe20008010810 */
[----:B------:R4:W-:Y:S01]  /*e6f0*/  MUFU.EX2 R225, R2 ;  /* 0x0000000200e17308 */ /* 0x0009e20000000800 */
[----:B------:R-:W-:Y:S01]  /*e700*/  MOV R252, R250 ;  /* 0x000000fa00fc7202 */ /* 0x000fe20000000f00 */
[----:B------:R-:W-:-:S02]  /*e710*/  IMAD.MOV.U32 R249, RZ, RZ, R42 ;  /* 0x000000fffff97224 */ /* 0x000fc400078e002a */
[----:B------:R-:W-:Y:S02]  /*e720*/  IMAD.MOV.U32 R42, RZ, RZ, R66 ;  /* 0x000000ffff2a7224 */ /* 0x000fe400078e0042 */
[----:B------:R-:W-:Y:S02]  /*e730*/  IMAD.MOV.U32 R66, RZ, RZ, R246 ;  /* 0x000000ffff427224 */ /* 0x000fe400078e00f6 */
[----:B----4-:R-:W-:Y:S01]  /*e740*/  FFMA.FTZ R2, R43, UR6, -R16 ;  /* 0x000000062b027c23 */ /* 0x010fe20008010810 */
[----:B------:R-:W-:Y:S02]  /*e750*/  IMAD.MOV.U32 R43, RZ, RZ, R224 ;  /* 0x000000ffff2b7224 */ /* 0x000fe400078e00e0 */
[----:B------:R4:W-:Y:S01]  /*e760*/  MUFU.EX2 R224, R3 ;  /* 0x0000000300e07308 */ /* 0x0009e20000000800 */
[----:B------:R-:W-:Y:S02]  /*e770*/  IMAD.MOV.U32 R246, RZ, RZ, R223 ;  /* 0x000000fffff67224 */ /* 0x000fe400078e00df */
[----:B---3--:R-:W-:Y:S01]  /*e780*/  @!P6 HADD2 R11, -R102.H0_H0, -RZ.H0_H0 ;  /* 0xa00000ff660be230 */ /* 0x008fe20000000900 */
[----:B------:R-:W-:Y:S01]  /*e790*/  HMMA.16816.F32 R212, R4, R34, R128 ;  /* 0x0000002204d4723c */ /* 0x000fe20000001880 */
[----:B------:R-:W-:-:S05]  /*e7a0*/  IMAD.MOV.U32 R223, RZ, RZ, R226 ;  /* 0x000000ffffdf7224 */ /* 0x000fca00078e00e2 */
[----:B------:R-:W-:Y:S01]  /*e7b0*/  HMMA.16816.F32 R76, R4, R26, R92 ;  /* 0x0000001a044c723c */ /* 0x000fe2000000185c */
[----:B----4-:R-:W-:Y:S01]  /*e7c0*/  PRMT R3, R28, 0x7610, R3 ;  /* 0x000076101c037816 */ /* 0x010fe20000000003 */
[----:B------:R3:W4:Y:S01]  /*e7d0*/  MUFU.EX2 R226, R8 ;  /* 0x0000000800e27308 */ /* 0x0007220000000800 */
[----:B------:R-:W-:-:S03]  /*e7e0*/  IMAD.MOV.U32 R250, RZ, RZ, R249 ;  /* 0x000000fffffa7224 */ /* 0x000fc600078e00f9 */
[C---:B------:R-:W-:Y:S01]  /*e7f0*/  HMMA.16816.F32 R68, R4.reuse, R30, R68 ;  /* 0x0000001e0444723c */ /* 0x040fe20000001844 */
[----:B------:R-:W-:Y:S01]  /*e800*/  @!P0 PRMT R103, R3, 0x5410, RZ ;  /* 0x0000541003678816 */ /* 0x000fe200000000ff */
[----:B------:R-:W-:Y:S01]  /*e810*/  FFMA.FTZ R3, R252, UR6, -R15 ;  /* 0x00000006fc037c23 */ /* 0x000fe2000801080f */
[----:B------:R-:W-:Y:S01]  /*e820*/  IMAD.MOV.U32 R249, RZ, RZ, R42 ;  /* 0x000000fffff97224 */ /* 0x000fe200078e002a */
[----:B------:R-:W5:Y:S02]  /*e830*/  LDSM.16.MT88.4 R24, [R184+0x11000] ;  /* 0x01100000b818783b */ /* 0x000f640000004200 */
[----:B------:R1:W-:Y:S01]  /*e840*/  MUFU.EX2 R35, R3 ;  /* 0x0000000300237308 */ /* 0x0003e20000000800 */
[----:B------:R-:W-:Y:S02]  /*e850*/  IMAD.MOV.U32 R42, RZ, RZ, R66 ;  /* 0x000000ffff2a7224 */ /* 0x000fe400078e0042 */
[----:B--2---:R-:W-:Y:S01]  /*e860*/  @!P1 HADD2 R10, -R141.H0_H0, -RZ.H0_H0 ;  /* 0xa00000ff8d0a9230 */ /* 0x004fe20000000900 */
[----:B---3--:R-:W-:Y:S01]  /*e870*/  PRMT R8, R11, 0x7610, R8 ;  /* 0x000076100b087816 */ /* 0x008fe20000000008 */
[----:B------:R-:W-:Y:S01]  /*e880*/  HMMA.16816.F32 R92, R4, R22, R120 ;  /* 0x00000016045c723c */ /* 0x000fe20000001878 */
[----:B-1----:R-:W-:Y:S01]  /*e890*/  LOP3.LUT R3, R41, 0xff, RZ, 0xc0, !PT ;  /* 0x000000ff29037812 */ /* 0x002fe200078ec0ff */
[----:B------:R-:W-:Y:S01]  /*e8a0*/  IMAD.MOV.U32 R66, RZ, RZ, R246 ;  /* 0x000000ffff427224 */ /* 0x000fe200078e00f6 */
[----:B------:R-:W-:Y:S01]  /*e8b0*/  PRMT R9, R10, 0x7610, R9 ;  /* 0x000076100a097816 */ /* 0x000fe20000000009 */
[----:B------:R-:W1:Y:S01]  /*e8c0*/  LDSM.16.MT88.4 R20, [R182+0x11000] ;  /* 0x01100000b614783b */ /* 0x000e620000004200 */
[----:B------:R-:W-:-:S02]  /*e8d0*/  @!P6 PRMT R102, R8, 0x5410, RZ ;  /* 0x000054100866e816 */ /* 0x000fc400000000ff */
[----:B------:R-:W-:Y:S01]  /*e8e0*/  @!P1 PRMT R141, R9, 0x5410, RZ ;  /* 0x00005410098d9816 */ /* 0x000fe200000000ff */
[--C-:B------:R-:W-:Y:S01]  /*e8f0*/  FFMA.FTZ R8, R43, UR6, -R15.reuse ;  /* 0x000000062b087c23 */ /* 0x100fe2000801080f */
[----:B------:R-:W-:Y:S01]  /*e900*/  ISETP.LE.U32.AND P1, PT, R3, UR15, PT ;  /* 0x0000000f03007c0c */ /* 0x000fe2000bf23070 */
[--C-:B------:R-:W-:Y:S01]  /*e910*/  FFMA.FTZ R3, R250, UR6, -R15.reuse ;  /* 0x00000006fa037c23 */ /* 0x100fe2000801080f */
[----:B------:R-:W-:Y:S01]  /*e920*/  FFMA.FTZ R15, R249, UR6, -R15 ;  /* 0x00000006f90f7c23 */ /* 0x000fe2000801080f */
[----:B------:R-:W-:Y:S01]  /*e930*/  IMAD.MOV.U32 R249, RZ, RZ, R66 ;  /* 0x000000fffff97224 */ /* 0x000fe200078e0042 */
[----:B------:R-:W2:Y:S04]  /*e940*/  LDSM.16.MT88.4 R28, [R183+0x11000] ;  /* 0x01100000b71c783b */ /* 0x000ea80000004200 */
[----:B------:R3:W3:Y:S01]  /*e950*/  LDL.LU.S16 R66, [R1+0x28] ;  /* 0x0000280001427983 */ /* 0x0006e20000300600 */
[----:B------:R-:W-:-:S02]  /*e960*/  IMAD.MOV.U32 R246, RZ, RZ, R223 ;  /* 0x000000fffff67224 */ /* 0x000fc400078e00df */
[----:B------:R4:W-:Y:S01]  /*e970*/  MUFU.EX2 R223, R2 ;  /* 0x0000000200df7308 */ /* 0x0009e20000000800 */
[----:B------:R-:W-:Y:S01]  /*e980*/  LOP3.LUT R9, R19, 0xff, RZ, 0xc0, !PT ;  /* 0x000000ff13097812 */ /* 0x000fe200078ec0ff */
[----:B-----5:R-:W-:Y:S01]  /*e990*/  HMMA.16816.F32 R84, R4, R24, R84 ;  /* 0x000000180454723c */ /* 0x020fe20000001854 */
[----:B------:R-:W-:Y:S01]  /*e9a0*/  LOP3.LUT R11, R0, 0xff, RZ, 0xc0, !PT ;  /* 0x000000ff000b7812 */ /* 0x000fe200078ec0ff */
[----:B------:R1:W5:Y:S04]  /*e9b0*/  LDL.LU.S16 R251, [R1+0x2c] ;  /* 0x00002c0001fb7983 */ /* 0x0003680000300600 */
[----:B------:R-:W3:Y:S01]  /*e9c0*/  LDSM.16.MT88.4 R120, [R182+0xd800] ;  /* 0x00d80000b678783b */ /* 0x000ee20000004200 */
[----:B------:R-:W-:-:S03]  /*e9d0*/  ISETP.LE.U32.AND P3, PT, R39, UR15, PT ;  /* 0x0000000f27007c0c */ /* 0x000fc6000bf63070 */
[----:B------:R-:W-:Y:S01]  /*e9e0*/  LDSM.16.MT88.4 R128, [R184+0xd800] ;  /* 0x00d80000b880783b */ /* 0x000fe20000004200 */
[----:B----4-:R-:W-:-:S04]  /*e9f0*/  LOP3.LUT R2, R64, 0xff, RZ, 0xc0, !PT ;  /* 0x000000ff40027812 */ /* 0x010fc800078ec0ff */
[----:B------:R-:W-:Y:S02]  /*ea00*/  ISETP.LE.U32.AND P6, PT, R2, UR15, PT ;  /* 0x0000000f02007c0c */ /* 0x000fe4000bfc3070 */
[----:B------:R-:W-:-:S04]  /*ea10*/  SHF.R.U32.HI R2, RZ, 0x8, R17 ;  /* 0x00000008ff027819 */ /* 0x000fc80000011611 */
[----:B------:R-:W-:Y:S02]  /*ea20*/  PRMT R16, R18, 0x5410, R2 ;  /* 0x0000541012107816 */ /* 0x000fe40000000002 */
[----:B------:R-:W-:Y:S01]  /*ea30*/  LOP3.LUT R2, R0, 0xffff, RZ, 0xc0, !PT ;  /* 0x0000ffff00027812 */ /* 0x000fe200078ec0ff */
[----:B------:R4:W-:Y:S01]  /*ea40*/  MUFU.EX2 R34, R8 ;  /* 0x0000000800227308 */ /* 0x0009e20000000800 */
[----:B------:R-:W-:-:S07]  /*ea50*/  SHF.R.U32.HI R10, RZ, 0x18, R0 ;  /* 0x00000018ff0a7819 */ /* 0x000fce0000011600 */
[----:B------:R1:W-:Y:S01]  /*ea60*/  MUFU.EX2 R33, R3 ;  /* 0x0000000300217308 */ /* 0x0003e20000000800 */
[----:B----4-:R-:W-:Y:S02]  /*ea70*/  SHF.R.U32.HI R8, RZ, 0x8, R2 ;  /* 0x00000008ff087819 */ /* 0x010fe40000011602 */
[----:B------:R-:W-:-:S05]  /*ea80*/  PRMT R2, R9, 0x5410, R32 ;  /* 0x0000541009027816 */ /* 0x000fca0000000020 */
[----:B------:R-:W4:Y:S01]  /*ea90*/  MUFU.EX2 R32, R15 ;  /* 0x0000000f00207308 */ /* 0x000f220000000800 */
[----:B-1----:R-:W-:-:S04]  /*eaa0*/  SHF.R.U32.HI R3, RZ, 0x10, R0 ;  /* 0x00000010ff037819 */ /* 0x002fc80000011600 */
[----:B------:R-:W-:Y:S01]  /*eab0*/  LOP3.LUT R0, R3, 0xff, RZ, 0xc0, !PT ;  /* 0x000000ff03007812 */ /* 0x000fe200078ec0ff */
[C---:B------:R-:W-:Y:S03]  /*eac0*/  HMMA.16816.F32 R172, R4.reuse, R20, R172 ;  /* 0x0000001404ac723c */ /* 0x040fe600000018ac */
[----:B------:R-:W-:Y:S02]  /*ead0*/  PRMT R9, R0, 0x5410, R10 ;  /* 0x0000541000097816 */ /* 0x000fe4000000000a */
[----:B------:R-:W-:Y:S01]  /*eae0*/  F2FP.F16.F32.PACK_AB R10, R225, R226 ;  /* 0x000000e2e10a723e */ /* 0x000fe200000000ff */
[----:B------:R-:W-:Y:S01]  /*eaf0*/  HMMA.16816.F32 R164, R4, R22, R164 ;  /* 0x0000001604a4723c */ /* 0x000fe200000018a4 */
[----:B------:R-:W-:Y:S02]  /*eb00*/  PRMT R3, R11, 0x5410, R8 ;  /* 0x000054100b037816 */ /* 0x000fe40000000008 */
[----:B------:R-:W-:-:S03]  /*eb10*/  HSET2.LE.AND R0, R2, R14, PT ;  /* 0x0000000e02007233 */ /* 0x000fc60003803000 */
[----:B--2---:R-:W-:Y:S01]  /*eb20*/  HMMA.16816.F32 R20, R4, R28, R48 ;  /* 0x0000001c0414723c */ /* 0x004fe20000001830 */
[C---:B------:R-:W-:Y:S01]  /*eb30*/  PRMT R11, R10.reuse, 0x7610, R11 ;  /* 0x000076100a0b7816 */ /* 0x040fe2000000000b */
[----:B------:R-:W1:Y:S01]  /*eb40*/  LDSM.16.MT88.4 R48, [R182+0xf800] ;  /* 0x00f80000b630783b */ /* 0x000e620000004200 */
[----:B------:R-:W-:-:S03]  /*eb50*/  PRMT R10, R10, 0x7632, R10 ;  /* 0x000076320a0a7816 */ /* 0x000fc6000000000a */
[C---:B------:R-:W-:Y:S01]  /*eb60*/  HMMA.16816.F32 R24, R4.reuse, R26, R80 ;  /* 0x0000001a0418723c */ /* 0x040fe20000001850 */
[--C-:B------:R-:W-:Y:S01]  /*eb70*/  HSET2.LE.AND R3, R3, R14.reuse, PT ;  /* 0x0000000e03037233 */ /* 0x100fe20003803000 */
[----:B------:R-:W-:Y:S01]  /*eb80*/  IMAD.MOV.U32 R252, RZ, RZ, R67 ;  /* 0x000000fffffc7224 */ /* 0x000fe200078e0043 */
[----:B------:R-:W-:Y:S01]  /*eb90*/  HSET2.LE.AND R2, R9, R14, PT ;  /* 0x0000000e09027233 */ /* 0x000fe20003803000 */
[----:B------:R-:W-:Y:S02]  /*eba0*/  LDSM.16.MT88.4 R80, [R182+0x11800] ;  /* 0x01180000b650783b */ /* 0x000fe40000004200 */
[----:B------:R-:W-:Y:S07]  /*ebb0*/  HMMA.16816.F32 R28, R4, R30, R44 ;  /* 0x0000001e041c723c */ /* 0x000fee000000182c */
[----:B----4-:R-:W-:-:S02]  /*ebc0*/  F2FP.F16.F32.PACK_AB R6, R32, R33 ;  /* 0x000000212006723e */ /* 0x010fc400000000ff */
[----:B------:R-:W-:Y:S02]  /*ebd0*/  F2FP.F16.F32.PACK_AB R5, R34, R35 ;  /* 0x000000232205723e */ /* 0x000fe400000000ff */
[----:B------:R-:W-:Y:S02]  /*ebe0*/  LOP3.LUT R99, R0, R6, RZ, 0xc0, !PT ;  /* 0x0000000600637212 */ /* 0x000fe400078ec0ff */
[----:B------:R-:W-:Y:S02]  /*ebf0*/  PRMT R0, R11, 0x5410, R10 ;  /* 0x000054100b007816 */ /* 0x000fe4000000000a */
[----:B------:R-:W-:Y:S02]  /*ec00*/  F2FP.F16.F32.PACK_AB R4, R223, R224 ;  /* 0x000000e0df04723e */ /* 0x000fe400000000ff */
[C---:B------:R-:W-:Y:S02]  /*ec10*/  PRMT R9, R5.reuse, 0x7610, R9 ;  /* 0x0000761005097816 */ /* 0x040fe40000000009 */
[----:B------:R-:W-:-:S02]  /*ec20*/  PRMT R7, R5, 0x7632, R7 ;  /* 0x0000763205077816 */ /* 0x000fc40000000007 */
[----:B------:R-:W-:Y:S02]  /*ec30*/  LOP3.LUT R96, R3, R0, RZ, 0xc0, !PT ;  /* 0x0000000003607212 */ /* 0x000fe400078ec0ff */
[C---:B------:R-:W-:Y:S02]  /*ec40*/  PRMT R5, R4.reuse, 0x7610, R5 ;  /* 0x0000761004057816 */ /* 0x040fe40000000005 */
[----:B------:R-:W-:Y:S02]  /*ec50*/  PRMT R0, R9, 0x5410, R7 ;  /* 0x0000541009007816 */ /* 0x000fe40000000007 */
[----:B------:R-:W-:Y:S02]  /*ec60*/  PRMT R4, R4, 0x7632, R4 ;  /* 0x0000763204047816 */ /* 0x000fe40000000004 */
[----:B------:R-:W-:Y:S02]  /*ec70*/  HSET2.LE.AND R8, R16, R14, PT ;  /* 0x0000000e10087233 */ /* 0x000fe40003803000 */
[----:B------:R-:W-:Y:S01]  /*ec80*/  LOP3.LUT R97, R2, R0, RZ, 0xc0, !PT ;  /* 0x0000000002617212 */ /* 0x000fe200078ec0ff */
[----:B------:R-:W-:Y:S01]  /*ec90*/  LDSM.16.MT88.4 R16, [R183+0xf800] ;  /* 0x00f80000b710783b */ /* 0x000fe20000004200 */
[----:B------:R-:W-:-:S03]  /*eca0*/  PRMT R0, R5, 0x5410, R4 ;  /* 0x0000541005007816 */ /* 0x000fc60000000004 */
[----:B------:R4:W2:Y:S01]  /*ecb0*/  LDL.LU.S16 R2, [R1+0x30] ;  /* 0x0000300001027983 */ /* 0x0008a20000300600 */
[----:B------:R-:W-:Y:S01]  /*ecc0*/  LOP3.LUT R98, R8, R0, RZ, 0xc0, !PT ;  /* 0x0000000008627212 */ /* 0x000fe200078ec0ff */
[----:B---3--:R-:W-:-:S05]  /*ecd0*/  @!P5 HADD2 R66, -R140.H0_H0, -RZ.H0_H0 ;  /* 0xa00000ff8c42d230 */ /* 0x008fca0000000900 */
[----:B------:R-:W-:Y:S02]  /*ece0*/  PRMT R0, R66, 0x7610, R0 ;  /* 0x0000761042007816 */ /* 0x000fe40000000000 */
[----:B------:R4:W3:Y:S01]  /*ecf0*/  LDL.LU.S16 R66, [R1+0x34] ;  /* 0x0000340001427983 */ /* 0x0008e20000300600 */
[----:B------:R-:W-:Y:S01]  /*ed00*/  MOV R250, R42 ;  /* 0x0000002a00fa7202 */ /* 0x000fe20000000f00 */
[C---:B------:R-:W-:Y:S02]  /*ed10*/  HMMA.16816.F32 R108, R96.reuse, R120, R108 ;  /* 0x00000078606c723c */ /* 0x040fe4000000186c */
[----:B------:R-:W4:Y:S04]  /*ed20*/  LDSM.16.MT88.4 R40, [R181+0xf800] ;  /* 0x00f80000b528783b */ /* 0x000f280000004200 */
[----:B------:R-:W-:Y:S01]  /*ed30*/  HMMA.16816.F32 R120, R96, R122, R56 ;  /* 0x0000007a6078723c */ /* 0x000fe20000001838 */
[----:B------:R-:W4:Y:S01]  /*ed40*/  LDSM.16.MT88.4 R56, [R184+0xf800] ;  /* 0x00f80000b838783b */ /* 0x000f220000004200 */
[----:B------:R-:W-:-:S02]  /*ed50*/  ISETP.LE.U32.AND P0, PT, R37, UR15, PT ;  /* 0x0000000f25007c0c */ /* 0x000fc4000bf03070 */
[----:B------:R-:W-:Y:S02]  /*ed60*/  @P1 PRMT R8, R6, 0x7610, R8 ;  /* 0x0000761006081816 */ /* 0x000fe40000000008 */
[C---:B------:R-:W-:Y:S06]  /*ed70*/  HMMA.16816.F32 R104, R96.reuse, R112, R104 ;  /* 0x000000706068723c */ /* 0x040fec0000001868 */
[C---:B------:R-:W-:Y:S06]  /*ed80*/  HMMA.16816.F32 R112, R96.reuse, R114, R52 ;  /* 0x000000726070723c */ /* 0x040fec0000001834 */
[C---:B-1----:R-:W-:Y:S01]  /*ed90*/  HMMA.16816.F32 R44, R96.reuse, R48, R88 ;  /* 0x00000030602c723c */ /* 0x042fe20000001858 */
[----:B-----5:R-:W-:Y:S01]  /*eda0*/  @!P4 HADD2 R251, -R139.H0_H0, -RZ.H0_H0 ;  /* 0xa00000ff8bfbc230 */ /* 0x020fe20000000900 */
[----:B------:R-:W-:Y:S01]  /*edb0*/  @!P5 PRMT R140, R0, 0x5410, RZ ;  /* 0x00005410008cd816 */ /* 0x000fe200000000ff */
[----:B------:R-:W-:Y:S03]  /*edc0*/  LDSM.16.MT88.4 R88, [R184+0x11800] ;  /* 0x01180000b858783b */ /* 0x000fe60000004200 */
[C---:B------:R-:W-:Y:S06]  /*edd0*/  HMMA.16816.F32 R48, R96.reuse, R50, R92 ;  /* 0x000000326030723c */ /* 0x040fec000000185c */
[C---:B----4-:R-:W-:Y:S06]  /*ede0*/  HMMA.16816.F32 R36, R96.reuse, R40, R72 ;  /* 0x000000286024723c */ /* 0x050fec0000001848 */
[----:B------:R-:W-:Y:S01]  /*edf0*/  HMMA.16816.F32 R52, R96, R56, R152 ;  /* 0x000000386034723c */ /* 0x000fe20000001898 */
[----:B---3--:R-:W-:-:S05]  /*ee00*/  @!P1 HADD2 R66, -R6.H0_H0, -RZ.H0_H0 ;  /* 0xa00000ff06429230 */ /* 0x008fca0000000900 */
[----:B------:R-:W-:Y:S01]  /*ee10*/  HMMA.16816.F32 R40, R96, R42, R76 ;  /* 0x0000002a6028723c */ /* 0x000fe2000000184c */
[----:B------:R1:W3:Y:S01]  /*ee20*/  LDL.LU.S16 R76, [R1+0x38] ;  /* 0x00003800014c7983 */ /* 0x0002e20000300600 */
[----:B------:R-:W-:-:S03]  /*ee30*/  PRMT R3, R66, 0x7610, R3 ;  /* 0x0000761042037816 */ /* 0x000fc60000000003 */
[----:B------:R1:W4:Y:S01]  /*ee40*/  LDL.LU.S16 R153, [R1+0x44] ;  /* 0x0000440001997983 */ /* 0x0003220000300600 */
[----:B------:R-:W-:Y:S01]  /*ee50*/  @!P1 PRMT R8, R3, 0x5410, RZ ;  /* 0x0000541003089816 */ /* 0x000fe200000000ff */
[----:B------:R-:W-:Y:S02]  /*ee60*/  FFMA.FTZ R3, R218, R101, R252 ;  /* 0x00000065da037223 */ /* 0x000fe400000100fc */
[----:B------:R1:W5:Y:S04]  /*ee70*/  LDL.LU.S16 R152, [R1+0x40] ;  /* 0x0000400001987983 */ /* 0x0003680000300600 */
[----:B------:R1:W3:Y:S04]  /*ee80*/  LDL.LU.S16 R101, [R1+0x3c] ;  /* 0x00003c0001657983 */ /* 0x0002e80000300600 */
[----:B------:R1:W4:Y:S04]  /*ee90*/  LDL.LU.S16 R95, [R1+0x4c] ;  /* 0x00004c00015f7983 */ /* 0x0003280000300600 */
[----:B------:R1:W5:Y:S01]  /*eea0*/  LDL.LU.S16 R94, [R1+0x48] ;  /* 0x00004800015e7983 */ /* 0x0003620000300600 */
[C---:B------:R-:W-:Y:S01]  /*eeb0*/  HMMA.16816.F32 R116, R96.reuse, R128, R116 ;  /* 0x000000806074723c */ /* 0x040fe20000001874 */
[----:B--2---:R-:W-:Y:S01]  /*eec0*/  @!P2 HADD2 R2, -R138.H0_H0, -RZ.H0_H0 ;  /* 0xa00000ff8a02a230 */ /* 0x004fe20000000900 */
[----:B------:R-:W-:Y:S01]  /*eed0*/  SHF.R.U32.HI R0, RZ, 0x10, R64 ;  /* 0x00000010ff007819 */ /* 0x000fe20000011640 */
[----:B------:R-:W2:Y:S03]  /*eee0*/  LDSM.16.MT88.4 R72, [R181+0x11800] ;  /* 0x01180000b548783b */ /* 0x000ea60000004200 */
[----:B------:R-:W-:Y:S07]  /*eef0*/  HMMA.16816.F32 R128, R96, R130, R60 ;  /* 0x000000826080723c */ /* 0x000fee000000183c */
[----:B------:R-:W-:-:S04]  /*ef00*/  PRMT R60, R251, 0x7610, R60 ;  /* 0x00007610fb3c7816 */ /* 0x000fc8000000003c */
[----:B------:R-:W-:Y:S02]  /*ef10*/  @!P4 PRMT R139, R60, 0x5410, RZ ;  /* 0x000054103c8bc816 */ /* 0x000fe400000000ff */
[----:B------:R-:W-:Y:S01]  /*ef20*/  HMMA.16816.F32 R60, R96, R16, R156 ;  /* 0x00000010603c723c */ /* 0x000fe2000000189c */
[----:B------:R-:W-:-:S06]  /*ef30*/  LOP3.LUT R0, R0, 0xff, RZ, 0xc0, !PT ;  /* 0x000000ff00007812 */ /* 0x000fcc00078ec0ff */
[----:B------:R-:W-:Y:S02]  /*ef40*/  PRMT R16, R2, 0x7610, R16 ;  /* 0x0000761002107816 */ /* 0x000fe40000000010 */
[----:B------:R-:W-:Y:S02]  /*ef50*/  SHF.R.U32.HI R2, RZ, 0x8, R65 ;  /* 0x00000008ff027819 */ /* 0x000fe40000011641 */
[----:B------:R-:W-:Y:S02]  /*ef60*/  ISETP.LE.U32.AND P5, PT, R0, UR15, PT ;  /* 0x0000000f00007c0c */ /* 0x000fe4000bfa3070 */
[----:B------:R-:W-:Y:S02]  /*ef70*/  LOP3.LUT R2, R2, 0xffff, RZ, 0xc0, !PT ;  /* 0x0000ffff02027812 */ /* 0x000fe400078ec0ff */
[----:B------:R-:W-:Y:S02]  /*ef80*/  SHF.R.U32.HI R0, RZ, 0x18, R64 ;  /* 0x00000018ff007819 */ /* 0x000fe40000011640 */
[----:B------:R-:W-:-:S02]  /*ef90*/  @!P2 PRMT R138, R16, 0x5410, RZ ;  /* 0x00005410108aa816 */ /* 0x000fc400000000ff */
[----:B------:R-:W-:Y:S02]  /*efa0*/  ISETP.LE.U32.AND P2, PT, R2, UR15, PT ;  /* 0x0000000f02007c0c */ /* 0x000fe4000bf43070 */
[----:B------:R-:W-:Y:S02]  /*efb0*/  ISETP.LE.U32.AND P4, PT, R0, UR15, PT ;  /* 0x0000000f00007c0c */ /* 0x000fe4000bf83070 */
[----:B------:R-:W-:-:S04]  /*efc0*/  LOP3.LUT R0, R64, 0xffff, RZ, 0xc0, !PT ;  /* 0x0000ffff40007812 */ /* 0x000fc800078ec0ff */
[----:B------:R-:W-:Y:S01]  /*efd0*/  SHF.R.U32.HI R0, RZ, 0x8, R0 ;  /* 0x00000008ff007819 */ /* 0x000fe20000011600 */
[----:B------:R-:W-:-:S03]  /*efe0*/  FFMA.FTZ R2, R249, R100, R250 ;  /* 0x00000064f9027223 */ /* 0x000fc600000100fa */
[----:B------:R-:W-:Y:S01]  /*eff0*/  LOP3.LUT R0, R0, 0xffff, RZ, 0xc0, !PT ;  /* 0x0000ffff00007812 */ /* 0x000fe200078ec0ff */
[----:B------:R-:W-:Y:S01]  /*f000*/  FADD.FTZ R3, R247, R3 ;  /* 0x00000003f7037221 */ /* 0x000fe20000010000 */
[----:B------:R-:W-:Y:S01]  /*f010*/  FADD.FTZ R2, R248, R2 ;  /* 0x00000002f8027221 */ /* 0x000fe20000010000 */
[----:B------:R-:W-:Y:S01]  /*f020*/  @!P0 HADD2 R218, -R6.H1_H1, -RZ.H0_H0 ;  /* 0xa00000ff06da8230 */ /* 0x000fe20000000d00 */
[----:B------:R-:W-:Y:S02]  /*f030*/  ISETP.LE.U32.AND P1, PT, R0, UR15, PT ;  /* 0x0000000f00007c0c */ /* 0x000fe4000bf23070 */
[----:B------:R-:W-:Y:S01]  /*f040*/  @P0 PRMT R0, R6, 0x7632, R0 ;  /* 0x0000763206000816 */ /* 0x000fe20000000000 */
[----:B------:R-:W-:Y:S01]  /*f050*/  FADD.FTZ R3, R246, R3 ;  /* 0x00000003f6037221 */ /* 0x000fe20000010000 */
[----:B------:R-:W-:Y:S01]  /*f060*/  FADD.FTZ R2, R244, R2 ;  /* 0x00000002f4027221 */ /* 0x000fe20000010000 */
[C---:B------:R-:W-:Y:S01]  /*f070*/  HMMA.16816.F32 R64, R96.reuse, R18, R212 ;  /* 0x000000126040723c */ /* 0x040fe200000018d4 */
[----:B------:R-:W1:Y:S04]  /*f080*/  LDSM.16.MT88.4 R16, [R183+0x11800] ;  /* 0x01180000b710783b */ /* 0x000e680000004200 */
[----:B------:R-:W-:Y:S04]  /*f090*/  STG.E.U16 desc[UR24][R12.64+-0x80], R220 ;  /* 0xffff80dc0c007986 */ /* 0x000fe8000c101518 */
[----:B------:R-:W-:Y:S01]  /*f0a0*/  STG.E.U16 desc[UR24][R12.64+-0x7e], R219 ;  /* 0xffff82db0c007986 */ /* 0x000fe2000c101518 */
[----:B------:R-:W-:Y:S01]  /*f0b0*/  @!P0 PRMT R0, R218, 0x5410, RZ ;  /* 0x00005410da008816 */ /* 0x000fe200000000ff */
[C---:B------:R-:W-:Y:S06]  /*f0c0*/  HMMA.16816.F32 R124, R96.reuse, R132, R124 ;  /* 0x00000084607c723c */ /* 0x040fec000000187c */
[C---:B------:R-:W-:Y:S06]  /*f0d0*/  HMMA.16816.F32 R132, R96.reuse, R134, R68 ;  /* 0x000000866084723c */ /* 0x040fec0000001844 */
[C---:B--2---:R-:W-:Y:S06]  /*f0e0*/  HMMA.16816.F32 R68, R96.reuse, R72, R208 ;  /* 0x000000486044723c */ /* 0x044fec00000018d0 */
[C---:B------:R-:W-:Y:S06]  /*f0f0*/  HMMA.16816.F32 R84, R96.reuse, R88, R84 ;  /* 0x000000586054723c */ /* 0x040fec0000001854 */
[C---:B------:R-:W-:Y:S06]  /*f100*/  HMMA.16816.F32 R56, R96.reuse, R58, R160 ;  /* 0x0000003a6038723c */ /* 0x040fec00000018a0 */
[C---:B------:R-:W-:Y:S06]  /*f110*/  HMMA.16816.F32 R72, R96.reuse, R74, R168 ;  /* 0x0000004a6048723c */ /* 0x040fec00000018a8 */
[----:B------:R-:W-:Y:S01]  /*f120*/  HMMA.16816.F32 R88, R96, R90, R24 ;  /* 0x0000005a6058723c */ /* 0x000fe20000001818 */
[----:B---3--:R-:W-:-:S02]  /*f130*/  @!P4 HADD2 R101, -R7.H0_H0, -RZ.H0_H0 ;  /* 0xa00000ff0765c230 */ /* 0x008fc40000000900 */
[----:B-----5:R-:W-:-:S03]  /*f140*/  @!P2 HADD2 R94, -R4.H0_H0, -RZ.H0_H0 ;  /* 0xa00000ff045ea230 */ /* 0x020fc60000000900 */
[----:B------:R-:W-:Y:S01]  /*f150*/  PRMT R15, R101, 0x7610, R15 ;  /* 0x00007610650f7816 */ /* 0x000fe2000000000f */
[----:B----4-:R-:W-:Y:S01]  /*f160*/  @!P3 HADD2 R95, -R5.H0_H0, -RZ.H0_H0 ;  /* 0xa00000ff055fb230 */ /* 0x010fe20000000900 */
[----:B------:R-:W-:Y:S02]  /*f170*/  PRMT R6, R94, 0x7610, R6 ;  /* 0x000076105e067816 */ /* 0x000fe40000000006 */
[----:B------:R-:W-:Y:S02]  /*f180*/  @!P4 PRMT R7, R15, 0x5410, RZ ;  /* 0x000054100f07c816 */ /* 0x000fe400000000ff */
[----:B------:R-:W-:Y:S01]  /*f190*/  @!P2 PRMT R4, R6, 0x5410, RZ ;  /* 0x000054100604a816 */ /* 0x000fe200000000ff */
[----:B------:R-:W-:Y:S01]  /*f1a0*/  FADD.FTZ R6, R245, R3 ;  /* 0x00000003f5067221 */ /* 0x000fe20000010000 */
[----:B------:R-:W-:Y:S01]  /*f1b0*/  FADD.FTZ R15, R235, R2 ;  /* 0x00000002eb0f7221 */ /* 0x000fe20000010000 */
[----:B------:R-:W-:Y:S02]  /*f1c0*/  PRMT R14, R95, 0x7610, R14 ;  /* 0x000076105f0e7816 */ /* 0x000fe4000000000e */
[----:B------:R-:W-:Y:S01]  /*f1d0*/  FADD.FTZ R6, R236, R6 ;  /* 0x00000006ec067221 */ /* 0x000fe20000010000 */
[----:B------:R-:W-:Y:S01]  /*f1e0*/  FADD.FTZ R15, R237, R15 ;  /* 0x0000000fed0f7221 */ /* 0x000fe20000010000 */
[----:B------:R-:W-:Y:S01]  /*f1f0*/  @!P3 PRMT R5, R14, 0x5410, RZ ;  /* 0x000054100e05b816 */ /* 0x000fe200000000ff */
[----:B------:R-:W-:-:S02]  /*f200*/  IMAD.U32 R14, RZ, RZ, UR20 ;  /* 0x00000014ff0e7e24 */ /* 0x000fc4000f8e00ff */
[----:B------:R-:W-:Y:S01]  /*f210*/  FADD.FTZ R6, R238, R6 ;  /* 0x00000006ee067221 */ /* 0x000fe20000010000 */
[----:B------:R-:W-:Y:S01]  /*f220*/  FADD.FTZ R15, R239, R15 ;  /* 0x0000000fef0f7221 */ /* 0x000fe20000010000 */
[----:B------:R-:W-:-:S04]  /*f230*/  IMAD.WIDE R2, R14, 0x2, R12 ;  /* 0x000000020e027825 */ /* 0x000fc800078e020c */
[----:B------:R-:W-:Y:S01]  /*f240*/  FADD.FTZ R14, R240, R6 ;  /* 0x00000006f00e7221 */ /* 0x000fe20000010000 */
[----:B------:R-:W-:Y:S01]  /*f250*/  FADD.FTZ R6, R241, R15 ;  /* 0x0000000ff1067221 */ /* 0x000fe20000010000 */
[----:B------:R-:W-:-:S03]  /*f260*/  @!P6 HADD2 R76, -R11.H0_H0, -RZ.H0_H0 ;  /* 0xa00000ff0b4ce230 */ /* 0x000fc60000000900 */
[----:B------:R-:W-:Y:S01]  /*f270*/  FADD.FTZ R6, R243, R6 ;  /* 0x00000006f3067221 */ /* 0x000fe20000010000 */
[----:B------:R-:W-:Y:S02]  /*f280*/  @!P1 HADD2 R153, -R10.H0_H0, -RZ.H0_H0 ;  /* 0xa00000ff0a999230 */ /* 0x000fe40000000900 */
[----:B------:R-:W-:Y:S02]  /*f290*/  @!P5 HADD2 R152, -R9.H0_H0, -RZ.H0_H0 ;  /* 0xa00000ff0998d230 */ /* 0x000fe40000000900 */
[----:B------:R-:W-:Y:S01]  /*f2a0*/  FADD.FTZ R6, R228, R6 ;  /* 0x00000006e4067221 */ /* 0x000fe20000010000 */
[----:B------:R-:W-:Y:S01]  /*f2b0*/  STG.E.U16 desc[UR24][R2.64+-0x80], R217 ;  /* 0xffff80d902007986 */ /* 0x000fe2000c101518 */
[----:B------:R-:W-:-:S03]  /*f2c0*/  PRMT R100, R76, 0x7610, R100 ;  /* 0x000076104c647816 */ /* 0x000fc60000000064 */
[----:B------:R-:W-:Y:S01]  /*f2d0*/  STG.E.U16 desc[UR24][R2.64+-0x7e], R216 ;  /* 0xffff82d802007986 */ /* 0x000fe2000c101518 */
[----:B------:R-:W-:Y:S01]  /*f2e0*/  PRMT R93, R153, 0x7610, R93 ;  /* 0x00007610995d7816 */ /* 0x000fe2000000005d */
[----:B------:R-:W-:Y:S02]  /*f2f0*/  FADD.FTZ R6, R227, R6 ;  /* 0x00000006e3067221 */ /* 0x000fe40000010000 */
[----:B------:R-:W-:Y:S01]  /*f300*/  STG.E.U16 desc[UR24][R12.64+-0x70], R179 ;  /* 0xffff90b30c007986 */ /* 0x000fe2000c101518 */
[----:B------:R-:W-:-:S03]  /*f310*/  PRMT R92, R152, 0x7610, R92 ;  /* 0x00007610985c7816 */ /* 0x000fc6000000005c */
[----:B------:R-:W-:Y:S04]  /*f320*/  STG.E.U16 desc[UR24][R12.64+-0x6e], R178 ;  /* 0xffff92b20c007986 */ /* 0x000fe8000c101518 */
[----:B------:R-:W-:Y:S04]  /*f330*/  STG.E.U16 desc[UR24][R2.64+-0x70], R151 ;  /* 0xffff909702007986 */ /* 0x000fe8000c101518 */
[----:B------:R-:W-:Y:S01]  /*f340*/  STG.E.U16 desc[UR24][R2.64+-0x6e], R150 ;  /* 0xffff929602007986 */ /* 0x000fe2000c101518 */
[----:B------:R-:W-:-:S03]  /*f350*/  @!P6 PRMT R11, R100, 0x5410, RZ ;  /* 0x00005410640be816 */ /* 0x000fc600000000ff */
[----:B------:R-:W-:Y:S01]  /*f360*/  STG.E.U16 desc[UR24][R12.64+-0x60], R149 ;  /* 0xffffa0950c007986 */ /* 0x000fe2000c101518 */
[----:B------:R-:W-:-:S03]  /*f370*/  @!P1 PRMT R10, R93, 0x5410, RZ ;  /* 0x000054105d0a9816 */ /* 0x000fc600000000ff */
        /* <DEDUP_REMOVED lines=9> */
[----:B------:R-:W-:Y:S04]  /*f410*/  STG.E.U16 desc[UR24][R12.64+-0x40], R137 ;  /* 0xffffc0890c007986 */ /* 0x000fe8000c101518 */
        /* <DEDUP_REMOVED lines=14> */
[----:B------:R2:W-:Y:S01]  /*f500*/  STG.E.U16 desc[UR24][R2.64+-0xe], R0 ;  /* 0xfffff20002007986 */ /* 0x0005e2000c101518 */
[----:B------:R-:W-:-:S04]  /*f510*/  FADD.FTZ R14, R242, R14 ;  /* 0x0000000ef20e7221 */ /* 0x000fc80000010000 */
[----:B------:R-:W-:-:S04]  /*f520*/  FADD.FTZ R14, R234, R14 ;  /* 0x0000000eea0e7221 */ /* 0x000fc80000010000 */
[----:B------:R-:W-:Y:S01]  /*f530*/  FADD.FTZ R14, R233, R14 ;  /* 0x0000000ee90e7221 */ /* 0x000fe20000010000 */
[----:B------:R-:W-:Y:S01]  /*f540*/  HMMA.16816.F32 R76, R96, R80, R172 ;  /* 0x00000050604c723c */ /* 0x000fe200000018ac */
[----:B--2---:R-:W-:-:S04]  /*f550*/  FADD.FTZ R0, R35, R6 ;  /* 0x0000000623007221 */ /* 0x004fc80000010000 */
[----:B------:R-:W-:-:S04]  /*f560*/  FADD.FTZ R0, R34, R0 ;  /* 0x0000000022007221 */ /* 0x000fc80000010000 */
[----:B------:R-:W-:-:S04]  /*f570*/  FADD.FTZ R0, R33, R0 ;  /* 0x0000000021007221 */ /* 0x000fc80000010000 */
[----:B------:R-:W-:Y:S01]  /*f580*/  FADD.FTZ R0, R32, R0 ;  /* 0x0000000020007221 */ /* 0x000fe20000010000 */
[----:B------:R-:W-:Y:S01]  /*f590*/  FADD.FTZ R14, R232, R14 ;  /* 0x0000000ee80e7221 */ /* 0x000fe20000010000 */
[C---:B------:R-:W-:Y:S03]  /*f5a0*/  HMMA.16816.F32 R80, R96.reuse, R82, R164 ;  /* 0x000000526050723c */ /* 0x040fe600000018a4 */
[----:B------:R-:W-:Y:S03]  /*f5b0*/  STL [R1+0x4c], R0 ;  /* 0x00004c0001007387 */ /* 0x000fe60000100800 */
[----:B-1----:R-:W-:Y:S01]  /*f5c0*/  HMMA.16816.F32 R92, R96, R16, R20 ;  /* 0x00000010605c723c */ /* 0x002fe20000001814 */
[----:B------:R-:W-:-:S05]  /*f5d0*/  FADD.FTZ R14, R231, R14 ;  /* 0x0000000ee70e7221 */ /* 0x000fca0000010000 */
[----:B------:R-:W-:Y:S01]  /*f5e0*/  HMMA.16816.F32 R96, R96, R18, R28 ;  /* 0x000000126060723c */ /* 0x000fe2000000181c */
[----:B------:R1:W-:Y:S01]  /*f5f0*/  STG.E.U16 desc[UR24][R2.64+-0x10], R8 ;  /* 0xfffff00802007986 */ /* 0x0003e2000c101518 */
[----:B------:R-:W-:Y:S01]  /*f600*/  IADD3 R217, P0, R12, -0x100, RZ ;  /* 0xffffff000cd97810 */ /* 0x000fe20007f1e0ff */
[----:B------:R-:W-:-:S03]  /*f610*/  IMAD.MOV.U32 R100, RZ, RZ, R222 ;  /* 0x000000ffff647224 */ /* 0x000fc600078e00de */
[----:B------:R-:W-:Y:S01]  /*f620*/  IADD3.X R216, R13, -0x1, RZ, P0, !PT ;  /* 0xffffffff0dd87810 */ /* 0x000fe200007fe4ff */
[----:B-1----:R-:W-:-:S04]  /*f630*/  FADD.FTZ R2, R226, R14 ;  /* 0x0000000ee2027221 */ /* 0x002fc80000010000 */
[----:B------:R-:W-:-:S04]  /*f640*/  FADD.FTZ R2, R225, R2 ;  /* 0x00000002e1027221 */ /* 0x000fc80000010000 */
[----:B------:R-:W-:Y:S01]  /*f650*/  FADD.FTZ R2, R224, R2 ;  /* 0x00000002e0027221 */ /* 0x000fe20000010000 */
[----:B------:R-:W-:-:S03]  /*f660*/  IMAD.MOV.U32 R3, RZ, RZ, R221 ;  /* 0x000000ffff037224 */ /* 0x000fc600078e00dd */
[----:B------:R-:W-:-:S07]  /*f670*/  FADD.FTZ R218, R223, R2 ;  /* 0x00000002dfda7221 */ /* 0x000fce0000010000 */
.L_x_1293:
[----:B------:R-:W-:-:S06]  /*f680*/  UISETP.GT.AND UP0, UPT, UR8, UR14, UPT ;  /* 0x0000000e0800728c */ /* 0x000fcc000bf04270 */
[----:B------:R-:W-:-:S13]  /*f690*/  PLOP3.LUT P0, PT, PT, PT, UP0, 0x80, 0x0 ;  /* 0x000000000000781c */ /* 0x000fda0003f0f008 */
[----:B------:R-:W-:Y:S05]  /*f6a0*/  @!P0 BRA `(.L_x_1297) ;  /* 0x0000005400e48947 */ /* 0x000fea0003800000 */
[----:B------:R-:W3:Y:S01]  /*f6b0*/  LDL.LU R2, [R1+0x98] ;  /* 0x0000980001027983 */ /* 0x000ee20000300800 */
[----:B------:R-:W-:Y:S01]  /*f6c0*/  ULDC UR4, c[0x0][0x2d0] ;  /* 0x0000b40000047ab9 */ /* 0x000fe20000000800 */
[----:B--2---:R-:W-:Y:S01]  /*f6d0*/  MOV R102, R3 ;  /* 0x0000000300667202 */ /* 0x004fe20000000f00 */
[----:B------:R-:W-:Y:S01]  /*f6e0*/  USHF.R.S32.HI UR13, URZ, 0x1f, UR20 ;  /* 0x0000001f3f0d7899 */ /* 0x000fe20008011414 */
[----:B------:R-:W2:Y:S01]  /*f6f0*/  LDL.LU R0, [R1+0x9c] ;  /* 0x00009c0001007983 */ /* 0x000ea20000300800 */
[----:B-----5:R-:W-:Y:S01]  /*f700*/  ISETP.GE.AND P2, PT, R176, UR4, PT ;  /* 0x00000004b0007c0c */ /* 0x020fe2000bf46270 */
[----:B------:R-:W-:Y:S01]  /*f710*/  USHF.L.U32 UR19, UR20, 0x1, URZ ;  /* 0x0000000114137899 */ /* 0x000fe2000800063f */
[----:B------:R-:W-:Y:S01]  /*f720*/  MOV R101, R100 ;  /* 0x0000006400657202 */ /* 0x000fe20000000f00 */
[----:B------:R-:W-:Y:S01]  /*f730*/  USHF.L.U64.HI UR13, UR20, 0x1, UR13 ;  /* 0x00000001140d7899 */ /* 0x000fe2000801020d */
[----:B------:R-:W-:Y:S01]  /*f740*/  ULDC UR5, c[0x0][0x2d0] ;  /* 0x0000b40000057ab9 */ /* 0x000fe20000000800 */
[----:B------:R-:W-:Y:S01]  /*f750*/  ULDC UR4, c[0x0][0x2ec] ;  /* 0x0000bb0000047ab9 */ /* 0x000fe20000000800 */
[----:B------:R-:W-:-:S07]  /*f760*/  ULDC.64 UR6, c[0x0][0x248] ;  /* 0x0000920000067ab9 */ /* 0x000fce0000000a00 */
[----:B------:R-:W1:Y:S08]  /*f770*/  @!P2 LDC.64 R6, c[0x0][0x220] ;  /* 0x00008800ff06ab82 */ /* 0x000e700000000a00 */
[----:B------:R-:W4:Y:S08]  /*f780*/  @!P2 LDC.64 R8, c[0x0][0x220] ;  /* 0x00008800ff08ab82 */ /* 0x000f300000000a00 */
[----:B------:R-:W4:Y:S01]  /*f790*/  @!P2 LDC.64 R4, c[0x0][0x220] ;  /* 0x00008800ff04ab82 */ /* 0x000f220000000a00 */
[----:B-1----:R1:W-:Y:S04]  /*f7a0*/  @!P2 STL.64 [R1+0x80], R6 ;  /* 0x000080060100a387 */ /* 0x0023e80000100a00 */
[----:B----4-:R-:W-:Y:S04]  /*f7b0*/  @!P2 STL.64 [R1+0x78], R8 ;  /* 0x000078080100a387 */ /* 0x010fe80000100a00 */
[----:B------:R3:W-:Y:S01]  /*f7c0*/  @!P2 STL.64 [R1+0x70], R4 ;  /* 0x000070040100a387 */ /* 0x0007e20000100a00 */
[----:B-1----:R-:W1:Y:S03]  /*f7d0*/  @!P2 LDC.64 R6, c[0x0][0x220] ;  /* 0x00008800ff06ab82 */ /* 0x002e660000000a00 */
[----:B-1----:R1:W-:Y:S01]  /*f7e0*/  @!P2 STL.64 [R1+0x68], R6 ;  /* 0x000068060100a387 */ /* 0x0023e20000100a00 */
[----:B---3--:R-:W-:-:S05]  /*f7f0*/  IMAD.WIDE.U32 R4, R2, -0x326172a9, RZ ;  /* 0xcd9e8d5702047825 */ /* 0x008fca00078e00ff */
[----:B------:R3:W-:Y:S01]  /*f800*/  STL.64 [R1+0x50], R4 ;  /* 0x0000500401007387 */ /* 0x0007e20000100a00 */
[----:B--2---:R-:W-:-:S03]  /*f810*/  LOP3.LUT R224, R5, R0, RZ, 0x3c, !PT ;  /* 0x0000000005e07212 */ /* 0x004fc600078e3cff */
[----:B-1----:R-:W2:Y:S04]  /*f820*/  LDL.LU.64 R6, [R1+0xa0] ;  /* 0x0000a00001067983 */ /* 0x002ea80000300a00 */
[----:B---3--:R-:W3:Y:S04]  /*f830*/  LDL.LU.64 R4, [R1+0xa8] ;  /* 0x0000a80001047983 */ /* 0x008ee80000300a00 */
[----:B------:R-:W4:Y:S01]  /*f840*/  LDL.LU R0, [R1+0xb0] ;  /* 0x0000b00001007983 */ /* 0x000f220000300800 */
[----:B------:R-:W-:Y:S01]  /*f850*/  IMAD.WIDE.U32 R224, R224, -0x2daee0ad, RZ ;  /* 0xd2511f53e0e07825 */ /* 0x000fe200078e00ff */
[----:B--2---:R-:W-:-:S02]  /*f860*/  MOV R3, R7 ;  /* 0x0000000700037202 */ /* 0x004fc40000000f00 */
[----:B---3--:R-:W-:Y:S01]  /*f870*/  MOV R2, R4 ;  /* 0x0000000400027202 */ /* 0x008fe20000000f00 */
[----:B----4-:R-:W-:-:S04]  /*f880*/  IMAD.WIDE.U32 R226, R0, -0x2daee0ad, RZ ;  /* 0xd2511f5300e27825 */ /* 0x010fc800078e00ff */
[----:B------:R1:W-:Y:S01]  /*f890*/  STL.64 [R1+0x60], R2 ;  /* 0x0000600201007387 */ /* 0x0003e20000100a00 */
[----:B------:R-:W-:Y:S05]  /*f8a0*/  BRA `(.L_x_1298) ;  /* 0x0000000400d47947 */ /* 0x000fea0003800000 */
.L_x_1300:
        /* <DEDUP_REMOVED lines=61> */
[C---:B------:R-:W-:Y:S02]  /*fc80*/  @!P4 LEA R12, P5, R0.reuse, R18, 0x1 ;  /* 0x00000012000cc211 */ /* 0x040fe400078a08ff */
[----:B------:R-:W-:Y:S01]  /*fc90*/  IADD3.X R3, R3, UR30, RZ, P1, !PT ;  /* 0x0000001e03037c10 */ /* 0x000fe20008ffe4ff */
        /* <DEDUP_REMOVED lines=13> */
[----:B------:R-:W-:Y:S03]  /*fd70*/  IADD3 R2, P0, R0, UR31, RZ ;  /* 0x0000001f00027c10 */ /* 0x000fe6000ff1e0ff */
[----:B------:R-:W-:Y:S01]  /*fd80*/  @!PT LDS RZ, [RZ] ;  /* 0x00000000fffff984 */ /* 0x000fe20000000800 */
[----:B------:R-:W-:Y:S01]  /*fd90*/  @!PT LDS RZ, [RZ] ;  /* 0x00000000fffff984 */ /* 0x000fe20000000800 */
[----:B------:R-:W-:Y:S01]  /*fda0*/  @!PT LDS RZ, [RZ] ;  /* 0x00000000fffff984 */ /* 0x000fe20000000800 */
[----:B------:R3:W-:Y:S01]  /*fdb0*/  @!P2 LDGSTS.E.BYPASS.LTC128B.128 [R203+0x7000], desc[UR24][R6.64] ;  /* 0x0700000006cbafae */ /* 0x0007e2000b901d58 */
[----:B--2---:R-:W-:Y:S03]  /*fdc0*/  @!P2 LEA R8, P5, R2, R14, 0x1 ;  /* 0x0000000e0208a211 */ /* 0x004fe600078a08ff */
        /* <DEDUP_REMOVED lines=35> */
.L_x_1298:
[----:B-1----:R-:W2:Y:S01]  /*10000*/  LDL R2, [R1+0x58] ;  /* 0x0000580001027983 */ /* 0x002ea20000100800 */
[----:B------:R-:W-:Y:S04]  /*10010*/  DEPBAR.LE SB0, 0x0 ;  /* 0x000080000000791a */ /* 0x000fe80000000000 */
[----:B---3--:R-:W3:Y:S01]  /*10020*/  LDL.64 R10, [R1+0x60] ;  /* 0x00006000010a7983 */ /* 0x008ee20000100a00 */
[----:B------:R-:W-:Y:S03]  /*10030*/  UIADD3 UR9, UR8, -0x1, URZ ;  /* 0xffffffff08097890 */ /* 0x000fe6000fffe03f */
[----:B------:R-:W4:Y:S01]  /*10040*/  LDL R0, [R1+0x5c] ;  /* 0x00005c0001007983 */ /* 0x000f220000100800 */
[----:B------:R-:W-:Y:S02]  /*10050*/  USHF.R.S32.HI UR21, URZ, 0x1f, UR9 ;  /* 0x0000001f3f157899 */ /* 0x000fe40008011409 */
[----:B------:R-:W-:Y:S01]  /*10060*/  UIMAD UR20, UR10, UR9, URZ ;  /* 0x000000090a1472a4 */ /* 0x000fe2000f8e023f */
[----:B------:R-:W5:Y:S01]  /*10070*/  LDL R6, [R1+0x80] ;  /* 0x0000800001067983 */ /* 0x000f620000100800 */
[----:B------:R-:W-:Y:S02]  /*10080*/  UISETP.GT.AND UP0, UPT, UR9, UR14, UPT ;  /* 0x0000000e0900728c */ /* 0x000fe4000bf04270 */
[----:B------:R-:W-:Y:S01]  /*10090*/  UIMAD UR20, UR21, UR11, UR20 ;  /* 0x0000000b151472a4 */ /* 0x000fe2000f8e0214 */
[----:B------:R-:W5:Y:S04]  /*100a0*/  LDL R12, [R1+0x84] ;  /* 0x00008400010c7983 */ /* 0x000f680000100800 */
        /* <DEDUP_REMOVED lines=8> */
[----:B------:R-:W1:Y:S02]  /*10130*/  S2R R100, SR_TID.X ;  /* 0x0000000000647919 */ /* 0x000e640000002100 */
[----:B-1----:R-:W-:Y:S05]  /*10140*/  IMAD.SHL.U32 R100, R100, 0x2, RZ ;  /* 0x0000000264647824 */ /* 0x002fea00078e00ff */
[----:B------:R-:W-:Y:S02]  /*10150*/  LOP3.LUT R100, R100, 0x6, RZ, 0xc0, !PT ;  /* 0x0000000664647812 */ /* 0x000fe400078ec0ff */
[----:B--2---:R-:W-:Y:S01]  /*10160*/  ISETP.GE.AND P4, PT, R2, UR5, PT ;  /* 0x0000000502007c0c */ /* 0x004fe2000bf86270 */
[----:B------:R-:W-:Y:S04]  /*10170*/  IMAD.U32 R2, RZ, RZ, UR9 ;  /* 0x00000009ff027e24 */ /* 0x000fe8000f8e00ff */
[----:B---3--:R-:W-:Y:S01]  /*10180*/  IMAD.WIDE.U32 R2, R2, UR11, R10 ;  /* 0x0000000b02027c25 */ /* 0x008fe2000f8e000a */
[----:B----4-:R-:W-:Y:S03]  /*10190*/  ISETP.GE.AND P3, PT, R0, UR5, PT ;  /* 0x0000000500007c0c */ /* 0x010fe6000bf66270 */
[----:B------:R-:W-:Y:S04]  /*101a0*/  VIADD R0, R3, UR20 ;  /* 0x0000001403007c36 */ /* 0x000fe80008000000 */
[----:B------:R-:W1:Y:S01]  /*101b0*/  @!P4 LDC.64 R4, c[0x0][0x220] ;  /* 0x00008800ff04cb82 */ /* 0x000e620000000a00 */
[C---:B-----5:R-:W-:Y:S04]  /*101c0*/  @!P2 LEA R6, P1, R2.reuse, R6, 0x1 ;  /* 0x000000060206a211 */ /* 0x060fe800078208ff */
[C-C-:B------:R-:W-:Y:S02]  /*101d0*/  @!P2 LEA.HI.X R7, R2.reuse, R12, R0.reuse, 0x1, P1 ;  /* 0x0000000c0207a211 */ /* 0x140fe400008f0c00 */
[C---:B------:R-:W-:Y:S01]  /*101e0*/  IADD3 R3, P1, R2.reuse, UR23, RZ ;  /* 0x0000001702037c10 */ /* 0x040fe2000ff3e0ff */
[----:B------:R-:W2:Y:S02]  /*101f0*/  @!P4 LDC.64 R10, c[0x0][0x220] ;  /* 0x00008800ff0acb82 */ /* 0x000ea40000000a00 */
[----:B------:R-:W-:Y:S01]  /*10200*/  @!PT LDS RZ, [RZ] ;  /* 0x00000000fffff984 */ /* 0x000fe20000000800 */
[----:B------:R-:W-:Y:S01]  /*10210*/  @!PT LDS RZ, [RZ] ;  /* 0x00000000fffff984 */ /* 0x000fe20000000800 */
[----:B------:R-:W-:Y:S01]  /*10220*/  @!PT LDS RZ, [RZ] ;  /* 0x00000000fffff984 */ /* 0x000fe20000000800 */
[----:B------:R3:W-:Y:S04]  /*10230*/  @!P2 LDGSTS.E.BYPASS.LTC128B.128 [R203+0xc000], desc[UR24][R6.64] ;  /* 0x0c00000006cbafae */ /* 0x0007e8000b901d58 */
[----:B------:R-:W-:Y:S02]  /*10240*/  @P4 STS.128 [R203+0xe000], RZ ;  /* 0x00e000ffcb004388 */ /* 0x000fe40000000c00 */
[----:B------:R-:W3:Y:S01]  /*10250*/  @!P3 LDC.64 R8, c[0x0][0x220] ;  /* 0x00008800ff08bb82 */ /* 0x000ee20000000a00 */
[C---:B-1----:R-:W-:Y:S07]  /*10260*/  @!P4 LEA R4, P0, R2.reuse, R4, 0x1 ;  /* 0x000000040204c211 */ /* 0x042fee00078008ff */
        /* <DEDUP_REMOVED lines=10> */
[----:B------:R-:W-:Y:S02]  /*10310*/  @!P3 LEA.HI.X R7, R2, R9, R0, 0x1, P0 ;  /* 0x000000090207b211 */ /* 0x000fe400000f0c00 */
[----:B------:R-:W-:Y:S02]  /*10320*/  IADD3.X R2, R0, UR12, RZ, P1, !PT ;  /* 0x0000000c00027c10 */ /* 0x000fe40008ffe4ff */
[C---:B--2---:R-:W-:Y:S01]  /*10330*/  @!P4 LEA R8, P0, R3.reuse, R10, 0x1 ;  /* 0x0000000a0308c211 */ /* 0x044fe200078008ff */
[----:B------:R-:W-:Y:S01]  /*10340*/  @!PT LDS RZ, [RZ] ;  /* 0x00000000fffff984 */ /* 0x000fe20000000800 */
[----:B------:R-:W-:Y:S01]  /*10350*/  @!PT LDS RZ, [RZ] ;  /* 0x00000000fffff984 */ /* 0x000fe20000000800 */
[----:B------:R-:W-:Y:S01]  /*10360*/  @!PT LDS RZ, [RZ] ;  /* 0x00000000fffff984 */ /* 0x000fe20000000800 */
[----:B------:R1:W-:Y:S02]  /*10370*/  @!P3 LDGSTS.E.BYPASS.LTC128B.128 [R203+0x10000], desc[UR24][R6.64+0x100] ;  /* 0x1000010006cbbfae */ /* 0x0003e4000b901d58 */
[----:B------:R-:W2:Y:S01]  /*10380*/  @!P3 LDC.64 R20, c[0x0][0x220] ;  /* 0x00008800ff14bb82 */ /* 0x000ea20000000a00 */
[C-C-:B------:R-:W-:Y:S01]  /*10390*/  @!P4 LEA.HI.X R9, R3.reuse, R11, R2.reuse, 0x1, P0 ;  /* 0x0000000b0309c211 */ /* 0x140fe200000f0c02 */
[----:B------:R-:W-:Y:S01]  /*103a0*/  @P2 STS.128 [R203+0xc800], RZ ;  /* 0x00c800ffcb002388 */ /* 0x000fe20000000c00 */
[C---:B----4-:R-:W-:Y:S04]  /*103b0*/  @!P2 LEA R4, P1, R3.reuse, R19, 0x1 ;  /* 0x000000130304a211 */ /* 0x050fe800078208ff */
[C-C-:B------:R-:W-:Y:S02]  /*103c0*/  @!P2 LEA.HI.X R5, R3.reuse, R18, R2.reuse, 0x1, P1 ;  /* 0x000000120305a211 */ /* 0x140fe400008f0c02 */
[C---:B------:R-:W-:Y:S01]  /*103d0*/  IADD3 R0, P1, R3.reuse, UR23, RZ ;  /* 0x0000001703007c10 */ /* 0x040fe2000ff3e0ff */
[----:B------:R-:W4:Y:S02]  /*103e0*/  @!P4 LDC.64 R18, c[0x0][0x220] ;  /* 0x00008800ff12cb82 */ /* 0x000f240000000a00 */
[----:B------:R-:W-:Y:S01]  /*103f0*/  @!PT LDS RZ, [RZ] ;  /* 0x00000000fffff984 */ /* 0x000fe20000000800 */
[----:B------:R-:W-:Y:S01]  /*10400*/  @!PT LDS RZ, [RZ] ;  /* 0x00000000fffff984 */ /* 0x000fe20000000800 */
[----:B------:R-:W-:Y:S01]  /*10410*/  @!PT LDS RZ, [RZ] ;  /* 0x00000000fffff984 */ /* 0x000fe20000000800 */
[----:B------:R3:W-:Y:S04]  /*10420*/  @!P2 LDGSTS.E.BYPASS.LTC128B.128 [R203+0xc800], desc[UR24][R4.64] ;  /* 0x0c80000004cbafae */ /* 0x0007e8000b901d58 */
[----:B------:R-:W-:Y:S01]  /*10430*/  @P4 STS.128 [R203+0xe800], RZ ;  /* 0x00e800ffcb004388 */ /* 0x000fe20000000c00 */
[C---:B-1----:R-:W-:Y:S03]  /*10440*/  @!P3 LEA R6, P0, R3.reuse, R16, 0x1 ;  /* 0x000000100306b211 */ /* 0x042fe600078008ff */
[----:B------:R-:W-:Y:S01]  /*10450*/  @!PT LDS RZ, [RZ] ;  /* 0x00000000fffff984 */ /* 0x000fe20000000800 */
[----:B------:R-:W-:Y:S01]  /*10460*/  @!PT LDS RZ, [RZ] ;  /* 0x00000000fffff984 */ /* 0x000fe20000000800 */
[----:B------:R-:W-:Y:S01]  /*10470*/  @!PT LDS RZ, [RZ] ;  /* 0x00000000fffff984 */ /* 0x000fe20000000800 */
[----:B------:R1:W-:Y:S01]  /*10480*/  @!P4 LDGSTS.E.BYPASS.LTC128B.128 [R203+0xe800], desc[UR24][R8.64+0x80] ;  /* 0x0e80008008cbcfae */ /* 0x0003e2000b901d58 */
[----:B------:R-:W-:Y:S03]  /*10490*/  @!P3 LEA.HI.X R7, R3, R17, R2, 0x1, P0 ;  /* 0x000000110307b211 */ /* 0x000fe600000f0c02 */
[----:B------:R-:W-:Y:S01]  /*104a0*/  @P3 STS.128 [R203+0x10800], RZ ;  /* 0x010800ffcb003388 */ /* 0x000fe20000000c00 */
[----:B------:R-:W-:Y:S02]  /*104b0*/  IADD3.X R3, R2, UR12, RZ, P1, !PT ;  /* 0x0000000c02037c10 */ /* 0x000fe40008ffe4ff */
[C---:B-----5:R-:W-:Y:S01]  /*104c0*/  @!P4 LEA R12, P1, R0.reuse, R12, 0x1 ;  /* 0x0000000c000cc211 */ /* 0x060fe200078208ff */
[----:B------:R-:W-:Y:S01]  /*104d0*/  @!PT LDS RZ, [RZ] ;  /* 0x00000000fffff984 */ /* 0x000fe20000000800 */
[----:B------:R-:W-:Y:S01]  /*104e0*/  @!PT LDS RZ, [RZ] ;  /* 0x00000000fffff984 */ /* 0x000fe20000000800 */
[----:B------:R-:W-:Y:S01]  /*104f0*/  @!PT LDS RZ, [RZ] ;  /* 0x00000000fffff984 */ /* 0x000fe20000000800 */
[----:B------:R4:W-:Y:S01]  /*10500*/  @!P3 LDGSTS.E.BYPASS.LTC128B.128 [R203+0x10800], desc[UR24][R6.64+0x100] ;  /* 0x1080010006cbbfae */ /* 0x0009e2000b901d58 */
[C---:B------:R-:W-:Y:S02]  /*10510*/  IADD3 R2, P5, R0.reuse, UR23, RZ ;  /* 0x0000001700027c10 */ /* 0x040fe4000ffbe0ff */
[C-C-:B------:R-:W-:Y:S01]  /*10520*/  @!P4 LEA.HI.X R13, R0.reuse, R13, R3.reuse, 0x1, P1 ;  /* 0x0000000d000dc211 */ /* 0x140fe200008f0c03 */
[----:B------:R-:W-:Y:S01]  /*10530*/  @P2 STS.128 [R203+0xd000], RZ ;  /* 0x00d000ffcb002388 */ /* 0x000fe20000000c00 */
[C---:B---3--:R-:W-:Y:S04]  /*10540*/  @!P2 LEA R4, P0, R0.reuse, R25, 0x1 ;  /* 0x000000190004a211 */ /* 0x048fe800078008ff */
[C-C-:B------:R-:W-:Y:S02]  /*10550*/  @!P2 LEA.HI.X R5, R0.reuse, R24, R3.reuse, 0x1, P0 ;  /* 0x000000180005a211 */ /* 0x140fe400000f0c03 */
[C---:B------:R-:W-:Y:S03]  /*10560*/  @!P3 LEA R10, P0, R0.reuse, R14, 0x1 ;  /* 0x0000000e000ab211 */ /* 0x040fe600078008ff */
        /* <DEDUP_REMOVED lines=8> */
[----:B-1----:R-:W-:Y:S01]  /*105f0*/  @!P2 LEA R8, P5, R2, R23, 0x1 ;  /* 0x000000170208a211 */ /* 0x002fe200078a08ff */
[----:B------:R-:W-:Y:S01]  /*10600*/  IMAD R0, R0, 0x40, R100 ;  /* 0x0000004000007824 */ /* 0x000fe200078e0264 */
[C---:B----4-:R-:W-:Y:S01]  /*10610*/  @!P4 LEA R6, P1, R2.reuse, R18, 0x1 ;  /* 0x000000120206c211 */ /* 0x050fe200078208ff */
[----:B------:R-:W-:Y:S01]  /*10620*/  @!PT LDS RZ, [RZ] ;  /* 0x00000000fffff984 */ /* 0x000fe20000000800 */
[----:B------:R-:W-:Y:S01]  /*10630*/  @!PT LDS RZ, [RZ] ;  /* 0x00000000fffff984 */ /* 0x000fe20000000800 */
[----:B------:R-:W-:Y:S01]  /*10640*/  @!PT LDS RZ, [RZ] ;  /* 0x00000000fffff984 */ /* 0x000fe20000000800 */
[----:B------:R-:W-:Y:S01]  /*10650*/  @!P4 LDGSTS.E.BYPASS.LTC128B.128 [R203+0xf000], desc[UR24][R12.64+0x80] ;  /* 0x0f0000800ccbcfae */ /* 0x000fe2000b901d58 */
[C-C-:B------:R-:W-:Y:S02]  /*10660*/  @!P2 LEA.HI.X R9, R2.reuse, R22, R3.reuse, 0x1, P5 ;  /* 0x000000160209a211 */ /* 0x140fe400028f0c03 */
[--C-:B------:R-:W-:Y:S01]  /*10670*/  @!P4 LEA.HI.X R7, R2, R19, R3.reuse, 0x1, P1 ;  /* 0x000000130207c211 */ /* 0x100fe200008f0c03 */
[----:B------:R-:W-:Y:S01]  /*10680*/  @P3 STS.128 [R203+0x11000], RZ ;  /* 0x011000ffcb003388 */ /* 0x000fe20000000c00 */
[C---:B------:R-:W-:Y:S02]  /*10690*/  ISETP.GE.AND P6, PT, R0.reuse, R205, PT ;  /* 0x000000cd0000720c */ /* 0x040fe40003fc6270 */
[C---:B------:R-:W-:Y:S01]  /*106a0*/  ISETP.GE.AND P1, PT, R0.reuse, R204, PT ;  /* 0x000000cc0000720c */ /* 0x040fe20003f26270 */
[----:B------:R-:W-:Y:S01]  /*106b0*/  @!PT LDS RZ, [RZ] ;  /* 0x00000000fffff984 */ /* 0x000fe20000000800 */
[----:B------:R-:W-:Y:S01]  /*106c0*/  @!PT LDS RZ, [RZ] ;  /* 0x00000000fffff984 */ /* 0x000fe20000000800 */
[----:B------:R-:W-:Y:S01]  /*106d0*/  @!PT LDS RZ, [RZ] ;  /* 0x00000000fffff984 */ /* 0x000fe20000000800 */
[----:B------:R-:W-:Y:S01]  /*106e0*/  @!P3 LDGSTS.E.BYPASS.LTC128B.128 [R203+0x11000], desc[UR24][R10.64+0x100] ;  /* 0x110001000acbbfae */ /* 0x000fe2000b901d58 */
[C---:B------:R-:W-:Y:S02]  /*106f0*/  ISETP.GE.OR P6, PT, R0.reuse, R207, !P6 ;  /* 0x000000cf0000720c */ /* 0x040fe400077c6670 */
[----:B------:R-:W-:Y:S01]  /*10700*/  ISETP.GE.OR P1, PT, R0, R206, !P1 ;  /* 0x000000ce0000720c */ /* 0x000fe20004f26670 */
[----:B------:R-:W-:Y:S04]  /*10710*/  @P2 STS.128 [R203+0xd800], RZ ;  /* 0x00d800ffcb002388 */ /* 0x000fe80000000c00 */
[----:B------:R-:W-:Y:S01]  /*10720*/  @!PT LDS RZ, [RZ] ;  /* 0x00000000fffff984 */ /* 0x000fe20000000800 */
[----:B------:R-:W-:Y:S01]  /*10730*/  @!PT LDS RZ, [RZ] ;  /* 0x00000000fffff984 */ /* 0x000fe20000000800 */
[----:B------:R-:W-:Y:S01]  /*10740*/  @!PT LDS RZ, [RZ] ;  /* 0x00000000fffff984 */ /* 0x000fe20000000800 */
[----:B------:R1:W-:Y:S01]  /*10750*/  @!P2 LDGSTS.E.BYPASS.LTC128B.128 [R203+0xd800], desc[UR24][R8.64] ;  /* 0x0d80000008cbafae */ /* 0x0003e2000b901d58 */
[C---:B--2---:R-:W-:Y:S03]  /*10760*/  @!P3 LEA R4, P0, R2.reuse, R20, 0x1 ;  /* 0x000000140204b211 */ /* 0x044fe600078008ff */
[----:B------:R-:W-:Y:S01]  /*10770*/  @P4 STS.128 [R203+0xf800], RZ ;  /* 0x00f800ffcb004388 */ /* 0x000fe20000000c00 */
[----:B------:R-:W-:Y:S03]  /*10780*/  @!P3 LEA.HI.X R5, R2, R21, R3, 0x1, P0 ;  /* 0x000000150205b211 */ /* 0x000fe600000f0c03 */
[----:B------:R-:W-:Y:S01]  /*10790*/  @!PT LDS RZ, [RZ] ;  /* 0x00000000fffff984 */ /* 0x000fe20000000800 */
[----:B------:R-:W-:Y:S01]  /*107a0*/  @!PT LDS RZ, [RZ] ;  /* 0x00000000fffff984 */ /* 0x000fe20000000800 */
[----:B------:R-:W-:Y:S01]  /*107b0*/  @!PT LDS RZ, [RZ] ;  /* 0x00000000fffff984 */ /* 0x000fe20000000800 */
[----:B------:R-:W-:Y:S01]  /*107c0*/  @!P4 LDGSTS.E.BYPASS.LTC128B.128 [R203+0xf800], desc[UR24][R6.64+0x80] ;  /* 0x0f80008006cbcfae */ /* 0x000fe2000b901d58 */
[C---:B------:R-:W-:Y:S02]  /*107d0*/  VIADD R2, R0.reuse, 0x1 ;  /* 0x0000000100027836 */ /* 0x040fe40000000000 */
[----:B------:R-:W-:Y:S01]  /*107e0*/  VIADD R3, R0, 0x8 ;  /* 0x0000000800037836 */ /* 0x000fe20000000000 */
[----:B------:R-:W-:Y:S02]  /*107f0*/  @P3 STS.128 [R203+0x11800], RZ ;  /* 0x011800ffcb003388 */ /* 0x000fe40000000c00 */
[C---:B------:R-:W-:Y:S02]  /*10800*/  ISETP.GE.AND P5, PT, R2.reuse, R205, PT ;  /* 0x000000cd0200720c */ /* 0x040fe40003fa6270 */
[----:B------:R-:W-:Y:S01]  /*10810*/  @!PT LDS RZ, [RZ] ;  /* 0x00000000fffff984 */ /* 0x000fe20000000800 */
[----:B------:R-:W-:Y:S01]  /*10820*/  @!PT LDS RZ, [RZ] ;  /* 0x00000000fffff984 */ /* 0x000fe20000000800 */
[----:B------:R-:W-:Y:S01]  /*10830*/  @!PT LDS RZ, [RZ] ;  /* 0x00000000fffff984 */ /* 0x000fe20000000800 */
[----:B------:R2:W-:Y:S01]  /*10840*/  @!P3 LDGSTS.E.BYPASS.LTC128B.128 [R203+0x11800], desc[UR24][R4.64+0x100] ;  /* 0x1180010004cbbfae */ /* 0x0005e2000b901d58 */
[C---:B------:R-:W-:Y:S02]  /*10850*/  ISETP.GE.AND P0, PT, R2.reuse, R204, PT ;  /* 0x000000cc0200720c */ /* 0x040fe40003f06270 */
[C---:B------:R-:W-:Y:S01]  /*10860*/  ISETP.GE.OR P5, PT, R2.reuse, R207, !P5 ;  /* 0x000000cf0200720c */ /* 0x040fe20006fa6670 */
[----:B------:R-:W-:Y:S01]  /*10870*/  LDSM.16.M88.4 R32, [R187] ;  /* 0x00000000bb20783b */ /* 0x000fe20000000200 */
[----:B------:R-:W-:Y:S01]  /*10880*/  ISETP.GE.OR P0, PT, R2, R206, !P0 ;  /* 0x000000ce0200720c */ /* 0x000fe20004706670 */
[----:B------:R-:W-:Y:S02]  /*10890*/  VIADD R2, R0, 0x9 ;  /* 0x0000000900027836 */ /* 0x000fe40000000000 */
[----:B------:R-:W-:Y:S04]  /*108a0*/  LDSM.16.M88.4 R16, [R180+0x6800] ;  /* 0x00680000b410783b */ /* 0x000fe80000000200 */
[----:B-1----:R-:W2:Y:S04]  /*108b0*/  LDSM.16.M88.4 R8, [R180+0x6000] ;  /* 0x00600000b408783b */ /* 0x002ea80000000200 */
[----:B------:R-:W1:Y:S04]  /*108c0*/  LDSM.16.M88.4 R24, [R180+0x7000] ;  /* 0x00700000b418783b */ /* 0x000e680000000200 */
[----:B------:R-:W3:Y:S04]  /*108d0*/  LDSM.16.M88.4 R136, [R180+0x7800] ;  /* 0x00780000b488783b */ /* 0x000ee80000000200 */
[----:B------:R-:W0:Y:S04]  /*108e0*/  LDGDEPBAR ;  /* 0x00000000000079af */ /* 0x000e280000000000 */
[----:B------:R-:W-:Y:S04]  /*108f0*/  LDSM.16.M88.4 R140, [R188] ;  /* 0x00000000bc8c783b */ /* 0x000fe80000000200 */
[----:B------:R-:W4:Y:S04]  /*10900*/  LDSM.16.M88.4 R144, [R191] ;  /* 0x00000000bf90783b */ /* 0x000f280000000200 */
[----:B------:R-:W5:Y:S04]  /*10910*/  LDSM.16.M88.4 R148, [R202] ;  /* 0x00000000ca94783b */ /* 0x000f680000000200 */
[----:B------:R-:W5:Y:S04]  /*10920*/  LDSM.16.M88.4 R152, [R201] ;  /* 0x00000000c998783b */ /* 0x000f680000000200 */
[----:B------:R-:W5:Y:S04]  /*10930*/  LDSM.16.M88.4 R156, [R200] ;  /* 0x00000000c89c783b */ /* 0x000f680000000200 */
[----:B------:R-:W-:Y:S01]  /*10940*/  LDSM.16.M88.4 R160, [R190] ;  /* 0x00000000bea0783b */ /* 0x000fe20000000200 */
[C---:B--2---:R-:W-:Y:S03]  /*10950*/  HMMA.16816.F32 R4, R32.reuse, R8, RZ ;  /* 0x000000082004723c */ /* 0x044fe600000018ff */
[----:B------:R-:W2:Y:S04]  /*10960*/  LDSM.16.M88.4 R164, [R186+0x6000] ;  /* 0x00600000baa4783b */ /* 0x000ea80000000200 */
[----:B------:R-:W-:Y:S01]  /*10970*/  LDSM.16.M88.4 R168, [R186+0x7000] ;  /* 0x00700000baa8783b */ /* 0x000fe20000000200 */
[C---:B------:R-:W-:Y:S03]  /*10980*/  HMMA.16816.F32 R8, R32.reuse, R10, RZ ;  /* 0x0000000a2008723c */ /* 0x040fe600000018ff */
[----:B------:R-:W-:Y:S03]  /*10990*/  LDSM.16.M88.4 R172, [R186+0x7800] ;  /* 0x00780000baac783b */ /* 0x000fe60000000200 */
[C---:B------:R-:W-:Y:S01]  /*109a0*/  HMMA.16816.F32 R12, R32.reuse, R16, RZ ;  /* 0x00000010200c723c */ /* 0x040fe200000018ff */
[----:B------:R-:W-:Y:S05]  /*109b0*/  LDSM.16.M88.4 R176, [R185] ;  /* 0x00000000b9b0783b */ /* 0x000fea0000000200 */
[C---:B------:R-:W-:Y:S06]  /*109c0*/  HMMA.16816.F32 R16, R32.reuse, R18, RZ ;  /* 0x000000122010723c */ /* 0x040fec00000018ff */
[C---:B-1----:R-:W-:Y:S06]  /*109d0*/  HMMA.16816.F32 R20, R32.reuse, R24, RZ ;  /* 0x000000182014723c */ /* 0x042fec00000018ff */
[C---:B------:R-:W-:Y:S06]  /*109e0*/  HMMA.16816.F32 R24, R32.reuse, R26, RZ ;  /* 0x0000001a2018723c */ /* 0x040fec00000018ff */
[C---:B---3--:R-:W-:Y:S06]  /*109f0*/  HMMA.16816.F32 R28, R32.reuse, R136, RZ ;  /* 0x00000088201c723c */ /* 0x048fec00000018ff */
[----:B------:R-:W-:Y:S01]  /*10a00*/  HMMA.16816.F32 R32, R32, R138, RZ ;  /* 0x0000008a2020723c */ /* 0x000fe200000018ff */
[----:B------:R-:W1:Y:S05]  /*10a10*/  LDSM.16.M88.4 R136, [R186+0x6800] ;  /* 0x00680000ba88783b */ /* 0x000e6a0000000200 */
[C---:B----4-:R-:W-:Y:S06]  /*10a20*/  HMMA.16816.F32 R4, R140.reuse, R144, R4 ;  /* 0x000000908c04723c */ /* 0x050fec0000001804 */
[C---:B------:R-:W-:Y:S01]  /*10a30*/  HMMA.16816.F32 R8, R140.reuse, R146, R8 ;  /* 0x000000928c08723c */ /* 0x040fe20000001808 */
[----:B------:R-:W3:Y:S05]  /*10a40*/  LDSM.16.M88.4 R144, [R189] ;  /* 0x00000000bd90783b */ /* 0x000eea0000000200 */
[C---:B-----5:R-:W-:Y:S06]  /*10a50*/  HMMA.16816.F32 R12, R140.reuse, R148, R12 ;  /* 0x000000948c0c723c */ /* 0x060fec000000180c */
        /* <DEDUP_REMOVED lines=9> */
[C---:B--2---:R-:W-:Y:S06]  /*10af0*/  HMMA.16816.F32 R4, R160.reuse, R164, R4 ;  /* 0x000000a4a004723c */ /* 0x044fec0000001804 */
[C---:B------:R-:W-:Y:S01]  /*10b00*/  HMMA.16816.F32 R8, R160.reuse, R166, R8 ;  /* 0x000000a6a008723c */ /* 0x040fe20000001808 */
[----:B------:R-:W2:Y:S05]  /*10b10*/  LDSM.16.M88.4 R164, [R180+0x8000] ;  /* 0x00800000b4a4783b */ /* 0x000eaa0000000200 */
        /* <DEDUP_REMOVED lines=8> */
[----:B------:R-:W5:Y:S04]  /*10ba0*/  LDSM.16.M88.4 R160, [R180+0x9000] ;  /* 0x00900000b4a0783b */ /* 0x000f680000000200 */
[----:B------:R-:W-:Y:S01]  /*10bb0*/  LDSM.16.M88.4 R172, [R188+0x2000] ;  /* 0x00200000bcac783b */ /* 0x000fe20000000200 */
[C---:B---3--:R-:W-:Y:S06]  /*10bc0*/  HMMA.16816.F32 R4, R144.reuse, R176, R4 ;  /* 0x000000b09004723c */ /* 0x048fec0000001804 */
[C---:B------:R-:W-:Y:S01]  /*10bd0*/  HMMA.16816.F32 R8, R144.reuse, R178, R8 ;  /* 0x000000b29008723c */ /* 0x040fe20000001808 */
[----:B------:R-:W3:Y:S05]  /*10be0*/  LDSM.16.M88.4 R176, [R199] ;  /* 0x00000000c7b0783b */ /* 0x000eea0000000200 */
[C---:B----4-:R-:W-:Y:S06]  /*10bf0*/  HMMA.16816.F32 R12, R144.reuse, R140, R12 ;  /* 0x0000008c900c723c */ /* 0x050fec000000180c */
[C---:B------:R-:W-:Y:S01]  /*10c00*/  HMMA.16816.F32 R16, R144.reuse, R142, R16 ;  /* 0x0000008e9010723c */ /* 0x040fe20000001810 */
[----:B------:R-:W4:Y:S05]  /*10c10*/  LDSM.16.M88.4 R140, [R198] ;  /* 0x00000000c68c783b */ /* 0x000f2a0000000200 */
[C---:B------:R-:W-:Y:S06]  /*10c20*/  HMMA.16816.F32 R20, R144.reuse, R148, R20 ;  /* 0x000000949014723c */ /* 0x040fec0000001814 */
[C---:B------:R-:W-:Y:S01]  /*10c30*/  HMMA.16816.F32 R24, R144.reuse, R150, R24 ;  /* 0x000000969018723c */ /* 0x040fe20000001818 */
[----:B------:R-:W-:Y:S05]  /*10c40*/  LDSM.16.M88.4 R148, [R196] ;  /* 0x00000000c494783b */ /* 0x000fea0000000200 */
[C---:B------:R-:W-:Y:S06]  /*10c50*/  HMMA.16816.F32 R28, R144.reuse, R152, R28 ;  /* 0x00000098901c723c */ /* 0x040fec000000181c */
[----:B------:R-:W-:Y:S01]  /*10c60*/  HMMA.16816.F32 R32, R144, R154, R32 ;  /* 0x0000009a9020723c */ /* 0x000fe20000001820 */
[----:B------:R-:W4:Y:S04]  /*10c70*/  LDSM.16.M88.4 R144, [R197] ;  /* 0x00000000c590783b */ /* 0x000f280000000200 */
[----:B------:R-:W-:Y:S01]  /*10c80*/  LDSM.16.M88.4 R152, [R190+0x2000] ;  /* 0x00200000be98783b */ /* 0x000fe20000000200 */
[C---:B--2---:R-:W-:Y:S06]  /*10c90*/  HMMA.16816.F32 R4, R156.reuse, R164, R4 ;  /* 0x000000a49c04723c */ /* 0x044fec0000001804 */
[C---:B------:R-:W-:Y:S01]  /*10ca0*/  HMMA.16816.F32 R8, R156.reuse, R166, R8 ;  /* 0x000000a69c08723c */ /* 0x040fe20000001808 */
[----:B------:R-:W2:Y:S05]  /*10cb0*/  LDSM.16.M88.4 R164, [R186+0x8000] ;  /* 0x00800000baa4783b */ /* 0x000eaa0000000200 */
[C---:B-1----:R-:W-:Y:S06]  /*10cc0*/  HMMA.16816.F32 R12, R156.reuse, R136, R12 ;  /* 0x000000889c0c723c */ /* 0x042fec000000180c */
[C---:B------:R-:W-:Y:S01]  /*10cd0*/  HMMA.16816.F32 R16, R156.reuse, R138, R16 ;  /* 0x0000008a9c10723c */ /* 0x040fe20000001810 */
[----:B------:R-:W1:Y:S05]  /*10ce0*/  LDSM.16.M88.4 R136, [R186+0x8800] ;  /* 0x00880000ba88783b */ /* 0x000e6a0000000200 */
[C---:B-----5:R-:W-:Y:S06]  /*10cf0*/  HMMA.16816.F32 R20, R156.reuse, R160, R20 ;  /* 0x000000a09c14723c */ /* 0x060fec0000001814 */
        /* <DEDUP_REMOVED lines=8> */
[----:B------:R-:W3:Y:S05]  /*10d80*/  LDSM.16.M88.4 R176, [R185+0x2000] ;  /* 0x00200000b9b0783b */ /* 0x000eea0000000200 */
[C---:B----4-:R-:W-:Y:S06]  /*10d90*/  HMMA.16816.F32 R12, R172.reuse, R140, R12 ;  /* 0x0000008cac0c723c */ /* 0x050fec000000180c */
[C---:B------:R-:W-:Y:S01]  /*10da0*/  HMMA.16816.F32 R16, R172.reuse, R142, R16 ;  /* 0x0000008eac10723c */ /* 0x040fe20000001810 */
[----:B------:R-:W4:Y:S05]  /*10db0*/  LDSM.16.M88.4 R140, [R185+0x2800] ;  /* 0x00280000b98c783b */ /* 0x000f2a0000000200 */
[C---:B------:R-:W-:Y:S06]  /*10dc0*/  HMMA.16816.F32 R20, R172.reuse, R144, R20 ;  /* 0x00000090ac14723c */ /* 0x040fec0000001814 */
        /* <DEDUP_REMOVED lines=27> */
[----:B------:R-:W4:Y:S05]  /*10f80*/  LDSM.16.M88.4 R144, [R193] ;  /* 0x00000000c190783b */ /* 0x000f2a0000000200 */
        /* <DEDUP_REMOVED lines=24> */
[C---:B------:R-:W-:Y:S06]  /*11110*/  HMMA.16816.F32 R24, R160.reuse, R146, R24 ;  /* 0x00000092a018723c */ /* 0x040fec0000001818 */
[C---:B------:R-:W-:Y:S06]  /*11120*/  HMMA.16816.F32 R28, R160.reuse, R148, R28 ;  /* 0x00000094a01c723c */ /* 0x040fec000000181c */
[----:B------:R-:W-:Y:S06]  /*11130*/  HMMA.16816.F32 R32, R160, R150, R32 ;  /* 0x00000096a020723c */ /* 0x000fec0000001820 */
[C---:B--2---:R-:W-:Y:S06]  /*11140*/  HMMA.16816.F32 R4, R168.reuse, R172, R4 ;  /* 0x000000aca804723c */ /* 0x044fec0000001804 */
[C---:B------:R-:W-:Y:S06]  /*11150*/  HMMA.16816.F32 R8, R168.reuse, R174, R8 ;  /* 0x000000aea808723c */ /* 0x040fec0000001808 */
[C---:B-1----:R-:W-:Y:S06]  /*11160*/  HMMA.16816.F32 R12, R168.reuse, R136, R12 ;  /* 0x00000088a80c723c */ /* 0x042fec000000180c */
[C---:B------:R-:W-:Y:S01]  /*11170*/  HMMA.16816.F32 R16, R168.reuse, R138, R16 ;  /* 0x0000008aa810723c */ /* 0x040fe20000001810 */
[----:B------:R-:W1:Y:S05]  /*11180*/  LDSM.16.M88.4 R136, [R185+0x5000] ;  /* 0x00500000b988783b */ /* 0x000e6a0000000200 */
[C---:B-----5:R-:W-:Y:S06]  /*11190*/  HMMA.16816.F32 R20, R168.reuse, R152, R20 ;  /* 0x00000098a814723c */ /* 0x060fec0000001814 */
[C---:B------:R-:W-:Y:S06]  /*111a0*/  HMMA.16816.F32 R24, R168.reuse, R154, R24 ;  /* 0x0000009aa818723c */ /* 0x040fec0000001818 */
[C---:B------:R-:W-:Y:S06]  /*111b0*/  HMMA.16816.F32 R28, R168.reuse, R156, R28 ;  /* 0x0000009ca81c723c */ /* 0x040fec000000181c */
[----:B------:R-:W-:Y:S06]  /*111c0*/  HMMA.16816.F32 R32, R168, R158, R32 ;  /* 0x0000009ea820723c */ /* 0x000fec0000001820 */
[C---:B---3--:R-:W-:Y:S06]  /*111d0*/  HMMA.16816.F32 R4, R164.reuse, R176, R4 ;  /* 0x000000b0a404723c */ /* 0x048fec0000001804 */
[C---:B------:R-:W-:Y:S06]  /*111e0*/  HMMA.16816.F32 R8, R164.reuse, R178, R8 ;  /* 0x000000b2a408723c */ /* 0x040fec0000001808 */
[C---:B----4-:R-:W-:Y:S06]  /*111f0*/  HMMA.16816.F32 R12, R164.reuse, R140, R12 ;  /* 0x0000008ca40c723c */ /* 0x050fec000000180c */
[C---:B------:R-:W-:Y:S06]  /*11200*/  HMMA.16816.F32 R16, R164.reuse, R142, R16 ;  /* 0x0000008ea410723c */ /* 0x040fec0000001810 */
[----:B------:R-:W-:Y:S01]  /*11210*/  FSEL R103, R4, -INF , !P6 ;  /* 0xff80000004677808 */ /* 0x000fe20007000000 */
[C---:B-1----:R-:W-:Y:S03]  /*11220*/  HMMA.16816.F32 R20, R164.reuse, R136, R20 ;  /* 0x00000088a414723c */ /* 0x042fe60000001814 */
[-C--:B------:R-:W-:Y:S02]  /*11230*/  ISETP.GE.AND P6, PT, R3, R205.reuse, PT ;  /* 0x000000cd0300720c */ /* 0x080fe40003fc6270 */
[----:B------:R-:W-:Y:S01]  /*11240*/  FSEL R144, R5, -INF , !P5 ;  /* 0xff80000005907808 */ /* 0x000fe20006800000 */
[C---:B------:R-:W-:Y:S03]  /*11250*/  HMMA.16816.F32 R24, R164.reuse, R138, R24 ;  /* 0x0000008aa418723c */ /* 0x040fe60000001818 */
[----:B------:R-:W-:Y:S02]  /*11260*/  ISETP.GE.AND P5, PT, R2, R205, PT ;  /* 0x000000cd0200720c */ /* 0x000fe40003fa6270 */
[----:B------:R-:W-:Y:S02]  /*11270*/  FSEL R145, R6, -INF , !P1 ;  /* 0xff80000006917808 */ /* 0x000fe40004800000 */
[----:B------:R-:W-:Y:S02]  /*11280*/  FSEL R146, R7, -INF , !P0 ;  /* 0xff80000007927808 */ /* 0x000fe40004000000 */
[CC--:B------:R-:W-:Y:S01]  /*11290*/  ISETP.GE.AND P0, PT, R2.reuse, R204.reuse, PT ;  /* 0x000000cc0200720c */ /* 0x0c0fe20003f06270 */
[----:B------:R-:W1:Y:S01]  /*112a0*/  LDSM.16.M88.4 R4, [R185+0x5800] ;  /* 0x00580000b904783b */ /* 0x000e620000000200 */
[C---:B------:R-:W-:Y:S01]  /*112b0*/  ISETP.GE.AND P1, PT, R3.reuse, R204, PT ;  /* 0x000000cc0300720c */ /* 0x040fe20003f26270 */
[----:B------:R-:W-:Y:S04]  /*112c0*/  DEPBAR.LE SB0, 0x0 ;  /* 0x000080000000791a */ /* 0x000fe80000000000 */
[----:B------:R-:W-:Y:S01]  /*112d0*/  BAR.SYNC.DEFER_BLOCKING 0x0 ;  /* 0x0000000000007b1d */ /* 0x000fe20000010000 */
[CC--:B------:R-:W-:Y:S02]  /*112e0*/  ISETP.GE.OR P5, PT, R2.reuse, R207.reuse, !P5 ;  /* 0x000000cf0200720c */ /* 0x0c0fe40006fa6670 */
[-C--:B------:R-:W-:Y:S01]  /*112f0*/  ISETP.GE.OR P0, PT, R2, R206.reuse, !P0 ;  /* 0x000000ce0200720c */ /* 0x080fe20004706670 */
        /* <DEDUP_REMOVED lines=8> */
[CC--:B------:R-:W-:Y:S02]  /*11380*/  ISETP.GE.AND P5, PT, R2.reuse, R205.reuse, PT ;  /* 0x000000cd0200720c */ /* 0x0c0fe40003fa6270 */
[CC--:B------:R-:W-:Y:S02]  /*11390*/  ISETP.GE.AND P0, PT, R2.reuse, R204.reuse, PT ;  /* 0x000000cc0200720c */ /* 0x0c0fe40003f06270 */
[C---:B------:R-:W-:Y:S02]  /*113a0*/  ISETP.GE.AND P6, PT, R3.reuse, R205, PT ;  /* 0x000000cd0300720c */ /* 0x040fe40003fc6270 */
[C---:B------:R-:W-:Y:S02]  /*113b0*/  ISETP.GE.AND P1, PT, R3.reuse, R204, PT ;  /* 0x000000cc0300720c */ /* 0x040fe40003f26270 */
[CC--:B------:R-:W-:Y:S02]  /*113c0*/  ISETP.GE.OR P5, PT, R2.reuse, R207.reuse, !P5 ;  /* 0x000000cf0200720c */ /* 0x0c0fe40006fa6670 */
[-C--:B------:R-:W-:Y:S01]  /*113d0*/  ISETP.GE.OR P0, PT, R2, R206.reuse, !P0 ;  /* 0x000000ce0200720c */ /* 0x080fe20004706670 */
[C---:B------:R-:W-:Y:S01]  /*113e0*/  VIADD R2, R0.reuse, 0x19 ;  /* 0x0000001900027836 */ /* 0x040fe20000000000 */
[C---:B------:R-:W-:Y:S02]  /*113f0*/  ISETP.GE.OR P6, PT, R3.reuse, R207, !P6 ;  /* 0x000000cf0300720c */ /* 0x040fe400077c6670 */
[----:B------:R-:W-:Y:S01]  /*11400*/  ISETP.GE.OR P1, PT, R3, R206, !P1 ;  /* 0x000000ce0300720c */ /* 0x000fe20004f26670 */
[----:B------:R-:W-:Y:S01]  /*11410*/  VIADD R3, R0, 0x18 ;  /* 0x0000001800037836 */ /* 0x000fe20000000000 */
[----:B------:R-:W-:Y:S01]  /*11420*/  FSEL R149, R12, -INF , !P6 ;  /* 0xff8000000c957808 */ /* 0x000fe20007000000 */
[C---:B-1----:R-:W-:Y:S05]  /*11430*/  HMMA.16816.F32 R28, R164.reuse, R4, R28 ;  /* 0x00000004a41c723c */ /* 0x042fea000000181c */
[----:B------:R-:W-:Y:S01]  /*11440*/  FSEL R156, R14, -INF , !P1 ;  /* 0xff8000000e9c7808 */ /* 0x000fe20004800000 */
[----:B------:R-:W-:Y:S03]  /*11450*/  HMMA.16816.F32 R32, R164, R6, R32 ;  /* 0x00000006a420723c */ /* 0x000fe60000001820 */
[CC--:B------:R-:W-:Y:S02]  /*11460*/  ISETP.GE.AND P6, PT, R2.reuse, R205.reuse, PT ;  /* 0x000000cd0200720c */ /* 0x0c0fe40003fc6270 */
[----:B------:R-:W-:Y:S02]  /*11470*/  FSEL R157, R13, -INF , !P5 ;  /* 0xff8000000d9d7808 */ /* 0x000fe40006800000 */
[----:B------:R-:W-:Y:S02]  /*11480*/  FSEL R159, R15, -INF , !P0 ;  /* 0xff8000000f9f7808 */ /* 0x000fe40004000000 */
        /* <DEDUP_REMOVED lines=11> */
[CC--:B------:R-:W-:Y:S02]  /*11540*/  ISETP.GE.AND P0, PT, R2.reuse, R205.reuse, PT ;  /* 0x000000cd0200720c */ /* 0x0c0fe40003f06270 */
[-C--:B------:R-:W-:Y:S02]  /*11550*/  ISETP.GE.AND P6, PT, R2, R204.reuse, PT ;  /* 0x000000cc0200720c */ /* 0x080fe40003fc6270 */
[----:B------:R-:W-:Y:S02]  /*11560*/  FSEL R161, R18, -INF , !P5 ;  /* 0xff80000012a17808 */ /* 0x000fe40006800000 */
[----:B------:R-:W-:Y:S02]  /*11570*/  FSEL R162, R19, -INF , !P1 ;  /* 0xff80000013a27808 */ /* 0x000fe40004800000 */
        /* <DEDUP_REMOVED lines=13> */
[----:B------:R-:W-:Y:S02]  /*11650*/  ISETP.GE.AND P6, PT, R3, R205, PT ;  /* 0x000000cd0300720c */ /* 0x000fe40003fc6270 */
[----:B------:R-:W-:Y:S02]  /*11660*/  FSEL R179, R23, -INF , !P1 ;  /* 0xff80000017b37808 */ /* 0x000fe40004800000 */
[----:B------:R-:W-:Y:S02]  /*11670*/  ISETP.GE.AND P1, PT, R3, R204, PT ;  /* 0x000000cc0300720c */ /* 0x000fe40003f26270 */
[----:B------:R-:W-:Y:S02]  /*11680*/  FMNMX.FTZ R4, R103, R101, !PT ;  /* 0x0000006567047209 */ /* 0x000fe40007810000 */
[CC--:B------:R-:W-:Y:S02]  /*11690*/  ISETP.GE.OR P0, PT, R2.reuse, R207.reuse, !P0 ;  /* 0x000000cf0200720c */ /* 0x0c0fe40004706670 */
[-C--:B------:R-:W-:Y:S01]  /*116a0*/  ISETP.GE.OR P5, PT, R2, R206.reuse, !P5 ;  /* 0x000000ce0200720c */ /* 0x080fe20006fa6670 */
[----:B------:R-:W-:Y:S01]  /*116b0*/  VIADD R2, R0, 0x30 ;  /* 0x0000003000027836 */ /* 0x000fe20000000000 */
[C---:B------:R-:W-:Y:S02]  /*116c0*/  ISETP.GE.OR P6, PT, R3.reuse, R207, !P6 ;  /* 0x000000cf0300720c */ /* 0x040fe400077c6670 */
[----:B------:R-:W-:Y:S02]  /*116d0*/  ISETP.GE.OR P1, PT, R3, R206, !P1 ;  /* 0x000000ce0300720c */ /* 0x000fe40004f26670 */
[----:B------:R-:W-:Y:S02]  /*116e0*/  FMNMX.FTZ R3, R144, R4, !PT ;  /* 0x0000000490037209 */ /* 0x000fe40007810000 */
[----:B------:R-:W-:Y:S02]  /*116f0*/  FSEL R210, R24, -INF , !P0 ;  /* 0xff80000018d27808 */ /* 0x000fe40004000000 */
[----:B------:R-:W-:Y:S02]  /*11700*/  FSEL R212, R25, -INF , !P6 ;  /* 0xff80000019d47808 */ /* 0x000fe40007000000 */
[C---:B------:R-:W-:Y:S02]  /*11710*/  ISETP.GE.AND P0, PT, R2.reuse, R205, PT ;  /* 0x000000cd0200720c */ /* 0x040fe40003f06270 */
[----:B------:R-:W-:Y:S02]  /*11720*/  ISETP.GE.AND P6, PT, R2, R204, PT ;  /* 0x000000cc0200720c */ /* 0x000fe40003fc6270 */
[----:B------:R-:W-:Y:S02]  /*11730*/  FMNMX.FTZ R3, R140, R3, !PT ;  /* 0x000000038c037209 */ /* 0x000fe40007810000 */
[C---:B------:R-:W-:Y:S02]  /*11740*/  ISETP.GE.OR P0, PT, R2.reuse, R207, !P0 ;  /* 0x000000cf0200720c */ /* 0x040fe40004706670 */
[----:B------:R-:W-:Y:S01]  /*11750*/  ISETP.GE.OR P6, PT, R2, R206, !P6 ;  /* 0x000000ce0200720c */ /* 0x000fe200077c6670 */
[----:B------:R-:W-:Y:S01]  /*11760*/  VIADD R2, R0, 0x31 ;  /* 0x0000003100027836 */ /* 0x000fe20000000000 */
[----:B------:R-:W-:Y:S02]  /*11770*/  FMNMX.FTZ R4, R145, R102, !PT ;  /* 0x0000006691047209 */ /* 0x000fe40007810000 */
[----:B------:R-:W-:Y:S02]  /*11780*/  FMNMX.FTZ R3, R141, R3, !PT ;  /* 0x000000038d037209 */ /* 0x000fe40007810000 */
[----:B------:R-:W-:Y:S02]  /*11790*/  FSEL R214, R26, -INF , !P5 ;  /* 0xff8000001ad67808 */ /* 0x000fe40006800000 */
[----:B------:R-:W-:Y:S02]  /*117a0*/  FSEL R215, R27, -INF , !P1 ;  /* 0xff8000001bd77808 */ /* 0x000fe40004800000 */
[----:B------:R-:W-:Y:S02]  /*117b0*/  FMNMX.FTZ R4, R146, R4, !PT ;  /* 0x0000000492047209 */ /* 0x000fe40007810000 */
[----:B------:R-:W-:Y:S02]  /*117c0*/  FMNMX.FTZ R100, R149, R3, !PT ;  /* 0x0000000395647209 */ /* 0x000fe40007810000 */
[C---:B------:R-:W-:Y:S02]  /*117d0*/  ISETP.GE.AND P1, PT, R2.reuse, R205, PT ;  /* 0x000000cd0200720c */ /* 0x040fe40003f26270 */
[C---:B------:R-:W-:Y:S02]  /*117e0*/  ISETP.GE.AND P5, PT, R2.reuse, R204, PT ;  /* 0x000000cc0200720c */ /* 0x040fe40003fa6270 */
        /* <DEDUP_REMOVED lines=25> */
[----:B------:R-:W-:Y:S02]  /*11980*/  PLOP3.LUT P0, PT, PT, PT, UP0, 0x80, 0x0 ;  /* 0x000000000000781c */ /* 0x000fe40003f0f008 */
        /* <DEDUP_REMOVED lines=10> */
[----:B------:R-:W-:Y:S02]  /*11a30*/  FSEL R174, R33, -INF , !P5 ;  /* 0xff80000021ae7808 */ /* 0x000fe40006800000 */
[----:B------:R-:W-:Y:S02]  /*11a40*/  FMNMX.FTZ R0, R215, R0, !PT ;  /* 0x00000000d7007209 */ /* 0x000fe40007810000 */
[----:B------:R-:W-:Y:S02]  /*11a50*/  FMNMX.FTZ R100, R175, R100, !PT ;  /* 0x00000064af647209 */ /* 0x000fe40007810000 */
[----:B------:R-:W-:Y:S02]  /*11a60*/  FSEL R178, R34, -INF , !P1 ;  /* 0xff80000022b27808 */ /* 0x000fe40004800000 */
[----:B------:R-:W-:Y:S02]  /*11a70*/  FMNMX.FTZ R28, R213, R0, !PT ;  /* 0x00000000d51c7209 */ /* 0x000fe40007810000 */
[----:B------:R-:W-:Y:S01]  /*11a80*/  FMNMX.FTZ R100, R174, R100, !PT ;  /* 0x00000064ae647209 */ /* 0x000fe20007810000 */
[----:B------:R-:W-:Y:S06]  /*11a90*/  @P0 BRA `(.L_x_1300) ;  /* 0xffffffdc00840947 */ /* 0x000fec000383ffff */
.L_x_1299:
[----:B------:R-:W2:Y:S01]  /*11aa0*/  LDL.64 R172, [R1+0x50] ;  /* 0x0000500001ac7983 */ /* 0x000ea20000100a00 */
[----:B------:R-:W-:Y:S01]  /*11ab0*/  FMNMX.FTZ R0, R211, R28, !PT ;  /* 0x0000001cd3007209 */ /* 0x000fe20007810000 */
[----:B------:R-:W-:Y:S01]  /*11ac0*/  UIADD3 UR34, UR29, 0x76cf5d0a, URZ ;  /* 0x76cf5d0a1d227890 */ /* 0x000fe2000fffe03f */
[----:B------:R-:W-:Y:S01]  /*11ad0*/  FSEL R167, R35, -INF , !P6 ;  /* 0xff80000023a77808 */ /* 0x000fe20007000000 */
[----:B------:R-:W-:Y:S01]  /*11ae0*/  UIADD3 UR26, UR29, 0x32370b8f, URZ ;  /* 0x32370b8f1d1a7890 */ /* 0x000fe2000fffe03f */
[----:B------:R-:W-:Y:S01]  /*11af0*/  FMNMX.FTZ R0, R178, R0, !PT ;  /* 0x00000000b2007209 */ /* 0x000fe20007810000 */
[----:B------:R-:W3:Y:S01]  /*11b00*/  SHFL.BFLY PT, R2, R100, 0x2, 0x1f ;  /* 0x0c401f0064027f89 */ /* 0x000ee200000e0000 */
[----:B------:R-:W-:Y:S01]  /*11b10*/  USHF.L.U32 UR35, UR9, 0x1, URZ ;  /* 0x0000000109237899 */ /* 0x000fe2000800063f */
[----:B-1----:R-:W-:Y:S01]  /*11b20*/  IMAD.MOV.U32 R9, RZ, RZ, 0x7054 ;  /* 0x00007054ff097424 */ /* 0x002fe200078e00ff */
[----:B------:R-:W-:Y:S05]  /*11b30*/  FMNMX.FTZ R8, R167, R0, !PT ;  /* 0x00000000a7087209 */ /* 0x000fea0007810000 */
[----:B------:R-:W-:Y:S01]  /*11b40*/  LDSM.16.MT88.4 R16, [R181+0xc000] ;  /* 0x00c00000b510783b */ /* 0x000fe20000004200 */
[----:B------:R-:W-:Y:S02]  /*11b50*/  UIADD3 UR22, UR28, 0x78dde6e4, URZ ;  /* 0x78dde6e41c167890 */ /* 0x000fe4000fffe03f */
[----:B------:R-:W-:Y:S02]  /*11b60*/  UIADD3 UR32, UR28, -0x255992d5, URZ ;  /* 0xdaa66d2b1c207890 */ /* 0x000fe4000fffe03f */
[----:B------:R-:W-:Y:S02]  /*11b70*/  UIADD3 UR21, UR29, -0x126145ec, URZ ;  /* 0xed9eba141d157890 */ /* 0x000fe4000fffe03f */
[----:B------:R-:W-:Y:S01]  /*11b80*/  UIADD3 UR8, UR29, -0x4498517b, URZ ;  /* 0xbb67ae851d087890 */ /* 0x000fe2000fffe03f */
[----:B------:R-:W1:Y:S01]  /*11b90*/  SHFL.BFLY PT, R3, R8, 0x2, 0x1f ;  /* 0x0c401f0008037f89 */ /* 0x000e6200000e0000 */
[----:B------:R-:W-:Y:S02]  /*11ba0*/  UIADD3 UR27, UR28, -0x61c88647, URZ ;  /* 0x9e3779b91c1b7890 */ /* 0x000fe4000fffe03f */
[----:B------:R-:W-:Y:S05]  /*11bb0*/  UIADD3 UR33, UR28, -0x4ab325aa, URZ ;  /* 0xb54cda561c217890 */ /* 0x000fea000fffe03f */
[----:B------:R-:W-:Y:S01]  /*11bc0*/  LDSM.16.MT88.4 R24, [R182+0xc000] ;  /* 0x00c00000b618783b */ /* 0x000fe20000004200 */
[----:B------:R-:W-:Y:S01]  /*11bd0*/  LOP3.LUT R0, R225, UR8, R226, 0x96, !PT ;  /* 0x00000008e1007c12 */ /* 0x000fe2000f8e96e2 */
[----:B------:R-:W-:Y:S02]  /*11be0*/  UIADD3 UR8, UR29, -0x56f99767, URZ ;  /* 0xa90668991d087890 */ /* 0x000fe4000fffe03f */
[----:B------:R-:W-:Y:S02]  /*11bf0*/  ULOP3.LUT UR20, UR35, UR29, URZ, 0x3c, !UPT ;  /* 0x0000001d23147292 */ /* 0x000fe4000f8e3c3f */
[----:B------:R-:W-:Y:S01]  /*11c00*/  IMAD.WIDE.U32 R168, R0, -0x326172a9, RZ ;  /* 0xcd9e8d5700a87825 */ /* 0x000fe200078e00ff */
[----:B------:R-:W-:Y:S01]  /*11c10*/  UIADD3 UR35, UR35, 0x1, URZ ;  /* 0x0000000123237890 */ /* 0x000fe2000fffe03f */
[----:B------:R-:W-:Y:S01]  /*11c20*/  LDSM.16.MT88.4 R32, [R184+0xc000] ;  /* 0x00c00000b820783b */ /* 0x000fe20000004200 */
[----:B---3--:R-:W-:Y:S01]  /*11c30*/  FMNMX.FTZ R100, R100, R2, !PT ;  /* 0x0000000264647209 */ /* 0x008fe20007810000 */
[----:B------:R-:W-:Y:S01]  /*11c40*/  UISETP.GT.AND UP0, UPT, UR9, UR14, UPT ;  /* 0x0000000e0900728c */ /* 0x000fe2000bf04270 */
[----:B------:R-:W-:Y:S01]  /*11c50*/  LOP3.LUT R2, R227, UR20, RZ, 0x3c, !PT ;  /* 0x00000014e3027c12 */ /* 0x000fe2000f8e3cff */
[----:B------:R-:W-:Y:S02]  /*11c60*/  UIADD3 UR20, UR28, 0x3c6ef372, URZ ;  /* 0x3c6ef3721c147890 */ /* 0x000fe4000fffe03f */
[----:B------:R-:W-:Y:S02]  /*11c70*/  ULOP3.LUT UR35, UR35, UR29, URZ, 0x3c, !UPT ;  /* 0x0000001d23237292 */ /* 0x000fe4000f8e3c3f */
[----:B------:R-:W3:Y:S01]  /*11c80*/  SHFL.BFLY PT, R4, R100, 0x1, 0x1f ;  /* 0x0c201f0064047f89 */ /* 0x000ee200000e0000 */
[----:B------:R-:W-:Y:S01]  /*11c90*/  IMAD.WIDE.U32 R6, R2, -0x326172a9, RZ ;  /* 0xcd9e8d5702067825 */ /* 0x000fe200078e00ff */
[----:B-1----:R-:W-:Y:S06]  /*11ca0*/  FMNMX.FTZ R8, R8, R3, !PT ;  /* 0x0000000308087209 */ /* 0x002fec0007810000 */
[----:B------:R4:W5:Y:S01]  /*11cb0*/  LDL.S16 R221, [R1+0x30] ;  /* 0x0000300001dd7983 */ /* 0x0009620000100600 */
[----:B------:R-:W-:Y:S03]  /*11cc0*/  LOP3.LUT R6, R169, UR20, R6, 0x96, !PT ;  /* 0x00000014a9067c12 */ /* 0x000fe6000f8e9606 */
[----:B------:R-:W1:Y:S01]  /*11cd0*/  SHFL.BFLY PT, R0, R8, 0x1, 0x1f ;  /* 0x0c201f0008007f89 */ /* 0x000e6200000e0000 */
[----:B---3--:R-:W-:Y:S04]  /*11ce0*/  FMNMX.FTZ R100, R100, R4, !PT ;  /* 0x0000000464647209 */ /* 0x008fe80007810000 */
[C---:B------:R-:W-:Y:S01]  /*11cf0*/  FSETP.NEU.FTZ.AND P1, PT, R100.reuse, -INF , PT ;  /* 0xff8000006400780b */ /* 0x040fe20003f3d000 */
[----:B------:R-:W-:Y:S05]  /*11d00*/  FMUL.FTZ R142, R100, UR4 ;  /* 0x00000004648e7c20 */ /* 0x000fea0008410000 */
[----:B------:R-:W-:Y:S02]  /*11d10*/  FSEL R142, R142, RZ, P1 ;  /* 0x000000ff8e8e7208 */ /* 0x000fe40000800000 */
[----:B--2---:R-:W-:Y:S01]  /*11d20*/  LOP3.LUT R2, R7, UR27, R172, 0x96, !PT ;  /* 0x0000001b07027c12 */ /* 0x004fe2000f8e96ac */
[----:B------:R-:W-:Y:S04]  /*11d30*/  IMAD.WIDE.U32 R6, R6, -0x2daee0ad, RZ ;  /* 0xd2511f5306067825 */ /* 0x000fe800078e00ff */
[----:B------:R-:W-:Y:S05]  /*11d40*/  IMAD.WIDE.U32 R2, R2, -0x2daee0ad, RZ ;  /* 0xd2511f5302027825 */ /* 0x000fea00078e00ff */
[----:B------:R-:W-:Y:S02]  /*11d50*/  LOP3.LUT R4, R3, UR34, R224, 0x96, !PT ;  /* 0x0000002203047c12 */ /* 0x000fe4000f8e96e0 */
[----:B------:R-:W-:Y:S02]  /*11d60*/  LOP3.LUT R2, R7, UR26, R2, 0x96, !PT ;  /* 0x0000001a07027c12 */ /* 0x000fe4000f8e9602 */
[----:B-1----:R-:W-:Y:S01]  /*11d70*/  FMNMX.FTZ R3, R8, R0, !PT ;  /* 0x0000000008037209 */ /* 0x002fe20007810000 */
[----:B------:R-:W-:Y:S03]  /*11d80*/  IMAD.WIDE.U32 R4, R4, -0x326172a9, RZ ;  /* 0xcd9e8d5704047825 */ /* 0x000fe600078e00ff */
[----:B------:R-:W-:Y:S01]  /*11d90*/  FSETP.NEU.FTZ.AND P0, PT, R3, -INF , PT ;  /* 0xff8000000300780b */ /* 0x000fe20003f1d000 */
[----:B------:R-:W-:Y:S01]  /*11da0*/  IMAD.WIDE.U32 R152, R2, -0x326172a9, RZ ;  /* 0xcd9e8d5702987825 */ /* 0x000fe200078e00ff */
[----:B------:R-:W-:Y:S03]  /*11db0*/  LOP3.LUT R5, R5, UR32, R168, 0x96, !PT ;  /* 0x0000002005057c12 */ /* 0x000fe6000f8e96a8 */
[----:B------:R-:W-:Y:S01]  /*11dc0*/  FFMA.FTZ R2, R103, UR4, -R142 ;  /* 0x0000000467027c23 */ /* 0x000fe2000801088e */
[----:B------:R-:W-:Y:S01]  /*11dd0*/  FMUL.FTZ R143, R3, UR4 ;  /* 0x00000004038f7c20 */ /* 0x000fe20008410000 */
[----:B------:R-:W-:Y:S01]  /*11de0*/  LOP3.LUT R0, R153, UR22, R4, 0x96, !PT ;  /* 0x0000001699007c12 */ /* 0x000fe2000f8e9604 */
[----:B------:R-:W-:Y:S01]  /*11df0*/  IMAD.WIDE.U32 R4, R5, -0x2daee0ad, RZ ;  /* 0xd2511f5305047825 */ /* 0x000fe200078e00ff */
[----:B------:R-:W-:Y:S02]  /*11e00*/  MUFU.EX2 R153, R2 ;  /* 0x0000000200997308 */ /* 0x000fe40000000800 */
[----:B------:R-:W-:Y:S01]  /*11e10*/  FSEL R143, R143, RZ, P0 ;  /* 0x000000ff8f8f7208 */ /* 0x000fe20000000000 */
[----:B------:R-:W-:Y:S04]  /*11e20*/  IMAD.WIDE.U32 R154, R0, -0x2daee0ad, RZ ;  /* 0xd2511f53009a7825 */ /* 0x000fe800078e00ff */
[----:B------:R-:W-:Y:S04]  /*11e30*/  FFMA.FTZ R0, R144, UR4, -R142 ;  /* 0x0000000490007c23 */ /* 0x000fe8000801088e */
[----:B------:R1:W2:Y:S01]  /*11e40*/  MUFU.EX2 R229, R0 ;  /* 0x0000000000e57308 */ /* 0x0002a20000000800 */
[----:B------:R-:W-:Y:S02]  /*11e50*/  LOP3.LUT R144, R155, UR8, R4, 0x96, !PT ;  /* 0x000000089b907c12 */ /* 0x000fe4000f8e9604 */
[----:B------:R-:W-:Y:S01]  /*11e60*/  LOP3.LUT R4, R5, UR21, R6, 0x96, !PT ;  /* 0x0000001505047c12 */ /* 0x000fe2000f8e9606 */
[--C-:B------:R-:W-:Y:S06]  /*11e70*/  FFMA.FTZ R5, R140, UR4, -R142.reuse ;  /* 0x000000048c057c23 */ /* 0x100fec000801088e */
[----:B------:R3:W-:Y:S01]  /*11e80*/  MUFU.EX2 R230, R5 ;  /* 0x0000000500e67308 */ /* 0x0007e20000000800 */
[----:B------:R-:W-:Y:S04]  /*11e90*/  IMAD.WIDE.U32 R150, R4, -0x326172a9, RZ ;  /* 0xcd9e8d5704967825 */ /* 0x000fe800078e00ff */
[----:B------:R-:W-:Y:S05]  /*11ea0*/  FFMA.FTZ R4, R141, UR4, -R142 ;  /* 0x000000048d047c23 */ /* 0x000fea000801088e */
[----:B------:R-:W4:Y:S01]  /*11eb0*/  MUFU.EX2 R220, R4 ;  /* 0x0000000400dc7308 */ /* 0x000f220000000800 */
[--C-:B-1----:R-:W-:Y:S01]  /*11ec0*/  FFMA.FTZ R0, R145, UR4, -R143.reuse ;  /* 0x0000000491007c23 */ /* 0x102fe2000801088f */
[----:B------:R-:W-:Y:S01]  /*11ed0*/  IMAD.WIDE.U32 R144, R144, -0x326172a9, RZ ;  /* 0xcd9e8d5790907825 */ /* 0x000fe200078e00ff */
[----:B--2---:R-:W-:Y:S02]  /*11ee0*/  F2FP.F16.F32.PACK_AB R103, R229, R153 ;  /* 0x00000099e567723e */ /* 0x004fe400000000ff */
[----:B------:R-:W-:Y:S05]  /*11ef0*/  LOP3.LUT R2, R144, 0xffff, RZ, 0xc0, !PT ;  /* 0x0000ffff90027812 */ /* 0x000fea00078ec0ff */
[----:B------:R1:W-:Y:S01]  /*11f00*/  MUFU.EX2 R223, R0 ;  /* 0x0000000000df7308 */ /* 0x0003e20000000800 */
[----:B---3--:R-:W-:Y:S01]  /*11f10*/  FFMA.FTZ R5, R147, UR4, -R143 ;  /* 0x0000000493057c23 */ /* 0x008fe2000801088f */
[----:B------:R-:W-:Y:S02]  /*11f20*/  SHF.R.U32.HI R7, RZ, 0x18, R144 ;  /* 0x00000018ff077819 */ /* 0x000fe40000011690 */
[----:B------:R-:W-:Y:S06]  /*11f30*/  SHF.R.U32.HI R2, RZ, 0x8, R2 ;  /* 0x00000008ff027819 */ /* 0x000fec0000011602 */
[----:B------:R-:W-:Y:S01]  /*11f40*/  MUFU.EX2 R236, R5 ;  /* 0x0000000500ec7308 */ /* 0x000fe20000000800 */
[----:B----4-:R-:W-:Y:S04]  /*11f50*/  F2FP.F16.F32.PACK_AB R166, R220, R230 ;  /* 0x000000e6dca6723e */ /* 0x010fe800000000ff */
[----:B------:R-:W-:Y:S01]  /*11f60*/  PRMT R165, R166, 0x7632, R165 ;  /* 0x00007632a6a57816 */ /* 0x000fe200000000a5 */
[--C-:B-1----:R-:W-:Y:S01]  /*11f70*/  FFMA.FTZ R0, R146, UR4, -R143.reuse ;  /* 0x0000000492007c23 */ /* 0x102fe2000801088f */
[----:B------:R-:W-:Y:S03]  /*11f80*/  IMAD.U32 R146, RZ, RZ, UR15 ;  /* 0x0000000fff927e24 */ /* 0x000fe6000f8e00ff */
[----:B------:R1:W2:Y:S02]  /*11f90*/  MUFU.EX2 R228, R0 ;  /* 0x0000000000e47308 */ /* 0x0002a40000000800 */
[----:B------:R-:W-:Y:S02]  /*11fa0*/  PRMT R146, R146, R9, UR15 ;  /* 0x0000000f92927e16 */ /* 0x000fe40008000009 */
[----:B-1----:R-:W-:Y:S02]  /*11fb0*/  LOP3.LUT R0, R144, 0xff, RZ, 0xc0, !PT ;  /* 0x000000ff90007812 */ /* 0x002fe400078ec0ff */
[----:B--2---:R-:W-:Y:S02]  /*11fc0*/  F2FP.F16.F32.PACK_AB R141, R228, R223 ;  /* 0x000000dfe48d723e */ /* 0x004fe400000000ff */
[----:B------:R-:W-:Y:S02]  /*11fd0*/  PRMT R138, R0, 0x5410, R2 ;  /* 0x00005410008a7816 */ /* 0x000fe40000000002 */
[----:B------:R-:W-:Y:S02]  /*11fe0*/  LOP3.LUT R0, R145, UR33, R150, 0x96, !PT ;  /* 0x0000002191007c12 */ /* 0x000fe4000f8e9696 */
[----:B------:R-:W-:Y:S02]  /*11ff0*/  SHF.R.U32.HI R2, RZ, 0x10, R144 ;  /* 0x00000010ff027819 */ /* 0x000fe40000011690 */
[----:B------:R-:W-:Y:S02]  /*12000*/  SHF.R.U32.HI R4, RZ, 0x10, R0 ;  /* 0x00000010ff047819 */ /* 0x000fe40000011600 */
[----:B------:R-:W-:Y:S02]  /*12010*/  LOP3.LUT R6, R2, 0xff, RZ, 0xc0, !PT ;  /* 0x000000ff02067812 */ /* 0x000fe400078ec0ff */
[----:B------:R-:W-:Y:S01]  /*12020*/  LOP3.LUT R5, R4, 0xff, RZ, 0xc0, !PT ;  /* 0x000000ff04057812 */ /* 0x000fe200078ec0ff */
[----:B------:R-:W-:Y:S01]  /*12030*/  FFMA.FTZ R4, R148, UR4, -R143 ;  /* 0x0000000494047c23 */ /* 0x000fe2000801088f */
[C---:B------:R-:W-:Y:S02]  /*12040*/  LOP3.LUT R2, R0.reuse, 0xffff, RZ, 0xc0, !PT ;  /* 0x0000ffff00027812 */ /* 0x040fe400078ec0ff */
[----:B------:R-:W-:Y:S01]  /*12050*/  LOP3.LUT R8, R0, 0xff, RZ, 0xc0, !PT ;  /* 0x000000ff00087812 */ /* 0x000fe200078ec0ff */
[----:B------:R1:W2:Y:S01]  /*12060*/  MUFU.EX2 R219, R4 ;  /* 0x0000000400db7308 */ /* 0x0002a20000000800 */
[----:B------:R-:W-:Y:S02]  /*12070*/  SHF.R.U32.HI R2, RZ, 0x8, R2 ;  /* 0x00000008ff027819 */ /* 0x000fe40000011602 */
[----:B------:R-:W-:Y:S02]  /*12080*/  PRMT R7, R6, 0x5410, R7 ;  /* 0x0000541006077816 */ /* 0x000fe40000000007 */
[----:B------:R-:W-:Y:S02]  /*12090*/  SHF.R.U32.HI R6, RZ, 0x18, R0 ;  /* 0x00000018ff067819 */ /* 0x000fe40000011600 */
[----:B------:R-:W-:Y:S02]  /*120a0*/  PRMT R8, R8, 0x5410, R2 ;  /* 0x0000541008087816 */ /* 0x000fe40000000002 */
[----:B------:R-:W-:Y:S02]  /*120b0*/  FSEL R2, R100, RZ, P1 ;  /* 0x000000ff64027208 */ /* 0x000fe40000800000 */
[----:B------:R-:W-:Y:S02]  /*120c0*/  FSEL R0, R3, RZ, P0 ;  /* 0x000000ff03007208 */ /* 0x000fe40000000000 */
[----:B------:R-:W-:Y:S01]  /*120d0*/  PRMT R5, R5, 0x5410, R6 ;  /* 0x0000541005057816 */ /* 0x000fe20000000006 */
[----:B------:R-:W-:Y:S01]  /*120e0*/  FADD.FTZ R2, -R2, R101 ;  /* 0x0000006502027221 */ /* 0x000fe20000010100 */
[--C-:B------:R-:W-:Y:S01]  /*120f0*/  HSET2.LE.AND R136, R8, R146.reuse, PT ;  /* 0x0000009208887233 */ /* 0x100fe20003803000 */
[--C-:B------:R-:W-:Y:S01]  /*12100*/  FADD.FTZ R0, -R0, R102.reuse ;  /* 0x0000006600007221 */ /* 0x100fe20000010100 */
[----:B------:R-:W-:Y:S01]  /*12110*/  PRMT R102, R103, 0x7632, R102 ;  /* 0x0000763267667816 */ /* 0x000fe20000000066 */
[----:B------:R-:W-:Y:S01]  /*12120*/  FMUL.FTZ R2, R2, UR4 ;  /* 0x0000000402027c20 */ /* 0x000fe20008410000 */
[----:B------:R-:W-:Y:S01]  /*12130*/  PRMT R140, R141, 0x7632, R140 ;  /* 0x000076328d8c7816 */ /* 0x000fe2000000008c */
[----:B------:R-:W-:Y:S01]  /*12140*/  FMUL.FTZ R0, R0, UR4 ;  /* 0x0000000400007c20 */ /* 0x000fe20008410000 */
[----:B-1----:R-:W-:Y:S02]  /*12150*/  PRMT R4, R103, 0x5410, R102 ;  /* 0x0000541067047816 */ /* 0x002fe40000000066 */
[--C-:B------:R-:W-:Y:S01]  /*12160*/  HSET2.LE.AND R137, R5, R146.reuse, PT ;  /* 0x0000009205897233 */ /* 0x100fe20003803000 */
[----:B------:R-:W1:Y:S01]  /*12170*/  MUFU.EX2 R2, R2 ;  /* 0x0000000200027308 */ /* 0x000e620000000800 */
[----:B------:R-:W-:Y:S02]  /*12180*/  LOP3.LUT R136, R136, R4, RZ, 0xc0, !PT ;  /* 0x0000000488887212 */ /* 0x000fe400078ec0ff */
[----:B------:R-:W-:Y:S02]  /*12190*/  PRMT R4, R141, 0x5410, R140 ;  /* 0x000054108d047816 */ /* 0x000fe4000000008c */
[----:B--2---:R-:W-:Y:S02]  /*121a0*/  F2FP.F16.F32.PACK_AB R164, R219, R236 ;  /* 0x000000ecdba4723e */ /* 0x004fe400000000ff */
[----:B------:R-:W-:Y:S03]  /*121b0*/  LOP3.LUT R137, R137, R4, RZ, 0xc0, !PT ;  /* 0x0000000489897212 */ /* 0x000fe600078ec0ff */
[----:B------:R-:W2:Y:S01]  /*121c0*/  MUFU.EX2 R0, R0 ;  /* 0x0000000000007308 */ /* 0x000ea20000000800 */
[--C-:B------:R-:W-:Y:S02]  /*121d0*/  HSET2.LE.AND R138, R138, R146.reuse, PT ;  /* 0x000000928a8a7233 */ /* 0x100fe40003803000 */
[----:B------:R-:W-:Y:S02]  /*121e0*/  PRMT R4, R166, 0x5410, R165 ;  /* 0x00005410a6047816 */ /* 0x000fe400000000a5 */
[----:B------:R-:W-:Y:S02]  /*121f0*/  PRMT R163, R164, 0x7632, R163 ;  /* 0x00007632a4a37816 */ /* 0x000fe400000000a3 */
[--C-:B------:R-:W-:Y:S02]  /*12200*/  HSET2.LE.AND R139, R7, R146.reuse, PT ;  /* 0x00000092078b7233 */ /* 0x100fe40003803000 */
[----:B------:R-:W-:Y:S01]  /*12210*/  LOP3.LUT R138, R138, R4, RZ, 0xc0, !PT ;  /* 0x000000048a8a7212 */ /* 0x000fe200078ec0ff */
[----:B-1----:R-:W-:Y:S01]  /*12220*/  FMUL.FTZ R5, R2, R105 ;  /* 0x0000006902057220 */ /* 0x002fe20000410000 */
        /* <DEDUP_REMOVED lines=9> */
[----:B------:R-:W1:Y:S01]  /*122c0*/  LDSM.16.MT88.4 R104, [R183+0xc000] ;  /* 0x00c00000b768783b */ /* 0x000e620000004200 */
[----:B------:R-:W-:Y:S01]  /*122d0*/  FMUL.FTZ R11, R0, R115 ;  /* 0x00000073000b7220 */ /* 0x000fe20000410000 */
[----:B------:R-:W-:Y:S01]  /*122e0*/  FMUL.FTZ R13, R2, R109 ;  /* 0x0000006d020d7220 */ /* 0x000fe20000410000 */
[C---:B------:R-:W-:Y:S01]  /*122f0*/  FMUL.FTZ R14, R0.reuse, R110 ;  /* 0x0000006e000e7220 */ /* 0x040fe20000410000 */
[----:B------:R-:W-:Y:S01]  /*12300*/  FMUL.FTZ R15, R0, R111 ;  /* 0x0000006f000f7220 */ /* 0x000fe20000410000 */
[C---:B------:R-:W-:Y:S03]  /*12310*/  HMMA.16816.F32 R4, R136.reuse, R16, R4 ;  /* 0x000000108804723c */ /* 0x040fe60000001804 */
[----:B------:R-:W2:Y:S02]  /*12320*/  LDSM.16.MT88.4 R108, [R181+0xe000] ;  /* 0x00e00000b56c783b */ /* 0x000ea40000004200 */
[C---:B------:R-:W-:Y:S01]  /*12330*/  FMUL.FTZ R20, R2.reuse, R116 ;  /* 0x0000007402147220 */ /* 0x040fe20000410000 */
[C---:B------:R-:W-:Y:S05]  /*12340*/  HMMA.16816.F32 R8, R136.reuse, R18, R8 ;  /* 0x000000128808723c */ /* 0x040fea0000001808 */
[----:B------:R-:W3:Y:S01]  /*12350*/  LDSM.16.MT88.4 R112, [R182+0xe000] ;  /* 0x00e00000b670783b */ /* 0x000ee20000004200 */
[----:B------:R-:W-:Y:S01]  /*12360*/  FMUL.FTZ R16, R2, R120 ;  /* 0x0000007802107220 */ /* 0x000fe20000410000 */
[C---:B------:R-:W-:Y:S01]  /*12370*/  FMUL.FTZ R18, R0.reuse, R122 ;  /* 0x0000007a00127220 */ /* 0x040fe20000410000 */
[----:B------:R-:W-:Y:S01]  /*12380*/  FMUL.FTZ R19, R0, R123 ;  /* 0x0000007b00137220 */ /* 0x000fe20000410000 */
[C---:B------:R-:W-:Y:S03]  /*12390*/  HMMA.16816.F32 R12, R136.reuse, R24, R12 ;  /* 0x00000018880c723c */ /* 0x040fe6000000180c */
[C---:B------:R-:W-:Y:S01]  /*123a0*/  FMUL.FTZ R17, R2.reuse, R121 ;  /* 0x0000007902117220 */ /* 0x040fe20000410000 */
[----:B------:R-:W-:Y:S01]  /*123b0*/  FMUL.FTZ R21, R2, R117 ;  /* 0x0000007502157220 */ /* 0x000fe20000410000 */
[C---:B------:R-:W-:Y:S01]  /*123c0*/  FMUL.FTZ R22, R0.reuse, R118 ;  /* 0x0000007600167220 */ /* 0x040fe20000410000 */
[----:B------:R-:W-:Y:S01]  /*123d0*/  FMUL.FTZ R23, R0, R119 ;  /* 0x0000007700177220 */ /* 0x000fe20000410000 */
[C---:B------:R-:W-:Y:S01]  /*123e0*/  FMUL.FTZ R24, R2.reuse, R128 ;  /* 0x0000008002187220 */ /* 0x040fe20000410000 */
[----:B------:R-:W4:Y:S02]  /*123f0*/  LDSM.16.MT88.4 R116, [R184+0xe000] ;  /* 0x00e00000b874783b */ /* 0x000f240000004200 */
[C---:B------:R-:W-:Y:S03]  /*12400*/  HMMA.16816.F32 R16, R136.reuse, R26, R16 ;  /* 0x0000001a8810723c */ /* 0x040fe60000001810 */
[C---:B------:R-:W-:Y:S01]  /*12410*/  FMUL.FTZ R25, R2.reuse, R129 ;  /* 0x0000008102197220 */ /* 0x040fe20000410000 */
[C---:B------:R-:W-:Y:S01]  /*12420*/  FMUL.FTZ R28, R2.reuse, R124 ;  /* 0x0000007c021c7220 */ /* 0x040fe20000410000 */
[----:B------:R-:W-:Y:S01]  /*12430*/  FMUL.FTZ R29, R2, R125 ;  /* 0x0000007d021d7220 */ /* 0x000fe20000410000 */
[C---:B------:R-:W-:Y:S05]  /*12440*/  HMMA.16816.F32 R20, R136.reuse, R32, R20 ;  /* 0x000000208814723c */ /* 0x040fea0000001814 */
[C---:B------:R-:W-:Y:S01]  /*12450*/  FMUL.FTZ R26, R0.reuse, R130 ;  /* 0x00000082001a7220 */ /* 0x040fe20000410000 */
[C---:B------:R-:W-:Y:S01]  /*12460*/  FMUL.FTZ R27, R0.reuse, R131 ;  /* 0x00000083001b7220 */ /* 0x040fe20000410000 */
[C---:B------:R-:W-:Y:S01]  /*12470*/  FMUL.FTZ R30, R0.reuse, R126 ;  /* 0x0000007e001e7220 */ /* 0x040fe20000410000 */
[----:B------:R-:W-:Y:S03]  /*12480*/  FMUL.FTZ R31, R0, R127 ;  /* 0x0000007f001f7220 */ /* 0x000fe60000410000 */
[C---:B------:R-:W-:Y:S01]  /*12490*/  FMUL.FTZ R33, R2.reuse, R133 ;  /* 0x0000008502217220 */ /* 0x040fe20000410000 */
[C---:B------:R-:W-:Y:S01]  /*124a0*/  FMUL.FTZ R32, R2.reuse, R132 ;  /* 0x0000008402207220 */ /* 0x040fe20000410000 */
[----:B------:R2:W5:Y:S01]  /*124b0*/  LDL.S16 R133, [R1+0x14] ;  /* 0x0000140001857983 */ /* 0x0005620000100600 */
[C---:B------:R-:W-:Y:S03]  /*124c0*/  HMMA.16816.F32 R24, R136.reuse, R34, R24 ;  /* 0x000000228818723c */ /* 0x040fe60000001818 */
[C---:B------:R-:W-:Y:S01]  /*124d0*/  FMUL.FTZ R36, R2.reuse, R36 ;  /* 0x0000002402247220 */ /* 0x040fe20000410000 */
[----:B------:R-:W-:Y:S01]  /*124e0*/  FMUL.FTZ R37, R2, R37 ;  /* 0x0000002502257220 */ /* 0x000fe20000410000 */
[C---:B------:R-:W-:Y:S01]  /*124f0*/  FMUL.FTZ R38, R0.reuse, R38 ;  /* 0x0000002600267220 */ /* 0x040fe20000410000 */
[C---:B-1----:R-:W-:Y:S05]  /*12500*/  HMMA.16816.F32 R28, R136.reuse, R104, R28 ;  /* 0x00000068881c723c */ /* 0x042fea000000181c */
[C---:B------:R-:W-:Y:S01]  /*12510*/  FMUL.FTZ R34, R0.reuse, R134 ;  /* 0x0000008600227220 */ /* 0x040fe20000410000 */
[C---:B------:R-:W-:Y:S01]  /*12520*/  FMUL.FTZ R35, R0.reuse, R135 ;  /* 0x0000008700237220 */ /* 0x040fe20000410000 */
[----:B------:R-:W-:Y:S01]  /*12530*/  FMUL.FTZ R39, R0, R39 ;  /* 0x0000002700277220 */ /* 0x000fe20000410000 */
[C---:B------:R-:W-:Y:S03]  /*12540*/  FMUL.FTZ R40, R2.reuse, R40 ;  /* 0x0000002802287220 */ /* 0x040fe60000410000 */
[----:B------:R-:W-:Y:S01]  /*12550*/  FMUL.FTZ R41, R2, R41 ;  /* 0x0000002902297220 */ /* 0x000fe20000410000 */
[C---:B------:R-:W-:Y:S01]  /*12560*/  FMUL.FTZ R42, R0.reuse, R42 ;  /* 0x0000002a002a7220 */ /* 0x040fe20000410000 */
[C---:B------:R-:W-:Y:S01]  /*12570*/  HMMA.16816.F32 R32, R136.reuse, R106, R32 ;  /* 0x0000006a8820723c */ /* 0x040fe20000001820 */
[----:B------:R-:W1:Y:S02]  /*12580*/  LDSM.16.MT88.4 R104, [R183+0xe000] ;  /* 0x00e00000b768783b */ /* 0x000e640000004200 */
[----:B------:R-:W-:Y:S01]  /*12590*/  FMUL.FTZ R43, R0, R43 ;  /* 0x0000002b002b7220 */ /* 0x000fe20000410000 */
[C---:B------:R-:W-:Y:S01]  /*125a0*/  FMUL.FTZ R44, R2.reuse, R44 ;  /* 0x0000002c022c7220 */ /* 0x040fe20000410000 */
[----:B------:R-:W-:Y:S01]  /*125b0*/  FMUL.FTZ R45, R2, R45 ;  /* 0x0000002d022d7220 */ /* 0x000fe20000410000 */
[C---:B--2---:R-:W-:Y:S05]  /*125c0*/  HMMA.16816.F32 R36, R136.reuse, R108, R36 ;  /* 0x0000006c8824723c */ /* 0x044fea0000001824 */
[C---:B------:R-:W-:Y:S01]  /*125d0*/  FMUL.FTZ R46, R0.reuse, R46 ;  /* 0x0000002e002e7220 */ /* 0x040fe20000410000 */
[----:B------:R-:W-:Y:S01]  /*125e0*/  FMUL.FTZ R47, R0, R47 ;  /* 0x0000002f002f7220 */ /* 0x000fe20000410000 */
[C---:B------:R-:W-:Y:S01]  /*125f0*/  HMMA.16816.F32 R40, R136.reuse, R110, R40 ;  /* 0x0000006e8828723c */ /* 0x040fe20000001828 */
[----:B------:R-:W2:Y:S03]  /*12600*/  LDSM.16.MT88.4 R108, [R181+0x10000] ;  /* 0x01000000b56c783b */ /* 0x000ea60000004200 */
[C---:B------:R-:W-:Y:S01]  /*12610*/  FMUL.FTZ R48, R2.reuse, R48 ;  /* 0x0000003002307220 */ /* 0x040fe20000410000 */
[----:B------:R-:W-:Y:S01]  /*12620*/  FMUL.FTZ R49, R2, R49 ;  /* 0x0000003102317220 */ /* 0x000fe20000410000 */
[C---:B------:R-:W-:Y:S01]  /*12630*/  FMUL.FTZ R50, R0.reuse, R50 ;  /* 0x0000003200327220 */ /* 0x040fe20000410000 */
[C---:B------:R-:W-:Y:S01]  /*12640*/  FMUL.FTZ R51, R0.reuse, R51 ;  /* 0x0000003300337220 */ /* 0x040fe20000410000 */
[C---:B---3--:R-:W-:Y:S03]  /*12650*/  HMMA.16816.F32 R44, R136.reuse, R112, R44 ;  /* 0x00000070882c723c */ /* 0x048fe6000000182c */
[C---:B------:R-:W-:Y:S01]  /*12660*/  FMUL.FTZ R54, R0.reuse, R54 ;  /* 0x0000003600367220 */ /* 0x040fe20000410000 */
[----:B------:R-:W-:Y:S01]  /*12670*/  FMUL.FTZ R55, R0, R55 ;  /* 0x0000003700377220 */ /* 0x000fe20000410000 */
[C---:B------:R-:W-:Y:S01]  /*12680*/  FMUL.FTZ R52, R2.reuse, R52 ;  /* 0x0000003402347220 */ /* 0x040fe20000410000 */
[----:B------:R-:W-:Y:S01]  /*12690*/  FMUL.FTZ R53, R2, R53 ;  /* 0x0000003502357220 */ /* 0x000fe20000410000 */
[C---:B------:R-:W-:Y:S01]  /*126a0*/  HMMA.16816.F32 R48, R136.reuse, R114, R48 ;  /* 0x000000728830723c */ /* 0x040fe20000001830 */
[----:B------:R-:W3:Y:S03]  /*126b0*/  LDSM.16.MT88.4 R112, [R182+0x10000] ;  /* 0x01000000b670783b */ /* 0x000ee60000004200 */
[C---:B------:R-:W-:Y:S01]  /*126c0*/  FMUL.FTZ R58, R0.reuse, R58 ;  /* 0x0000003a003a7220 */ /* 0x040fe20000410000 */
[----:B------:R-:W-:Y:S01]  /*126d0*/  FMUL.FTZ R59, R0, R59 ;  /* 0x0000003b003b7220 */ /* 0x000fe20000410000 */
[C---:B------:R-:W-:Y:S01]  /*126e0*/  FMUL.FTZ R56, R2.reuse, R56 ;  /* 0x0000003802387220 */ /* 0x040fe20000410000 */
[----:B------:R-:W-:Y:S01]  /*126f0*/  FMUL.FTZ R57, R2, R57 ;  /* 0x0000003902397220 */ /* 0x000fe20000410000 */
[C---:B----4-:R-:W-:Y:S03]  /*12700*/  HMMA.16816.F32 R52, R136.reuse, R116, R52 ;  /* 0x000000748834723c */ /* 0x050fe60000001834 */
[C---:B------:R-:W-:Y:S01]  /*12710*/  FMUL.FTZ R62, R0.reuse, R62 ;  /* 0x0000003e003e7220 */ /* 0x040fe20000410000 */
[----:B------:R-:W-:Y:S01]  /*12720*/  FMUL.FTZ R63, R0, R63 ;  /* 0x0000003f003f7220 */ /* 0x000fe20000410000 */
[C---:B------:R-:W-:Y:S01]  /*12730*/  FMUL.FTZ R60, R2.reuse, R60 ;  /* 0x0000003c023c7220 */ /* 0x040fe20000410000 */
[C---:B------:R-:W-:Y:S01]  /*12740*/  FMUL.FTZ R61, R2.reuse, R61 ;  /* 0x0000003d023d7220 */ /* 0x040fe20000410000 */
[C---:B------:R-:W-:Y:S04]  /*12750*/  HMMA.16816.F32 R56, R136.reuse, R118, R56 ;  /* 0x000000768838723c */ /* 0x040fe80000001838 */
[C---:B------:R-:W-:Y:S01]  /*12760*/  FMUL.FTZ R64, R2.reuse, R64 ;  /* 0x0000004002407220 */ /* 0x040fe20000410000 */
[----:B------:R-:W-:Y:S01]  /*12770*/  FMUL.FTZ R65, R2, R65 ;  /* 0x0000004102417220 */ /* 0x000fe20000410000 */
[C---:B------:R-:W-:Y:S01]  /*12780*/  FMUL.FTZ R66, R0.reuse, R66 ;  /* 0x0000004200427220 */ /* 0x040fe20000410000 */
[C---:B------:R-:W-:Y:S01]  /*12790*/  FMUL.FTZ R67, R0.reuse, R67 ;  /* 0x0000004300437220 */ /* 0x040fe20000410000 */
[C---:B-1----:R-:W-:Y:S03]  /*127a0*/  HMMA.16816.F32 R60, R136.reuse, R104, R60 ;  /* 0x00000068883c723c */ /* 0x042fe6000000183c */
[C---:B------:R-:W-:Y:S01]  /*127b0*/  FMUL.FTZ R70, R0.reuse, R70 ;  /* 0x0000004600467220 */ /* 0x040fe20000410000 */
[----:B------:R-:W-:Y:S01]  /*127c0*/  FMUL.FTZ R71, R0, R71 ;  /* 0x0000004700477220 */ /* 0x000fe20000410000 */
[C---:B------:R-:W-:Y:S01]  /*127d0*/  FMUL.FTZ R68, R2.reuse, R68 ;  /* 0x0000004402447220 */ /* 0x040fe20000410000 */
[C---:B------:R-:W-:Y:S01]  /*127e0*/  FMUL.FTZ R69, R2.reuse, R69 ;  /* 0x0000004502457220 */ /* 0x040fe20000410000 */
[C---:B------:R-:W-:Y:S04]  /*127f0*/  HMMA.16816.F32 R64, R136.reuse, R106, R64 ;  /* 0x0000006a8840723c */ /* 0x040fe80000001840 */
[----:B------:R-:W-:Y:S01]  /*12800*/  LOP3.LUT R101, R227, UR35, RZ, 0x3c, !PT ;  /* 0x00000023e3657c12 */ /* 0x000fe2000f8e3cff */
[C---:B------:R-:W-:Y:S01]  /*12810*/  FMUL.FTZ R72, R2.reuse, R72 ;  /* 0x0000004802487220 */ /* 0x040fe20000410000 */
[----:B------:R-:W-:Y:S01]  /*12820*/  FMUL.FTZ R73, R2, R73 ;  /* 0x0000004902497220 */ /* 0x000fe20000410000 */
[C---:B------:R-:W-:Y:S01]  /*12830*/  FMUL.FTZ R74, R0.reuse, R74 ;  /* 0x0000004a004a7220 */ /* 0x040fe20000410000 */
[C---:B------:R-:W-:Y:S01]  /*12840*/  FMUL.FTZ R75, R0.reuse, R75 ;  /* 0x0000004b004b7220 */ /* 0x040fe20000410000 */
[C---:B--2---:R-:W-:Y:S03]  /*12850*/  HMMA.16816.F32 R68, R136.reuse, R108, R68 ;  /* 0x0000006c8844723c */ /* 0x044fe60000001844 */
[----:B------:R-:W-:Y:S04]  /*12860*/  IMAD.WIDE.U32 R116, R101, -0x326172a9, RZ ;  /* 0xcd9e8d5765747825 */ /* 0x000fe800078e00ff */
[----:B------:R-:W-:Y:S01]  /*12870*/  FFMA.FTZ R101, R149, UR4, -R142 ;  /* 0x0000000495657c23 */ /* 0x000fe2000801088e */
[C---:B------:R-:W-:Y:S03]  /*12880*/  FMUL.FTZ R78, R0.reuse, R78 ;  /* 0x0000004e004e7220 */ /* 0x040fe60000410000 */
[----:B------:R-:W-:Y:S01]  /*12890*/  FMUL.FTZ R79, R0, R79 ;  /* 0x0000004f004f7220 */ /* 0x000fe20000410000 */
[----:B------:R1:W-:Y:S01]  /*128a0*/  MUFU.EX2 R222, R101 ;  /* 0x0000006500de7308 */ /* 0x0003e20000000800 */
[C---:B------:R-:W-:Y:S03]  /*128b0*/  HMMA.16816.F32 R72, R136.reuse, R110, R72 ;  /* 0x0000006e8848723c */ /* 0x040fe60000001848 */
[C---:B------:R-:W-:Y:S01]  /*128c0*/  FMUL.FTZ R76, R2.reuse, R76 ;  /* 0x0000004c024c7220 */ /* 0x040fe20000410000 */
[----:B------:R-:W-:Y:S01]  /*128d0*/  FMUL.FTZ R77, R2, R77 ;  /* 0x0000004d024d7220 */ /* 0x000fe20000410000 */
[----:B------:R-:W-:Y:S01]  /*128e0*/  LOP3.LUT R104, R117, UR27, R172, 0x96, !PT ;  /* 0x0000001b75687c12 */ /* 0x000fe2000f8e96ac */
[----:B------:R-:W-:Y:S01]  /*128f0*/  FMUL.FTZ R82, R0, R82 ;  /* 0x0000005200527220 */ /* 0x000fe20000410000 */
[----:B------:R-:W-:Y:S01]  /*12900*/  LOP3.LUT R116, R169, UR20, R116, 0x96, !PT ;  /* 0x00000014a9747c12 */ /* 0x000fe2000f8e9674 */
[----:B------:R-:W-:Y:S03]  /*12910*/  UIADD3 UR20, UR28, 0x1715609d, URZ ;  /* 0x1715609d1c147890 */ /* 0x000fe6000fffe03f */
[C---:B---3--:R-:W-:Y:S03]  /*12920*/  HMMA.16816.F32 R76, R136.reuse, R112, R76 ;  /* 0x00000070884c723c */ /* 0x048fe6000000184c */
[----:B------:R-:W-:Y:S04]  /*12930*/  IMAD.WIDE.U32 R104, R104, -0x2daee0ad, RZ ;  /* 0xd2511f5368687825 */ /* 0x000fe800078e00ff */
[----:B------:R-:W-:Y:S01]  /*12940*/  FFMA.FTZ R110, R156, UR4, -R143 ;  /* 0x000000049c6e7c23 */ /* 0x000fe2000801088f */
[--C-:B-1----:R-:W-:Y:S03]  /*12950*/  FFMA.FTZ R101, R157, UR4, -R142.reuse ;  /* 0x000000049d657c23 */ /* 0x102fe6000801088e */
[----:B------:R-:W-:Y:S01]  /*12960*/  FFMA.FTZ R112, R158, UR4, -R142 ;  /* 0x000000049e707c23 */ /* 0x000fe2000801088e */
[----:B------:R-:W-:Y:S01]  /*12970*/  LOP3.LUT R108, R105, UR34, R224, 0x96, !PT ;  /* 0x00000022696c7c12 */ /* 0x000fe2000f8e96e0 */
[----:B------:R-:W-:Y:S01]  /*12980*/  MUFU.EX2 R135, R110 ;  /* 0x0000006e00877308 */ /* 0x000fe20000000800 */
[----:B------:R-:W-:Y:S04]  /*12990*/  IMAD.WIDE.U32 R116, R116, -0x2daee0ad, RZ ;  /* 0xd2511f5374747825 */ /* 0x000fe800078e00ff */
[----:B------:R-:W-:Y:S01]  /*129a0*/  FMUL.FTZ R83, R0, R83 ;  /* 0x0000005300537220 */ /* 0x000fe20000410000 */
[C---:B------:R-:W-:Y:S01]  /*129b0*/  FMUL.FTZ R80, R2.reuse, R80 ;  /* 0x0000005002507220 */ /* 0x040fe20000410000 */
[----:B------:R-:W-:Y:S01]  /*129c0*/  FMUL.FTZ R81, R2, R81 ;  /* 0x0000005102517220 */ /* 0x000fe20000410000 */
[----:B------:R-:W-:Y:S02]  /*129d0*/  LOP3.LUT R104, R117, UR26, R104, 0x96, !PT ;  /* 0x0000001a75687c12 */ /* 0x000fe4000f8e9668 */
[----:B------:R1:W-:Y:S01]  /*129e0*/  MUFU.EX2 R235, R112 ;  /* 0x0000007000eb7308 */ /* 0x0003e20000000800 */
[----:B------:R-:W-:Y:S01]  /*129f0*/  LOP3.LUT R120, R151, UR20, R152, 0x96, !PT ;  /* 0x0000001497787c12 */ /* 0x000fe2000f8e9698 */
[----:B------:R-:W-:Y:S04]  /*12a00*/  IMAD.WIDE.U32 R108, R108, -0x326172a9, RZ ;  /* 0xcd9e8d576c6c7825 */ /* 0x000fe800078e00ff */
[C---:B------:R-:W-:Y:S01]  /*12a10*/  FMUL.FTZ R86, R0.reuse, R86 ;  /* 0x0000005600567220 */ /* 0x040fe20000410000 */
[----:B------:R-:W-:Y:S01]  /*12a20*/  FMUL.FTZ R87, R0, R87 ;  /* 0x0000005700577220 */ /* 0x000fe20000410000 */
[----:B------:R-:W-:Y:S01]  /*12a30*/  IMAD.WIDE.U32 R124, R104, -0x326172a9, RZ ;  /* 0xcd9e8d57687c7825 */ /* 0x000fe200078e00ff */
[----:B------:R-:W-:Y:S01]  /*12a40*/  LOP3.LUT R118, R109, UR32, R168, 0x96, !PT ;  /* 0x000000206d767c12 */ /* 0x000fe2000f8e96a8 */
[----:B------:R-:W2:Y:S01]  /*12a50*/  LDSM.16.MT88.4 R104, [R184+0x10000] ;  /* 0x01000000b868783b */ /* 0x000ea20000004200 */
[----:B------:R3:W-:Y:S01]  /*12a60*/  MUFU.EX2 R130, R101 ;  /* 0x0000006500827308 */ /* 0x0007e20000000800 */
[----:B------:R-:W-:Y:S04]  /*12a70*/  IMAD.WIDE.U32 R120, R120, -0x2daee0ad, RZ ;  /* 0xd2511f5378787825 */ /* 0x000fe800078e00ff */
[C---:B------:R-:W-:Y:S01]  /*12a80*/  FMUL.FTZ R84, R2.reuse, R84 ;  /* 0x0000005402547220 */ /* 0x040fe20000410000 */
[C---:B------:R-:W-:Y:S03]  /*12a90*/  HMMA.16816.F32 R80, R136.reuse, R114, R80 ;  /* 0x000000728850723c */ /* 0x040fe60000001850 */
[----:B------:R-:W-:Y:S01]  /*12aa0*/  FMUL.FTZ R85, R2, R85 ;  /* 0x0000005502557220 */ /* 0x000fe20000410000 */
[----:B------:R-:W-:Y:S01]  /*12ab0*/  LOP3.LUT R126, R125, UR22, R108, 0x96, !PT ;  /* 0x000000167d7e7c12 */ /* 0x000fe2000f8e966c */
[----:B-1----:R-:W-:Y:S01]  /*12ac0*/  FFMA.FTZ R112, R160, UR4, -R142 ;  /* 0x00000004a0707c23 */ /* 0x002fe2000801088e */
[----:B------:R-:W1:Y:S01]  /*12ad0*/  LDSM.16.MT88.4 R108, [R183+0x10000] ;  /* 0x01000000b76c783b */ /* 0x000e620000004200 */
[----:B------:R-:W-:Y:S01]  /*12ae0*/  UIADD3 UR22, UR29, 0x646e171e, URZ ;  /* 0x646e171e1d167890 */ /* 0x000fe2000fffe03f */
[----:B------:R-:W-:Y:S01]  /*12af0*/  LOP3.LUT R113, R120, 0xffff, RZ, 0xc0, !PT ;  /* 0x0000ffff78717812 */ /* 0x000fe200078ec0ff */
[----:B------:R4:W4:Y:S02]  /*12b00*/  MUFU.EX2 R233, R112 ;  /* 0x0000007000e97308 */ /* 0x0009240000000800 */
[----:B------:R-:W-:Y:S01]  /*12b10*/  IMAD.WIDE.U32 R118, R118, -0x2daee0ad, RZ ;  /* 0xd2511f5376767825 */ /* 0x000fe200078e00ff */
[----:B------:R-:W-:Y:S03]  /*12b20*/  SHF.R.U32.HI R114, RZ, 0x8, R113 ;  /* 0x00000008ff727819 */ /* 0x000fe60000011671 */
[--C-:B---3--:R-:W-:Y:S01]  /*12b30*/  FFMA.FTZ R101, R159, UR4, -R143.reuse ;  /* 0x000000049f657c23 */ /* 0x108fe2000801088f */
[----:B------:R-:W-:Y:S01]  /*12b40*/  LOP3.LUT R115, R120, 0xff, RZ, 0xc0, !PT ;  /* 0x000000ff78737812 */ /* 0x000fe200078ec0ff */
[C---:B------:R-:W-:Y:S01]  /*12b50*/  FMUL.FTZ R90, R0.reuse, R90 ;  /* 0x0000005a005a7220 */ /* 0x040fe20000410000 */
[----:B------:R-:W-:Y:S01]  /*12b60*/  SHF.R.U32.HI R117, RZ, 0x18, R120 ;  /* 0x00000018ff757819 */ /* 0x000fe20000011678 */
[----:B------:R3:W1:Y:S01]  /*12b70*/  MUFU.EX2 R234, R101 ;  /* 0x0000006500ea7308 */ /* 0x0006620000000800 */
[----:B------:R-:W-:Y:S01]  /*12b80*/  LOP3.LUT R122, R119, UR21, R116, 0x96, !PT ;  /* 0x00000015777a7c12 */ /* 0x000fe2000f8e9674 */
[----:B------:R-:W-:Y:S01]  /*12b90*/  FMUL.FTZ R91, R0, R91 ;  /* 0x0000005b005b7220 */ /* 0x000fe20000410000 */
[----:B------:R-:W-:Y:S01]  /*12ba0*/  PRMT R116, R115, 0x5410, R114 ;  /* 0x0000541073747816 */ /* 0x000fe20000000072 */
[C---:B------:R-:W-:Y:S01]  /*12bb0*/  FMUL.FTZ R88, R2.reuse, R88 ;  /* 0x0000005802587220 */ /* 0x040fe20000410000 */
[C---:B------:R-:W-:Y:S01]  /*12bc0*/  FMUL.FTZ R89, R2.reuse, R89 ;  /* 0x0000005902597220 */ /* 0x040fe20000410000 */
[C---:B------:R-:W-:Y:S01]  /*12bd0*/  FMUL.FTZ R92, R2.reuse, R92 ;  /* 0x0000005c025c7220 */ /* 0x040fe20000410000 */
[----:B------:R-:W-:Y:S01]  /*12be0*/  FMUL.FTZ R93, R2, R93 ;  /* 0x0000005d025d7220 */ /* 0x000fe20000410000 */
[----:B----4-:R-:W-:Y:S01]  /*12bf0*/  FFMA.FTZ R112, R161, UR4, -R143 ;  /* 0x00000004a1707c23 */ /* 0x010fe2000801088f */
[----:B------:R-:W-:Y:S01]  /*12c00*/  F2FP.F16.F32.PACK_AB R160, R233, R235 ;  /* 0x000000ebe9a0723e */ /* 0x000fe200000000ff */
[C---:B------:R-:W-:Y:S01]  /*12c10*/  FMUL.FTZ R94, R0.reuse, R94 ;  /* 0x0000005e005e7220 */ /* 0x040fe20000410000 */
[----:B------:R-:W-:Y:S01]  /*12c20*/  FMUL.FTZ R95, R0, R95 ;  /* 0x0000005f005f7220 */ /* 0x000fe20000410000 */
[----:B------:R4:W-:Y:S01]  /*12c30*/  MUFU.EX2 R232, R112 ;  /* 0x0000007000e87308 */ /* 0x0009e20000000800 */
[----:B------:R-:W-:Y:S01]  /*12c40*/  PRMT R159, R160, 0x7632, R159 ;  /* 0x00007632a09f7816 */ /* 0x000fe2000000009f */
[C---:B------:R-:W-:Y:S01]  /*12c50*/  FMUL.FTZ R96, R2.reuse, R96 ;  /* 0x0000006002607220 */ /* 0x040fe20000410000 */
[----:B------:R-:W-:Y:S01]  /*12c60*/  FMUL.FTZ R97, R2, R97 ;  /* 0x0000006102617220 */ /* 0x000fe20000410000 */
[C---:B------:R-:W-:Y:S01]  /*12c70*/  FMUL.FTZ R98, R0.reuse, R98 ;  /* 0x0000006200627220 */ /* 0x040fe20000410000 */
[----:B---3--:R-:W-:Y:S01]  /*12c80*/  SHF.R.U32.HI R101, RZ, 0x10, R120 ;  /* 0x00000010ff657819 */ /* 0x008fe20000011678 */
[C---:B--2---:R-:W-:Y:S03]  /*12c90*/  HMMA.16816.F32 R84, R136.reuse, R104, R84 ;  /* 0x000000688854723c */ /* 0x044fe60000001854 */
[----:B------:R-:W-:Y:S01]  /*12ca0*/  LOP3.LUT R113, R101, 0xff, RZ, 0xc0, !PT ;  /* 0x000000ff65717812 */ /* 0x000fe200078ec0ff */
[----:B------:R-:W-:Y:S01]  /*12cb0*/  FMUL.FTZ R99, R0, R99 ;  /* 0x0000006300637220 */ /* 0x000fe20000410000 */
[----:B------:R-:W-:Y:S01]  /*12cc0*/  LOP3.LUT R101, R121, UR22, R154, 0x96, !PT ;  /* 0x0000001679657c12 */ /* 0x000fe2000f8e969a */
[C---:B------:R-:W-:Y:S05]  /*12cd0*/  HMMA.16816.F32 R88, R136.reuse, R106, R88 ;  /* 0x0000006a8858723c */ /* 0x040fea0000001858 */
[----:B------:R-:W-:Y:S01]  /*12ce0*/  LOP3.LUT R104, R101, 0xffff, RZ, 0xc0, !PT ;  /* 0x0000ffff65687812 */ /* 0x000fe200078ec0ff */
[C---:B-1----:R-:W-:Y:S05]  /*12cf0*/  HMMA.16816.F32 R92, R136.reuse, R108, R92 ;  /* 0x0000006c885c723c */ /* 0x042fea000000185c */
[----:B------:R-:W-:Y:S01]  /*12d00*/  SHF.R.U32.HI R105, RZ, 0x10, R101 ;  /* 0x00000010ff697819 */ /* 0x000fe20000011665 */
[----:B------:R-:W-:Y:S01]  /*12d10*/  HMMA.16816.F32 R96, R136, R110, R96 ;  /* 0x0000006e8860723c */ /* 0x000fe20000001860 */
[----:B------:R-:W-:Y:S04]  /*12d20*/  LDSM.16.MT88.4 R108, [R182+0xc800] ;  /* 0x00c80000b66c783b */ /* 0x000fe80000004200 */
[----:B------:R-:W-:Y:S01]  /*12d30*/  PRMT R117, R113, 0x5410, R117 ;  /* 0x0000541071757816 */ /* 0x000fe20000000075 */
[----:B------:R-:W-:Y:S01]  /*12d40*/  IMAD.MOV.U32 R168, RZ, RZ, R217 ;  /* 0x000000ffffa87224 */ /* 0x000fe200078e00d9 */
[----:B------:R-:W-:Y:S01]  /*12d50*/  LOP3.LUT R114, R101, 0xff, RZ, 0xc0, !PT ;  /* 0x000000ff65727812 */ /* 0x000fe200078ec0ff */
[----:B------:R-:W-:Y:S03]  /*12d60*/  IMAD.MOV.U32 R169, RZ, RZ, R216 ;  /* 0x000000ffffa97224 */ /* 0x000fe600078e00d8 */
[----:B------:R-:W-:Y:S01]  /*12d70*/  SHF.R.U32.HI R113, RZ, 0x18, R101 ;  /* 0x00000018ff717819 */ /* 0x000fe20000011665 */
[----:B------:R-:W-:Y:S01]  /*12d80*/  FFMA.FTZ R101, R162, UR4, -R143 ;  /* 0x00000004a2657c23 */ /* 0x000fe2000801088f */
[----:B------:R-:W-:Y:S01]  /*12d90*/  SHF.R.U32.HI R104, RZ, 0x8, R104 ;  /* 0x00000008ff687819 */ /* 0x000fe20000011668 */
[----:B------:R-:W-:Y:S01]  /*12da0*/  IMAD.WIDE.U32 R122, R122, -0x326172a9, RZ ;  /* 0xcd9e8d577a7a7825 */ /* 0x000fe200078e00ff */
[----:B------:R-:W-:Y:S01]  /*12db0*/  LOP3.LUT R105, R105, 0xff, RZ, 0xc0, !PT ;  /* 0x000000ff69697812 */ /* 0x000fe200078ec0ff */
[----:B------:R1:W2:Y:S01]  /*12dc0*/  MUFU.EX2 R231, R101 ;  /* 0x0000006500e77308 */ /* 0x0002a20000000800 */
[----:B------:R-:W-:Y:S01]  /*12dd0*/  PRMT R104, R114, 0x5410, R104 ;  /* 0x0000541072687816 */ /* 0x000fe20000000068 */
[----:B------:R-:W-:Y:S01]  /*12de0*/  IMAD.WIDE.U32 R126, R126, -0x2daee0ad, RZ ;  /* 0xd2511f537e7e7825 */ /* 0x000fe200078e00ff */
[----:B------:R-:W-:Y:S02]  /*12df0*/  PRMT R105, R105, 0x5410, R113 ;  /* 0x0000541069697816 */ /* 0x000fe40000000071 */
[----:B----4-:R-:W3:Y:S01]  /*12e00*/  LDSM.16.MT88.4 R112, [R181+0xc800] ;  /* 0x00c80000b570783b */ /* 0x010ee20000004200 */
[----:B------:R-:W-:Y:S02]  /*12e10*/  F2FP.F16.F32.PACK_AB R162, R130, R222 ;  /* 0x000000de82a2723e */ /* 0x000fe400000000ff */
[----:B------:R-:W-:Y:S02]  /*12e20*/  F2FP.F16.F32.PACK_AB R158, R234, R135 ;  /* 0x00000087ea9e723e */ /* 0x000fe400000000ff */
[----:B------:R-:W-:Y:S02]  /*12e30*/  PRMT R161, R162, 0x7632, R161 ;  /* 0x00007632a2a17816 */ /* 0x000fe400000000a1 */
[--C-:B------:R-:W-:Y:S02]  /*12e40*/  HSET2.LE.AND R104, R104, R146.reuse, PT ;  /* 0x0000009268687233 */ /* 0x100fe40003803000 */
[----:B------:R-:W-:Y:S02]  /*12e50*/  PRMT R157, R158, 0x7632, R157 ;  /* 0x000076329e9d7816 */ /* 0x000fe4000000009d */
[--C-:B------:R-:W-:Y:S02]  /*12e60*/  HSET2.LE.AND R105, R105, R146.reuse, PT ;  /* 0x0000009269697233 */ /* 0x100fe40003803000 */
[----:B-1----:R-:W-:Y:S02]  /*12e70*/  PRMT R101, R162, 0x5410, R161 ;  /* 0x00005410a2657816 */ /* 0x002fe400000000a1 */
[----:B--2---:R-:W-:Y:S02]  /*12e80*/  F2FP.F16.F32.PACK_AB R156, R231, R232 ;  /* 0x000000e8e79c723e */ /* 0x004fe400000000ff */
[----:B------:R-:W-:Y:S02]  /*12e90*/  LOP3.LUT R104, R104, R101, RZ, 0xc0, !PT ;  /* 0x0000006568687212 */ /* 0x000fe400078ec0ff */
[----:B------:R-:W-:Y:S02]  /*12ea0*/  PRMT R101, R158, 0x5410, R157 ;  /* 0x000054109e657816 */ /* 0x000fe4000000009d */
[--C-:B------:R-:W-:Y:S02]  /*12eb0*/  HSET2.LE.AND R106, R116, R146.reuse, PT ;  /* 0x00000092746a7233 */ /* 0x100fe40003803000 */
[----:B------:R-:W-:Y:S02]  /*12ec0*/  LOP3.LUT R105, R105, R101, RZ, 0xc0, !PT ;  /* 0x0000006569697212 */ /* 0x000fe400078ec0ff */
[----:B------:R-:W-:Y:S02]  /*12ed0*/  PRMT R101, R160, 0x5410, R159 ;  /* 0x00005410a0657816 */ /* 0x000fe4000000009f */
[----:B------:R-:W-:Y:S02]  /*12ee0*/  PRMT R155, R156, 0x7632, R155 ;  /* 0x000076329c9b7816 */ /* 0x000fe4000000009b */
[--C-:B------:R-:W-:Y:S02]  /*12ef0*/  HSET2.LE.AND R107, R117, R146.reuse, PT ;  /* 0x00000092756b7233 */ /* 0x100fe40003803000 */
[----:B------:R-:W-:Y:S02]  /*12f00*/  LOP3.LUT R106, R106, R101, RZ, 0xc0, !PT ;  /* 0x000000656a6a7212 */ /* 0x000fe400078ec0ff */
[----:B------:R-:W-:Y:S02]  /*12f10*/  PRMT R101, R156, 0x5410, R155 ;  /* 0x000054109c657816 */ /* 0x000fe4000000009b */
[----:B------:R-:W-:Y:S02]  /*12f20*/  IADD3 R172, P0, R168, UR19, RZ ;  /* 0x00000013a8ac7c10 */ /* 0x000fe4000ff1e0ff */
[----:B------:R-:W-:Y:S02]  /*12f30*/  LOP3.LUT R107, R107, R101, RZ, 0xc0, !PT ;  /* 0x000000656b6b7212 */ /* 0x000fe400078ec0ff */
[----:B------:R-:W-:Y:S02]  /*12f40*/  LOP3.LUT R101, R145, UR33, R150, 0x96, !PT ;  /* 0x0000002191657c12 */ /* 0x000fe4000f8e9696 */
[----:B------:R-:W-:Y:S02]  /*12f50*/  IADD3.X R173, R169, UR13, RZ, P0, !PT ;  /* 0x0000000da9ad7c10 */ /* 0x000fe400087fe4ff */
[----:B------:R-:W-:Y:S01]  /*12f60*/  LOP3.LUT R170, R123, UR20, R124, 0x96, !PT ;  /* 0x000000147baa7c12 */ /* 0x000fe2000f8e967c */
[C---:B---3--:R-:W-:Y:S05]  /*12f70*/  HMMA.16816.F32 R4, R104.reuse, R112, R4 ;  /* 0x000000706804723c */ /* 0x048fea0000001804 */
[----:B------:R-:W-:Y:S01]  /*12f80*/  LOP3.LUT R116, R144, 0xff, RZ, 0xc0, !PT ;  /* 0x000000ff90747812 */ /* 0x000fe200078ec0ff */
[C---:B------:R-:W-:Y:S01]  /*12f90*/  HMMA.16816.F32 R8, R104.reuse, R114, R8 ;  /* 0x000000726808723c */ /* 0x040fe20000001808 */
[----:B------:R3:W2:Y:S02]  /*12fa0*/  LDL.S16 R114, [R1+0x1c] ;  /* 0x00001c0001727983 */ /* 0x0006a40000100600 */
[----:B------:R-:W-:Y:S02]  /*12fb0*/  ISETP.LE.U32.AND P3, PT, R116, UR15, PT ;  /* 0x0000000f74007c0c */ /* 0x000fe4000bf63070 */
[----:B------:R3:W4:Y:S01]  /*12fc0*/  LDL.S16 R115, [R1+0x18] ;  /* 0x0000180001737983 */ /* 0x0007220000100600 */
[C---:B------:R-:W-:Y:S05]  /*12fd0*/  HMMA.16816.F32 R12, R104.reuse, R108, R12 ;  /* 0x0000006c680c723c */ /* 0x040fea000000180c */
[C---:B------:R-:W-:Y:S01]  /*12fe0*/  LOP3.LUT R112, R101.reuse, 0xffff, RZ, 0xc0, !PT ;  /* 0x0000ffff65707812 */ /* 0x040fe200078ec0ff */
[C---:B------:R-:W-:Y:S05]  /*12ff0*/  HMMA.16816.F32 R16, R104.reuse, R110, R16 ;  /* 0x0000006e6810723c */ /* 0x040fea0000001810 */
[----:B------:R-:W-:Y:S01]  /*13000*/  SHF.R.U32.HI R112, RZ, 0x8, R112 ;  /* 0x00000008ff707819 */ /* 0x000fe20000011670 */
[----:B------:R-:W-:Y:S01]  /*13010*/  @!P3 HADD2 R250, -R166.H0_H0, -RZ.H0_H0 ;  /* 0xa00000ffa6fab230 */ /* 0x000fe20000000900 */
[----:B------:R-:W-:Y:S04]  /*13020*/  LOP3.LUT R109, R101, 0xff, RZ, 0xc0, !PT ;  /* 0x000000ff656d7812 */ /* 0x000fe800078ec0ff */
[----:B------:R-:W-:Y:S02]  /*13030*/  LOP3.LUT R108, R112, 0xffff, RZ, 0xc0, !PT ;  /* 0x0000ffff706c7812 */ /* 0x000fe400078ec0ff */
[----:B------:R-:W-:Y:S02]  /*13040*/  ISETP.LE.U32.AND P6, PT, R109, UR15, PT ;  /* 0x0000000f6d007c0c */ /* 0x000fe4000bfc3070 */
[--C-:B------:R-:W-:Y:S02]  /*13050*/  SHF.R.U32.HI R112, RZ, 0x10, R101.reuse ;  /* 0x00000010ff707819 */ /* 0x100fe40000011665 */
[----:B------:R-:W-:Y:S02]  /*13060*/  ISETP.LE.U32.AND P5, PT, R108, UR15, PT ;  /* 0x0000000f6c007c0c */ /* 0x000fe4000bfa3070 */
[----:B------:R-:W-:Y:S01]  /*13070*/  LDSM.16.MT88.4 R108, [R183+0xc800] ;  /* 0x00c80000b76c783b */ /* 0x000fe20000004200 */
[----:B------:R-:W-:Y:S02]  /*13080*/  LOP3.LUT R112, R112, 0xff, RZ, 0xc0, !PT ;  /* 0x000000ff70707812 */ /* 0x000fe400078ec0ff */
[----:B------:R-:W-:Y:S02]  /*13090*/  SHF.R.U32.HI R101, RZ, 0x18, R101 ;  /* 0x00000018ff657819 */ /* 0x000fe40000011665 */
[----:B------:R-:W-:Y:S02]  /*130a0*/  ISETP.LE.U32.AND P0, PT, R112, UR15, PT ;  /* 0x0000000f70007c0c */ /* 0x000fe4000bf03070 */
[----:B------:R-:W-:Y:S02]  /*130b0*/  ISETP.LE.U32.AND P4, PT, R101, UR15, PT ;  /* 0x0000000f65007c0c */ /* 0x000fe4000bf83070 */
[----:B------:R-:W-:Y:S01]  /*130c0*/  LOP3.LUT R125, R127, UR8, R118, 0x96, !PT ;  /* 0x000000087f7d7c12 */ /* 0x000fe2000f8e9676 */
[----:B------:R-:W-:Y:S01]  /*130d0*/  UMOV UR8, UR9 ;  /* 0x0000000900087c82 */ /* 0x000fe20008000000 */
[----:B------:R-:W1:Y:S01]  /*130e0*/  LDSM.16.MT88.4 R116, [R184+0xc800] ;  /* 0x00c80000b874783b */ /* 0x000e620000004200 */
[--C-:B------:R-:W-:Y:S02]  /*130f0*/  SHF.R.U32.HI R113, RZ, 0x18, R144.reuse ;  /* 0x00000018ff717819 */ /* 0x100fe40000011690 */
[----:B------:R-:W-:Y:S02]  /*13100*/  LOP3.LUT R123, R144, 0xffff, RZ, 0xc0, !PT ;  /* 0x0000ffff907b7812 */ /* 0x000fe400078ec0ff */
[----:B------:R-:W-:Y:S02]  /*13110*/  ISETP.LE.U32.AND P1, PT, R113, UR15, PT ;  /* 0x0000000f71007c0c */ /* 0x000fe4000bf23070 */
[----:B-----5:R-:W-:Y:S01]  /*13120*/  @!P0 HADD2 R221, -R141.H0_H0, -RZ.H0_H0 ;  /* 0xa00000ff8ddd8230 */ /* 0x020fe20000000900 */
[----:B------:R-:W-:Y:S01]  /*13130*/  SHF.R.U32.HI R144, RZ, 0x10, R144 ;  /* 0x00000010ff907819 */ /* 0x000fe20000011690 */
[----:B------:R-:W-:Y:S01]  /*13140*/  @!P4 HADD2 R133, -R140.H0_H0, -RZ.H0_H0 ;  /* 0xa00000ff8c85c230 */ /* 0x000fe20000000900 */
[----:B------:R-:W-:Y:S02]  /*13150*/  LOP3.LUT R101, R121, UR22, R154, 0x96, !PT ;  /* 0x0000001679657c12 */ /* 0x000fe4000f8e969a */
[----:B------:R-:W-:Y:S02]  /*13160*/  PRMT R128, R221, 0x7610, R128 ;  /* 0x00007610dd807816 */ /* 0x000fe40000000080 */
[----:B------:R-:W-:Y:S02]  /*13170*/  PRMT R124, R133, 0x7610, R124 ;  /* 0x00007610857c7816 */ /* 0x000fe4000000007c */
[----:B------:R-:W-:Y:S02]  /*13180*/  @!P3 PRMT R166, R250, 0x5410, RZ ;  /* 0x00005410faa6b816 */ /* 0x000fe400000000ff */
[----:B------:R-:W-:Y:S02]  /*13190*/  @!P0 PRMT R141, R128, 0x5410, RZ ;  /* 0x00005410808d8816 */ /* 0x000fe400000000ff */
[----:B------:R-:W-:Y:S01]  /*131a0*/  @!P4 PRMT R140, R124, 0x5410, RZ ;  /* 0x000054107c8cc816 */ /* 0x000fe200000000ff */
[----:B------:R-:W-:Y:S01]  /*131b0*/  IMAD.WIDE.U32 R124, R125, -0x326172a9, RZ ;  /* 0xcd9e8d577d7c7825 */ /* 0x000fe200078e00ff */
[C---:B-1----:R-:W-:Y:S06]  /*131c0*/  HMMA.16816.F32 R20, R104.reuse, R116, R20 ;  /* 0x000000746814723c */ /* 0x042fec0000001814 */
[C---:B------:R-:W-:Y:S05]  /*131d0*/  HMMA.16816.F32 R24, R104.reuse, R118, R24 ;  /* 0x000000766818723c */ /* 0x040fea0000001818 */
[----:B------:R-:W-:Y:S01]  /*131e0*/  LOP3.LUT R117, R144, 0xff, RZ, 0xc0, !PT ;  /* 0x000000ff90757812 */ /* 0x000fe200078ec0ff */
[C---:B------:R-:W-:Y:S05]  /*131f0*/  HMMA.16816.F32 R28, R104.reuse, R108, R28 ;  /* 0x0000006c681c723c */ /* 0x040fea000000181c */
[----:B------:R-:W-:Y:S01]  /*13200*/  SHF.R.U32.HI R116, RZ, 0x8, R123 ;  /* 0x00000008ff747819 */ /* 0x000fe2000001167b */
[C---:B------:R-:W-:Y:S05]  /*13210*/  HMMA.16816.F32 R32, R104.reuse, R110, R32 ;  /* 0x0000006e6820723c */ /* 0x040fea0000001820 */
[----:B------:R-:W-:Y:S02]  /*13220*/  LOP3.LUT R116, R116, 0xffff, RZ, 0xc0, !PT ;  /* 0x0000ffff74747812 */ /* 0x000fe400078ec0ff */
[----:B------:R-:W-:Y:S04]  /*13230*/  LOP3.LUT R108, R101, 0xff, RZ, 0xc0, !PT ;  /* 0x000000ff656c7812 */ /* 0x000fe800078ec0ff */
[----:B------:R-:W-:Y:S02]  /*13240*/  ISETP.LE.U32.AND P3, PT, R108, UR15, PT ;  /* 0x0000000f6c007c0c */ /* 0x000fe4000bf63070 */
[----:B------:R-:W-:Y:S02]  /*13250*/  SHF.R.U32.HI R108, RZ, 0x18, R101 ;  /* 0x00000018ff6c7819 */ /* 0x000fe40000011665 */
[C-C-:B------:R-:W-:Y:S02]  /*13260*/  LOP3.LUT R123, R125.reuse, UR33, R122.reuse, 0x96, !PT ;  /* 0x000000217d7b7c12 */ /* 0x140fe4000f8e967a */
[----:B------:R-:W-:Y:S01]  /*13270*/  LOP3.LUT R122, R125, UR33, R122, 0x96, !PT ;  /* 0x000000217d7a7c12 */ /* 0x000fe2000f8e967a */
[----:B--2---:R-:W-:Y:S02]  /*13280*/  @!P6 HADD2 R114, -R103.H0_H0, -RZ.H0_H0 ;  /* 0xa00000ff6772e230 */ /* 0x004fe40000000900 */
[----:B----4-:R-:W-:Y:S03]  /*13290*/  @!P5 HADD2 R115, -R102.H0_H0, -RZ.H0_H0 ;  /* 0xa00000ff6673d230 */ /* 0x010fe60000000900 */
[----:B------:R-:W-:Y:S01]  /*132a0*/  @!P6 STL.S16 [R1+0x1c], R114 ;  /* 0x00001c720100e387 */ /* 0x000fe20000100600 */
[----:B------:R-:W-:Y:S03]  /*132b0*/  PRMT R137, R114, 0x7610, R137 ;  /* 0x0000761072897816 */ /* 0x000fe60000000089 */
[----:B------:R-:W-:Y:S01]  /*132c0*/  @!P5 STL.S16 [R1+0x18], R115 ;  /* 0x000018730100d387 */ /* 0x000fe20000100600 */
[----:B------:R-:W-:Y:S02]  /*132d0*/  @!P6 PRMT R103, R137, 0x5410, RZ ;  /* 0x000054108967e816 */ /* 0x000fe400000000ff */
[----:B------:R-:W-:Y:S01]  /*132e0*/  PRMT R136, R115, 0x7610, R136 ;  /* 0x0000761073887816 */ /* 0x000fe20000000088 */
[----:B------:R-:W-:Y:S01]  /*132f0*/  @!P0 STL.S16 [R1+0x30], R221 ;  /* 0x000030dd01008387 */ /* 0x000fe20000100600 */
[----:B------:R-:W-:Y:S02]  /*13300*/  ISETP.LE.U32.AND P6, PT, R116, UR15, PT ;  /* 0x0000000f74007c0c */ /* 0x000fe4000bfc3070 */
[----:B------:R-:W-:Y:S01]  /*13310*/  @!P5 PRMT R102, R136, 0x5410, RZ ;  /* 0x000054108866d816 */ /* 0x000fe200000000ff */
[----:B------:R-:W1:Y:S01]  /*13320*/  LDSM.16.MT88.4 R112, [R181+0xe800] ;  /* 0x00e80000b570783b */ /* 0x000e620000004200 */
[----:B------:R-:W-:Y:S02]  /*13330*/  ISETP.LE.U32.AND P5, PT, R117, UR15, PT ;  /* 0x0000000f75007c0c */ /* 0x000fe4000bfa3070 */
[----:B------:R-:W-:Y:S02]  /*13340*/  LOP3.LUT R117, R120, 0xff, RZ, 0xc0, !PT ;  /* 0x000000ff78757812 */ /* 0x000fe400078ec0ff */
[----:B------:R-:W-:Y:S02]  /*13350*/  SHF.R.U32.HI R116, RZ, 0x18, R120 ;  /* 0x00000018ff747819 */ /* 0x000fe40000011678 */
[----:B------:R-:W-:Y:S01]  /*13360*/  ISETP.LE.U32.AND P0, PT, R117, UR15, PT ;  /* 0x0000000f75007c0c */ /* 0x000fe2000bf03070 */
[----:B------:R2:W-:Y:S01]  /*13370*/  @!P4 STL.S16 [R1+0x14], R133 ;  /* 0x000014850100c387 */ /* 0x0005e20000100600 */
[----:B------:R-:W-:Y:S01]  /*13380*/  ISETP.LE.U32.AND P4, PT, R116, UR15, PT ;  /* 0x0000000f74007c0c */ /* 0x000fe2000bf83070 */
[----:B------:R-:W-:Y:S02]  /*13390*/  @!P6 HADD2 R249, -R165.H0_H0, -RZ.H0_H0 ;  /* 0xa00000ffa5f9e230 */ /* 0x000fe40000000900 */
[----:B------:R3:W4:Y:S03]  /*133a0*/  LDL.S16 R217, [R1+0x4] ;  /* 0x0000040001d97983 */ /* 0x0007260000100600 */
[----:B------:R-:W-:Y:S01]  /*133b0*/  @!P6 PRMT R165, R249, 0x5410, RZ ;  /* 0x00005410f9a5e816 */ /* 0x000fe200000000ff */
[----:B------:R3:W5:Y:S01]  /*133c0*/  LDL.S16 R216, [R1] ;  /* 0x0000000001d87983 */ /* 0x0007620000100600 */
[----:B------:R-:W-:Y:S03]  /*133d0*/  ISETP.LE.U32.AND P6, PT, R108, UR15, PT ;  /* 0x0000000f6c007c0c */ /* 0x000fe6000bfc3070 */
[----:B------:R3:W3:Y:S04]  /*133e0*/  LDL.S16 R137, [R1+0x10] ;  /* 0x0000100001897983 */ /* 0x0006e80000100600 */
[----:B------:R3:W3:Y:S04]  /*133f0*/  LDL.S16 R136, [R1+0xc] ;  /* 0x00000c0001887983 */ /* 0x0006e80000100600 */
[----:B------:R3:W3:Y:S04]  /*13400*/  LDL.S16 R128, [R1+0x8] ;  /* 0x0000080001807983 */ /* 0x0006e80000100600 */
[----:B------:R-:W1:Y:S08]  /*13410*/  LDSM.16.MT88.4 R116, [R182+0xe800] ;  /* 0x00e80000b674783b */ /* 0x000e700000004200 */
[----:B--2---:R2:W2:Y:S01]  /*13420*/  LDL.S16 R133, [R1+0x2c] ;  /* 0x00002c0001857983 */ /* 0x0044a20000100600 */
[C---:B-1----:R-:W-:Y:S03]  /*13430*/  HMMA.16816.F32 R36, R104.reuse, R112, R36 ;  /* 0x000000706824723c */ /* 0x042fe60000001824 */
[----:B------:R-:W1:Y:S03]  /*13440*/  LDSM.16.MT88.4 R108, [R184+0xe800] ;  /* 0x00e80000b86c783b */ /* 0x000e660000004200 */
[C---:B------:R-:W-:Y:S05]  /*13450*/  HMMA.16816.F32 R40, R104.reuse, R114, R40 ;  /* 0x000000726828723c */ /* 0x040fea0000001828 */
[----:B------:R-:W-:Y:S01]  /*13460*/  STG.E.U16 desc[UR24][R168.64], R103 ;  /* 0x00000067a8007986 */ /* 0x000fe2000c101518 */
[----:B------:R-:W-:Y:S02]  /*13470*/  LOP3.LUT R112, R101, 0xffff, RZ, 0xc0, !PT ;  /* 0x0000ffff65707812 */ /* 0x000fe400078ec0ff */
[----:B------:R-:W-:Y:S01]  /*13480*/  SHF.R.U32.HI R101, RZ, 0x10, R101 ;  /* 0x00000010ff657819 */ /* 0x000fe20000011665 */
[----:B------:R-:W-:Y:S02]  /*13490*/  STG.E.U16 desc[UR24][R168.64+0x2], R102 ;  /* 0x00000266a8007986 */ /* 0x000fe4000c101518 */
[----:B------:R-:W-:Y:S02]  /*134a0*/  SHF.R.U32.HI R113, RZ, 0x8, R112 ;  /* 0x00000008ff717819 */ /* 0x000fe40000011670 */
[----:B------:R-:W-:Y:S01]  /*134b0*/  STG.E.U16 desc[UR24][R172.64], R141 ;  /* 0x0000008dac007986 */ /* 0x000fe2000c101518 */
[----:B------:R-:W-:Y:S02]  /*134c0*/  LOP3.LUT R112, R101, 0xff, RZ, 0xc0, !PT ;  /* 0x000000ff65707812 */ /* 0x000fe400078ec0ff */
[----:B------:R-:W-:Y:S01]  /*134d0*/  LOP3.LUT R101, R113, 0xffff, RZ, 0xc0, !PT ;  /* 0x0000ffff71657812 */ /* 0x000fe200078ec0ff */
[----:B------:R-:W-:Y:S04]  /*134e0*/  STG.E.U16 desc[UR24][R172.64+0x2], R140 ;  /* 0x0000028cac007986 */ /* 0x000fe8000c101518 */
[----:B------:R-:W-:Y:S04]  /*134f0*/  STG.E.U16 desc[UR24][R168.64+0x10], R166 ;  /* 0x000010a6a8007986 */ /* 0x000fe8000c101518 */
[----:B------:R-:W-:Y:S01]  /*13500*/  STG.E.U16 desc[UR24][R168.64+0x12], R165 ;  /* 0x000012a5a8007986 */ /* 0x000fe2000c101518 */
[C---:B------:R-:W-:Y:S06]  /*13510*/  HMMA.16816.F32 R44, R104.reuse, R116, R44 ;  /* 0x00000074682c723c */ /* 0x040fec000000182c */
[C---:B------:R-:W-:Y:S05]  /*13520*/  HMMA.16816.F32 R48, R104.reuse, R118, R48 ;  /* 0x000000766830723c */ /* 0x040fea0000001830 */
[----:B------:R-:W-:Y:S01]  /*13530*/  LOP3.LUT R116, R120, 0xffff, RZ, 0xc0, !PT ;  /* 0x0000ffff78747812 */ /* 0x000fe200078ec0ff */
[C---:B-1----:R-:W-:Y:S05]  /*13540*/  HMMA.16816.F32 R52, R104.reuse, R108, R52 ;  /* 0x0000006c6834723c */ /* 0x042fea0000001834 */
[----:B------:R-:W-:Y:S01]  /*13550*/  SHF.R.U32.HI R116, RZ, 0x8, R116 ;  /* 0x00000008ff747819 */ /* 0x000fe20000011674 */
[C---:B------:R-:W-:Y:S05]  /*13560*/  HMMA.16816.F32 R56, R104.reuse, R110, R56 ;  /* 0x0000006e6838723c */ /* 0x040fea0000001838 */
[----:B------:R-:W-:Y:S02]  /*13570*/  SHF.R.U32.HI R120, RZ, 0x10, R120 ;  /* 0x00000010ff787819 */ /* 0x000fe40000011678 */
[C---:B------:R-:W-:Y:S04]  /*13580*/  LOP3.LUT R108, R124.reuse, 0xffff, RZ, 0xc0, !PT ;  /* 0x0000ffff7c6c7812 */ /* 0x040fe800078ec0ff */
[----:B------:R-:W-:Y:S02]  /*13590*/  LOP3.LUT R109, R124, 0xff, RZ, 0xc0, !PT ;  /* 0x000000ff7c6d7812 */ /* 0x000fe400078ec0ff */
[----:B------:R-:W-:Y:S01]  /*135a0*/  SHF.R.U32.HI R108, RZ, 0x8, R108 ;  /* 0x00000008ff6c7819 */ /* 0x000fe2000001166c */
[----:B----4-:R-:W-:Y:S02]  /*135b0*/  @!P5 HADD2 R217, -R164.H0_H0, -RZ.H0_H0 ;  /* 0xa00000ffa4d9d230 */ /* 0x010fe40000000900 */
[----:B-----5:R-:W-:Y:S03]  /*135c0*/  @!P1 HADD2 R216, -R163.H0_H0, -RZ.H0_H0 ;  /* 0xa00000ffa3d89230 */ /* 0x020fe60000000900 */
[----:B------:R-:W-:Y:S01]  /*135d0*/  @!P5 STL.S16 [R1+0x4], R217 ;  /* 0x000004d90100d387 */ /* 0x000fe20000100600 */
[----:B------:R-:W-:Y:S01]  /*135e0*/  PRMT R139, R217, 0x7610, R139 ;  /* 0x00007610d98b7816 */ /* 0x000fe2000000008b */
[----:B---3--:R-:W-:Y:S02]  /*135f0*/  @!P3 HADD2 R137, -R162.H0_H0, -RZ.H0_H0 ;  /* 0xa00000ffa289b230 */ /* 0x008fe40000000900 */
[----:B------:R-:W-:Y:S01]  /*13600*/  @!P1 STL.S16 [R1], R216 ;  /* 0x000000d801009387 */ /* 0x000fe20000100600 */
[----:B------:R-:W-:Y:S02]  /*13610*/  PRMT R138, R216, 0x7610, R138 ;  /* 0x00007610d88a7816 */ /* 0x000fe4000000008a */
[----:B------:R-:W-:Y:S01]  /*13620*/  @!P5 PRMT R164, R139, 0x5410, RZ ;  /* 0x000054108ba4d816 */ /* 0x000fe200000000ff */
[----:B------:R1:W-:Y:S01]  /*13630*/  @!P3 STL.S16 [R1+0x10], R137 ;  /* 0x000010890100b387 */ /* 0x0003e20000100600 */
[----:B------:R-:W-:Y:S01]  /*13640*/  @!P1 PRMT R163, R138, 0x5410, RZ ;  /* 0x000054108aa39816 */ /* 0x000fe200000000ff */
[----:B------:R-:W-:Y:S01]  /*13650*/  IMAD.MOV.U32 R139, RZ, RZ, R130 ;  /* 0x000000ffff8b7224 */ /* 0x000fe200078e0082 */
[----:B------:R-:W-:Y:S01]  /*13660*/  ISETP.LE.U32.AND P1, PT, R101, UR15, PT ;  /* 0x0000000f65007c0c */ /* 0x000fe2000bf23070 */
[----:B------:R-:W-:Y:S01]  /*13670*/  STG.E.U16 desc[UR24][R172.64+0x10], R164 ;  /* 0x000010a4ac007986 */ /* 0x000fe2000c101518 */
[----:B------:R-:W-:Y:S01]  /*13680*/  PRMT R132, R137, 0x7610, R132 ;  /* 0x0000761089847816 */ /* 0x000fe20000000084 */
[----:B------:R-:W-:Y:S01]  /*13690*/  @!P6 HADD2 R128, -R157.H0_H0, -RZ.H0_H0 ;  /* 0xa00000ff9d80e230 */ /* 0x000fe20000000900 */
[----:B------:R-:W-:Y:S01]  /*136a0*/  ISETP.LE.U32.AND P5, PT, R112, UR15, PT ;  /* 0x0000000f70007c0c */ /* 0x000fe2000bfa3070 */
[----:B------:R-:W-:Y:S01]  /*136b0*/  STG.E.U16 desc[UR24][R172.64+0x12], R163 ;  /* 0x000012a3ac007986 */ /* 0x000fe2000c101518 */
[----:B------:R-:W-:Y:S01]  /*136c0*/  @!P3 PRMT R162, R132, 0x5410, RZ ;  /* 0x0000541084a2b816 */ /* 0x000fe200000000ff */
[----:B------:R-:W-:Y:S01]  /*136d0*/  IMAD.MOV.U32 R138, RZ, RZ, R219 ;  /* 0x000000ffff8a7224 */ /* 0x000fe200078e00db */
[----:B------:R-:W-:Y:S01]  /*136e0*/  LOP3.LUT R101, R123, 0xff, RZ, 0xc0, !PT ;  /* 0x000000ff7b657812 */ /* 0x000fe200078ec0ff */
[----:B------:R-:W3:Y:S01]  /*136f0*/  LDSM.16.MT88.4 R112, [R183+0xe800] ;  /* 0x00e80000b770783b */ /* 0x000ee20000004200 */
[----:B------:R-:W-:Y:S02]  /*13700*/  PRMT R127, R128, 0x7610, R127 ;  /* 0x00007610807f7816 */ /* 0x000fe4000000007f */
[----:B------:R-:W-:Y:S01]  /*13710*/  ISETP.LE.U32.AND P3, PT, R101, UR15, PT ;  /* 0x0000000f65007c0c */ /* 0x000fe2000bf63070 */
[----:B--2---:R-:W-:Y:S01]  /*13720*/  @!P1 HADD2 R133, -R161.H0_H0, -RZ.H0_H0 ;  /* 0xa00000ffa1859230 */ /* 0x004fe20000000900 */
[----:B------:R-:W-:Y:S02]  /*13730*/  @!P6 PRMT R157, R127, 0x5410, RZ ;  /* 0x000054107f9de816 */ /* 0x000fe400000000ff */
[----:B------:R-:W-:Y:S01]  /*13740*/  SHF.R.U32.HI R101, RZ, 0x18, R123 ;  /* 0x00000018ff657819 */ /* 0x000fe2000001167b */
[----:B------:R-:W-:Y:S01]  /*13750*/  STG.E.U16 desc[UR24][R168.64+0x20], R162 ;  /* 0x000020a2a8007986 */ /* 0x000fe2000c101518 */
[----:B------:R-:W-:Y:S01]  /*13760*/  PRMT R117, R133, 0x7610, R117 ;  /* 0x0000761085757816 */ /* 0x000fe20000000075 */
[----:B------:R-:W-:Y:S02]  /*13770*/  @!P5 HADD2 R136, -R158.H0_H0, -RZ.H0_H0 ;  /* 0xa00000ff9e88d230 */ /* 0x000fe40000000900 */
[----:B------:R2:W-:Y:S01]  /*13780*/  @!P1 STL.S16 [R1+0x2c], R133 ;  /* 0x00002c8501009387 */ /* 0x0005e20000100600 */
[----:B------:R-:W-:Y:S01]  /*13790*/  @!P1 PRMT R161, R117, 0x5410, RZ ;  /* 0x0000541075a19816 */ /* 0x000fe200000000ff */
[----:B-1----:R-:W-:Y:S01]  /*137a0*/  IMAD.MOV.U32 R137, RZ, RZ, R220 ;  /* 0x000000ffff897224 */ /* 0x002fe200078e00dc */
[----:B------:R-:W-:Y:S01]  /*137b0*/  PRMT R134, R136, 0x7610, R134 ;  /* 0x0000761088867816 */ /* 0x000fe20000000086 */
[----:B------:R4:W5:Y:S01]  /*137c0*/  LDL.S16 R132, [R1+0x24] ;  /* 0x0000240001847983 */ /* 0x0009620000100600 */
[----:B------:R-:W-:Y:S02]  /*137d0*/  ISETP.LE.U32.AND P1, PT, R101, UR15, PT ;  /* 0x0000000f65007c0c */ /* 0x000fe4000bf23070 */
[----:B------:R-:W-:Y:S01]  /*137e0*/  LOP3.LUT R101, R116, 0xffff, RZ, 0xc0, !PT ;  /* 0x0000ffff74657812 */ /* 0x000fe200078ec0ff */
[----:B------:R-:W-:Y:S01]  /*137f0*/  STG.E.U16 desc[UR24][R168.64+0x22], R161 ;  /* 0x000022a1a8007986 */ /* 0x000fe2000c101518 */
[----:B------:R-:W-:Y:S01]  /*13800*/  @!P5 PRMT R158, R134, 0x5410, RZ ;  /* 0x00005410869ed816 */ /* 0x000fe200000000ff */
[----:B------:R-:W-:Y:S02]  /*13810*/  FFMA.FTZ R134, R178, UR4, -R143 ;  /* 0x00000004b2867c23 */ /* 0x000fe4000801088f */
[----:B------:R-:W1:Y:S08]  /*13820*/  LDSM.16.MT88.4 R116, [R181+0x10800] ;  /* 0x01080000b574783b */ /* 0x000e700000004200 */
[----:B------:R-:W-:Y:S04]  /*13830*/  STG.E.U16 desc[UR24][R172.64+0x20], R158 ;  /* 0x0000209eac007986 */ /* 0x000fe8000c101518 */
[----:B------:R-:W-:Y:S04]  /*13840*/  STG.E.U16 desc[UR24][R172.64+0x22], R157 ;  /* 0x0000229dac007986 */ /* 0x000fe8000c101518 */
[----:B--2---:R4:W2:Y:S01]  /*13850*/  LDL.S16 R133, [R1+0x28] ;  /* 0x0000280001857983 */ /* 0x0048a20000100600 */
[C---:B---3--:R-:W-:Y:S03]  /*13860*/  HMMA.16816.F32 R60, R104.reuse, R112, R60 ;  /* 0x00000070683c723c */ /* 0x048fe6000000183c */
[----:B------:R-:W-:Y:S01]  /*13870*/  @!P5 STL.S16 [R1+0xc], R136 ;  /* 0x00000c880100d387 */ /* 0x000fe20000100600 */
[----:B------:R-:W-:Y:S02]  /*13880*/  ISETP.LE.U32.AND P5, PT, R101, UR15, PT ;  /* 0x0000000f65007c0c */ /* 0x000fe4000bfa3070 */
[C---:B------:R-:W-:Y:S01]  /*13890*/  HMMA.16816.F32 R64, R104.reuse, R114, R64 ;  /* 0x000000726840723c */ /* 0x040fe20000001840 */
[----:B------:R3:W-:Y:S02]  /*138a0*/  @!P6 STL.S16 [R1+0x8], R128 ;  /* 0x000008800100e387 */ /* 0x0007e40000100600 */
[----:B------:R-:W-:Y:S02]  /*138b0*/  ISETP.LE.U32.AND P6, PT, R109, UR15, PT ;  /* 0x0000000f6d007c0c */ /* 0x000fe4000bfc3070 */
[----:B------:R-:W-:Y:S02]  /*138c0*/  SHF.R.U32.HI R113, RZ, 0x10, R124 ;  /* 0x00000010ff717819 */ /* 0x000fe4000001167c */
[----:B------:R-:W-:Y:S01]  /*138d0*/  FFMA.FTZ R115, R171, UR4, -R142 ;  /* 0x00000004ab737c23 */ /* 0x000fe2000801088e */
[----:B------:R-:W-:Y:S03]  /*138e0*/  LOP3.LUT R114, R120, 0xff, RZ, 0xc0, !PT ;  /* 0x000000ff78727812 */ /* 0x000fe600078ec0ff */
[----:B------:R-:W-:Y:S01]  /*138f0*/  LOP3.LUT R113, R113, 0xff, RZ, 0xc0, !PT ;  /* 0x000000ff71717812 */ /* 0x000fe200078ec0ff */
[----:B------:R-:W-:Y:S01]  /*13900*/  MUFU.EX2 R221, R115 ;  /* 0x0000007300dd7308 */ /* 0x000fe20000000800 */
[----:B------:R-:W-:Y:S01]  /*13910*/  FFMA.FTZ R120, R2, R218, R153 ;  /* 0x000000da02787223 */ /* 0x000fe20000010099 */
[----:B------:R-:W-:Y:S01]  /*13920*/  LOP3.LUT R101, R124, 0xff, RZ, 0xc0, !PT ;  /* 0x000000ff7c657812 */ /* 0x000fe200078ec0ff */
[----:B------:R-:W-:Y:S01]  /*13930*/  IMAD.WIDE.U32 R170, R170, -0x2daee0ad, RZ ;  /* 0xd2511f53aaaa7825 */ /* 0x000fe200078e00ff */
[--C-:B------:R-:W-:Y:S01]  /*13940*/  SHF.R.U32.HI R109, RZ, 0x10, R124.reuse ;  /* 0x00000010ff6d7819 */ /* 0x100fe2000001167c */
[C---:B-1----:R-:W-:Y:S03]  /*13950*/  HMMA.16816.F32 R68, R104.reuse, R116, R68 ;  /* 0x000000746844723c */ /* 0x042fe60000001844 */
[----:B------:R-:W-:Y:S02]  /*13960*/  SHF.R.U32.HI R112, RZ, 0x18, R124 ;  /* 0x00000018ff707819 */ /* 0x000fe4000001167c */
[----:B------:R-:W-:Y:S01]  /*13970*/  SHF.R.U32.HI R2, RZ, 0x10, R123 ;  /* 0x00000010ff027819 */ /* 0x000fe2000001167b */
[C---:B------:R-:W-:Y:S05]  /*13980*/  HMMA.16816.F32 R72, R104.reuse, R118, R72 ;  /* 0x000000766848723c */ /* 0x040fea0000001848 */
[----:B---3--:R-:W-:Y:S02]  /*13990*/  PRMT R128, R101, 0x5410, R108 ;  /* 0x0000541065807816 */ /* 0x008fe4000000006c */
[----:B------:R-:W-:Y:S02]  /*139a0*/  LOP3.LUT R101, R109, 0xff, RZ, 0xc0, !PT ;  /* 0x000000ff6d657812 */ /* 0x000fe400078ec0ff */
[----:B------:R-:W1:Y:S02]  /*139b0*/  LDSM.16.MT88.4 R108, [R182+0x10800] ;  /* 0x01080000b66c783b */ /* 0x000e640000004200 */
[----:B------:R-:W-:Y:S02]  /*139c0*/  PRMT R127, R101, 0x5410, R112 ;  /* 0x00005410657f7816 */ /* 0x000fe40000000070 */
[C---:B------:R-:W-:Y:S02]  /*139d0*/  LOP3.LUT R101, R122.reuse, 0xffff, RZ, 0xc0, !PT ;  /* 0x0000ffff7a657812 */ /* 0x040fe400078ec0ff */
[----:B------:R-:W-:Y:S02]  /*139e0*/  LOP3.LUT R112, R122, 0xff, RZ, 0xc0, !PT ;  /* 0x000000ff7a707812 */ /* 0x000fe400078ec0ff */
[----:B------:R-:W-:Y:S02]  /*139f0*/  SHF.R.U32.HI R101, RZ, 0x8, R101 ;  /* 0x00000008ff657819 */ /* 0x000fe40000011665 */
[----:B------:R-:W-:Y:S02]  /*13a00*/  LOP3.LUT R2, R2, 0xff, RZ, 0xc0, !PT ;  /* 0x000000ff02027812 */ /* 0x000fe400078ec0ff */
[----:B------:R-:W-:Y:S02]  /*13a10*/  LOP3.LUT R123, R123, 0xffff, RZ, 0xc0, !PT ;  /* 0x0000ffff7b7b7812 */ /* 0x000fe400078ec0ff */
[--C-:B------:R-:W-:Y:S02]  /*13a20*/  SHF.R.U32.HI R116, RZ, 0x10, R122.reuse ;  /* 0x00000010ff747819 */ /* 0x100fe4000001167a */
[----:B------:R-:W-:Y:S02]  /*13a30*/  SHF.R.U32.HI R122, RZ, 0x18, R122 ;  /* 0x00000018ff7a7819 */ /* 0x000fe4000001167a */
[----:B------:R-:W-:Y:S04]  /*13a40*/  LOP3.LUT R116, R116, 0xff, RZ, 0xc0, !PT ;  /* 0x000000ff74747812 */ /* 0x000fe800078ec0ff */
[----:B------:R-:W-:Y:S02]  /*13a50*/  PRMT R122, R116, 0x5410, R122 ;  /* 0x00005410747a7816 */ /* 0x000fe4000000007a */
[----:B------:R-:W-:Y:S01]  /*13a60*/  LDSM.16.MT88.4 R116, [R183+0x10800] ;  /* 0x01080000b774783b */ /* 0x000fe20000004200 */
[C---:B-1----:R-:W-:Y:S06]  /*13a70*/  HMMA.16816.F32 R76, R104.reuse, R108, R76 ;  /* 0x0000006c684c723c */ /* 0x042fec000000184c */
[C---:B------:R-:W-:Y:S05]  /*13a80*/  HMMA.16816.F32 R80, R104.reuse, R110, R80 ;  /* 0x0000006e6850723c */ /* 0x040fea0000001850 */
[--C-:B------:R-:W-:Y:S04]  /*13a90*/  FFMA.FTZ R108, R212, UR4, -R142.reuse ;  /* 0x00000004d46c7c23 */ /* 0x100fe8000801088e */
[----:B------:R1:W-:Y:S02]  /*13aa0*/  MUFU.EX2 R217, R108 ;  /* 0x0000006c00d97308 */ /* 0x0003e40000000800 */
[----:B-1----:R-:W-:Y:S08]  /*13ab0*/  FFMA.FTZ R108, R214, UR4, -R143 ;  /* 0x00000004d66c7c23 */ /* 0x002ff0000801088f */
[----:B------:R-:W-:Y:S01]  /*13ac0*/  MUFU.EX2 R214, R108 ;  /* 0x0000006c00d67308 */ /* 0x000fe20000000800 */
[----:B-----5:R-:W-:Y:S05]  /*13ad0*/  @!P5 HADD2 R132, -R159.H0_H0, -RZ.H0_H0 ;  /* 0xa00000ff9f84d230 */ /* 0x020fea0000000900 */
[----:B------:R-:W-:Y:S04]  /*13ae0*/  PRMT R121, R132, 0x7610, R121 ;  /* 0x0000761084797816 */ /* 0x000fe80000000079 */
[----:B------:R-:W-:Y:S02]  /*13af0*/  @!P5 PRMT R159, R121, 0x5410, RZ ;  /* 0x00005410799fd816 */ /* 0x000fe400000000ff */
[----:B------:R-:W-:Y:S01]  /*13b00*/  PRMT R121, R112, 0x5410, R101 ;  /* 0x0000541070797816 */ /* 0x000fe20000000065 */
[----:B------:R-:W-:Y:S02]  /*13b10*/  FFMA.FTZ R101, R177, UR4, -R143 ;  /* 0x00000004b1657c23 */ /* 0x000fe4000801088f */
[----:B------:R-:W-:Y:S02]  /*13b20*/  STG.E.U16 desc[UR24][R168.64+0x32], R159 ;  /* 0x0000329fa8007986 */ /* 0x000fe4000c101518 */
[----:B------:R1:W-:Y:S01]  /*13b30*/  MUFU.EX2 R219, R101 ;  /* 0x0000006500db7308 */ /* 0x0003e20000000800 */
[----:B--2---:R-:W-:Y:S05]  /*13b40*/  @!P0 HADD2 R133, -R160.H0_H0, -RZ.H0_H0 ;  /* 0xa00000ffa0858230 */ /* 0x004fea0000000900 */
[----:B------:R2:W-:Y:S01]  /*13b50*/  @!P0 STL.S16 [R1+0x28], R133 ;  /* 0x0000288501008387 */ /* 0x0005e20000100600 */
[----:B------:R-:W-:Y:S03]  /*13b60*/  PRMT R131, R133, 0x7610, R131 ;  /* 0x0000761085837816 */ /* 0x000fe60000000083 */
[----:B------:R3:W-:Y:S01]  /*13b70*/  @!P5 STL.S16 [R1+0x24], R132 ;  /* 0x000024840100d387 */ /* 0x0007e20000100600 */
[----:B------:R-:W-:Y:S01]  /*13b80*/  @!P0 PRMT R160, R131, 0x5410, RZ ;  /* 0x0000541083a08816 */ /* 0x000fe200000000ff */
[----:B-1----:R-:W-:Y:S01]  /*13b90*/  FFMA.FTZ R101, R179, UR4, -R143 ;  /* 0x00000004b3657c23 */ /* 0x002fe2000801088f */
[----:B------:R-:W-:Y:S01]  /*13ba0*/  ISETP.LE.U32.AND P5, PT, R114, UR15, PT ;  /* 0x0000000f72007c0c */ /* 0x000fe2000bfa3070 */
[----:B------:R4:W5:Y:S01]  /*13bb0*/  LDL.S16 R131, [R1+0x38] ;  /* 0x0000380001837983 */ /* 0x0009620000100600 */
[----:B------:R-:W-:Y:S01]  /*13bc0*/  ISETP.LE.U32.AND P0, PT, R113, UR15, PT ;  /* 0x0000000f71007c0c */ /* 0x000fe2000bf03070 */
[--C-:B------:R-:W-:Y:S01]  /*13bd0*/  FFMA.FTZ R113, R176, UR4, -R142.reuse ;  /* 0x00000004b0717c23 */ /* 0x100fe2000801088e */
[----:B------:R1:W3:Y:S01]  /*13be0*/  MUFU.EX2 R218, R101 ;  /* 0x0000006500da7308 */ /* 0x0002e20000000800 */
[----:B------:R4:W4:Y:S04]  /*13bf0*/  LDL.S16 R130, [R1+0x34] ;  /* 0x0000340001827983 */ /* 0x0009280000100600 */
[----:B------:R-:W4:Y:S05]  /*13c00*/  LDL.LU R136, [R1+0x4c] ;  /* 0x00004c0001887983 */ /* 0x000f2a0000300800 */
[----:B------:R-:W3:Y:S01]  /*13c10*/  MUFU.EX2 R220, R113 ;  /* 0x0000007100dc7308 */ /* 0x000ee20000000800 */
[----:B------:R-:W-:Y:S01]  /*13c20*/  @!P5 HADD2 R248, -R156.H0_H0, -RZ.H0_H0 ;  /* 0xa00000ff9cf8d230 */ /* 0x000fe20000000900 */
[----:B------:R-:W-:Y:S04]  /*13c30*/  STG.E.U16 desc[UR24][R168.64+0x30], R160 ;  /* 0x000030a0a8007986 */ /* 0x000fe8000c101518 */
[----:B------:R-:W-:Y:S01]  /*13c40*/  @!P5 PRMT R156, R248, 0x5410, RZ ;  /* 0x00005410f89cd816 */ /* 0x000fe200000000ff */
[--C-:B--2---:R-:W-:Y:S01]  /*13c50*/  FFMA.FTZ R133, R175, UR4, -R142.reuse ;  /* 0x00000004af857c23 */ /* 0x104fe2000801088e */
[----:B------:R-:W-:Y:S01]  /*13c60*/  ISETP.LE.U32.AND P5, PT, R2, UR15, PT ;  /* 0x0000000f02007c0c */ /* 0x000fe2000bfa3070 */
[----:B-1----:R-:W-:Y:S01]  /*13c70*/  FFMA.FTZ R101, R210, UR4, -R142 ;  /* 0x00000004d2657c23 */ /* 0x002fe2000801088e */
[----:B------:R-:W-:Y:S01]  /*13c80*/  SHF.R.U32.HI R2, RZ, 0x8, R123 ;  /* 0x00000008ff027819 */ /* 0x000fe2000001167b */
[----:B---3--:R-:W-:Y:S01]  /*13c90*/  FFMA.FTZ R132, R211, UR4, -R143 ;  /* 0x00000004d3847c23 */ /* 0x008fe2000801088f */
[----:B------:R-:W-:Y:S01]  /*13ca0*/  F2FP.F16.F32.PACK_AB R151, R218, R219 ;  /* 0x000000dbda97723e */ /* 0x000fe200000000ff */
[----:B------:R1:W2:Y:S01]  /*13cb0*/  MUFU.EX2 R216, R101 ;  /* 0x0000006500d87308 */ /* 0x0002a20000000800 */
[----:B------:R-:W-:Y:S01]  /*13cc0*/  LOP3.LUT R2, R2, 0xffff, RZ, 0xc0, !PT ;  /* 0x0000ffff02027812 */ /* 0x000fe200078ec0ff */
[----:B------:R-:W-:Y:S01]  /*13cd0*/  STG.E.U16 desc[UR24][R172.64+0x30], R156 ;  /* 0x0000309cac007986 */ /* 0x000fe2000c101518 */
[----:B------:R-:W-:Y:S02]  /*13ce0*/  PRMT R150, R151, 0x7632, R150 ;  /* 0x0000763297967816 */ /* 0x000fe40000000096 */
[----:B------:R-:W-:Y:S01]  /*13cf0*/  F2FP.F16.F32.PACK_AB R153, R220, R221 ;  /* 0x000000dddc99723e */ /* 0x000fe200000000ff */
[----:B------:R-:W3:Y:S04]  /*13d00*/  LDSM.16.MT88.4 R112, [R184+0x10800] ;  /* 0x01080000b870783b */ /* 0x000ee80000004200 */
[----:B------:R-:W-:Y:S01]  /*13d10*/  MUFU.EX2 R179, R132 ;  /* 0x0000008400b37308 */ /* 0x000fe20000000800 */
[----:B------:R-:W-:Y:S01]  /*13d20*/  PRMT R154, R153, 0x7632, R154 ;  /* 0x00007632999a7816 */ /* 0x000fe2000000009a */
[----:B------:R-:W-:Y:S02]  /*13d30*/  @!P5 HADD2 R246, -R151.H0_H0, -RZ.H0_H0 ;  /* 0xa00000ff97f6d230 */ /* 0x000fe40000000900 */
[----:B------:R-:W-:Y:S06]  /*13d40*/  @!P1 HADD2 R238, -R150.H0_H0, -RZ.H0_H0 ;  /* 0xa00000ff96ee9230 */ /* 0x000fec0000000900 */
[----:B------:R-:W-:Y:S01]  /*13d50*/  MUFU.EX2 R178, R133 ;  /* 0x0000008500b27308 */ /* 0x000fe20000000800 */
[----:B-1----:R-:W-:Y:S02]  /*13d60*/  LOP3.LUT R101, R124, 0xffff, RZ, 0xc0, !PT ;  /* 0x0000ffff7c657812 */ /* 0x002fe400078ec0ff */
[----:B--2---:R-:W-:Y:S02]  /*13d70*/  F2FP.F16.F32.PACK_AB R149, R217, R216 ;  /* 0x000000d8d995723e */ /* 0x004fe400000000ff */
[----:B------:R-:W-:Y:S02]  /*13d80*/  SHF.R.U32.HI R101, RZ, 0x8, R101 ;  /* 0x00000008ff657819 */ /* 0x000fe40000011665 */
[----:B------:R-:W-:Y:S03]  /*13d90*/  PRMT R152, R149, 0x7632, R152 ;  /* 0x0000763295987816 */ /* 0x000fe60000000098 */
[----:B------:R-:W-:Y:S01]  /*13da0*/  MUFU.EX2 R176, R134 ;  /* 0x0000008600b07308 */ /* 0x000fe20000000800 */
[----:B------:R-:W-:Y:S01]  /*13db0*/  LOP3.LUT R101, R101, 0xffff, RZ, 0xc0, !PT ;  /* 0x0000ffff65657812 */ /* 0x000fe200078ec0ff */
[----:B------:R-:W-:Y:S01]  /*13dc0*/  @!P6 HADD2 R237, -R149.H0_H0, -RZ.H0_H0 ;  /* 0xa00000ff95ede230 */ /* 0x000fe20000000900 */
[----:B------:R-:W-:Y:S01]  /*13dd0*/  SHF.R.U32.HI R124, RZ, 0x18, R124 ;  /* 0x00000018ff7c7819 */ /* 0x000fe2000001167c */
[C---:B---3--:R-:W-:Y:S06]  /*13de0*/  HMMA.16816.F32 R84, R104.reuse, R112, R84 ;  /* 0x000000706854723c */ /* 0x048fec0000001854 */
[C---:B------:R-:W-:Y:S01]  /*13df0*/  HMMA.16816.F32 R88, R104.reuse, R114, R88 ;  /* 0x000000726858723c */ /* 0x040fe20000001858 */
[----:B------:R-:W-:Y:S05]  /*13e00*/  LDSM.16.MT88.4 R112, [R182+0xd000] ;  /* 0x00d00000b670783b */ /* 0x000fea0000004200 */
[C---:B------:R-:W-:Y:S06]  /*13e10*/  HMMA.16816.F32 R92, R104.reuse, R116, R92 ;  /* 0x00000074685c723c */ /* 0x040fec000000185c */
[----:B------:R-:W-:Y:S01]  /*13e20*/  HMMA.16816.F32 R96, R104, R118, R96 ;  /* 0x000000766860723c */ /* 0x000fe20000001860 */
[----:B------:R-:W-:Y:S06]  /*13e30*/  LDSM.16.MT88.4 R116, [R184+0xd000] ;  /* 0x00d00000b874783b */ /* 0x000fec0000004200 */
[--C-:B------:R-:W-:Y:S04]  /*13e40*/  HSET2.LE.AND R105, R122, R146.reuse, PT ;  /* 0x000000927a697233 */ /* 0x100fe80003803000 */
[--C-:B------:R-:W-:Y:S02]  /*13e50*/  HSET2.LE.AND R106, R128, R146.reuse, PT ;  /* 0x00000092806a7233 */ /* 0x100fe40003803000 */
[--C-:B------:R-:W-:Y:S02]  /*13e60*/  HSET2.LE.AND R104, R121, R146.reuse, PT ;  /* 0x0000009279687233 */ /* 0x100fe40003803000 */
[--C-:B------:R-:W-:Y:S01]  /*13e70*/  HSET2.LE.AND R107, R127, R146.reuse, PT ;  /* 0x000000927f6b7233 */ /* 0x100fe20003803000 */
[----:B-----5:R-:W-:Y:S02]  /*13e80*/  @!P4 HADD2 R131, -R155.H0_H0, -RZ.H0_H0 ;  /* 0xa00000ff9b83c230 */ /* 0x020fe40000000900 */
[----:B----4-:R-:W-:Y:S03]  /*13e90*/  @!P3 HADD2 R130, -R153.H0_H0, -RZ.H0_H0 ;  /* 0xa00000ff9982b230 */ /* 0x010fe60000000900 */
[----:B------:R1:W-:Y:S01]  /*13ea0*/  @!P4 STL.S16 [R1+0x38], R131 ;  /* 0x000038830100c387 */ /* 0x0003e20000100600 */
[----:B------:R-:W-:Y:S01]  /*13eb0*/  PRMT R129, R131, 0x7610, R129 ;  /* 0x0000761083817816 */ /* 0x000fe20000000081 */
[----:B------:R-:W-:Y:S02]  /*13ec0*/  FFMA.FTZ R0, R0, R136, R223 ;  /* 0x0000008800007223 */ /* 0x000fe400000100df */
[----:B------:R2:W-:Y:S01]  /*13ed0*/  @!P3 STL.S16 [R1+0x34], R130 ;  /* 0x000034820100b387 */ /* 0x0005e20000100600 */
[----:B------:R-:W-:Y:S02]  /*13ee0*/  PRMT R109, R130, 0x7610, R109 ;  /* 0x00007610826d7816 */ /* 0x000fe4000000006d */
[----:B------:R-:W-:Y:S01]  /*13ef0*/  @!P4 PRMT R155, R129, 0x5410, RZ ;  /* 0x00005410819bc816 */ /* 0x000fe200000000ff */
[----:B------:R3:W4:Y:S01]  /*13f00*/  LDL.S16 R136, [R1+0x3c] ;  /* 0x00003c0001887983 */ /* 0x0007220000100600 */
[----:B------:R-:W-:Y:S01]  /*13f10*/  ISETP.LE.U32.AND P4, PT, R2, UR15, PT ;  /* 0x0000000f02007c0c */ /* 0x000fe2000bf83070 */
[----:B------:R-:W-:Y:S01]  /*13f20*/  FADD.FTZ R125, R228, R0 ;  /* 0x00000000e47d7221 */ /* 0x000fe20000010000 */
[----:B------:R-:W-:Y:S01]  /*13f30*/  PRMT R2, R153, 0x5410, R154 ;  /* 0x0000541099027816 */ /* 0x000fe2000000009a */
[----:B------:R-:W-:Y:S01]  /*13f40*/  STG.E.U16 desc[UR24][R172.64+0x32], R155 ;  /* 0x0000329bac007986 */ /* 0x000fe2000c101518 */
[----:B------:R-:W-:Y:S01]  /*13f50*/  @!P3 PRMT R153, R109, 0x5410, RZ ;  /* 0x000054106d99b816 */ /* 0x000fe200000000ff */
[----:B------:R-:W-:Y:S01]  /*13f60*/  FFMA.FTZ R129, R209, UR4, -R142 ;  /* 0x00000004d1817c23 */ /* 0x000fe2000801088e */
[----:B------:R-:W-:Y:S01]  /*13f70*/  ISETP.LE.U32.AND P3, PT, R101, UR15, PT ;  /* 0x0000000f65007c0c */ /* 0x000fe2000bf63070 */
[----:B------:R-:W5:Y:S01]  /*13f80*/  LDSM.16.MT88.4 R108, [R181+0xd000] ;  /* 0x00d00000b56c783b */ /* 0x000f620000004200 */
[----:B------:R-:W-:Y:S01]  /*13f90*/  FFMA.FTZ R101, R215, UR4, -R143 ;  /* 0x00000004d7657c23 */ /* 0x000fe2000801088f */
[----:B------:R-:W-:Y:S01]  /*13fa0*/  PRMT R0, R151, 0x5410, R150 ;  /* 0x0000541097007816 */ /* 0x000fe20000000096 */
[----:B------:R-:W-:Y:S01]  /*13fb0*/  IMAD.MOV.U32 R215, RZ, RZ, R139 ;  /* 0x000000ffffd77224 */ /* 0x000fe200078e008b */
[----:B------:R-:W-:Y:S01]  /*13fc0*/  LOP3.LUT R104, R104, R2, RZ, 0xc0, !PT ;  /* 0x0000000268687212 */ /* 0x000fe200078ec0ff */
[----:B------:R-:W3:Y:S01]  /*13fd0*/  MUFU.EX2 R212, R101 ;  /* 0x0000006500d47308 */ /* 0x000ee20000000800 */
[----:B------:R-:W-:Y:S01]  /*13fe0*/  LOP3.LUT R105, R105, R0, RZ, 0xc0, !PT ;  /* 0x0000000069697212 */ /* 0x000fe200078ec0ff */
[----:B------:R-:W-:Y:S01]  /*13ff0*/  @!P4 HADD2 R252, -R154.H0_H0, -RZ.H0_H0 ;  /* 0xa00000ff9afcc230 */ /* 0x000fe20000000900 */
[----:B------:R-:W-:Y:S01]  /*14000*/  PRMT R0, R149, 0x5410, R152 ;  /* 0x0000541095007816 */ /* 0x000fe20000000098 */
[----:B------:R-:W-:Y:S01]  /*14010*/  STG.E.U16 desc[UR24][R168.64+0x40], R153 ;  /* 0x00004099a8007986 */ /* 0x000fe2000c101518 */
[----:B------:R-:W-:Y:S01]  /*14020*/  @!P5 PRMT R151, R246, 0x5410, RZ ;  /* 0x00005410f697d816 */ /* 0x000fe200000000ff */
[--C-:B-1----:R-:W-:Y:S01]  /*14030*/  FFMA.FTZ R131, R213, UR4, -R143.reuse ;  /* 0x00000004d5837c23 */ /* 0x102fe2000801088f */
[----:B------:R-:W-:Y:S01]  /*14040*/  LOP3.LUT R106, R106, R0, RZ, 0xc0, !PT ;  /* 0x000000006a6a7212 */ /* 0x000fe200078ec0ff */
[--C-:B--2---:R-:W-:Y:S01]  /*14050*/  FFMA.FTZ R130, R208, UR4, -R142.reuse ;  /* 0x00000004d0827c23 */ /* 0x104fe2000801088e */
[----:B------:R-:W-:Y:S01]  /*14060*/  @!P4 PRMT R154, R252, 0x5410, RZ ;  /* 0x00005410fc9ac816 */ /* 0x000fe200000000ff */
[----:B------:R-:W-:Y:S01]  /*14070*/  MUFU.EX2 R209, R131 ;  /* 0x0000008300d17308 */ /* 0x000fe20000000800 */
[----:B------:R-:W-:Y:S01]  /*14080*/  @!P1 PRMT R150, R238, 0x5410, RZ ;  /* 0x00005410ee969816 */ /* 0x000fe200000000ff */
[----:B------:R-:W-:Y:S01]  /*14090*/  FFMA.FTZ R142, R174, UR4, -R142 ;  /* 0x00000004ae8e7c23 */ /* 0x000fe2000801088e */
[----:B------:R-:W-:Y:S01]  /*140a0*/  @!P6 PRMT R149, R237, 0x5410, RZ ;  /* 0x00005410ed95e816 */ /* 0x000fe200000000ff */
[----:B------:R-:W-:Y:S01]  /*140b0*/  STG.E.U16 desc[UR24][R168.64+0x42], R154 ;  /* 0x0000429aa8007986 */ /* 0x000fe2000c101518 */
[----:B------:R-:W-:Y:S01]  /*140c0*/  FFMA.FTZ R143, R167, UR4, -R143 ;  /* 0x00000004a78f7c23 */ /* 0x000fe2000801088f */
[----:B------:R-:W-:Y:S01]  /*140d0*/  FADD.FTZ R2, R236, R125 ;  /* 0x0000007dec027221 */ /* 0x000fe20000010000 */
[----:B---3--:R-:W-:Y:S01]  /*140e0*/  F2FP.F16.F32.PACK_AB R148, R212, R214 ;  /* 0x000000d6d494723e */ /* 0x008fe200000000ff */
[----:B------:R-:W-:Y:S01]  /*140f0*/  FADD.FTZ R101, R229, R120 ;  /* 0x00000078e5657221 */ /* 0x000fe20000010000 */
[----:B------:R-:W-:Y:S01]  /*14100*/  STG.E.U16 desc[UR24][R172.64+0x40], R151 ;  /* 0x00004097ac007986 */ /* 0x000fe2000c101518 */
[----:B------:R-:W-:Y:S01]  /*14110*/  FADD.FTZ R128, R138, R2 ;  /* 0x000000028a807221 */ /* 0x000fe20000010000 */
[C---:B------:R-:W-:Y:S01]  /*14120*/  PRMT R147, R148.reuse, 0x7632, R147 ;  /* 0x0000763294937816 */ /* 0x040fe20000000093 */
[----:B------:R-:W-:Y:S01]  /*14130*/  MUFU.EX2 R208, R129 ;  /* 0x0000008100d07308 */ /* 0x000fe20000000800 */
[----:B------:R-:W1:Y:S01]  /*14140*/  LDSM.16.MT88.4 R120, [R183+0xd000] ;  /* 0x00d00000b778783b */ /* 0x000e620000004200 */
[----:B------:R-:W-:Y:S01]  /*14150*/  FADD.FTZ R174, R135, R128 ;  /* 0x0000008087ae7221 */ /* 0x000fe20000010000 */
[----:B------:R-:W-:Y:S01]  /*14160*/  PRMT R0, R148, 0x5410, R147 ;  /* 0x0000541094007816 */ /* 0x000fe20000000093 */
[----:B------:R-:W-:Y:S01]  /*14170*/  @!P0 HADD2 R245, -R148.H0_H0, -RZ.H0_H0 ;  /* 0xa00000ff94f58230 */ /* 0x000fe20000000900 */
[----:B------:R-:W-:Y:S01]  /*14180*/  ISETP.LE.U32.AND P4, PT, R124, UR15, PT ;  /* 0x0000000f7c007c0c */ /* 0x000fe2000bf83070 */
[----:B------:R-:W-:Y:S01]  /*14190*/  FADD.FTZ R101, R230, R101 ;  /* 0x00000065e6657221 */ /* 0x000fe20000010000 */
[----:B------:R-:W-:Y:S03]  /*141a0*/  LOP3.LUT R107, R107, R0, RZ, 0xc0, !PT ;  /* 0x000000006b6b7212 */ /* 0x000fe600078ec0ff */
[----:B------:R2:W3:Y:S01]  /*141b0*/  MUFU.EX2 R210, R130 ;  /* 0x0000008200d27308 */ /* 0x0004e20000000800 */
[----:B------:R-:W-:Y:S01]  /*141c0*/  LDSM.16.MT88.4 R132, [R183+0xd800] ;  /* 0x00d80000b784783b */ /* 0x000fe20000004200 */
[----:B------:R-:W-:Y:S01]  /*141d0*/  @!P0 PRMT R148, R245, 0x5410, RZ ;  /* 0x00005410f5948816 */ /* 0x000fe200000000ff */
[----:B------:R-:W-:Y:S01]  /*141e0*/  FADD.FTZ R127, R137, R101 ;  /* 0x00000065897f7221 */ /* 0x000fe20000010000 */
[----:B------:R-:W-:Y:S01]  /*141f0*/  LOP3.LUT R125, R170, 0xff, RZ, 0xc0, !PT ;  /* 0x000000ffaa7d7812 */ /* 0x000fe200078ec0ff */
[C---:B-----5:R-:W-:Y:S05]  /*14200*/  HMMA.16816.F32 R4, R104.reuse, R108, R4 ;  /* 0x0000006c6804723c */ /* 0x060fea0000001804 */
[----:B------:R-:W-:Y:S01]  /*14210*/  MUFU.EX2 R177, R142 ;  /* 0x0000008e00b17308 */ /* 0x000fe20000000800 */
[----:B------:R-:W-:Y:S01]  /*14220*/  STG.E.U16 desc[UR24][R172.64+0x42], R150 ;  /* 0x00004296ac007986 */ /* 0x000fe2000c101518 */
[----:B------:R-:W-:Y:S01]  /*14230*/  SHF.R.U32.HI R124, RZ, 0x18, R170 ;  /* 0x00000018ff7c7819 */ /* 0x000fe200000116aa */
[----:B------:R-:W-:Y:S01]  /*14240*/  @!P4 HADD2 R251, -R147.H0_H0, -RZ.H0_H0 ;  /* 0xa00000ff93fbc230 */ /* 0x000fe20000000900 */
[C---:B------:R-:W-:Y:S01]  /*14250*/  HMMA.16816.F32 R8, R104.reuse, R110, R8 ;  /* 0x0000006e6808723c */ /* 0x040fe20000001808 */
[----:B------:R-:W5:Y:S05]  /*14260*/  LDSM.16.MT88.4 R108, [R181+0xf000] ;  /* 0x00f00000b56c783b */ /* 0x000f6a0000004200 */
[----:B------:R1:W5:Y:S01]  /*14270*/  MUFU.EX2 R167, R143 ;  /* 0x0000008f00a77308 */ /* 0x0003620000000800 */
[----:B------:R-:W-:Y:S01]  /*14280*/  @!P4 PRMT R147, R251, 0x5410, RZ ;  /* 0x00005410fb93c816 */ /* 0x000fe200000000ff */
[C---:B------:R-:W-:Y:S01]  /*14290*/  HMMA.16816.F32 R12, R104.reuse, R112, R12 ;  /* 0x00000070680c723c */ /* 0x040fe2000000180c */
[----:B--2---:R-:W-:Y:S02]  /*142a0*/  LDSM.16.MT88.4 R128, [R184+0xd800] ;  /* 0x00d80000b880783b */ /* 0x004fe40000004200 */
[----:B---3--:R-:W-:Y:S03]  /*142b0*/  F2FP.F16.F32.PACK_AB R103, R210, R208 ;  /* 0x000000d0d267723e */ /* 0x008fe600000000ff */
[C---:B------:R-:W-:Y:S03]  /*142c0*/  HMMA.16816.F32 R16, R104.reuse, R114, R16 ;  /* 0x000000726810723c */ /* 0x040fe60000001810 */
[----:B------:R-:W2:Y:S03]  /*142d0*/  LDSM.16.MT88.4 R112, [R182+0xf000] ;  /* 0x00f00000b670783b */ /* 0x000ea60000004200 */
[C---:B------:R-:W-:Y:S05]  /*142e0*/  HMMA.16816.F32 R20, R104.reuse, R116, R20 ;  /* 0x000000746814723c */ /* 0x040fea0000001814 */
[----:B------:R-:W-:Y:S01]  /*142f0*/  PRMT R102, R103, 0x7632, R102 ;  /* 0x0000763267667816 */ /* 0x000fe20000000066 */
[C---:B------:R-:W-:Y:S01]  /*14300*/  HMMA.16816.F32 R24, R104.reuse, R118, R24 ;  /* 0x000000766818723c */ /* 0x040fe20000001818 */
[----:B------:R-:W3:Y:S04]  /*14310*/  LDSM.16.MT88.4 R116, [R184+0xf000] ;  /* 0x00f00000b874783b */ /* 0x000ee80000004200 */
[--C-:B------:R-:W-:Y:S01]  /*14320*/  LOP3.LUT R0, R171, UR22, R126.reuse, 0x96, !PT ;  /* 0x00000016ab007c12 */ /* 0x100fe2000f8e967e */
[C---:B-1----:R-:W-:Y:S03]  /*14330*/  HMMA.16816.F32 R28, R104.reuse, R120, R28 ;  /* 0x00000078681c723c */ /* 0x042fe6000000181c */
[----:B------:R-:W-:Y:S02]  /*14340*/  LDSM.16.MT88.4 R140, [R181+0xf800] ;  /* 0x00f80000b58c783b */ /* 0x000fe40000004200 */
[----:B------:R-:W-:Y:S01]  /*14350*/  LOP3.LUT R101, R0, 0xff, RZ, 0xc0, !PT ;  /* 0x000000ff00657812 */ /* 0x000fe200078ec0ff */
[C---:B------:R-:W-:Y:S03]  /*14360*/  HMMA.16816.F32 R32, R104.reuse, R122, R32 ;  /* 0x0000007a6820723c */ /* 0x040fe60000001820 */
[----:B------:R-:W-:Y:S02]  /*14370*/  ISETP.LE.U32.AND P5, PT, R101, UR15, PT ;  /* 0x0000000f65007c0c */ /* 0x000fe4000bfa3070 */
[----:B------:R-:W1:Y:S01]  /*14380*/  LDSM.16.MT88.4 R120, [R183+0xf000] ;  /* 0x00f00000b778783b */ /* 0x000e620000004200 */
[C---:B-----5:R-:W-:Y:S05]  /*14390*/  HMMA.16816.F32 R36, R104.reuse, R108, R36 ;  /* 0x0000006c6824723c */ /* 0x060fea0000001824 */
[----:B------:R-:W-:Y:S01]  /*143a0*/  LOP3.LUT R2, R171, UR22, R126, 0x96, !PT ;  /* 0x00000016ab027c12 */ /* 0x000fe2000f8e967e */
[C---:B------:R-:W-:Y:S01]  /*143b0*/  HMMA.16816.F32 R40, R104.reuse, R110, R40 ;  /* 0x0000006e6828723c */ /* 0x040fe20000001828 */
[----:B------:R-:W5:Y:S04]  /*143c0*/  LDSM.16.MT88.4 R108, [R181+0x11000] ;  /* 0x01100000b56c783b */ /* 0x000f680000004200 */
[----:B------:R-:W-:Y:S02]  /*143d0*/  @!P5 HADD2 R247, -R103.H0_H0, -RZ.H0_H0 ;  /* 0xa00000ff67f7d230 */ /* 0x000fe40000000900 */
[----:B------:R-:W-:Y:S01]  /*143e0*/  FADD.FTZ R175, R222, R127 ;  /* 0x0000007fdeaf7221 */ /* 0x000fe20000010000 */
[----:B------:R-:W-:Y:S01]  /*143f0*/  LOP3.LUT R101, R0, 0xffff, RZ, 0xc0, !PT ;  /* 0x0000ffff00657812 */ /* 0x000fe200078ec0ff */
[C---:B--2---:R-:W-:Y:S01]  /*14400*/  HMMA.16816.F32 R44, R104.reuse, R112, R44 ;  /* 0x00000070682c723c */ /* 0x044fe2000000182c */
[----:B------:R-:W-:Y:S02]  /*14410*/  STG.E.U16 desc[UR24][R168.64+0x50], R149 ;  /* 0x00005095a8007986 */ /* 0x000fe4000c101518 */
[----:B------:R-:W-:Y:S03]  /*14420*/  SHF.R.U32.HI R101, RZ, 0x8, R101 ;  /* 0x00000008ff657819 */ /* 0x000fe60000011665 */
[C---:B------:R-:W-:Y:S01]  /*14430*/  HMMA.16816.F32 R48, R104.reuse, R114, R48 ;  /* 0x000000726830723c */ /* 0x040fe20000001830 */
[----:B------:R-:W2:Y:S04]  /*14440*/  LDSM.16.MT88.4 R112, [R182+0x11000] ;  /* 0x01100000b670783b */ /* 0x000ea80000004200 */
[----:B------:R-:W-:Y:S01]  /*14450*/  LOP3.LUT R101, R101, 0xffff, RZ, 0xc0, !PT ;  /* 0x0000ffff65657812 */ /* 0x000fe200078ec0ff */
[C---:B---3--:R-:W-:Y:S03]  /*14460*/  HMMA.16816.F32 R52, R104.reuse, R116, R52 ;  /* 0x000000746834723c */ /* 0x048fe60000001834 */
[----:B------:R-:W-:Y:S02]  /*14470*/  ISETP.LE.U32.AND P1, PT, R101, UR15, PT ;  /* 0x0000000f65007c0c */ /* 0x000fe4000bf23070 */
[----:B------:R-:W-:Y:S01]  /*14480*/  SHF.R.U32.HI R101, RZ, 0x18, R0 ;  /* 0x00000018ff657819 */ /* 0x000fe20000011600 */
[C---:B------:R-:W-:Y:S03]  /*14490*/  HMMA.16816.F32 R56, R104.reuse, R118, R56 ;  /* 0x000000766838723c */ /* 0x040fe60000001838 */
[----:B------:R-:W-:Y:S02]  /*144a0*/  ISETP.LE.U32.AND P6, PT, R101, UR15, PT ;  /* 0x0000000f65007c0c */ /* 0x000fe4000bfc3070 */
[----:B------:R-:W-:Y:S01]  /*144b0*/  LOP3.LUT R116, R170, 0xffff, RZ, 0xc0, !PT ;  /* 0x0000ffffaa747812 */ /* 0x000fe200078ec0ff */
[C---:B-1----:R-:W-:Y:S05]  /*144c0*/  HMMA.16816.F32 R60, R104.reuse, R120, R60 ;  /* 0x00000078683c723c */ /* 0x042fea000000183c */
[----:B------:R-:W-:Y:S01]  /*144d0*/  SHF.R.U32.HI R117, RZ, 0x10, R170 ;  /* 0x00000010ff757819 */ /* 0x000fe200000116aa */
[C---:B------:R-:W-:Y:S05]  /*144e0*/  HMMA.16816.F32 R64, R104.reuse, R122, R64 ;  /* 0x0000007a6840723c */ /* 0x040fea0000001840 */
[----:B------:R-:W-:Y:S01]  /*144f0*/  SHF.R.U32.HI R121, RZ, 0x8, R116 ;  /* 0x00000008ff797819 */ /* 0x000fe20000011674 */
[C---:B-----5:R-:W-:Y:S05]  /*14500*/  HMMA.16816.F32 R68, R104.reuse, R108, R68 ;  /* 0x0000006c6844723c */ /* 0x060fea0000001844 */
[----:B------:R-:W-:Y:S01]  /*14510*/  LOP3.LUT R120, R117, 0xff, RZ, 0xc0, !PT ;  /* 0x000000ff75787812 */ /* 0x000fe200078ec0ff */
[C---:B------:R-:W-:Y:S01]  /*14520*/  HMMA.16816.F32 R72, R104.reuse, R110, R72 ;  /* 0x0000006e6848723c */ /* 0x040fe20000001848 */
[----:B------:R-:W1:Y:S04]  /*14530*/  LDSM.16.MT88.4 R116, [R184+0x11000] ;  /* 0x01100000b874783b */ /* 0x000e680000004200 */
[----:B------:R-:W-:Y:S01]  /*14540*/  PRMT R125, R125, 0x5410, R121 ;  /* 0x000054107d7d7816 */ /* 0x000fe20000000079 */
[C---:B--2---:R-:W-:Y:S05]  /*14550*/  HMMA.16816.F32 R76, R104.reuse, R112, R76 ;  /* 0x00000070684c723c */ /* 0x044fea000000184c */
[----:B------:R-:W-:Y:S01]  /*14560*/  PRMT R124, R120, 0x5410, R124 ;  /* 0x00005410787c7816 */ /* 0x000fe2000000007c */
[C---:B------:R-:W-:Y:S01]  /*14570*/  HMMA.16816.F32 R80, R104.reuse, R114, R80 ;  /* 0x000000726850723c */ /* 0x040fe20000001850 */
[----:B------:R-:W2:Y:S04]  /*14580*/  LDSM.16.MT88.4 R120, [R183+0x11000] ;  /* 0x01100000b778783b */ /* 0x000ea80000004200 */
[----:B------:R-:W-:Y:S02]  /*14590*/  SHF.R.U32.HI R109, RZ, 0x10, R0 ;  /* 0x00000010ff6d7819 */ /* 0x000fe40000011600 */
[----:B------:R-:W-:Y:S02]  /*145a0*/  LOP3.LUT R108, R2, 0xff, RZ, 0xc0, !PT ;  /* 0x000000ff026c7812 */ /* 0x000fe400078ec0ff */
[----:B------:R-:W3:Y:S02]  /*145b0*/  LDSM.16.MT88.4 R112, [R181+0xd800] ;  /* 0x00d80000b570783b */ /* 0x000ee40000004200 */
[--C-:B------:R-:W-:Y:S02]  /*145c0*/  SHF.R.U32.HI R0, RZ, 0x10, R2.reuse ;  /* 0x00000010ff007819 */ /* 0x100fe40000011602 */
[--C-:B------:R-:W-:Y:S02]  /*145d0*/  HSET2.LE.AND R138, R125, R146.reuse, PT ;  /* 0x000000927d8a7233 */ /* 0x100fe40003803000 */
[----:B------:R-:W-:Y:S02]  /*145e0*/  LOP3.LUT R137, R0, 0xff, RZ, 0xc0, !PT ;  /* 0x000000ff00897812 */ /* 0x000fe400078ec0ff */
[----:B------:R-:W-:Y:S02]  /*145f0*/  LOP3.LUT R0, R109, 0xff, RZ, 0xc0, !PT ;  /* 0x000000ff6d007812 */ /* 0x000fe400078ec0ff */
[--C-:B------:R-:W-:Y:S02]  /*14600*/  HSET2.LE.AND R139, R124, R146.reuse, PT ;  /* 0x000000927c8b7233 */ /* 0x100fe40003803000 */
[----:B------:R-:W-:Y:S02]  /*14610*/  LOP3.LUT R101, R2, 0xffff, RZ, 0xc0, !PT ;  /* 0x0000ffff02657812 */ /* 0x000fe400078ec0ff */
[----:B------:R-:W-:Y:S02]  /*14620*/  SHF.R.U32.HI R2, RZ, 0x18, R2 ;  /* 0x00000018ff027819 */ /* 0x000fe40000011602 */
[----:B------:R-:W-:Y:S02]  /*14630*/  SHF.R.U32.HI R101, RZ, 0x8, R101 ;  /* 0x00000008ff657819 */ /* 0x000fe40000011665 */
[----:B------:R-:W-:Y:S01]  /*14640*/  PRMT R137, R137, 0x5410, R2 ;  /* 0x0000541089897816 */ /* 0x000fe20000000002 */
[C---:B-1----:R-:W-:Y:S03]  /*14650*/  HMMA.16816.F32 R84, R104.reuse, R116, R84 ;  /* 0x000000746854723c */ /* 0x042fe60000001854 */
[----:B------:R-:W-:Y:S02]  /*14660*/  PRMT R101, R108, 0x5410, R101 ;  /* 0x000054106c657816 */ /* 0x000fe40000000065 */
[----:B------:R-:W-:Y:S01]  /*14670*/  F2FP.F16.F32.PACK_AB R2, R167, R176 ;  /* 0x000000b0a702723e */ /* 0x000fe200000000ff */
[C---:B------:R-:W-:Y:S01]  /*14680*/  HMMA.16816.F32 R88, R104.reuse, R118, R88 ;  /* 0x000000766858723c */ /* 0x040fe20000001858 */
[----:B------:R-:W1:Y:S04]  /*14690*/  LDSM.16.MT88.4 R116, [R182+0xd800] ;  /* 0x00d80000b674783b */ /* 0x000e680000004200 */
[--C-:B------:R-:W-:Y:S01]  /*146a0*/  HSET2.LE.AND R137, R137, R146.reuse, PT ;  /* 0x0000009289897233 */ /* 0x100fe20003803000 */
[C---:B--2---:R-:W-:Y:S06]  /*146b0*/  HMMA.16816.F32 R92, R104.reuse, R120, R92 ;  /* 0x00000078685c723c */ /* 0x044fec000000185c */
[----:B------:R-:W-:Y:S05]  /*146c0*/  HMMA.16816.F32 R96, R104, R122, R96 ;  /* 0x0000007a6860723c */ /* 0x000fea0000001860 */
[----:B----4-:R-:W-:Y:S05]  /*146d0*/  @!P3 HADD2 R136, -R152.H0_H0, -RZ.H0_H0 ;  /* 0xa00000ff9888b230 */ /* 0x010fea0000000900 */
[----:B------:R2:W-:Y:S01]  /*146e0*/  @!P3 STL.S16 [R1+0x3c], R136 ;  /* 0x00003c880100b387 */ /* 0x0005e20000100600 */
[----:B------:R-:W-:Y:S03]  /*146f0*/  PRMT R126, R136, 0x7610, R126 ;  /* 0x00007610887e7816 */ /* 0x000fe6000000007e */
[----:B------:R4:W5:Y:S01]  /*14700*/  LDL.S16 R211, [R1+0x20] ;  /* 0x0000200001d37983 */ /* 0x0009620000100600 */
[----:B------:R-:W-:Y:S02]  /*14710*/  @!P3 PRMT R152, R126, 0x5410, RZ ;  /* 0x000054107e98b816 */ /* 0x000fe400000000ff */
[----:B------:R-:W-:Y:S02]  /*14720*/  ISETP.LE.U32.AND P3, PT, R0, UR15, PT ;  /* 0x0000000f00007c0c */ /* 0x000fe4000bf63070 */
[----:B------:R-:W-:Y:S01]  /*14730*/  PRMT R0, R103, 0x5410, R102 ;  /* 0x0000541067007816 */ /* 0x000fe20000000066 */
[----:B------:R-:W-:Y:S01]  /*14740*/  STG.E.U16 desc[UR24][R168.64+0x52], R152 ;  /* 0x00005298a8007986 */ /* 0x000fe2000c101518 */
[----:B------:R-:W-:Y:S03]  /*14750*/  @!P5 PRMT R103, R247, 0x5410, RZ ;  /* 0x00005410f767d816 */ /* 0x000fe600000000ff */
[----:B------:R-:W-:Y:S04]  /*14760*/  STG.E.U16 desc[UR24][R172.64+0x50], R148 ;  /* 0x00005094ac007986 */ /* 0x000fe8000c101518 */
[----:B------:R-:W-:Y:S04]  /*14770*/  STG.E.U16 desc[UR24][R172.64+0x52], R147 ;  /* 0x00005293ac007986 */ /* 0x000fe8000c101518 */
[----:B------:R-:W-:Y:S01]  /*14780*/  STG.E.U16 desc[UR24][R168.64+0x60], R103 ;  /* 0x00006067a8007986 */ /* 0x000fe2000c101518 */
[----:B--2---:R-:W-:Y:S02]  /*14790*/  HSET2.LE.AND R136, R101, R146, PT ;  /* 0x0000009265887233 */ /* 0x004fe40003803000 */
[----:B------:R-:W-:Y:S02]  /*147a0*/  F2FP.F16.F32.PACK_AB R146, R179, R209 ;  /* 0x000000d1b392723e */ /* 0x000fe400000000ff */
[----:B------:R-:W-:Y:S02]  /*147b0*/  F2FP.F16.F32.PACK_AB R101, R177, R178 ;  /* 0x000000b2b165723e */ /* 0x000fe400000000ff */
[C---:B------:R-:W-:Y:S01]  /*147c0*/  PRMT R145, R146.reuse, 0x7632, R145 ;  /* 0x0000763292917816 */ /* 0x040fe20000000091 */
[----:B------:R-:W-:Y:S01]  /*147d0*/  @!P3 HADD2 R244, -R146.H0_H0, -RZ.H0_H0 ;  /* 0xa00000ff92f4b230 */ /* 0x000fe20000000900 */
[----:B------:R-:W-:Y:S02]  /*147e0*/  PRMT R144, R101, 0x7632, R144 ;  /* 0x0000763265907816 */ /* 0x000fe40000000090 */
[----:B------:R-:W-:Y:S01]  /*147f0*/  PRMT R104, R146, 0x5410, R145 ;  /* 0x0000541092687816 */ /* 0x000fe20000000091 */
[----:B------:R-:W-:Y:S01]  /*14800*/  @!P6 HADD2 R243, -R145.H0_H0, -RZ.H0_H0 ;  /* 0xa00000ff91f3e230 */ /* 0x000fe20000000900 */
[----:B------:R-:W-:Y:S02]  /*14810*/  LOP3.LUT R136, R136, R0, RZ, 0xc0, !PT ;  /* 0x0000000088887212 */ /* 0x000fe400078ec0ff */
[----:B------:R-:W-:Y:S02]  /*14820*/  LOP3.LUT R137, R137, R104, RZ, 0xc0, !PT ;  /* 0x0000006889897212 */ /* 0x000fe400078ec0ff */
[----:B------:R-:W-:Y:S02]  /*14830*/  PRMT R104, R101, 0x5410, R144 ;  /* 0x0000541065687816 */ /* 0x000fe40000000090 */
[----:B------:R-:W-:Y:S02]  /*14840*/  PRMT R0, R2, 0x7632, R0 ;  /* 0x0000763202007816 */ /* 0x000fe40000000000 */
[----:B------:R-:W-:Y:S02]  /*14850*/  LOP3.LUT R138, R138, R104, RZ, 0xc0, !PT ;  /* 0x000000688a8a7212 */ /* 0x000fe400078ec0ff */
[----:B------:R-:W-:Y:S02]  /*14860*/  PRMT R104, R2, 0x5410, R0 ;  /* 0x0000541002687816 */ /* 0x000fe40000000000 */
[----:B------:R-:W-:Y:S02]  /*14870*/  @!P3 PRMT R146, R244, 0x5410, RZ ;  /* 0x00005410f492b816 */ /* 0x000fe400000000ff */
[----:B------:R-:W-:Y:S02]  /*14880*/  LOP3.LUT R139, R139, R104, RZ, 0xc0, !PT ;  /* 0x000000688b8b7212 */ /* 0x000fe400078ec0ff */
[----:B------:R-:W-:Y:S05]  /*14890*/  @!P6 PRMT R145, R243, 0x5410, RZ ;  /* 0x00005410f391e816 */ /* 0x000fea00000000ff */
[C---:B---3--:R-:W-:Y:S01]  /*148a0*/  HMMA.16816.F32 R104, R136.reuse, R112, R4 ;  /* 0x000000708868723c */ /* 0x048fe20000001804 */
[----:B------:R-:W2:Y:S05]  /*148b0*/  LDSM.16.MT88.4 R4, [R182+0xf800] ;  /* 0x00f80000b604783b */ /* 0x000eaa0000004200 */
[C---:B------:R-:W-:Y:S03]  /*148c0*/  HMMA.16816.F32 R112, R136.reuse, R114, R8 ;  /* 0x000000728870723c */ /* 0x040fe60000001808 */
[----:B------:R-:W3:Y:S03]  /*148d0*/  LDSM.16.MT88.4 R8, [R184+0xf800] ;  /* 0x00f80000b808783b */ /* 0x000ee60000004200 */
[C---:B-1----:R-:W-:Y:S05]  /*148e0*/  HMMA.16816.F32 R108, R136.reuse, R116, R12 ;  /* 0x00000074886c723c */ /* 0x042fea000000180c */
[----:B------:R-:W1:Y:S01]  /*148f0*/  LDSM.16.MT88.4 R12, [R183+0xf800] ;  /* 0x00f80000b70c783b */ /* 0x000e620000004200 */
[C---:B------:R-:W-:Y:S06]  /*14900*/  HMMA.16816.F32 R120, R136.reuse, R118, R16 ;  /* 0x000000768878723c */ /* 0x040fec0000001810 */
[C---:B------:R-:W-:Y:S05]  /*14910*/  HMMA.16816.F32 R116, R136.reuse, R128, R20 ;  /* 0x000000808874723c */ /* 0x040fea0000001814 */
[----:B------:R-:W-:Y:S01]  /*14920*/  LOP3.LUT R16, R170, 0xff, RZ, 0xc0, !PT ;  /* 0x000000ffaa107812 */ /* 0x000fe200078ec0ff */
[C---:B------:R-:W-:Y:S03]  /*14930*/  HMMA.16816.F32 R128, R136.reuse, R130, R24 ;  /* 0x000000828880723c */ /* 0x040fe60000001818 */
[----:B------:R-:W-:Y:S02]  /*14940*/  ISETP.LE.U32.AND P0, PT, R16, UR15, PT ;  /* 0x0000000f10007c0c */ /* 0x000fe4000bf03070 */
[----:B------:R-:W4:Y:S01]  /*14950*/  LDSM.16.MT88.4 R16, [R181+0x11800] ;  /* 0x01180000b510783b */ /* 0x000f220000004200 */
[C---:B------:R-:W-:Y:S05]  /*14960*/  HMMA.16816.F32 R124, R136.reuse, R132, R28 ;  /* 0x00000084887c723c */ /* 0x040fea000000181c */
[----:B------:R-:W-:Y:S01]  /*14970*/  SHF.R.U32.HI R21, RZ, 0x10, R170 ;  /* 0x00000010ff157819 */ /* 0x000fe200000116aa */
[C---:B------:R-:W-:Y:S05]  /*14980*/  HMMA.16816.F32 R132, R136.reuse, R134, R32 ;  /* 0x000000868884723c */ /* 0x040fea0000001820 */
[----:B------:R-:W-:Y:S01]  /*14990*/  @!P0 HADD2 R242, -R101.H0_H0, -RZ.H0_H0 ;  /* 0xa00000ff65f28230 */ /* 0x000fe20000000900 */
[C---:B------:R-:W-:Y:S05]  /*149a0*/  HMMA.16816.F32 R36, R136.reuse, R140, R36 ;  /* 0x0000008c8824723c */ /* 0x040fea0000001824 */
[----:B------:R-:W-:Y:S01]  /*149b0*/  @!P0 PRMT R101, R242, 0x5410, RZ ;  /* 0x00005410f2658816 */ /* 0x000fe200000000ff */
[C---:B------:R-:W-:Y:S01]  /*149c0*/  HMMA.16816.F32 R40, R136.reuse, R142, R40 ;  /* 0x0000008e8828723c */ /* 0x040fe20000001828 */
[----:B------:R-:W-:Y:S04]  /*149d0*/  PLOP3.LUT P0, PT, PT, PT, UP0, 0x80, 0x0 ;  /* 0x000000000000781c */ /* 0x000fe80003f0f008 */
[----:B------:R-:W-:Y:S01]  /*149e0*/  LOP3.LUT R20, R170, 0xffff, RZ, 0xc0, !PT ;  /* 0x0000ffffaa147812 */ /* 0x000fe200078ec0ff */
[C---:B--2---:R-:W-:Y:S05]  /*149f0*/  HMMA.16816.F32 R44, R136.reuse, R4, R44 ;  /* 0x00000004882c723c */ /* 0x044fea000000182c */
[----:B------:R-:W-:Y:S01]  /*14a00*/  SHF.R.U32.HI R20, RZ, 0x8, R20 ;  /* 0x00000008ff147819 */ /* 0x000fe20000011614 */
[C---:B------:R-:W-:Y:S05]  /*14a10*/  HMMA.16816.F32 R48, R136.reuse, R6, R48 ;  /* 0x000000068830723c */ /* 0x040fea0000001830 */
[----:B------:R-:W-:Y:S01]  /*14a20*/  LOP3.LUT R20, R20, 0xffff, RZ, 0xc0, !PT ;  /* 0x0000ffff14147812 */ /* 0x000fe200078ec0ff */
[C---:B---3--:R-:W-:Y:S03]  /*14a30*/  HMMA.16816.F32 R52, R136.reuse, R8, R52 ;  /* 0x000000088834723c */ /* 0x048fe60000001834 */
[----:B------:R-:W-:Y:S02]  /*14a40*/  ISETP.LE.U32.AND P4, PT, R20, UR15, PT ;  /* 0x0000000f14007c0c */ /* 0x000fe4000bf83070 */
[----:B------:R-:W-:Y:S01]  /*14a50*/  LOP3.LUT R4, R21, 0xff, RZ, 0xc0, !PT ;  /* 0x000000ff15047812 */ /* 0x000fe200078ec0ff */
[C---:B------:R-:W-:Y:S01]  /*14a60*/  HMMA.16816.F32 R56, R136.reuse, R10, R56 ;  /* 0x0000000a8838723c */ /* 0x040fe20000001838 */
[----:B------:R-:W-:Y:S02]  /*14a70*/  LDSM.16.MT88.4 R8, [R184+0x11800] ;  /* 0x01180000b808783b */ /* 0x000fe40000004200 */
[----:B------:R-:W-:Y:S02]  /*14a80*/  ISETP.LE.U32.AND P5, PT, R4, UR15, PT ;  /* 0x0000000f04007c0c */ /* 0x000fe4000bfa3070 */
[----:B------:R-:W-:Y:S01]  /*14a90*/  SHF.R.U32.HI R170, RZ, 0x18, R170 ;  /* 0x00000018ffaa7819 */ /* 0x000fe200000116aa */
[C---:B-1----:R-:W-:Y:S03]  /*14aa0*/  HMMA.16816.F32 R60, R136.reuse, R12, R60 ;  /* 0x0000000c883c723c */ /* 0x042fe6000000183c */
[----:B------:R-:W1:Y:S02]  /*14ab0*/  LDSM.16.MT88.4 R4, [R182+0x11800] ;  /* 0x01180000b604783b */ /* 0x000e640000004200 */
[----:B------:R-:W-:Y:S01]  /*14ac0*/  @!P4 HADD2 R241, -R144.H0_H0, -RZ.H0_H0 ;  /* 0xa00000ff90f1c230 */ /* 0x000fe20000000900 */
[C---:B------:R-:W-:Y:S05]  /*14ad0*/  HMMA.16816.F32 R64, R136.reuse, R14, R64 ;  /* 0x0000000e8840723c */ /* 0x040fea0000001840 */
[----:B------:R-:W-:Y:S01]  /*14ae0*/  FADD.FTZ R20, R215, R175 ;  /* 0x000000afd7147221 */ /* 0x000fe20000010000 */
[C---:B----4-:R-:W-:Y:S05]  /*14af0*/  HMMA.16816.F32 R68, R136.reuse, R16, R68 ;  /* 0x000000108844723c */ /* 0x050fea0000001844 */
[----:B------:R-:W-:Y:S01]  /*14b00*/  FADD.FTZ R21, R234, R174 ;  /* 0x000000aeea157221 */ /* 0x000fe20000010000 */
[----:B------:R-:W-:Y:S01]  /*14b10*/  @!P4 PRMT R144, R241, 0x5410, RZ ;  /* 0x00005410f190c816 */ /* 0x000fe200000000ff */
[----:B------:R-:W-:Y:S01]  /*14b20*/  FADD.FTZ R13, R235, R20 ;  /* 0x00000014eb0d7221 */ /* 0x000fe20000010000 */
[C---:B------:R-:W-:Y:S03]  /*14b30*/  HMMA.16816.F32 R72, R136.reuse, R18, R72 ;  /* 0x000000128848723c */ /* 0x040fe60000001848 */
[----:B------:R-:W-:Y:S01]  /*14b40*/  FADD.FTZ R12, R232, R21 ;  /* 0x00000015e80c7221 */ /* 0x000fe20000010000 */
[----:B------:R-:W-:Y:S01]  /*14b50*/  FADD.FTZ R21, R233, R13 ;  /* 0x0000000de9157221 */ /* 0x000fe20000010000 */
[----:B------:R-:W-:Y:S02]  /*14b60*/  @!P5 HADD2 R240, -R2.H0_H0, -RZ.H0_H0 ;  /* 0xa00000ff02f0d230 */ /* 0x000fe40000000900 */
[----:B------:R-:W-:Y:S01]  /*14b70*/  FADD.FTZ R20, R231, R12 ;  /* 0x0000000ce7147221 */ /* 0x000fe20000010000 */
[----:B------:R-:W-:Y:S01]  /*14b80*/  FADD.FTZ R16, R221, R21 ;  /* 0x00000015dd107221 */ /* 0x000fe20000010000 */
[----:B------:R-:W2:Y:S02]  /*14b90*/  LDSM.16.MT88.4 R12, [R183+0x11800] ;  /* 0x01180000b70c783b */ /* 0x000ea40000004200 */
[----:B------:R-:W-:Y:S01]  /*14ba0*/  FADD.FTZ R20, R219, R20 ;  /* 0x00000014db147221 */ /* 0x000fe20000010000 */
[----:B------:R-:W-:Y:S01]  /*14bb0*/  FADD.FTZ R17, R220, R16 ;  /* 0x00000010dc117221 */ /* 0x000fe20000010000 */
[----:B------:R-:W-:Y:S02]  /*14bc0*/  @!P5 PRMT R2, R240, 0x5410, RZ ;  /* 0x00005410f002d816 */ /* 0x000fe400000000ff */
[----:B------:R-:W-:Y:S01]  /*14bd0*/  FADD.FTZ R16, R218, R20 ;  /* 0x00000014da107221 */ /* 0x000fe20000010000 */
[----:B------:R-:W-:Y:S03]  /*14be0*/  FADD.FTZ R17, R216, R17 ;  /* 0x00000011d8117221 */ /* 0x000fe60000010000 */
[----:B------:R-:W-:Y:S01]  /*14bf0*/  FADD.FTZ R16, R214, R16 ;  /* 0x00000010d6107221 */ /* 0x000fe20000010000 */
[C---:B-1----:R-:W-:Y:S03]  /*14c00*/  HMMA.16816.F32 R76, R136.reuse, R4, R76 ;  /* 0x00000004884c723c */ /* 0x042fe6000000184c */
[----:B------:R-:W-:Y:S03]  /*14c10*/  FADD.FTZ R16, R212, R16 ;  /* 0x00000010d4107221 */ /* 0x000fe60000010000 */
[C---:B------:R-:W-:Y:S05]  /*14c20*/  HMMA.16816.F32 R80, R136.reuse, R6, R80 ;  /* 0x000000068850723c */ /* 0x040fea0000001850 */
[----:B------:R-:W-:Y:S01]  /*14c30*/  FADD.FTZ R4, R217, R17 ;  /* 0x00000011d9047221 */ /* 0x000fe20000010000 */
[C---:B------:R-:W-:Y:S05]  /*14c40*/  HMMA.16816.F32 R84, R136.reuse, R8, R84 ;  /* 0x000000088854723c */ /* 0x040fea0000001854 */
[----:B------:R-:W-:Y:S01]  /*14c50*/  FADD.FTZ R4, R208, R4 ;  /* 0x00000004d0047221 */ /* 0x000fe20000010000 */
[C---:B------:R-:W-:Y:S06]  /*14c60*/  HMMA.16816.F32 R88, R136.reuse, R10, R88 ;  /* 0x0000000a8858723c */ /* 0x040fec0000001858 */
[C---:B--2---:R-:W-:Y:S06]  /*14c70*/  HMMA.16816.F32 R92, R136.reuse, R12, R92 ;  /* 0x0000000c885c723c */ /* 0x044fec000000185c */
[----:B------:R-:W-:Y:S05]  /*14c80*/  HMMA.16816.F32 R96, R136, R14, R96 ;  /* 0x0000000e8860723c */ /* 0x000fea0000001860 */
[----:B-----5:R-:W-:Y:S05]  /*14c90*/  @!P1 HADD2 R211, -R102.H0_H0, -RZ.H0_H0 ;  /* 0xa00000ff66d39230 */ /* 0x020fea0000000900 */
[----:B------:R-:W-:Y:S01]  /*14ca0*/  @!P1 STL.S16 [R1+0x20], R211 ;  /* 0x000020d301009387 */ /* 0x000fe20000100600 */
[----:B------:R-:W-:Y:S04]  /*14cb0*/  PRMT R22, R211, 0x7610, R22 ;  /* 0x00007610d3167816 */ /* 0x000fe80000000016 */
[----:B------:R-:W-:Y:S02]  /*14cc0*/  @!P1 PRMT R102, R22, 0x5410, RZ ;  /* 0x0000541016669816 */ /* 0x000fe400000000ff */
[----:B------:R-:W-:Y:S03]  /*14cd0*/  ISETP.LE.U32.AND P1, PT, R170, UR15, PT ;  /* 0x0000000faa007c0c */ /* 0x000fe6000bf23070 */
[----:B------:R1:W-:Y:S04]  /*14ce0*/  STG.E.U16 desc[UR24][R168.64+0x62], R102 ;  /* 0x00006266a8007986 */ /* 0x0003e8000c101518 */
[----:B------:R-:W-:Y:S04]  /*14cf0*/  STG.E.U16 desc[UR24][R172.64+0x60], R146 ;  /* 0x00006092ac007986 */ /* 0x000fe8000c101518 */
[----:B------:R-:W-:Y:S02]  /*14d00*/  STG.E.U16 desc[UR24][R172.64+0x62], R145 ;  /* 0x00006291ac007986 */ /* 0x000fe4000c101518 */
[----:B------:R-:W-:Y:S02]  /*14d10*/  @!P1 HADD2 R239, -R0.H0_H0, -RZ.H0_H0 ;  /* 0xa00000ff00ef9230 */ /* 0x000fe40000000900 */
[----:B------:R2:W-:Y:S03]  /*14d20*/  STG.E.U16 desc[UR24][R168.64+0x70], R101 ;  /* 0x00007065a8007986 */ /* 0x0005e6000c101518 */
[----:B------:R-:W-:Y:S01]  /*14d30*/  @!P1 PRMT R0, R239, 0x5410, RZ ;  /* 0x00005410ef009816 */ /* 0x000fe200000000ff */
[----:B------:R-:W-:Y:S01]  /*14d40*/  STG.E.U16 desc[UR24][R168.64+0x72], R144 ;  /* 0x00007290a8007986 */ /* 0x000fe2000c101518 */
[----:B------:R-:W-:Y:S03]  /*14d50*/  IADD3 R217, P1, R168, -0x80, RZ ;  /* 0xffffff80a8d97810 */ /* 0x000fe60007f3e0ff */
[----:B------:R3:W-:Y:S01]  /*14d60*/  STG.E.U16 desc[UR24][R172.64+0x72], R0 ;  /* 0x00007200ac007986 */ /* 0x0007e2000c101518 */
[----:B------:R-:W-:Y:S03]  /*14d70*/  IADD3.X R216, R169, -0x1, RZ, P1, !PT ;  /* 0xffffffffa9d87810 */ /* 0x000fe60000ffe4ff */
[----:B------:R4:W-:Y:S01]  /*14d80*/  STG.E.U16 desc[UR24][R172.64+0x70], R2 ;  /* 0x00007002ac007986 */ /* 0x0009e2000c101518 */
[----:B-1----:R-:W-:Y:S02]  /*14d90*/  IMAD.MOV.U32 R102, RZ, RZ, R3 ;  /* 0x000000ffff667224 */ /* 0x002fe400078e0003 */
[----:B--2---:R-:W-:Y:S02]  /*14da0*/  IMAD.MOV.U32 R101, RZ, RZ, R100 ;  /* 0x000000ffff657224 */ /* 0x004fe400078e0064 */
[----:B---3--:R-:W-:Y:S04]  /*14db0*/  FADD.FTZ R0, R209, R16 ;  /* 0x00000010d1007221 */ /* 0x008fe80000010000 */
[----:B------:R-:W-:Y:S01]  /*14dc0*/  FADD.FTZ R0, R179, R0 ;  /* 0x00000000b3007221 */ /* 0x000fe20000010000 */
[----:B----4-:R-:W-:Y:S03]  /*14dd0*/  FADD.FTZ R2, R210, R4 ;  /* 0x00000004d2027221 */ /* 0x010fe60000010000 */
[----:B------:R-:W-:Y:S01]  /*14de0*/  FADD.FTZ R0, R176, R0 ;  /* 0x00000000b0007221 */ /* 0x000fe20000010000 */
[----:B------:R-:W-:Y:S03]  /*14df0*/  FADD.FTZ R2, R178, R2 ;  /* 0x00000002b2027221 */ /* 0x000fe60000010000 */
[----:B------:R-:W-:Y:S01]  /*14e00*/  FADD.FTZ R0, R167, R0 ;  /* 0x00000000a7007221 */ /* 0x000fe20000010000 */
[----:B------:R-:W-:Y:S04]  /*14e10*/  FADD.FTZ R218, R177, R2 ;  /* 0x00000002b1da7221 */ /* 0x000fe80000010000 */
[----:B------:R3:W-:Y:S01]  /*14e20*/  STL [R1+0x4c], R0 ;  /* 0x00004c0001007387 */ /* 0x0007e20000100800 */
[----:B------:R-:W-:Y:S05]  /*14e30*/  @P0 BRA `(.L_x_1298) ;  /* 0xffffffb000700947 */ /* 0x000fea000383ffff */
.L_x_1297:
[----:B--2---:R-:W3:Y:S01]  /*14e40*/  LDL.LU R4, [R1+0x4c] ;  /* 0x00004c0001047983 */ /* 0x004ee20000300800 */
[----:B------:R-:W-:Y:S01]  /*14e50*/  ULDC UR4, c[0x0][0x38c] ;  /* 0x0000e30000047ab9 */ /* 0x000fe20000000800 */
[----:B------:R-:W-:Y:S01]  /*14e60*/  UMOV UR5, 0x400 ;  /* 0x0000040000057882 */ /* 0x000fe20000000000 */
[----:B------:R-:W-:Y:S01]  /*14e70*/  UISETP.NE.AND UP0, UPT, UR16, -0x1, UPT ;  /* 0xffffffff1000788c */ /* 0x000fe2000bf05270 */
[----:B------:R-:W1:Y:S01]  /*14e80*/  SHFL.BFLY PT, R2, R218, 0x2, 0x1f ;  /* 0x0c401f00da027f89 */ /* 0x000e6200000e0000 */
[----:B------:R-:W2:Y:S01]  /*14e90*/  S2R R137, SR_TID.X ;  /* 0x0000000000897919 */ /* 0x000ea20000002100 */
[----:B-1----:R-:W-:-:S05]  /*14ea0*/  FADD.FTZ R2, R2, R218 ;  /* 0x000000da02027221 */ /* 0x002fca0000010000 */
[----:B------:R-:W1:Y:S01]  /*14eb0*/  SHFL.BFLY PT, R5, R2, 0x1, 0x1f ;  /* 0x0c201f0002057f89 */ /* 0x000e6200000e0000 */
[----:B--2---:R-:W-:-:S04]  /*14ec0*/  SHF.R.S32.HI R138, RZ, 0x1f, R137 ;  /* 0x0000001fff8a7819 */ /* 0x004fc80000011489 */
[CC--:B------:R-:W-:Y:S02]  /*14ed0*/  LEA.HI R6, R138.reuse, R137.reuse, RZ, 0x2 ;  /* 0x000000898a067211 */ /* 0x0c0fe400078f10ff */
[----:B------:R-:W-:-:S04]  /*14ee0*/  LEA.HI R136, R138, R137, RZ, 0x5 ;  /* 0x000000898a887211 */ /* 0x000fc800078f28ff */
[----:B------:R-:W-:Y:S01]  /*14ef0*/  SHF.R.S32.HI R7, RZ, 0x5, R136 ;  /* 0x00000005ff077819 */ /* 0x000fe20000011488 */
[----:B-1----:R-:W-:Y:S01]  /*14f00*/  FADD.FTZ R101, R2, R5 ;  /* 0x0000000502657221 */ /* 0x002fe20000010000 */
[----:B------:R-:W-:Y:S02]  /*14f10*/  MOV R2, 0x3f800000 ;  /* 0x3f80000000027802 */ /* 0x000fe40000000f00 */
[----:B------:R-:W-:Y:S02]  /*14f20*/  SHF.R.S32.HI R5, RZ, 0x1f, R6 ;  /* 0x0000001fff057819 */ /* 0x000fe40000011406 */
[----:B------:R-:W-:-:S13]  /*14f30*/  FSETP.NE.FTZ.AND P3, PT, R101, RZ, PT ;  /* 0x000000ff6500720b */ /* 0x000fda0003f75000 */
[----:B------:R-:W1:Y:S02]  /*14f40*/  @P3 MUFU.RCP R2, R101 ;  /* 0x0000006500023308 */ /* 0x000e640000001000 */
[----:B-1----:R-:W-:-:S04]  /*14f50*/  FMUL.FTZ R2, R2, UR4 ;  /* 0x0000000402027c20 */ /* 0x002fc80008410000 */
        /* <DEDUP_REMOVED lines=58> */
[----:B---3--:R-:W1:Y:S02]  /*15300*/  SHFL.BFLY PT, R0, R4, 0x2, 0x1f ;  /* 0x0c401f0004007f89 */ /* 0x008e6400000e0000 */
[----:B-1----:R-:W-:-:S05]  /*15310*/  FADD.FTZ R0, R0, R4 ;  /* 0x0000000400007221 */ /* 0x002fca0000010000 */
[----:B------:R-:W1:Y:S02]  /*15320*/  SHFL.BFLY PT, R4, R0, 0x1, 0x1f ;  /* 0x0c201f0000047f89 */ /* 0x000e6400000e0000 */
[----:B-1----:R-:W-:Y:S01]  /*15330*/  FADD.FTZ R102, R0, R4 ;  /* 0x0000000400667221 */ /* 0x002fe20000010000 */
[----:B------:R-:W-:Y:S02]  /*15340*/  MOV R4, 0x3f800000 ;  /* 0x3f80000000047802 */ /* 0x000fe40000000f00 */
[----:B------:R-:W-:Y:S02]  /*15350*/  SHF.R.S32.HI R0, RZ, 0x2, R6 ;  /* 0x00000002ff007819 */ /* 0x000fe40000011406 */
[----:B------:R-:W-:Y:S02]  /*15360*/  FSETP.NE.FTZ.AND P0, PT, R102, RZ, PT ;  /* 0x000000ff6600720b */ /* 0x000fe40003f15000 */
[----:B------:R-:W-:Y:S02]  /*15370*/  LEA.HI R5, R5, R0, RZ, 0x3 ;  /* 0x0000000005057211 */ /* 0x000fe400078f18ff */
[----:B------:R-:W-:-:S02]  /*15380*/  LOP3.LUT R6, R6, 0x3ffffffc, RZ, 0xc0, !PT ;  /* 0x3ffffffc06067812 */ /* 0x000fc400078ec0ff */
[----:B------:R-:W-:Y:S02]  /*15390*/  LOP3.LUT R5, R5, 0xfffffff8, RZ, 0xc0, !PT ;  /* 0xfffffff805057812 */ /* 0x000fe400078ec0ff */
[----:B------:R-:W-:Y:S02]  /*153a0*/  IADD3 R6, -R6, R137, RZ ;  /* 0x0000008906067210 */ /* 0x000fe40007ffe1ff */
[----:B------:R-:W-:Y:S02]  /*153b0*/  IADD3 R21, R0, -R5, RZ ;  /* 0x8000000500157210 */ /* 0x000fe40007ffe0ff */
[----:B------:R-:W-:Y:S01]  /*153c0*/  LEA R103, R7, R6, 0x9 ;  /* 0x0000000607677211 */ /* 0x000fe200078e48ff */
[----:B------:R-:W1:Y:S01]  /*153d0*/  @P0 MUFU.RCP R4, R102 ;  /* 0x0000006600040308 */ /* 0x000e620000001000 */
[C---:B------:R-:W-:Y:S01]  /*153e0*/  FMUL.FTZ R6, R2.reuse, R105 ;  /* 0x0000006902067220 */ /* 0x040fe20000410000 */
[----:B------:R-:W-:Y:S01]  /*153f0*/  FMUL.FTZ R7, R2, R113 ;  /* 0x0000007102077220 */ /* 0x000fe20000410000 */
[----:B------:R-:W-:-:S02]  /*15400*/  LOP3.LUT R2, R21, 0x1, RZ, 0xc0, !PT ;  /* 0x0000000115027812 */ /* 0x000fc400078ec0ff */
[----:B------:R-:W-:Y:S02]  /*15410*/  R2P PR, R21, 0x6 ;  /* 0x0000000615007804 */ /* 0x000fe40000000000 */
[----:B------:R-:W-:Y:S02]  /*15420*/  ISETP.NE.U32.AND P4, PT, R2, 0x1, PT ;  /* 0x000000010200780c */ /* 0x000fe40003f85070 */
[----:B------:R-:W-:Y:S02]  /*15430*/  F2FP.F16.F32.PACK_AB R6, R6, R104 ;  /* 0x000000680606723e */ /* 0x000fe400000000ff */
[----:B------:R-:W-:Y:S01]  /*15440*/  F2FP.F16.F32.PACK_AB R7, R7, R112 ;  /* 0x000000700707723e */ /* 0x000fe200000000ff */
[----:B-1----:R-:W-:Y:S01]  /*15450*/  FMUL.FTZ R0, R4, UR4 ;  /* 0x0000000404007c20 */ /* 0x002fe20008410000 */
[----:B------:R-:W1:Y:S03]  /*15460*/  S2UR UR4, SR_CgaCtaId ;  /* 0x00000000000479c3 */ /* 0x000e660000008800 */
        /* <DEDUP_REMOVED lines=52> */
[----:B------:R-:W-:Y:S02]  /*157b0*/  MOV R4, 0x20 ;  /* 0x0000002000047802 */ /* 0x000fe40000000f00 */
[----:B------:R-:W-:Y:S02]  /*157c0*/  LEA.HI R0, R0, R0, RZ, 0x1d ;  /* 0x0000000000007211 */ /* 0x000fe400078fe8ff */
[----:B------:R-:W-:Y:S02]  /*157d0*/  F2FP.F16.F32.PACK_AB R5, R5, R106 ;  /* 0x0000006a0505723e */ /* 0x000fe400000000ff */
[----:B------:R-:W-:Y:S02]  /*157e0*/  LEA R0, R103, R0, 0x1 ;  /* 0x0000000067007211 */ /* 0x000fe400078e08ff */
[----:B------:R-:W-:-:S02]  /*157f0*/  SEL R4, R4, 0xffffffe0, !P1 ;  /* 0xffffffe004047807 */ /* 0x000fc40004800000 */
[----:B------:R-:W-:Y:S01]  /*15800*/  LEA R0, R0, UR4, 0x1 ;  /* 0x0000000400007c11 */ /* 0x000fe2000f8e08ff */
[----:B------:R-:W-:Y:S01]  /*15810*/  @UP0 ULDC.64 UR4, c[0x0][0x298] ;  /* 0x0000a60000040ab9 */ /* 0x000fe20000000a00 */
[----:B------:R-:W-:Y:S01]  /*15820*/  F2FP.F16.F32.PACK_AB R9, R9, R114 ;  /* 0x000000720909723e */ /* 0x000fe200000000ff */
[----:B------:R-:W-:Y:S01]  /*15830*/  @UP0 UIMAD.WIDE.U32 UR8, UR16, UR4, URZ ;  /* 0x00000004100802a5 */ /* 0x000fe2000f8e003f */
[C---:B------:R-:W-:Y:S01]  /*15840*/  IADD3 R2, R0.reuse, -0x10, RZ ;  /* 0xfffffff000027810 */ /* 0x040fe20007ffe0ff */
[----:B------:R1:W-:Y:S01]  /*15850*/  STS [R0], R6 ;  /* 0x0000000600007388 */ /* 0x0003e20000000800 */
[----:B------:R-:W-:Y:S01]  /*15860*/  @P4 IADD3 R2, R0, 0x10, RZ ;  /* 0x0000001000024810 */ /* 0x000fe20007ffe0ff */
[----:B------:R-:W-:Y:S01]  /*15870*/  @UP0 UIMAD UR6, UR16, UR5, UR9 ;  /* 0x00000005100602a4 */ /* 0x000fe2000f8e0209 */
        /* <DEDUP_REMOVED lines=9> */
[----:B------:R-:W-:Y:S02]  /*15910*/  PLOP3.LUT P1, PT, PT, PT, UP0, 0x80, 0x0 ;  /* 0x000000000000781c */ /* 0x000fe40003f2f008 */
[----:B------:R-:W-:-:S02]  /*15920*/  F2FP.F16.F32.PACK_AB R43, R37, R23 ;  /* 0x00000017252b723e */ /* 0x000fc400000000ff */
[----:B------:R-:W-:Y:S02]  /*15930*/  F2FP.F16.F32.PACK_AB R42, R39, R38 ;  /* 0x00000026272a723e */ /* 0x000fe400000000ff */
[----:B------:R-:W-:Y:S02]  /*15940*/  F2FP.F16.F32.PACK_AB R39, R45, R44 ;  /* 0x0000002c2d27723e */ /* 0x000fe400000000ff */
[----:B------:R-:W-:Y:S02]  /*15950*/  F2FP.F16.F32.PACK_AB R38, R47, R46 ;  /* 0x0000002e2f26723e */ /* 0x000fe400000000ff */
[----:B-1----:R-:W-:Y:S02]  /*15960*/  MOV R6, 0x40 ;  /* 0x0000004000067802 */ /* 0x002fe40000000f00 */
[----:B------:R-:W-:Y:S02]  /*15970*/  F2FP.F16.F32.PACK_AB R37, R49, R48 ;  /* 0x000000303125723e */ /* 0x000fe400000000ff */
[----:B--2---:R-:W-:-:S02]  /*15980*/  IADD3 R5, R0, R4, RZ ;  /* 0x0000000400057210 */ /* 0x004fc40007ffe0ff */
[----:B------:R-:W-:Y:S02]  /*15990*/  SEL R6, R6, 0xffffffc0, !P2 ;  /* 0xffffffc006067807 */ /* 0x000fe40005000000 */
[----:B------:R-:W-:Y:S01]  /*159a0*/  IADD3 R4, R4, R2, RZ ;  /* 0x0000000204047210 */ /* 0x000fe20007ffe0ff */
[----:B------:R1:W-:Y:S01]  /*159b0*/  STS [R5], R8 ;  /* 0x0000000805007388 */ /* 0x0003e20000000800 */
[-C--:B---3--:R-:W-:Y:S02]  /*159c0*/  IADD3 R7, R5, R6.reuse, RZ ;  /* 0x0000000605077210 */ /* 0x088fe40007ffe0ff */
[----:B----4-:R-:W-:Y:S01]  /*159d0*/  IADD3 R9, R0, R6, RZ ;  /* 0x0000000600097210 */ /* 0x010fe20007ffe0ff */
[----:B------:R-:W-:Y:S01]  /*159e0*/  STS [R5+0x400], R11 ;  /* 0x0004000b05007388 */ /* 0x000fe20000000800 */
[----:B------:R-:W-:Y:S02]  /*159f0*/  F2FP.F16.F32.PACK_AB R36, R36, R50 ;  /* 0x000000322424723e */ /* 0x000fe400000000ff */
[----:B------:R-:W-:Y:S01]  /*15a00*/  F2FP.F16.F32.PACK_AB R34, R34, R54 ;  /* 0x000000362222723e */ /* 0x000fe200000000ff */
[----:B------:R-:W-:Y:S01]  /*15a10*/  STS [R4], R10 ;  /* 0x0000000a04007388 */ /* 0x000fe20000000800 */
[----:B------:R-:W-:-:S02]  /*15a20*/  F2FP.F16.F32.PACK_AB R31, R31, R58 ;  /* 0x0000003a1f1f723e */ /* 0x000fc400000000ff */
        /* <DEDUP_REMOVED lines=8> */
[----:B-1----:R-:W-:-:S02]  /*15ab0*/  IADD3 R8, R6, R2, RZ ;  /* 0x0000000206087210 */ /* 0x002fc40007ffe0ff */
[----:B------:R-:W-:-:S03]  /*15ac0*/  IADD3 R6, R4, R6, RZ ;  /* 0x0000000604067210 */ /* 0x000fc60007ffe0ff */
[----:B------:R-:W-:Y:S04]  /*15ad0*/  STS [R8], R14 ;  /* 0x0000000e08007388 */ /* 0x000fe80000000800 */
[----:B------:R-:W-:Y:S04]  /*15ae0*/  STS [R8+0x400], R20 ;  /* 0x0004001408007388 */ /* 0x000fe80000000800 */
[----:B------:R1:W-:Y:S04]  /*15af0*/  STS [R7], R19 ;  /* 0x0000001307007388 */ /* 0x0003e80000000800 */
[----:B------:R2:W-:Y:S04]  /*15b00*/  STS [R7+0x400], R18 ;  /* 0x0004001207007388 */ /* 0x0005e80000000800 */
[----:B------:R-:W-:Y:S04]  /*15b10*/  STS [R6+0x400], R16 ;  /* 0x0004001006007388 */ /* 0x000fe80000000800 */
[----:B------:R3:W-:Y:S01]  /*15b20*/  STS [R6], R17 ;  /* 0x0000001106007388 */ /* 0x0007e20000000800 */
[----:B-1----:R-:W-:-:S02]  /*15b30*/  F2FP.F16.F32.PACK_AB R19, R77, R76 ;  /* 0x0000004c4d13723e */ /* 0x002fc400000000ff */
        /* <DEDUP_REMOVED lines=10> */
.L_x_1301:
        /* <DEDUP_REMOVED lines=23> */
.L_x_1302:
        /* <DEDUP_REMOVED lines=121> */
.L_x_1304:
[----:B------:R-:W-:Y:S05]  /*164e0*/  BSYNC B0 ;  /* 0x0000000000007941 */ /* 0x000fea0003800000 */
.L_x_1303:
        /* <DEDUP_REMOVED lines=38> */
.L_x_1306:
[----:B------:R-:W-:Y:S05]  /*16750*/  BSYNC B0 ;  /* 0x0000000000007941 */ /* 0x000fea0003800000 */
.L_x_1305:
        /* <DEDUP_REMOVED lines=24> */
.L_x_1308:
[----:B------:R-:W-:Y:S05]  /*168e0*/  BSYNC B0 ;  /* 0x0000000000007941 */ /* 0x000fea0003800000 */
.L_x_1307:
        /* <DEDUP_REMOVED lines=24> */
.L_x_1310:
[----:B------:R-:W-:Y:S05]  /*16a70*/  BSYNC B0 ;  /* 0x0000000000007941 */ /* 0x000fea0003800000 */
.L_x_1309:
        /* <DEDUP_REMOVED lines=23> */
.L_x_1311:
        /* <DEDUP_REMOVED lines=9> */
.L_x_1532:


//--------------------- .text._ZN5flash16flash_fwd_kernelI23Flash_fwd_kernel_traitsILi192ELi64ELi64ELi4ELb0ELb0EN7cutlass6half_tE19Flash_kernel_traitsILi192ELi64ELi64ELi4ES3_EELb0ELb0ELb1ELb0ELb0ELb0ELb1ELb0EEEvNS_16Flash_fwd_paramsE --------------------------
	.section	.text._ZN5flash16flash_fwd_kernelI23Flash_fwd_kernel_traitsILi192ELi64ELi64ELi4ELb0ELb0EN7cutlass6half_tE19Flash_kernel_traitsILi192ELi64ELi64ELi4ES3_EELb0ELb0ELb1ELb0ELb0ELb0ELb1ELb0EEEvNS_16Flash_fwd_paramsE,"ax",@progbits
	.align	128
        .global         _ZN5flash16flash_fwd_kernelI23Flash_fwd_kernel_traitsILi192ELi64ELi64ELi4ELb0ELb0EN7cutlass6half_tE19Flash_kernel_traitsILi192ELi64ELi64ELi4ES3_EELb0ELb0ELb1ELb0ELb0ELb0ELb1ELb0EEEvNS_16Flash_fwd_paramsE
        .type           _ZN5flash16flash_fwd_kernelI23Flash_fwd_kernel_traitsILi192ELi64ELi64ELi4ELb0ELb0EN7cutlass6half_tE19Flash_kernel_traitsILi192ELi64ELi64ELi4ES3_EELb0ELb0ELb1ELb0ELb0ELb0ELb1ELb0EEEvNS_16Flash_fwd_paramsE,@function
        .size           _ZN5flash16flash_fwd_kernelI23Flash_fwd_kernel_traitsILi192ELi64ELi64ELi4ELb0ELb0EN7cutlass6half_tE19Flash_kernel_traitsILi192ELi64ELi64ELi4ES3_EELb0ELb0ELb1ELb0ELb0ELb0ELb1ELb0EEEvNS_16Flash_fwd_paramsE,(.L_x_1533 - _ZN5flash16flash_fwd_kernelI23Flash_fwd_kernel_traitsILi192ELi64ELi64ELi4ELb0ELb0EN7cutlass6half_tE19Flash_kernel_traitsILi192ELi64ELi64ELi4ES3_EELb0ELb0ELb1ELb0ELb0ELb0ELb1ELb0EEEvNS_16Flash_fwd_paramsE)
        .other          _ZN5flash16flash_fwd_kernelI23Flash_fwd_kernel_traitsILi192ELi64ELi64ELi4ELb0ELb0EN7cutlass6half_tE19Flash_kernel_traitsILi192ELi64ELi64ELi4ES3_EELb0ELb0ELb1ELb0ELb0ELb0ELb1ELb0EEEvNS_16Flash_fwd_paramsE,@"STO_CUDA_ENTRY STV_DEFAULT"
_ZN5flash16flash_fwd_kernelI23Flash_fwd_kernel_traitsILi192ELi64ELi64ELi4ELb0ELb0EN7cutlass6half_tE19Flash_kernel_traitsILi192ELi64ELi64ELi4ES3_EELb0ELb0ELb1ELb0ELb0ELb0ELb1ELb0EEEvNS_16Flash_fwd_paramsE:
.text._ZN5flash16flash_fwd_kernelI23Flash_fwd_kernel_traitsILi192ELi64ELi64ELi4ELb0ELb0EN7cutlass6half_tE19Flash_kernel_traitsILi192ELi64ELi64ELi4ES3_EELb0ELb0ELb1ELb0ELb0ELb0ELb1ELb0EEEvNS_16Flash_fwd_paramsE:
        /* <DEDUP_REMOVED lines=55> */
.L_x_1312:
[----:B------:R-:W-:-:S03]  /*0370*/  ULDC UR7, c[0x0][0x2c8] ;  /* 0x0000b20000077ab9 */ /* 0x000fc60000000800 */
.L_x_1313:
        /* <DEDUP_REMOVED lines=47> */
[----:B------:R-:W-:Y:S01]  /*0670*/  USHF.R.S32.HI UR11, URZ, 0x1f, UR27 ;  /* 0x0000001f3f0b7899 */ /* 0x000fe2000801141b */
[----:B------:R-:W-:Y:S01]  /*0680*/  IMAD.U32 R15, RZ, RZ, UR14 ;  /* 0x0000000eff0f7e24 */ /* 0x000fe2000f8e00ff */
[----:B------:R-:W-:Y:S01]  /*0690*/  UISETP.NE.AND UP2, UPT, UR8, URZ, UPT ;  /* 0x0000003f0800728c */ /* 0x000fe2000bf45270 */
[----:B------:R-:W-:Y:S01]  /*06a0*/  LEA.HI R16, R3, R4, RZ, 0x3 ;  /* 0x0000000403107211 */ /* 0x000fe200078f18ff */
[----:B------:R-:W-:Y:S01]  /*06b0*/  UIADD3 UR15, -UR21, UR15, URZ ;  /* 0x0000000f150f7290 */ /* 0x000fe2000fffe13f */
[----:B------:R-:W-:Y:S01]  /*06c0*/  BSSY B0, `(.L_x_1315) ;  /* 0x0000051000007945 */ /* 0x000fe20003800000 */
[----:B------:R-:W-:Y:S01]  /*06d0*/  UMOV UR24, URZ ;  /* 0x0000003f00187c82 */ /* 0x000fe20008000000 */
        /* <DEDUP_REMOVED lines=20> */
[----:B------:R-:W-:Y:S01]  /*0820*/  @UP2 ULDC.64 UR4, c[0x0][0x2c0] ;  /* 0x0000b00000042ab9 */ /* 0x000fe20000000a00 */
[----:B------:R-:W-:Y:S01]  /*0830*/  @!UP2 ULDC UR8, c[0x0][0x2c4] ;  /* 0x0000b1000008aab9 */ /* 0x000fe20000000800 */
[----:B------:R-:W-:Y:S01]  /*0840*/  @UP2 UIMAD UR12, UR5, UR4, URZ ;  /* 0x00000004050c22a4 */ /* 0x000fe2000f8e023f */
[----:B------:R-:W-:Y:S01]  /*0850*/  ISETP.GE.AND P2, PT, R5, UR15, PT ;  /* 0x0000000f05007c0c */ /* 0x000fe2000bf46270 */
[----:B------:R-:W-:Y:S01]  /*0860*/  @UP2 UMOV UR9, 0x1 ;  /* 0x0000000100092882 */ /* 0x000fe20000000000 */
[----:B------:R-:W-:Y:S01]  /*0870*/  ULDC.64 UR4, c[0x0][0x2a0] ;  /* 0x0000a80000047ab9 */ /* 0x000fe20000000a00 */
[----:B------:R-:W-:Y:S01]  /*0880*/  @UP1 UIMAD UR7, UR13, UR7, UR17 ;  /* 0x000000070d0712a4 */ /* 0x000fe2000f8e0211 */
[----:B------:R-:W-:Y:S01]  /*0890*/  IMAD.U32 R10, RZ, RZ, UR4 ;  /* 0x00000004ff0a7e24 */ /* 0x000fe2000f8e00ff */
[----:B------:R-:W-:Y:S01]  /*08a0*/  UIMAD UR11, UR11, UR4, URZ ;  /* 0x000000040b0b72a4 */ /* 0x000fe2000f8e023f */
[----:B------:R-:W-:Y:S01]  /*08b0*/  ISETP.GE.AND P1, PT, R4, UR15, PT ;  /* 0x0000000f04007c0c */ /* 0x000fe2000bf26270 */
[----:B------:R-:W-:Y:S01]  /*08c0*/  @UP0 ULDC UR8, c[0x0][0x2e4] ;  /* 0x0000b90000080ab9 */ /* 0x000fe20000000800 */
[----:B------:R-:W-:Y:S01]  /*08d0*/  @!UP2 ULDC UR4, c[0x0][0x270] ;  /* 0x00009c000004aab9 */ /* 0x000fe20000000800 */
[----:B------:R-:W-:Y:S01]  /*08e0*/  @UP1 UMOV UR20, UR16 ;  /* 0x0000001000141c82 */ /* 0x000fe20008000000 */
[----:B------:R-:W-:Y:S01]  /*08f0*/  @!UP2 UIMAD UR9, UR8, UR4, URZ ;  /* 0x000000040809a2a4 */ /* 0x000fe2000f8e023f */
[C---:B------:R-:W-:Y:S01]  /*0900*/  VIADD R7, R8.reuse, 0x40 ;  /* 0x0000004008077836 */ /* 0x040fe20000000000 */
[----:B------:R-:W-:Y:S01]  /*0910*/  @!UP3 ULDC UR16, c[0x0][0x2c4] ;  /* 0x0000b1000010bab9 */ /* 0x000fe20000000800 */
[----:B------:R-:W-:Y:S01]  /*0920*/  @!UP1 UIADD3 UR7, UR19, UR6, URZ ;  /* 0x0000000613079290 */ /* 0x000fe2000fffe03f */
[C---:B------:R-:W-:Y:S01]  /*0930*/  IADD3 R6, R8.reuse, 0x80, RZ ;  /* 0x0000008008067810 */ /* 0x040fe20007ffe0ff */
        /* <DEDUP_REMOVED lines=18> */
[----:B------:R-:W-:Y:S01]  /*0a60*/  UMOV UR25, URZ ;  /* 0x0000003f00197c82 */ /* 0x000fe20008000000 */
        /* <DEDUP_REMOVED lines=22> */
.L_x_1316:
[----:B------:R-:W-:Y:S05]  /*0bd0*/  BSYNC B0 ;  /* 0x0000000000007941 */ /* 0x000fea0003800000 */
.L_x_1315:
        /* <DEDUP_REMOVED lines=22> */
.L_x_1318:
[----:B------:R-:W-:Y:S05]  /*0d40*/  BSYNC B0 ;  /* 0x0000000000007941 */ /* 0x000fea0003800000 */
.L_x_1317:
        /* <DEDUP_REMOVED lines=22> */
.L_x_1320:
[----:B------:R-:W-:Y:S05]  /*0eb0*/  BSYNC B0 ;  /* 0x0000000000007941 */ /* 0x000fea0003800000 */
.L_x_1319:
        /* <DEDUP_REMOVED lines=23> */
.L_x_1322:
[----:B------:R-:W-:Y:S05]  /*1030*/  BSYNC B0 ;  /* 0x0000000000007941 */ /* 0x000fea0003800000 */
.L_x_1321:
        /* <DEDUP_REMOVED lines=10> */
.L_x_1324:
[----:B------:R-:W-:Y:S05]  /*10e0*/  BSYNC B0 ;  /* 0x0000000000007941 */ /* 0x000fea0003800000 */
.L_x_1323:
        /* <DEDUP_REMOVED lines=10> */
.L_x_1326:
[----:B------:R-:W-:Y:S05]  /*1190*/  BSYNC B0 ;  /* 0x0000000000007941 */ /* 0x000fea0003800000 */
.L_x_1325:
        /* <DEDUP_REMOVED lines=10> */
.L_x_1328:
[----:B------:R-:W-:Y:S05]  /*1240*/  BSYNC B0 ;  /* 0x0000000000007941 */ /* 0x000fea0003800000 */
.L_x_1327:
        /* <DEDUP_REMOVED lines=10> */
.L_x_1314:
[----:B------:R-:W1:Y:S01]  /*12f0*/  LDC R0, c[0x0][0x278] ;  /* 0x00009e00ff007b82 */ /* 0x000e620000000800 */
[----:B------:R-:W2:Y:S01]  /*1300*/  S2R R3, SR_CTAID.Z ;  /* 0x0000000000037919 */ /* 0x000ea20000002700 */
[----:B------:R-:W-:Y:S01]  /*1310*/  UISETP.NE.AND UP0, UPT, UR13, -0x1, UPT ;  /* 0xffffffff0d00788c */ /* 0x000fe2000bf05270 */
[----:B------:R-:W-:Y:S01]  /*1320*/  SHF.R.S32.HI R11, RZ, 0x1f, R4 ;  /* 0x0000001fff0b7819 */ /* 0x000fe20000011404 */
        /* <DEDUP_REMOVED lines=26> */
[----:B-1----:R-:W-:Y:S02]  /*14d0*/  IMAD.MOV R5, RZ, RZ, -R7 ;  /* 0x000000ffff057224 */ /* 0x002fe400078e0a07 */
[----:B------:R-:W-:Y:S02]  /*14e0*/  IMAD.MOV.U32 R6, RZ, RZ, RZ ;  /* 0x000000ffff067224 */ /* 0x000fe400078e00ff */
        /* <DEDUP_REMOVED lines=32> */
.L_x_1329:
        /* <DEDUP_REMOVED lines=14> */
[----:B------:R-:W-:Y:S02]  /*17d0*/  ISETP.NE.AND P3, PT, R0, RZ, PT ;  /* 0x000000ff0000720c */ /* 0x000fe40003f65270 */
[----:B------:R-:W-:Y:S02]  /*17e0*/  SHF.R.S32.HI R235, RZ, 0x1f, R234 ;  /* 0x0000001fffeb7819 */ /* 0x000fe400000114ea */
[----:B------:R-:W-:Y:S02]  /*17f0*/  LEA.HI R6, R11, R4, RZ, 0x6 ;  /* 0x000000040b067211 */ /* 0x000fe400078f30ff */
[----:B------:R-:W-:Y:S01]  /*1800*/  SHF.R.S32.HI R9, RZ, 0x1f, R8 ;  /* 0x0000001fff097819 */ /* 0x000fe20000011408 */
        /* <DEDUP_REMOVED lines=13> */
.L_x_1330:
        /* <DEDUP_REMOVED lines=78> */
.L_x_1332:
[----:B------:R-:W-:Y:S05]  /*1dc0*/  BSYNC B0 ;  /* 0x0000000000007941 */ /* 0x000fea0003800000 */
.L_x_1331:
        /* <DEDUP_REMOVED lines=43> */
.L_x_1334:
[----:B------:R-:W-:Y:S05]  /*2080*/  BSYNC B0 ;  /* 0x0000000000007941 */ /* 0x000fea0003800000 */
.L_x_1333:
        /* <DEDUP_REMOVED lines=43> */
.L_x_1336:
[----:B------:R-:W-:Y:S05]  /*2340*/  BSYNC B0 ;  /* 0x0000000000007941 */ /* 0x000fea0003800000 */
.L_x_1335:
        /* <DEDUP_REMOVED lines=39> */
.L_x_1338:
[----:B------:R-:W-:Y:S05]  /*25c0*/  BSYNC B0 ;  /* 0x0000000000007941 */ /* 0x000fea0003800000 */
.L_x_1337:
        /* <DEDUP_REMOVED lines=52> */
.L_x_1340:
[----:B------:R-:W-:Y:S05]  /*2910*/  BSYNC B0 ;  /* 0x0000000000007941 */ /* 0x000fea0003800000 */
.L_x_1339:
        /* <DEDUP_REMOVED lines=36> */
.L_x_1342:
[----:B------:R-:W-:Y:S05]  /*2b60*/  BSYNC B0 ;  /* 0x0000000000007941 */ /* 0x000fea0003800000 */
.L_x_1341:
        /* <DEDUP_REMOVED lines=45> */
.L_x_1344:
[----:B------:R-:W-:Y:S05]  /*2e40*/  BSYNC B0 ;  /* 0x0000000000007941 */ /* 0x000fea0003800000 */
.L_x_1343:
        /* <DEDUP_REMOVED lines=36> */
.L_x_1346:
[----:B------:R-:W-:Y:S05]  /*3090*/  BSYNC B0 ;  /* 0x0000000000007941 */ /* 0x000fea0003800000 */
.L_x_1345:
        /* <DEDUP_REMOVED lines=9> */
[----:B-1234-:R-:W-:Y:S01]  /*3130*/  LEA.HI R6, R11, R4, RZ, 0x5 ;  /* 0x000000040b067211 */ /* 0x01efe200078f28ff */
[----:B------:R-:W-:Y:S01]  /*3140*/  IMAD.U32 R13, RZ, RZ, UR17 ;  /* 0x00000011ff0d7e24 */ /* 0x000fe2000f8e00ff */
[----:B------:R-:W-:Y:S01]  /*3150*/  UIMAD UR10, UR30, UR29, UR10 ;  /* 0x0000001d1e0a72a4 */ /* 0x000fe2000f8e020a */
[----:B------:R-:W-:Y:S01]  /*3160*/  IMAD.MOV.U32 R232, RZ, RZ, R224 ;  /* 0x000000ffffe87224 */ /* 0x000fe200078e00e0 */
[----:B------:R-:W-:Y:S01]  /*3170*/  SHF.R.S32.HI R105, RZ, 0x5, R6 ;  /* 0x00000005ff697819 */ /* 0x000fe20000011406 */
[----:B------:R-:W-:Y:S01]  /*3180*/  IMAD.SHL.U32 R7, R12, 0x40, RZ ;  /* 0x000000400c077824 */ /* 0x000fe200078e00ff */
[----:B------:R-:W-:Y:S01]  /*3190*/  BSSY B0, `(.L_x_1347) ;  /* 0x000002b000007945 */ /* 0x000fe20003800000 */
[----:B------:R-:W-:Y:S01]  /*31a0*/  IMAD.WIDE.U32 R12, R13, UR29, R232 ;  /* 0x0000001d0d0c7c25 */ /* 0x000fe2000f8e00e8 */
[----:B------:R-:W-:-:S02]  /*31b0*/  ISETP.GE.AND P5, PT, R10, UR16, PT ;  /* 0x000000100a007c0c */ /* 0x000fc4000bfa6270 */
[----:B------:R-:W-:Y:S01]  /*31c0*/  LOP3.LUT R0, R0, 0xfffffe00, R7, 0xf8, !PT ;  /* 0xfffffe0000007812 */ /* 0x000fe200078ef807 */
[----:B------:R-:W-:Y:S02]  /*31d0*/  IMAD R201, R20, 0x200, R201 ;  /* 0x0000020014c97824 */ /* 0x000fe400078e02c9 */
        /* <DEDUP_REMOVED lines=38> */
.L_x_1348:
[----:B------:R-:W-:Y:S05]  /*3440*/  BSYNC B0 ;  /* 0x0000000000007941 */ /* 0x000fea0003800000 */
.L_x_1347:
        /* <DEDUP_REMOVED lines=39> */
.L_x_1350:
[----:B------:R-:W-:Y:S05]  /*36c0*/  BSYNC B0 ;  /* 0x0000000000007941 */ /* 0x000fea0003800000 */
.L_x_1349:
        /* <DEDUP_REMOVED lines=38> */
.L_x_1352:
[----:B------:R-:W-:Y:S05]  /*3930*/  BSYNC B0 ;  /* 0x0000000000007941 */ /* 0x000fea0003800000 */
.L_x_1351:
        /* <DEDUP_REMOVED lines=39> */
.L_x_1354:
[----:B------:R-:W-:Y:S05]  /*3bb0*/  BSYNC B0 ;  /* 0x0000000000007941 */ /* 0x000fea0003800000 */
.L_x_1353:
        /* <DEDUP_REMOVED lines=14> */
[----:B------:R-:W4:Y:S01]  /*3ca0*/  LDSM.16.M88.4 R76, [R201+0x7000] ;  /* 0x00700000c94c783b */ /* 0x000f220000000200 */
        /* <DEDUP_REMOVED lines=15> */
[----:B------:R-:W-:Y:S01]  /*3da0*/  LDSM.16.M88.4 R20, [R195+0x6000] ;  /* 0x00600000c314783b */ /* 0x000fe20000000200 */
[----:B------:R-:W-:Y:S01]  /*3db0*/  IMAD R197, R5, 0x2, R200 ;  /* 0x0000000205c57824 */ /* 0x000fe200078e02c8 */
[----:B------:R-:W-:Y:S01]  /*3dc0*/  UISETP.GT.AND UP0, UPT, UR17, UR12, UPT ;  /* 0x0000000c1100728c */ /* 0x000fe2000bf04270 */
[----:B------:R-:W-:Y:S01]  /*3dd0*/  IMAD.U32 R220, RZ, RZ, UR24 ;  /* 0x00000018ffdc7e24 */ /* 0x000fe2000f8e00ff */
[----:B------:R-:W3:Y:S01]  /*3de0*/  LDSM.16.M88.4 R68, [R198] ;  /* 0x00000000c644783b */ /* 0x000ee20000000200 */
        /* <DEDUP_REMOVED lines=13> */
[----:B------:R-:W-:Y:S01]  /*3ec0*/  LDSM.16.M88.4 R60, [R188] ;  /* 0x00000000bc3c783b */ /* 0x000fe20000000200 */
[C---:B------:R-:W-:Y:S02]  /*3ed0*/  VIADD R183, R199.reuse, 0x4000 ;  /* 0x00004000c7b77836 */ /* 0x040fe40000000000 */
[C---:B------:R-:W-:Y:S01]  /*3ee0*/  VIADD R182, R199.reuse, 0x4800 ;  /* 0x00004800c7b67836 */ /* 0x040fe20000000000 */
[----:B------:R-:W-:Y:S01]  /*3ef0*/  LDSM.16.M88.4 R80, [R195+0x6800] ;  /* 0x00680000c350783b */ /* 0x000fe20000000200 */
        /* <DEDUP_REMOVED lines=23> */
[C---:B------:R-:W-:Y:S01]  /*4070*/  HMMA.16816.F32 R52, R28.reuse, R66, R52 ;  /* 0x000000421c34723c */ /* 0x040fe20000001834 */
[----:B------:R-:W2:Y:S05]  /*4080*/  LDSM.16.M88.4 R64, [R201+0x8000] ;  /* 0x00800000c940783b */ /* 0x000eaa0000000200 */
[C---:B------:R-:W-:Y:S06]  /*4090*/  HMMA.16816.F32 R48, R28.reuse, R56, R48 ;  /* 0x000000381c30723c */ /* 0x040fec0000001830 */
[C---:B------:R-:W-:Y:S01]  /*40a0*/  HMMA.16816.F32 R76, R28.reuse, R58, R76 ;  /* 0x0000003a1c4c723c */ /* 0x040fe2000000184c */
[----:B------:R-:W-:Y:S05]  /*40b0*/  LDSM.16.M88.4 R56, [R188+0x1800] ;  /* 0x00180000bc38783b */ /* 0x000fea0000000200 */
[C---:B-----5:R-:W-:Y:S06]  /*40c0*/  HMMA.16816.F32 R72, R28.reuse, R44, R72 ;  /* 0x0000002c1c48723c */ /* 0x060fec0000001848 */
[----:B------:R-:W-:Y:S01]  /*40d0*/  HMMA.16816.F32 R12, R28, R46, R12 ;  /* 0x0000002e1c0c723c */ /* 0x000fe2000000180c */
[----:B------:R-:W3:Y:S04]  /*40e0*/  LDSM.16.M88.4 R44, [R188+0x800] ;  /* 0x00080000bc2c783b */ /* 0x000ee80000000200 */
[----:B------:R-:W4:Y:S01]  /*40f0*/  LDSM.16.M88.4 R28, [R188+0x1000] ;  /* 0x00100000bc1c783b */ /* 0x000f220000000200 */
        /* <DEDUP_REMOVED lines=12> */
[----:B------:R-:W1:Y:S01]  /*41c0*/  LDSM.16.M88.4 R40, [R199+0x2000] ;  /* 0x00200000c728783b */ /* 0x000e620000000200 */
[C---:B--2---:R-:W-:Y:S06]  /*41d0*/  HMMA.16816.F32 R16, R20.reuse, R64, R16 ;  /* 0x000000401410723c */ /* 0x044fec0000001810 */
[----:B------:R-:W-:Y:S01]  /*41e0*/  HMMA.16816.F32 R24, R20, R66, R24 ;  /* 0x000000421418723c */ /* 0x000fe20000001818 */
[----:B------:R-:W-:Y:S05]  /*41f0*/  LDSM.16.M88.4 R64, [R202+0x4000] ;  /* 0x00400000ca40783b */ /* 0x000fea0000000200 */
[C---:B---3--:R-:W-:Y:S06]  /*4200*/  HMMA.16816.F32 R32, R36.reuse, R44, R32 ;  /* 0x0000002c2420723c */ /* 0x048fec0000001820 */
[C---:B------:R-:W-:Y:S01]  /*4210*/  HMMA.16816.F32 R52, R36.reuse, R46, R52 ;  /* 0x0000002e2434723c */ /* 0x040fe20000001834 */
[----:B------:R-:W-:Y:S05]  /*4220*/  LDSM.16.M88.4 R44, [R195+0x8000] ;  /* 0x00800000c32c783b */ /* 0x000fea0000000200 */
[C---:B----4-:R-:W-:Y:S06]  /*4230*/  HMMA.16816.F32 R48, R36.reuse, R28, R48 ;  /* 0x0000001c2430723c */ /* 0x050fec0000001830 */
[C---:B------:R-:W-:Y:S01]  /*4240*/  HMMA.16816.F32 R76, R36.reuse, R30, R76 ;  /* 0x0000001e244c723c */ /* 0x040fe2000000184c */
[----:B------:R-:W2:Y:S05]  /*4250*/  LDSM.16.M88.4 R28, [R198+0x2000] ;  /* 0x00200000c61c783b */ /* 0x000eaa0000000200 */
[C---:B------:R-:W-:Y:S06]  /*4260*/  HMMA.16816.F32 R72, R36.reuse, R56, R72 ;  /* 0x000000382448723c */ /* 0x040fec0000001848 */
        /* <DEDUP_REMOVED lines=11> */
[----:B------:R-:W5:Y:S05]  /*4320*/  LDSM.16.M88.4 R60, [R199+0x3800] ;  /* 0x00380000c73c783b */ /* 0x000f6a0000000200 */
[C---:B--2---:R-:W-:Y:S06]  /*4330*/  HMMA.16816.F32 R16, R28.reuse, R44, R16 ;  /* 0x0000002c1c10723c */ /* 0x044fec0000001810 */
[----:B------:R-:W-:Y:S01]  /*4340*/  HMMA.16816.F32 R24, R28, R46, R24 ;  /* 0x0000002e1c18723c */ /* 0x000fe20000001818 */
[----:B------:R-:W-:Y:S05]  /*4350*/  LDSM.16.M88.4 R44, [R200+0x4000] ;  /* 0x00400000c82c783b */ /* 0x000fea0000000200 */
[C---:B---3--:R-:W-:Y:S06]  /*4360*/  HMMA.16816.F32 R72, R20.reuse, R56, R72 ;  /* 0x000000381448723c */ /* 0x048fec0000001848 */
[----:B------:R-:W-:Y:S01]  /*4370*/  HMMA.16816.F32 R68, R20, R58, R68 ;  /* 0x0000003a1444723c */ /* 0x000fe20000001844 */
[----:B------:R-:W2:Y:S04]  /*4380*/  LDSM.16.M88.4 R20, [R201+0xa000] ;  /* 0x00a00000c914783b */ /* 0x000ea80000000200 */
[----:B------:R-:W-:Y:S01]  /*4390*/  LDSM.16.M88.4 R56, [R195+0x9800] ;  /* 0x00980000c338783b */ /* 0x000fe20000000200 */
[C---:B----4-:R-:W-:Y:S06]  /*43a0*/  HMMA.16816.F32 R32, R12.reuse, R36, R32 ;  /* 0x000000240c20723c */ /* 0x050fec0000001820 */
[C---:B------:R-:W-:Y:S01]  /*43b0*/  HMMA.16816.F32 R52, R12.reuse, R38, R52 ;  /* 0x000000260c34723c */ /* 0x040fe20000001834 */
[----:B------:R-:W-:Y:S05]  /*43c0*/  LDSM.16.M88.4 R36, [R199+0x4000] ;  /* 0x00400000c724783b */ /* 0x000fea0000000200 */
[C---:B-1----:R-:W-:Y:S06]  /*43d0*/  HMMA.16816.F32 R48, R12.reuse, R8, R48 ;  /* 0x000000080c30723c */ /* 0x042fec0000001830 */
[----:B------:R-:W-:Y:S01]  /*43e0*/  HMMA.16816.F32 R76, R12, R10, R76 ;  /* 0x0000000a0c4c723c */ /* 0x000fe2000000184c */
[----:B------:R-:W1:Y:S05]  /*43f0*/  LDSM.16.M88.4 R8, [R195+0x9000] ;  /* 0x00900000c308783b */ /* 0x000e6a0000000200 */
[C---:B------:R-:W-:Y:S06]  /*4400*/  HMMA.16816.F32 R16, R84.reuse, R80, R16 ;  /* 0x000000505410723c */ /* 0x040fec0000001810 */
[----:B------:R-:W-:Y:S01]  /*4410*/  HMMA.16816.F32 R24, R84, R82, R24 ;  /* 0x000000525418723c */ /* 0x000fe20000001818 */
[----:B------:R-:W3:Y:S05]  /*4420*/  LDSM.16.M88.4 R80, [R188+0x3800] ;  /* 0x00380000bc50783b */ /* 0x000eea0000000200 */
[C---:B-----5:R-:W-:Y:S06]  /*4430*/  HMMA.16816.F32 R72, R12.reuse, R60, R72 ;  /* 0x0000003c0c48723c */ /* 0x060fec0000001848 */
[----:B------:R-:W-:Y:S01]  /*4440*/  HMMA.16816.F32 R68, R12, R62, R68 ;  /* 0x0000003e0c44723c */ /* 0x000fe20000001844 */
[----:B------:R-:W4:Y:S04]  /*4450*/  LDSM.16.M88.4 R12, [R198+0x4000] ;  /* 0x00400000c60c783b */ /* 0x000f280000000200 */
[----:B------:R-:W5:Y:S01]  /*4460*/  LDSM.16.M88.4 R60, [R201+0xb000] ;  /* 0x00b00000c93c783b */ /* 0x000f620000000200 */
[----:B------:R-:W-:Y:S06]  /*4470*/  HMMA.16816.F32 R32, R28, R40, R32 ;  /* 0x000000281c20723c */ /* 0x000fec0000001820 */
[----:B--2---:R-:W-:Y:S06]  /*4480*/  HMMA.16816.F32 R16, R64, R20, R16 ;  /* 0x000000144010723c */ /* 0x004fec0000001810 */
[----:B------:R-:W-:Y:S01]  /*4490*/  HMMA.16816.F32 R52, R28, R42, R52 ;  /* 0x0000002a1c34723c */ /* 0x000fe20000001834 */
[----:B------:R-:W-:Y:S05]  /*44a0*/  LDSM.16.M88.4 R40, [R199+0x4800] ;  /* 0x00480000c728783b */ /* 0x000fea0000000200 */
[----:B------:R-:W-:Y:S01]  /*44b0*/  HMMA.16816.F32 R24, R64, R22, R24 ;  /* 0x000000164018723c */ /* 0x000fe20000001818 */
[----:B------:R-:W-:Y:S05]  /*44c0*/  LDSM.16.M88.4 R20, [R188+0x4000] ;  /* 0x00400000bc14783b */ /* 0x000fea0000000200 */
[C---:B-1----:R-:W-:Y:S06]  /*44d0*/  HMMA.16816.F32 R48, R28.reuse, R8, R48 ;  /* 0x000000081c30723c */ /* 0x042fec0000001830 */
[C---:B------:R-:W-:Y:S01]  /*44e0*/  HMMA.16816.F32 R76, R28.reuse, R10, R76 ;  /* 0x0000000a1c4c723c */ /* 0x040fe2000000184c */
[----:B------:R-:W-:Y:S05]  /*44f0*/  LDSM.16.M88.4 R8, [R197+0x4000] ;  /* 0x00400000c508783b */ /* 0x000fea0000000200 */
[C---:B------:R-:W-:Y:S06]  /*4500*/  HMMA.16816.F32 R72, R28.reuse, R56, R72 ;  /* 0x000000381c48723c */ /* 0x040fec0000001848 */
[----:B------:R-:W-:Y:S01]  /*4510*/  HMMA.16816.F32 R68, R28, R58, R68 ;  /* 0x0000003a1c44723c */ /* 0x000fe20000001844 */
[----:B------:R-:W1:Y:S04]  /*4520*/  LDSM.16.M88.4 R56, [R201+0xb800] ;  /* 0x00b80000c938783b */ /* 0x000e680000000200 */
[----:B------:R-:W-:Y:S01]  /*4530*/  LDSM.16.M88.4 R28, [R195+0xa800] ;  /* 0x00a80000c31c783b */ /* 0x000fe20000000200 */
[----:B------:R-:W-:Y:S06]  /*4540*/  HMMA.16816.F32 R32, R84, R100, R32 ;  /* 0x000000645420723c */ /* 0x000fec0000001820 */
[----:B------:R-:W-:Y:S06]  /*4550*/  HMMA.16816.F32 R16, R44, R36, R16 ;  /* 0x000000242c10723c */ /* 0x000fec0000001810 */
[----:B------:R-:W-:Y:S06]  /*4560*/  HMMA.16816.F32 R52, R84, R102, R52 ;  /* 0x000000665434723c */ /* 0x000fec0000001834 */
[----:B------:R-:W-:Y:S01]  /*4570*/  HMMA.16816.F32 R24, R44, R38, R24 ;  /* 0x000000262c18723c */ /* 0x000fe20000001818 */
[----:B------:R-:W2:Y:S05]  /*4580*/  LDSM.16.M88.4 R36, [R199+0x5000] ;  /* 0x00500000c724783b */ /* 0x000eaa0000000200 */
[C---:B------:R-:W-:Y:S06]  /*4590*/  HMMA.16816.F32 R48, R84.reuse, R96, R48 ;  /* 0x000000605430723c */ /* 0x040fec0000001830 */
[C---:B------:R-:W-:Y:S06]  /*45a0*/  HMMA.16816.F32 R76, R84.reuse, R98, R76 ;  /* 0x00000062544c723c */ /* 0x040fec000000184c */
[C---:B---3--:R-:W-:Y:S06]  /*45b0*/  HMMA.16816.F32 R72, R84.reuse, R80, R72 ;  /* 0x000000505448723c */ /* 0x048fec0000001848 */
[----:B------:R-:W-:Y:S01]  /*45c0*/  HMMA.16816.F32 R68, R84, R82, R68 ;  /* 0x000000525444723c */ /* 0x000fe20000001844 */
[----:B------:R-:W3:Y:S05]  /*45d0*/  LDSM.16.M88.4 R80, [R199+0x5800] ;  /* 0x00580000c750783b */ /* 0x000eea0000000200 */
[----:B------:R-:W-:Y:S06]  /*45e0*/  HMMA.16816.F32 R32, R64, R92, R32 ;  /* 0x0000005c4020723c */ /* 0x000fec0000001820 */
[----:B----4-:R-:W-:Y:S06]  /*45f0*/  HMMA.16816.F32 R16, R12, R88, R16 ;  /* 0x000000580c10723c */ /* 0x010fec0000001810 */
[----:B------:R-:W-:Y:S06]  /*4600*/  HMMA.16816.F32 R52, R64, R94, R52 ;  /* 0x0000005e4034723c */ /* 0x000fec0000001834 */
[----:B------:R-:W-:Y:S06]  /*4610*/  HMMA.16816.F32 R24, R12, R90, R24 ;  /* 0x0000005a0c18723c */ /* 0x000fec0000001818 */
[C---:B-----5:R-:W-:Y:S06]  /*4620*/  HMMA.16816.F32 R48, R64.reuse, R60, R48 ;  /* 0x0000003c4030723c */ /* 0x060fec0000001830 */
[C---:B------:R-:W-:Y:S01]  /*4630*/  HMMA.16816.F32 R76, R64.reuse, R62, R76 ;  /* 0x0000003e404c723c */ /* 0x040fe2000000184c */
[----:B------:R-:W-:Y:S05]  /*4640*/  LDSM.16.M88.4 R60, [R188+0x4800] ;  /* 0x00480000bc3c783b */ /* 0x000fea0000000200 */
[C---:B-1----:R-:W-:Y:S06]  /*4650*/  HMMA.16816.F32 R72, R64.reuse, R56, R72 ;  /* 0x000000384048723c */ /* 0x042fec0000001848 */
[----:B------:R-:W-:Y:S06]  /*4660*/  HMMA.16816.F32 R68, R64, R58, R68 ;  /* 0x0000003a4044723c */ /* 0x000fec0000001844 */
[----:B------:R-:W-:Y:S06]  /*4670*/  HMMA.16816.F32 R32, R44, R40, R32 ;  /* 0x000000282c20723c */ /* 0x000fec0000001820 */
[----:B------:R-:W-:Y:S06]  /*4680*/  HMMA.16816.F32 R16, R8, R20, R16 ;  /* 0x000000140810723c */ /* 0x000fec0000001810 */
[----:B------:R-:W-:Y:S01]  /*4690*/  HMMA.16816.F32 R52, R44, R42, R52 ;  /* 0x0000002a2c34723c */ /* 0x000fe20000001834 */
[----:B------:R-:W1:Y:S05]  /*46a0*/  LDSM.16.M88.4 R40, [R195+0xb000] ;  /* 0x00b00000c328783b */ /* 0x000e6a0000000200 */
[----:B------:R-:W-:Y:S01]  /*46b0*/  HMMA.16816.F32 R24, R8, R22, R24 ;  /* 0x000000160818723c */ /* 0x000fe20000001818 */
[----:B------:R-:W4:Y:S05]  /*46c0*/  LDSM.16.M88.4 R20, [R195+0xb800] ;  /* 0x00b80000c314783b */ /* 0x000f2a0000000200 */
[C---:B--2---:R-:W-:Y:S06]  /*46d0*/  HMMA.16816.F32 R48, R44.reuse, R36, R48 ;  /* 0x000000242c30723c */ /* 0x044fec0000001830 */
[----:B------:R-:W-:Y:S01]  /*46e0*/  HMMA.16816.F32 R76, R44, R38, R76 ;  /* 0x000000262c4c723c */ /* 0x000fe2000000184c */
[----:B------:R-:W-:-:S05]  /*46f0*/  FMUL.FTZ R2, R16, UR10 ;  /* 0x0000000a10027c20 */ /* 0x000fca0008410000 */
[C---:B---3--:R-:W-:Y:S01]  /*4700*/  HMMA.16816.F32 R72, R44.reuse, R80, R72 ;  /* 0x000000502c48723c */ /* 0x048fe20000001848 */
[----:B------:R-:W2:Y:S05]  /*4710*/  MUFU.TANH R2, R2 ;  /* 0x0000000200027308 */ /* 0x000eaa0000002400 */
[----:B------:R-:W-:Y:S01]  /*4720*/  HMMA.16816.F32 R68, R44, R82, R68 ;  /* 0x000000522c44723c */ /* 0x000fe20000001844 */
[----:B------:R-:W-:Y:S01]  /*4730*/  FMUL.FTZ R24, R24, UR10 ;  /* 0x0000000a18187c20 */ /* 0x000fe20008410000 */
[----:B------:R-:W-:Y:S01]  /*4740*/  FMUL.FTZ R25, R25, UR10 ;  /* 0x0000000a19197c20 */ /* 0x000fe20008410000 */
[----:B------:R-:W-:-:S03]  /*4750*/  FMUL.FTZ R26, R26, UR10 ;  /* 0x0000000a1a1a7c20 */ /* 0x000fc60008410000 */
[C---:B------:R-:W-:Y:S01]  /*4760*/  HMMA.16816.F32 R32, R12.reuse, R28, R32 ;  /* 0x0000001c0c20723c */ /* 0x040fe20000001820 */
[----:B------:R-:W3:Y:S05]  /*4770*/  MUFU.TANH R24, R24 ;  /* 0x0000001800187308 */ /* 0x000eea0000002400 */
[C---:B------:R-:W-:Y:S01]  /*4780*/  HMMA.16816.F32 R52, R12.reuse, R30, R52 ;  /* 0x0000001e0c34723c */ /* 0x040fe20000001834 */
[----:B------:R-:W-:Y:S01]  /*4790*/  FMUL.FTZ R28, R17, UR10 ;  /* 0x0000000a111c7c20 */ /* 0x000fe20008410000 */
[----:B------:R-:W-:Y:S01]  /*47a0*/  FMUL.FTZ R29, R18, UR10 ;  /* 0x0000000a121d7c20 */ /* 0x000fe20008410000 */
[----:B------:R-:W-:Y:S03]  /*47b0*/  MUFU.TANH R25, R25 ;  /* 0x0000001900197308 */ /* 0x000fe60000002400 */
        /* <DEDUP_REMOVED lines=8> */
[----:B----4-:R-:W-:Y:S01]  /*4840*/  HMMA.16816.F32 R72, R12, R20, R72 ;  /* 0x000000140c48723c */ /* 0x010fe20000001848 */
[----:B------:R-:W4:Y:S01]  /*4850*/  MUFU.TANH R30, R30 ;  /* 0x0000001e001e7308 */ /* 0x000f220000002400 */
[----:B------:R-:W-:-:S04]  /*4860*/  SHF.R.S32.HI R36, RZ, 0x1f, R27 ;  /* 0x0000001fff247819 */ /* 0x000fc8000001141b */
[----:B------:R-:W-:Y:S01]  /*4870*/  HMMA.16816.F32 R68, R12, R22, R68 ;  /* 0x000000160c44723c */ /* 0x000fe20000001844 */
[----:B------:R-:W5:Y:S01]  /*4880*/  LDSM.16.M88.4 R12, [R188+0x5800] ;  /* 0x00580000bc0c783b */ /* 0x000f620000000200 */
[----:B------:R-:W-:Y:S01]  /*4890*/  LEA.HI R27, R36, R27, RZ, 0x2 ;  /* 0x0000001b241b7211 */ /* 0x000fe200078f10ff */
[----:B------:R-:W4:Y:S01]  /*48a0*/  MUFU.TANH R28, R28 ;  /* 0x0000001c001c7308 */ /* 0x000f220000002400 */
[----:B------:R-:W-:-:S04]  /*48b0*/  DEPBAR.LE SB0, 0x0 ;  /* 0x000080000000791a */ /* 0x000fc80000000000 */
[C---:B------:R-:W-:Y:S01]  /*48c0*/  HMMA.16816.F32 R32, R8.reuse, R60, R32 ;  /* 0x0000003c0820723c */ /* 0x040fe20000001820 */
[----:B------:R-:W-:Y:S01]  /*48d0*/  SHF.R.S32.HI R20, RZ, 0x2, R27 ;  /* 0x00000002ff147819 */ /* 0x000fe2000001141b */
[----:B------:R-:W-:Y:S01]  /*48e0*/  IMAD.U32 R27, RZ, RZ, UR17 ;  /* 0x00000011ff1b7e24 */ /* 0x000fe2000f8e00ff */
[----:B------:R-:W-:Y:S03]  /*48f0*/  MUFU.TANH R26, R26 ;  /* 0x0000001a001a7308 */ /* 0x000fe60000002400 */
[----:B------:R-:W-:Y:S01]  /*4900*/  IMAD.IADD R221, R20, 0x1, R221 ;  /* 0x0000000114dd7824 */ /* 0x000fe200078e02dd */
[C---:B------:R-:W-:Y:S01]  /*4910*/  HMMA.16816.F32 R52, R8.reuse, R62, R52 ;  /* 0x0000003e0834723c */ /* 0x040fe20000001834 */
[----:B------:R-:W-:Y:S02]  /*4920*/  IMAD R27, R27, 0x40, R222 ;  /* 0x000000401b1b7824 */ /* 0x000fe400078e02de */
[C---:B------:R-:W-:Y:S01]  /*4930*/  VIADD R219, R221.reuse, 0x8 ;  /* 0x00000008dddb7836 */ /* 0x040fe20000000000 */
[----:B------:R-:W-:Y:S01]  /*4940*/  VIADDMNMX R220, R221, UR6, R220, PT ;  /* 0x00000006dddc7c46 */ /* 0x000fe2000b8001dc */
[----:B------:R-:W-:Y:S01]  /*4950*/  VIADD R21, R27, 0x9 ;  /* 0x000000091b157836 */ /* 0x000fe20000000000 */
[----:B------:R-:W-:Y:S01]  /*4960*/  VIADDMNMX R221, R221, UR20, RZ, !PT ;  /* 0x00000014dddd7c46 */ /* 0x000fe2000f8001ff */
[----:B------:R-:W-:Y:S01]  /*4970*/  VIADD R20, R27, 0x1 ;  /* 0x000000011b147836 */ /* 0x000fe20000000000 */
[----:B------:R-:W-:Y:S01]  /*4980*/  IADD3 R218, R219, UR19, R218 ;  /* 0x00000013dbda7c10 */ /* 0x000fe2000fffe0da */
[----:B------:R2:W-:Y:S01]  /*4990*/  MUFU.TANH R6, R31 ;  /* 0x0000001f00067308 */ /* 0x0005e20000002400 */
[----:B-1----:R-:W-:Y:S01]  /*49a0*/  HMMA.16816.F32 R48, R8, R16, R48 ;  /* 0x000000100830723c */ /* 0x002fe20000001830 */
[----:B------:R-:W-:-:S02]  /*49b0*/  ISETP.GE.AND P1, PT, R27, R220, PT ;  /* 0x000000dc1b00720c */ /* 0x000fc40003f26270 */
[----:B------:R-:W-:Y:S02]  /*49c0*/  VIMNMX R218, R218, UR24, PT ;  /* 0x00000018dada7c48 */ /* 0x000fe4000bfe0100 */
[CC--:B------:R-:W-:Y:S01]  /*49d0*/  ISETP.LT.OR P1, PT, R27.reuse, R221.reuse, P1 ;  /* 0x000000dd1b00720c */ /* 0x0c0fe20000f21670 */
[C---:B------:R-:W-:Y:S01]  /*49e0*/  HMMA.16816.F32 R76, R8.reuse, R18, R76 ;  /* 0x00000012084c723c */ /* 0x040fe2000000184c */
[----:B------:R-:W-:Y:S01]  /*49f0*/  FMUL.FTZ R32, R32, UR10 ;  /* 0x0000000a20207c20 */ /* 0x000fe20008410000 */
[----:B------:R-:W-:Y:S02]  /*4a00*/  VIADD R16, R27, 0x8 ;  /* 0x000000081b107836 */ /* 0x000fe40000000000 */
[----:B------:R-:W-:Y:S01]  /*4a10*/  FMUL.FTZ R33, R33, UR10 ;  /* 0x0000000a21217c20 */ /* 0x000fe20008410000 */
[----:B------:R-:W-:Y:S01]  /*4a20*/  VIADDMNMX R219, R219, UR20, RZ, !PT ;  /* 0x00000014dbdb7c46 */ /* 0x000fe2000f8001ff */
[----:B------:R-:W-:Y:S01]  /*4a30*/  FMUL.FTZ R35, R35, UR10 ;  /* 0x0000000a23237c20 */ /* 0x000fe20008410000 */
[-C--:B------:R-:W-:Y:S01]  /*4a40*/  ISETP.GE.AND P6, PT, R21, R220.reuse, PT ;  /* 0x000000dc1500720c */ /* 0x080fe20003fc6270 */
[----:B------:R-:W1:Y:S01]  /*4a50*/  MUFU.TANH R32, R32 ;  /* 0x0000002000207308 */ /* 0x000e620000002400 */
[C---:B------:R-:W-:Y:S01]  /*4a60*/  ISETP.GE.AND P5, PT, R16.reuse, R220, PT ;  /* 0x000000dc1000720c */ /* 0x040fe20003fa6270 */
[C---:B------:R-:W-:Y:S01]  /*4a70*/  VIADD R18, R27.reuse, 0x11 ;  /* 0x000000111b127836 */ /* 0x040fe20000000000 */
[-C--:B------:R-:W-:Y:S01]  /*4a80*/  ISETP.GE.AND P0, PT, R16, R218.reuse, PT ;  /* 0x000000da1000720c */ /* 0x080fe20003f06270 */
[C---:B-----5:R-:W-:Y:S01]  /*4a90*/  HMMA.16816.F32 R72, R8.reuse, R12, R72 ;  /* 0x0000000c0848723c */ /* 0x060fe20000001848 */
[-C--:B------:R-:W-:Y:S01]  /*4aa0*/  ISETP.GE.AND P4, PT, R20, R218.reuse, PT ;  /* 0x000000da1400720c */ /* 0x080fe20003f86270 */
[----:B------:R-:W-:Y:S01]  /*4ab0*/  FMUL.FTZ R34, R34, UR10 ;  /* 0x0000000a22227c20 */ /* 0x000fe20008410000 */
[----:B--2---:R-:W-:Y:S01]  /*4ac0*/  FSEL R31, R2, -INF , !P1 ;  /* 0xff800000021f7808 */ /* 0x004fe20004800000 */
[----:B------:R-:W2:Y:S01]  /*4ad0*/  MUFU.TANH R4, R33 ;  /* 0x0000002100047308 */ /* 0x000ea20000002400 */
[C---:B------:R-:W-:Y:S01]  /*4ae0*/  ISETP.LT.OR P5, PT, R16.reuse, R221, P5 ;  /* 0x000000dd1000720c */ /* 0x040fe20002fa1670 */
[C---:B------:R-:W-:Y:S01]  /*4af0*/  VIADD R2, R27.reuse, 0x18 ;  /* 0x000000181b027836 */ /* 0x040fe20000000000 */
[----:B------:R-:W-:Y:S01]  /*4b00*/  ISETP.LT.OR P0, PT, R16, R219, P0 ;  /* 0x000000db1000720c */ /* 0x000fe20000701670 */
[C---:B------:R-:W-:Y:S01]  /*4b10*/  VIADD R16, R27.reuse, 0x10 ;  /* 0x000000101b107836 */ /* 0x040fe20000000000 */
[----:B------:R-:W-:Y:S01]  /*4b20*/  ISETP.GE.AND P3, PT, R27, R218, PT ;  /* 0x000000da1b00720c */ /* 0x000fe20003f66270 */
[----:B------:R-:W-:Y:S01]  /*4b30*/  FMUL.FTZ R54, R54, UR10 ;  /* 0x0000000a36367c20 */ /* 0x000fe20008410000 */
[----:B------:R-:W-:Y:S01]  /*4b40*/  ISETP.LT.OR P6, PT, R21, R221, P6 ;  /* 0x000000dd1500720c */ /* 0x000fe200037c1670 */
[----:B------:R5:W2:Y:S01]  /*4b50*/  MUFU.TANH R36, R35 ;  /* 0x0000002300247308 */ /* 0x000aa20000002400 */
[CC--:B------:R-:W-:Y:S01]  /*4b60*/  ISETP.GE.AND P2, PT, R20.reuse, R220.reuse, PT ;  /* 0x000000dc1400720c */ /* 0x0c0fe20003f46270 */
[----:B------:R-:W-:Y:S01]  /*4b70*/  FMUL.FTZ R49, R49, UR10 ;  /* 0x0000000a31317c20 */ /* 0x000fe20008410000 */
[-C--:B------:R-:W-:Y:S01]  /*4b80*/  ISETP.LT.OR P4, PT, R20, R219.reuse, P4 ;  /* 0x000000db1400720c */ /* 0x080fe20002781670 */
[----:B------:R-:W-:Y:S01]  /*4b90*/  HMMA.16816.F32 R68, R8, R14, R68 ;  /* 0x0000000e0844723c */ /* 0x000fe20000001844 */
[----:B------:R-:W-:Y:S01]  /*4ba0*/  ISETP.LT.OR P3, PT, R27, R219, P3 ;  /* 0x000000db1b00720c */ /* 0x000fe20001f61670 */
[----:B------:R-:W-:Y:S01]  /*4bb0*/  FMUL.FTZ R22, R55, UR10 ;  /* 0x0000000a37167c20 */ /* 0x000fe20008410000 */
[----:B---3--:R-:W-:Y:S01]  /*4bc0*/  FSEL R37, R24, -INF , !P5 ;  /* 0xff80000018257808 */ /* 0x008fe20006800000 */
[----:B------:R3:W2:Y:S01]  /*4bd0*/  MUFU.TANH R38, R34 ;  /* 0x0000002200267308 */ /* 0x0006a20000002400 */
[-C--:B------:R-:W-:Y:S01]  /*4be0*/  ISETP.LT.OR P2, PT, R20, R221.reuse, P2 ;  /* 0x000000dd1400720c */ /* 0x080fe20001741670 */
[----:B------:R-:W-:Y:S01]  /*4bf0*/  FMUL.FTZ R17, R52, UR10 ;  /* 0x0000000a34117c20 */ /* 0x000fe20008410000 */
[----:B----4-:R-:W-:Y:S01]  /*4c00*/  FSEL R30, R30, -INF , !P4 ;  /* 0xff8000001e1e7808 */ /* 0x010fe20006000000 */
[----:B------:R-:W-:Y:S01]  /*4c10*/  FMUL.FTZ R48, R48, UR10 ;  /* 0x0000000a30307c20 */ /* 0x000fe20008410000 */
[-C--:B------:R-:W-:Y:S01]  /*4c20*/  ISETP.GE.AND P5, PT, R2, R220.reuse, PT ;  /* 0x000000dc0200720c */ /* 0x080fe20003fa6270 */
[----:B------:R-:W-:Y:S01]  /*4c30*/  FMUL.FTZ R50, R50, UR10 ;  /* 0x0000000a32327c20 */ /* 0x000fe20008410000 */
[----:B------:R-:W-:Y:S01]  /*4c40*/  ISETP.GE.AND P1, PT, R16, R220, PT ;  /* 0x000000dc1000720c */ /* 0x000fe20003f26270 */
[----:B------:R-:W4:Y:S01]  /*4c50*/  MUFU.TANH R23, R54 ;  /* 0x0000003600177308 */ /* 0x000f220000002400 */
[----:B-----5:R-:W-:Y:S01]  /*4c60*/  FSEL R35, R25, -INF , !P6 ;  /* 0xff80000019237808 */ /* 0x020fe20007000000 */
[----:B------:R-:W-:Y:S01]  /*4c70*/  FMUL.FTZ R74, R74, UR10 ;  /* 0x0000000a4a4a7c20 */ /* 0x000fe20008410000 */
[----:B------:R-:W-:Y:S01]  /*4c80*/  ISETP.GE.AND P6, PT, R2, R218, PT ;  /* 0x000000da0200720c */ /* 0x000fe20003fc6270 */
[----:B------:R-:W-:Y:S01]  /*4c90*/  VIADD R13, R27, 0x19 ;  /* 0x000000191b0d7836 */ /* 0x000fe20000000000 */
[----:B------:R-:W-:Y:S01]  /*4ca0*/  ISETP.GE.AND P4, PT, R18, R220, PT ;  /* 0x000000dc1200720c */ /* 0x000fe20003f86270 */
[----:B------:R-:W-:Y:S01]  /*4cb0*/  FMUL.FTZ R51, R51, UR10 ;  /* 0x0000000a33337c20 */ /* 0x000fe20008410000 */
[----:B------:R-:W-:Y:S01]  /*4cc0*/  FSEL R20, R29, -INF , !P3 ;  /* 0xff8000001d147808 */ /* 0x000fe20005800000 */
[----:B------:R-:W5:Y:S01]  /*4cd0*/  MUFU.TANH R157, R49 ;  /* 0x00000031009d7308 */ /* 0x000f620000002400 */
[-C--:B------:R-:W-:Y:S01]  /*4ce0*/  ISETP.GE.AND P3, PT, R21, R218.reuse, PT ;  /* 0x000000da1500720c */ /* 0x080fe20003f66270 */
[----:B---3--:R-:W-:Y:S01]  /*4cf0*/  FMUL.FTZ R34, R53, UR10 ;  /* 0x0000000a35227c20 */ /* 0x008fe20008410000 */
[----:B------:R-:W-:Y:S01]  /*4d00*/  FSEL R33, R28, -INF , !P2 ;  /* 0xff8000001c217808 */ /* 0x000fe20005000000 */
[----:B------:R-:W-:Y:S01]  /*4d10*/  FMUL.FTZ R76, R76, UR10 ;  /* 0x0000000a4c4c7c20 */ /* 0x000fe20008410000 */
[C---:B------:R-:W-:Y:S01]  /*4d20*/  ISETP.LT.OR P5, PT, R2.reuse, R221, P5 ;  /* 0x000000dd0200720c */ /* 0x040fe20002fa1670 */
[----:B------:R-:W-:Y:S01]  /*4d30*/  FMUL.FTZ R77, R77, UR10 ;  /* 0x0000000a4d4d7c20 */ /* 0x000fe20008410000 */
[----:B------:R-:W-:Y:S01]  /*4d40*/  ISETP.LT.OR P6, PT, R2, R219, P6 ;  /* 0x000000db0200720c */ /* 0x000fe200037c1670 */
[----:B------:R-:W-:Y:S01]  /*4d50*/  VIADD R2, R27, 0x20 ;  /* 0x000000201b027836 */ /* 0x000fe20000000000 */
[C---:B------:R-:W-:Y:S01]  /*4d60*/  ISETP.GE.AND P2, PT, R16.reuse, R218, PT ;  /* 0x000000da1000720c */ /* 0x040fe20003f46270 */
[----:B------:R-:W3:Y:S01]  /*4d70*/  MUFU.TANH R22, R22 ;  /* 0x0000001600167308 */ /* 0x000ee20000002400 */
[-C--:B------:R-:W-:Y:S01]  /*4d80*/  ISETP.LT.OR P1, PT, R16, R221.reuse, P1 ;  /* 0x000000dd1000720c */ /* 0x080fe20000f21670 */
[----:B------:R-:W-:Y:S01]  /*4d90*/  FMUL.FTZ R78, R78, UR10 ;  /* 0x0000000a4e4e7c20 */ /* 0x000fe20008410000 */
[----:B------:R-:W-:Y:S01]  /*4da0*/  ISETP.LT.OR P4, PT, R18, R221, P4 ;  /* 0x000000dd1200720c */ /* 0x000fe20002781670 */
[----:B------:R-:W-:Y:S01]  /*4db0*/  FMUL.FTZ R79, R79, UR10 ;  /* 0x0000000a4f4f7c20 */ /* 0x000fe20008410000 */
[-C--:B------:R-:W-:Y:S01]  /*4dc0*/  ISETP.LT.OR P3, PT, R21, R219.reuse, P3 ;  /* 0x000000db1500720c */ /* 0x080fe20001f61670 */
[----:B------:R-:W-:Y:S01]  /*4dd0*/  FMUL.FTZ R72, R72, UR10 ;  /* 0x0000000a48487c20 */ /* 0x000fe20008410000 */
[----:B------:R-:W-:Y:S01]  /*4de0*/  ISETP.LT.OR P2, PT, R16, R219, P2 ;  /* 0x000000db1000720c */ /* 0x000fe20001741670 */
[----:B------:R-:W3:Y:S01]  /*4df0*/  MUFU.TANH R165, R48 ;  /* 0x0000003000a57308 */ /* 0x000ee20000002400 */
[----:B-1----:R-:W-:Y:S01]  /*4e00*/  FSEL R21, R32, -INF , !P1 ;  /* 0xff80000020157808 */ /* 0x002fe20004800000 */
[C---:B------:R-:W-:Y:S01]  /*4e10*/  VIADD R8, R27.reuse, 0x30 ;  /* 0x000000301b087836 */ /* 0x040fe20000000000 */
[----:B--2---:R-:W-:Y:S01]  /*4e20*/  FSEL R19, R4, -INF , !P4 ;  /* 0xff80000004137808 */ /* 0x004fe20006000000 */
[C---:B------:R-:W-:Y:S01]  /*4e30*/  VIADD R9, R27.reuse, 0x29 ;  /* 0x000000291b097836 */ /* 0x040fe20000000000 */
[----:B------:R-:W-:Y:S01]  /*4e40*/  FSEL R16, R26, -INF , !P0 ;  /* 0xff8000001a107808 */ /* 0x000fe20004000000 */
[----:B------:R-:W-:Y:S01]  /*4e50*/  VIADD R24, R27, 0x28 ;  /* 0x000000281b187836 */ /* 0x000fe20000000000 */
[C---:B------:R-:W-:Y:S01]  /*4e60*/  ISETP.GE.AND P1, PT, R2.reuse, R220, PT ;  /* 0x000000dc0200720c */ /* 0x040fe20003f26270 */
[----:B------:R-:W1:Y:S01]  /*4e70*/  MUFU.TANH R158, R50 ;  /* 0x00000032009e7308 */ /* 0x000e620000002400 */
        /* <DEDUP_REMOVED lines=9> */
[----:B------:R-:W2:Y:S01]  /*4f10*/  MUFU.TANH R17, R17 ;  /* 0x0000001100117308 */ /* 0x000ea20000002400 */
[----:B------:R-:W-:Y:S01]  /*4f20*/  FSEL R18, R6, -INF , !P3 ;  /* 0xff80000006127808 */ /* 0x000fe20005800000 */
[----:B------:R-:W-:Y:S01]  /*4f30*/  FMUL.FTZ R69, R69, UR10 ;  /* 0x0000000a45457c20 */ /* 0x000fe20008410000 */
[----:B------:R-:W-:Y:S01]  /*4f40*/  FSEL R6, R36, -INF , !P0 ;  /* 0xff80000024067808 */ /* 0x000fe20004000000 */
[----:B------:R-:W-:Y:S01]  /*4f50*/  FMUL.FTZ R70, R70, UR10 ;  /* 0x0000000a46467c20 */ /* 0x000fe20008410000 */
[----:B------:R-:W-:Y:S01]  /*4f60*/  ISETP.GE.AND P0, PT, R2, R220, PT ;  /* 0x000000dc0200720c */ /* 0x000fe20003f06270 */
[----:B------:R-:W-:Y:S01]  /*4f70*/  FMUL.FTZ R71, R71, UR10 ;  /* 0x0000000a47477c20 */ /* 0x000fe20008410000 */
[----:B------:R-:W-:Y:S01]  /*4f80*/  FSEL R12, R38, -INF , !P2 ;  /* 0xff800000260c7808 */ /* 0x000fe20005000000 */
[----:B------:R-:W2:Y:S01]  /*4f90*/  MUFU.TANH R34, R34 ;  /* 0x0000002200227308 */ /* 0x000ea20000002400 */
[----:B------:R-:W-:-:S02]  /*4fa0*/  ISETP.LT.OR P0, PT, R2, R221, P0 ;  /* 0x000000dd0200720c */ /* 0x000fc40000701670 */
[C---:B------:R-:W-:Y:S02]  /*4fb0*/  ISETP.GE.AND P2, PT, R13.reuse, R218, PT ;  /* 0x000000da0d00720c */ /* 0x040fe40003f46270 */
[----:B------:R-:W-:Y:S02]  /*4fc0*/  ISETP.GE.AND P3, PT, R13, R220, PT ;  /* 0x000000dc0d00720c */ /* 0x000fe40003f66270 */
[----:B----4-:R-:W-:Y:S01]  /*4fd0*/  FSEL R4, R23, -INF , !P6 ;  /* 0xff80000017047808 */ /* 0x010fe20007000000 */
[----:B------:R-:W4:Y:S01]  /*4fe0*/  MUFU.TANH R168, R74 ;  /* 0x0000004a00a87308 */ /* 0x000f220000002400 */
[----:B------:R-:W-:Y:S02]  /*4ff0*/  ISETP.GE.AND P6, PT, R2, R218, PT ;  /* 0x000000da0200720c */ /* 0x000fe40003fc6270 */
[----:B-----5:R-:W-:Y:S02]  /*5000*/  FSEL R157, R157, -INF , !P0 ;  /* 0xff8000009d9d7808 */ /* 0x020fe40004000000 */
[----:B------:R-:W-:-:S02]  /*5010*/  ISETP.LT.OR P2, PT, R13, R219, P2 ;  /* 0x000000db0d00720c */ /* 0x000fc40001741670 */
[----:B------:R-:W-:Y:S01]  /*5020*/  ISETP.GE.AND P0, PT, R8, R218, PT ;  /* 0x000000da0800720c */ /* 0x000fe20003f06270 */
[----:B------:R-:W5:Y:S01]  /*5030*/  MUFU.TANH R174, R51 ;  /* 0x0000003300ae7308 */ /* 0x000f620000002400 */
[----:B------:R-:W-:Y:S02]  /*5040*/  ISETP.LT.OR P3, PT, R13, R221, P3 ;  /* 0x000000dd0d00720c */ /* 0x000fe40001f61670 */
[----:B------:R-:W-:Y:S02]  /*5050*/  ISETP.LT.OR P6, PT, R2, R219, P6 ;  /* 0x000000db0200720c */ /* 0x000fe400037c1670 */
[----:B---3--:R-:W-:Y:S02]  /*5060*/  FSEL R2, R22, -INF , !P2 ;  /* 0xff80000016027808 */ /* 0x008fe40005000000 */
[----:B------:R-:W-:Y:S01]  /*5070*/  FSEL R165, R165, -INF , !P1 ;  /* 0xff800000a5a57808 */ /* 0x000fe20004800000 */
[----:B------:R-:W3:Y:S01]  /*5080*/  MUFU.TANH R161, R76 ;  /* 0x0000004c00a17308 */ /* 0x000ee20000002400 */
[----:B-1----:R-:W-:-:S02]  /*5090*/  FSEL R158, R158, -INF , !P4 ;  /* 0xff8000009e9e7808 */ /* 0x002fc40006000000 */
[C---:B------:R-:W-:Y:S02]  /*50a0*/  ISETP.LT.OR P0, PT, R8.reuse, R219, P0 ;  /* 0x000000db0800720c */ /* 0x040fe40000701670 */
[CC--:B------:R-:W-:Y:S02]  /*50b0*/  ISETP.GE.AND P2, PT, R9.reuse, R220.reuse, PT ;  /* 0x000000dc0900720c */ /* 0x0c0fe40003f46270 */
[----:B------:R-:W-:Y:S01]  /*50c0*/  ISETP.GE.AND P1, PT, R8, R220, PT ;  /* 0x000000dc0800720c */ /* 0x000fe20003f26270 */
[----:B------:R-:W-:Y:S01]  /*50d0*/  MUFU.TANH R159, R77 ;  /* 0x0000004d009f7308 */ /* 0x000fe20000002400 */
[----:B------:R-:W-:Y:S02]  /*50e0*/  ISETP.GE.AND P4, PT, R9, R218, PT ;  /* 0x000000da0900720c */ /* 0x000fe40003f86270 */
[----:B--2---:R-:W-:Y:S02]  /*50f0*/  FSEL R17, R17, -INF , !P5 ;  /* 0xff80000011117808 */ /* 0x004fe40006800000 */
[----:B------:R-:W-:-:S02]  /*5100*/  FSEL R13, R34, -INF , !P3 ;  /* 0xff800000220d7808 */ /* 0x000fc40005800000 */
[C---:B------:R-:W-:Y:S01]  /*5110*/  ISETP.GE.AND P5, PT, R24.reuse, R220, PT ;  /* 0x000000dc1800720c */ /* 0x040fe20003fa6270 */
[----:B------:R-:W1:Y:S01]  /*5120*/  MUFU.TANH R162, R78 ;  /* 0x0000004e00a27308 */ /* 0x000e620000002400 */
[----:B------:R-:W-:Y:S02]  /*5130*/  ISETP.GE.AND P3, PT, R24, R218, PT ;  /* 0x000000da1800720c */ /* 0x000fe40003f66270 */
[----:B----4-:R-:W-:Y:S02]  /*5140*/  FSEL R168, R168, -INF , !P0 ;  /* 0xff800000a8a87808 */ /* 0x010fe40004000000 */
[C---:B------:R-:W-:Y:S02]  /*5150*/  ISETP.LT.OR P2, PT, R9.reuse, R221, P2 ;  /* 0x000000dd0900720c */ /* 0x040fe40001741670 */
[----:B------:R-:W-:Y:S01]  /*5160*/  ISETP.LT.OR P4, PT, R9, R219, P4 ;  /* 0x000000db0900720c */ /* 0x000fe20002781670 */
[----:B------:R-:W2:Y:S01]  /*5170*/  MUFU.TANH R172, R79 ;  /* 0x0000004f00ac7308 */ /* 0x000ea20000002400 */
[-C--:B------:R-:W-:Y:S01]  /*5180*/  ISETP.LT.OR P1, PT, R8, R221.reuse, P1 ;  /* 0x000000dd0800720c */ /* 0x080fe20000f21670 */
[C---:B------:R-:W-:Y:S01]  /*5190*/  VIADD R9, R27.reuse, 0x31 ;  /* 0x000000311b097836 */ /* 0x040fe20000000000 */
[----:B------:R-:W-:Y:S01]  /*51a0*/  PLOP3.LUT P0, PT, PT, PT, UP0, 0x80, 0x0 ;  /* 0x000000000000781c */ /* 0x000fe20003f0f008 */
[C---:B------:R-:W-:Y:S01]  /*51b0*/  VIADD R8, R27.reuse, 0x38 ;  /* 0x000000381b087836 */ /* 0x040fe20000000000 */
[C---:B------:R-:W-:Y:S01]  /*51c0*/  ISETP.LT.OR P5, PT, R24.reuse, R221, P5 ;  /* 0x000000dd1800720c */ /* 0x040fe20002fa1670 */
[----:B------:R-:W-:Y:S01]  /*51d0*/  VIADD R27, R27, 0x39 ;  /* 0x000000391b1b7836 */ /* 0x000fe20000000000 */
[----:B------:R-:W-:Y:S01]  /*51e0*/  ISETP.LT.OR P3, PT, R24, R219, P3 ;  /* 0x000000db1800720c */ /* 0x000fe20001f61670 */
[----:B------:R-:W4:Y:S01]  /*51f0*/  MUFU.TANH R173, R72 ;  /* 0x0000004800ad7308 */ /* 0x000f220000002400 */
[----:B-----5:R-:W-:-:S02]  /*5200*/  FSEL R174, R174, -INF , !P6 ;  /* 0xff800000aeae7808 */ /* 0x020fc40007000000 */
[----:B---3--:R-:W-:Y:S02]  /*5210*/  FSEL R161, R161, -INF , !P5 ;  /* 0xff800000a1a17808 */ /* 0x008fe40006800000 */
[----:B-1----:R-:W-:Y:S02]  /*5220*/  FSEL R162, R162, -INF , !P3 ;  /* 0xff800000a2a27808 */ /* 0x002fe40005800000 */
[----:B------:R-:W-:Y:S01]  /*5230*/  FSEL R159, R159, -INF , !P2 ;  /* 0xff8000009f9f7808 */ /* 0x000fe20005000000 */
[----:B------:R-:W1:Y:S01]  /*5240*/  MUFU.TANH R171, R73 ;  /* 0x0000004900ab7308 */ /* 0x000e620000002400 */
[----:B--2---:R-:W-:Y:S02]  /*5250*/  FSEL R172, R172, -INF , !P4 ;  /* 0xff800000acac7808 */ /* 0x004fe40006000000 */
[-C--:B------:R-:W-:Y:S02]  /*5260*/  ISETP.GE.AND P6, PT, R9, R220.reuse, PT ;  /* 0x000000dc0900720c */ /* 0x080fe40003fc6270 */
[----:B------:R-:W-:-:S02]  /*5270*/  ISETP.GE.AND P5, PT, R8, R220, PT ;  /* 0x000000dc0800720c */ /* 0x000fc40003fa6270 */
[-C--:B------:R-:W-:Y:S01]  /*5280*/  ISETP.GE.AND P3, PT, R9, R218.reuse, PT ;  /* 0x000000da0900720c */ /* 0x080fe20003f66270 */
[----:B------:R-:W2:Y:S01]  /*5290*/  MUFU.TANH R166, R75 ;  /* 0x0000004b00a67308 */ /* 0x000ea20000002400 */
[----:B----4-:R-:W-:Y:S02]  /*52a0*/  FSEL R173, R173, -INF , !P1 ;  /* 0xff800000adad7808 */ /* 0x010fe40004800000 */
        /* <DEDUP_REMOVED lines=12> */
[----:B-1----:R-:W-:-:S02]  /*5370*/  FSEL R171, R171, -INF , !P6 ;  /* 0xff800000abab7808 */ /* 0x002fc40007000000 */
[----:B------:R-:W1:Y:S01]  /*5380*/  MUFU.TANH R164, R70 ;  /* 0x0000004600a47308 */ /* 0x000e620000002400 */
[----:B--2---:R-:W-:Y:S02]  /*5390*/  FSEL R166, R166, -INF , !P3 ;  /* 0xff800000a6a67808 */ /* 0x004fe40005800000 */
[----:B---3--:R-:W-:-:S05]  /*53a0*/  FSEL R169, R169, -INF , !P5 ;  /* 0xff800000a9a97808 */ /* 0x008fca0006800000 */
[----:B------:R-:W2:Y:S01]  /*53b0*/  MUFU.TANH R160, R71 ;  /* 0x0000004700a07308 */ /* 0x000ea20000002400 */
[----:B----4-:R-:W-:Y:S02]  /*53c0*/  FSEL R167, R167, -INF , !P4 ;  /* 0xff800000a7a77808 */ /* 0x010fe40006000000 */
[----:B-1----:R-:W-:Y:S02]  /*53d0*/  FSEL R164, R164, -INF , !P2 ;  /* 0xff800000a4a47808 */ /* 0x002fe40005000000 */
[----:B--2---:R-:W-:Y:S01]  /*53e0*/  FSEL R160, R160, -INF , !P1 ;  /* 0xff800000a0a07808 */ /* 0x004fe20004800000 */
        /* <DEDUP_REMOVED lines=54> */
[----:B------:R-:W1:Y:S02]  /*5750*/  @!P3 LDC.64 R14, c[0x0][0x218] ;  /* 0x00008600ff0ebb82 */ /* 0x000e640000000a00 */
        /* <DEDUP_REMOVED lines=8> */
[C---:B----4-:R-:W-:Y:S02]  /*57e0*/  @!P3 LEA R26, P1, R3.reuse, R26, 0x1 ;  /* 0x0000001a031ab211 */ /* 0x050fe400078208ff */
[C---:B------:R-:W-:Y:S02]  /*57f0*/  @!P5 LEA.HI.X R45, R28.reuse, R25, R24, 0x1, P2 ;  /* 0x000000191c2dd211 */ /* 0x040fe400010f0c18 */
        /* <DEDUP_REMOVED lines=50> */
.L_x_1357:
[----:B------:R-:W-:Y:S05]  /*5b20*/  BSYNC B0 ;  /* 0x0000000000007941 */ /* 0x000fea0003800000 */
.L_x_1356:
[----:B------:R-:W0:Y:S02]  /*5b30*/  LDGDEPBAR ;  /* 0x00000000000079af */ /* 0x000e240000000000 */
.L_x_1355:
        /* <DEDUP_REMOVED lines=310> */
[----:B------:R-:W-:-:S04]  /*6ea0*/  DEPBAR.LE SB0, 0x0 ;  /* 0x000080000000791a */ /* 0x000fc80000000000 */
[----:B------:R-:W-:Y:S01]  /*6eb0*/  ISETP.GE.AND P2, PT, R203, UR4, PT ;  /* 0x00000004cb007c0c */ /* 0x000fe2000bf46270 */
[----:B------:R-:W-:Y:S01]  /*6ec0*/  IMAD.U32 R18, RZ, RZ, UR17 ;  /* 0x00000011ff127e24 */ /* 0x000fe2000f8e00ff */
[----:B------:R-:W-:Y:S01]  /*6ed0*/  MOV R5, R233 ;  /* 0x000000e900057202 */ /* 0x000fe20000000f00 */
[----:B------:R-:W-:Y:S01]  /*6ee0*/  BAR.SYNC.DEFER_BLOCKING 0x0 ;  /* 0x0000000000007b1d */ /* 0x000fe20000010000 */
[----:B------:R-:W-:Y:S02]  /*6ef0*/  USHF.R.S32.HI UR5, URZ, 0x1f, UR17 ;  /* 0x0000001f3f057899 */ /* 0x000fe40008011411 */
[----:B------:R-:W-:Y:S01]  /*6f00*/  UIMAD UR4, UR28, UR17, URZ ;  /* 0x000000111c0472a4 */ /* 0x000fe2000f8e023f */
[----:B------:R-:W-:Y:S01]  /*6f10*/  IMAD.WIDE.U32 R18, R18, UR29, R4 ;  /* 0x0000001d12127c25 */ /* 0x000fe2000f8e0004 */
[----:B------:R-:W-:-:S03]  /*6f20*/  UISETP.GT.AND UP0, UPT, UR17, UR12, UPT ;  /* 0x0000000c1100728c */ /* 0x000fc6000bf04270 */
[----:B------:R-:W1:Y:S01]  /*6f30*/  @!P3 LDC.64 R10, c[0x0][0x220] ;  /* 0x00008800ff0abb82 */ /* 0x000e620000000a00 */
[----:B------:R-:W-:-:S06]  /*6f40*/  UIMAD UR4, UR5, UR29, UR4 ;  /* 0x0000001d050472a4 */ /* 0x000fcc000f8e0204 */
[----:B------:R-:W-:Y:S01]  /*6f50*/  IADD3 R2, R19, UR4, RZ ;  /* 0x0000000413027c10 */ /* 0x000fe2000fffe0ff */
[----:B------:R-:W2:Y:S08]  /*6f60*/  @!P4 LDC.64 R12, c[0x0][0x220] ;  /* 0x00008800ff0ccb82 */ /* 0x000eb00000000a00 */
        /* <DEDUP_REMOVED lines=31> */
[----:B------:R5:W-:Y:S04]  /*7160*/  @!P2 LDGSTS.E.BYPASS.LTC128B.128 [R213+0x10000], desc[UR22][R24.64+0x100] ;  /* 0x1000010018d5afae */ /* 0x000be8000b901d56 */
        /* <DEDUP_REMOVED lines=58> */
[----:B------:R-:W-:-:S03]  /*7510*/  PLOP3.LUT P0, PT, PT, PT, UP0, 0x80, 0x0 ;  /* 0x000000000000781c */ /* 0x000fc60003f0f008 */
        /* <DEDUP_REMOVED lines=14> */
[----:B------:R-:W5:Y:S04]  /*7600*/  LDSM.16.M88.4 R136, [R201+0x6800] ;  /* 0x00680000c988783b */ /* 0x000f680000000200 */
[----:B------:R-:W4:Y:S04]  /*7610*/  LDSM.16.M88.4 R156, [R201+0x7000] ;  /* 0x00700000c99c783b */ /* 0x000f280000000200 */
[----:B--2---:R-:W-:Y:S04]  /*7620*/  LDSM.16.M88.4 R8, [R198] ;  /* 0x00000000c608783b */ /* 0x004fe80000000200 */
[----:B------:R-:W2:Y:S04]  /*7630*/  LDSM.16.M88.4 R168, [R195+0x6000] ;  /* 0x00600000c3a8783b */ /* 0x000ea80000000200 */
[----:B------:R-:W2:Y:S04]  /*7640*/  LDSM.16.M88.4 R28, [R201+0x7800] ;  /* 0x00780000c91c783b */ /* 0x000ea80000000200 */
[----:B---3--:R-:W3:Y:S04]  /*7650*/  LDSM.16.M88.4 R4, [R191] ;  /* 0x00000000bf04783b */ /* 0x008ee80000000200 */
[----:B------:R-:W3:Y:S01]  /*7660*/  LDSM.16.M88.4 R20, [R190] ;  /* 0x00000000be14783b */ /* 0x000ee20000000200 */
[C---:B-1----:R-:W-:Y:S03]  /*7670*/  HMMA.16816.F32 R16, R176.reuse, R12, RZ ;  /* 0x0000000cb010723c */ /* 0x042fe600000018ff */
[----:B------:R-:W-:Y:S04]  /*7680*/  LDSM.16.M88.4 R164, [R197] ;  /* 0x00000000c5a4783b */ /* 0x000fe80000000200 */
[----:B------:R-:W1:Y:S01]  /*7690*/  LDSM.16.M88.4 R208, [R188] ;  /* 0x00000000bcd0783b */ /* 0x000e620000000200 */
[C---:B------:R-:W-:Y:S03]  /*76a0*/  HMMA.16816.F32 R12, R176.reuse, R14, RZ ;  /* 0x0000000eb00c723c */ /* 0x040fe600000018ff */
[----:B------:R-:W1:Y:S03]  /*76b0*/  LDSM.16.M88.4 R152, [R189] ;  /* 0x00000000bd98783b */ /* 0x000e660000000200 */
        /* <DEDUP_REMOVED lines=12> */
[----:B--2---:R-:W-:Y:S06]  /*7780*/  HMMA.16816.F32 R16, R8, R168, R16 ;  /* 0x000000a80810723c */ /* 0x004fec0000001810 */
[----:B------:R-:W-:Y:S06]  /*7790*/  HMMA.16816.F32 R204, R176, R28, RZ ;  /* 0x0000001cb0cc723c */ /* 0x000fec00000018ff */
[----:B------:R-:W-:Y:S01]  /*77a0*/  HMMA.16816.F32 R12, R8, R170, R12 ;  /* 0x000000aa080c723c */ /* 0x000fe2000000180c */
[----:B------:R-:W-:Y:S05]  /*77b0*/  LDSM.16.M88.4 R168, [R188+0x1800] ;  /* 0x00180000bca8783b */ /* 0x000fea0000000200 */
[----:B------:R-:W-:Y:S01]  /*77c0*/  HMMA.16816.F32 R176, R176, R30, RZ ;  /* 0x0000001eb0b0723c */ /* 0x000fe200000018ff */
[----:B------:R-:W-:Y:S05]  /*77d0*/  LDSM.16.M88.4 R28, [R188+0x1000] ;  /* 0x00100000bc1c783b */ /* 0x000fea0000000200 */
[C---:B---3--:R-:W-:Y:S06]  /*77e0*/  HMMA.16816.F32 R140, R144.reuse, R4, R140 ;  /* 0x00000004908c723c */ /* 0x048fec000000188c */
[C---:B------:R-:W-:Y:S01]  /*77f0*/  HMMA.16816.F32 R136, R144.reuse, R6, R136 ;  /* 0x000000069088723c */ /* 0x040fe20000001888 */
[----:B------:R-:W-:Y:S05]  /*7800*/  LDSM.16.M88.4 R4, [R188+0x800] ;  /* 0x00080000bc04783b */ /* 0x000fea0000000200 */
[C---:B------:R-:W-:Y:S06]  /*7810*/  HMMA.16816.F32 R160, R144.reuse, R20, R160 ;  /* 0x0000001490a0723c */ /* 0x040fec00000018a0 */
[----:B------:R-:W-:Y:S01]  /*7820*/  HMMA.16816.F32 R156, R144, R22, R156 ;  /* 0x00000016909c723c */ /* 0x000fe2000000189c */
[----:B------:R-:W2:Y:S05]  /*7830*/  LDSM.16.M88.4 R20, [R202+0x2000] ;  /* 0x00200000ca14783b */ /* 0x000eaa0000000200 */
[C---:B-1----:R-:W-:Y:S06]  /*7840*/  HMMA.16816.F32 R16, R164.reuse, R208, R16 ;  /* 0x000000d0a410723c */ /* 0x042fec0000001810 */
[----:B------:R-:W-:Y:S01]  /*7850*/  HMMA.16816.F32 R12, R164, R210, R12 ;  /* 0x000000d2a40c723c */ /* 0x000fe2000000180c */
[----:B------:R-:W-:Y:S05]  /*7860*/  LDSM.16.M88.4 R208, [R195+0x9800] ;  /* 0x00980000c3d0783b */ /* 0x000fea0000000200 */
[C---:B------:R-:W-:Y:S06]  /*7870*/  HMMA.16816.F32 R204, R144.reuse, R152, R204 ;  /* 0x0000009890cc723c */ /* 0x040fec00000018cc */
[----:B------:R-:W-:Y:S01]  /*7880*/  HMMA.16816.F32 R176, R144, R154, R176 ;  /* 0x0000009a90b0723c */ /* 0x000fe200000018b0 */
[----:B------:R-:W-:Y:S04]  /*7890*/  LDSM.16.M88.4 R152, [R187] ;  /* 0x00000000bb98783b */ /* 0x000fe80000000200 */
[----:B------:R-:W-:Y:S01]  /*78a0*/  LDSM.16.M88.4 R144, [R201+0x8800] ;  /* 0x00880000c990783b */ /* 0x000fe20000000200 */
[C---:B----4-:R-:W-:Y:S06]  /*78b0*/  HMMA.16816.F32 R140, R8.reuse, R24, R140 ;  /* 0x00000018088c723c */ /* 0x050fec000000188c */
[C---:B------:R-:W-:Y:S01]  /*78c0*/  HMMA.16816.F32 R136, R8.reuse, R26, R136 ;  /* 0x0000001a0888723c */ /* 0x040fe20000001888 */
[----:B------:R-:W-:Y:S05]  /*78d0*/  LDSM.16.M88.4 R24, [R201+0x9000] ;  /* 0x00900000c918783b */ /* 0x000fea0000000200 */
[C---:B-----5:R-:W-:Y:S06]  /*78e0*/  HMMA.16816.F32 R160, R8.reuse, R32, R160 ;  /* 0x0000002008a0723c */ /* 0x060fec00000018a0 */
[----:B------:R-:W-:Y:S01]  /*78f0*/  HMMA.16816.F32 R156, R8, R34, R156 ;  /* 0x00000022089c723c */ /* 0x000fe2000000189c */
[----:B------:R-:W1:Y:S05]  /*7900*/  LDSM.16.M88.4 R32, [R200+0x2000] ;  /* 0x00200000c820783b */ /* 0x000e6a0000000200 */
[C---:B--2---:R-:W-:Y:S06]  /*7910*/  HMMA.16816.F32 R16, R20.reuse, R172, R16 ;  /* 0x000000ac1410723c */ /* 0x044fec0000001810 */
[----:B------:R-:W-:Y:S01]  /*7920*/  HMMA.16816.F32 R12, R20, R174, R12 ;  /* 0x000000ae140c723c */ /* 0x000fe2000000180c */
[----:B------:R-:W-:Y:S05]  /*7930*/  LDSM.16.M88.4 R172, [R197+0x2000] ;  /* 0x00200000c5ac783b */ /* 0x000fea0000000200 */
[C---:B------:R-:W-:Y:S06]  /*7940*/  HMMA.16816.F32 R204, R8.reuse, R148, R204 ;  /* 0x0000009408cc723c */ /* 0x040fec00000018cc */
[----:B------:R-:W-:Y:S01]  /*7950*/  HMMA.16816.F32 R176, R8, R150, R176 ;  /* 0x0000009608b0723c */ /* 0x000fe200000018b0 */
[----:B------:R-:W-:Y:S04]  /*7960*/  LDSM.16.M88.4 R148, [R201+0x9800] ;  /* 0x00980000c994783b */ /* 0x000fe80000000200 */
[----:B------:R-:W-:Y:S01]  /*7970*/  LDSM.16.M88.4 R8, [R186] ;  /* 0x00000000ba08783b */ /* 0x000fe20000000200 */
[C---:B------:R-:W-:Y:S06]  /*7980*/  HMMA.16816.F32 R140, R164.reuse, R4, R140 ;  /* 0x00000004a48c723c */ /* 0x040fec000000188c */
[C---:B------:R-:W-:Y:S01]  /*7990*/  HMMA.16816.F32 R136, R164.reuse, R6, R136 ;  /* 0x00000006a488723c */ /* 0x040fe20000001888 */
[----:B------:R-:W-:Y:S05]  /*79a0*/  LDSM.16.M88.4 R4, [R185] ;  /* 0x00000000b904783b */ /* 0x000fea0000000200 */
        /* <DEDUP_REMOVED lines=8> */
[----:B------:R-:W-:Y:S04]  /*7a30*/  LDSM.16.M88.4 R168, [R188+0x3000] ;  /* 0x00300000bca8783b */ /* 0x000fe80000000200 */
[----:B------:R-:W-:Y:S01]  /*7a40*/  LDSM.16.M88.4 R164, [R188+0x3800] ;  /* 0x00380000bca4783b */ /* 0x000fe20000000200 */
[C---:B------:R-:W-:Y:S06]  /*7a50*/  HMMA.16816.F32 R140, R20.reuse, R144, R140 ;  /* 0x00000090148c723c */ /* 0x040fec000000188c */
[C---:B------:R-:W-:Y:S01]  /*7a60*/  HMMA.16816.F32 R136, R20.reuse, R146, R136 ;  /* 0x000000921488723c */ /* 0x040fe20000001888 */
[----:B------:R-:W-:Y:S05]  /*7a70*/  LDSM.16.M88.4 R144, [R184] ;  /* 0x00000000b890783b */ /* 0x000fea0000000200 */
[C---:B------:R-:W-:Y:S06]  /*7a80*/  HMMA.16816.F32 R160, R20.reuse, R24, R160 ;  /* 0x0000001814a0723c */ /* 0x040fec00000018a0 */
[----:B------:R-:W-:Y:S01]  /*7a90*/  HMMA.16816.F32 R156, R20, R26, R156 ;  /* 0x0000001a149c723c */ /* 0x000fe2000000189c */
[----:B------:R-:W1:Y:S05]  /*7aa0*/  LDSM.16.M88.4 R24, [R188+0x2000] ;  /* 0x00200000bc18783b */ /* 0x000e6a0000000200 */
[C---:B--2---:R-:W-:Y:S06]  /*7ab0*/  HMMA.16816.F32 R16, R228.reuse, R28, R16 ;  /* 0x0000001ce410723c */ /* 0x044fec0000001810 */
[----:B------:R-:W-:Y:S01]  /*7ac0*/  HMMA.16816.F32 R12, R228, R30, R12 ;  /* 0x0000001ee40c723c */ /* 0x000fe2000000180c */
[----:B------:R-:W-:Y:S05]  /*7ad0*/  LDSM.16.M88.4 R28, [R188+0x2800] ;  /* 0x00280000bc1c783b */ /* 0x000fea0000000200 */
[C---:B------:R-:W-:Y:S06]  /*7ae0*/  HMMA.16816.F32 R204, R20.reuse, R148, R204 ;  /* 0x0000009414cc723c */ /* 0x040fec00000018cc */
[----:B------:R-:W-:Y:S01]  /*7af0*/  HMMA.16816.F32 R176, R20, R150, R176 ;  /* 0x0000009614b0723c */ /* 0x000fe200000018b0 */
[----:B------:R-:W2:Y:S04]  /*7b00*/  LDSM.16.M88.4 R20, [R195+0x8800] ;  /* 0x00880000c314783b */ /* 0x000ea80000000200 */
[----:B------:R-:W-:Y:S01]  /*7b10*/  LDSM.16.M88.4 R148, [R201+0xa800] ;  /* 0x00a80000c994783b */ /* 0x000fe20000000200 */
        /* <DEDUP_REMOVED lines=8> */
[----:B------:R-:W-:Y:S05]  /*7ba0*/  LDSM.16.M88.4 R24, [R198+0x4000] ;  /* 0x00400000c618783b */ /* 0x000fea0000000200 */
[C---:B------:R-:W-:Y:S06]  /*7bb0*/  HMMA.16816.F32 R204, R32.reuse, R144, R204 ;  /* 0x0000009020cc723c */ /* 0x040fec00000018cc */
[----:B------:R-:W-:Y:S01]  /*7bc0*/  HMMA.16816.F32 R176, R32, R146, R176 ;  /* 0x0000009220b0723c */ /* 0x000fe200000018b0 */
[----:B------:R-:W-:Y:S04]  /*7bd0*/  LDSM.16.M88.4 R32, [R200+0x4000] ;  /* 0x00400000c820783b */ /* 0x000fe80000000200 */
[----:B------:R-:W4:Y:S01]  /*7be0*/  LDSM.16.M88.4 R144, [R183] ;  /* 0x00000000b790783b */ /* 0x000f220000000200 */
[C---:B--2---:R-:W-:Y:S06]  /*7bf0*/  HMMA.16816.F32 R140, R228.reuse, R20, R140 ;  /* 0x00000014e48c723c */ /* 0x044fec000000188c */
[----:B------:R-:W-:Y:S01]  /*7c00*/  HMMA.16816.F32 R136, R228, R22, R136 ;  /* 0x00000016e488723c */ /* 0x000fe20000001888 */
[----:B------:R-:W2:Y:S05]  /*7c10*/  LDSM.16.M88.4 R20, [R195+0xa000] ;  /* 0x00a00000c314783b */ /* 0x000eaa0000000200 */
[C---:B---3--:R-:W-:Y:S06]  /*7c20*/  HMMA.16816.F32 R16, R152.reuse, R8, R16 ;  /* 0x000000089810723c */ /* 0x048fec0000001810 */
[----:B------:R-:W-:Y:S01]  /*7c30*/  HMMA.16816.F32 R12, R152, R10, R12 ;  /* 0x0000000a980c723c */ /* 0x000fe2000000180c */
[----:B------:R-:W-:Y:S05]  /*7c40*/  LDSM.16.M88.4 R8, [R197+0x4000] ;  /* 0x00400000c508783b */ /* 0x000fea0000000200 */
[----:B-1----:R-:W-:Y:S06]  /*7c50*/  HMMA.16816.F32 R160, R228, R4, R160 ;  /* 0x00000004e4a0723c */ /* 0x002fec00000018a0 */
[C---:B------:R-:W-:Y:S06]  /*7c60*/  HMMA.16816.F32 R140, R172.reuse, R28, R140 ;  /* 0x0000001cac8c723c */ /* 0x040fec000000188c */
[----:B------:R-:W-:Y:S01]  /*7c70*/  HMMA.16816.F32 R136, R172, R30, R136 ;  /* 0x0000001eac88723c */ /* 0x000fe20000001888 */
[----:B------:R-:W-:Y:S05]  /*7c80*/  LDSM.16.M88.4 R28, [R182] ;  /* 0x00000000b61c783b */ /* 0x000fea0000000200 */
[C---:B----4-:R-:W-:Y:S06]  /*7c90*/  HMMA.16816.F32 R16, R32.reuse, R144, R16 ;  /* 0x000000902010723c */ /* 0x050fec0000001810 */
[----:B------:R-:W-:Y:S01]  /*7ca0*/  HMMA.16816.F32 R12, R32, R146, R12 ;  /* 0x00000092200c723c */ /* 0x000fe2000000180c */
[----:B------:R-:W1:Y:S05]  /*7cb0*/  LDSM.16.M88.4 R144, [R201+0xb000] ;  /* 0x00b00000c990783b */ /* 0x000e6a0000000200 */
[----:B------:R-:W-:Y:S01]  /*7cc0*/  HMMA.16816.F32 R156, R228, R6, R156 ;  /* 0x00000006e49c723c */ /* 0x000fe2000000189c */
[----:B------:R-:W3:Y:S05]  /*7cd0*/  LDSM.16.M88.4 R4, [R188+0x4000] ;  /* 0x00400000bc04783b */ /* 0x000eea0000000200 */
[----:B------:R-:W-:Y:S06]  /*7ce0*/  HMMA.16816.F32 R160, R172, R168, R160 ;  /* 0x000000a8aca0723c */ /* 0x000fec00000018a0 */
[----:B--2---:R-:W-:Y:S06]  /*7cf0*/  HMMA.16816.F32 R16, R24, R20, R16 ;  /* 0x000000141810723c */ /* 0x004fec0000001810 */
[C---:B------:R-:W-:Y:S06]  /*7d00*/  HMMA.16816.F32 R140, R152.reuse, R148, R140 ;  /* 0x00000094988c723c */ /* 0x040fec000000188c */
[----:B------:R-:W-:Y:S01]  /*7d10*/  HMMA.16816.F32 R136, R152, R150, R136 ;  /* 0x000000969888723c */ /* 0x000fe20000001888 */
[----:B------:R-:W-:Y:S05]  /*7d20*/  LDSM.16.M88.4 R148, [R188+0x4800] ;  /* 0x00480000bc94783b */ /* 0x000fea0000000200 */
[----:B------:R-:W-:Y:S01]  /*7d30*/  HMMA.16816.F32 R12, R24, R22, R12 ;  /* 0x00000016180c723c */ /* 0x000fe2000000180c */
[----:B------:R-:W2:Y:S05]  /*7d40*/  LDSM.16.M88.4 R20, [R181] ;  /* 0x00000000b514783b */ /* 0x000eaa0000000200 */
[C---:B------:R-:W-:Y:S06]  /*7d50*/  HMMA.16816.F32 R204, R228.reuse, R208, R204 ;  /* 0x000000d0e4cc723c */ /* 0x040fec00000018cc */
[----:B------:R-:W-:Y:S01]  /*7d60*/  HMMA.16816.F32 R208, R228, R210, R176 ;  /* 0x000000d2e4d0723c */ /* 0x000fe200000018b0 */
[----:B------:R-:W4:Y:S05]  /*7d70*/  LDSM.16.M88.4 R176, [R195+0xa800] ;  /* 0x00a80000c3b0783b */ /* 0x000f2a0000000200 */
[----:B------:R-:W-:Y:S06]  /*7d80*/  HMMA.16816.F32 R156, R172, R170, R156 ;  /* 0x000000aaac9c723c */ /* 0x000fec000000189c */
[----:B-1----:R-:W-:Y:S06]  /*7d90*/  HMMA.16816.F32 R160, R152, R144, R160 ;  /* 0x0000009098a0723c */ /* 0x002fec00000018a0 */
[----:B---3--:R-:W-:Y:S06]  /*7da0*/  HMMA.16816.F32 R16, R8, R4, R16 ;  /* 0x000000040810723c */ /* 0x008fec0000001810 */
[C---:B------:R-:W-:Y:S06]  /*7db0*/  HMMA.16816.F32 R140, R32.reuse, R28, R140 ;  /* 0x0000001c208c723c */ /* 0x040fec000000188c */
[----:B------:R-:W-:Y:S01]  /*7dc0*/  HMMA.16816.F32 R136, R32, R30, R136 ;  /* 0x0000001e2088723c */ /* 0x000fe20000001888 */
[----:B------:R-:W1:Y:S05]  /*7dd0*/  LDSM.16.M88.4 R28, [R201+0xb800] ;  /* 0x00b80000c91c783b */ /* 0x000e6a0000000200 */
[C---:B------:R-:W-:Y:S06]  /*7de0*/  HMMA.16816.F32 R204, R172.reuse, R164, R204 ;  /* 0x000000a4accc723c */ /* 0x040fec00000018cc */
[----:B------:R-:W-:Y:S01]  /*7df0*/  HMMA.16816.F32 R208, R172, R166, R208 ;  /* 0x000000a6acd0723c */ /* 0x000fe200000018d0 */
[----:B------:R-:W-:Y:S01]  /*7e00*/  FMUL.FTZ R0, R16, UR10 ;  /* 0x0000000a10007c20 */ /* 0x000fe20008410000 */
[----:B------:R-:W-:Y:S01]  /*7e10*/  FMUL.FTZ R2, R17, UR10 ;  /* 0x0000000a11027c20 */ /* 0x000fe20008410000 */
[----:B------:R-:W-:-:S03]  /*7e20*/  FMUL.FTZ R133, R18, UR10 ;  /* 0x0000000a12857c20 */ /* 0x000fc60008410000 */
[----:B------:R-:W-:Y:S01]  /*7e30*/  HMMA.16816.F32 R12, R8, R6, R12 ;  /* 0x00000006080c723c */ /* 0x000fe2000000180c */
[----:B------:R-:W3:Y:S01]  /*7e40*/  LDSM.16.M88.4 R4, [R195+0xb000] ;  /* 0x00b00000c304783b */ /* 0x000ee20000000200 */
[----:B------:R-:W1:Y:S04]  /*7e50*/  MUFU.TANH R0, R0 ;  /* 0x0000000000007308 */ /* 0x000e680000002400 */
[----:B------:R-:W-:Y:S01]  /*7e60*/  HMMA.16816.F32 R156, R152, R146, R156 ;  /* 0x00000092989c723c */ /* 0x000fe2000000189c */
[----:B------:R-:W-:Y:S03]  /*7e70*/  LDSM.16.M88.4 R144, [R188+0x5000] ;  /* 0x00500000bc90783b */ /* 0x000fe60000000200 */
[----:B------:R-:W3:Y:S02]  /*7e80*/  MUFU.TANH R2, R2 ;  /* 0x0000000200027308 */ /* 0x000ee40000002400 */
[----:B--2---:R-:W-:Y:S06]  /*7e90*/  HMMA.16816.F32 R160, R32, R20, R160 ;  /* 0x0000001420a0723c */ /* 0x004fec00000018a0 */
[----:B----4-:R-:W-:Y:S01]  /*7ea0*/  HMMA.16816.F32 R140, R24, R176, R140 ;  /* 0x000000b0188c723c */ /* 0x010fe2000000188c */
[----:B------:R-:W-:Y:S01]  /*7eb0*/  FMUL.FTZ R20, R19, UR10 ;  /* 0x0000000a13147c20 */ /* 0x000fe20008410000 */
[----:B------:R-:W2:Y:S01]  /*7ec0*/  MUFU.TANH R133, R133 ;  /* 0x0000008500857308 */ /* 0x000ea20000002400 */
[----:B------:R-:W4:Y:S03]  /*7ed0*/  LDSM.16.M88.4 R16, [R180] ;  /* 0x00000000b410783b */ /* 0x000f260000000200 */
[----:B-1----:R-:W-:Y:S01]  /*7ee0*/  HMMA.16816.F32 R204, R152, R28, R204 ;  /* 0x0000001c98cc723c */ /* 0x002fe200000018cc */
[----:B------:R-:W-:Y:S01]  /*7ef0*/  FMUL.FTZ R12, R12, UR10 ;  /* 0x0000000a0c0c7c20 */ /* 0x000fe20008410000 */
[----:B------:R-:W-:-:S02]  /*7f00*/  FMUL.FTZ R134, R13, UR10 ;  /* 0x0000000a0d867c20 */ /* 0x000fc40008410000 */
[----:B------:R-:W1:Y:S02]  /*7f10*/  MUFU.TANH R20, R20 ;  /* 0x0000001400147308 */ /* 0x000e640000002400 */
[----:B------:R-:W-:Y:S06]  /*7f20*/  HMMA.16816.F32 R208, R152, R30, R208 ;  /* 0x0000001e98d0723c */ /* 0x000fec00000018d0 */
[----:B------:R-:W-:Y:S01]  /*7f30*/  HMMA.16816.F32 R156, R32, R22, R156 ;  /* 0x00000016209c723c */ /* 0x000fe2000000189c */
[----:B------:R5:W1:Y:S05]  /*7f40*/  MUFU.TANH R21, R12 ;  /* 0x0000000c00157308 */ /* 0x000a6a0000002400 */
[C---:B---3--:R-:W-:Y:S01]  /*7f50*/  HMMA.16816.F32 R160, R24.reuse, R4, R160 ;  /* 0x0000000418a0723c */ /* 0x048fe200000018a0 */
[----:B------:R-:W-:Y:S01]  /*7f60*/  FMUL.FTZ R22, R14, UR10 ;  /* 0x0000000a0e167c20 */ /* 0x000fe20008410000 */
[----:B------:R-:W-:Y:S01]  /*7f70*/  FMUL.FTZ R23, R15, UR10 ;  /* 0x0000000a0f177c20 */ /* 0x000fe20008410000 */
[----:B------:R3:W1:Y:S03]  /*7f80*/  MUFU.TANH R28, R134 ;  /* 0x00000086001c7308 */ /* 0x0006660000002400 */
[----:B------:R-:W-:Y:S05]  /*7f90*/  HMMA.16816.F32 R136, R24, R178, R136 ;  /* 0x000000b21888723c */ /* 0x000fea0000001888 */
[----:B------:R-:W1:Y:S01]  /*7fa0*/  MUFU.TANH R22, R22 ;  /* 0x0000001600167308 */ /* 0x000e620000002400 */
[----:B-----5:R-:W5:Y:S01]  /*7fb0*/  LDSM.16.M88.4 R12, [R195+0xb800] ;  /* 0x00b80000c30c783b */ /* 0x020f620000000200 */
[----:B------:R-:W-:Y:S06]  /*7fc0*/  HMMA.16816.F32 R140, R8, R148, R140 ;  /* 0x00000094088c723c */ /* 0x000fec000000188c */
[C---:B----4-:R-:W-:Y:S01]  /*7fd0*/  HMMA.16816.F32 R204, R32.reuse, R16, R204 ;  /* 0x0000001020cc723c */ /* 0x050fe200000018cc */
[----:B------:R-:W4:Y:S05]  /*7fe0*/  MUFU.TANH R23, R23 ;  /* 0x0000001700177308 */ /* 0x000f2a0000002400 */
[----:B------:R-:W-:Y:S06]  /*7ff0*/  HMMA.16816.F32 R208, R32, R18, R208 ;  /* 0x0000001220d0723c */ /* 0x000fec00000018d0 */
[----:B------:R-:W-:Y:S01]  /*8000*/  HMMA.16816.F32 R156, R24, R6, R156 ;  /* 0x00000006189c723c */ /* 0x000fe2000000189c */
[----:B------:R-:W2:Y:S01]  /*8010*/  LDSM.16.M88.4 R4, [R188+0x5800] ;  /* 0x00580000bc04783b */ /* 0x000ea20000000200 */
[----:B------:R-:W-:-:S04]  /*8020*/  DEPBAR.LE SB0, 0x0 ;  /* 0x000080000000791a */ /* 0x000fc80000000000 */
[C---:B------:R-:W-:Y:S01]  /*8030*/  HMMA.16816.F32 R136, R8.reuse, R150, R136 ;  /* 0x000000960888723c */ /* 0x040fe20000001888 */
[----:B------:R-:W-:Y:S01]  /*8040*/  FMUL.FTZ R29, R140, UR10 ;  /* 0x0000000a8c1d7c20 */ /* 0x000fe20008410000 */
[----:B------:R-:W-:Y:S01]  /*8050*/  FMUL.FTZ R30, R142, UR10 ;  /* 0x0000000a8e1e7c20 */ /* 0x000fe20008410000 */
[----:B---3--:R-:W-:Y:S01]  /*8060*/  FMUL.FTZ R134, R143, UR10 ;  /* 0x0000000a8f867c20 */ /* 0x008fe20008410000 */
[----:B------:R-:W-:Y:S02]  /*8070*/  FMUL.FTZ R141, R141, UR10 ;  /* 0x0000000a8d8d7c20 */ /* 0x000fe40008410000 */
[----:B------:R-:W-:Y:S01]  /*8080*/  HMMA.16816.F32 R160, R8, R144, R160 ;  /* 0x0000009008a0723c */ /* 0x000fe200000018a0 */
[----:B------:R-:W3:Y:S05]  /*8090*/  MUFU.TANH R29, R29 ;  /* 0x0000001d001d7308 */ /* 0x000eea0000002400 */
[C---:B-----5:R-:W-:Y:S03]  /*80a0*/  HMMA.16816.F32 R204, R24.reuse, R12, R204 ;  /* 0x0000000c18cc723c */ /* 0x060fe600000018cc */
[----:B------:R1:W1:Y:S03]  /*80b0*/  MUFU.TANH R178, R141 ;  /* 0x0000008d00b27308 */ /* 0x0002660000002400 */
[----:B------:R-:W-:Y:S06]  /*80c0*/  HMMA.16816.F32 R208, R24, R14, R208 ;  /* 0x0000000e18d0723c */ /* 0x000fec00000018d0 */
[----:B------:R-:W-:Y:S01]  /*80d0*/  FMUL.FTZ R31, R136, UR10 ;  /* 0x0000000a881f7c20 */ /* 0x000fe20008410000 */
[----:B------:R-:W-:Y:S01]  /*80e0*/  FMUL.FTZ R136, R137, UR10 ;  /* 0x0000000a89887c20 */ /* 0x000fe20008410000 */
[----:B------:R-:W-:Y:S01]  /*80f0*/  FMUL.FTZ R18, R139, UR10 ;  /* 0x0000000a8b127c20 */ /* 0x000fe20008410000 */
[----:B------:R-:W-:Y:S01]  /*8100*/  HMMA.16816.F32 R156, R8, R146, R156 ;  /* 0x00000092089c723c */ /* 0x000fe2000000189c */
[----:B------:R-:W-:Y:S01]  /*8110*/  FMUL.FTZ R138, R138, UR10 ;  /* 0x0000000a8a8a7c20 */ /* 0x000fe20008410000 */
[----:B------:R-:W1:Y:S01]  /*8120*/  MUFU.TANH R30, R30 ;  /* 0x0000001e001e7308 */ /* 0x000e620000002400 */
[----:B------:R-:W-:Y:S01]  /*8130*/  FMUL.FTZ R19, R161, UR10 ;  /* 0x0000000aa1137c20 */ /* 0x000fe20008410000 */
[----:B------:R-:W-:Y:S01]  /*8140*/  FMUL.FTZ R144, R163, UR10 ;  /* 0x0000000aa3907c20 */ /* 0x000fe20008410000 */
[----:B------:R-:W-:-:S02]  /*8150*/  FMUL.FTZ R160, R160, UR10 ;  /* 0x0000000aa0a07c20 */ /* 0x000fc40008410000 */
[----:B------:R-:W-:-:S03]  /*8160*/  FMUL.FTZ R146, R162, UR10 ;  /* 0x0000000aa2927c20 */ /* 0x000fc60008410000 */
[----:B------:R-:W1:Y:S01]  /*8170*/  MUFU.TANH R134, R134 ;  /* 0x0000008600867308 */ /* 0x000e620000002400 */
[C---:B--2---:R-:W-:Y:S06]  /*8180*/  HMMA.16816.F32 R204, R8.reuse, R4, R204 ;  /* 0x0000000408cc723c */ /* 0x044fec00000018cc */
[----:B------:R-:W-:Y:S01]  /*8190*/  HMMA.16816.F32 R208, R8, R6, R208 ;  /* 0x0000000608d0723c */ /* 0x000fe200000018d0 */
[----:B------:R-:W2:Y:S06]  /*81a0*/  MUFU.TANH R31, R31 ;  /* 0x0000001f001f7308 */ /* 0x000eac0000002400 */
[----:B------:R-:W-:Y:S01]  /*81b0*/  FMUL.FTZ R150, R156, UR10 ;  /* 0x0000000a9c967c20 */ /* 0x000fe20008410000 */
[----:B------:R-:W-:Y:S01]  /*81c0*/  FMUL.FTZ R148, R157, UR10 ;  /* 0x0000000a9d947c20 */ /* 0x000fe20008410000 */
[----:B------:R-:W-:Y:S01]  /*81d0*/  FMUL.FTZ R142, R158, UR10 ;  /* 0x0000000a9e8e7c20 */ /* 0x000fe20008410000 */
[----:B------:R-:W-:Y:S01]  /*81e0*/  FMUL.FTZ R140, R159, UR10 ;  /* 0x0000000a9f8c7c20 */ /* 0x000fe20008410000 */
[----:B------:R-:W1:Y:S07]  /*81f0*/  MUFU.TANH R136, R136 ;  /* 0x0000008800887308 */ /* 0x000e6e0000002400 */
[----:B------:R-:W-:Y:S01]  /*8200*/  FMUL.FTZ R176, R204, UR10 ;  /* 0x0000000accb07c20 */ /* 0x000fe20008410000 */
[----:B------:R-:W-:Y:S01]  /*8210*/  FMUL.FTZ R174, R205, UR10 ;  /* 0x0000000acdae7c20 */ /* 0x000fe20008410000 */
[----:B------:R-:W-:Y:S01]  /*8220*/  FMUL.FTZ R168, R206, UR10 ;  /* 0x0000000acea87c20 */ /* 0x000fe20008410000 */
[----:B------:R-:W-:Y:S01]  /*8230*/  FMUL.FTZ R166, R207, UR10 ;  /* 0x0000000acfa67c20 */ /* 0x000fe20008410000 */
[----:B------:R1:W1:Y:S02]  /*8240*/  MUFU.TANH R228, R138 ;  /* 0x0000008a00e47308 */ /* 0x0002640000002400 */
[----:B------:R-:W-:Y:S01]  /*8250*/  FMUL.FTZ R172, R208, UR10 ;  /* 0x0000000ad0ac7c20 */ /* 0x000fe20008410000 */
[----:B------:R-:W-:Y:S01]  /*8260*/  FMUL.FTZ R170, R209, UR10 ;  /* 0x0000000ad1aa7c20 */ /* 0x000fe20008410000 */
[----:B------:R-:W-:Y:S01]  /*8270*/  FMUL.FTZ R164, R210, UR10 ;  /* 0x0000000ad2a47c20 */ /* 0x000fe20008410000 */
[----:B------:R-:W-:-:S03]  /*8280*/  FMUL.FTZ R162, R211, UR10 ;  /* 0x0000000ad3a27c20 */ /* 0x000fc60008410000 */
[----:B------:R-:W1:Y:S08]  /*8290*/  MUFU.TANH R18, R18 ;  /* 0x0000001200127308 */ /* 0x000e700000002400 */
[----:B------:R1:W1:Y:S08]  /*82a0*/  MUFU.TANH R226, R160 ;  /* 0x000000a000e27308 */ /* 0x0002700000002400 */
        /* <DEDUP_REMOVED lines=24> */
[----:B------:R-:W1:Y:S03]  /*8430*/  @!P3 LDC.64 R8, c[0x0][0x218] ;  /* 0x00008600ff08bb82 */ /* 0x000e660000000a00 */
        /* <DEDUP_REMOVED lines=10> */
[C---:B--2---:R-:W-:Y:S02]  /*84e0*/  @!P4 LEA R152, P0, R27.reuse, R10, 0x1 ;  /* 0x0000000a1b98c211 */ /* 0x044fe400078008ff */
[----:B------:R-:W-:Y:S02]  /*84f0*/  IADD3.X R25, R26, UR26, RZ, P5, !PT ;  /* 0x0000001a1a197c10 */ /* 0x000fe4000affe4ff */
[----:B------:R-:W2:Y:S01]  /*8500*/  @!P3 LDC.64 R16, c[0x0][0x218] ;  /* 0x00008600ff10bb82 */ /* 0x000ea20000000a00 */
[----:B------:R-:W-:-:S02]  /*8510*/  @!P4 LEA.HI.X R153, R27, R11, R26, 0x1, P0 ;  /* 0x0000000b1b99c211 */ /* 0x000fc400000f0c1a */
[----:B-1----:R-:W-:-:S03]  /*8520*/  @!P3 LEA R138, P0, R27, R8, 0x1 ;  /* 0x000000081b8ab211 */ /* 0x002fc600078008ff */
[----:B------:R-:W-:Y:S01]  /*8530*/  @!PT LDS RZ, [RZ] ;  /* 0x00000000fffff984 */ /* 0x000fe20000000800 */
[----:B------:R-:W-:Y:S01]  /*8540*/  @!PT LDS RZ, [RZ] ;  /* 0x00000000fffff984 */ /* 0x000fe20000000800 */
[----:B------:R-:W-:Y:S01]  /*8550*/  @!PT LDS RZ, [RZ] ;  /* 0x00000000fffff984 */ /* 0x000fe20000000800 */
[----:B------:R3:W-:Y:S01]  /*8560*/  @!P4 LDGSTS.E.BYPASS.LTC128B.128 [R213+0x6000], desc[UR22][R152.64] ;  /* 0x0600000098d5cfae */ /* 0x0007e2000b901d56 */
[C-C-:B------:R-:W-:Y:S01]  /*8570*/  @!P3 LEA.HI.X R139, R27.reuse, R9, R26.reuse, 0x1, P0 ;  /* 0x000000091b8bb211 */ /* 0x140fe200000f0c1a */
[----:B------:R-:W1:Y:S01]  /*8580*/  @!P2 LDC.64 R14, c[0x0][0x218] ;  /* 0x00008600ff0eab82 */ /* 0x000e620000000a00 */
        /* <DEDUP_REMOVED lines=16> */
[C---:B--2---:R-:W-:Y:S01]  /*8690*/  @!P3 LEA R16, P0, R24.reuse, R16, 0x1 ;  /* 0x000000101810b211 */ /* 0x044fe200078008ff */
[----:B------:R3:W-:Y:S03]  /*86a0*/  @P4 STS.128 [R213+0x6800], RZ ;  /* 0x006800ffd5004388 */ /* 0x0007e60000000c00 */
[C-C-:B------:R-:W-:Y:S01]  /*86b0*/  @!P3 LEA.HI.X R17, R24.reuse, R17, R25.reuse, 0x1, P0 ;  /* 0x000000111811b211 */ /* 0x140fe200000f0c19 */
[----:B------:R-:W-:Y:S01]  /*86c0*/  @!PT LDS RZ, [RZ] ;  /* 0x00000000fffff984 */ /* 0x000fe20000000800 */
[----:B------:R-:W-:Y:S01]  /*86d0*/  @!PT LDS RZ, [RZ] ;  /* 0x00000000fffff984 */ /* 0x000fe20000000800 */
[----:B------:R-:W-:Y:S01]  /*86e0*/  @!PT LDS RZ, [RZ] ;  /* 0x00000000fffff984 */ /* 0x000fe20000000800 */
[----:B------:R3:W-:Y:S02]  /*86f0*/  @!P4 LDGSTS.E.BYPASS.LTC128B.128 [R213+0x6800], desc[UR22][R34.64] ;  /* 0x0680000022d5cfae */ /* 0x0007e4000b901d56 */
[----:B------:R-:W2:Y:S01]  /*8700*/  @!P2 LDC.64 R8, c[0x0][0x218] ;  /* 0x00008600ff08ab82 */ /* 0x000ea20000000a00 */
[C---:B-1----:R-:W-:Y:S01]  /*8710*/  @!P2 LEA R14, P0, R24.reuse, R14, 0x1 ;  /* 0x0000000e180ea211 */ /* 0x042fe200078008ff */
[----:B------:R3:W-:Y:S03]  /*8720*/  @P3 STS.128 [R213+0x8800], RZ ;  /* 0x008800ffd5003388 */ /* 0x0007e60000000c00 */
[C---:B------:R-:W-:Y:S01]  /*8730*/  @!P2 LEA.HI.X R15, R24.reuse, R15, R25, 0x1, P0 ;  /* 0x0000000f180fa211 */ /* 0x040fe200000f0c19 */
[----:B------:R-:W-:Y:S01]  /*8740*/  @!PT LDS RZ, [RZ] ;  /* 0x00000000fffff984 */ /* 0x000fe20000000800 */
[----:B------:R-:W-:Y:S01]  /*8750*/  @!PT LDS RZ, [RZ] ;  /* 0x00000000fffff984 */ /* 0x000fe20000000800 */
[----:B------:R-:W-:Y:S01]  /*8760*/  @!PT LDS RZ, [RZ] ;  /* 0x00000000fffff984 */ /* 0x000fe20000000800 */
[----:B------:R3:W-:Y:S01]  /*8770*/  @!P3 LDGSTS.E.BYPASS.LTC128B.128 [R213+0x8800], desc[UR22][R16.64+0x80] ;  /* 0x0880008010d5bfae */ /* 0x0007e2000b901d56 */
[----:B------:R-:W-:Y:S01]  /*8780*/  IADD3 R24, P5, R24, UR27, RZ ;  /* 0x0000001b18187c10 */ /* 0x000fe2000ffbe0ff */
[----:B------:R-:W1:Y:S02]  /*8790*/  @!P4 LDC.64 R6, c[0x0][0x218] ;  /* 0x00008600ff06cb82 */ /* 0x000e640000000a00 */
        /* <DEDUP_REMOVED lines=13> */
[C---:B--2---:R-:W-:Y:S01]  /*8870*/  @!P2 LEA R8, P1, R24.reuse, R8, 0x1 ;  /* 0x000000081808a211 */ /* 0x044fe200078208ff */
[----:B------:R-:W-:Y:S01]  /*8880*/  @!PT LDS RZ, [RZ] ;  /* 0x00000000fffff984 */ /* 0x000fe20000000800 */
[----:B------:R-:W-:Y:S01]  /*8890*/  @!PT LDS RZ, [RZ] ;  /* 0x00000000fffff984 */ /* 0x000fe20000000800 */
[----:B------:R-:W-:Y:S01]  /*88a0*/  @!PT LDS RZ, [RZ] ;  /* 0x00000000fffff984 */ /* 0x000fe20000000800 */
[----:B------:R3:W-:Y:S01]  /*88b0*/  @!P4 LDGSTS.E.BYPASS.LTC128B.128 [R213+0x7000], desc[UR22][R12.64] ;  /* 0x070000000cd5cfae */ /* 0x0007e2000b901d56 */
[----:B------:R-:W-:Y:S02]  /*88c0*/  IADD3.X R11, R25, UR26, RZ, P6, !PT ;  /* 0x0000001a190b7c10 */ /* 0x000fe4000b7fe4ff */
[----:B------:R-:W-:Y:S01]  /*88d0*/  @!P2 LEA.HI.X R9, R24, R9, R25, 0x1, P1 ;  /* 0x000000091809a211 */ /* 0x000fe200008f0c19 */
[----:B------:R3:W-:Y:S01]  /*88e0*/  @P3 STS.128 [R213+0x9000], RZ ;  /* 0x009000ffd5003388 */ /* 0x0007e20000000c00 */
[----:B-1----:R-:W-:-:S03]  /*88f0*/  @!P4 LEA R6, P5, R10, R6, 0x1 ;  /* 0x000000060a06c211 */ /* 0x002fc600078a08ff */
        /* <DEDUP_REMOVED lines=31> */
.L_x_1361:
[----:B------:R-:W-:Y:S05]  /*8af0*/  BSYNC B0 ;  /* 0x0000000000007941 */ /* 0x000fea0003800000 */
.L_x_1360:
[----:B------:R-:W0:Y:S02]  /*8b00*/  LDGDEPBAR ;  /* 0x00000000000079af */ /* 0x000e240000000000 */
.L_x_1359:
[----:B-1-3--:R-:W-:Y:S01]  /*8b10*/  MOV R5, UR17 ;  /* 0x0000001100057c02 */ /* 0x00afe20008000f00 */
[----:B------:R-:W-:Y:S03]  /*8b20*/  LDSM.16.MT88.4 R24, [R193+0xc000] ;  /* 0x00c00000c118783b */ /* 0x000fe60000004200 */
[----:B------:R-:W-:Y:S01]  /*8b30*/  LEA R5, R5, R222, 0x6 ;  /* 0x000000de05057211 */ /* 0x000fe200078e30ff */
[----:B------:R-:W-:Y:S03]  /*8b40*/  LDSM.16.MT88.4 R32, [R192+0xc000] ;  /* 0x00c00000c020783b */ /* 0x000fe60000004200 */
[C---:B------:R-:W-:Y:S02]  /*8b50*/  IADD3 R6, R5.reuse, 0x1, RZ ;  /* 0x0000000105067810 */ /* 0x040fe40007ffe0ff */
[----:B------:R-:W-:-:S02]  /*8b60*/  ISETP.GE.AND P3, PT, R5, R220, PT ;  /* 0x000000dc0500720c */ /* 0x000fc40003f66270 */
[C---:B------:R-:W-:Y:S02]  /*8b70*/  IADD3 R4, R5.reuse, 0x8, RZ ;  /* 0x0000000805047810 */ /* 0x040fe40007ffe0ff */
[C---:B------:R-:W-:Y:S02]  /*8b80*/  ISETP.GE.AND P2, PT, R6.reuse, R220, PT ;  /* 0x000000dc0600720c */ /* 0x040fe40003f46270 */
[----:B------:R-:W-:Y:S02]  /*8b90*/  ISETP.GE.AND P5, PT, R6, R218, PT ;  /* 0x000000da0600720c */ /* 0x000fe40003fa6270 */
[----:B------:R-:W-:Y:S02]  /*8ba0*/  ISETP.LT.OR P3, PT, R5, R221, P3 ;  /* 0x000000dd0500720c */ /* 0x000fe40001f61670 */
[C---:B------:R-:W-:Y:S02]  /*8bb0*/  ISETP.GE.AND P1, PT, R4.reuse, R220, PT ;  /* 0x000000dc0400720c */ /* 0x040fe40003f26270 */
[----:B------:R-:W-:-:S02]  /*8bc0*/  ISETP.GE.AND P4, PT, R4, R218, PT ;  /* 0x000000da0400720c */ /* 0x000fc40003f86270 */
[C---:B------:R-:W-:Y:S02]  /*8bd0*/  ISETP.LT.OR P2, PT, R6.reuse, R221, P2 ;  /* 0x000000dd0600720c */ /* 0x040fe40001741670 */
[----:B------:R-:W-:Y:S02]  /*8be0*/  ISETP.LT.OR P5, PT, R6, R219, P5 ;  /* 0x000000db0600720c */ /* 0x000fe40002fa1670 */
[C---:B------:R-:W-:Y:S02]  /*8bf0*/  ISETP.GE.AND P6, PT, R5.reuse, R218, PT ;  /* 0x000000da0500720c */ /* 0x040fe40003fc6270 */
[----:B------:R-:W-:Y:S02]  /*8c00*/  IADD3 R7, R5, 0x9, RZ ;  /* 0x0000000905077810 */ /* 0x000fe40007ffe0ff */
[----:B------:R-:W-:Y:S02]  /*8c10*/  FSEL R6, R0, -INF , !P3 ;  /* 0xff80000000067808 */ /* 0x000fe40005800000 */
[----:B------:R-:W-:-:S02]  /*8c20*/  ISETP.LT.OR P1, PT, R4, R221, P1 ;  /* 0x000000dd0400720c */ /* 0x000fc40000f21670 */
[-C--:B------:R-:W-:Y:S01]  /*8c30*/  ISETP.LT.OR P4, PT, R4, R219.reuse, P4 ;  /* 0x000000db0400720c */ /* 0x080fe20002781670 */
[C---:B------:R-:W-:Y:S01]  /*8c40*/  VIADD R4, R5.reuse, 0x10 ;  /* 0x0000001005047836 */ /* 0x040fe20000000000 */
[----:B------:R-:W-:Y:S02]  /*8c50*/  ISETP.LT.OR P6, PT, R5, R219, P6 ;  /* 0x000000db0500720c */ /* 0x000fe400037c1670 */
[----:B------:R-:W-:Y:S02]  /*8c60*/  ISETP.GE.AND P0, PT, R7, R220, PT ;  /* 0x000000dc0700720c */ /* 0x000fe40003f06270 */
[----:B------:R-:W-:Y:S02]  /*8c70*/  FSEL R2, R2, -INF , !P2 ;  /* 0xff80000002027808 */ /* 0x000fe40005000000 */
[----:B------:R-:W-:Y:S02]  /*8c80*/  FMNMX.FTZ R11, R132, R6, !PT ;  /* 0x00000006840b7209 */ /* 0x000fe40007810000 */
[----:B------:R-:W-:-:S02]  /*8c90*/  FSEL R0, R133, -INF , !P6 ;  /* 0xff80000085007808 */ /* 0x000fc40007000000 */
[----:B------:R-:W-:Y:S02]  /*8ca0*/  ISETP.GE.AND P6, PT, R4, R220, PT ;  /* 0x000000dc0400720c */ /* 0x000fe40003fc6270 */
[----:B------:R-:W-:Y:S02]  /*8cb0*/  ISETP.LT.OR P0, PT, R7, R221, P0 ;  /* 0x000000dd0700720c */ /* 0x000fe40000701670 */
[----:B------:R-:W-:Y:S02]  /*8cc0*/  FSEL R8, R21, -INF , !P1 ;  /* 0xff80000015087808 */ /* 0x000fe40004800000 */
[----:B------:R-:W-:Y:S02]  /*8cd0*/  FMNMX.FTZ R11, R2, R11, !PT ;  /* 0x0000000b020b7209 */ /* 0x000fe40007810000 */
[----:B------:R-:W-:Y:S02]  /*8ce0*/  ISETP.LT.OR P6, PT, R4, R221, P6 ;  /* 0x000000dd0400720c */ /* 0x000fe400037c1670 */
[----:B------:R-:W-:-:S02]  /*8cf0*/  FSEL R28, R28, -INF , !P0 ;  /* 0xff8000001c1c7808 */ /* 0x000fc40004000000 */
[----:B------:R-:W-:Y:S02]  /*8d00*/  FMNMX.FTZ R11, R8, R11, !PT ;  /* 0x0000000b080b7209 */ /* 0x000fe40007810000 */
[-C--:B------:R-:W-:Y:S02]  /*8d10*/  ISETP.GE.AND P2, PT, R4, R218.reuse, PT ;  /* 0x000000da0400720c */ /* 0x080fe40003f46270 */
[----:B------:R-:W-:Y:S02]  /*8d20*/  FSEL R206, R29, -INF , !P6 ;  /* 0xff8000001dce7808 */ /* 0x000fe40007000000 */
[----:B------:R-:W-:Y:S02]  /*8d30*/  FMNMX.FTZ R11, R28, R11, !PT ;  /* 0x0000000b1c0b7209 */ /* 0x000fe40007810000 */
[----:B------:R-:W-:Y:S02]  /*8d40*/  ISETP.GE.AND P3, PT, R7, R218, PT ;  /* 0x000000da0700720c */ /* 0x000fe40003f66270 */
[----:B------:R-:W-:-:S02]  /*8d50*/  ISETP.LT.OR P2, PT, R4, R219, P2 ;  /* 0x000000db0400720c */ /* 0x000fc40001741670 */
[----:B------:R-:W-:Y:S02]  /*8d60*/  IADD3 R4, R5, 0x18, RZ ;  /* 0x0000001805047810 */ /* 0x000fe40007ffe0ff */
[----:B------:R-:W-:Y:S02]  /*8d70*/  FMNMX.FTZ R13, R206, R11, !PT ;  /* 0x0000000bce0d7209 */ /* 0x000fe40007810000 */
[----:B------:R-:W-:Y:S02]  /*8d80*/  FSEL R20, R20, -INF , !P5 ;  /* 0xff80000014147808 */ /* 0x000fe40006800000 */
[----:B------:R-:W-:Y:S02]  /*8d90*/  FMNMX.FTZ R11, R3, R0, !PT ;  /* 0x00000000030b7209 */ /* 0x000fe40007810000 */
[----:B------:R-:W-:Y:S02]  /*8da0*/  ISETP.LT.OR P3, PT, R7, R219, P3 ;  /* 0x000000db0700720c */ /* 0x000fe40001f61670 */
[----:B------:R-:W-:-:S02]  /*8db0*/  IADD3 R7, R5, 0x11, RZ ;  /* 0x0000001105077810 */ /* 0x000fc40007ffe0ff */
[----:B------:R-:W-:Y:S02]  /*8dc0*/  FSEL R22, R22, -INF , !P4 ;  /* 0xff80000016167808 */ /* 0x000fe40006000000 */
[C---:B------:R-:W-:Y:S02]  /*8dd0*/  ISETP.GE.AND P4, PT, R4.reuse, R220, PT ;  /* 0x000000dc0400720c */ /* 0x040fe40003f86270 */
[----:B------:R-:W-:Y:S02]  /*8de0*/  ISETP.GE.AND P0, PT, R4, R218, PT ;  /* 0x000000da0400720c */ /* 0x000fe40003f06270 */
[----:B------:R-:W-:Y:S02]  /*8df0*/  FMNMX.FTZ R11, R20, R11, !PT ;  /* 0x0000000b140b7209 */ /* 0x000fe40007810000 */
[C---:B------:R-:W-:Y:S02]  /*8e00*/  ISETP.GE.AND P5, PT, R7.reuse, R220, PT ;  /* 0x000000dc0700720c */ /* 0x040fe40003fa6270 */
[----:B------:R-:W-:-:S02]  /*8e10*/  ISETP.GE.AND P1, PT, R7, R218, PT ;  /* 0x000000da0700720c */ /* 0x000fc40003f26270 */
[----:B------:R-:W-:Y:S02]  /*8e20*/  IADD3 R9, R5, 0x19, RZ ;  /* 0x0000001905097810 */ /* 0x000fe40007ffe0ff */
[C---:B------:R-:W-:Y:S02]  /*8e30*/  ISETP.LT.OR P4, PT, R4.reuse, R221, P4 ;  /* 0x000000dd0400720c */ /* 0x040fe40002781670 */
[----:B------:R-:W-:Y:S02]  /*8e40*/  ISETP.LT.OR P0, PT, R4, R219, P0 ;  /* 0x000000db0400720c */ /* 0x000fe40000701670 */
[----:B------:R-:W-:Y:S02]  /*8e50*/  FSEL R4, R23, -INF , !P3 ;  /* 0xff80000017047808 */ /* 0x000fe40005800000 */
[----:B------:R-:W-:Y:S02]  /*8e60*/  FMNMX.FTZ R11, R22, R11, !PT ;  /* 0x0000000b160b7209 */ /* 0x000fe40007810000 */
[----:B------:R-:W-:-:S02]  /*8e70*/  ISETP.LT.OR P5, PT, R7, R221, P5 ;  /* 0x000000dd0700720c */ /* 0x000fc40002fa1670 */
[----:B------:R-:W-:Y:S01]  /*8e80*/  ISETP.LT.OR P1, PT, R7, R219, P1 ;  /* 0x000000db0700720c */ /* 0x000fe20000f21670 */
[----:B------:R-:W-:Y:S01]  /*8e90*/  VIADD R7, R5, 0x20 ;  /* 0x0000002005077836 */ /* 0x000fe20000000000 */
[C---:B------:R-:W-:Y:S02]  /*8ea0*/  ISETP.GE.AND P3, PT, R9.reuse, R220, PT ;  /* 0x000000dc0900720c */ /* 0x040fe40003f66270 */
[----:B------:R-:W-:Y:S02]  /*8eb0*/  ISETP.GE.AND P6, PT, R9, R218, PT ;  /* 0x000000da0900720c */ /* 0x000fe40003fc6270 */
[----:B------:R-:W-:Y:S02]  /*8ec0*/  FSEL R204, R30, -INF , !P2 ;  /* 0xff8000001ecc7808 */ /* 0x000fe40005000000 */
[----:B------:R-:W-:Y:S02]  /*8ed0*/  FMNMX.FTZ R11, R4, R11, !PT ;  /* 0x0000000b040b7209 */ /* 0x000fe40007810000 */
[----:B------:R-:W-:-:S02]  /*8ee0*/  FSEL R178, R178, -INF , !P5 ;  /* 0xff800000b2b27808 */ /* 0x000fc40006800000 */
[C---:B------:R-:W-:Y:S02]  /*8ef0*/  ISETP.LT.OR P3, PT, R9.reuse, R221, P3 ;  /* 0x000000dd0900720c */ /* 0x040fe40001f61670 */
[----:B------:R-:W-:Y:S02]  /*8f00*/  ISETP.LT.OR P6, PT, R9, R219, P6 ;  /* 0x000000db0900720c */ /* 0x000fe400037c1670 */
[C---:B------:R-:W-:Y:S02]  /*8f10*/  ISETP.GE.AND P2, PT, R7.reuse, R220, PT ;  /* 0x000000dc0700720c */ /* 0x040fe40003f46270 */
[----:B------:R-:W-:Y:S02]  /*8f20*/  ISETP.GE.AND P5, PT, R7, R218, PT ;  /* 0x000000da0700720c */ /* 0x000fe40003fa6270 */
[----:B------:R-:W-:Y:S02]  /*8f30*/  IADD3 R9, R5, 0x21, RZ ;  /* 0x0000002105097810 */ /* 0x000fe40007ffe0ff */
[----:B------:R-:W-:-:S02]  /*8f40*/  FSEL R134, R134, -INF , !P1 ;  /* 0xff80000086867808 */ /* 0x000fc40004800000 */
[----:B------:R-:W-:Y:S02]  /*8f50*/  FMNMX.FTZ R11, R204, R11, !PT ;  /* 0x0000000bcc0b7209 */ /* 0x000fe40007810000 */
[----:B------:R-:W-:Y:S02]  /*8f60*/  FSEL R138, R31, -INF , !P4 ;  /* 0xff8000001f8a7808 */ /* 0x000fe40006000000 */
[----:B------:R-:W-:Y:S02]  /*8f70*/  FMNMX.FTZ R13, R178, R13, !PT ;  /* 0x0000000db20d7209 */ /* 0x000fe40007810000 */
[C---:B------:R-:W-:Y:S02]  /*8f80*/  ISETP.LT.OR P2, PT, R7.reuse, R221, P2 ;  /* 0x000000dd0700720c */ /* 0x040fe40001741670 */
[----:B------:R-:W-:Y:S02]  /*8f90*/  ISETP.LT.OR P5, PT, R7, R219, P5 ;  /* 0x000000db0700720c */ /* 0x000fe40002fa1670 */
[----:B------:R-:W-:-:S02]  /*8fa0*/  ISETP.GE.AND P1, PT, R9, R220, PT ;  /* 0x000000dc0900720c */ /* 0x000fc40003f26270 */
[----:B------:R-:W-:Y:S02]  /*8fb0*/  ISETP.GE.AND P4, PT, R9, R218, PT ;  /* 0x000000da0900720c */ /* 0x000fe40003f86270 */
[----:B------:R-:W-:Y:S02]  /*8fc0*/  FSEL R228, R228, -INF , !P0 ;  /* 0xff800000e4e47808 */ /* 0x000fe40004000000 */
[----:B------:R-:W-:Y:S02]  /*8fd0*/  FMNMX.FTZ R11, R134, R11, !PT ;  /* 0x0000000b860b7209 */ /* 0x000fe40007810000 */
[----:B------:R-:W-:Y:S02]  /*8fe0*/  IADD3 R7, R5, 0x28, RZ ;  /* 0x0000002805077810 */ /* 0x000fe40007ffe0ff */
[----:B------:R-:W-:Y:S02]  /*8ff0*/  FSEL R136, R136, -INF , !P3 ;  /* 0xff80000088887808 */ /* 0x000fe40005800000 */
[----:B------:R-:W-:-:S02]  /*9000*/  FMNMX.FTZ R13, R138, R13, !PT ;  /* 0x0000000d8a0d7209 */ /* 0x000fc40007810000 */
[C---:B------:R-:W-:Y:S02]  /*9010*/  ISETP.LT.OR P1, PT, R9.reuse, R221, P1 ;  /* 0x000000dd0900720c */ /* 0x040fe40000f21670 */
[----:B------:R-:W-:Y:S02]  /*9020*/  ISETP.LT.OR P4, PT, R9, R219, P4 ;  /* 0x000000db0900720c */ /* 0x000fe40002781670 */
[----:B------:R-:W-:Y:S02]  /*9030*/  FSEL R208, R18, -INF , !P6 ;  /* 0xff80000012d07808 */ /* 0x000fe40007000000 */
[----:B------:R-:W-:Y:S02]  /*9040*/  FMNMX.FTZ R11, R228, R11, !PT ;  /* 0x0000000be40b7209 */ /* 0x000fe40007810000 */
[C---:B------:R-:W-:Y:S02]  /*9050*/  ISETP.GE.AND P0, PT, R7.reuse, R220, PT ;  /* 0x000000dc0700720c */ /* 0x040fe40003f06270 */
[----:B------:R-:W-:-:S02]  /*9060*/  ISETP.GE.AND P3, PT, R7, R218, PT ;  /* 0x000000da0700720c */ /* 0x000fc40003f66270 */
[----:B------:R-:W-:Y:S02]  /*9070*/  IADD3 R9, R5, 0x29, RZ ;  /* 0x0000002905097810 */ /* 0x000fe40007ffe0ff */
[----:B------:R-:W-:Y:S02]  /*9080*/  FSEL R226, R226, -INF , !P2 ;  /* 0xff800000e2e27808 */ /* 0x000fe40005000000 */
[----:B------:R-:W-:Y:S02]  /*9090*/  FMNMX.FTZ R13, R136, R13, !PT ;  /* 0x0000000d880d7209 */ /* 0x000fe40007810000 */
[----:B------:R-:W-:Y:S02]  /*90a0*/  FSEL R146, R146, -INF , !P5 ;  /* 0xff80000092927808 */ /* 0x000fe40006800000 */
[----:B------:R-:W-:Y:S02]  /*90b0*/  FMNMX.FTZ R11, R208, R11, !PT ;  /* 0x0000000bd00b7209 */ /* 0x000fe40007810000 */
[----:B------:R-:W-:-:S02]  /*90c0*/  ISETP.LT.OR P0, PT, R7, R221, P0 ;  /* 0x000000dd0700720c */ /* 0x000fc40000701670 */
[----:B------:R-:W-:Y:S02]  /*90d0*/  ISETP.LT.OR P3, PT, R7, R219, P3 ;  /* 0x000000db0700720c */ /* 0x000fe40001f61670 */
[C---:B------:R-:W-:Y:S02]  /*90e0*/  ISETP.GE.AND P6, PT, R9.reuse, R220, PT ;  /* 0x000000dc0900720c */ /* 0x040fe40003fc6270 */
[----:B------:R-:W-:Y:S02]  /*90f0*/  ISETP.GE.AND P2, PT, R9, R218, PT ;  /* 0x000000da0900720c */ /* 0x000fe40003f46270 */
[----:B------:R-:W-:Y:S02]  /*9100*/  IADD3 R7, R5, 0x30, RZ ;  /* 0x0000003005077810 */ /* 0x000fe40007ffe0ff */
[----:B------:R-:W-:Y:S02]  /*9110*/  FSEL R210, R19, -INF , !P1 ;  /* 0xff80000013d27808 */ /* 0x000fe40004800000 */
[----:B------:R-:W-:Y:S01]  /*9120*/  FMNMX.FTZ R13, R226, R13, !PT ;  /* 0x0000000de20d7209 */ /* 0x000fe20007810000 */
[----:B------:R-:W-:Y:S01]  /*9130*/  LDSM.16.MT88.4 R16, [R194+0xc000] ;  /* 0x00c00000c210783b */ /* 0x000fe20000004200 */
[----:B------:R-:W-:-:S02]  /*9140*/  FSEL R144, R144, -INF , !P4 ;  /* 0xff80000090907808 */ /* 0x000fc40006000000 */
[----:B------:R-:W-:Y:S02]  /*9150*/  FMNMX.FTZ R11, R146, R11, !PT ;  /* 0x0000000b920b7209 */ /* 0x000fe40007810000 */
[C---:B------:R-:W-:Y:S02]  /*9160*/  ISETP.LT.OR P6, PT, R9.reuse, R221, P6 ;  /* 0x000000dd0900720c */ /* 0x040fe400037c1670 */
[----:B------:R-:W-:Y:S01]  /*9170*/  ISETP.LT.OR P2, PT, R9, R219, P2 ;  /* 0x000000db0900720c */ /* 0x000fe20001741670 */
[----:B------:R-:W-:Y:S01]  /*9180*/  VIADD R9, R5, 0x31 ;  /* 0x0000003105097836 */ /* 0x000fe20000000000 */
[C---:B------:R-:W-:Y:S02]  /*9190*/  ISETP.GE.AND P5, PT, R7.reuse, R220, PT ;  /* 0x000000dc0700720c */ /* 0x040fe40003fa6270 */
[----:B------:R-:W-:Y:S02]  /*91a0*/  ISETP.GE.AND P1, PT, R7, R218, PT ;  /* 0x000000da0700720c */ /* 0x000fe40003f26270 */
[----:B------:R-:W-:-:S02]  /*91b0*/  FSEL R150, R150, -INF , !P0 ;  /* 0xff80000096967808 */ /* 0x000fc40004000000 */
[----:B------:R-:W-:Y:S02]  /*91c0*/  FMNMX.FTZ R13, R210, R13, !PT ;  /* 0x0000000dd20d7209 */ /* 0x000fe40007810000 */
[----:B------:R-:W-:Y:S02]  /*91d0*/  FSEL R142, R142, -INF , !P3 ;  /* 0xff8000008e8e7808 */ /* 0x000fe40005800000 */
[----:B------:R-:W-:Y:S02]  /*91e0*/  FMNMX.FTZ R11, R144, R11, !PT ;  /* 0x0000000b900b7209 */ /* 0x000fe40007810000 */
[C---:B------:R-:W-:Y:S02]  /*91f0*/  ISETP.LT.OR P5, PT, R7.reuse, R221, P5 ;  /* 0x000000dd0700720c */ /* 0x040fe40002fa1670 */
[----:B------:R-:W-:Y:S02]  /*9200*/  ISETP.LT.OR P1, PT, R7, R219, P1 ;  /* 0x000000db0700720c */ /* 0x000fe40000f21670 */
[----:B------:R-:W-:-:S02]  /*9210*/  IADD3 R7, R5, 0x38, RZ ;  /* 0x0000003805077810 */ /* 0x000fc40007ffe0ff */
[C---:B------:R-:W-:Y:S02]  /*9220*/  ISETP.GE.AND P4, PT, R9.reuse, R220, PT ;  /* 0x000000dc0900720c */ /* 0x040fe40003f86270 */
[----:B------:R-:W-:Y:S02]  /*9230*/  ISETP.GE.AND P0, PT, R9, R218, PT ;  /* 0x000000da0900720c */ /* 0x000fe40003f06270 */
[----:B------:R-:W-:Y:S02]  /*9240*/  FSEL R148, R148, -INF , !P6 ;  /* 0xff80000094947808 */ /* 0x000fe40007000000 */
[----:B------:R-:W-:Y:S02]  /*9250*/  FMNMX.FTZ R13, R150, R13, !PT ;  /* 0x0000000d960d7209 */ /* 0x000fe40007810000 */
[----:B------:R-:W-:Y:S02]  /*9260*/  FSEL R140, R140, -INF , !P2 ;  /* 0xff8000008c8c7808 */ /* 0x000fe40005000000 */
[----:B------:R-:W-:-:S02]  /*9270*/  FMNMX.FTZ R11, R142, R11, !PT ;  /* 0x0000000b8e0b7209 */ /* 0x000fc40007810000 */
[----:B------:R-:W-:Y:S02]  /*9280*/  IADD3 R5, R5, 0x39, RZ ;  /* 0x0000003905057810 */ /* 0x000fe40007ffe0ff */
[----:B------:R-:W-:Y:S02]  /*9290*/  ISETP.GE.AND P6, PT, R7, R220, PT ;  /* 0x000000dc0700720c */ /* 0x000fe40003fc6270 */
[----:B------:R-:W-:Y:S02]  /*92a0*/  FSEL R176, R176, -INF , !P5 ;  /* 0xff800000b0b07808 */ /* 0x000fe40006800000 */
[C---:B------:R-:W-:Y:S02]  /*92b0*/  ISETP.LT.OR P4, PT, R9.reuse, R221, P4 ;  /* 0x000000dd0900720c */ /* 0x040fe40002781670 */
[----:B------:R-:W-:Y:S02]  /*92c0*/  FMNMX.FTZ R13, R148, R13, !PT ;  /* 0x0000000d940d7209 */ /* 0x000fe40007810000 */
[----:B------:R-:W-:-:S02]  /*92d0*/  ISETP.LT.OR P0, PT, R9, R219, P0 ;  /* 0x000000db0900720c */ /* 0x000fc40000701670 */
[----:B------:R-:W-:Y:S02]  /*92e0*/  ISETP.GE.AND P3, PT, R7, R218, PT ;  /* 0x000000da0700720c */ /* 0x000fe40003f66270 */
[----:B------:R-:W-:Y:S02]  /*92f0*/  FSEL R168, R168, -INF , !P1 ;  /* 0xff800000a8a87808 */ /* 0x000fe40004800000 */
[----:B------:R-:W-:Y:S02]  /*9300*/  FMNMX.FTZ R9, R140, R11, !PT ;  /* 0x0000000b8c097209 */ /* 0x000fe40007810000 */
[----:B------:R-:W-:Y:S02]  /*9310*/  ISETP.GE.AND P5, PT, R5, R220, PT ;  /* 0x000000dc0500720c */ /* 0x000fe40003fa6270 */
[----:B------:R-:W-:Y:S02]  /*9320*/  ISETP.LT.OR P6, PT, R7, R221, P6 ;  /* 0x000000dd0700720c */ /* 0x000fe400037c1670 */
[----:B------:R-:W-:-:S02]  /*9330*/  FSEL R174, R174, -INF , !P4 ;  /* 0xff800000aeae7808 */ /* 0x000fc40006000000 */
[----:B------:R-:W-:Y:S02]  /*9340*/  FMNMX.FTZ R13, R176, R13, !PT ;  /* 0x0000000db00d7209 */ /* 0x000fe40007810000 */
[----:B------:R-:W-:Y:S02]  /*9350*/  ISETP.LT.OR P3, PT, R7, R219, P3 ;  /* 0x000000db0700720c */ /* 0x000fe40001f61670 */
[C---:B------:R-:W-:Y:S02]  /*9360*/  ISETP.GE.AND P1, PT, R5.reuse, R218, PT ;  /* 0x000000da0500720c */ /* 0x040fe40003f26270 */
[----:B------:R-:W-:Y:S02]  /*9370*/  FSEL R166, R166, -INF , !P0 ;  /* 0xff800000a6a67808 */ /* 0x000fe40004000000 */
[----:B------:R-:W-:Y:S02]  /*9380*/  FMNMX.FTZ R9, R168, R9, !PT ;  /* 0x00000009a8097209 */ /* 0x000fe40007810000 */
[----:B------:R-:W-:-:S02]  /*9390*/  ISETP.LT.OR P5, PT, R5, R221, P5 ;  /* 0x000000dd0500720c */ /* 0x000fc40002fa1670 */
[----:B------:R-:W-:Y:S02]  /*93a0*/  FSEL R172, R172, -INF , !P6 ;  /* 0xff800000acac7808 */ /* 0x000fe40007000000 */
[----:B------:R-:W-:Y:S02]  /*93b0*/  FMNMX.FTZ R13, R174, R13, !PT ;  /* 0x0000000dae0d7209 */ /* 0x000fe40007810000 */
[----:B------:R-:W-:Y:S02]  /*93c0*/  ISETP.LT.OR P1, PT, R5, R219, P1 ;  /* 0x000000db0500720c */ /* 0x000fe40000f21670 */
[----:B------:R-:W-:Y:S02]  /*93d0*/  FSEL R164, R164, -INF , !P3 ;  /* 0xff800000a4a47808 */ /* 0x000fe40005800000 */
[----:B------:R-:W-:Y:S02]  /*93e0*/  FMNMX.FTZ R9, R166, R9, !PT ;  /* 0x00000009a6097209 */ /* 0x000fe40007810000 */
[----:B------:R-:W-:-:S02]  /*93f0*/  FSEL R170, R170, -INF , !P5 ;  /* 0xff800000aaaa7808 */ /* 0x000fc40006800000 */
[----:B------:R-:W-:Y:S02]  /*9400*/  FMNMX.FTZ R13, R172, R13, !PT ;  /* 0x0000000dac0d7209 */ /* 0x000fe40007810000 */
[----:B------:R-:W-:Y:S02]  /*9410*/  FSEL R162, R162, -INF , !P1 ;  /* 0xff800000a2a27808 */ /* 0x000fe40004800000 */
        /* <DEDUP_REMOVED lines=8> */
[----:B------:R-:W2:Y:S01]  /*94a0*/  SHFL.BFLY PT, R157, R10, 0x1, 0x1f ;  /* 0x0c201f000a9d7f89 */ /* 0x000ea200000e0000 */
[----:B-1----:R-:W-:Y:S02]  /*94b0*/  FMNMX.FTZ R158, R7, R158, !PT ;  /* 0x0000009e079e7209 */ /* 0x002fe40007810000 */
[----:B--2---:R-:W-:-:S03]  /*94c0*/  FMNMX.FTZ R157, R10, R157, !PT ;  /* 0x0000009d0a9d7209 */ /* 0x004fc60007810000 */
[C---:B------:R-:W-:Y:S01]  /*94d0*/  FMUL.FTZ R163, R158.reuse, UR6 ;  /* 0x000000069ea37c20 */ /* 0x040fe20008410000 */
[C---:B------:R-:W-:Y:S02]  /*94e0*/  FSETP.NEU.FTZ.AND P1, PT, R158.reuse, -INF , PT ;  /* 0xff8000009e00780b */ /* 0x040fe40003f3d000 */
[C---:B------:R-:W-:Y:S01]  /*94f0*/  FSETP.NEU.FTZ.AND P0, PT, R157.reuse, -INF , PT ;  /* 0xff8000009d00780b */ /* 0x040fe20003f1d000 */
[----:B------:R-:W-:Y:S01]  /*9500*/  FMUL.FTZ R161, R157, UR6 ;  /* 0x000000069da17c20 */ /* 0x000fe20008410000 */
[----:B------:R-:W-:Y:S02]  /*9510*/  FSEL R5, R158, RZ, P1 ;  /* 0x000000ff9e057208 */ /* 0x000fe40000800000 */
[----:B------:R-:W-:Y:S02]  /*9520*/  FSEL R163, R163, RZ, P1 ;  /* 0x000000ffa3a37208 */ /* 0x000fe40000800000 */
[----:B------:R-:W-:Y:S01]  /*9530*/  FSEL R161, R161, RZ, P0 ;  /* 0x000000ffa1a17208 */ /* 0x000fe20000000000 */
[----:B------:R-:W-:-:S02]  /*9540*/  FADD.FTZ R5, R132, -R5 ;  /* 0x8000000584057221 */ /* 0x000fc40000010000 */
[--C-:B------:R-:W-:Y:S01]  /*9550*/  FFMA.FTZ R155, R2, UR6, -R163.reuse ;  /* 0x00000006029b7c23 */ /* 0x100fe200080108a3 */
[----:B------:R-:W-:Y:S01]  /*9560*/  FFMA.FTZ R156, R6, UR6, -R163 ;  /* 0x00000006069c7c23 */ /* 0x000fe200080108a3 */
[--C-:B------:R-:W-:Y:S01]  /*9570*/  FFMA.FTZ R159, R4, UR6, -R161.reuse ;  /* 0x00000006049f7c23 */ /* 0x100fe200080108a1 */
[----:B------:R-:W-:Y:S01]  /*9580*/  FSEL R4, R157, RZ, P0 ;  /* 0x000000ff9d047208 */ /* 0x000fe20000000000 */
[----:B------:R-:W-:Y:S01]  /*9590*/  FFMA.FTZ R152, R0, UR6, -R161 ;  /* 0x0000000600987c23 */ /* 0x000fe200080108a1 */
[--C-:B------:R-:W-:Y:S01]  /*95a0*/  FFMA.FTZ R154, R8, UR6, -R163.reuse ;  /* 0x00000006089a7c23 */ /* 0x100fe200080108a3 */
[----:B------:R-:W-:Y:S01]  /*95b0*/  FFMA.FTZ R153, R28, UR6, -R163 ;  /* 0x000000061c997c23 */ /* 0x000fe200080108a3 */
[--C-:B------:R-:W-:Y:S01]  /*95c0*/  FFMA.FTZ R2, R20, UR6, -R161.reuse ;  /* 0x0000000614027c23 */ /* 0x100fe200080108a1 */
[----:B------:R-:W-:Y:S01]  /*95d0*/  FADD.FTZ R4, R3, -R4 ;  /* 0x8000000403047221 */ /* 0x000fe20000010000 */
[----:B------:R-:W-:Y:S01]  /*95e0*/  FFMA.FTZ R0, R22, UR6, -R161 ;  /* 0x0000000616007c23 */ /* 0x000fe200080108a1 */
[----:B------:R-:W-:Y:S01]  /*95f0*/  FMUL.FTZ R160, R5, UR6 ;  /* 0x0000000605a07c20 */ /* 0x000fe20008410000 */
[----:B------:R-:W-:Y:S01]  /*9600*/  MUFU.EX2 R156, R156 ;  /* 0x0000009c009c7308 */ /* 0x000fe20000000800 */
[----:B------:R-:W-:Y:S01]  /*9610*/  FMUL.FTZ R3, R4, UR6 ;  /* 0x0000000604037c20 */ /* 0x000fe20008410000 */
[----:B------:R-:W1:Y:S01]  /*9620*/  LDSM.16.MT88.4 R8, [R196+0xc000] ;  /* 0x00c00000c408783b */ /* 0x000e620000004200 */
[----:B------:R-:W-:Y:S01]  /*9630*/  FFMA.FTZ R167, R138, UR6, -R163 ;  /* 0x000000068aa77c23 */ /* 0x000fe200080108a3 */
[----:B------:R-:W-:Y:S01]  /*9640*/  FFMA.FTZ R169, R204, UR6, -R161 ;  /* 0x00000006cca97c23 */ /* 0x000fe200080108a1 */
[--C-:B------:R-:W-:Y:S01]  /*9650*/  FFMA.FTZ R165, R206, UR6, -R163.reuse ;  /* 0x00000006cea57c23 */ /* 0x100fe200080108a3 */
[----:B------:R-:W-:Y:S01]  /*9660*/  FFMA.FTZ R178, R178, UR6, -R163 ;  /* 0x00000006b2b27c23 */ /* 0x000fe200080108a3 */
[--C-:B------:R-:W-:Y:S01]  /*9670*/  FFMA.FTZ R206, R134, UR6, -R161.reuse ;  /* 0x0000000686ce7c23 */ /* 0x100fe200080108a1 */
[----:B------:R-:W2:Y:S01]  /*9680*/  MUFU.EX2 R155, R155 ;  /* 0x0000009b009b7308 */ /* 0x000ea20000000800 */
[--C-:B------:R-:W-:Y:S01]  /*9690*/  FFMA.FTZ R171, R228, UR6, -R161.reuse ;  /* 0x00000006e4ab7c23 */ /* 0x100fe200080108a1 */
        /* <DEDUP_REMOVED lines=9> */
[----:B------:R-:W-:Y:S01]  /*9730*/  FFMA.FTZ R226, R148, UR6, -R163 ;  /* 0x0000000694e27c23 */ /* 0x000fe200080108a3 */
[--C-:B------:R-:W-:Y:S01]  /*9740*/  FFMA.FTZ R179, R142, UR6, -R161.reuse ;  /* 0x000000068eb37c23 */ /* 0x100fe200080108a1 */
[--C-:B------:R-:W-:Y:S01]  /*9750*/  FFMA.FTZ R230, R140, UR6, -R161.reuse ;  /* 0x000000068ce67c23 */ /* 0x100fe200080108a1 */
[----:B------:R-:W-:Y:S01]  /*9760*/  LDSM.16.MT88.4 R148, [R192+0xd000] ;  /* 0x00d00000c094783b */ /* 0x000fe20000004200 */
[--C-:B------:R-:W-:Y:S01]  /*9770*/  FFMA.FTZ R166, R166, UR6, -R161.reuse ;  /* 0x00000006a6a67c23 */ /* 0x100fe200080108a1 */
[----:B------:R-:W3:Y:S01]  /*9780*/  MUFU.EX2 R153, R153 ;  /* 0x0000009900997308 */ /* 0x000ee20000000800 */
[----:B--2---:R-:W-:Y:S01]  /*9790*/  F2FP.F16.F32.PACK_AB R4, R155, R156 ;  /* 0x0000009c9b04723e */ /* 0x004fe200000000ff */
[----:B------:R-:W-:Y:S01]  /*97a0*/  LDSM.16.MT88.4 R140, [R194+0xf000] ;  /* 0x00f00000c28c783b */ /* 0x000fe20000004200 */
[----:B------:R-:W-:-:S05]  /*97b0*/  FFMA.FTZ R164, R164, UR6, -R161 ;  /* 0x00000006a4a47c23 */ /* 0x000fca00080108a1 */
        /* <DEDUP_REMOVED lines=45> */
[----:B------:R-:W3:Y:S01]  /*9a90*/  MUFU.EX2 R178, R178 ;  /* 0x000000b200b27308 */ /* 0x000ee20000000800 */
        /* <DEDUP_REMOVED lines=22> */
[----:B------:R-:W1:Y:S01]  /*9c00*/  LDSM.16.MT88.4 R108, [R193+0xe000] ;  /* 0x00e00000c16c783b */ /* 0x000e620000004200 */
[----:B------:R-:W-:Y:S01]  /*9c10*/  MUFU.EX2 R169, R169 ;  /* 0x000000a900a97308 */ /* 0x000fe20000000800 */
[-C--:B------:R-:W-:Y:S01]  /*9c20*/  FMUL.FTZ R96, R96, R160.reuse ;  /* 0x000000a060607220 */ /* 0x080fe20000410000 */
[----:B------:R-:W-:Y:S01]  /*9c30*/  HMMA.16816.F32 R32, R4, R34, R104 ;  /* 0x000000220420723c */ /* 0x000fe20000001868 */
[-C--:B------:R-:W-:Y:S01]  /*9c40*/  FMUL.FTZ R97, R97, R160.reuse ;  /* 0x000000a061617220 */ /* 0x080fe20000410000 */
[-C--:B------:R-:W-:Y:S01]  /*9c50*/  FMUL.FTZ R98, R98, R3.reuse ;  /* 0x0000000362627220 */ /* 0x080fe20000410000 */
[----:B------:R-:W-:Y:S01]  /*9c60*/  FMUL.FTZ R99, R99, R3 ;  /* 0x0000000363637220 */ /* 0x000fe20000410000 */
[----:B------:R-:W-:-:S02]  /*9c70*/  FFMA.FTZ R156, R227, R160, R156 ;  /* 0x000000a0e39c7223 */ /* 0x000fc4000001009c */
[----:B------:R-:W4:Y:S01]  /*9c80*/  MUFU.EX2 R206, R206 ;  /* 0x000000ce00ce7308 */ /* 0x000f220000000800 */
        /* <DEDUP_REMOVED lines=8> */
[----:B------:R-:W-:Y:S01]  /*9d10*/  MUFU.EX2 R171, R171 ;  /* 0x000000ab00ab7308 */ /* 0x000fe20000000800 */
[----:B------:R-:W-:Y:S01]  /*9d20*/  FADD.FTZ R155, R155, R156 ;  /* 0x0000009c9b9b7221 */ /* 0x000fe20000010000 */
[----:B--2---:R-:W-:Y:S01]  /*9d30*/  HMMA.16816.F32 R40, R4, R116, R104 ;  /* 0x000000740428723c */ /* 0x004fe20000001868 */
[----:B------:R-:W2:Y:S02]  /*9d40*/  LDSM.16.MT88.4 R104, [R192+0xe000] ;  /* 0x00e00000c068783b */ /* 0x000ea40000004200 */
[----:B------:R-:W-:-:S03]  /*9d50*/  FADD.FTZ R154, R154, R155 ;  /* 0x0000009b9a9a7221 */ /* 0x000fc60000010000 */
[----:B------:R-:W-:Y:S01]  /*9d60*/  HMMA.16816.F32 R36, R4, R118, R36 ;  /* 0x000000760424723c */ /* 0x000fe20000001824 */
[-C--:B------:R-:W-:Y:S01]  /*9d70*/  FMUL.FTZ R116, R44, R160.reuse ;  /* 0x000000a02c747220 */ /* 0x080fe20000410000 */
[-C--:B------:R-:W-:Y:S01]  /*9d80*/  FMUL.FTZ R117, R45, R160.reuse ;  /* 0x000000a02d757220 */ /* 0x080fe20000410000 */
[-C--:B------:R-:W-:Y:S01]  /*9d90*/  FMUL.FTZ R44, R48, R160.reuse ;  /* 0x000000a0302c7220 */ /* 0x080fe20000410000 */
[----:B------:R-:W-:Y:S01]  /*9da0*/  FMUL.FTZ R45, R49, R160 ;  /* 0x000000a0312d7220 */ /* 0x000fe20000410000 */
[----:B------:R-:W-:Y:S01]  /*9db0*/  MUFU.EX2 R208, R208 ;  /* 0x000000d000d07308 */ /* 0x000fe20000000800 */
[----:B------:R-:W-:Y:S01]  /*9dc0*/  FADD.FTZ R154, R153, R154 ;  /* 0x0000009a999a7221 */ /* 0x000fe20000010000 */
[-C--:B------:R-:W-:Y:S01]  /*9dd0*/  FMUL.FTZ R118, R46, R3.reuse ;  /* 0x000000032e767220 */ /* 0x080fe20000410000 */
[-C--:B------:R-:W-:Y:S01]  /*9de0*/  FMUL.FTZ R119, R47, R3.reuse ;  /* 0x000000032f777220 */ /* 0x080fe20000410000 */
[-C--:B------:R-:W-:Y:S01]  /*9df0*/  FMUL.FTZ R46, R50, R3.reuse ;  /* 0x00000003322e7220 */ /* 0x080fe20000410000 */
[----:B------:R-:W-:-:S03]  /*9e00*/  FMUL.FTZ R47, R51, R3 ;  /* 0x00000003332f7220 */ /* 0x000fc60000410000 */
[----:B------:R-:W-:Y:S02]  /*9e10*/  MUFU.EX2 R173, R173 ;  /* 0x000000ad00ad7308 */ /* 0x000fe40000000800 */
[C---:B------:R-:W-:Y:S06]  /*9e20*/  HMMA.16816.F32 R48, R4.reuse, R112, R116 ;  /* 0x000000700430723c */ /* 0x040fec0000001874 */
[C---:B------:R-:W-:Y:S01]  /*9e30*/  HMMA.16816.F32 R44, R4.reuse, R114, R44 ;  /* 0x00000072042c723c */ /* 0x040fe2000000182c */
[----:B------:R-:W5:Y:S01]  /*9e40*/  LDSM.16.MT88.4 R112, [R196+0x10000] ;  /* 0x01000000c470783b */ /* 0x000f620000004200 */
        /* <DEDUP_REMOVED lines=21> */
[C---:B--2---:R-:W-:Y:S06]  /*9fa0*/  HMMA.16816.F32 R64, R4.reuse, R104, R116 ;  /* 0x000000680440723c */ /* 0x044fec0000001874 */
[C---:B------:R-:W-:Y:S01]  /*9fb0*/  HMMA.16816.F32 R60, R4.reuse, R106, R60 ;  /* 0x0000006a043c723c */ /* 0x040fe2000000183c */
[-C--:B------:R-:W-:Y:S01]  /*9fc0*/  FMUL.FTZ R116, R68, R160.reuse ;  /* 0x000000a044747220 */ /* 0x080fe20000410000 */
[-C--:B------:R-:W-:Y:S01]  /*9fd0*/  FMUL.FTZ R117, R69, R160.reuse ;  /* 0x000000a045757220 */ /* 0x080fe20000410000 */
[-C--:B------:R-:W-:Y:S01]  /*9fe0*/  FMUL.FTZ R118, R70, R3.reuse ;  /* 0x0000000346767220 */ /* 0x080fe20000410000 */
[-C--:B------:R-:W-:Y:S01]  /*9ff0*/  FMUL.FTZ R119, R71, R3.reuse ;  /* 0x0000000347777220 */ /* 0x080fe20000410000 */
[----:B------:R-:W2:Y:S01]  /*a000*/  LDSM.16.MT88.4 R104, [R193+0x10000] ;  /* 0x01000000c168783b */ /* 0x000ea20000004200 */
[-C--:B------:R-:W-:Y:S01]  /*a010*/  FMUL.FTZ R68, R72, R160.reuse ;  /* 0x000000a048447220 */ /* 0x080fe20000410000 */
[-C--:B------:R-:W-:Y:S01]  /*a020*/  FMUL.FTZ R69, R73, R160.reuse ;  /* 0x000000a049457220 */ /* 0x080fe20000410000 */
[-C--:B------:R-:W-:Y:S01]  /*a030*/  FMUL.FTZ R70, R74, R3.reuse ;  /* 0x000000034a467220 */ /* 0x080fe20000410000 */
[-C--:B------:R-:W-:Y:S01]  /*a040*/  FMUL.FTZ R71, R75, R3.reuse ;  /* 0x000000034b477220 */ /* 0x080fe20000410000 */
[----:B------:R-:W-:Y:S01]  /*a050*/  MUFU.EX2 R226, R226 ;  /* 0x000000e200e27308 */ /* 0x000fe20000000800 */
[C---:B-----5:R-:W-:Y:S06]  /*a060*/  HMMA.16816.F32 R72, R4.reuse, R112, R116 ;  /* 0x000000700448723c */ /* 0x060fec0000001874 */
[C---:B------:R-:W-:Y:S01]  /*a070*/  HMMA.16816.F32 R68, R4.reuse, R114, R68 ;  /* 0x000000720444723c */ /* 0x040fe20000001844 */
[----:B------:R-:W-:Y:S01]  /*a080*/  FFMA.FTZ R116, R136, UR6, -R163 ;  /* 0x0000000688747c23 */ /* 0x000fe200080108a3 */
[-C--:B------:R-:W-:Y:S01]  /*a090*/  FMUL.FTZ R112, R80, R160.reuse ;  /* 0x000000a050707220 */ /* 0x080fe20000410000 */
[----:B------:R-:W5:Y:S01]  /*a0a0*/  LDSM.16.MT88.4 R136, [R192+0x10000] ;  /* 0x01000000c088783b */ /* 0x000f620000004200 */
[-C--:B------:R-:W-:Y:S01]  /*a0b0*/  FMUL.FTZ R113, R81, R160.reuse ;  /* 0x000000a051717220 */ /* 0x080fe20000410000 */
[----:B------:R3:W4:Y:S01]  /*a0c0*/  MUFU.EX2 R204, R116 ;  /* 0x0000007400cc7308 */ /* 0x0007220000000800 */
[-C--:B------:R-:W-:Y:S01]  /*a0d0*/  FMUL.FTZ R80, R84, R160.reuse ;  /* 0x000000a054507220 */ /* 0x080fe20000410000 */
[-C--:B------:R-:W-:Y:S01]  /*a0e0*/  FMUL.FTZ R114, R82, R3.reuse ;  /* 0x0000000352727220 */ /* 0x080fe20000410000 */
[-C--:B------:R-:W-:Y:S01]  /*a0f0*/  FMUL.FTZ R115, R83, R3.reuse ;  /* 0x0000000353737220 */ /* 0x080fe20000410000 */
[----:B------:R-:W-:Y:S01]  /*a100*/  FMUL.FTZ R81, R85, R160 ;  /* 0x000000a055517220 */ /* 0x000fe20000410000 */
[-C--:B------:R-:W-:Y:S01]  /*a110*/  FMUL.FTZ R82, R86, R3.reuse ;  /* 0x0000000356527220 */ /* 0x080fe20000410000 */
[-C--:B------:R-:W-:Y:S01]  /*a120*/  FMUL.FTZ R83, R87, R3.reuse ;  /* 0x0000000357537220 */ /* 0x080fe20000410000 */
[----:B-1----:R-:W-:Y:S01]  /*a130*/  HMMA.16816.F32 R76, R4, R108, R76 ;  /* 0x0000006c044c723c */ /* 0x002fe2000000184c */
[----:B------:R-:W-:Y:S01]  /*a140*/  MUFU.EX2 R177, R177 ;  /* 0x000000b100b17308 */ /* 0x000fe20000000800 */
[----:B------:R-:W-:-:S04]  /*a150*/  FFMA.FTZ R3, R223, R3, R152 ;  /* 0x00000003df037223 */ /* 0x000fc80000010098 */
[----:B------:R-:W-:Y:S01]  /*a160*/  HMMA.16816.F32 R84, R4, R110, R112 ;  /* 0x0000006e0454723c */ /* 0x000fe20000001870 */
[----:B------:R-:W-:Y:S01]  /*a170*/  LDSM.16.MT88.4 R112, [R194+0xe800] ;  /* 0x00e80000c270783b */ /* 0x000fe20000004200 */
[----:B------:R-:W-:Y:S01]  /*a180*/  FADD.FTZ R3, R2, R3 ;  /* 0x0000000302037221 */ /* 0x000fe20000010000 */
[----:B------:R-:W1:Y:S02]  /*a190*/  MUFU.EX2 R228, R228 ;  /* 0x000000e400e47308 */ /* 0x000e640000000800 */
[----:B---3--:R-:W3:Y:S01]  /*a1a0*/  LDSM.16.MT88.4 R116, [R194+0xc800] ;  /* 0x00c80000c274783b */ /* 0x008ee20000004200 */
[----:B------:R-:W-:-:S03]  /*a1b0*/  FADD.FTZ R0, R0, R3 ;  /* 0x0000000300007221 */ /* 0x000fc60000010000 */
[----:B------:R-:W1:Y:S01]  /*a1c0*/  LDSM.16.MT88.4 R108, [R193+0xe800] ;  /* 0x00e80000c16c783b */ /* 0x000e620000004200 */
[----:B--2---:R-:W-:Y:S01]  /*a1d0*/  HMMA.16816.F32 R80, R4, R104, R80 ;  /* 0x000000680450723c */ /* 0x004fe20000001850 */
[----:B------:R-:W-:Y:S01]  /*a1e0*/  MUFU.EX2 R179, R179 ;  /* 0x000000b300b37308 */ /* 0x000fe20000000800 */
[----:B------:R-:W-:-:S04]  /*a1f0*/  FADD.FTZ R0, R159, R0 ;  /* 0x000000009f007221 */ /* 0x000fc80000010000 */
[C---:B------:R-:W-:Y:S01]  /*a200*/  HMMA.16816.F32 R88, R4.reuse, R106, R88 ;  /* 0x0000006a0458723c */ /* 0x040fe20000001858 */
[----:B------:R-:W-:Y:S01]  /*a210*/  F2FP.F16.F32.PACK_AB R104, R178, R165 ;  /* 0x000000a5b268723e */ /* 0x000fe200000000ff */
[----:B------:R-:W-:Y:S01]  /*a220*/  FADD.FTZ R165, R165, R154 ;  /* 0x0000009aa5a57221 */ /* 0x000fe20000010000 */
[----:B----4-:R-:W-:Y:S01]  /*a230*/  F2FP.F16.F32.PACK_AB R105, R206, R169 ;  /* 0x000000a9ce69723e */ /* 0x010fe200000000ff */
[----:B------:R-:W2:Y:S01]  /*a240*/  MUFU.EX2 R230, R230 ;  /* 0x000000e600e67308 */ /* 0x000ea20000000800 */
[----:B------:R-:W-:Y:S01]  /*a250*/  FADD.FTZ R169, R169, R0 ;  /* 0x00000000a9a97221 */ /* 0x000fe20000010000 */
[----:B------:R-:W-:Y:S01]  /*a260*/  FADD.FTZ R178, R178, R165 ;  /* 0x000000a5b2b27221 */ /* 0x000fe20000010000 */
[----:B------:R-:W-:Y:S02]  /*a270*/  F2FP.F16.F32.PACK_AB R106, R204, R167 ;  /* 0x000000a7cc6a723e */ /* 0x000fe400000000ff */
[----:B------:R-:W-:Y:S01]  /*a280*/  F2FP.F16.F32.PACK_AB R107, R208, R171 ;  /* 0x000000abd06b723e */ /* 0x000fe200000000ff */
[----:B-----5:R-:W-:Y:S01]  /*a290*/  HMMA.16816.F32 R92, R4, R136, R92 ;  /* 0x00000088045c723c */ /* 0x020fe2000000185c */
[----:B------:R-:W-:Y:S01]  /*a2a0*/  FADD.FTZ R206, R206, R169 ;  /* 0x000000a9cece7221 */ /* 0x000fe20000010000 */
[----:B------:R-:W-:Y:S01]  /*a2b0*/  MUFU.EX2 R166, R166 ;  /* 0x000000a600a67308 */ /* 0x000fe20000000800 */
[----:B------:R-:W-:-:S02]  /*a2c0*/  FADD.FTZ R167, R167, R178 ;  /* 0x000000b2a7a77221 */ /* 0x000fc40000010000 */
[----:B------:R-:W-:Y:S01]  /*a2d0*/  FADD.FTZ R171, R171, R206 ;  /* 0x000000ceabab7221 */ /* 0x000fe20000010000 */
[----:B------:R-:W-:Y:S01]  /*a2e0*/  HMMA.16816.F32 R4, R4, R138, R96 ;  /* 0x0000008a0404723c */ /* 0x000fe20000001860 */
[----:B------:R-:W-:Y:S01]  /*a2f0*/  LDSM.16.MT88.4 R96, [R193+0x10800] ;  /* 0x01080000c160783b */ /* 0x000fe20000004200 */
[----:B------:R-:W-:Y:S01]  /*a300*/  FADD.FTZ R204, R204, R167 ;  /* 0x000000a7cccc7221 */ /* 0x000fe20000010000 */
[----:B------:R-:W-:Y:S01]  /*a310*/  FADD.FTZ R208, R208, R171 ;  /* 0x000000abd0d07221 */ /* 0x000fe20000010000 */
[----:B------:R-:W-:Y:S01]  /*a320*/  MUFU.EX2 R164, R164 ;  /* 0x000000a400a47308 */ /* 0x000fe20000000800 */
        /* <DEDUP_REMOVED lines=8> */
[C---:B------:R-:W-:Y:S01]  /*a3b0*/  HMMA.16816.F32 R32, R104.reuse, R126, R32 ;  /* 0x0000007e6820723c */ /* 0x040fe20000001820 */
[----:B------:R-:W-:Y:S05]  /*a3c0*/  LDSM.16.MT88.4 R124, [R196+0xd000] ;  /* 0x00d00000c47c783b */ /* 0x000fea0000004200 */
[C---:B------:R-:W-:Y:S06]  /*a3d0*/  HMMA.16816.F32 R48, R104.reuse, R112, R48 ;  /* 0x000000706830723c */ /* 0x040fec0000001830 */
[C---:B------:R-:W-:Y:S01]  /*a3e0*/  HMMA.16816.F32 R44, R104.reuse, R114, R44 ;  /* 0x00000072682c723c */ /* 0x040fe2000000182c */
[----:B------:R-:W4:Y:S05]  /*a3f0*/  LDSM.16.MT88.4 R112, [R192+0x10800] ;  /* 0x01080000c070783b */ /* 0x000f2a0000004200 */
        /* <DEDUP_REMOVED lines=21> */
[----:B--2---:R-:W-:Y:S01]  /*a550*/  F2FP.F16.F32.PACK_AB R99, R230, R179 ;  /* 0x000000b3e663723e */ /* 0x004fe200000000ff */
[----:B------:R-:W-:Y:S02]  /*a560*/  FADD.FTZ R228, R228, R177 ;  /* 0x000000b1e4e47221 */ /* 0x000fe40000010000 */
[----:B------:R-:W-:Y:S01]  /*a570*/  HMMA.16816.F32 R68, R104, R130, R68 ;  /* 0x000000826844723c */ /* 0x000fe20000001844 */
[----:B------:R-:W-:Y:S01]  /*a580*/  FADD.FTZ R3, R175, R210 ;  /* 0x000000d2af037221 */ /* 0x000fe20000010000 */
[----:B------:R-:W-:-:S03]  /*a590*/  FADD.FTZ R179, R179, R228 ;  /* 0x000000e4b3b37221 */ /* 0x000fc60000010000 */
[----:B------:R-:W-:Y:S01]  /*a5a0*/  FADD.FTZ R3, R226, R3 ;  /* 0x00000003e2037221 */ /* 0x000fe20000010000 */
[----:B----4-:R-:W-:Y:S01]  /*a5b0*/  HMMA.16816.F32 R92, R104, R112, R92 ;  /* 0x00000070685c723c */ /* 0x010fe2000000185c */
[----:B------:R-:W-:-:S05]  /*a5c0*/  FADD.FTZ R230, R230, R179 ;  /* 0x000000b3e6e67221 */ /* 0x000fca0000010000 */
[----:B------:R-:W-:Y:S06]  /*a5d0*/  HMMA.16816.F32 R4, R104, R114, R4 ;  /* 0x000000726804723c */ /* 0x000fec0000001804 */
[C---:B------:R-:W-:Y:S06]  /*a5e0*/  HMMA.16816.F32 R128, R96.reuse, R124, R12 ;  /* 0x0000007c6080723c */ /* 0x040fec000000180c */
[C---:B------:R-:W-:Y:S01]  /*a5f0*/  HMMA.16816.F32 R124, R96.reuse, R126, R8 ;  /* 0x0000007e607c723c */ /* 0x040fe20000001808 */
[----:B------:R-:W2:Y:S05]  /*a600*/  LDSM.16.MT88.4 R8, [R196+0x11000] ;  /* 0x01100000c408783b */ /* 0x000eaa0000004200 */
[C---:B-1----:R-:W-:Y:S06]  /*a610*/  HMMA.16816.F32 R112, R96.reuse, R108, R28 ;  /* 0x0000006c6070723c */ /* 0x042fec000000181c */
[C---:B------:R-:W-:Y:S06]  /*a620*/  HMMA.16816.F32 R28, R96.reuse, R144, R40 ;  /* 0x00000090601c723c */ /* 0x040fec0000001828 */
[----:B------:R-:W-:Y:S01]  /*a630*/  HMMA.16816.F32 R40, R96, R146, R36 ;  /* 0x000000926028723c */ /* 0x000fe20000001824 */
[----:B------:R-:W1:Y:S04]  /*a640*/  LDSM.16.MT88.4 R36, [R194+0x11000] ;  /* 0x01100000c224783b */ /* 0x000e680000004200 */
[----:B------:R-:W-:Y:S01]  /*a650*/  LDSM.16.MT88.4 R144, [R192+0x11000] ;  /* 0x01100000c090783b */ /* 0x000fe20000004200 */
[C---:B-----5:R-:W-:Y:S06]  /*a660*/  HMMA.16816.F32 R76, R104.reuse, R120, R76 ;  /* 0x00000078684c723c */ /* 0x060fec000000184c */
[----:B------:R-:W-:Y:S01]  /*a670*/  HMMA.16816.F32 R84, R104, R122, R84 ;  /* 0x0000007a6854723c */ /* 0x000fe20000001854 */
[----:B------:R-:W-:Y:S05]  /*a680*/  LDSM.16.MT88.4 R104, [R193+0xd800] ;  /* 0x00d80000c168783b */ /* 0x000fea0000004200 */
[C---:B---3--:R-:W-:Y:S06]  /*a690*/  HMMA.16816.F32 R120, R96.reuse, R116, R20 ;  /* 0x000000746078723c */ /* 0x048fec0000001814 */
[C---:B------:R-:W-:Y:S06]  /*a6a0*/  HMMA.16816.F32 R20, R96.reuse, R132, R56 ;  /* 0x000000846014723c */ /* 0x040fec0000001838 */
[C---:B------:R-:W-:Y:S01]  /*a6b0*/  HMMA.16816.F32 R56, R96.reuse, R134, R52 ;  /* 0x000000866038723c */ /* 0x040fe20000001834 */
[----:B------:R-:W3:Y:S04]  /*a6c0*/  LDSM.16.MT88.4 R132, [R193+0x11000] ;  /* 0x01100000c184783b */ /* 0x000ee80000004200 */
[----:B------:R-:W-:Y:S01]  /*a6d0*/  LDSM.16.MT88.4 R52, [R194+0xf800] ;  /* 0x00f80000c234783b */ /* 0x000fe20000004200 */
[C---:B--2---:R-:W-:Y:S06]  /*a6e0*/  HMMA.16816.F32 R12, R96.reuse, R8, R72 ;  /* 0x00000008600c723c */ /* 0x044fec0000001848 */
[C---:B------:R-:W-:Y:S01]  /*a6f0*/  HMMA.16816.F32 R72, R96.reuse, R10, R68 ;  /* 0x0000000a6048723c */ /* 0x040fe20000001844 */
[----:B------:R-:W-:Y:S05]  /*a700*/  LDSM.16.MT88.4 R68, [R192+0xf800] ;  /* 0x00f80000c044783b */ /* 0x000fea0000004200 */
[C---:B------:R-:W-:Y:S06]  /*a710*/  HMMA.16816.F32 R108, R96.reuse, R110, R24 ;  /* 0x0000006e606c723c */ /* 0x040fec0000001818 */
[C---:B-1----:R-:W-:Y:S06]  /*a720*/  HMMA.16816.F32 R76, R96.reuse, R36, R76 ;  /* 0x00000024604c723c */ /* 0x042fec000000184c */
        /* <DEDUP_REMOVED lines=14> */
[----:B------:R-:W-:-:S04]  /*a810*/  FFMA.FTZ R149, R174, UR6, -R163 ;  /* 0x00000006ae957c23 */ /* 0x000fc800080108a3 */
[C---:B---3--:R-:W-:Y:S01]  /*a820*/  HMMA.16816.F32 R84, R96.reuse, R132, R80 ;  /* 0x000000846054723c */ /* 0x048fe20000001850 */
[--C-:B------:R-:W-:Y:S01]  /*a830*/  FFMA.FTZ R150, R172, UR6, -R163.reuse ;  /* 0x00000006ac967c23 */ /* 0x100fe200080108a3 */
[----:B------:R-:W-:Y:S01]  /*a840*/  FFMA.FTZ R151, R170, UR6, -R163 ;  /* 0x00000006aa977c23 */ /* 0x000fe200080108a3 */
[--C-:B------:R-:W-:Y:S01]  /*a850*/  FFMA.FTZ R163, R168, UR6, -R161.reuse ;  /* 0x00000006a8a37c23 */ /* 0x100fe200080108a1 */
[----:B------:R-:W-:Y:S01]  /*a860*/  FFMA.FTZ R161, R162, UR6, -R161 ;  /* 0x00000006a2a17c23 */ /* 0x000fe200080108a1 */
[----:B------:R-:W-:Y:S01]  /*a870*/  MUFU.EX2 R148, R148 ;  /* 0x0000009400947308 */ /* 0x000fe20000000800 */
[C---:B------:R-:W-:Y:S01]  /*a880*/  HMMA.16816.F32 R88, R96.reuse, R134, R88 ;  /* 0x000000866058723c */ /* 0x040fe20000001858 */
[----:B------:R-:W3:Y:S04]  /*a890*/  LDSM.16.MT88.4 R80, [R194+0x11800] ;  /* 0x01180000c250783b */ /* 0x000ee80000004200 */
[----:B------:R-:W3:Y:S01]  /*a8a0*/  LDSM.16.MT88.4 R132, [R196+0x11800] ;  /* 0x01180000c484783b */ /* 0x000ee20000004200 */
[C---:B------:R-:W-:Y:S01]  /*a8b0*/  HMMA.16816.F32 R92, R96.reuse, R144, R92 ;  /* 0x00000090605c723c */ /* 0x040fe2000000185c */
[----:B------:R-:W1:Y:S05]  /*a8c0*/  MUFU.EX2 R149, R149 ;  /* 0x0000009500957308 */ /* 0x000e6a0000000800 */
[----:B------:R-:W-:Y:S03]  /*a8d0*/  HMMA.16816.F32 R4, R96, R146, R4 ;  /* 0x000000926004723c */ /* 0x000fe60000001804 */
[----:B------:R-:W-:Y:S08]  /*a8e0*/  MUFU.EX2 R150, R150 ;  /* 0x0000009600967308 */ /* 0x000ff00000000800 */
[----:B------:R-:W2:Y:S01]  /*a8f0*/  MUFU.EX2 R151, R151 ;  /* 0x0000009700977308 */ /* 0x000ea20000000800 */
[----:B-1----:R-:W-:Y:S01]  /*a900*/  F2FP.F16.F32.PACK_AB R96, R149, R148 ;  /* 0x000000949560723e */ /* 0x002fe200000000ff */
[----:B------:R-:W-:Y:S01]  /*a910*/  FADD.FTZ R148, R148, R3 ;  /* 0x0000000394947221 */ /* 0x000fe20000010000 */
[----:B------:R-:W-:-:S03]  /*a920*/  MOV R3, R157 ;  /* 0x0000009d00037202 */ /* 0x000fc60000000f00 */
[----:B------:R-:W-:Y:S02]  /*a930*/  FADD.FTZ R149, R149, R148 ;  /* 0x0000009495957221 */ /* 0x000fe40000010000 */
[----:B------:R-:W1:Y:S08]  /*a940*/  MUFU.EX2 R163, R163 ;  /* 0x000000a300a37308 */ /* 0x000e700000000800 */
[----:B------:R-:W4:Y:S01]  /*a950*/  MUFU.EX2 R161, R161 ;  /* 0x000000a100a17308 */ /* 0x000f220000000800 */
[----:B--2---:R-:W-:Y:S01]  /*a960*/  F2FP.F16.F32.PACK_AB R98, R151, R150 ;  /* 0x000000969762723e */ /* 0x004fe200000000ff */
[----:B------:R-:W-:-:S04]  /*a970*/  FADD.FTZ R150, R150, R149 ;  /* 0x0000009596967221 */ /* 0x000fc80000010000 */
[----:B------:R-:W-:Y:S01]  /*a980*/  FADD.FTZ R227, R151, R150 ;  /* 0x0000009697e37221 */ /* 0x000fe20000010000 */
[----:B-1----:R-:W-:Y:S01]  /*a990*/  F2FP.F16.F32.PACK_AB R97, R166, R163 ;  /* 0x000000a3a661723e */ /* 0x002fe200000000ff */
[----:B------:R-:W-:-:S04]  /*a9a0*/  FADD.FTZ R163, R163, R230 ;  /* 0x000000e6a3a37221 */ /* 0x000fc80000010000 */
[----:B------:R-:W-:Y:S01]  /*a9b0*/  FADD.FTZ R163, R166, R163 ;  /* 0x000000a3a6a37221 */ /* 0x000fe20000010000 */
[----:B----4-:R-:W-:-:S03]  /*a9c0*/  F2FP.F16.F32.PACK_AB R99, R161, R164 ;  /* 0x000000a4a163723e */ /* 0x010fc600000000ff */
        /* <DEDUP_REMOVED lines=30> */
.L_x_1358:
[----:B------:R-:W-:-:S06]  /*abb0*/  UISETP.GT.AND UP0, UPT, UR17, UR12, UPT ;  /* 0x0000000c1100728c */ /* 0x000fcc000bf04270 */
[----:B------:R-:W-:-:S13]  /*abc0*/  PLOP3.LUT P0, PT, PT, PT, UP0, 0x80, 0x0 ;  /* 0x000000000000781c */ /* 0x000fda0003f0f008 */
[----:B------:R-:W-:Y:S05]  /*abd0*/  @!P0 BRA `(.L_x_1362) ;  /* 0x0000003c007c8947 */ /* 0x000fea0003800000 */
[----:B------:R-:W-:Y:S01]  /*abe0*/  ULDC UR4, c[0x0][0x2d0] ;  /* 0x0000b40000047ab9 */ /* 0x000fe20000000800 */
[----:B------:R-:W-:Y:S01]  /*abf0*/  IMAD.MOV.U32 R2, RZ, RZ, R3 ;  /* 0x000000ffff027224 */ /* 0x000fe200078e0003 */
[----:B------:R-:W-:Y:S01]  /*ac00*/  ISETP.GE.AND P2, PT, R234, UR4, PT ;  /* 0x00000004ea007c0c */ /* 0x000fe2000bf46270 */
[----:B------:R-:W-:Y:S01]  /*ac10*/  IMAD.MOV.U32 R225, RZ, RZ, R233 ;  /* 0x000000ffffe17224 */ /* 0x000fe200078e00e9 */
[----:B------:R-:W-:Y:S01]  /*ac20*/  MOV R0, R132 ;  /* 0x0000008400007202 */ /* 0x000fe20000000f00 */
[----:B------:R-:W-:Y:S01]  /*ac30*/  ULDC UR8, c[0x0][0x2d0] ;  /* 0x0000b40000087ab9 */ /* 0x000fe20000000800 */
[----:B------:R-:W-:Y:S01]  /*ac40*/  ULDC UR5, c[0x0][0x39c] ;  /* 0x0000e70000057ab9 */ /* 0x000fe20000000800 */
[----:B------:R-:W-:Y:S01]  /*ac50*/  ULDC UR4, c[0x0][0x2ec] ;  /* 0x0000bb0000047ab9 */ /* 0x000fe20000000800 */
[----:B------:R-:W-:-:S07]  /*ac60*/  ULDC.64 UR6, c[0x0][0x248] ;  /* 0x0000920000067ab9 */ /* 0x000fce0000000a00 */
[----:B------:R-:W1:Y:S08]  /*ac70*/  @!P2 LDC.64 R210, c[0x0][0x220] ;  /* 0x00008800ffd2ab82 */ /* 0x000e700000000a00 */
[----:B------:R-:W2:Y:S08]  /*ac80*/  @!P2 LDC.64 R208, c[0x0][0x220] ;  /* 0x00008800ffd0ab82 */ /* 0x000eb00000000a00 */
[----:B------:R-:W3:Y:S08]  /*ac90*/  @!P2 LDC.64 R206, c[0x0][0x220] ;  /* 0x00008800ffceab82 */ /* 0x000ef00000000a00 */
[----:B------:R-:W4:Y:S01]  /*aca0*/  @!P2 LDC.64 R204, c[0x0][0x220] ;  /* 0x00008800ffccab82 */ /* 0x000f220000000a00 */
[----:B------:R-:W-:Y:S05]  /*acb0*/  BRA `(.L_x_1363) ;  /* 0x0000000400cc7947 */ /* 0x000fea0003800000 */
.L_x_1365:
        /* <DEDUP_REMOVED lines=79> */
[----:B----4-:R-:W-:Y:S01]  /*b1b0*/  @!P3 LEA R28, P0, R26, R10, 0x1 ;  /* 0x0000000a1a1cb211 */ /* 0x010fe200078008ff */
        /* <DEDUP_REMOVED lines=35> */
.L_x_1363:
        /* <DEDUP_REMOVED lines=41> */
[----:B------:R-:W2:Y:S01]  /*b680*/  @!P4 LDC.64 R234, c[0x0][0x220] ;  /* 0x00008800ffeacb82 */ /* 0x000ea20000000a00 */
        /* <DEDUP_REMOVED lines=9> */
[----:B------:R-:W3:Y:S01]  /*b720*/  @!P4 LDC.64 R230, c[0x0][0x220] ;  /* 0x00008800ffe6cb82 */ /* 0x000ee20000000a00 */
[C---:B------:R-:W-:Y:S03]  /*b730*/  @!P3 LEA.HI.X R237, R3.reuse, R237, R226, 0x1, P0 ;  /* 0x000000ed03edb211 */ /* 0x040fe600000f0ce2 */
[----:B------:R-:W-:Y:S05]  /*b740*/  @P4 STS.128 [R213+0xe800], RZ ;  /* 0x00e800ffd5004388 */ /* 0x000fea0000000c00 */
[----:B------:R-:W-:Y:S01]  /*b750*/  @!PT LDS RZ, [RZ] ;  /* 0x00000000fffff984 */ /* 0x000fe20000000800 */
[----:B------:R-:W-:Y:S01]  /*b760*/  @!PT LDS RZ, [RZ] ;  /* 0x00000000fffff984 */ /* 0x000fe20000000800 */
[----:B------:R-:W-:Y:S01]  /*b770*/  @!PT LDS RZ, [RZ] ;  /* 0x00000000fffff984 */ /* 0x000fe20000000800 */
[----:B------:R-:W-:Y:S01]  /*b780*/  @!P4 LDGSTS.E.BYPASS.LTC128B.128 [R213+0xe800], desc[UR22][R242.64+0x80] ;  /* 0x0e800080f2d5cfae */ /* 0x000fe2000b901d56 */
[----:B------:R-:W4:Y:S01]  /*b790*/  @!P3 LDC.64 R228, c[0x0][0x220] ;  /* 0x00008800ffe4bb82 */ /* 0x000f220000000a00 */
[----:B-----5:R-:W-:Y:S03]  /*b7a0*/  IADD3 R238, P1, R3, UR31, RZ ;  /* 0x0000001f03ee7c10 */ /* 0x020fe6000ff3e0ff */
[----:B------:R-:W-:Y:S01]  /*b7b0*/  @P3 STS.128 [R213+0x10800], RZ ;  /* 0x010800ffd5003388 */ /* 0x000fe20000000c00 */
[----:B------:R-:W-:Y:S04]  /*b7c0*/  IADD3.X R226, R226, UR30, RZ, P1, !PT ;  /* 0x0000001ee2e27c10 */ /* 0x000fe80008ffe4ff */
[----:B------:R-:W-:Y:S01]  /*b7d0*/  @!PT LDS RZ, [RZ] ;  /* 0x00000000fffff984 */ /* 0x000fe20000000800 */
[----:B------:R-:W-:Y:S01]  /*b7e0*/  @!PT LDS RZ, [RZ] ;  /* 0x00000000fffff984 */ /* 0x000fe20000000800 */
[----:B------:R-:W-:Y:S01]  /*b7f0*/  @!PT LDS RZ, [RZ] ;  /* 0x00000000fffff984 */ /* 0x000fe20000000800 */
[----:B------:R-:W-:Y:S01]  /*b800*/  @!P3 LDGSTS.E.BYPASS.LTC128B.128 [R213+0x10800], desc[UR22][R236.64+0x100] ;  /* 0x10800100ecd5bfae */ /* 0x000fe2000b901d56 */
[C---:B--2---:R-:W-:Y:S02]  /*b810*/  @!P4 LEA R234, P1, R238.reuse, R234, 0x1 ;  /* 0x000000eaeeeac211 */ /* 0x044fe400078208ff */
[C---:B------:R-:W-:Y:S02]  /*b820*/  @!P2 LEA R244, P0, R238.reuse, R206, 0x1 ;  /* 0x000000ceeef4a211 */ /* 0x040fe400078008ff */
[----:B------:R-:W-:Y:S01]  /*b830*/  @P2 STS.128 [R213+0xd000], RZ ;  /* 0x00d000ffd5002388 */ /* 0x000fe20000000c00 */
[C-C-:B------:R-:W-:Y:S02]  /*b840*/  @!P4 LEA.HI.X R235, R238.reuse, R235, R226.reuse, 0x1, P1 ;  /* 0x000000ebeeebc211 */ /* 0x140fe400008f0ce2 */
[C-C-:B------:R-:W-:Y:S02]  /*b850*/  @!P2 LEA.HI.X R245, R238.reuse, R207, R226.reuse, 0x1, P0 ;  /* 0x000000cfeef5a211 */ /* 0x140fe400000f0ce2 */
[C---:B-1----:R-:W-:Y:S02]  /*b860*/  @!P3 LEA R232, P0, R238.reuse, R232, 0x1 ;  /* 0x000000e8eee8b211 */ /* 0x042fe400078008ff */
[C---:B------:R-:W-:Y:S01]  /*b870*/  IADD3 R3, P5, R238.reuse, UR31, RZ ;  /* 0x0000001fee037c10 */ /* 0x040fe2000ffbe0ff */
[----:B------:R-:W-:Y:S01]  /*b880*/  @!PT LDS RZ, [RZ] ;  /* 0x00000000fffff984 */ /* 0x000fe20000000800 */
[----:B------:R-:W-:Y:S01]  /*b890*/  @!PT LDS RZ, [RZ] ;  /* 0x00000000fffff984 */ /* 0x000fe20000000800 */
[----:B------:R-:W-:Y:S01]  /*b8a0*/  @!PT LDS RZ, [RZ] ;  /* 0x00000000fffff984 */ /* 0x000fe20000000800 */
[----:B------:R-:W-:Y:S01]  /*b8b0*/  @!P2 LDGSTS.E.BYPASS.LTC128B.128 [R213+0xd000], desc[UR22][R244.64] ;  /* 0x0d000000f4d5afae */ /* 0x000fe2000b901d56 */
[----:B------:R-:W-:Y:S02]  /*b8c0*/  @!P3 LEA.HI.X R233, R238, R233, R226, 0x1, P0 ;  /* 0x000000e9eee9b211 */ /* 0x000fe400000f0ce2 */
[----:B------:R-:W-:Y:S02]  /*b8d0*/  IADD3.X R226, R226, UR30, RZ, P5, !PT ;  /* 0x0000001ee2e27c10 */ /* 0x000fe4000affe4ff */
[----:B------:R-:W-:Y:S01]  /*b8e0*/  @P4 STS.128 [R213+0xf000], RZ ;  /* 0x00f000ffd5004388 */ /* 0x000fe20000000c00 */
[C---:B------:R-:W-:Y:S02]  /*b8f0*/  @!P2 LEA R238, P5, R3.reuse, R204, 0x1 ;  /* 0x000000cc03eea211 */ /* 0x040fe400078a08ff */
        /* <DEDUP_REMOVED lines=8> */
[C---:B----4-:R-:W-:Y:S04]  /*b980*/  @!P3 LEA R228, P0, R3.reuse, R228, 0x1 ;  /* 0x000000e403e4b211 */ /* 0x050fe800078008ff */
[----:B------:R-:W-:Y:S01]  /*b990*/  @!PT LDS RZ, [RZ] ;  /* 0x00000000fffff984 */ /* 0x000fe20000000800 */
[----:B------:R-:W-:Y:S01]  /*b9a0*/  @!PT LDS RZ, [RZ] ;  /* 0x00000000fffff984 */ /* 0x000fe20000000800 */
[----:B------:R-:W-:Y:S01]  /*b9b0*/  @!PT LDS RZ, [RZ] ;  /* 0x00000000fffff984 */ /* 0x000fe20000000800 */
[----:B------:R1:W-:Y:S01]  /*b9c0*/  @!P3 LDGSTS.E.BYPASS.LTC128B.128 [R213+0x11000], desc[UR22][R232.64+0x100] ;  /* 0x11000100e8d5bfae */ /* 0x0003e2000b901d56 */
[----:B------:R-:W-:Y:S01]  /*b9d0*/  @!P3 LEA.HI.X R229, R3, R229, R226, 0x1, P0 ;  /* 0x000000e503e5b211 */ /* 0x000fe200000f0ce2 */
[----:B------:R-:W-:Y:S03]  /*b9e0*/  IMAD.U32 R3, RZ, RZ, UR9 ;  /* 0x00000009ff037e24 */ /* 0x000fe6000f8e00ff */
[----:B------:R-:W-:Y:S01]  /*b9f0*/  @P2 STS.128 [R213+0xd800], RZ ;  /* 0x00d800ffd5002388 */ /* 0x000fe20000000c00 */
[----:B------:R-:W-:Y:S04]  /*ba00*/  IMAD R3, R3, 0x40, R222 ;  /* 0x0000004003037824 */ /* 0x000fe800078e02de */
[----:B------:R-:W-:Y:S01]  /*ba10*/  @!PT LDS RZ, [RZ] ;  /* 0x00000000fffff984 */ /* 0x000fe20000000800 */
[----:B------:R-:W-:Y:S01]  /*ba20*/  @!PT LDS RZ, [RZ] ;  /* 0x00000000fffff984 */ /* 0x000fe20000000800 */
[----:B------:R-:W-:Y:S01]  /*ba30*/  @!PT LDS RZ, [RZ] ;  /* 0x00000000fffff984 */ /* 0x000fe20000000800 */
[----:B------:R-:W-:Y:S01]  /*ba40*/  @!P2 LDGSTS.E.BYPASS.LTC128B.128 [R213+0xd800], desc[UR22][R238.64] ;  /* 0x0d800000eed5afae */ /* 0x000fe2000b901d56 */
[C---:B------:R-:W-:Y:S04]  /*ba50*/  ISETP.GE.AND P0, PT, R3.reuse, R221, PT ;  /* 0x000000dd0300720c */ /* 0x040fe80003f06270 */
[----:B------:R-:W-:Y:S01]  /*ba60*/  @P4 STS.128 [R213+0xf800], RZ ;  /* 0x00f800ffd5004388 */ /* 0x000fe20000000c00 */
[C---:B------:R-:W-:Y:S02]  /*ba70*/  ISETP.GE.AND P1, PT, R3.reuse, R219, PT ;  /* 0x000000db0300720c */ /* 0x040fe40003f26270 */
[C---:B------:R-:W-:Y:S02]  /*ba80*/  ISETP.GE.OR P0, PT, R3.reuse, R220, !P0 ;  /* 0x000000dc0300720c */ /* 0x040fe40004706670 */
[----:B------:R-:W-:Y:S01]  /*ba90*/  @!PT LDS RZ, [RZ] ;  /* 0x00000000fffff984 */ /* 0x000fe20000000800 */
[----:B------:R-:W-:Y:S01]  /*baa0*/  @!PT LDS RZ, [RZ] ;  /* 0x00000000fffff984 */ /* 0x000fe20000000800 */
[----:B------:R-:W-:Y:S01]  /*bab0*/  @!PT LDS RZ, [RZ] ;  /* 0x00000000fffff984 */ /* 0x000fe20000000800 */
[----:B------:R2:W-:Y:S01]  /*bac0*/  @!P4 LDGSTS.E.BYPASS.LTC128B.128 [R213+0xf800], desc[UR22][R230.64+0x80] ;  /* 0x0f800080e6d5cfae */ /* 0x0005e2000b901d56 */
[C---:B------:R-:W-:Y:S04]  /*bad0*/  ISETP.GE.OR P1, PT, R3.reuse, R218, !P1 ;  /* 0x000000da0300720c */ /* 0x040fe80004f26670 */
[----:B------:R-:W-:Y:S05]  /*bae0*/  @P3 STS.128 [R213+0x11800], RZ ;  /* 0x011800ffd5003388 */ /* 0x000fea0000000c00 */
[----:B------:R-:W-:Y:S01]  /*baf0*/  @!PT LDS RZ, [RZ] ;  /* 0x00000000fffff984 */ /* 0x000fe20000000800 */
[----:B------:R-:W-:Y:S01]  /*bb00*/  @!PT LDS RZ, [RZ] ;  /* 0x00000000fffff984 */ /* 0x000fe20000000800 */
[----:B------:R-:W-:Y:S01]  /*bb10*/  @!PT LDS RZ, [RZ] ;  /* 0x00000000fffff984 */ /* 0x000fe20000000800 */
[----:B------:R3:W-:Y:S01]  /*bb20*/  @!P3 LDGSTS.E.BYPASS.LTC128B.128 [R213+0x11800], desc[UR22][R228.64+0x100] ;  /* 0x11800100e4d5bfae */ /* 0x0007e2000b901d56 */
[C---:B-1----:R-:W-:Y:S04]  /*bb30*/  VIADD R232, R3.reuse, 0x8 ;  /* 0x0000000803e87836 */ /* 0x042fe80000000000 */
[----:B------:R-:W-:Y:S05]  /*bb40*/  LDSM.16.M88.4 R132, [R202] ;  /* 0x00000000ca84783b */ /* 0x000fea0000000200 */
[----:B------:R-:W1:Y:S05]  /*bb50*/  LDSM.16.M88.4 R136, [R201+0x6000] ;  /* 0x00600000c988783b */ /* 0x000e6a0000000200 */
[----:B------:R-:W4:Y:S05]  /*bb60*/  LDSM.16.M88.4 R140, [R201+0x6800] ;  /* 0x00680000c98c783b */ /* 0x000f2a0000000200 */
[----:B------:R-:W5:Y:S01]  /*bb70*/  LDSM.16.M88.4 R144, [R201+0x7000] ;  /* 0x00700000c990783b */ /* 0x000f620000000200 */
[C---:B--2---:R-:W-:Y:S04]  /*bb80*/  VIADD R230, R3.reuse, 0x1 ;  /* 0x0000000103e67836 */ /* 0x044fe80000000000 */
[----:B------:R-:W2:Y:S01]  /*bb90*/  LDSM.16.M88.4 R148, [R201+0x7800] ;  /* 0x00780000c994783b */ /* 0x000ea20000000200 */
[C---:B------:R-:W-:Y:S02]  /*bba0*/  ISETP.GE.AND P5, PT, R230.reuse, R221, PT ;  /* 0x000000dde600720c */ /* 0x040fe40003fa6270 */
[C---:B------:R-:W-:Y:S02]  /*bbb0*/  ISETP.GE.AND P6, PT, R230.reuse, R219, PT ;  /* 0x000000dbe600720c */ /* 0x040fe40003fc6270 */
[----:B------:R-:W0:Y:S01]  /*bbc0*/  LDGDEPBAR ;  /* 0x00000000000079af */ /* 0x000e220000000000 */
[C---:B------:R-:W-:Y:S02]  /*bbd0*/  ISETP.GE.OR P5, PT, R230.reuse, R220, !P5 ;  /* 0x000000dce600720c */ /* 0x040fe40006fa6670 */
[----:B------:R-:W-:Y:S02]  /*bbe0*/  ISETP.GE.OR P6, PT, R230, R218, !P6 ;  /* 0x000000dae600720c */ /* 0x000fe400077c6670 */
[----:B------:R-:W-:Y:S01]  /*bbf0*/  LDSM.16.M88.4 R152, [R200] ;  /* 0x00000000c898783b */ /* 0x000fe20000000200 */
[----:B------:R-:W-:Y:S04]  /*bc00*/  VIADD R230, R3, 0x9 ;  /* 0x0000000903e67836 */ /* 0x000fe80000000000 */
[----:B------:R-:W3:Y:S05]  /*bc10*/  LDSM.16.M88.4 R156, [R199] ;  /* 0x00000000c79c783b */ /* 0x000eea0000000200 */
[----:B------:R-:W3:Y:S05]  /*bc20*/  LDSM.16.M88.4 R160, [R191] ;  /* 0x00000000bfa0783b */ /* 0x000eea0000000200 */
[----:B------:R-:W3:Y:S01]  /*bc30*/  LDSM.16.M88.4 R164, [R190] ;  /* 0x00000000bea4783b */ /* 0x000ee20000000200 */
[C---:B-1----:R-:W-:Y:S04]  /*bc40*/  HMMA.16816.F32 R4, R132.reuse, R136, RZ ;  /* 0x000000888404723c */ /* 0x042fe800000018ff */
[----:B------:R-:W1:Y:S02]  /*bc50*/  LDSM.16.M88.4 R168, [R189] ;  /* 0x00000000bda8783b */ /* 0x000e640000000200 */
[C---:B------:R-:W-:Y:S03]  /*bc60*/  HMMA.16816.F32 R8, R132.reuse, R138, RZ ;  /* 0x0000008a8408723c */ /* 0x040fe600000018ff */
[----:B------:R-:W-:Y:S03]  /*bc70*/  LDSM.16.M88.4 R172, [R198] ;  /* 0x00000000c6ac783b */ /* 0x000fe60000000200 */
[C---:B----4-:R-:W-:Y:S02]  /*bc80*/  HMMA.16816.F32 R12, R132.reuse, R140, RZ ;  /* 0x0000008c840c723c */ /* 0x050fe400000018ff */
[----:B------:R-:W4:Y:S04]  /*bc90*/  LDSM.16.M88.4 R176, [R195+0x6000] ;  /* 0x00600000c3b0783b */ /* 0x000f280000000200 */
[C---:B------:R-:W-:Y:S01]  /*bca0*/  HMMA.16816.F32 R16, R132.reuse, R142, RZ ;  /* 0x0000008e8410723c */ /* 0x040fe200000018ff */
[----:B------:R-:W-:Y:S05]  /*bcb0*/  LDSM.16.M88.4 R136, [R195+0x7000] ;  /* 0x00700000c388783b */ /* 0x000fea0000000200 */
[C---:B-----5:R-:W-:Y:S01]  /*bcc0*/  HMMA.16816.F32 R20, R132.reuse, R144, RZ ;  /* 0x000000908414723c */ /* 0x060fe200000018ff */
[----:B------:R-:W-:Y:S05]  /*bcd0*/  LDSM.16.M88.4 R140, [R195+0x7800] ;  /* 0x00780000c38c783b */ /* 0x000fea0000000200 */
[C---:B------:R-:W-:Y:S01]  /*bce0*/  HMMA.16816.F32 R24, R132.reuse, R146, RZ ;  /* 0x000000928418723c */ /* 0x040fe200000018ff */
[----:B------:R-:W-:Y:S05]  /*bcf0*/  LDSM.16.M88.4 R144, [R197] ;  /* 0x00000000c590783b */ /* 0x000fea0000000200 */
[C---:B--2---:R-:W-:Y:S06]  /*bd00*/  HMMA.16816.F32 R28, R132.reuse, R148, RZ ;  /* 0x00000094841c723c */ /* 0x044fec00000018ff */
[----:B------:R-:W-:Y:S01]  /*bd10*/  HMMA.16816.F32 R32, R132, R150, RZ ;  /* 0x000000968420723c */ /* 0x000fe200000018ff */
[----:B------:R-:W2:Y:S05]  /*bd20*/  LDSM.16.M88.4 R132, [R195+0x6800] ;  /* 0x00680000c384783b */ /* 0x000eaa0000000200 */
[C---:B---3--:R-:W-:Y:S01]  /*bd30*/  HMMA.16816.F32 R4, R152.reuse, R156, R4 ;  /* 0x0000009c9804723c */ /* 0x048fe20000001804 */
[----:B------:R-:W3:Y:S05]  /*bd40*/  LDSM.16.M88.4 R148, [R188] ;  /* 0x00000000bc94783b */ /* 0x000eea0000000200 */
        /* <DEDUP_REMOVED lines=12> */
[----:B------:R-:W4:Y:S05]  /*be10*/  LDSM.16.M88.4 R168, [R201+0x8000] ;  /* 0x00800000c9a8783b */ /* 0x000f2a0000000200 */
[C---:B------:R-:W-:Y:S01]  /*be20*/  HMMA.16816.F32 R8, R172.reuse, R178, R8 ;  /* 0x000000b2ac08723c */ /* 0x040fe20000001808 */
[----:B------:R-:W-:Y:S05]  /*be30*/  LDSM.16.M88.4 R176, [R187] ;  /* 0x00000000bbb0783b */ /* 0x000fea0000000200 */
        /* <DEDUP_REMOVED lines=8> */
[----:B------:R-:W5:Y:S05]  /*bec0*/  LDSM.16.M88.4 R140, [R201+0x9800] ;  /* 0x00980000c98c783b */ /* 0x000f6a0000000200 */
[C---:B---3--:R-:W-:Y:S01]  /*bed0*/  HMMA.16816.F32 R4, R144.reuse, R148, R4 ;  /* 0x000000949004723c */ /* 0x048fe20000001804 */
[----:B------:R-:W3:Y:S05]  /*bee0*/  LDSM.16.M88.4 R172, [R200+0x2000] ;  /* 0x00200000c8ac783b */ /* 0x000eea0000000200 */
        /* <DEDUP_REMOVED lines=11> */
[C---:B----4-:R-:W-:Y:S01]  /*bfa0*/  HMMA.16816.F32 R4, R164.reuse, R168, R4 ;  /* 0x000000a8a404723c */ /* 0x050fe20000001804 */
[----:B------:R-:W4:Y:S05]  /*bfb0*/  LDSM.16.M88.4 R160, [R195+0x8000] ;  /* 0x00800000c3a0783b */ /* 0x000f2a0000000200 */
[C---:B------:R-:W-:Y:S01]  /*bfc0*/  HMMA.16816.F32 R8, R164.reuse, R170, R8 ;  /* 0x000000aaa408723c */ /* 0x040fe20000001808 */
[----:B------:R-:W-:Y:S05]  /*bfd0*/  LDSM.16.M88.4 R168, [R188+0x2000] ;  /* 0x00200000bca8783b */ /* 0x000fea0000000200 */
[C---:B--2---:R-:W-:Y:S06]  /*bfe0*/  HMMA.16816.F32 R12, R164.reuse, R132, R12 ;  /* 0x00000084a40c723c */ /* 0x044fec000000180c */
[C---:B------:R-:W-:Y:S01]  /*bff0*/  HMMA.16816.F32 R16, R164.reuse, R134, R16 ;  /* 0x00000086a410723c */ /* 0x040fe20000001810 */
[----:B------:R-:W2:Y:S05]  /*c000*/  LDSM.16.M88.4 R132, [R195+0x8800] ;  /* 0x00880000c384783b */ /* 0x000eaa0000000200 */
[C---:B-----5:R-:W-:Y:S06]  /*c010*/  HMMA.16816.F32 R20, R164.reuse, R136, R20 ;  /* 0x00000088a414723c */ /* 0x060fec0000001814 */
        /* <DEDUP_REMOVED lines=59> */
[C---:B------:R-:W-:Y:S06]  /*c3d0*/  HMMA.16816.F32 R8, R156.reuse, R162, R8 ;  /* 0x000000a29c08723c */ /* 0x040fec0000001808 */
[C---:B-1----:R-:W-:Y:S06]  /*c3e0*/  HMMA.16816.F32 R12, R156.reuse, R144, R12 ;  /* 0x000000909c0c723c */ /* 0x042fec000000180c */
[C---:B------:R-:W-:Y:S06]  /*c3f0*/  HMMA.16816.F32 R16, R156.reuse, R146, R16 ;  /* 0x000000929c10723c */ /* 0x040fec0000001810 */
[C---:B------:R-:W-:Y:S06]  /*c400*/  HMMA.16816.F32 R20, R156.reuse, R148, R20 ;  /* 0x000000949c14723c */ /* 0x040fec0000001814 */
[C---:B------:R-:W-:Y:S06]  /*c410*/  HMMA.16816.F32 R24, R156.reuse, R150, R24 ;  /* 0x000000969c18723c */ /* 0x040fec0000001818 */
[C---:B------:R-:W-:Y:S06]  /*c420*/  HMMA.16816.F32 R28, R156.reuse, R152, R28 ;  /* 0x000000989c1c723c */ /* 0x040fec000000181c */
[----:B------:R-:W-:Y:S06]  /*c430*/  HMMA.16816.F32 R32, R156, R154, R32 ;  /* 0x0000009a9c20723c */ /* 0x000fec0000001820 */
[C---:B----4-:R-:W-:Y:S06]  /*c440*/  HMMA.16816.F32 R4, R164.reuse, R168, R4 ;  /* 0x000000a8a404723c */ /* 0x050fec0000001804 */
[C---:B------:R-:W-:Y:S06]  /*c450*/  HMMA.16816.F32 R8, R164.reuse, R170, R8 ;  /* 0x000000aaa408723c */ /* 0x040fec0000001808 */
[C---:B--2---:R-:W-:Y:S06]  /*c460*/  HMMA.16816.F32 R12, R164.reuse, R132, R12 ;  /* 0x00000084a40c723c */ /* 0x044fec000000180c */
[C---:B------:R-:W-:Y:S01]  /*c470*/  HMMA.16816.F32 R16, R164.reuse, R134, R16 ;  /* 0x00000086a410723c */ /* 0x040fe20000001810 */
[----:B------:R-:W1:Y:S05]  /*c480*/  LDSM.16.M88.4 R132, [R188+0x4800] ;  /* 0x00480000bc84783b */ /* 0x000e6a0000000200 */
[C---:B-----5:R-:W-:Y:S06]  /*c490*/  HMMA.16816.F32 R20, R164.reuse, R136, R20 ;  /* 0x00000088a414723c */ /* 0x060fec0000001814 */
[C---:B------:R-:W-:Y:S01]  /*c4a0*/  HMMA.16816.F32 R24, R164.reuse, R138, R24 ;  /* 0x0000008aa418723c */ /* 0x040fe20000001818 */
[----:B------:R-:W2:Y:S05]  /*c4b0*/  LDSM.16.M88.4 R136, [R188+0x5000] ;  /* 0x00500000bc88783b */ /* 0x000eaa0000000200 */
[C---:B------:R-:W-:Y:S06]  /*c4c0*/  HMMA.16816.F32 R28, R164.reuse, R140, R28 ;  /* 0x0000008ca41c723c */ /* 0x040fec000000181c */
[----:B------:R-:W-:Y:S06]  /*c4d0*/  HMMA.16816.F32 R32, R164, R142, R32 ;  /* 0x0000008ea420723c */ /* 0x000fec0000001820 */
[C---:B---3--:R-:W-:Y:S06]  /*c4e0*/  HMMA.16816.F32 R4, R172.reuse, R176, R4 ;  /* 0x000000b0ac04723c */ /* 0x048fec0000001804 */
        /* <DEDUP_REMOVED lines=29> */
[----:B------:R-:W-:Y:S01]  /*c6c0*/  VIADD R228, R3, 0x11 ;  /* 0x0000001103e47836 */ /* 0x000fe20000000000 */
[-C--:B------:R-:W-:Y:S01]  /*c6d0*/  ISETP.GE.AND P0, PT, R232, R221.reuse, PT ;  /* 0x000000dde800720c */ /* 0x080fe20003f06270 */
[----:B------:R-:W-:Y:S01]  /*c6e0*/  FMUL.FTZ R242, R22, UR5 ;  /* 0x0000000516f27c20 */ /* 0x000fe20008410000 */
[----:B------:R-:W-:Y:S01]  /*c6f0*/  FMUL.FTZ R238, R23, UR5 ;  /* 0x0000000517ee7c20 */ /* 0x000fe20008410000 */
[----:B------:R-:W-:Y:S01]  /*c700*/  FMUL.FTZ R246, R24, UR5 ;  /* 0x0000000518f67c20 */ /* 0x000fe20008410000 */
[-C--:B------:R-:W-:Y:S03]  /*c710*/  ISETP.GE.OR P0, PT, R232, R220.reuse, !P0 ;  /* 0x000000dce800720c */ /* 0x080fe60004706670 */
        /* <DEDUP_REMOVED lines=9> */
[-C--:B------:R-:W-:Y:S02]  /*c7b0*/  ISETP.GE.AND P5, PT, R232, R219.reuse, PT ;  /* 0x000000dbe800720c */ /* 0x080fe40003fa6270 */
[----:B------:R-:W-:Y:S01]  /*c7c0*/  FMUL.FTZ R240, R26, UR5 ;  /* 0x000000051af07c20 */ /* 0x000fe20008410000 */
[----:B------:R-:W-:Y:S04]  /*c7d0*/  HMMA.16816.F32 R32, R172, R134, R32 ;  /* 0x00000086ac20723c */ /* 0x000fe80000001820 */
[----:B------:R-:W3:Y:S01]  /*c7e0*/  MUFU.TANH R251, R251 ;  /* 0x000000fb00fb7308 */ /* 0x000ee20000002400 */
[----:B--2---:R-:W-:Y:S01]  /*c7f0*/  FSEL R245, R245, -INF , !P6 ;  /* 0xff800000f5f57808 */ /* 0x004fe20007000000 */
[----:B------:R-:W-:Y:S01]  /*c800*/  FMUL.FTZ R236, R27, UR5 ;  /* 0x000000051bec7c20 */ /* 0x000fe20008410000 */
[----:B------:R-:W-:Y:S01]  /*c810*/  ISETP.GE.AND P6, PT, R230, R219, PT ;  /* 0x000000dbe600720c */ /* 0x000fe20003fc6270 */
[----:B------:R-:W-:Y:S01]  /*c820*/  VIADD R23, R3, 0x39 ;  /* 0x0000003903177836 */ /* 0x000fe20000000000 */
[-C--:B------:R-:W-:Y:S02]  /*c830*/  ISETP.GE.OR P5, PT, R232, R218.reuse, !P5 ;  /* 0x000000dae800720c */ /* 0x080fe40006fa6670 */
[----:B------:R-:W-:Y:S03]  /*c840*/  ISETP.GE.OR P6, PT, R230, R218, !P6 ;  /* 0x000000dae600720c */ /* 0x000fe600077c6670 */
[----:B------:R-:W2:Y:S01]  /*c850*/  MUFU.TANH R249, R249 ;  /* 0x000000f900f97308 */ /* 0x000ea20000002400 */
[----:B------:R-:W-:Y:S01]  /*c860*/  FMUL.FTZ R230, R18, UR5 ;  /* 0x0000000512e67c20 */ /* 0x000fe20008410000 */
        /* <DEDUP_REMOVED lines=37> */
[C---:B------:R-:W-:Y:S03]  /*cac0*/  ISETP.GE.OR P1, PT, R228.reuse, R220, !P1 ;  /* 0x000000dce400720c */ /* 0x040fe60004f26670 */
        /* <DEDUP_REMOVED lines=33> */
[C---:B------:R-:W-:Y:S01]  /*cce0*/  VIADD R228, R3.reuse, 0x30 ;  /* 0x0000003003e47836 */ /* 0x040fe20000000000 */
        /* <DEDUP_REMOVED lines=13> */
[----:B------:R-:W-:Y:S02]  /*cdc0*/  ISETP.GE.AND P6, PT, R226, R219, PT ;  /* 0x000000dbe200720c */ /* 0x000fe40003fc6270 */
[----:B------:R-:W-:Y:S03]  /*cdd0*/  FMNMX.FTZ R228, R158, R228, !PT ;  /* 0x000000e49ee47209 */ /* 0x000fe60007810000 */
[----:B------:R-:W2:Y:S01]  /*cde0*/  MUFU.TANH R232, R232 ;  /* 0x000000e800e87308 */ /* 0x000ea20000002400 */
[----:B------:R-:W-:Y:S01]  /*cdf0*/  ISETP.GE.OR P6, PT, R226, R218, !P6 ;  /* 0x000000dae200720c */ /* 0x000fe200077c6670 */
[C---:B------:R-:W-:Y:S01]  /*ce00*/  VIADD R226, R3.reuse, 0x31 ;  /* 0x0000003103e27836 */ /* 0x040fe20000000000 */
[----:B------:R-:W-:Y:S01]  /*ce10*/  FMNMX.FTZ R230, R18, R228, !PT ;  /* 0x000000e412e67209 */ /* 0x000fe20007810000 */
[----:B------:R-:W-:Y:S01]  /*ce20*/  VIADD R228, R3, 0x38 ;  /* 0x0000003803e47836 */ /* 0x000fe20000000000 */
[----:B-1----:R-:W-:Y:S02]  /*ce30*/  FSEL R240, R240, -INF , !P5 ;  /* 0xff800000f0f07808 */ /* 0x002fe40006800000 */
[----:B------:R-:W-:Y:S03]  /*ce40*/  FMNMX.FTZ R10, R251, R230, !PT ;  /* 0x000000e6fb0a7209 */ /* 0x000fe60007810000 */
[----:B------:R-:W1:Y:S01]  /*ce50*/  MUFU.TANH R236, R236 ;  /* 0x000000ec00ec7308 */ /* 0x000e620000002400 */
[----:B------:R-:W-:Y:S02]  /*ce60*/  FMNMX.FTZ R230, R247, R2, !PT ;  /* 0x00000002f7e67209 */ /* 0x000fe40007810000 */
[CC--:B------:R-:W-:Y:S02]  /*ce70*/  ISETP.GE.AND P5, PT, R226.reuse, R221.reuse, PT ;  /* 0x000000dde200720c */ /* 0x0c0fe40003fa6270 */
[----:B------:R-:W-:Y:S02]  /*ce80*/  FMNMX.FTZ R10, R241, R10, !PT ;  /* 0x0000000af10a7209 */ /* 0x000fe40007810000 */
[----:B------:R-:W-:Y:S03]  /*ce90*/  FMNMX.FTZ R14, R245, R230, !PT ;  /* 0x000000e6f50e7209 */ /* 0x000fe60007810000 */
[----:B------:R-:W-:Y:S01]  /*cea0*/  MUFU.TANH R21, R21 ;  /* 0x0000001500157308 */ /* 0x000fe20000002400 */
[----:B------:R-:W-:Y:S02]  /*ceb0*/  ISETP.GE.OR P5, PT, R226, R220, !P5 ;  /* 0x000000dce200720c */ /* 0x000fe40006fa6670 */
        /* <DEDUP_REMOVED lines=9> */
[----:B------:R-:W-:Y:S02]  /*cf50*/  ISETP.GE.OR P5, PT, R228, R218, !P5 ;  /* 0x000000dae400720c */ /* 0x000fe40006fa6670 */
[----:B------:R-:W-:Y:S02]  /*cf60*/  FMNMX.FTZ R228, R235, R10, !PT ;  /* 0x0000000aebe47209 */ /* 0x000fe40007810000 */
[----:B------:R-:W-:Y:S02]  /*cf70*/  FMNMX.FTZ R14, R249, R14, !PT ;  /* 0x0000000ef90e7209 */ /* 0x000fe40007810000 */
[----:B------:R-:W-:Y:S02]  /*cf80*/  FMNMX.FTZ R11, R250, R228, !PT ;  /* 0x000000e4fa0b7209 */ /* 0x000fe40007810000 */
[----:B------:R-:W-:Y:S01]  /*cf90*/  FMNMX.FTZ R10, R243, R14, !PT ;  /* 0x0000000ef30a7209 */ /* 0x000fe20007810000 */
[----:B------:R-:W4:Y:S01]  /*cfa0*/  MUFU.TANH R228, R33 ;  /* 0x0000002100e47308 */ /* 0x000f220000002400 */
[----:B--2---:R-:W-:Y:S02]  /*cfb0*/  FMNMX.FTZ R9, R248, R11, !PT ;  /* 0x0000000bf8097209 */ /* 0x004fe40007810000 */
[----:B-1----:R-:W-:Y:S02]  /*cfc0*/  FSEL R236, R236, -INF , !P6 ;  /* 0xff800000ecec7808 */ /* 0x002fe40007000000 */
[----:B------:R-:W-:Y:S02]  /*cfd0*/  FMNMX.FTZ R3, R246, R9, !PT ;  /* 0x00000009f6037209 */ /* 0x000fe40007810000 */
[----:B------:R-:W-:Y:S02]  /*cfe0*/  ISETP.GE.AND P6, PT, R226, R219, PT ;  /* 0x000000dbe200720c */ /* 0x000fe40003fc6270 */
[----:B------:R-:W-:Y:S02]  /*cff0*/  FMNMX.FTZ R3, R244, R3, !PT ;  /* 0x00000003f4037209 */ /* 0x000fe40007810000 */
[----:B---3--:R-:W-:Y:S02]  /*d000*/  FSEL R230, R230, -INF , !P0 ;  /* 0xff800000e6e67808 */ /* 0x008fe40004000000 */
[----:B------:R-:W-:Y:S02]  /*d010*/  FMNMX.FTZ R10, R233, R10, !PT ;  /* 0x0000000ae90a7209 */ /* 0x000fe40007810000 */
[----:B------:R-:W-:Y:S02]  /*d020*/  ISETP.GE.AND P0, PT, R23, R221, PT ;  /* 0x000000dd1700720c */ /* 0x000fe40003f06270 */
[----:B------:R-:W-:Y:S02]  /*d030*/  ISETP.GE.OR P6, PT, R226, R218, !P6 ;  /* 0x000000dae200720c */ /* 0x000fe400077c6670 */
[----:B------:R-:W-:Y:S01]  /*d040*/  FMNMX.FTZ R19, R234, R3, !PT ;  /* 0x00000003ea137209 */ /* 0x000fe20007810000 */
[----:B------:R-:W1:Y:S01]  /*d050*/  MUFU.TANH R226, R30 ;  /* 0x0000001e00e27308 */ /* 0x000e620000002400 */
[----:B------:R-:W-:Y:S02]  /*d060*/  FMNMX.FTZ R10, R231, R10, !PT ;  /* 0x0000000ae70a7209 */ /* 0x000fe40007810000 */
[----:B------:R-:W-:Y:S02]  /*d070*/  ISETP.GE.OR P0, PT, R23, R220, !P0 ;  /* 0x000000dc1700720c */ /* 0x000fe40004706670 */
[----:B------:R-:W-:Y:S02]  /*d080*/  FMNMX.FTZ R25, R229, R10, !PT ;  /* 0x0000000ae5197209 */ /* 0x000fe40007810000 */
[----:B----4-:R-:W-:Y:S03]  /*d090*/  FSEL R228, R228, -INF , !P0 ;  /* 0xff800000e4e47808 */ /* 0x010fe60004000000 */
[----:B------:R2:W3:Y:S01]  /*d0a0*/  MUFU.TANH R3, R35 ;  /* 0x0000002300037308 */ /* 0x0004e20000002400 */
[----:B------:R-:W-:Y:S02]  /*d0b0*/  PLOP3.LUT P0, PT, PT, PT, UP0, 0x80, 0x0 ;  /* 0x000000000000781c */ /* 0x000fe40003f0f008 */
[----:B------:R-:W-:Y:S02]  /*d0c0*/  FMNMX.FTZ R25, R252, R25, !PT ;  /* 0x00000019fc197209 */ /* 0x000fe40007810000 */
[----:B------:R-:W-:Y:S02]  /*d0d0*/  FMNMX.FTZ R19, R232, R19, !PT ;  /* 0x00000013e8137209 */ /* 0x000fe40007810000 */
[----:B------:R-:W-:Y:S02]  /*d0e0*/  FMNMX.FTZ R25, R242, R25, !PT ;  /* 0x00000019f2197209 */ /* 0x000fe40007810000 */
[----:B------:R-:W-:Y:S02]  /*d0f0*/  FMNMX.FTZ R19, R230, R19, !PT ;  /* 0x00000013e6137209 */ /* 0x000fe40007810000 */
[----:B------:R-:W-:Y:S02]  /*d100*/  FMNMX.FTZ R25, R238, R25, !PT ;  /* 0x00000019ee197209 */ /* 0x000fe40007810000 */
[----:B-1----:R-:W-:Y:S02]  /*d110*/  FSEL R226, R226, -INF , !P1 ;  /* 0xff800000e2e27808 */ /* 0x002fe40004800000 */
[----:B------:R-:W-:Y:S02]  /*d120*/  FMNMX.FTZ R25, R240, R25, !PT ;  /* 0x00000019f0197209 */ /* 0x000fe40007810000 */
[----:B------:R-:W-:Y:S01]  /*d130*/  FMNMX.FTZ R19, R228, R19, !PT ;  /* 0x00000013e4137209 */ /* 0x000fe20007810000 */
[----:B--23--:R-:W-:Y:S06]  /*d140*/  @P0 BRA `(.L_x_1365) ;  /* 0xffffffd800dc0947 */ /* 0x00cfec000383ffff */
.L_x_1364:
[----:B---3--:R-:W-:Y:S01]  /*d150*/  FMNMX.FTZ R5, R236, R25, !PT ;  /* 0x00000019ec057209 */ /* 0x008fe20007810000 */
[----:B------:R-:W1:Y:S01]  /*d160*/  SHFL.BFLY PT, R4, R19, 0x2, 0x1f ;  /* 0x0c401f0013047f89 */ /* 0x000e6200000e0000 */
[----:B------:R-:W-:Y:S01]  /*d170*/  ISETP.GE.AND P0, PT, R23, R219, PT ;  /* 0x000000db1700720c */ /* 0x000fe20003f06270 */
[----:B------:R-:W-:Y:S01]  /*d180*/  UISETP.GT.AND UP0, UPT, UR9, UR12, UPT ;  /* 0x0000000c0900728c */ /* 0x000fe2000bf04270 */
[----:B------:R-:W-:Y:S05]  /*d190*/  FSEL R146, R21, -INF , !P6 ;  /* 0xff80000015927808 */ /* 0x000fea0007000000 */
[----:B------:R-:W-:Y:S01]  /*d1a0*/  LDSM.16.MT88.4 R12, [R196+0xc000] ;  /* 0x00c00000c40c783b */ /* 0x000fe20000004200 */
[----:B------:R-:W-:Y:S01]  /*d1b0*/  FMNMX.FTZ R5, R226, R5, !PT ;  /* 0x00000005e2057209 */ /* 0x000fe20007810000 */
[----:B------:R-:W-:Y:S01]  /*d1c0*/  UMOV UR17, UR9 ;  /* 0x0000000900117c82 */ /* 0x000fe20008000000 */
[----:B------:R-:W-:Y:S02]  /*d1d0*/  ISETP.GE.OR P0, PT, R23, R218, !P0 ;  /* 0x000000da1700720c */ /* 0x000fe40004706670 */
[----:B------:R-:W-:Y:S02]  /*d1e0*/  FSEL R144, R22, -INF , !P5 ;  /* 0xff80000016907808 */ /* 0x000fe40006800000 */
[----:B------:R-:W-:Y:S01]  /*d1f0*/  FMNMX.FTZ R5, R146, R5, !PT ;  /* 0x0000000592057209 */ /* 0x000fe20007810000 */
[----:B------:R-:W-:Y:S01]  /*d200*/  LDSM.16.MT88.4 R20, [R194+0xc000] ;  /* 0x00c00000c214783b */ /* 0x000fe20000004200 */
[----:B------:R-:W-:Y:S02]  /*d210*/  FSEL R133, R3, -INF , !P0 ;  /* 0xff80000003857808 */ /* 0x000fe40004000000 */
[----:B------:R-:W-:Y:S04]  /*d220*/  FMNMX.FTZ R8, R144, R5, !PT ;  /* 0x0000000590087209 */ /* 0x000fe80007810000 */
[----:B------:R-:W-:Y:S01]  /*d230*/  FMNMX.FTZ R6, R133, R8, !PT ;  /* 0x0000000885067209 */ /* 0x000fe20007810000 */
[----:B------:R-:W-:Y:S08]  /*d240*/  LDSM.16.MT88.4 R28, [R193+0xc000] ;  /* 0x00c00000c11c783b */ /* 0x000ff00000004200 */
[----:B------:R-:W2:Y:S08]  /*d250*/  SHFL.BFLY PT, R3, R6, 0x2, 0x1f ;  /* 0x0c401f0006037f89 */ /* 0x000eb000000e0000 */
        /* <DEDUP_REMOVED lines=30> */
[----:B------:R-:W-:Y:S01]  /*d440*/  LDSM.16.MT88.4 R156, [R192+0xf800] ;  /* 0x00f80000c09c783b */ /* 0x000fe20000004200 */
[--C-:B------:R-:W-:Y:S01]  /*d450*/  FFMA.FTZ R172, R233, UR4, -R145.reuse ;  /* 0x00000004e9ac7c23 */ /* 0x100fe20008010891 */
[--C-:B------:R-:W-:Y:S01]  /*d460*/  FFMA.FTZ R177, R231, UR4, -R145.reuse ;  /* 0x00000004e7b17c23 */ /* 0x100fe20008010891 */
[--C-:B------:R-:W-:Y:S01]  /*d470*/  FFMA.FTZ R174, R229, UR4, -R145.reuse ;  /* 0x00000004e5ae7c23 */ /* 0x100fe20008010891 */
[--C-:B------:R-:W-:Y:S01]  /*d480*/  FFMA.FTZ R179, R252, UR4, -R145.reuse ;  /* 0x00000004fcb37c23 */ /* 0x100fe20008010891 */
[--C-:B------:R-:W-:Y:S01]  /*d490*/  FFMA.FTZ R233, R242, UR4, -R145.reuse ;  /* 0x00000004f2e97c23 */ /* 0x100fe20008010891 */
[--C-:B------:R-:W-:Y:S03]  /*d4a0*/  FFMA.FTZ R238, R238, UR4, -R145.reuse ;  /* 0x00000004eeee7c23 */ /* 0x100fe60008010891 */
[----:B------:R-:W1:Y:S01]  /*d4b0*/  MUFU.EX2 R166, R166 ;  /* 0x000000a600a67308 */ /* 0x000e620000000800 */
[----:B------:R-:W-:Y:S01]  /*d4c0*/  LDSM.16.MT88.4 R160, [R196+0x11800] ;  /* 0x01180000c4a0783b */ /* 0x000fe20000004200 */
[--C-:B------:R-:W-:Y:S01]  /*d4d0*/  FFMA.FTZ R236, R236, UR4, -R145.reuse ;  /* 0x00000004ecec7c23 */ /* 0x100fe20008010891 */
[--C-:B------:R-:W-:Y:S01]  /*d4e0*/  FFMA.FTZ R226, R226, UR4, -R145.reuse ;  /* 0x00000004e2e27c23 */ /* 0x100fe20008010891 */
[----:B------:R-:W-:Y:S01]  /*d4f0*/  FFMA.FTZ R133, R133, UR4, -R145 ;  /* 0x0000000485857c23 */ /* 0x000fe20008010891 */
[----:B------:R-:W-:Y:S01]  /*d500*/  FFMA.FTZ R168, R241, UR4, -R147 ;  /* 0x00000004f1a87c23 */ /* 0x000fe20008010893 */
[----:B------:R-:W-:Y:S01]  /*d510*/  FFMA.FTZ R241, R146, UR4, -R145 ;  /* 0x0000000492f17c23 */ /* 0x000fe20008010891 */
[--C-:B------:R-:W-:Y:S03]  /*d520*/  FFMA.FTZ R173, R239, UR4, -R147.reuse ;  /* 0x00000004efad7c23 */ /* 0x100fe60008010893 */
[----:B------:R-:W-:Y:S01]  /*d530*/  MUFU.EX2 R165, R165 ;  /* 0x000000a500a57308 */ /* 0x000fe20000000800 */
[--C-:B------:R-:W-:Y:S01]  /*d540*/  FFMA.FTZ R170, R237, UR4, -R147.reuse ;  /* 0x00000004edaa7c23 */ /* 0x100fe20008010893 */
[----:B------:R-:W-:Y:S01]  /*d550*/  FFMA.FTZ R175, R235, UR4, -R147 ;  /* 0x00000004ebaf7c23 */ /* 0x000fe20008010893 */
[----:B------:R-:W-:Y:S01]  /*d560*/  FFMA.FTZ R235, R240, UR4, -R145 ;  /* 0x00000004f0eb7c23 */ /* 0x000fe20008010891 */
[--C-:B------:R-:W-:Y:S01]  /*d570*/  FFMA.FTZ R176, R250, UR4, -R147.reuse ;  /* 0x00000004fab07c23 */ /* 0x100fe20008010893 */
[--C-:B------:R-:W-:Y:S01]  /*d580*/  FFMA.FTZ R229, R248, UR4, -R147.reuse ;  /* 0x00000004f8e57c23 */ /* 0x100fe20008010893 */
[--C-:B------:R-:W-:Y:S01]  /*d590*/  FFMA.FTZ R178, R246, UR4, -R147.reuse ;  /* 0x00000004f6b27c23 */ /* 0x100fe20008010893 */
[--C-:B------:R-:W-:Y:S03]  /*d5a0*/  FFMA.FTZ R231, R244, UR4, -R147.reuse ;  /* 0x00000004f4e77c23 */ /* 0x100fe60008010893 */
[----:B------:R-:W2:Y:S01]  /*d5b0*/  MUFU.EX2 R164, R164 ;  /* 0x000000a400a47308 */ /* 0x000ea20000000800 */
[----:B-1----:R-:W-:Y:S01]  /*d5c0*/  F2FP.F16.F32.PACK_AB R136, R166, R169 ;  /* 0x000000a9a688723e */ /* 0x002fe200000000ff */
[--C-:B------:R-:W-:Y:S01]  /*d5d0*/  FFMA.FTZ R234, R234, UR4, -R147.reuse ;  /* 0x00000004eaea7c23 */ /* 0x100fe20008010893 */
[--C-:B------:R-:W-:Y:S01]  /*d5e0*/  FFMA.FTZ R237, R232, UR4, -R147.reuse ;  /* 0x00000004e8ed7c23 */ /* 0x100fe20008010893 */
[--C-:B------:R-:W-:Y:S01]  /*d5f0*/  FFMA.FTZ R230, R230, UR4, -R147.reuse ;  /* 0x00000004e6e67c23 */ /* 0x100fe20008010893 */
[----:B------:R-:W-:Y:S01]  /*d600*/  FFMA.FTZ R147, R228, UR4, -R147 ;  /* 0x00000004e4937c23 */ /* 0x000fe20008010893 */
[----:B------:R-:W-:Y:S01]  /*d610*/  FFMA.FTZ R228, R144, UR4, -R145 ;  /* 0x0000000490e47c23 */ /* 0x000fe20008010891 */
[----:B------:R-:W-:Y:S03]  /*d620*/  PLOP3.LUT P0, PT, PT, PT, UP0, 0x80, 0x0 ;  /* 0x000000000000781c */ /* 0x000fe60003f0f008 */
        /* <DEDUP_REMOVED lines=314> */
.L_x_1362:
        /* <DEDUP_REMOVED lines=12> */
[----:B------:R-:W1:Y:S04]  /*ea90*/  SHFL.BFLY PT, R10, R5, 0x1, 0x1f ;  /* 0x0c201f00050a7f89 */ /* 0x000e6800000e0000 */
        /* <DEDUP_REMOVED lines=13> */
[----:B------:R-:W-:Y:S02]  /*eb70*/  IADD3 R5, R6, -R5, RZ ;  /* 0x8000000506057210 */ /* 0x000fe40007ffe0ff */
        /* <DEDUP_REMOVED lines=13> */
[----:B------:R-:W-:Y:S01]  /*ec50*/  IADD3 R0, R0, -R9, RZ ;  /* 0x8000000900007210 */ /* 0x000fe20007ffe0ff */
        /* <DEDUP_REMOVED lines=59> */
[----:B------:R-:W-:Y:S01]  /*f010*/  F2FP.F16.F32.PACK_AB R128, R129, R128 ;  /* 0x000000808180723e */ /* 0x000fe200000000ff */
[----:B------:R-:W-:Y:S01]  /*f020*/  FMUL.FTZ R120, R14, R120 ;  /* 0x000000780e787220 */ /* 0x000fe20000410000 */
[----:B------:R-:W-:Y:S01]  /*f030*/  LEA R15, R12, UR4, 0x1 ;  /* 0x000000040c0f7c11 */ /* 0x000fe2000f8e08ff */
[----:B------:R-:W-:Y:S01]  /*f040*/  @UP0 ULDC.64 UR4, c[0x0][0x298] ;  /* 0x0000a60000040ab9 */ /* 0x000fe20000000a00 */
[----:B------:R-:W-:Y:S01]  /*f050*/  F2FP.F16.F32.PACK_AB R130, R131, R130 ;  /* 0x000000828382723e */ /* 0x000fe200000000ff */
[----:B------:R-:W-:Y:S01]  /*f060*/  @UP0 UIMAD.WIDE.U32 UR8, UR13, UR4, URZ ;  /* 0x000000040d0802a5 */ /* 0x000fe2000f8e003f */
[----:B------:R-:W-:Y:S01]  /*f070*/  IADD3 R17, R15, -0x10, RZ ;  /* 0xfffffff00f117810 */ /* 0x000fe20007ffe0ff */
[----:B------:R1:W-:Y:S01]  /*f080*/  STS [R15], R128 ;  /* 0x000000800f007388 */ /* 0x0003e20000000800 */
[----:B------:R-:W-:Y:S01]  /*f090*/  F2FP.F16.F32.PACK_AB R124, R125, R124 ;  /* 0x0000007c7d7c723e */ /* 0x000fe200000000ff */
[C---:B------:R-:W-:Y:S01]  /*f0a0*/  FMUL.FTZ R121, R14.reuse, R121 ;  /* 0x000000790e797220 */ /* 0x040fe20000410000 */
[----:B------:R-:W-:Y:S01]  /*f0b0*/  @P0 IADD3 R17, R15, 0x10, RZ ;  /* 0x000000100f110810 */ /* 0x000fe20007ffe0ff */
[----:B------:R1:W-:Y:S01]  /*f0c0*/  STS [R15+0x400], R130 ;  /* 0x000400820f007388 */ /* 0x0003e20000000800 */
[----:B------:R-:W-:Y:S01]  /*f0d0*/  PLOP3.LUT P0, PT, PT, PT, UP0, 0x80, 0x0 ;  /* 0x000000000000781c */ /* 0x000fe20003f0f008 */
        /* <DEDUP_REMOVED lines=37> */
[----:B------:R-:W-:Y:S01]  /*f330*/  R2P PR, R13, 0x6 ;  /* 0x000000060d007804 */ /* 0x000fe20000000000 */
[----:B------:R-:W-:Y:S01]  /*f340*/  @UP0 UIMAD UR6, UR13, UR5, UR9 ;  /* 0x000000050d0602a4 */ /* 0x000fe2000f8e0209 */
[----:B------:R-:W-:Y:S01]  /*f350*/  MOV R8, 0x20 ;  /* 0x0000002000087802 */ /* 0x000fe20000000f00 */
[C---:B------:R-:W-:Y:S01]  /*f360*/  FMUL.FTZ R88, R14.reuse, R88 ;  /* 0x000000580e587220 */ /* 0x040fe20000410000 */
[----:B------:R-:W-:Y:S01]  /*f370*/  MOV R6, 0x40 ;  /* 0x0000004000067802 */ /* 0x000fe20000000f00 */
        /* <DEDUP_REMOVED lines=43> */
[----:B------:R-:W-:Y:S02]  /*f630*/  SEL R8, R8, 0xffffffe0, !P1 ;  /* 0xffffffe008087807 */ /* 0x000fe40004800000 */
[----:B------:R-:W-:Y:S01]  /*f640*/  SEL R6, R6, 0xffffffc0, !P2 ;  /* 0xffffffc006067807 */ /* 0x000fe20005000000 */
        /* <DEDUP_REMOVED lines=8> */
.L_x_1366:
[----:B------:R-:W-:Y:S01]  /*f6d0*/  ULDC.U8 UR4, c[0x0][0x3d8] ;  /* 0x0000f60000047ab9 */ /* 0x000fe20000000000 */
[----:B------:R-:W-:Y:S01]  /*f6e0*/  ULDC.U8 UR7, c[0x0][0x3d9] ;  /* 0x0000f64000077ab9 */ /* 0x000fe20000000000 */
[----:B------:R-:W-:Y:S01]  /*f6f0*/  ISETP.NE.AND P5, PT, RZ, UR4, PT ;  /* 0x00000004ff007c0c */ /* 0x000fe2000bfa5270 */
[----:B------:R-:W-:Y:S01]  /*f700*/  IMAD.IADD R13, R15, 0x1, R8 ;  /* 0x000000010f0d7824 */ /* 0x000fe200078e0208 */
        /* <DEDUP_REMOVED lines=19> */
.L_x_1367:
[----:B------:R-:W-:Y:S01]  /*f840*/  ISETP.NE.AND P1, PT, RZ, UR7, PT ;  /* 0x00000007ff007c0c */ /* 0x000fe2000bf25270 */
[--C-:B------:R-:W-:Y:S01]  /*f850*/  IMAD.IADD R23, R15, 0x1, R6.reuse ;  /* 0x000000010f177824 */ /* 0x100fe200078e0206 */
[----:B------:R-:W-:Y:S01]  /*f860*/  STS [R17+0x400], R126 ;  /* 0x0004007e11007388 */ /* 0x000fe20000000800 */
[----:B------:R-:W-:Y:S01]  /*f870*/  IMAD.IADD R25, R6, 0x1, R17 ;  /* 0x0000000106197824 */ /* 0x000fe200078e0211 */
[----:B------:R-:W-:Y:S01]  /*f880*/  PLOP3.LUT P0, PT, PT, PT, PT, 0x8, 0x0 ;  /* 0x000000000000781c */ /* 0x000fe20003f0e170 */
[--C-:B------:R-:W-:Y:S01]  /*f890*/  IMAD.IADD R27, R13, 0x1, R6.reuse ;  /* 0x000000010d1b7824 */ /* 0x100fe200078e0206 */
[----:B------:R-:W-:Y:S01]  /*f8a0*/  STS [R13], R120 ;  /* 0x000000780d007388 */ /* 0x000fe20000000800 */
[----:B------:R-:W-:Y:S01]  /*f8b0*/  IMAD.IADD R29, R19, 0x1, R6 ;  /* 0x00000001131d7824 */ /* 0x000fe200078e0206 */
[----:B------:R-:W1:Y:S01]  /*f8c0*/  S2UR UR4, SR_CTAID.X ;  /* 0x00000000000479c3 */ /* 0x000e620000002500 */
[----:B------:R-:W2:Y:S01]  /*f8d0*/  @P4 MUFU.LG2 R11, R11 ;  /* 0x0000000b000b4308 */ /* 0x000ea20000000c00 */
[----:B------:R-:W-:Y:S01]  /*f8e0*/  STS [R13+0x400], R122 ;  /* 0x0004007a0d007388 */ /* 0x000fe20000000800 */
[C---:B------:R-:W-:Y:S01]  /*f8f0*/  LEA.HI.SX32 R26, R7.reuse, 0x20, 0x1d ;  /* 0x00000020071a7811 */ /* 0x040fe200078feaff */
[----:B------:R-:W-:Y:S01]  /*f900*/  BSSY B0, `(.L_x_1368) ;  /* 0x0000070000007945 */ /* 0x000fe20003800000 */
[----:B------:R-:W-:Y:S01]  /*f910*/  @!P1 PLOP3.LUT P0, PT, P5, PT, PT, 0x80, 0x0 ;  /* 0x000000000000981c */ /* 0x000fe20002f0f070 */
[----:B------:R-:W-:Y:S01]  /*f920*/  STS [R19], R116 ;  /* 0x0000007413007388 */ /* 0x000fe20000000800 */
[----:B------:R-:W-:Y:S01]  /*f930*/  @P1 IMAD.MOV.U32 R35, RZ, RZ, 0x1 ;  /* 0x00000001ff231424 */ /* 0x000fe200078e00ff */
[----:B------:R-:W3:Y:S01]  /*f940*/  @!P1 LDC R6, c[0x0][0x2c4] ;  /* 0x0000b100ff069b82 */ /* 0x000ee20000000800 */
[----:B------:R-:W-:Y:S01]  /*f950*/  LEA.HI.SX32 R28, R7, 0x10, 0x1d ;  /* 0x00000010071c7811 */ /* 0x000fe200078feaff */
[----:B------:R-:W-:Y:S01]  /*f960*/  STS [R19+0x400], R118 ;  /* 0x0004007613007388 */ /* 0x000fe20000000800 */
[----:B------:R-:W4:Y:S03]  /*f970*/  @P3 MUFU.LG2 R10, R10 ;  /* 0x0000000a000a3308 */ /* 0x000f260000000c00 */
[----:B------:R-:W-:Y:S02]  /*f980*/  STS [R23], R112 ;  /* 0x0000007017007388 */ /* 0x000fe40000000800 */
[----:B------:R-:W5:Y:S02]  /*f990*/  @!P1 LDC R33, c[0x0][0x270] ;  /* 0x00009c00ff219b82 */ /* 0x000f640000000800 */
[----:B------:R-:W-:Y:S04]  /*f9a0*/  STS [R23+0x400], R114 ;  /* 0x0004007217007388 */ /* 0x000fe80000000800 */
[----:B------:R-:W-:Y:S02]  /*f9b0*/  STS [R25], R108 ;  /* 0x0000006c19007388 */ /* 0x000fe40000000800 */
[----:B------:R-:W4:Y:S01]  /*f9c0*/  @P1 LDC R24, c[0x0][0x2c0] ;  /* 0x0000b000ff181b82 */ /* 0x000f220000000800 */
[----:B-1----:R-:W-:Y:S01]  /*f9d0*/  UIMAD UR7, UR4, -0x40, UR15 ;  /* 0xffffffc0040778a4 */ /* 0x002fe2000f8e020f */
[----:B------:R-:W-:Y:S04]  /*f9e0*/  STS [R25+0x400], R110 ;  /* 0x0004006e19007388 */ /* 0x000fe80000000800 */
[----:B------:R-:W-:Y:S01]  /*f9f0*/  STS [R27], R104 ;  /* 0x000000681b007388 */ /* 0x000fe20000000800 */
[----:B------:R-:W-:Y:S01]  /*fa00*/  ISETP.GE.AND P5, PT, R26, UR7, PT ;  /* 0x000000071a007c0c */ /* 0x000fe2000bfa6270 */
[----:B---3--:R-:W5:Y:S01]  /*fa10*/  @P0 LDC R6, c[0x0][0x2e4] ;  /* 0x0000b900ff060b82 */ /* 0x008f620000000800 */
[----:B------:R-:W-:Y:S01]  /*fa20*/  ISETP.GE.AND P6, PT, R28, UR7, PT ;  /* 0x000000071c007c0c */ /* 0x000fe2000bfc6270 */
[----:B------:R-:W-:Y:S01]  /*fa30*/  STS [R27+0x400], R106 ;  /* 0x0004006a1b007388 */ /* 0x000fe20000000800 */
[----:B------:R-:W-:-:S03]  /*fa40*/  SHF.R.S32.HI R28, RZ, 0x1f, R9 ;  /* 0x0000001fff1c7819 */ /* 0x000fc60000011409 */
[----:B------:R-:W-:Y:S01]  /*fa50*/  STS [R29], R100 ;  /* 0x000000641d007388 */ /* 0x000fe20000000800 */
[----:B------:R-:W-:Y:S01]  /*fa60*/  LEA.HI R28, R28, R9, RZ, 0x2 ;  /* 0x000000091c1c7211 */ /* 0x000fe200078f10ff */
[----:B------:R-:W1:Y:S02]  /*fa70*/  @P1 LDC.64 R30, c[0x0][0x2c0] ;  /* 0x0000b000ff1e1b82 */ /* 0x000e640000000a00 */
[----:B------:R-:W-:Y:S01]  /*fa80*/  STS [R29+0x400], R102 ;  /* 0x000400661d007388 */ /* 0x000fe20000000800 */
[----:B------:R-:W-:-:S03]  /*fa90*/  LOP3.LUT R28, R28, 0xffffffc, RZ, 0xc0, !PT ;  /* 0x0ffffffc1c1c7812 */ /* 0x000fc600078ec0ff */
[----:B------:R-:W-:Y:S02]  /*faa0*/  STS [R15+0x2000], R36 ;  /* 0x002000240f007388 */ /* 0x000fe40000000800 */
[----:B------:R-:W3:Y:S01]  /*fab0*/  @P3 LDC R26, c[0x0][0x2e8] ;  /* 0x0000ba00ff1a3b82 */ /* 0x000ee20000000800 */
[----:B------:R-:W-:Y:S01]  /*fac0*/  @!P1 MOV R24, 0x1 ;  /* 0x0000000100189802 */ /* 0x000fe20000000f00 */
[----:B------:R-:W-:Y:S01]  /*fad0*/  STS [R15+0x2400], R38 ;  /* 0x002400260f007388 */ /* 0x000fe20000000800 */
[----:B------:R-:W-:-:S03]  /*fae0*/  IMAD.IADD R28, R9, 0x1, -R28 ;  /* 0x00000001091c7824 */ /* 0x000fc600078e0a1c */
[----:B------:R-:W-:Y:S01]  /*faf0*/  STS [R17+0x2000], R40 ;  /* 0x0020002811007388 */ /* 0x000fe20000000800 */
[----:B-----5:R-:W-:-:S03]  /*fb00*/  @!P1 IMAD R35, R6, R33, RZ ;  /* 0x0000002106239224 */ /* 0x020fc600078e02ff */
[----:B------:R-:W-:Y:S04]  /*fb10*/  STS [R17+0x2400], R42 ;  /* 0x0024002a11007388 */ /* 0x000fe80000000800 */
[----:B------:R-:W-:Y:S01]  /*fb20*/  STS [R13+0x2000], R44 ;  /* 0x0020002c0d007388 */ /* 0x000fe20000000800 */
[----:B-1----:R-:W-:-:S03]  /*fb30*/  @P1 IMAD R31, R31, R30, RZ ;  /* 0x0000001e1f1f1224 */ /* 0x002fc600078e02ff */
[----:B------:R-:W-:Y:S01]  /*fb40*/  STS [R13+0x2400], R46 ;  /* 0x0024002e0d007388 */ /* 0x000fe20000000800 */
[----:B------:R-:W-:Y:S02]  /*fb50*/  @!P1 IMAD.MOV.U32 R31, RZ, RZ, R6 ;  /* 0x000000ffff1f9224 */ /* 0x000fe400078e0006 */
[----:B------:R-:W-:Y:S01]  /*fb60*/  IMAD.MOV.U32 R6, RZ, RZ, 0x7f800000 ;  /* 0x7f800000ff067424 */ /* 0x000fe200078e00ff */
        /* <DEDUP_REMOVED lines=22> */
[----:B------:R3:W-:Y:S04]  /*fcd0*/  STS [R27+0x4000], R92 ;  /* 0x0040005c1b007388 */ /* 0x0007e80000000800 */
[----:B------:R3:W-:Y:S04]  /*fce0*/  STS [R27+0x4400], R94 ;  /* 0x0044005e1b007388 */ /* 0x0007e80000000800 */
[----:B------:R3:W-:Y:S04]  /*fcf0*/  STS [R29+0x4000], R96 ;  /* 0x004000601d007388 */ /* 0x0007e80000000800 */
[----:B------:R3:W-:Y:S01]  /*fd00*/  STS [R29+0x4400], R98 ;  /* 0x004400621d007388 */ /* 0x0007e20000000800 */
[----:B-1----:R-:W-:Y:S01]  /*fd10*/  SHF.R.S32.HI R23, RZ, 0x3, R7 ;  /* 0x00000003ff177819 */ /* 0x002fe20000011407 */
[----:B------:R-:W-:Y:S03]  /*fd20*/  BAR.SYNC.DEFER_BLOCKING 0x0 ;  /* 0x0000000000007b1d */ /* 0x000fe60000010000 */
[----:B------:R-:W-:Y:S01]  /*fd30*/  ISETP.GE.AND P0, PT, R23, UR7, PT ;  /* 0x0000000717007c0c */ /* 0x000fe2000bf06270 */
[----:B--2---:R-:W-:Y:S01]  /*fd40*/  @P4 FMUL.FTZ R23, R11, 0.69314718246459960938 ;  /* 0x3f3172180b174820 */ /* 0x004fe20000410000 */
[----:B----4-:R-:W-:-:S03]  /*fd50*/  IMAD R11, R24, UR4, RZ ;  /* 0x00000004180b7c24 */ /* 0x010fc6000f8e02ff */
[----:B-----5:R-:W1:Y:S01]  /*fd60*/  @P4 LDC R25, c[0x0][0x2e8] ;  /* 0x0000ba00ff194b82 */ /* 0x020e620000000800 */
[----:B------:R-:W2:Y:S01]  /*fd70*/  S2R R8, SR_CTAID.Y ;  /* 0x0000000000087919 */ /* 0x000ea20000002600 */
[----:B------:R-:W4:Y:S01]  /*fd80*/  S2R R22, SR_CTAID.Z ;  /* 0x0000000000167919 */ /* 0x000f220000002700 */
[----:B------:R1:W1:Y:S04]  /*fd90*/  LDS.128 R16, [R213+0x1800] ;  /* 0x00180000d5107984 */ /* 0x0002680000000c00 */
[----:B------:R1:W1:Y:S02]  /*fda0*/  LDS.128 R12, [R213+0x3800] ;  /* 0x00380000d50c7984 */ /* 0x0002640000000c00 */
[----:B-1----:R-:W-:Y:S01]  /*fdb0*/  @P4 FFMA.FTZ R6, R132, R25, R23 ;  /* 0x0000001984064223 */ /* 0x002fe20000010017 */
[----:B------:R-:W-:-:S05]  /*fdc0*/  IMAD.SHL.U32 R23, R11, 0x40, RZ ;  /* 0x000000400b177824 */ /* 0x000fca00078e00ff */
[----:B------:R-:W-:Y:S01]  /*fdd0*/  SHF.R.S32.HI R9, RZ, 0x1f, R23 ;  /* 0x0000001fff097819 */ /* 0x000fe20000011417 */
[----:B--2---:R-:W-:-:S05]  /*fde0*/  IMAD R8, R8, R35, RZ ;  /* 0x0000002308087224 */ /* 0x004fca00078e02ff */
[----:B------:R-:W-:Y:S02]  /*fdf0*/  SEL R8, R8, RZ, !P2 ;  /* 0x000000ff08087207 */ /* 0x000fe40005000000 */
[----:B------:R-:W-:Y:S02]  /*fe00*/  LOP3.LUT P2, RZ, R0, 0x3, RZ, 0xc0, !PT ;  /* 0x0000000300ff7812 */ /* 0x000fe4000784c0ff */
[----:B------:R-:W-:Y:S01]  /*fe10*/  SHF.R.S32.HI R0, RZ, 0x1f, R5 ;  /* 0x0000001fff007819 */ /* 0x000fe20000011405 */
[----:B----4-:R-:W-:Y:S02]  /*fe20*/  IMAD R31, R22, R31, R8 ;  /* 0x0000001f161f7224 */ /* 0x010fe400078e0208 */
[----:B------:R-:W-:Y:S01]  /*fe30*/  @P3 FMUL.FTZ R8, R10, 0.69314718246459960938 ;  /* 0x3f3172180a083820 */ /* 0x000fe20000410000 */
[----:B------:R-:W-:Y:S02]  /*fe40*/  LEA.HI R0, R0, R5, RZ, 0x2 ;  /* 0x0000000500007211 */ /* 0x000fe400078f10ff */
[----:B------:R-:W-:-:S02]  /*fe50*/  IADD3 R10, P4, P1, R23, R20, R31 ;  /* 0x00000014170a7210 */ /* 0x000fc4000799e01f */
[----:B------:R-:W-:Y:S01]  /*fe60*/  SHF.R.S32.HI R11, RZ, 0x2, R0 ;  /* 0x00000002ff0b7819 */ /* 0x000fe20000011400 */
[----:B------:R-:W-:Y:S01]  /*fe70*/  IMAD.SHL.U32 R0, R2, 0x8, RZ ;  /* 0x0000000802007824 */ /* 0x000fe200078e00ff */
[----:B------:R-:W-:Y:S02]  /*fe80*/  SHF.R.S32.HI R20, RZ, 0x1f, R31 ;  /* 0x0000001fff147819 */ /* 0x000fe4000001141f */
[----:B------:R-:W-:Y:S01]  /*fe90*/  MOV R5, 0x7f800000 ;  /* 0x7f80000000057802 */ /* 0x000fe20000000f00 */
[----:B------:R-:W-:Y:S02]  /*fea0*/  IMAD R11, R28, 0x10, R11 ;  /* 0x000000101c0b7824 */ /* 0x000fe400078e020b */
[----:B---3--:R-:W-:Y:S01]  /*feb0*/  @P3 FFMA.FTZ R5, R3, R26, R8 ;  /* 0x0000001a03053223 */ /* 0x008fe20000010008 */
        /* <DEDUP_REMOVED lines=20> */
.L_x_1369:
[----:B------:R-:W-:Y:S05]  /*10000*/  BSYNC B0 ;  /* 0x0000000000007941 */ /* 0x000fea0003800000 */
.L_x_1368:
[----:B-1----:R-:W-:Y:S01]  /*10010*/  SHF.R.S32.HI R3, RZ, 0x1f, R22 ;  /* 0x0000001fff037819 */ /* 0x002fe20000011416 */
[----:B------:R-:W-:Y:S01]  /*10020*/  ULDC.64 UR4, c[0x0][0x2a0] ;  /* 0x0000a80000047ab9 */ /* 0x000fe20000000a00 */
[----:B------:R-:W-:Y:S01]  /*10030*/  SHF.R.S32.HI R2, RZ, 0x1f, R0 ;  /* 0x0000001fff027819 */ /* 0x000fe20000011400 */
[----:B------:R1:W2:Y:S01]  /*10040*/  LDS.128 R8, [R213+0x2000] ;  /* 0x00200000d5087984 */ /* 0x0002a20000000c00 */
[----:B------:R-:W-:Y:S01]  /*10050*/  IADD3 R26, P1, R0, UR8, RZ ;  /* 0x00000008001a7c10 */ /* 0x000fe2000ff3e0ff */
[----:B------:R-:W-:Y:S01]  /*10060*/  IMAD R3, R3, UR4, RZ ;  /* 0x0000000403037c24 */ /* 0x000fe2000f8e02ff */
[----:B------:R-:W-:Y:S01]  /*10070*/  SHF.R.S32.HI R4, RZ, 0x3, R4 ;  /* 0x00000003ff047819 */ /* 0x000fe20000011404 */
[----:B------:R-:W-:Y:S01]  /*10080*/  BSSY B0, `(.L_x_1370) ;  /* 0x000001d000007945 */ /* 0x000fe20003800000 */
[----:B------:R-:W-:Y:S01]  /*10090*/  LEA.HI.SX32 R7, R7, 0x30, 0x1d ;  /* 0x0000003007077811 */ /* 0x000fe200078feaff */
[----:B------:R-:W-:Y:S01]  /*100a0*/  IMAD R29, R22, UR5, R3 ;  /* 0x00000005161d7c24 */ /* 0x000fe2000f8e0203 */
[----:B------:R-:W-:Y:S01]  /*100b0*/  IADD3.X R27, R2, UR6, RZ, P1, !PT ;  /* 0x00000006021b7c10 */ /* 0x000fe20008ffe4ff */
[----:B------:R-:W-:Y:S01]  /*100c0*/  IMAD.U32 R2, RZ, RZ, UR14 ;  /* 0x0000000eff027e24 */ /* 0x000fe2000f8e00ff */
[----:B------:R-:W-:-:S02]  /*100d0*/  SHF.R.S32.HI R5, RZ, 0x1f, R4 ;  /* 0x0000001fff057819 */ /* 0x000fc40000011404 */
[----:B------:R-:W-:Y:S01]  /*100e0*/  ISETP.GE.AND P4, PT, R7, UR7, PT ;  /* 0x0000000707007c0c */ /* 0x000fe2000bf86270 */
[----:B------:R-:W-:Y:S02]  /*100f0*/  IMAD.WIDE.U32 R26, R22, UR4, R26 ;  /* 0x00000004161a7c25 */ /* 0x000fe4000f8e001a */
[----:B------:R1:W3:Y:S02]  /*10100*/  LDS.128 R20, [R213] ;  /* 0x00000000d5147984 */ /* 0x0002e40000000c00 */
[----:B------:R-:W-:Y:S02]  /*10110*/  IMAD.WIDE R2, R2, 0x40, R4 ;  /* 0x0000004002027825 */ /* 0x000fe400078e0204 */
        /* <DEDUP_REMOVED lines=19> */
.L_x_1371:
[----:B------:R-:W-:Y:S05]  /*10250*/  BSYNC B0 ;  /* 0x0000000000007941 */ /* 0x000fea0003800000 */
.L_x_1370:
        /* <DEDUP_REMOVED lines=24> */
.L_x_1373:
[----:B------:R-:W-:Y:S05]  /*103e0*/  BSYNC B0 ;  /* 0x0000000000007941 */ /* 0x000fea0003800000 */
.L_x_1372:
        /* <DEDUP_REMOVED lines=24> */
.L_x_1375:
[----:B------:R-:W-:Y:S05]  /*10570*/  BSYNC B0 ;  /* 0x0000000000007941 */ /* 0x000fea0003800000 */
.L_x_1374:
        /* <DEDUP_REMOVED lines=23> */
.L_x_1376:
        /* <DEDUP_REMOVED lines=9> */
.L_x_1533:


//--------------------- .text._ZN5flash16flash_fwd_kernelI23Flash_fwd_kernel_traitsILi192ELi64ELi64ELi4ELb0ELb0EN7cutlass6half_tE19Flash_kernel_traitsILi192ELi64ELi64ELi4ES3_EELb1ELb0ELb1ELb1ELb0ELb0ELb0ELb1EEEvNS_16Flash_fwd_paramsE --------------------------
	.section	.text._ZN5flash16flash_fwd_kernelI23Flash_fwd_kernel_traitsILi192ELi64ELi64ELi4ELb0ELb0EN7cutlass6half_tE19Flash_kernel_traitsILi192ELi64ELi64ELi4ES3_EELb1ELb0ELb1ELb1ELb0ELb0ELb0ELb1EEEvNS_16Flash_fwd_paramsE,"ax",@progbits
	.align	128
        .global         _ZN5flash16flash_fwd_kernelI23Flash_fwd_kernel_traitsILi192ELi64ELi64ELi4ELb0ELb0EN7cutlass6half_tE19Flash_kernel_traitsILi192ELi64ELi64ELi4ES3_EELb1ELb0ELb1ELb1ELb0ELb0ELb0ELb1EEEvNS_16Flash_fwd_paramsE
        .type           _ZN5flash16flash_fwd_kernelI23Flash_fwd_kernel_traitsILi192ELi64ELi64ELi4ELb0ELb0EN7cutlass6half_tE19Flash_kernel_traitsILi192ELi64ELi64ELi4ES3_EELb1ELb0ELb1ELb1ELb0ELb0ELb0ELb1EEEvNS_16Flash_fwd_paramsE,@function
        .size           _ZN5flash16flash_fwd_kernelI23Flash_fwd_kernel_traitsILi192ELi64ELi64ELi4ELb0ELb0EN7cutlass6half_tE19Flash_kernel_traitsILi192ELi64ELi64ELi4ES3_EELb1ELb0ELb1ELb1ELb0ELb0ELb0ELb1EEEvNS_16Flash_fwd_paramsE,(.L_x_1534 - _ZN5flash16flash_fwd_kernelI23Flash_fwd_kernel_traitsILi192ELi64ELi64ELi4ELb0ELb0EN7cutlass6half_tE19Flash_kernel_traitsILi192ELi64ELi64ELi4ES3_EELb1ELb0ELb1ELb1ELb0ELb0ELb0ELb1EEEvNS_16Flash_fwd_paramsE)
        .other          _ZN5flash16flash_fwd_kernelI23Flash_fwd_kernel_traitsILi192ELi64ELi64ELi4ELb0ELb0EN7cutlass6half_tE19Flash_kernel_traitsILi192ELi64ELi64ELi4ES3_EELb1ELb0ELb1ELb1ELb0ELb0ELb0ELb1EEEvNS_16Flash_fwd_paramsE,@"STO_CUDA_ENTRY STV_DEFAULT"
_ZN5flash16flash_fwd_kernelI23Flash_fwd_kernel_traitsILi192ELi64ELi64ELi4ELb0ELb0EN7cutlass6half_tE19Flash_kernel_traitsILi192ELi64ELi64ELi4ES3_EELb1ELb0ELb1ELb1ELb0ELb0ELb0ELb1EEEvNS_16Flash_fwd_paramsE:
.text._ZN5flash16flash_fwd_kernelI23Flash_fwd_kernel_traitsILi192ELi64ELi64ELi4ELb0ELb0EN7cutlass6half_tE19Flash_kernel_traitsILi192ELi64ELi64ELi4ES3_EELb1ELb0ELb1ELb1ELb0ELb0ELb0ELb1EEEvNS_16Flash_fwd_paramsE:
        /* <DEDUP_REMOVED lines=27> */
[----:B------:R-:W-:-:S03]  /*01b0*/  ULDC.64 UR6, c[0x0][0x2f8] ;  /* 0x0000be0000067ab9 */ /* 0x000fc60000000a00 */
[----:B------:R-:W-:Y:S01]  /*01c0*/  PLOP3.LUT P0, PT, PT, PT, UP2, 0x80, 0x0 ;  /* 0x000000000000781c */ /* 0x000fe20003f0f028 */
[----:B------:R-:W-:Y:S01]  /*01d0*/  UISETP.EQ.U32.AND UP0, UPT, UR6, URZ, UPT ;  /* 0x0000003f0600728c */ /* 0x000fe2000bf02070 */
[----:B------:R-:W-:Y:S01]  /*01e0*/  LOP3.LUT P3, RZ, R99, UR4, RZ, 0xfc, !PT ;  /* 0x0000000463ff7c12 */ /* 0x000fe2000f86fcff */
[----:B------:R-:W-:Y:S02]  /*01f0*/  ULDC.64 UR4, c[0x0][0x300] ;  /* 0x0000c00000047ab9 */ /* 0x000fe40000000a00 */
[----:B------:R-:W-:-:S03]  /*0200*/  UISETP.NE.U32.AND UP1, UPT, UR4, URZ, UPT ;  /* 0x0000003f0400728c */ /* 0x000fc6000bf25070 */
[----:B------:R-:W-:Y:S01]  /*0210*/  ULDC.U8 UR4, c[0x0][0x3c2] ;  /* 0x0000f08000047ab9 */ /* 0x000fe20000000000 */
[----:B------:R-:W-:Y:S02]  /*0220*/  UISETP.NE.AND.EX UP1, UPT, UR5, URZ, UPT, UP1 ;  /* 0x0000003f0500728c */ /* 0x000fe4000bf25310 */
[----:B------:R-:W-:-:S03]  /*0230*/  UISETP.NE.AND UP3, UPT, UR4, URZ, UPT ;  /* 0x0000003f0400728c */ /* 0x000fc6000bf65270 */
[----:B------:R-:W-:Y:S01]  /*0240*/  ULDC.64 UR4, c[0x0][0x2f8] ;  /* 0x0000be0000047ab9 */ /* 0x000fe20000000a00 */
[----:B------:R-:W1:Y:S01]  /*0250*/  @!P3 LDC.64 R6, c[0x0][0x3b8] ;  /* 0x0000ee00ff06bb82 */ /* 0x000e620000000a00 */
        /* <DEDUP_REMOVED lines=46> */
.L_x_1377:
[----:B------:R-:W-:-:S05]  /*0540*/  ULDC UR5, c[0x0][0x2c8] ;  /* 0x0000b20000057ab9 */ /* 0x000fca0000000800 */
.L_x_1378:
        /* <DEDUP_REMOVED lines=87> */
.L_x_1380:
        /* <DEDUP_REMOVED lines=48> */
.L_x_1382:
[----:B------:R-:W-:Y:S05]  /*0dc0*/  BSYNC B0 ;  /* 0x0000000000007941 */ /* 0x000fea0003800000 */
.L_x_1381:
        /* <DEDUP_REMOVED lines=22> */
.L_x_1384:
[----:B------:R-:W-:Y:S05]  /*0f30*/  BSYNC B0 ;  /* 0x0000000000007941 */ /* 0x000fea0003800000 */
.L_x_1383:
        /* <DEDUP_REMOVED lines=22> */
.L_x_1386:
[----:B------:R-:W-:Y:S05]  /*10a0*/  BSYNC B0 ;  /* 0x0000000000007941 */ /* 0x000fea0003800000 */
.L_x_1385:
        /* <DEDUP_REMOVED lines=24> */
.L_x_1388:
[----:B------:R-:W-:Y:S05]  /*1230*/  BSYNC B0 ;  /* 0x0000000000007941 */ /* 0x000fea0003800000 */
.L_x_1387:
        /* <DEDUP_REMOVED lines=10> */
.L_x_1390:
[----:B------:R-:W-:Y:S05]  /*12e0*/  BSYNC B0 ;  /* 0x0000000000007941 */ /* 0x000fea0003800000 */
.L_x_1389:
        /* <DEDUP_REMOVED lines=10> */
.L_x_1392:
[----:B------:R-:W-:Y:S05]  /*1390*/  BSYNC B0 ;  /* 0x0000000000007941 */ /* 0x000fea0003800000 */
.L_x_1391:
        /* <DEDUP_REMOVED lines=10> */
.L_x_1394:
[----:B------:R-:W-:Y:S05]  /*1440*/  BSYNC B0 ;  /* 0x0000000000007941 */ /* 0x000fea0003800000 */
.L_x_1393:
        /* <DEDUP_REMOVED lines=10> */
.L_x_1379:
[----:B------:R-:W1:Y:S01]  /*14f0*/  LDC R16, c[0x0][0x278] ;  /* 0x00009e00ff107b82 */ /* 0x000e620000000800 */
[----:B------:R-:W2:Y:S01]  /*1500*/  S2R R5, SR_CTAID.Z ;  /* 0x0000000000057919 */ /* 0x000ea20000002700 */
[----:B------:R-:W-:Y:S01]  /*1510*/  ULDC UR9, c[0x0][0x270] ;  /* 0x00009c0000097ab9 */ /* 0x000fe20000000800 */
[----:B------:R-:W-:Y:S01]  /*1520*/  UISETP.NE.AND UP0, UPT, UR13, -0x1, UPT ;  /* 0xffffffff0d00788c */ /* 0x000fe2000bf05270 */
[----:B------:R-:W-:Y:S01]  /*1530*/  LEA.HI R14, R25, R99, RZ, 0x3 ;  /* 0x00000063190e7211 */ /* 0x000fe200078f18ff */
[----:B------:R-:W-:Y:S01]  /*1540*/  UIMAD UR9, UR23, UR9, UR24 ;  /* 0x00000009170972a4 */ /* 0x000fe2000f8e0218 */
[----:B------:R-:W-:Y:S01]  /*1550*/  SHF.R.S32.HI R96, RZ, 0x5, R12 ;  /* 0x00000005ff607819 */ /* 0x000fe2000001140c */
[----:B------:R-:W-:Y:S01]  /*1560*/  UISETP.NE.AND UP1, UPT, UR8, -0x1, UPT ;  /* 0xffffffff0800788c */ /* 0x000fe2000bf25270 */
[----:B------:R-:W-:Y:S01]  /*1570*/  IMAD.U32 R10, RZ, RZ, UR14 ;  /* 0x0000000eff0a7e24 */ /* 0x000fe2000f8e00ff */
[----:B------:R-:W-:Y:S01]  /*1580*/  USHF.L.U32 UR6, UR9, 0x5, URZ ;  /* 0x0000000509067899 */ /* 0x000fe2000800063f */
[----:B------:R-:W-:-:S03]  /*1590*/  ULDC UR20, c[0x0][0x2d8] ;  /* 0x0000b60000147ab9 */ /* 0x000fc60000000800 */
[----:B------:R-:W-:Y:S02]  /*15a0*/  USHF.R.S32.HI UR10, URZ, 0x1f, UR6 ;  /* 0x0000001f3f0a7899 */ /* 0x000fe40008011406 */
[----:B------:R-:W-:Y:S01]  /*15b0*/  IADD3 R102, P1, P0, R8, UR6, R4 ;  /* 0x0000000608667c10 */ /* 0x000fe2000f83e004 */
[----:B------:R-:W-:Y:S02]  /*15c0*/  @UP0 ULDC.64 UR6, c[0x0][0x240] ;  /* 0x0000900000060ab9 */ /* 0x000fe40000000a00 */
[----:B------:R-:W-:Y:S02]  /*15d0*/  @UP0 UIMAD.WIDE.U32 UR34, UR13, UR6, URZ ;  /* 0x000000060d2202a5 */ /* 0x000fe4000f8e003f */
[----:B------:R3:W-:Y:S01]  /*15e0*/  STL [R1+0xc8], R102 ;  /* 0x0000c86601007387 */ /* 0x0007e20000100800 */
[----:B------:R-:W-:Y:S02]  /*15f0*/  @UP1 UIADD3 UR32, UR4, UR8, URZ ;  /* 0x0000000804201290 */ /* 0x000fe4000fffe03f */
[----:B------:R-:W-:Y:S01]  /*1600*/  @UP0 UIMAD UR16, UR13, UR7, UR35 ;  /* 0x000000070d1002a4 */ /* 0x000fe2000f8e0223 */
[----:B-1----:R-:W-:Y:S01]  /*1610*/  IABS R13, R16 ;  /* 0x00000010000d7213 */ /* 0x002fe20000000000 */
[----:B------:R-:W-:Y:S01]  /*1620*/  @UP0 UMOV UR18, UR34 ;  /* 0x0000002200120c82 */ /* 0x000fe20008000000 */
[----:B------:R-:W-:-:S02]  /*1630*/  @!UP0 ULDC.64 UR6, c[0x0][0x228] ;  /* 0x00008a0000068ab9 */ /* 0x000fc40000000a00 */
[----:B------:R-:W1:Y:S01]  /*1640*/  I2F.RP R2, R13 ;  /* 0x0000000d00027306 */ /* 0x000e620000209400 */
[----:B------:R-:W-:Y:S01]  /*1650*/  @!UP0 UIMAD.WIDE.U32 UR36, UR23, UR6, URZ ;  /* 0x00000006172482a5 */ /* 0x000fe2000f8e003f */
[----:B--2---:R-:W-:-:S06]  /*1660*/  IABS R5, R5 ;  /* 0x0000000500057213 */ /* 0x004fcc0000000000 */
[----:B------:R-:W-:Y:S01]  /*1670*/  @!UP0 UMOV UR18, UR36 ;  /* 0x0000002400128c82 */ /* 0x000fe20008000000 */
[----:B-1----:R-:W1:Y:S02]  /*1680*/  MUFU.RCP R2, R2 ;  /* 0x0000000200027308 */ /* 0x002e640000001000 */
[----:B-1----:R-:W-:-:S06]  /*1690*/  VIADD R2, R2, 0xffffffe ;  /* 0x0ffffffe02027836 */ /* 0x002fcc0000000000 */
[----:B------:R-:W1:Y:S02]  /*16a0*/  F2I.FTZ.U32.TRUNC.NTZ R3, R2 ;  /* 0x0000000200037305 */ /* 0x000e64000021f000 */
[----:B-1----:R-:W-:Y:S02]  /*16b0*/  IMAD.MOV R0, RZ, RZ, -R3 ;  /* 0x000000ffff007224 */ /* 0x002fe400078e0a03 */
[----:B------:R-:W-:Y:S02]  /*16c0*/  IMAD.MOV.U32 R2, RZ, RZ, RZ ;  /* 0x000000ffff027224 */ /* 0x000fe400078e00ff */
[----:B------:R-:W-:-:S04]  /*16d0*/  IMAD R0, R0, R13, RZ ;  /* 0x0000000d00007224 */ /* 0x000fc800078e02ff */
[----:B------:R-:W-:-:S04]  /*16e0*/  IMAD.HI.U32 R2, R3, R0, R2 ;  /* 0x0000000003027227 */ /* 0x000fc800078e0002 */
[----:B------:R-:W-:-:S04]  /*16f0*/  IMAD.MOV.U32 R3, RZ, RZ, R5 ;  /* 0x000000ffff037224 */ /* 0x000fc800078e0005 */
[----:B------:R-:W-:Y:S01]  /*1700*/  IMAD.HI.U32 R6, R2, R3, RZ ;  /* 0x0000000302067227 */ /* 0x000fe200078e00ff */
[----:B------:R-:W-:-:S03]  /*1710*/  SHF.R.S32.HI R2, RZ, 0x1f, R4 ;  /* 0x0000001fff027819 */ /* 0x000fc60000011404 */
[----:B------:R-:W-:Y:S01]  /*1720*/  IMAD.MOV R0, RZ, RZ, -R6 ;  /* 0x000000ffff007224 */ /* 0x000fe200078e0a06 */
[----:B------:R-:W-:-:S03]  /*1730*/  LEA.HI R5, R2, R4, RZ, 0x2 ;  /* 0x0000000402057211 */ /* 0x000fc600078f10ff */
[----:B------:R-:W-:Y:S01]  /*1740*/  IMAD R0, R13, R0, R3 ;  /* 0x000000000d007224 */ /* 0x000fe200078e0203 */
[----:B------:R-:W-:Y:S02]  /*1750*/  LOP3.LUT R2, R5, 0x7ffffffc, RZ, 0xc0, !PT ;  /* 0x7ffffffc05027812 */ /* 0x000fe400078ec0ff */
[----:B------:R-:W-:Y:S02]  /*1760*/  LOP3.LUT R3, R14, 0xfffffff8, RZ, 0xc0, !PT ;  /* 0xfffffff80e037812 */ /* 0x000fe400078ec0ff */
[----:B------:R-:W-:Y:S01]  /*1770*/  ISETP.GT.U32.AND P2, PT, R13, R0, PT ;  /* 0x000000000d00720c */ /* 0x000fe20003f44070 */
[----:B------:R-:W-:Y:S01]  /*1780*/  IMAD.IADD R7, R4, 0x1, -R2 ;  /* 0x0000000104077824 */ /* 0x000fe200078e0a02 */
[----:B------:R-:W-:Y:S01]  /*1790*/  SHF.R.S32.HI R4, RZ, 0x1f, R4 ;  /* 0x0000001fff047819 */ /* 0x000fe20000011404 */
[----:B------:R-:W-:Y:S01]  /*17a0*/  IMAD.IADD R28, R99, 0x1, -R3 ;  /* 0x00000001631c7824 */ /* 0x000fe200078e0a03 */
[----:B------:R-:W-:Y:S02]  /*17b0*/  SHF.R.S32.HI R14, RZ, 0x3, R14 ;  /* 0x00000003ff0e7819 */ /* 0x000fe4000001140e */
[----:B------:R-:W-:Y:S01]  /*17c0*/  IADD3.X R101, R9, UR10, R4, P1, P0 ;  /* 0x0000000a09657c10 */ /* 0x000fe20008fe0404 */
[----:B------:R-:W-:Y:S01]  /*17d0*/  @!UP0 USHF.R.S32.HI UR10, URZ, 0x1f, UR23 ;  /* 0x0000001f3f0a8899 */ /* 0x000fe20008011417 */
[----:B------:R-:W-:Y:S01]  /*17e0*/  IMAD.SHL.U32 R206, R28, 0x8, RZ ;  /* 0x000000081cce7824 */ /* 0x000fe200078e00ff */
[----:B------:R-:W-:Y:S01]  /*17f0*/  PLOP3.LUT P0, PT, PT, PT, UP1, 0x80, 0x0 ;  /* 0x000000000000781c */ /* 0x000fe20003f0f018 */
[----:B------:R-:W-:Y:S01]  /*1800*/  IMAD.SHL.U32 R2, R14, 0x40, RZ ;  /* 0x000000400e027824 */ /* 0x000fe200078e00ff */
[----:B------:R-:W-:Y:S01]  /*1810*/  @!UP0 UIMAD UR10, UR10, UR6, URZ ;  /* 0x000000060a0a82a4 */ /* 0x000fe2000f8e023f */
[----:B------:R-:W-:Y:S01]  /*1820*/  SHF.R.S32.HI R97, RZ, 0x2, R5 ;  /* 0x00000002ff617819 */ /* 0x000fe20000011405 */
[----:B------:R-:W-:Y:S01]  /*1830*/  @!P2 IMAD.IADD R0, R0, 0x1, -R13 ;  /* 0x000000010000a824 */ /* 0x000fe200078e0a0d */
[----:B------:R-:W-:Y:S01]  /*1840*/  ULDC UR6, c[0x0][0x2d4] ;  /* 0x0000b50000067ab9 */ /* 0x000fe20000000800 */
[----:B------:R-:W-:Y:S01]  /*1850*/  LOP3.LUT R2, R2, 0x1c0, RZ, 0xc0, !PT ;  /* 0x000001c002027812 */ /* 0x000fe200078ec0ff */
[----:B------:R-:W-:Y:S01]  /*1860*/  @!UP0 UIMAD UR7, UR23, UR7, UR10 ;  /* 0x00000007170782a4 */ /* 0x000fe2000f8e020a */
[----:B------:R-:W-:Y:S01]  /*1870*/  SHF.R.S32.HI R15, RZ, 0x1f, R14 ;  /* 0x0000001fff0f7819 */ /* 0x000fe2000001140e */
[----:B------:R-:W-:Y:S01]  /*1880*/  UIMAD UR6, UR9, UR6, UR25 ;  /* 0x00000006090672a4 */ /* 0x000fe2000f8e0219 */
[----:B------:R-:W-:Y:S01]  /*1890*/  ISETP.GE.U32.AND P4, PT, R0, R13, PT ;  /* 0x0000000d0000720c */ /* 0x000fe20003f86070 */
[----:B------:R-:W-:Y:S01]  /*18a0*/  @UP1 ULDC.64 UR10, c[0x0][0x248] ;  /* 0x00009200000a1ab9 */ /* 0x000fe20000000a00 */
[----:B------:R-:W-:Y:S01]  /*18b0*/  SHF.R.S32.HI R0, RZ, 0x1f, R12 ;  /* 0x0000001fff007819 */ /* 0x000fe2000001140c */
[----:B------:R-:W-:Y:S01]  /*18c0*/  @UP1 UIMAD.WIDE.U32 UR38, UR32, UR10, URZ ;  /* 0x0000000a202612a5 */ /* 0x000fe2000f8e003f */
[----:B------:R-:W-:Y:S01]  /*18d0*/  LOP3.LUT R3, R2, 0x38, R206, 0xf8, !PT ;  /* 0x0000003802037812 */ /* 0x000fe200078ef8ce */
[----:B------:R-:W-:Y:S01]  /*18e0*/  @UP1 UIMAD UR32, UR32, UR11, URZ ;  /* 0x0000000b202012a4 */ /* 0x000fe2000f8e023f */
[----:B------:R-:W-:Y:S01]  /*18f0*/  LEA.HI R0, R0, R96, RZ, 0x2 ;  /* 0x0000006000007211 */ /* 0x000fe200078f10ff */
[----:B------:R-:W-:Y:S01]  /*1900*/  UIMAD UR29, UR6, UR20, URZ ;  /* 0x00000014061d72a4 */ /* 0x000fe2000f8e023f */
[----:B------:R-:W-:Y:S01]  /*1910*/  SHF.R.U32.HI R2, RZ, 0x3, R2 ;  /* 0x00000003ff027819 */ /* 0x000fe20000011602 */
[----:B------:R-:W-:Y:S01]  /*1920*/  @UP1 UIADD3 UR32, UR39, UR32, URZ ;  /* 0x0000002027201290 */ /* 0x000fe2000fffe03f */
[----:B------:R-:W-:Y:S01]  /*1930*/  LOP3.LUT R0, R0, 0xffffffc, RZ, 0xc0, !PT ;  /* 0x0ffffffc00007812 */ /* 0x000fe200078ec0ff */
[----:B------:R-:W-:Y:S01]  /*1940*/  @UP1 UMOV UR34, UR38 ;  /* 0x0000002600221c82 */ /* 0x000fe20008000000 */
[----:B------:R-:W-:Y:S01]  /*1950*/  LOP3.LUT R4, R3, R2, RZ, 0x3c, !PT ;  /* 0x0000000203047212 */ /* 0x000fe200078e3cff */
[----:B------:R-:W-:Y:S01]  /*1960*/  @!UP0 UIADD3 UR16, UR37, UR7, URZ ;  /* 0x0000000725108290 */ /* 0x000fe2000fffe03f */
[----:B------:R-:W-:Y:S01]  /*1970*/  LOP3.LUT R2, R16, UR24, RZ, 0x3c, !PT ;  /* 0x0000001810027c12 */ /* 0x000fe2000f8e3cff */
[----:B------:R-:W-:Y:S01]  /*1980*/  IMAD.IADD R0, R96, 0x1, -R0 ;  /* 0x0000000160007824 */ /* 0x000fe200078e0a00 */
[----:B------:R-:W-:Y:S01]  /*1990*/  LEA.HI R3, R25, R99, RZ, 0x6 ;  /* 0x0000006319037211 */ /* 0x000fe200078f30ff */
[----:B------:R-:W-:Y:S01]  /*19a0*/  IMAD.WIDE R10, R10, 0x40, R14 ;  /* 0x000000400a0a7825 */ /* 0x000fe200078e020e */
[----:B------:R-:W-:-:S03]  /*19b0*/  ISETP.GE.AND P1, PT, R2, RZ, PT ;  /* 0x000000ff0200720c */ /* 0x000fc60003f26270 */
[----:B------:R-:W-:Y:S02]  /*19c0*/  IMAD R2, R0, 0x10, R97 ;  /* 0x0000001000027824 */ /* 0x000fe400078e0261 */
[----:B------:R-:W-:Y:S02]  /*19d0*/  IMAD.SHL.U32 R3, R3, 0x8, RZ ;  /* 0x0000000803037824 */ /* 0x000fe400078e00ff */
[----:B------:R-:W-:Y:S01]  /*19e0*/  IMAD.SHL.U32 R0, R7, 0x2, RZ ;  /* 0x0000000207007824 */ /* 0x000fe200078e00ff */
[----:B---3--:R-:W-:Y:S06]  /*19f0*/  @P0 BRA `(.L_x_1395) ;  /* 0x0000000000300947 */ /* 0x008fec0003800000 */
        /* <DEDUP_REMOVED lines=12> */
.L_x_1395:
[----:B------:R-:W-:Y:S01]  /*1ac0*/  @UP1 UIADD3 UR6, UR4, UR8, URZ ;  /* 0x0000000804061290 */ /* 0x000fe2000fffe03f */
[----:B------:R-:W-:Y:S01]  /*1ad0*/  ISETP.NE.AND P3, PT, R16, RZ, PT ;  /* 0x000000ff1000720c */ /* 0x000fe20003f65270 */
[----:B------:R-:W-:Y:S01]  /*1ae0*/  USHF.R.S32.HI UR17, URZ, 0x1f, UR24 ;  /* 0x0000001f3f117899 */ /* 0x000fe20008011418 */
[----:B------:R-:W-:Y:S01]  /*1af0*/  SHF.R.S32.HI R207, RZ, 0x1f, R206 ;  /* 0x0000001fffcf7819 */ /* 0x000fe200000114ce */
[----:B------:R-:W-:Y:S01]  /*1b00*/  @UP1 ULDC.64 UR8, c[0x0][0x250] ;  /* 0x0000940000081ab9 */ /* 0x000fe20000000a00 */
[----:B------:R-:W-:Y:S01]  /*1b10*/  IMAD R98, R2, UR20, R0 ;  /* 0x0000001402627c24 */ /* 0x000fe2000f8e0200 */
[----:B------:R-:W-:Y:S01]  /*1b20*/  @UP1 UIMAD.WIDE.U32 UR36, UR6, UR8, URZ ;  /* 0x00000008062412a5 */ /* 0x000fe2000f8e003f */
[----:B------:R-:W-:Y:S01]  /*1b30*/  LOP3.LUT R199, R4, 0xfffffe00, R3, 0xf8, !PT ;  /* 0xfffffe0004c77812 */ /* 0x000fe200078ef803 */
[----:B------:R-:W-:-:S04]  /*1b40*/  @UP1 UIMAD UR6, UR6, UR9, URZ ;  /* 0x00000009060612a4 */ /* 0x000fc8000f8e023f */
        /* <DEDUP_REMOVED lines=14> */
.L_x_1396:
[----:B------:R-:W-:Y:S01]  /*1c30*/  @!P2 IADD3 R6, R6, 0x1, RZ ;  /* 0x000000010606a810 */ /* 0x000fe20007ffe0ff */
[C---:B------:R-:W-:Y:S01]  /*1c40*/  IMAD R0, R15.reuse, UR10, RZ ;  /* 0x0000000a0f007c24 */ /* 0x040fe2000f8e02ff */
[----:B------:R-:W1:Y:S01]  /*1c50*/  S2UR UR4, SR_CgaCtaId ;  /* 0x00000000000479c3 */ /* 0x000e620000008800 */
[--C-:B------:R-:W-:Y:S01]  /*1c60*/  IMAD.WIDE.U32 R4, R14, UR10, R206.reuse ;  /* 0x0000000a0e047c25 */ /* 0x100fe2000f8e00ce */
[----:B------:R-:W-:Y:S01]  /*1c70*/  @P4 IADD3 R6, R6, 0x1, RZ ;  /* 0x0000000106064810 */ /* 0x000fe20007ffe0ff */
[----:B------:R-:W-:Y:S01]  /*1c80*/  BSSY B0, `(.L_x_1397) ;  /* 0x0000050000007945 */ /* 0x000fe20003800000 */
[----:B------:R-:W-:Y:S01]  /*1c90*/  IADD3 R106, R206, 0x80, RZ ;  /* 0x00000080ce6a7810 */ /* 0x000fe20007ffe0ff */
[C---:B------:R-:W-:Y:S01]  /*1ca0*/  IMAD.WIDE.U32 R2, R14.reuse, UR8, R206 ;  /* 0x000000080e027c25 */ /* 0x040fe2000f8e00ce */
[C---:B------:R-:W-:Y:S02]  /*1cb0*/  IADD3 R20, R14.reuse, 0x10, RZ ;  /* 0x000000100e147810 */ /* 0x040fe40007ffe0ff */
[----:B------:R-:W-:Y:S01]  /*1cc0*/  IADD3 R21, R14, 0x20, RZ ;  /* 0x000000200e157810 */ /* 0x000fe20007ffe0ff */
[----:B------:R-:W-:-:S02]  /*1cd0*/  IMAD R7, R15, UR8, RZ ;  /* 0x000000080f077c24 */ /* 0x000fc4000f8e02ff */
[----:B------:R-:W-:Y:S02]  /*1ce0*/  IMAD R9, R14, UR11, R0 ;  /* 0x0000000b0e097c24 */ /* 0x000fe4000f8e0200 */
[----:B------:R-:W-:Y:S01]  /*1cf0*/  IMAD.MOV.U32 R0, RZ, RZ, R6 ;  /* 0x000000ffff007224 */ /* 0x000fe200078e0006 */
[----:B------:R-:W-:Y:S01]  /*1d00*/  IADD3 R6, P2, R4, UR34, RZ ;  /* 0x0000002204067c10 */ /* 0x000fe2000ff5e0ff */
[----:B------:R-:W-:Y:S01]  /*1d10*/  IMAD R8, R14, UR9, R7 ;  /* 0x000000090e087c24 */ /* 0x000fe2000f8e0207 */
[----:B------:R-:W-:Y:S01]  /*1d20*/  IADD3 R4, P0, R2, UR36, RZ ;  /* 0x0000002402047c10 */ /* 0x000fe2000ff1e0ff */
[----:B------:R-:W-:Y:S01]  /*1d30*/  VIADD R107, R206, 0x40 ;  /* 0x00000040ce6b7836 */ /* 0x000fe20000000000 */
[----:B------:R-:W-:Y:S01]  /*1d40*/  IADD3.X R7, R5, UR32, R9, P2, !PT ;  /* 0x0000002005077c10 */ /* 0x000fe200097fe409 */
[----:B------:R-:W-:Y:S01]  /*1d50*/  ULDC.64 UR32, c[0x0][0x260] ;  /* 0x0000980000207ab9 */ /* 0x000fe20000000a00 */
[----:B------:R-:W-:Y:S01]  /*1d60*/  IADD3.X R5, R3, UR6, R8, P0, !PT ;  /* 0x0000000603057c10 */ /* 0x000fe200087fe408 */
[----:B------:R-:W-:Y:S01]  /*1d70*/  ULDC.64 UR6, c[0x0][0x258] ;  /* 0x0000960000067ab9 */ /* 0x000fe20000000a00 */
[----:B------:R-:W-:Y:S01]  /*1d80*/  @!P1 IADD3 R0, -R0, RZ, RZ ;  /* 0x000000ff00009210 */ /* 0x000fe20007ffe1ff */
[----:B------:R-:W-:Y:S01]  /*1d90*/  UIMAD UR35, UR17, UR6, URZ ;  /* 0x00000006112372a4 */ /* 0x000fe2000f8e023f */
[----:B------:R-:W-:Y:S01]  /*1da0*/  @!P3 LOP3.LUT R0, RZ, R16, RZ, 0x33, !PT ;  /* 0x00000010ff00b212 */ /* 0x000fe200078e33ff */
[----:B------:R-:W-:Y:S01]  /*1db0*/  IMAD.U32 R12, RZ, RZ, UR6 ;  /* 0x00000006ff0c7e24 */ /* 0x000fe2000f8e00ff */
[----:B------:R-:W-:Y:S01]  /*1dc0*/  UIADD3 UR34, -UR25, UR15, URZ ;  /* 0x0000000f19227290 */ /* 0x000fe2000fffe13f */
[----:B------:R-:W-:Y:S01]  /*1dd0*/  IADD3 R2, P1, R206, UR18, RZ ;  /* 0x00000012ce027c10 */ /* 0x000fe2000ff3e0ff */
[----:B------:R-:W-:Y:S01]  /*1de0*/  UIMAD UR35, UR24, UR7, UR35 ;  /* 0x00000007182372a4 */ /* 0x000fe2000f8e0223 */
[----:B------:R-:W-:Y:S01]  /*1df0*/  IMAD.WIDE.U32 R30, R0, UR32, R6 ;  /* 0x00000020001e7c25 */ /* 0x000fe2000f8e0006 */
[----:B------:R-:W-:Y:S01]  /*1e00*/  SHF.R.S32.HI R8, RZ, 0x1f, R0 ;  /* 0x0000001fff087819 */ /* 0x000fe20000011400 */
[----:B------:R-:W-:Y:S01]  /*1e10*/  ULDC.64 UR6, c[0x0][0x268] ;  /* 0x00009a0000067ab9 */ /* 0x000fe20000000a00 */
[----:B------:R-:W-:Y:S01]  /*1e20*/  ISETP.GE.AND P0, PT, R14, UR34, PT ;  /* 0x000000220e007c0c */ /* 0x000fe2000bf06270 */
[----:B------:R-:W-:Y:S01]  /*1e30*/  IMAD.WIDE.U32 R26, R0, UR6, R4 ;  /* 0x00000006001a7c25 */ /* 0x000fe2000f8e0004 */
[----:B------:R2:W-:Y:S01]  /*1e40*/  STL.64 [R1+0x90], R30 ;  /* 0x0000901e01007387 */ /* 0x0005e20000100a00 */
[----:B------:R-:W-:Y:S01]  /*1e50*/  IADD3.X R3, R207, UR16, RZ, P1, !PT ;  /* 0x00000010cf037c10 */ /* 0x000fe20008ffe4ff */
[----:B------:R-:W-:Y:S01]  /*1e60*/  UMOV UR16, 0x400 ;  /* 0x0000040000107882 */ /* 0x000fe20000000000 */
[----:B------:R-:W-:Y:S01]  /*1e70*/  UIADD3 UR18, UR19, -0x1, URZ ;  /* 0xffffffff13127890 */ /* 0x000fe2000fffe03f */
[----:B------:R2:W-:Y:S01]  /*1e80*/  STL.64 [R1+0xc0], R26 ;  /* 0x0000c01a01007387 */ /* 0x0005e20000100a00 */
[----:B-1----:R-:W-:Y:S01]  /*1e90*/  ULEA UR4, UR4, UR16, 0x18 ;  /* 0x0000001004047291 */ /* 0x002fe2000f8ec03f */
[----:B------:R-:W-:Y:S01]  /*1ea0*/  IMAD.WIDE.U32 R12, R12, UR24, R2 ;  /* 0x000000180c0c7c25 */ /* 0x000fe2000f8e0002 */
[----:B------:R-:W-:Y:S01]  /*1eb0*/  USHF.R.S32.HI UR16, URZ, 0x1f, UR18 ;  /* 0x0000001f3f107899 */ /* 0x000fe20008011412 */
[----:B------:R2:W-:Y:S02]  /*1ec0*/  STL [R1+0x54], R107 ;  /* 0x0000546b01007387 */ /* 0x0005e40000100800 */
[C---:B------:R-:W-:Y:S01]  /*1ed0*/  IMAD R2, R8.reuse, UR32, RZ ;  /* 0x0000002008027c24 */ /* 0x040fe2000f8e02ff */
[----:B------:R-:W-:Y:S01]  /*1ee0*/  IADD3 R9, R13, UR35, RZ ;  /* 0x000000230d097c10 */ /* 0x000fe2000fffe0ff */
[----:B------:R2:W-:Y:S01]  /*1ef0*/  STL [R1+0x58], R106 ;  /* 0x0000586a01007387 */ /* 0x0005e20000100800 */
[----:B------:R-:W-:Y:S01]  /*1f00*/  IMAD R8, R8, UR6, RZ ;  /* 0x0000000608087c24 */ /* 0x000fe2000f8e02ff */
[----:B------:R-:W-:Y:S01]  /*1f10*/  LEA R199, R199, UR4, 0x1 ;  /* 0x00000004c7c77c11 */ /* 0x000fe2000f8e08ff */
[----:B------:R-:W-:-:S02]  /*1f20*/  IMAD R23, R0, UR33, R2 ;  /* 0x0000002100177c24 */ /* 0x000fc4000f8e0202 */
        /* <DEDUP_REMOVED lines=37> */
.L_x_1398:
[----:B------:R-:W-:Y:S05]  /*2180*/  BSYNC B0 ;  /* 0x0000000000007941 */ /* 0x000fea0003800000 */
.L_x_1397:
[----:B------:R-:W-:Y:S01]  /*2190*/  ISETP.GE.AND P1, PT, R20, UR34, PT ;  /* 0x0000002214007c0c */ /* 0x000fe2000bf26270 */
[----:B------:R-:W-:Y:S01]  /*21a0*/  ULEA UR6, UR19, UR29, 0x6 ;  /* 0x0000001d13067291 */ /* 0x000fe2000f8e303f */
[----:B------:R-:W-:Y:S01]  /*21b0*/  VIADD R22, R14, 0x30 ;  /* 0x000000300e167836 */ /* 0x000fe20000000000 */
[----:B------:R-:W-:Y:S01]  /*21c0*/  UIMAD UR29, UR18, -0x40, UR28 ;  /* 0xffffffc0121d78a4 */ /* 0x000fe2000f8e021c */
[----:B------:R-:W-:Y:S01]  /*21d0*/  BSSY B0, `(.L_x_1399) ;  /* 0x000002d000007945 */ /* 0x000fe20003800000 */
[----:B------:R-:W-:Y:S01]  /*21e0*/  UIADD3 UR6, UR6, -0x40, URZ ;  /* 0xffffffc006067890 */ /* 0x000fe2000fffe03f */
[----:B------:R-:W-:Y:S02]  /*21f0*/  ISETP.GE.AND P5, PT, R21, UR34, PT ;  /* 0x0000002215007c0c */ /* 0x000fe4000bfa6270 */
[----:B------:R-:W-:-:S03]  /*2200*/  ISETP.GE.AND P6, PT, R22, UR34, PT ;  /* 0x0000002216007c0c */ /* 0x000fc6000bfc6270 */
        /* <DEDUP_REMOVED lines=41> */
.L_x_1400:
[----:B------:R-:W-:Y:S05]  /*24a0*/  BSYNC B0 ;  /* 0x0000000000007941 */ /* 0x000fea0003800000 */
.L_x_1399:
        /* <DEDUP_REMOVED lines=40> */
.L_x_1402:
[----:B------:R-:W-:Y:S05]  /*2730*/  BSYNC B0 ;  /* 0x0000000000007941 */ /* 0x000fea0003800000 */
.L_x_1401:
        /* <DEDUP_REMOVED lines=40> */
.L_x_1404:
[----:B------:R-:W-:Y:S05]  /*29c0*/  BSYNC B0 ;  /* 0x0000000000007941 */ /* 0x000fea0003800000 */
.L_x_1403:
[----:B------:R-:W-:Y:S01]  /*29d0*/  IMAD.IADD R105, R31, 0x1, R23 ;  /* 0x000000011f697824 */ /* 0x000fe200078e0217 */
[----:B------:R-:W-:Y:S01]  /*29e0*/  MOV R104, R30 ;  /* 0x0000001e00687202 */ /* 0x000fe20000000f00 */
[----:B------:R-:W-:Y:S01]  /*29f0*/  USHF.L.U64.HI UR32, UR10, 0x6, UR11 ;  /* 0x000000060a207899 */ /* 0x000fe2000801020b */
[----:B------:R-:W-:Y:S01]  /*2a00*/  ISETP.GE.AND P2, PT, R14, UR29, PT ;  /* 0x0000001d0e007c0c */ /* 0x000fe2000bf46270 */
[----:B------:R-:W-:Y:S01]  /*2a10*/  USHF.L.U32 UR33, UR10, 0x6, URZ ;  /* 0x000000060a217899 */ /* 0x000fe2000800063f */
[----:B------:R-:W-:Y:S01]  /*2a20*/  IMAD.U32 R11, RZ, RZ, UR18 ;  /* 0x00000012ff0b7e24 */ /* 0x000fe2000f8e00ff */
[----:B------:R2:W-:Y:S01]  /*2a30*/  STL.64 [R1+0x88], R104 ;  /* 0x0000886801007387 */ /* 0x0005e20000100a00 */
[----:B------:R-:W-:Y:S01]  /*2a40*/  UIMAD UR6, UR32, UR18, URZ ;  /* 0x00000012200672a4 */ /* 0x000fe2000f8e023f */
[----:B------:R-:W-:Y:S01]  /*2a50*/  BSSY B0, `(.L_x_1405) ;  /* 0x0000024000007945 */ /* 0x000fe20003800000 */
[----:B------:R-:W-:Y:S01]  /*2a60*/  ISETP.GE.AND P6, PT, R20, UR29, PT ;  /* 0x0000001d14007c0c */ /* 0x000fe2000bfc6270 */
[----:B-1-3--:R-:W-:Y:S01]  /*2a70*/  IMAD.WIDE.U32 R2, R11, UR33, R104 ;  /* 0x000000210b027c25 */ /* 0x00afe2000f8e0068 */
        /* <DEDUP_REMOVED lines=33> */
.L_x_1406:
[----:B------:R-:W-:Y:S05]  /*2c90*/  BSYNC B0 ;  /* 0x0000000000007941 */ /* 0x000fea0003800000 */
.L_x_1405:
        /* <DEDUP_REMOVED lines=35> */
.L_x_1408:
[----:B------:R-:W-:Y:S05]  /*2ed0*/  BSYNC B0 ;  /* 0x0000000000007941 */ /* 0x000fea0003800000 */
.L_x_1407:
        /* <DEDUP_REMOVED lines=36> */
.L_x_1410:
[----:B------:R-:W-:Y:S05]  /*3120*/  BSYNC B0 ;  /* 0x0000000000007941 */ /* 0x000fea0003800000 */
.L_x_1409:
        /* <DEDUP_REMOVED lines=36> */
.L_x_1412:
[----:B------:R-:W-:Y:S05]  /*3370*/  BSYNC B0 ;  /* 0x0000000000007941 */ /* 0x000fea0003800000 */
.L_x_1411:
        /* <DEDUP_REMOVED lines=11> */
[----:B------:R-:W-:-:S04]  /*3430*/  DEPBAR.LE SB0, 0x0 ;  /* 0x000080000000791a */ /* 0x000fc80000000000 */
[----:B------:R-:W-:Y:S02]  /*3440*/  @UP1 UIMAD UR7, UR23, UR7, UR36 ;  /* 0x00000007170712a4 */ /* 0x000fe4000f8e0224 */
[----:B------:R-:W-:Y:S02]  /*3450*/  @UP1 ULEA UR10, UP0, UR38, UR10, 0x2 ;  /* 0x0000000a260a1291 */ /* 0x000fe4000f80103f */
[----:B------:R-:W-:Y:S01]  /*3460*/  @UP1 UIADD3 UR7, UR39, UR7, URZ ;  /* 0x0000000727071290 */ /* 0x000fe2000fffe03f */
[----:B------:R-:W-:-:S03]  /*3470*/  @UP1 ULDC UR6, c[0x0][0x2e8] ;  /* 0x0000ba0000061ab9 */ /* 0x000fc60000000800 */
[----:B------:R-:W-:Y:S01]  /*3480*/  @UP1 ULEA.HI.X UR11, UR38, UR11, UR7, 0x2, UP0 ;  /* 0x0000000b260b1291 */ /* 0x000fe200080f1407 */
[----:B------:R-:W-:-:S05]  /*3490*/  IMAD.U32 R2, RZ, RZ, UR10 ;  /* 0x0000000aff027e24 */ /* 0x000fca000f8e00ff */
[----:B------:R-:W-:-:S05]  /*34a0*/  IMAD.U32 R3, RZ, RZ, UR11 ;  /* 0x0000000bff037e24 */ /* 0x000fca000f8e00ff */
[----:B-1-34-:R1:W3:Y:S01]  /*34b0*/  @P2 LDG.E R7, desc[UR26][R2.64] ;  /* 0x0000001a02072981 */ /* 0x01a2e2000c1e1900 */
[----:B------:R-:W3:Y:S01]  /*34c0*/  @P2 MUFU.RCP R6, UR6 ;  /* 0x0000000600062d08 */ /* 0x000ee20008001000 */
[----:B------:R-:W-:Y:S01]  /*34d0*/  ISETP.GE.AND P3, PT, R14, UR29, PT ;  /* 0x0000001d0e007c0c */ /* 0x000fe2000bf66270 */
[----:B------:R-:W-:Y:S01]  /*34e0*/  IMAD.IADD R17, R27, 0x1, R24 ;  /* 0x000000011b117824 */ /* 0x000fe200078e0218 */
[----:B------:R-:W-:Y:S01]  /*34f0*/  BAR.SYNC.DEFER_BLOCKING 0x0 ;  /* 0x0000000000007b1d */ /* 0x000fe20000010000 */
[----:B------:R-:W-:Y:S01]  /*3500*/  IMAD.MOV.U32 R16, RZ, RZ, R26 ;  /* 0x000000ffff107224 */ /* 0x000fe200078e001a */
[----:B------:R-:W-:Y:S01]  /*3510*/  USHF.L.U64.HI UR10, UR8, 0x6, UR9 ;  /* 0x00000006080a7899 */ /* 0x000fe20008010209 */
[----:B------:R-:W-:Y:S01]  /*3520*/  ISETP.GE.AND P6, PT, R20, UR29, PT ;  /* 0x0000001d14007c0c */ /* 0x000fe2000bfc6270 */
[----:B------:R-:W-:Y:S01]  /*3530*/  USHF.L.U32 UR11, UR8, 0x6, URZ ;  /* 0x00000006080b7899 */ /* 0x000fe2000800063f */
[----:B------:R-:W-:Y:S01]  /*3540*/  ISETP.GE.AND P1, PT, R21, UR29, PT ;  /* 0x0000001d15007c0c */ /* 0x000fe2000bf26270 */
[----:B------:R-:W-:Y:S01]  /*3550*/  UIMAD UR7, UR10, UR18, URZ ;  /* 0x000000120a0772a4 */ /* 0x000fe2000f8e023f */
[----:B------:R-:W-:Y:S01]  /*3560*/  BSSY B0, `(.L_x_1413) ;  /* 0x0000042000007945 */ /* 0x000fe20003800000 */
[----:B------:R4:W-:Y:S02]  /*3570*/  STL.64 [R1+0xb0], R16 ;  /* 0x0000b01001007387 */ /* 0x0009e40000100a00 */
[----:B------:R-:W-:-:S03]  /*3580*/  UIMAD UR7, UR16, UR11, UR7 ;  /* 0x0000000b100772a4 */ /* 0x000fc6000f8e0207 */
[----:B------:R-:W-:Y:S01]  /*3590*/  UMOV UR16, URZ ;  /* 0x0000003f00107c82 */ /* 0x000fe20008000000 */
[----:B-1----:R-:W-:Y:S01]  /*35a0*/  LEA.HI R3, R25, R99, RZ, 0x4 ;  /* 0x0000006319037211 */ /* 0x002fe200078f20ff */
[----:B------:R4:W-:Y:S03]  /*35b0*/  @P3 STS.128 [R199+0xc000], RZ ;  /* 0x00c000ffc7003388 */ /* 0x0009e60000000c00 */
[----:B------:R-:W-:Y:S02]  /*35c0*/  LOP3.LUT R0, R3, 0xfffffff0, RZ, 0xc0, !PT ;  /* 0xfffffff003007812 */ /* 0x000fe400078ec0ff */
[----:B------:R-:W-:Y:S01]  /*35d0*/  SHF.R.S32.HI R2, RZ, 0x4, R3 ;  /* 0x00000004ff027819 */ /* 0x000fe20000011403 */
[----:B------:R4:W-:Y:S02]  /*35e0*/  @P3 STS.128 [R199+0xe000], RZ ;  /* 0x00e000ffc7003388 */ /* 0x0009e40000000c00 */
[----:B------:R-:W-:Y:S01]  /*35f0*/  IMAD.IADD R0, R99, 0x1, -R0 ;  /* 0x0000000163007824 */ /* 0x000fe200078e0a00 */
[----:B------:R-:W-:Y:S01]  /*3600*/  LEA.HI R3, R3, R2, RZ, 0x1 ;  /* 0x0000000203037211 */ /* 0x000fe200078f08ff */
[----:B------:R4:W-:Y:S03]  /*3610*/  @P3 STS.128 [R199+0x10000], RZ ;  /* 0x010000ffc7003388 */ /* 0x0009e60000000c00 */
[----:B------:R-:W-:-:S02]  /*3620*/  SHF.R.S32.HI R8, RZ, 0x1f, R0 ;  /* 0x0000001fff087819 */ /* 0x000fc40000011400 */
[----:B------:R-:W-:Y:S02]  /*3630*/  LOP3.LUT R3, R3, 0xfffffffe, RZ, 0xc0, !PT ;  /* 0xfffffffe03037812 */ /* 0x000fe400078ec0ff */
[----:B------:R-:W-:-:S03]  /*3640*/  LEA.HI R8, R8, R0, RZ, 0x3 ;  /* 0x0000000008087211 */ /* 0x000fc600078f18ff */
[----:B------:R-:W-:Y:S01]  /*3650*/  IMAD.IADD R12, R2, 0x1, -R3 ;  /* 0x00000001020c7824 */ /* 0x000fe200078e0a03 */
[----:B------:R-:W-:Y:S01]  /*3660*/  LOP3.LUT R4, R8, 0xfffffff8, RZ, 0xc0, !PT ;  /* 0xfffffff808047812 */ /* 0x000fe200078ec0ff */
[----:B------:R-:W-:Y:S02]  /*3670*/  IMAD.SHL.U32 R3, R14, 0x8, RZ ;  /* 0x000000080e037824 */ /* 0x000fe400078e00ff */
[----:B------:R-:W-:Y:S02]  /*3680*/  IMAD.SHL.U32 R8, R8, 0x40, RZ ;  /* 0x0000004008087824 */ /* 0x000fe400078e00ff */
[----:B------:R-:W-:Y:S02]  /*3690*/  IMAD.IADD R48, R0, 0x1, -R4 ;  /* 0x0000000100307824 */ /* 0x000fe400078e0a04 */
[----:B------:R-:W-:Y:S02]  /*36a0*/  IMAD.SHL.U32 R0, R28, 0x40, RZ ;  /* 0x000000401c007824 */ /* 0x000fe400078e00ff */
[----:B------:R-:W-:-:S02]  /*36b0*/  IMAD.SHL.U32 R2, R48, 0x40, RZ ;  /* 0x0000004030027824 */ /* 0x000fc400078e00ff */
[----:B------:R-:W-:Y:S01]  /*36c0*/  IMAD.SHL.U32 R4, R12, 0x8, RZ ;  /* 0x000000080c047824 */ /* 0x000fe200078e00ff */
[----:B------:R-:W-:Y:S02]  /*36d0*/  LOP3.LUT R0, R0, 0x1c0, RZ, 0xc0, !PT ;  /* 0x000001c000007812 */ /* 0x000fe400078ec0ff */
[----:B------:R-:W-:Y:S02]  /*36e0*/  LOP3.LUT R2, R2, 0x1c0, RZ, 0xc0, !PT ;  /* 0x000001c002027812 */ /* 0x000fe400078ec0ff */
[----:B------:R-:W-:Y:S02]  /*36f0*/  LOP3.LUT R5, R0, 0x8, R3, 0xf8, !PT ;  /* 0x0000000800057812 */ /* 0x000fe400078ef803 */
[----:B------:R-:W-:Y:S02]  /*3700*/  SHF.R.U32.HI R3, RZ, 0x3, R0 ;  /* 0x00000003ff037819 */ /* 0x000fe40000011600 */
[----:B------:R-:W-:Y:S02]  /*3710*/  LOP3.LUT R4, R2, 0x8, R4, 0xf8, !PT ;  /* 0x0000000802047812 */ /* 0x000fe400078ef804 */
[----:B------:R-:W-:-:S02]  /*3720*/  SHF.R.U32.HI R0, RZ, 0x3, R2 ;  /* 0x00000003ff007819 */ /* 0x000fc40000011602 */
[----:B------:R-:W-:Y:S02]  /*3730*/  LOP3.LUT R13, R5, R3, RZ, 0x3c, !PT ;  /* 0x00000003050d7212 */ /* 0x000fe400078e3cff */
[----:B------:R-:W-:Y:S01]  /*3740*/  LOP3.LUT R0, R4, R0, RZ, 0x3c, !PT ;  /* 0x0000000004007212 */ /* 0x000fe200078e3cff */
[----:B---3--:R-:W-:Y:S01]  /*3750*/  @P2 FMUL.FTZ R2, R7, R6 ;  /* 0x0000000607022220 */ /* 0x008fe20000410000 */
[----:B------:R-:W-:-:S04]  /*3760*/  IMAD.WIDE.U32 R6, R11, UR11, R16 ;  /* 0x0000000b0b067c25 */ /* 0x000fc8000f8e0010 */
[----:B------:R-:W-:Y:S01]  /*3770*/  @P2 R2UR UR6, R2 ;  /* 0x00000000020622ca */ /* 0x000fe200000e0000 */
[----:B------:R-:W-:-:S12]  /*3780*/  VIADD R9, R7, UR7 ;  /* 0x0000000707097c36 */ /* 0x000fd80008000000 */
[----:B------:R-:W-:Y:S01]  /*3790*/  @UP1 UMOV UR16, UR6 ;  /* 0x0000000600101c82 */ /* 0x000fe20008000000 */
[----:B----4-:R-:W-:Y:S05]  /*37a0*/  @P3 BRA `(.L_x_1414) ;  /* 0x0000000000743947 */ /* 0x010fea0003800000 */
        /* <DEDUP_REMOVED lines=29> */
.L_x_1414:
[----:B------:R-:W-:Y:S05]  /*3980*/  BSYNC B0 ;  /* 0x0000000000007941 */ /* 0x000fea0003800000 */
.L_x_1413:
[----:B------:R4:W-:Y:S01]  /*3990*/  @P6 STS.128 [R199+0xc800], RZ ;  /* 0x00c800ffc7006388 */ /* 0x0009e20000000c00 */
[----:B------:R-:W-:Y:S01]  /*39a0*/  USHF.L.U64.HI UR17, UR8, 0x4, UR9 ;  /* 0x0000000408117899 */ /* 0x000fe20008010209 */
[----:B------:R-:W-:Y:S01]  /*39b0*/  BSSY B0, `(.L_x_1415) ;  /* 0x0000025000007945 */ /* 0x000fe20003800000 */
[----:B------:R-:W-:Y:S01]  /*39c0*/  USHF.L.U32 UR23, UR8, 0x4, URZ ;  /* 0x0000000408177899 */ /* 0x000fe2000800063f */
[----:B------:R4:W-:Y:S01]  /*39d0*/  @P6 STS.128 [R199+0xe800], RZ ;  /* 0x00e800ffc7006388 */ /* 0x0009e20000000c00 */
[----:B---3--:R-:W-:-:S03]  /*39e0*/  LOP3.LUT R5, R0, 0xfffffe00, R8, 0xf8, !PT ;  /* 0xfffffe0000057812 */ /* 0x008fc600078ef808 */
        /* <DEDUP_REMOVED lines=8> */
[----:B------:R-:W3:Y:S01]  /*3a70*/  @!P5 LDC.64 R10, c[0x0][0x220] ;  /* 0x00008800ff0adb82 */ /* 0x000ee20000000a00 */
        /* <DEDUP_REMOVED lines=24> */
.L_x_1416:
[----:B------:R-:W-:Y:S05]  /*3c00*/  BSYNC B0 ;  /* 0x0000000000007941 */ /* 0x000fea0003800000 */
.L_x_1415:
[----:B------:R4:W-:Y:S01]  /*3c10*/  @P1 STS.128 [R199+0xd000], RZ ;  /* 0x00d000ffc7001388 */ /* 0x0009e20000000c00 */
[----:B------:R-:W-:Y:S01]  /*3c20*/  IMAD R0, R12, 0x200, R13 ;  /* 0x000002000c007824 */ /* 0x000fe200078e020d */
[----:B------:R-:W-:Y:S01]  /*3c30*/  BSSY B0, `(.L_x_1417) ;  /* 0x0000029000007945 */ /* 0x000fe20003800000 */
[----:B-123--:R-:W-:Y:S01]  /*3c40*/  IMAD R2, R96, 0x400, R5 ;  /* 0x0000040060027824 */ /* 0x00efe200078e0205 */
[----:B------:R4:W-:Y:S01]  /*3c50*/  @P1 STS.128 [R199+0xf000], RZ ;  /* 0x00f000ffc7001388 */ /* 0x0009e20000000c00 */
[----:B------:R-:W-:Y:S02]  /*3c60*/  ISETP.GE.AND P6, PT, R22, UR29, PT ;  /* 0x0000001d16007c0c */ /* 0x000fe4000bfc6270 */
[----:B------:R-:W-:Y:S01]  /*3c70*/  LEA R176, R0, UR4, 0x1 ;  /* 0x0000000400b07c11 */ /* 0x000fe2000f8e08ff */
[----:B------:R4:W-:Y:S01]  /*3c80*/  @P1 STS.128 [R199+0x11000], RZ ;  /* 0x011000ffc7001388 */ /* 0x0009e20000000c00 */
[----:B------:R-:W-:Y:S01]  /*3c90*/  LEA R183, R2, UR4, 0x1 ;  /* 0x0000000402b77c11 */ /* 0x000fe2000f8e08ff */
[----:B------:R-:W-:Y:S08]  /*3ca0*/  @P1 BRA `(.L_x_1418) ;  /* 0x0000000000841947 */ /* 0x000ff00003800000 */
        /* <DEDUP_REMOVED lines=33> */
.L_x_1418:
[----:B------:R-:W-:Y:S05]  /*3ec0*/  BSYNC B0 ;  /* 0x0000000000007941 */ /* 0x000fea0003800000 */
.L_x_1417:
[----:B------:R3:W-:Y:S01]  /*3ed0*/  @P6 STS.128 [R199+0xd800], RZ ;  /* 0x00d800ffc7006388 */ /* 0x0007e20000000c00 */
[----:B------:R-:W-:Y:S03]  /*3ee0*/  BSSY B0, `(.L_x_1419) ;  /* 0x0000026000007945 */ /* 0x000fe60003800000 */
[----:B------:R3:W-:Y:S04]  /*3ef0*/  @P6 STS.128 [R199+0xf800], RZ ;  /* 0x00f800ffc7006388 */ /* 0x0007e80000000c00 */
[----:B------:R3:W-:Y:S01]  /*3f00*/  @P6 STS.128 [R199+0x11800], RZ ;  /* 0x011800ffc7006388 */ /* 0x0007e20000000c00 */
[----:B------:R-:W-:Y:S05]  /*3f10*/  @P6 BRA `(.L_x_1420) ;  /* 0x0000000000886947 */ /* 0x000fea0003800000 */
[----:B------:R-:W-:Y:S01]  /*3f20*/  ULDC UR6, c[0x0][0x2d0] ;  /* 0x0000b40000067ab9 */ /* 0x000fe20000000800 */
[----:B-12---:R-:W-:Y:S01]  /*3f30*/  IMAD.U32 R2, RZ, RZ, UR8 ;  /* 0x00000008ff027e24 */ /* 0x006fe2000f8e00ff */
        /* <DEDUP_REMOVED lines=32> */
.L_x_1420:
[----:B------:R-:W-:Y:S05]  /*4140*/  BSYNC B0 ;  /* 0x0000000000007941 */ /* 0x000fea0003800000 */
.L_x_1419:
[----:B--2---:R-:W-:Y:S01]  /*4150*/  LDSM.16.M88.4 R8, [R183] ;  /* 0x00000000b708783b */ /* 0x004fe20000000200 */
[----:B------:R-:W-:Y:S01]  /*4160*/  R2P PR, R28, 0x6 ;  /* 0x000000061c007804 */ /* 0x000fe20000000000 */
[----:B------:R-:W-:Y:S01]  /*4170*/  IMAD.MOV.U32 R4, RZ, RZ, 0x10 ;  /* 0x00000010ff047424 */ /* 0x000fe200078e00ff */
[----:B------:R-:W-:Y:S01]  /*4180*/  LOP3.LUT P3, RZ, R48, 0x2, RZ, 0xc0, !PT ;  /* 0x0000000230ff7812 */ /* 0x000fe2000786c0ff */
[----:B------:R-:W2:Y:S01]  /*4190*/  LDSM.16.M88.4 R24, [R176+0x6000] ;  /* 0x00600000b018783b */ /* 0x000ea20000000200 */
[----:B------:R-:W-:Y:S01]  /*41a0*/  VIADD R0, R176, 0x6000 ;  /* 0x00006000b0007836 */ /* 0x000fe20000000000 */
[----:B-1----:R-:W-:Y:S01]  /*41b0*/  LEA R3, R96, UR25, 0x4 ;  /* 0x0000001960037c11 */ /* 0x002fe2000f8e20ff */
[----:B------:R-:W-:Y:S01]  /*41c0*/  VIADD R187, R176, 0x6020 ;  /* 0x00006020b0bb7836 */ /* 0x000fe20000000000 */
[----:B------:R-:W1:Y:S01]  /*41d0*/  LDSM.16.M88.4 R20, [R176+0x6800] ;  /* 0x00680000b014783b */ /* 0x000e620000000200 */
[----:B------:R-:W-:Y:S01]  /*41e0*/  SEL R4, R4, 0xfffffff0, !P3 ;  /* 0xfffffff004047807 */ /* 0x000fe20005800000 */
[----:B------:R-:W-:Y:S01]  /*41f0*/  IMAD.MOV.U32 R2, RZ, RZ, 0x20 ;  /* 0x00000020ff027424 */ /* 0x000fe200078e00ff */
[----:B------:R-:W-:Y:S01]  /*4200*/  UIADD3 UR6, UR28, -UR15, URZ ;  /* 0x8000000f1c067290 */ /* 0x000fe2000fffe03f */
[----:B------:R-:W5:Y:S01]  /*4210*/  LDSM.16.M88.4 R16, [R176+0x7000] ;  /* 0x00700000b010783b */ /* 0x000f620000000200 */
[----:B------:R-:W-:Y:S01]  /*4220*/  IMAD.SHL.U32 R99, R99, 0x2, RZ ;  /* 0x0000000263637824 */ /* 0x000fe200078e00ff */
[----:B------:R-:W-:Y:S01]  /*4230*/  UIADD3 UR7, UR28, 0x1, -UR15 ;  /* 0x000000011c077890 */ /* 0x000fe2000fffe80f */
[----:B------:R-:W-:Y:S01]  /*4240*/  IMAD R184, R4, 0x2, R183 ;  /* 0x0000000204b87824 */ /* 0x000fe200078e02b7 */
[----:B------:R-:W4:Y:S01]  /*4250*/  LDSM.16.M88.4 R36, [R176+0x7800] ;  /* 0x00780000b024783b */ /* 0x000f220000000200 */
[----:B------:R-:W-:Y:S01]  /*4260*/  @P1 VIADD R187, R0, 0xffffffe0 ;  /* 0xffffffe000bb1836 */ /* 0x000fe20000000000 */
[----:B------:R-:W-:Y:S01]  /*4270*/  LOP3.LUT P1, RZ, R48, 0x4, RZ, 0xc0, !PT ;  /* 0x0000000430ff7812 */ /* 0x000fe2000782c0ff */
[----:B------:R-:W-:Y:S01]  /*4280*/  IMAD.MOV.U32 R0, RZ, RZ, 0x40 ;  /* 0x00000040ff007424 */ /* 0x000fe200078e00ff */
[----:B------:R-:W-:Y:S01]  /*4290*/  LDSM.16.M88.4 R12, [R184] ;  /* 0x00000000b80c783b */ /* 0x000fe20000000200 */
[----:B------:R-:W-:Y:S01]  /*42a0*/  LOP3.LUT R108, R99, 0x6, RZ, 0xc0, !PT ;  /* 0x00000006636c7812 */ /* 0x000fe200078ec0ff */
[----:B------:R-:W-:Y:S01]  /*42b0*/  IMAD.IADD R3, R97, 0x1, R3 ;  /* 0x0000000161037824 */ /* 0x000fe200078e0203 */
[----:B------:R-:W-:Y:S01]  /*42c0*/  SEL R2, R2, 0xffffffe0, !P1 ;  /* 0xffffffe002027807 */ /* 0x000fe20004800000 */
[----:B------:R-:W3:Y:S01]  /*42d0*/  LDSM.16.M88.4 R64, [R187] ;  /* 0x00000000bb40783b */ /* 0x000ee20000000200 */
[----:B------:R-:W-:Y:S01]  /*42e0*/  SEL R0, R0, 0xffffffc0, !P2 ;  /* 0xffffffc000007807 */ /* 0x000fe20005000000 */
[----:B------:R-:W-:Y:S01]  /*42f0*/  VIADD R6, R3, 0x8 ;  /* 0x0000000803067836 */ /* 0x000fe20000000000 */
[----:B------:R-:W-:Y:S01]  /*4300*/  UISETP.GT.AND UP0, UPT, UR18, UR5, UPT ;  /* 0x000000051200728c */ /* 0x000fe2000bf04270 */
[----:B------:R-:W3:Y:S01]  /*4310*/  LDSM.16.M88.4 R52, [R187+0x800] ;  /* 0x00080000bb34783b */ /* 0x000ee20000000200 */
[----:B------:R-:W-:Y:S01]  /*4320*/  IMAD R186, R2, 0x2, R183 ;  /* 0x0000000202ba7824 */ /* 0x000fe200078e02b7 */
[----:B------:R-:W-:Y:S01]  /*4330*/  UIADD3 UR9, UR30, -0x4ab325aa, URZ ;  /* 0xb54cda561e097890 */ /* 0x000fe2000fffe03f */
[----:B------:R-:W-:Y:S01]  /*4340*/  IMAD.IADD R182, R176, 0x1, R0 ;  /* 0x00000001b0b67824 */ /* 0x000fe200078e0200 */
[----:B------:R-:W3:Y:S01]  /*4350*/  LDSM.16.M88.4 R32, [R187+0x1000] ;  /* 0x00100000bb20783b */ /* 0x000ee20000000200 */
[----:B------:R-:W-:-:S02]  /*4360*/  IMAD R185, R2, 0x2, R184 ;  /* 0x0000000202b97824 */ /* 0x000fc400078e02b8 */
[----:B------:R-:W-:Y:S01]  /*4370*/  IMAD.IADD R181, R0, 0x1, R187 ;  /* 0x0000000100b57824 */ /* 0x000fe200078e02bb */
[----:B------:R-:W3:Y:S01]  /*4380*/  LDSM.16.M88.4 R48, [R187+0x1800] ;  /* 0x00180000bb30783b */ /* 0x000ee20000000200 */
[----:B------:R-:W-:Y:S02]  /*4390*/  IMAD.U32 R0, RZ, RZ, UR18 ;  /* 0x00000012ff007e24 */ /* 0x000fe4000f8e00ff */
[----:B------:R-:W-:Y:S01]  /*43a0*/  VIADD R202, R3, UR6 ;  /* 0x0000000603ca7c36 */ /* 0x000fe20008000000 */
[----:B------:R-:W-:Y:S01]  /*43b0*/  LDSM.16.M88.4 R68, [R182+0x6000] ;  /* 0x00600000b644783b */ /* 0x000fe20000000200 */
[----:B------:R-:W-:Y:S02]  /*43c0*/  IMAD R0, R0, 0x40, R108 ;  /* 0x0000004000007824 */ /* 0x000fe400078e026c */
[----:B------:R-:W-:Y:S01]  /*43d0*/  IMAD.U32 R7, RZ, RZ, UR14 ;  /* 0x0000000eff077e24 */ /* 0x000fe2000f8e00ff */
[C---:B--2---:R-:W-:Y:S01]  /*43e0*/  HMMA.16816.F32 R60, R8.reuse, R24, RZ ;  /* 0x00000018083c723c */ /* 0x044fe200000018ff */
[----:B------:R-:W-:Y:S01]  /*43f0*/  LDSM.16.M88.4 R84, [R182+0x6800] ;  /* 0x00680000b654783b */ /* 0x000fe20000000200 */
[----:B------:R-:W-:Y:S01]  /*4400*/  VIADD R203, R6, UR6 ;  /* 0x0000000606cb7c36 */ /* 0x000fe20008000000 */
[----:B------:R-:W-:Y:S01]  /*4410*/  UIADD3 UR6, UR7, UR21, URZ ;  /* 0x0000001507067290 */ /* 0x000fe2000fffe03f */
[----:B------:R-:W-:Y:S01]  /*4420*/  IMAD R103, R7, 0x4, R96 ;  /* 0x0000000407677824 */ /* 0x000fe200078e0260 */
[----:B------:R-:W-:Y:S01]  /*4430*/  LDSM.16.M88.4 R76, [R182+0x7000] ;  /* 0x00700000b64c783b */ /* 0x000fe20000000200 */
[C---:B------:R-:W-:Y:S01]  /*4440*/  HMMA.16816.F32 R56, R8.reuse, R26, RZ ;  /* 0x0000001a0838723c */ /* 0x040fe200000018ff */
[----:B------:R-:W-:Y:S01]  /*4450*/  SHF.R.S32.HI R7, RZ, 0x1f, R98 ;  /* 0x0000001fff077819 */ /* 0x000fe20000011462 */
[C---:B------:R-:W-:Y:S01]  /*4460*/  VIADD R198, R187.reuse, 0x800 ;  /* 0x00000800bbc67836 */ /* 0x040fe20000000000 */
[----:B------:R-:W-:Y:S01]  /*4470*/  LDSM.16.M88.4 R72, [R182+0x7800] ;  /* 0x00780000b648783b */ /* 0x000fe20000000200 */
[----:B------:R-:W-:Y:S01]  /*4480*/  VIADDMNMX R201, R202, -UR22, RZ, !PT ;  /* 0x80000016cac97c46 */ /* 0x000fe2000f8001ff */
[C---:B------:R-:W-:Y:S01]  /*4490*/  VIADD R197, R187.reuse, 0x1000 ;  /* 0x00001000bbc57836 */ /* 0x040fe20000000000 */
[C---:B-1----:R-:W-:Y:S01]  /*44a0*/  HMMA.16816.F32 R44, R8.reuse, R20, RZ ;  /* 0x00000014082c723c */ /* 0x042fe200000018ff */
[----:B------:R-:W-:Y:S01]  /*44b0*/  LDSM.16.M88.4 R80, [R181+0x1800] ;  /* 0x00180000b550783b */ /* 0x000fe20000000200 */
[----:B------:R-:W-:Y:S01]  /*44c0*/  LEA.HI.X.SX32 R163, R100, R7, 0x1, P0 ;  /* 0x0000000764a37211 */ /* 0x000fe200000f0eff */
[----:B------:R-:W-:Y:S01]  /*44d0*/  VIADD R196, R187, 0x1800 ;  /* 0x00001800bbc47836 */ /* 0x000fe20000000000 */
[----:B------:R-:W-:Y:S01]  /*44e0*/  VIADDMNMX R200, R203, -UR22, RZ, !PT ;  /* 0x80000016cbc87c46 */ /* 0x000fe2000f8001ff */
[----:B------:R-:W-:Y:S01]  /*44f0*/  LDSM.16.M88.4 R88, [R176+0x8800] ;  /* 0x00880000b058783b */ /* 0x000fe20000000200 */
[----:B------:R-:W-:Y:S01]  /*4500*/  HMMA.16816.F32 R40, R8, R22, RZ ;  /* 0x000000160828723c */ /* 0x000fe200000018ff */
[----:B------:R-:W-:-:S02]  /*4510*/  VIADD R195, R187, 0x2000 ;  /* 0x00002000bbc37836 */ /* 0x000fc40000000000 */
[----:B------:R-:W-:Y:S01]  /*4520*/  LDSM.16.M88.4 R92, [R176+0x9800] ;  /* 0x00980000b05c783b */ /* 0x000fe20000000200 */
[C---:B------:R-:W-:Y:S02]  /*4530*/  VIADD R194, R187.reuse, 0x2800 ;  /* 0x00002800bbc27836 */ /* 0x040fe40000000000 */
[C---:B-----5:R-:W-:Y:S01]  /*4540*/  HMMA.16816.F32 R28, R8.reuse, R16, RZ ;  /* 0x00000010081c723c */ /* 0x060fe200000018ff */
[----:B------:R-:W0:Y:S01]  /*4550*/  LDGDEPBAR ;  /* 0x00000000000079af */ /* 0x000e220000000000 */
[C---:B------:R-:W-:Y:S02]  /*4560*/  VIADD R193, R187.reuse, 0x3000 ;  /* 0x00003000bbc17836 */ /* 0x040fe40000000000 */
[C---:B------:R-:W-:Y:S01]  /*4570*/  VIADD R192, R187.reuse, 0x3800 ;  /* 0x00003800bbc07836 */ /* 0x040fe20000000000 */
[----:B------:R-:W-:Y:S01]  /*4580*/  STL [R1+0xac], R103 ;  /* 0x0000ac6701007387 */ /* 0x000fe20000100800 */
[----:B------:R-:W-:Y:S01]  /*4590*/  HMMA.16816.F32 R24, R8, R18, RZ ;  /* 0x000000120818723c */ /* 0x000fe200000018ff */
[----:B------:R-:W-:-:S02]  /*45a0*/  VIADD R191, R187, 0x4000 ;  /* 0x00004000bbbf7836 */ /* 0x000fc40000000000 */
[C---:B------:R-:W-:Y:S02]  /*45b0*/  VIADD R190, R187.reuse, 0x4800 ;  /* 0x00004800bbbe7836 */ /* 0x040fe40000000000 */
[C---:B------:R-:W-:Y:S01]  /*45c0*/  VIADD R189, R187.reuse, 0x5000 ;  /* 0x00005000bbbd7836 */ /* 0x040fe20000000000 */
[----:B----4-:R-:W-:Y:S01]  /*45d0*/  HMMA.16816.F32 R20, R8, R36, RZ ;  /* 0x000000240814723c */ /* 0x010fe200000018ff */
[----:B------:R-:W-:-:S05]  /*45e0*/  VIADD R188, R187, 0x5800 ;  /* 0x00005800bbbc7836 */ /* 0x000fca0000000000 */
[----:B------:R-:W-:Y:S01]  /*45f0*/  HMMA.16816.F32 R16, R8, R38, RZ ;  /* 0x000000260810723c */ /* 0x000fe200000018ff */
[----:B------:R-:W1:Y:S05]  /*4600*/  LDSM.16.M88.4 R8, [R186] ;  /* 0x00000000ba08783b */ /* 0x000e6a0000000200 */
[C---:B---3--:R-:W-:Y:S06]  /*4610*/  HMMA.16816.F32 R60, R12.reuse, R64, R60 ;  /* 0x000000400c3c723c */ /* 0x048fec000000183c */
[C---:B------:R-:W-:Y:S06]  /*4620*/  HMMA.16816.F32 R56, R12.reuse, R66, R56 ;  /* 0x000000420c38723c */ /* 0x040fec0000001838 */
[C---:B------:R-:W-:Y:S06]  /*4630*/  HMMA.16816.F32 R64, R12.reuse, R52, R44 ;  /* 0x000000340c40723c */ /* 0x040fec000000182c */
[C---:B------:R-:W-:Y:S06]  /*4640*/  HMMA.16816.F32 R52, R12.reuse, R54, R40 ;  /* 0x000000360c34723c */ /* 0x040fec0000001828 */
[C---:B------:R-:W-:Y:S01]  /*4650*/  HMMA.16816.F32 R40, R12.reuse, R32, R28 ;  /* 0x000000200c28723c */ /* 0x040fe2000000181c */
[----:B------:R-:W-:Y:S05]  /*4660*/  LDSM.16.M88.4 R28, [R181] ;  /* 0x00000000b51c783b */ /* 0x000fea0000000200 */
[C---:B------:R-:W-:Y:S06]  /*4670*/  HMMA.16816.F32 R36, R12.reuse, R34, R24 ;  /* 0x000000220c24723c */ /* 0x040fec0000001818 */
[C---:B------:R-:W-:Y:S01]  /*4680*/  HMMA.16816.F32 R24, R12.reuse, R50, R16 ;  /* 0x000000320c18723c */ /* 0x040fe20000001810 */
[----:B------:R-:W2:Y:S05]  /*4690*/  LDSM.16.M88.4 R16, [R185] ;  /* 0x00000000b910783b */ /* 0x000eaa0000000200 */
[----:B------:R-:W-:Y:S01]  /*46a0*/  HMMA.16816.F32 R32, R12, R48, R20 ;  /* 0x000000300c20723c */ /* 0x000fe20000001814 */
[----:B------:R-:W-:Y:S05]  /*46b0*/  LDSM.16.M88.4 R20, [R183+0x2000] ;  /* 0x00200000b714783b */ /* 0x000fea0000000200 */
[C---:B-1----:R-:W-:Y:S01]  /*46c0*/  HMMA.16816.F32 R12, R8.reuse, R68, R60 ;  /* 0x00000044080c723c */ /* 0x042fe2000000183c */
[----:B------:R-:W1:Y:S05]  /*46d0*/  LDSM.16.M88.4 R60, [R181+0x800] ;  /* 0x00080000b53c783b */ /* 0x000e6a0000000200 */
[C---:B------:R-:W-:Y:S01]  /*46e0*/  HMMA.16816.F32 R44, R8.reuse, R70, R56 ;  /* 0x00000046082c723c */ /* 0x040fe20000001838 */
[----:B------:R-:W3:Y:S05]  /*46f0*/  LDSM.16.M88.4 R68, [R181+0x1000] ;  /* 0x00100000b544783b */ /* 0x000eea0000000200 */
[C---:B------:R-:W-:Y:S01]  /*4700*/  HMMA.16816.F32 R56, R8.reuse, R84, R64 ;  /* 0x000000540838723c */ /* 0x040fe20000001840 */
[----:B------:R-:W-:Y:S05]  /*4710*/  LDSM.16.M88.4 R64, [R187+0x2000] ;  /* 0x00200000bb40783b */ /* 0x000fea0000000200 */
[C---:B------:R-:W-:Y:S01]  /*4720*/  HMMA.16816.F32 R52, R8.reuse, R86, R52 ;  /* 0x000000560834723c */ /* 0x040fe20000001834 */
[----:B------:R-:W-:Y:S05]  /*4730*/  LDSM.16.M88.4 R84, [R176+0x9000] ;  /* 0x00900000b054783b */ /* 0x000fea0000000200 */
[C---:B------:R-:W-:Y:S06]  /*4740*/  HMMA.16816.F32 R48, R8.reuse, R76, R40 ;  /* 0x0000004c0830723c */ /* 0x040fec0000001828 */
[C---:B------:R-:W-:Y:S01]  /*4750*/  HMMA.16816.F32 R40, R8.reuse, R78, R36 ;  /* 0x0000004e0828723c */ /* 0x040fe20000001824 */
[----:B------:R-:W4:Y:S05]  /*4760*/  LDSM.16.M88.4 R76, [R176+0x8000] ;  /* 0x00800000b04c783b */ /* 0x000f2a0000000200 */
[C---:B------:R-:W-:Y:S06]  /*4770*/  HMMA.16816.F32 R36, R8.reuse, R72, R32 ;  /* 0x000000480824723c */ /* 0x040fec0000001820 */
[----:B------:R-:W-:Y:S01]  /*4780*/  HMMA.16816.F32 R32, R8, R74, R24 ;  /* 0x0000004a0820723c */ /* 0x000fe20000001818 */
[----:B------:R-:W-:Y:S05]  /*4790*/  LDSM.16.M88.4 R72, [R187+0x3000] ;  /* 0x00300000bb48783b */ /* 0x000fea0000000200 */
[C---:B--2---:R-:W-:Y:S01]  /*47a0*/  HMMA.16816.F32 R24, R16.reuse, R28, R12 ;  /* 0x0000001c1018723c */ /* 0x044fe2000000180c */
[----:B------:R-:W2:Y:S05]  /*47b0*/  LDSM.16.M88.4 R12, [R184+0x2000] ;  /* 0x00200000b80c783b */ /* 0x000eaa0000000200 */
[C---:B------:R-:W-:Y:S06]  /*47c0*/  HMMA.16816.F32 R8, R16.reuse, R30, R44 ;  /* 0x0000001e1008723c */ /* 0x040fec000000182c */
[C---:B-1----:R-:W-:Y:S06]  /*47d0*/  HMMA.16816.F32 R28, R16.reuse, R60, R56 ;  /* 0x0000003c101c723c */ /* 0x042fec0000001838 */
[C---:B------:R-:W-:Y:S01]  /*47e0*/  HMMA.16816.F32 R56, R16.reuse, R62, R52 ;  /* 0x0000003e1038723c */ /* 0x040fe20000001834 */
[----:B------:R-:W1:Y:S05]  /*47f0*/  LDSM.16.M88.4 R60, [R187+0x2800] ;  /* 0x00280000bb3c783b */ /* 0x000e6a0000000200 */
[C---:B---3--:R-:W-:Y:S06]  /*4800*/  HMMA.16816.F32 R52, R16.reuse, R68, R48 ;  /* 0x000000441034723c */ /* 0x048fec0000001830 */
[C---:B------:R-:W-:Y:S01]  /*4810*/  HMMA.16816.F32 R48, R16.reuse, R70, R40 ;  /* 0x000000461030723c */ /* 0x040fe20000001828 */
[----:B------:R-:W3:Y:S05]  /*4820*/  LDSM.16.M88.4 R68, [R187+0x3800] ;  /* 0x00380000bb44783b */ /* 0x000eea0000000200 */
[C---:B------:R-:W-:Y:S06]  /*4830*/  HMMA.16816.F32 R44, R16.reuse, R80, R36 ;  /* 0x00000050102c723c */ /* 0x040fec0000001824 */
[----:B------:R-:W-:Y:S01]  /*4840*/  HMMA.16816.F32 R40, R16, R82, R32 ;  /* 0x000000521028723c */ /* 0x000fe20000001820 */
[----:B------:R-:W-:Y:S05]  /*4850*/  LDSM.16.M88.4 R80, [R181+0x2000] ;  /* 0x00200000b550783b */ /* 0x000fea0000000200 */
[C---:B----4-:R-:W-:Y:S06]  /*4860*/  HMMA.16816.F32 R36, R20.reuse, R76, R24 ;  /* 0x0000004c1424723c */ /* 0x050fec0000001818 */
[C---:B------:R-:W-:Y:S01]  /*4870*/  HMMA.16816.F32 R24, R20.reuse, R78, R8 ;  /* 0x0000004e1418723c */ /* 0x040fe20000001808 */
[----:B------:R-:W-:Y:S04]  /*4880*/  LDSM.16.M88.4 R8, [R186+0x2000] ;  /* 0x00200000ba08783b */ /* 0x000fe80000000200 */
[----:B------:R-:W4:Y:S01]  /*4890*/  LDSM.16.M88.4 R76, [R182+0x8000] ;  /* 0x00800000b64c783b */ /* 0x000f220000000200 */
[C---:B------:R-:W-:Y:S06]  /*48a0*/  HMMA.16816.F32 R16, R20.reuse, R88, R28 ;  /* 0x000000581410723c */ /* 0x040fec000000181c */
[C---:B------:R-:W-:Y:S01]  /*48b0*/  HMMA.16816.F32 R32, R20.reuse, R90, R56 ;  /* 0x0000005a1420723c */ /* 0x040fe20000001838 */
[----:B------:R-:W-:Y:S05]  /*48c0*/  LDSM.16.M88.4 R88, [R176+0xa000] ;  /* 0x00a00000b058783b */ /* 0x000fea0000000200 */
[C---:B------:R-:W-:Y:S06]  /*48d0*/  HMMA.16816.F32 R52, R20.reuse, R84, R52 ;  /* 0x000000541434723c */ /* 0x040fec0000001834 */
        /* <DEDUP_REMOVED lines=8> */
[----:B------:R-:W-:Y:S05]  /*4960*/  LDSM.16.M88.4 R64, [R181+0x3000] ;  /* 0x00300000b540783b */ /* 0x000fea0000000200 */
[C---:B-1----:R-:W-:Y:S06]  /*4970*/  HMMA.16816.F32 R28, R12.reuse, R60, R16 ;  /* 0x0000003c0c1c723c */ /* 0x042fec0000001810 */
[C---:B------:R-:W-:Y:S01]  /*4980*/  HMMA.16816.F32 R24, R12.reuse, R62, R32 ;  /* 0x0000003e0c18723c */ /* 0x040fe20000001820 */
[----:B------:R-:W1:Y:S05]  /*4990*/  LDSM.16.M88.4 R60, [R182+0x9800] ;  /* 0x00980000b63c783b */ /* 0x000e6a0000000200 */
[C---:B------:R-:W-:Y:S06]  /*49a0*/  HMMA.16816.F32 R16, R12.reuse, R72, R52 ;  /* 0x000000480c10723c */ /* 0x040fec0000001834 */
[C---:B------:R-:W-:Y:S01]  /*49b0*/  HMMA.16816.F32 R52, R12.reuse, R74, R56 ;  /* 0x0000004a0c34723c */ /* 0x040fe20000001838 */
[----:B------:R-:W2:Y:S05]  /*49c0*/  LDSM.16.M88.4 R72, [R181+0x2800] ;  /* 0x00280000b548783b */ /* 0x000eaa0000000200 */
[C---:B---3--:R-:W-:Y:S06]  /*49d0*/  HMMA.16816.F32 R48, R12.reuse, R68, R48 ;  /* 0x000000440c30723c */ /* 0x048fec0000001830 */
[----:B------:R-:W-:Y:S01]  /*49e0*/  HMMA.16816.F32 R44, R12, R70, R44 ;  /* 0x000000460c2c723c */ /* 0x000fe2000000182c */
[----:B------:R-:W-:Y:S05]  /*49f0*/  LDSM.16.M88.4 R68, [R176+0xa800] ;  /* 0x00a80000b044783b */ /* 0x000fea0000000200 */
[C---:B----4-:R-:W-:Y:S06]  /*4a00*/  HMMA.16816.F32 R40, R8.reuse, R76, R40 ;  /* 0x0000004c0828723c */ /* 0x050fec0000001828 */
[C---:B------:R-:W-:Y:S01]  /*4a10*/  HMMA.16816.F32 R36, R8.reuse, R78, R36 ;  /* 0x0000004e0824723c */ /* 0x040fe20000001824 */
[----:B------:R-:W3:Y:S05]  /*4a20*/  LDSM.16.M88.4 R76, [R181+0x3800] ;  /* 0x00380000b54c783b */ /* 0x000eea0000000200 */
[C---:B-----5:R-:W-:Y:S06]  /*4a30*/  HMMA.16816.F32 R32, R8.reuse, R84, R28 ;  /* 0x000000540820723c */ /* 0x060fec000000181c */
[C---:B------:R-:W-:Y:S01]  /*4a40*/  HMMA.16816.F32 R28, R8.reuse, R86, R24 ;  /* 0x00000056081c723c */ /* 0x040fe20000001818 */
[----:B------:R-:W-:Y:S05]  /*4a50*/  LDSM.16.M88.4 R84, [R176+0xb000] ;  /* 0x00b00000b054783b */ /* 0x000fea0000000200 */
[C---:B------:R-:W-:Y:S01]  /*4a60*/  HMMA.16816.F32 R24, R8.reuse, R92, R16 ;  /* 0x0000005c0818723c */ /* 0x040fe20000001810 */
[----:B------:R-:W4:Y:S05]  /*4a70*/  LDSM.16.M88.4 R16, [R183+0x4000] ;  /* 0x00400000b710783b */ /* 0x000f2a0000000200 */
[C---:B------:R-:W-:Y:S06]  /*4a80*/  HMMA.16816.F32 R12, R8.reuse, R94, R52 ;  /* 0x0000005e080c723c */ /* 0x040fec0000001834 */
[C---:B-1----:R-:W-:Y:S06]  /*4a90*/  HMMA.16816.F32 R56, R8.reuse, R60, R48 ;  /* 0x0000003c0838723c */ /* 0x042fec0000001830 */
[----:B------:R-:W-:Y:S01]  /*4aa0*/  HMMA.16816.F32 R8, R8, R62, R44 ;  /* 0x0000003e0808723c */ /* 0x000fe2000000182c */
[----:B------:R-:W1:Y:S05]  /*4ab0*/  LDSM.16.M88.4 R60, [R176+0xb800] ;  /* 0x00b80000b03c783b */ /* 0x000e6a0000000200 */
[C---:B------:R-:W-:Y:S06]  /*4ac0*/  HMMA.16816.F32 R44, R20.reuse, R80, R40 ;  /* 0x00000050142c723c */ /* 0x040fec0000001828 */
[C---:B------:R-:W-:Y:S01]  /*4ad0*/  HMMA.16816.F32 R40, R20.reuse, R82, R36 ;  /* 0x000000521428723c */ /* 0x040fe20000001824 */
[----:B------:R-:W-:Y:S05]  /*4ae0*/  LDSM.16.M88.4 R80, [R187+0x5800] ;  /* 0x00580000bb50783b */ /* 0x000fea0000000200 */
[C---:B--2---:R-:W-:Y:S06]  /*4af0*/  HMMA.16816.F32 R32, R20.reuse, R72, R32 ;  /* 0x000000481420723c */ /* 0x044fec0000001820 */
[C---:B------:R-:W-:Y:S01]  /*4b00*/  HMMA.16816.F32 R36, R20.reuse, R74, R28 ;  /* 0x0000004a1424723c */ /* 0x040fe2000000181c */
[----:B------:R-:W-:Y:S05]  /*4b10*/  LDSM.16.M88.4 R72, [R187+0x4000] ;  /* 0x00400000bb48783b */ /* 0x000fea0000000200 */
[C---:B------:R-:W-:Y:S01]  /*4b20*/  HMMA.16816.F32 R48, R20.reuse, R66, R12 ;  /* 0x000000421430723c */ /* 0x040fe2000000180c */
[----:B------:R-:W2:Y:S05]  /*4b30*/  LDSM.16.M88.4 R12, [R184+0x4000] ;  /* 0x00400000b80c783b */ /* 0x000eaa0000000200 */
        /* <DEDUP_REMOVED lines=8> */
[----:B------:R-:W4:Y:S05]  /*4bc0*/  LDSM.16.M88.4 R88, [R182+0xa000] ;  /* 0x00a00000b658783b */ /* 0x000f2a0000000200 */
[C---:B------:R-:W-:Y:S06]  /*4bd0*/  HMMA.16816.F32 R32, R16.reuse, R68, R32 ;  /* 0x000000441020723c */ /* 0x040fec0000001820 */
[C---:B------:R-:W-:Y:S01]  /*4be0*/  HMMA.16816.F32 R36, R16.reuse, R70, R36 ;  /* 0x000000461024723c */ /* 0x040fe20000001824 */
[----:B------:R-:W-:Y:S05]  /*4bf0*/  LDSM.16.M88.4 R68, [R181+0x4000] ;  /* 0x00400000b544783b */ /* 0x000fea0000000200 */
[C---:B------:R-:W-:Y:S06]  /*4c00*/  HMMA.16816.F32 R44, R16.reuse, R84, R52 ;  /* 0x00000054102c723c */ /* 0x040fec0000001834 */
[C---:B------:R-:W-:Y:S01]  /*4c10*/  HMMA.16816.F32 R48, R16.reuse, R86, R48 ;  /* 0x000000561030723c */ /* 0x040fe20000001830 */
[----:B------:R-:W4:Y:S05]  /*4c20*/  LDSM.16.M88.4 R84, [R182+0xa800] ;  /* 0x00a80000b654783b */ /* 0x000f2a0000000200 */
[C---:B-1----:R-:W-:Y:S01]  /*4c30*/  HMMA.16816.F32 R52, R16.reuse, R60, R56 ;  /* 0x0000003c1034723c */ /* 0x042fe20000001838 */
[----:B------:R-:W-:Y:S05]  /*4c40*/  LDSM.16.M88.4 R56, [R181+0x5000] ;  /* 0x00500000b538783b */ /* 0x000fea0000000200 */
[----:B------:R-:W-:Y:S01]  /*4c50*/  HMMA.16816.F32 R40, R16, R62, R24 ;  /* 0x0000003e1028723c */ /* 0x000fe20000001818 */
[----:B------:R-:W-:Y:S04]  /*4c60*/  LDSM.16.M88.4 R16, [R185+0x4000] ;  /* 0x00400000b910783b */ /* 0x000fe80000000200 */
[----:B------:R-:W-:Y:S01]  /*4c70*/  LDSM.16.M88.4 R60, [R181+0x5800] ;  /* 0x00580000b53c783b */ /* 0x000fe20000000200 */
[C---:B--2---:R-:W-:Y:S06]  /*4c80*/  HMMA.16816.F32 R24, R12.reuse, R72, R20 ;  /* 0x000000480c18723c */ /* 0x044fec0000001814 */
[C---:B------:R-:W-:Y:S01]  /*4c90*/  HMMA.16816.F32 R20, R12.reuse, R74, R28 ;  /* 0x0000004a0c14723c */ /* 0x040fe2000000181c */
[----:B------:R-:W1:Y:S05]  /*4ca0*/  LDSM.16.M88.4 R72, [R182+0xb000] ;  /* 0x00b00000b648783b */ /* 0x000e6a0000000200 */
[C---:B-----5:R-:W-:Y:S06]  /*4cb0*/  HMMA.16816.F32 R28, R12.reuse, R64, R32 ;  /* 0x000000400c1c723c */ /* 0x060fec0000001820 */
[C---:B------:R-:W-:Y:S01]  /*4cc0*/  HMMA.16816.F32 R32, R12.reuse, R66, R36 ;  /* 0x000000420c20723c */ /* 0x040fe20000001824 */
[----:B------:R-:W2:Y:S05]  /*4cd0*/  LDSM.16.M88.4 R64, [R182+0xb800] ;  /* 0x00b80000b640783b */ /* 0x000eaa0000000200 */
[C---:B---3--:R-:W-:Y:S06]  /*4ce0*/  HMMA.16816.F32 R36, R12.reuse, R76, R44 ;  /* 0x0000004c0c24723c */ /* 0x048fec000000182c */
[----:B------:R-:W-:Y:S01]  /*4cf0*/  HMMA.16816.F32 R48, R12, R78, R48 ;  /* 0x0000004e0c30723c */ /* 0x000fe20000001830 */
[----:B------:R-:W3:Y:S01]  /*4d00*/  LDSM.16.M88.4 R76, [R181+0x4800] ;  /* 0x00480000b54c783b */ /* 0x000ee20000000200 */
[----:B------:R-:W-:-:S04]  /*4d10*/  DEPBAR.LE SB0, 0x0 ;  /* 0x000080000000791a */ /* 0x000fc80000000000 */
[C---:B------:R-:W-:Y:S06]  /*4d20*/  HMMA.16816.F32 R52, R12.reuse, R80, R52 ;  /* 0x000000500c34723c */ /* 0x040fec0000001834 */
[----:B------:R-:W-:Y:S06]  /*4d30*/  HMMA.16816.F32 R40, R12, R82, R40 ;  /* 0x000000520c28723c */ /* 0x000fec0000001828 */
[C---:B----4-:R-:W-:Y:S06]  /*4d40*/  HMMA.16816.F32 R44, R8.reuse, R88, R24 ;  /* 0x00000058082c723c */ /* 0x050fec0000001818 */
[C---:B------:R-:W-:Y:S06]  /*4d50*/  HMMA.16816.F32 R24, R8.reuse, R90, R20 ;  /* 0x0000005a0818723c */ /* 0x040fec0000001814 */
[C---:B------:R-:W-:Y:S06]  /*4d60*/  HMMA.16816.F32 R20, R8.reuse, R84, R28 ;  /* 0x000000540814723c */ /* 0x040fec000000181c */
[C---:B------:R-:W-:Y:S06]  /*4d70*/  HMMA.16816.F32 R12, R8.reuse, R86, R32 ;  /* 0x00000056080c723c */ /* 0x040fec0000001820 */
[C---:B-1----:R-:W-:Y:S06]  /*4d80*/  HMMA.16816.F32 R28, R8.reuse, R72, R36 ;  /* 0x00000048081c723c */ /* 0x042fec0000001824 */
[C---:B------:R-:W-:Y:S06]  /*4d90*/  HMMA.16816.F32 R32, R8.reuse, R74, R48 ;  /* 0x0000004a0820723c */ /* 0x040fec0000001830 */
[C---:B--2---:R-:W-:Y:S06]  /*4da0*/  HMMA.16816.F32 R36, R8.reuse, R64, R52 ;  /* 0x000000400824723c */ /* 0x044fec0000001834 */
[----:B------:R-:W-:Y:S06]  /*4db0*/  HMMA.16816.F32 R40, R8, R66, R40 ;  /* 0x000000420828723c */ /* 0x000fec0000001828 */
[----:B------:R-:W-:Y:S01]  /*4dc0*/  HMMA.16816.F32 R44, R16, R68, R44 ;  /* 0x00000044102c723c */ /* 0x000fe2000000182c */
[----:B------:R-:W-:-:S02]  /*4dd0*/  IMAD.IADD R8, R202, 0x1, -R0 ;  /* 0x00000001ca087824 */ /* 0x000fc400078e0a00 */
[----:B------:R-:W-:Y:S02]  /*4de0*/  IMAD.IADD R9, R203, 0x1, -R0 ;  /* 0x00000001cb097824 */ /* 0x000fe400078e0a00 */
[----:B------:R-:W-:Y:S01]  /*4df0*/  IMAD.U32 R10, RZ, RZ, UR7 ;  /* 0x00000007ff0a7e24 */ /* 0x000fe2000f8e00ff */
[----:B------:R-:W-:Y:S01]  /*4e00*/  IABS R8, R8 ;  /* 0x0000000800087213 */ /* 0x000fe20000000000 */
[----:B---3--:R-:W-:Y:S01]  /*4e10*/  HMMA.16816.F32 R20, R16, R76, R20 ;  /* 0x0000004c1014723c */ /* 0x008fe20000001814 */
[----:B------:R-:W-:-:S03]  /*4e20*/  IABS R7, R9 ;  /* 0x0000000900077213 */ /* 0x000fc60000000000 */
[----:B------:R-:W-:Y:S02]  /*4e30*/  IMAD.MOV.U32 R9, RZ, RZ, R8 ;  /* 0x000000ffff097224 */ /* 0x000fe400078e0008 */
[----:B------:R-:W-:Y:S01]  /*4e40*/  IMAD.MOV.U32 R8, RZ, RZ, R7 ;  /* 0x000000ffff087224 */ /* 0x000fe200078e0007 */
[C---:B------:R-:W-:Y:S01]  /*4e50*/  HMMA.16816.F32 R76, R16.reuse, R78, R12 ;  /* 0x0000004e104c723c */ /* 0x040fe2000000180c */
[----:B------:R-:W-:Y:S01]  /*4e60*/  IMAD.U32 R7, RZ, RZ, UR28 ;  /* 0x0000001cff077e24 */ /* 0x000fe2000f8e00ff */
[----:B------:R-:W-:Y:S02]  /*4e70*/  I2FP.F32.S32 R11, R9 ;  /* 0x00000009000b7245 */ /* 0x000fe40000201400 */
[----:B------:R-:W-:Y:S01]  /*4e80*/  IADD3 R9, R6, UR21, R10 ;  /* 0x0000001506097c10 */ /* 0x000fe2000fffe00a */
[C---:B------:R-:W-:Y:S01]  /*4e90*/  VIADD R6, R0.reuse, 0x1 ;  /* 0x0000000100067836 */ /* 0x040fe20000000000 */
[----:B------:R-:W-:Y:S01]  /*4ea0*/  VIADDMNMX R205, R3, UR6, R7, PT ;  /* 0x0000000603cd7c46 */ /* 0x000fe2000b800107 */
[C---:B------:R-:W-:Y:S01]  /*4eb0*/  VIADD R3, R0.reuse, 0x8 ;  /* 0x0000000800037836 */ /* 0x040fe20000000000 */
[----:B------:R-:W-:Y:S01]  /*4ec0*/  VIMNMX R204, R9, UR28, PT ;  /* 0x0000001c09cc7c48 */ /* 0x000fe2000bfe0100 */
[C---:B------:R-:W-:Y:S01]  /*4ed0*/  HMMA.16816.F32 R24, R16.reuse, R70, R24 ;  /* 0x000000461018723c */ /* 0x040fe20000001818 */
[----:B------:R-:W-:Y:S01]  /*4ee0*/  I2FP.F32.S32 R8, R8 ;  /* 0x0000000800087245 */ /* 0x000fe20000201400 */
[----:B------:R-:W-:Y:S01]  /*4ef0*/  VIADD R7, R0, 0x9 ;  /* 0x0000000900077836 */ /* 0x000fe20000000000 */
[----:B------:R-:W-:Y:S01]  /*4f00*/  ISETP.GE.AND P4, PT, R6, R205, PT ;  /* 0x000000cd0600720c */ /* 0x000fe20003f86270 */
[----:B------:R-:W-:Y:S01]  /*4f10*/  IMAD.IADD R9, R202, 0x1, -R3 ;  /* 0x00000001ca097824 */ /* 0x000fe200078e0a03 */
[----:B------:R-:W-:Y:S01]  /*4f20*/  ISETP.GE.AND P1, PT, R6, R204, PT ;  /* 0x000000cc0600720c */ /* 0x000fe20003f26270 */
[----:B------:R-:W-:Y:S01]  /*4f30*/  FFMA.FTZ R13, R8, -UR16, R46 ;  /* 0x80000010080d7c23 */ /* 0x000fe2000801002e */
[----:B------:R-:W-:Y:S01]  /*4f40*/  IMAD.IADD R8, R202, 0x1, -R6 ;  /* 0x00000001ca087824 */ /* 0x000fe200078e0a06 */
[C---:B------:R-:W-:Y:S01]  /*4f50*/  ISETP.LT.OR P4, PT, R6.reuse, R201, P4 ;  /* 0x000000c90600720c */ /* 0x040fe20002781670 */
[----:B------:R-:W-:Y:S01]  /*4f60*/  FFMA.FTZ R11, R11, -UR16, R44 ;  /* 0x800000100b0b7c23 */ /* 0x000fe2000801002c */
[----:B------:R-:W-:Y:S01]  /*4f70*/  ISETP.LT.OR P1, PT, R6, R200, P1 ;  /* 0x000000c80600720c */ /* 0x000fe20000f21670 */
[----:B------:R-:W-:Y:S01]  /*4f80*/  IMAD.IADD R6, R203, 0x1, -R6 ;  /* 0x00000001cb067824 */ /* 0x000fe200078e0a06 */
[----:B------:R-:W-:Y:S01]  /*4f90*/  IABS R10, R8 ;  /* 0x00000008000a7213 */ /* 0x000fe20000000000 */
[----:B------:R-:W-:Y:S01]  /*4fa0*/  IMAD.IADD R8, R202, 0x1, -R7 ;  /* 0x00000001ca087824 */ /* 0x000fe200078e0a07 */
[C---:B------:R-:W-:Y:S01]  /*4fb0*/  ISETP.GE.AND P0, PT, R3.reuse, R205, PT ;  /* 0x000000cd0300720c */ /* 0x040fe20003f06270 */
[----:B------:R-:W-:Y:S01]  /*4fc0*/  HMMA.16816.F32 R48, R16, R56, R28 ;  /* 0x000000381030723c */ /* 0x000fe2000000181c */
[----:B------:R-:W-:Y:S01]  /*4fd0*/  ISETP.GE.AND P5, PT, R3, R204, PT ;  /* 0x000000cc0300720c */ /* 0x000fe20003fa6270 */
[----:B------:R-:W-:Y:S01]  /*4fe0*/  UIADD3 UR21, UR31, 0x646e171e, URZ ;  /* 0x646e171e1f157890 */ /* 0x000fe2000fffe03f */
[----:B------:R-:W-:-:S02]  /*4ff0*/  IABS R6, R6 ;  /* 0x0000000600067213 */ /* 0x000fc40000000000 */
[C---:B------:R-:W-:Y:S01]  /*5000*/  ISETP.LT.OR P0, PT, R3.reuse, R201, P0 ;  /* 0x000000c90300720c */ /* 0x040fe20000701670 */
[C---:B------:R-:W-:Y:S01]  /*5010*/  HMMA.16816.F32 R56, R16.reuse, R58, R32 ;  /* 0x0000003a1038723c */ /* 0x040fe20000001820 */
[----:B------:R-:W-:Y:S01]  /*5020*/  ISETP.LT.OR P5, PT, R3, R200, P5 ;  /* 0x000000c80300720c */ /* 0x000fe20002fa1670 */
[----:B------:R-:W-:Y:S01]  /*5030*/  IMAD.IADD R3, R203, 0x1, -R3 ;  /* 0x00000001cb037824 */ /* 0x000fe200078e0a03 */
[----:B------:R-:W-:Y:S01]  /*5040*/  IABS R14, R9 ;  /* 0x00000009000e7213 */ /* 0x000fe20000000000 */
[----:B------:R-:W-:Y:S01]  /*5050*/  IMAD.MOV.U32 R9, RZ, RZ, R6 ;  /* 0x000000ffff097224 */ /* 0x000fe200078e0006 */
[----:B------:R-:W-:Y:S01]  /*5060*/  IABS R8, R8 ;  /* 0x0000000800087213 */ /* 0x000fe20000000000 */
[C---:B------:R-:W-:Y:S01]  /*5070*/  HMMA.16816.F32 R52, R16.reuse, R60, R36 ;  /* 0x0000003c1034723c */ /* 0x040fe20000001824 */
[----:B------:R-:W-:Y:S02]  /*5080*/  I2FP.F32.S32 R10, R10 ;  /* 0x0000000a000a7245 */ /* 0x000fe40000201400 */
[----:B------:R-:W-:Y:S01]  /*5090*/  ISETP.GE.AND P6, PT, R0, R205, PT ;  /* 0x000000cd0000720c */ /* 0x000fe20003fc6270 */
[----:B------:R-:W-:Y:S01]  /*50a0*/  IMAD.MOV.U32 R6, RZ, RZ, R8 ;  /* 0x000000ffff067224 */ /* 0x000fe200078e0008 */
[----:B------:R-:W-:Y:S01]  /*50b0*/  IABS R3, R3 ;  /* 0x0000000300037213 */ /* 0x000fe20000000000 */
[----:B------:R-:W-:Y:S01]  /*50c0*/  FFMA.FTZ R12, R10, -UR16, R45 ;  /* 0x800000100a0c7c23 */ /* 0x000fe2000801002d */
[----:B------:R-:W-:Y:S01]  /*50d0*/  I2FP.F32.S32 R9, R9 ;  /* 0x0000000900097245 */ /* 0x000fe20000201400 */
[----:B------:R-:W-:Y:S01]  /*50e0*/  HMMA.16816.F32 R40, R16, R62, R40 ;  /* 0x0000003e1028723c */ /* 0x000fe20000001828 */
[----:B------:R-:W-:Y:S01]  /*50f0*/  BAR.SYNC.DEFER_BLOCKING 0x0 ;  /* 0x0000000000007b1d */ /* 0x000fe20000010000 */
[----:B------:R-:W-:-:S02]  /*5100*/  ISETP.LT.OR P6, PT, R0, R201, P6 ;  /* 0x000000c90000720c */ /* 0x000fc400037c1670 */
[C---:B------:R-:W-:Y:S01]  /*5110*/  ISETP.GE.AND P2, PT, R0.reuse, R204, PT ;  /* 0x000000cc0000720c */ /* 0x040fe20003f46270 */
[----:B------:R-:W-:Y:S01]  /*5120*/  FFMA.FTZ R9, R9, -UR16, R47 ;  /* 0x8000001009097c23 */ /* 0x000fe2000801002f */
[----:B------:R-:W-:Y:S02]  /*5130*/  I2FP.F32.S32 R8, R3 ;  /* 0x0000000300087245 */ /* 0x000fe40000201400 */
[----:B------:R-:W-:Y:S02]  /*5140*/  I2FP.F32.S32 R10, R14 ;  /* 0x0000000e000a7245 */ /* 0x000fe40000201400 */
[----:B------:R-:W-:Y:S01]  /*5150*/  I2FP.F32.S32 R3, R6 ;  /* 0x0000000600037245 */ /* 0x000fe20000201400 */
[----:B------:R-:W-:Y:S01]  /*5160*/  VIADD R6, R0, 0x10 ;  /* 0x0000001000067836 */ /* 0x000fe20000000000 */
[----:B------:R-:W-:Y:S01]  /*5170*/  FSEL R45, R11, -INF , !P6 ;  /* 0xff8000000b2d7808 */ /* 0x000fe20007000000 */
[----:B------:R-:W-:Y:S01]  /*5180*/  FFMA.FTZ R10, R10, -UR16, R24 ;  /* 0x800000100a0a7c23 */ /* 0x000fe20008010018 */
[----:B------:R-:W-:Y:S01]  /*5190*/  ISETP.LT.OR P2, PT, R0, R200, P2 ;  /* 0x000000c80000720c */ /* 0x000fe20001741670 */
[----:B------:R-:W-:Y:S01]  /*51a0*/  FFMA.FTZ R14, R3, -UR16, R25 ;  /* 0x80000010030e7c23 */ /* 0x000fe20008010019 */
[C---:B------:R-:W-:Y:S01]  /*51b0*/  ISETP.GE.AND P3, PT, R7.reuse, R205, PT ;  /* 0x000000cd0700720c */ /* 0x040fe20003f66270 */
[----:B------:R-:W-:Y:S01]  /*51c0*/  FFMA.FTZ R16, R8, -UR16, R26 ;  /* 0x8000001008107c23 */ /* 0x000fe2000801001a */
[----:B------:R-:W-:Y:S01]  /*51d0*/  ISETP.GE.AND P6, PT, R7, R204, PT ;  /* 0x000000cc0700720c */ /* 0x000fe20003fc6270 */
[----:B------:R-:W-:Y:S01]  /*51e0*/  VIADD R3, R0, 0x11 ;  /* 0x0000001100037836 */ /* 0x000fe20000000000 */
[----:B------:R-:W-:Y:S01]  /*51f0*/  FSEL R33, R13, -INF , !P2 ;  /* 0xff8000000d217808 */ /* 0x000fe20005000000 */
[----:B------:R-:W-:Y:S01]  /*5200*/  IMAD.IADD R8, R203, 0x1, -R7 ;  /* 0x00000001cb087824 */ /* 0x000fe200078e0a07 */
[----:B------:R-:W-:Y:S01]  /*5210*/  FSEL R34, R9, -INF , !P1 ;  /* 0xff80000009227808 */ /* 0x000fe20004800000 */
[C-C-:B------:R-:W-:Y:S01]  /*5220*/  IMAD.IADD R11, R202.reuse, 0x1, -R6.reuse ;  /* 0x00000001ca0b7824 */ /* 0x140fe200078e0a06 */
[C---:B------:R-:W-:Y:S01]  /*5230*/  ISETP.LT.OR P3, PT, R7.reuse, R201, P3 ;  /* 0x000000c90700720c */ /* 0x040fe20001f61670 */
[----:B------:R-:W-:Y:S01]  /*5240*/  IMAD.IADD R9, R202, 0x1, -R3 ;  /* 0x00000001ca097824 */ /* 0x000fe200078e0a03 */
[----:B------:R-:W-:Y:S01]  /*5250*/  ISETP.LT.OR P6, PT, R7, R200, P6 ;  /* 0x000000c80700720c */ /* 0x000fe200037c1670 */
[----:B------:R-:W-:Y:S01]  /*5260*/  IMAD.IADD R7, R203, 0x1, -R6 ;  /* 0x00000001cb077824 */ /* 0x000fe200078e0a06 */
[----:B------:R-:W-:-:S02]  /*5270*/  ISETP.GE.AND P2, PT, R6, R205, PT ;  /* 0x000000cd0600720c */ /* 0x000fc40003f46270 */
[-C--:B------:R-:W-:Y:S02]  /*5280*/  ISETP.GE.AND P1, PT, R6, R204.reuse, PT ;  /* 0x000000cc0600720c */ /* 0x080fe40003f26270 */
[----:B------:R-:W-:Y:S02]  /*5290*/  FSEL R46, R12, -INF , !P4 ;  /* 0xff8000000c2e7808 */ /* 0x000fe40006000000 */
[----:B------:R-:W-:Y:S02]  /*52a0*/  FSEL R47, R10, -INF , !P0 ;  /* 0xff8000000a2f7808 */ /* 0x000fe40004000000 */
[C---:B------:R-:W-:Y:S02]  /*52b0*/  ISETP.GE.AND P4, PT, R3.reuse, R205, PT ;  /* 0x000000cd0300720c */ /* 0x040fe40003f86270 */
[----:B------:R-:W-:Y:S02]  /*52c0*/  ISETP.LT.OR P2, PT, R6, R201, P2 ;  /* 0x000000c90600720c */ /* 0x000fe40001741670 */
[----:B------:R-:W-:-:S02]  /*52d0*/  ISETP.GE.AND P0, PT, R3, R204, PT ;  /* 0x000000cc0300720c */ /* 0x000fc40003f06270 */
[-C--:B------:R-:W-:Y:S01]  /*52e0*/  ISETP.LT.OR P1, PT, R6, R200.reuse, P1 ;  /* 0x000000c80600720c */ /* 0x080fe20000f21670 */
[----:B------:R-:W-:Y:S01]  /*52f0*/  IMAD.IADD R6, R203, 0x1, -R3 ;  /* 0x00000001cb067824 */ /* 0x000fe200078e0a03 */
[----:B------:R-:W-:Y:S02]  /*5300*/  IABS R7, R7 ;  /* 0x0000000700077213 */ /* 0x000fe40000000000 */
[C---:B------:R-:W-:Y:S02]  /*5310*/  ISETP.LT.OR P4, PT, R3.reuse, R201, P4 ;  /* 0x000000c90300720c */ /* 0x040fe40002781670 */
[----:B------:R-:W-:Y:S02]  /*5320*/  ISETP.LT.OR P0, PT, R3, R200, P0 ;  /* 0x000000c80300720c */ /* 0x000fe40000701670 */
[----:B------:R-:W-:Y:S02]  /*5330*/  IABS R3, R8 ;  /* 0x0000000800037213 */ /* 0x000fe40000000000 */
[----:B------:R-:W-:-:S02]  /*5340*/  IABS R11, R11 ;  /* 0x0000000b000b7213 */ /* 0x000fc40000000000 */
[----:B------:R-:W-:Y:S01]  /*5350*/  IABS R8, R6 ;  /* 0x0000000600087213 */ /* 0x000fe20000000000 */
[----:B------:R-:W-:Y:S01]  /*5360*/  IMAD.MOV.U32 R6, RZ, RZ, R7 ;  /* 0x000000ffff067224 */ /* 0x000fe200078e0007 */
[----:B------:R-:W-:Y:S01]  /*5370*/  IABS R10, R9 ;  /* 0x00000009000a7213 */ /* 0x000fe20000000000 */
[----:B------:R-:W-:Y:S01]  /*5380*/  IMAD.MOV.U32 R9, RZ, RZ, R11 ;  /* 0x000000ffff097224 */ /* 0x000fe200078e000b */
[----:B------:R-:W-:Y:S01]  /*5390*/  I2FP.F32.S32 R7, R3 ;  /* 0x0000000300077245 */ /* 0x000fe20000201400 */
[----:B------:R-:W-:Y:S01]  /*53a0*/  IMAD.MOV.U32 R3, RZ, RZ, R8 ;  /* 0x000000ffff037224 */ /* 0x000fe200078e0008 */
[----:B------:R-:W-:Y:S02]  /*53b0*/  I2FP.F32.S32 R6, R6 ;  /* 0x0000000600067245 */ /* 0x000fe40000201400 */
[----:B------:R-:W-:Y:S01]  /*53c0*/  I2FP.F32.S32 R8, R9 ;  /* 0x0000000900087245 */ /* 0x000fe20000201400 */
[----:B------:R-:W-:Y:S01]  /*53d0*/  FFMA.FTZ R9, R7, -UR16, R27 ;  /* 0x8000001007097c23 */ /* 0x000fe2000801001b */
[----:B------:R-:W-:Y:S01]  /*53e0*/  I2FP.F32.S32 R10, R10 ;  /* 0x0000000a000a7245 */ /* 0x000fe20000201400 */
[----:B------:R-:W-:Y:S01]  /*53f0*/  FFMA.FTZ R13, R6, -UR16, R22 ;  /* 0x80000010060d7c23 */ /* 0x000fe20008010016 */
[----:B------:R-:W-:Y:S01]  /*5400*/  VIADD R6, R0, 0x18 ;  /* 0x0000001800067836 */ /* 0x000fe20000000000 */
        /* <DEDUP_REMOVED lines=15> */
[----:B------:R-:W-:Y:S01]  /*5500*/  IMAD.IADD R9, R202, 0x1, -R3 ;  /* 0x00000001ca097824 */ /* 0x000fe200078e0a03 */
[----:B------:R-:W-:Y:S01]  /*5510*/  FSEL R44, R8, -INF , !P2 ;  /* 0xff800000082c7808 */ /* 0x000fe20005000000 */
[----:B------:R-:W-:Y:S01]  /*5520*/  IMAD.IADD R8, R202, 0x1, -R7 ;  /* 0x00000001ca087824 */ /* 0x000fe200078e0a07 */
[----:B------:R-:W-:-:S02]  /*5530*/  ISETP.GE.AND P3, PT, R3, R205, PT ;  /* 0x000000cd0300720c */ /* 0x000fc40003f66270 */
[C---:B------:R-:W-:Y:S02]  /*5540*/  ISETP.GE.AND P2, PT, R3.reuse, R204, PT ;  /* 0x000000cc0300720c */ /* 0x040fe40003f46270 */
[----:B------:R-:W-:Y:S02]  /*5550*/  IABS R6, R6 ;  /* 0x0000000600067213 */ /* 0x000fe40000000000 */
[C---:B------:R-:W-:Y:S02]  /*5560*/  ISETP.LT.OR P3, PT, R3.reuse, R201, P3 ;  /* 0x000000c90300720c */ /* 0x040fe40001f61670 */
[----:B------:R-:W-:Y:S01]  /*5570*/  ISETP.LT.OR P2, PT, R3, R200, P2 ;  /* 0x000000c80300720c */ /* 0x000fe20001741670 */
[----:B------:R-:W-:Y:S01]  /*5580*/  IMAD.IADD R3, R203, 0x1, -R3 ;  /* 0x00000001cb037824 */ /* 0x000fe200078e0a03 */
[----:B------:R-:W-:Y:S01]  /*5590*/  IABS R14, R9 ;  /* 0x00000009000e7213 */ /* 0x000fe20000000000 */
[----:B------:R-:W-:Y:S01]  /*55a0*/  IMAD.MOV.U32 R9, RZ, RZ, R6 ;  /* 0x000000ffff097224 */ /* 0x000fe200078e0006 */
[----:B------:R-:W-:-:S02]  /*55b0*/  IABS R8, R8 ;  /* 0x0000000800087213 */ /* 0x000fc40000000000 */
[----:B------:R-:W-:Y:S02]  /*55c0*/  IABS R10, R10 ;  /* 0x0000000a000a7213 */ /* 0x000fe40000000000 */
[----:B------:R-:W-:Y:S01]  /*55d0*/  IABS R3, R3 ;  /* 0x0000000300037213 */ /* 0x000fe20000000000 */
[----:B------:R-:W-:Y:S01]  /*55e0*/  IMAD.MOV.U32 R6, RZ, RZ, R8 ;  /* 0x000000ffff067224 */ /* 0x000fe200078e0008 */
[----:B------:R-:W-:Y:S02]  /*55f0*/  I2FP.F32.S32 R9, R9 ;  /* 0x0000000900097245 */ /* 0x000fe40000201400 */
[----:B------:R-:W-:Y:S02]  /*5600*/  I2FP.F32.S32 R10, R10 ;  /* 0x0000000a000a7245 */ /* 0x000fe40000201400 */
[----:B------:R-:W-:Y:S01]  /*5610*/  I2FP.F32.S32 R8, R3 ;  /* 0x0000000300087245 */ /* 0x000fe20000201400 */
[----:B------:R-:W-:Y:S01]  /*5620*/  FFMA.FTZ R9, R9, -UR16, R78 ;  /* 0x8000001009097c23 */ /* 0x000fe2000801004e */
[----:B------:R-:W-:Y:S01]  /*5630*/  I2FP.F32.S32 R14, R14 ;  /* 0x0000000e000e7245 */ /* 0x000fe20000201400 */
[----:B------:R-:W-:Y:S01]  /*5640*/  FFMA.FTZ R12, R10, -UR16, R76 ;  /* 0x800000100a0c7c23 */ /* 0x000fe2000801004c */
[----:B------:R-:W-:Y:S01]  /*5650*/  I2FP.F32.S32 R3, R6 ;  /* 0x0000000600037245 */ /* 0x000fe20000201400 */
[----:B------:R-:W-:Y:S01]  /*5660*/  VIADD R6, R0, 0x21 ;  /* 0x0000002100067836 */ /* 0x000fe20000000000 */
[----:B------:R-:W-:Y:S01]  /*5670*/  FSEL R28, R13, -INF , !P1 ;  /* 0xff8000000d1c7808 */ /* 0x000fe20004800000 */
[----:B------:R-:W-:Y:S01]  /*5680*/  FFMA.FTZ R10, R14, -UR16, R77 ;  /* 0x800000100e0a7c23 */ /* 0x000fe2000801004d */
[----:B------:R-:W-:Y:S01]  /*5690*/  FSEL R36, R11, -INF , !P4 ;  /* 0xff8000000b247808 */ /* 0x000fe20006000000 */
        /* <DEDUP_REMOVED lines=44> */
[----:B------:R-:W-:Y:S01]  /*5960*/  VIADD R3, R0, 0x30 ;  /* 0x0000003000037836 */ /* 0x000fe20000000000 */
[----:B------:R-:W-:Y:S01]  /*5970*/  ISETP.GE.AND P2, PT, R6, R205, PT ;  /* 0x000000cd0600720c */ /* 0x000fe20003f46270 */
[----:B------:R-:W-:Y:S01]  /*5980*/  VIADD R7, R0, 0x31 ;  /* 0x0000003100077836 */ /* 0x000fe20000000000 */
[----:B------:R-:W-:Y:S01]  /*5990*/  ISETP.GE.AND P4, PT, R6, R204, PT ;  /* 0x000000cc0600720c */ /* 0x000fe20003f86270 */
[----:B------:R-:W-:Y:S01]  /*59a0*/  FFMA.FTZ R13, R10, -UR16, R56 ;  /* 0x800000100a0d7c23 */ /* 0x000fe20008010038 */
[--C-:B------:R-:W-:Y:S01]  /*59b0*/  IMAD.IADD R10, R202, 0x1, -R6.reuse ;  /* 0x00000001ca0a7824 */ /* 0x100fe200078e0a06 */
[----:B------:R-:W-:Y:S01]  /*59c0*/  ISETP.LT.OR P2, PT, R6, R201, P2 ;  /* 0x000000c90600720c */ /* 0x000fe20001741670 */
[----:B------:R-:W-:Y:S01]  /*59d0*/  IMAD.IADD R9, R202, 0x1, -R3 ;  /* 0x00000001ca097824 */ /* 0x000fe200078e0a03 */
[----:B------:R-:W-:Y:S01]  /*59e0*/  ISETP.LT.OR P4, PT, R6, R200, P4 ;  /* 0x000000c80600720c */ /* 0x000fe20002781670 */
[----:B------:R-:W-:Y:S01]  /*59f0*/  IMAD.IADD R6, R203, 0x1, -R6 ;  /* 0x00000001cb067824 */ /* 0x000fe200078e0a06 */
[----:B------:R-:W-:-:S02]  /*5a00*/  FSEL R127, R16, -INF , !P1 ;  /* 0xff800000107f7808 */ /* 0x000fc40004800000 */
[----:B------:R-:W-:Y:S01]  /*5a10*/  FSEL R126, R8, -INF , !P0 ;  /* 0xff800000087e7808 */ /* 0x000fe20004000000 */
[----:B------:R-:W-:Y:S01]  /*5a20*/  IMAD.IADD R8, R202, 0x1, -R7 ;  /* 0x00000001ca087824 */ /* 0x000fe200078e0a07 */
[C---:B------:R-:W-:Y:S02]  /*5a30*/  ISETP.GE.AND P1, PT, R3.reuse, R205, PT ;  /* 0x000000cd0300720c */ /* 0x040fe40003f26270 */
[C---:B------:R-:W-:Y:S02]  /*5a40*/  ISETP.GE.AND P0, PT, R3.reuse, R204, PT ;  /* 0x000000cc0300720c */ /* 0x040fe40003f06270 */
[C---:B------:R-:W-:Y:S02]  /*5a50*/  ISETP.LT.OR P1, PT, R3.reuse, R201, P1 ;  /* 0x000000c90300720c */ /* 0x040fe40000f21670 */
[----:B------:R-:W-:Y:S01]  /*5a60*/  ISETP.LT.OR P0, PT, R3, R200, P0 ;  /* 0x000000c80300720c */ /* 0x000fe20000701670 */
[----:B------:R-:W-:Y:S01]  /*5a70*/  IMAD.IADD R3, R203, 0x1, -R3 ;  /* 0x00000001cb037824 */ /* 0x000fe200078e0a03 */
[----:B------:R-:W-:-:S02]  /*5a80*/  IABS R6, R6 ;  /* 0x0000000600067213 */ /* 0x000fc40000000000 */
[----:B------:R-:W-:Y:S02]  /*5a90*/  IABS R8, R8 ;  /* 0x0000000800087213 */ /* 0x000fe40000000000 */
[----:B------:R-:W-:Y:S01]  /*5aa0*/  IABS R11, R9 ;  /* 0x00000009000b7213 */ /* 0x000fe20000000000 */
[----:B------:R-:W-:Y:S01]  /*5ab0*/  IMAD.MOV.U32 R9, RZ, RZ, R6 ;  /* 0x000000ffff097224 */ /* 0x000fe200078e0006 */
[----:B------:R-:W-:Y:S01]  /*5ac0*/  IABS R3, R3 ;  /* 0x0000000300037213 */ /* 0x000fe20000000000 */
[----:B------:R-:W-:Y:S01]  /*5ad0*/  IMAD.MOV.U32 R6, RZ, RZ, R8 ;  /* 0x000000ffff067224 */ /* 0x000fe200078e0008 */
[----:B------:R-:W-:Y:S02]  /*5ae0*/  IABS R10, R10 ;  /* 0x0000000a000a7213 */ /* 0x000fe40000000000 */
[----:B------:R-:W-:Y:S02]  /*5af0*/  I2FP.F32.S32 R8, R3 ;  /* 0x0000000300087245 */ /* 0x000fe40000201400 */
[----:B------:R-:W-:-:S02]  /*5b00*/  I2FP.F32.S32 R10, R10 ;  /* 0x0000000a000a7245 */ /* 0x000fc40000201400 */
[----:B------:R-:W-:Y:S01]  /*5b10*/  I2FP.F32.S32 R3, R6 ;  /* 0x0000000600037245 */ /* 0x000fe20000201400 */
[----:B------:R-:W-:Y:S01]  /*5b20*/  FFMA.FTZ R15, R8, -UR16, R54 ;  /* 0x80000010080f7c23 */ /* 0x000fe20008010036 */
[----:B------:R-:W-:Y:S01]  /*5b30*/  FSEL R121, R14, -INF , !P6 ;  /* 0xff8000000e797808 */ /* 0x000fe20007000000 */
[----:B------:R-:W-:Y:S01]  /*5b40*/  FFMA.FTZ R6, R10, -UR16, R57 ;  /* 0x800000100a067c23 */ /* 0x000fe20008010039 */
[----:B------:R-:W-:Y:S01]  /*5b50*/  FSEL R123, R12, -INF , !P3 ;  /* 0xff8000000c7b7808 */ /* 0x000fe20005800000 */
[----:B------:R-:W-:Y:S01]  /*5b60*/  FFMA.FTZ R16, R3, -UR16, R53 ;  /* 0x8000001003107c23 */ /* 0x000fe20008010035 */
[C---:B------:R-:W-:Y:S01]  /*5b70*/  VIADD R3, R0.reuse, 0x38 ;  /* 0x0000003800037836 */ /* 0x040fe20000000000 */
[C---:B------:R-:W-:Y:S01]  /*5b80*/  ISETP.GE.AND P6, PT, R7.reuse, R205, PT ;  /* 0x000000cd0700720c */ /* 0x040fe20003fc6270 */
[----:B------:R-:W-:Y:S01]  /*5b90*/  VIADD R0, R0, 0x39 ;  /* 0x0000003900007836 */ /* 0x000fe20000000000 */
[----:B------:R-:W-:Y:S01]  /*5ba0*/  ISETP.GE.AND P3, PT, R7, R204, PT ;  /* 0x000000cc0700720c */ /* 0x000fe20003f66270 */
[----:B------:R-:W-:Y:S01]  /*5bb0*/  IMAD.IADD R8, R203, 0x1, -R3 ;  /* 0x00000001cb087824 */ /* 0x000fe200078e0a03 */
[----:B------:R-:W-:-:S02]  /*5bc0*/  FSEL R132, R13, -INF , !P5 ;  /* 0xff8000000d847808 */ /* 0x000fc40006800000 */
[C---:B------:R-:W-:Y:S02]  /*5bd0*/  ISETP.LT.OR P6, PT, R7.reuse, R201, P6 ;  /* 0x000000c90700720c */ /* 0x040fe400037c1670 */
[----:B------:R-:W-:Y:S01]  /*5be0*/  FSEL R134, R6, -INF , !P2 ;  /* 0xff80000006867808 */ /* 0x000fe20005000000 */
[----:B------:R-:W-:Y:S01]  /*5bf0*/  IMAD.IADD R6, R202, 0x1, -R3 ;  /* 0x00000001ca067824 */ /* 0x000fe200078e0a03 */
[----:B------:R-:W-:Y:S01]  /*5c00*/  ISETP.LT.OR P3, PT, R7, R200, P3 ;  /* 0x000000c80700720c */ /* 0x000fe20001f61670 */
[----:B------:R-:W-:Y:S01]  /*5c10*/  IMAD.IADD R7, R203, 0x1, -R7 ;  /* 0x00000001cb077824 */ /* 0x000fe200078e0a07 */
[C---:B------:R-:W-:Y:S02]  /*5c20*/  ISETP.GE.AND P5, PT, R3.reuse, R205, PT ;  /* 0x000000cd0300720c */ /* 0x040fe40003fa6270 */
[----:B------:R-:W-:Y:S02]  /*5c30*/  ISETP.GE.AND P2, PT, R3, R204, PT ;  /* 0x000000cc0300720c */ /* 0x000fe40003f46270 */
[----:B------:R-:W-:-:S02]  /*5c40*/  I2FP.F32.S32 R9, R9 ;  /* 0x0000000900097245 */ /* 0x000fc40000201400 */
[----:B------:R-:W-:Y:S02]  /*5c50*/  I2FP.F32.S32 R11, R11 ;  /* 0x0000000b000b7245 */ /* 0x000fe40000201400 */
[----:B------:R-:W-:Y:S01]  /*5c60*/  ISETP.LT.OR P5, PT, R3, R201, P5 ;  /* 0x000000c90300720c */ /* 0x000fe20002fa1670 */
[----:B------:R-:W-:Y:S01]  /*5c70*/  FFMA.FTZ R10, R9, -UR16, R59 ;  /* 0x80000010090a7c23 */ /* 0x000fe2000801003b */
[----:B------:R-:W-:Y:S01]  /*5c80*/  ISETP.LT.OR P2, PT, R3, R200, P2 ;  /* 0x000000c80300720c */ /* 0x000fe20001741670 */
[----:B------:R-:W-:Y:S01]  /*5c90*/  FFMA.FTZ R11, R11, -UR16, R52 ;  /* 0x800000100b0b7c23 */ /* 0x000fe20008010034 */
[----:B------:R-:W-:Y:S01]  /*5ca0*/  IABS R3, R7 ;  /* 0x0000000700037213 */ /* 0x000fe20000000000 */
[----:B------:R-:W-:Y:S01]  /*5cb0*/  IMAD.IADD R9, R202, 0x1, -R0 ;  /* 0x00000001ca097824 */ /* 0x000fe200078e0a00 */
[----:B------:R-:W-:Y:S02]  /*5cc0*/  IABS R7, R6 ;  /* 0x0000000600077213 */ /* 0x000fe40000000000 */
[----:B------:R-:W-:Y:S01]  /*5cd0*/  FSEL R120, R10, -INF , !P4 ;  /* 0xff8000000a787808 */ /* 0x000fe20006000000 */
[----:B------:R-:W-:Y:S01]  /*5ce0*/  IMAD.MOV.U32 R6, RZ, RZ, R3 ;  /* 0x000000ffff067224 */ /* 0x000fe200078e0003 */
[----:B------:R-:W-:-:S02]  /*5cf0*/  FSEL R133, R11, -INF , !P1 ;  /* 0xff8000000b857808 */ /* 0x000fc40004800000 */
[C---:B------:R-:W-:Y:S02]  /*5d00*/  ISETP.GE.AND P4, PT, R0.reuse, R205, PT ;  /* 0x000000cd0000720c */ /* 0x040fe40003f86270 */
[C---:B------:R-:W-:Y:S02]  /*5d10*/  ISETP.GE.AND P1, PT, R0.reuse, R204, PT ;  /* 0x000000cc0000720c */ /* 0x040fe40003f26270 */
[----:B------:R-:W-:Y:S02]  /*5d20*/  I2FP.F32.S32 R6, R6 ;  /* 0x0000000600067245 */ /* 0x000fe40000201400 */
[C---:B------:R-:W-:Y:S02]  /*5d30*/  ISETP.LT.OR P4, PT, R0.reuse, R201, P4 ;  /* 0x000000c90000720c */ /* 0x040fe40002781670 */
[----:B------:R-:W-:Y:S01]  /*5d40*/  ISETP.LT.OR P1, PT, R0, R200, P1 ;  /* 0x000000c80000720c */ /* 0x000fe20000f21670 */
[----:B------:R-:W-:Y:S01]  /*5d50*/  IMAD.IADD R0, R203, 0x1, -R0 ;  /* 0x00000001cb007824 */ /* 0x000fe200078e0a00 */
[----:B------:R-:W-:-:S02]  /*5d60*/  IABS R9, R9 ;  /* 0x0000000900097213 */ /* 0x000fc40000000000 */
[----:B------:R-:W-:Y:S01]  /*5d70*/  IABS R3, R8 ;  /* 0x0000000800037213 */ /* 0x000fe20000000000 */
[----:B------:R-:W-:Y:S01]  /*5d80*/  FFMA.FTZ R8, R6, -UR16, R55 ;  /* 0x8000001006087c23 */ /* 0x000fe20008010037 */
[----:B------:R-:W-:Y:S01]  /*5d90*/  FSEL R116, R15, -INF , !P0 ;  /* 0xff8000000f747808 */ /* 0x000fe20004000000 */
[----:B------:R-:W-:Y:S01]  /*5da0*/  IMAD.MOV.U32 R6, RZ, RZ, R9 ;  /* 0x000000ffff067224 */ /* 0x000fe200078e0009 */
[----:B------:R-:W-:Y:S02]  /*5db0*/  PLOP3.LUT P0, PT, PT, PT, UP0, 0x80, 0x0 ;  /* 0x000000000000781c */ /* 0x000fe40003f0f008 */
[----:B------:R-:W-:Y:S02]  /*5dc0*/  IABS R0, R0 ;  /* 0x0000000000007213 */ /* 0x000fe40000000000 */
[----:B------:R-:W-:Y:S02]  /*5dd0*/  I2FP.F32.S32 R7, R7 ;  /* 0x0000000700077245 */ /* 0x000fe40000201400 */
[----:B------:R-:W-:-:S02]  /*5de0*/  I2FP.F32.S32 R3, R3 ;  /* 0x0000000300037245 */ /* 0x000fc40000201400 */
        /* <DEDUP_REMOVED lines=8> */
[----:B------:R-:W-:Y:S02]  /*5e70*/  FSEL R125, R7, -INF , !P5 ;  /* 0xff800000077d7808 */ /* 0x000fe40006800000 */
[----:B------:R-:W-:-:S02]  /*5e80*/  FSEL R118, R3, -INF , !P2 ;  /* 0xff80000003767808 */ /* 0x000fc40005000000 */
        /* <DEDUP_REMOVED lines=118> */
.L_x_1423:
[----:B------:R-:W-:Y:S05]  /*65f0*/  BSYNC B0 ;  /* 0x0000000000007941 */ /* 0x000fea0003800000 */
.L_x_1422:
[----:B------:R-:W0:Y:S02]  /*6600*/  LDGDEPBAR ;  /* 0x00000000000079af */ /* 0x000e240000000000 */
.L_x_1421:
[----:B------:R-:W-:Y:S01]  /*6610*/  FMNMX.FTZ R3, R33, R34, !PT ;  /* 0x0000002221037209 */ /* 0x000fe20007810000 */
[----:B------:R-:W-:Y:S01]  /*6620*/  STL [R1+0xd8], R183 ;  /* 0x0000d8b701007387 */ /* 0x000fe20000100800 */
[----:B------:R-:W-:Y:S01]  /*6630*/  FMNMX.FTZ R0, R45, R46, !PT ;  /* 0x0000002e2d007209 */ /* 0x000fe20007810000 */
[----:B------:R-:W-:Y:S01]  /*6640*/  IMAD.WIDE.U32 R136, R103, -0x326172a9, RZ ;  /* 0xcd9e8d5767887825 */ /* 0x000fe200078e00ff */
[----:B------:R-:W-:Y:S01]  /*6650*/  FMNMX.FTZ R3, R31, R3, !PT ;  /* 0x000000031f037209 */ /* 0x000fe20007810000 */
[----:B------:R-:W-:Y:S01]  /*6660*/  STL [R1+0xd4], R182 ;  /* 0x0000d4b601007387 */ /* 0x000fe20000100800 */
[----:B------:R-:W-:Y:S01]  /*6670*/  FMNMX.FTZ R0, R47, R0, !PT ;  /* 0x000000002f007209 */ /* 0x000fe20007810000 */
[----:B------:R-:W-:Y:S01]  /*6680*/  UIADD3 UR6, UR31, -0x4498517b, URZ ;  /* 0xbb67ae851f067890 */ /* 0x000fe2000fffe03f */
[----:B------:R-:W-:Y:S01]  /*6690*/  FMNMX.FTZ R3, R32, R3, !PT ;  /* 0x0000000320037209 */ /* 0x000fe20007810000 */
[----:B------:R-:W-:Y:S01]  /*66a0*/  STL [R1+0xd0], R181 ;  /* 0x0000d0b501007387 */ /* 0x000fe20000100800 */
[----:B------:R-:W-:Y:S01]  /*66b0*/  FMNMX.FTZ R0, R39, R0, !PT ;  /* 0x0000000027007209 */ /* 0x000fe20007810000 */
[----:B------:R-:W-:Y:S01]  /*66c0*/  USHF.L.U32 UR38, UR18, 0x1, URZ ;  /* 0x0000000112267899 */ /* 0x000fe2000800063f */
[----:B------:R-:W-:Y:S01]  /*66d0*/  FMNMX.FTZ R3, R28, R3, !PT ;  /* 0x000000031c037209 */ /* 0x000fe20007810000 */
[----:B------:R-:W-:Y:S01]  /*66e0*/  STL [R1+0xcc], R176 ;  /* 0x0000ccb001007387 */ /* 0x000fe20000100800 */
[----:B------:R-:W-:Y:S01]  /*66f0*/  FMNMX.FTZ R0, R44, R0, !PT ;  /* 0x000000002c007209 */ /* 0x000fe20007810000 */
[----:B------:R-:W-:Y:S01]  /*6700*/  ULOP3.LUT UR7, UR38, UR31, URZ, 0x3c, !UPT ;  /* 0x0000001f26077292 */ /* 0x000fe2000f8e3c3f */
[----:B------:R-:W-:Y:S01]  /*6710*/  FMNMX.FTZ R3, R29, R3, !PT ;  /* 0x000000031d037209 */ /* 0x000fe20007810000 */
[----:B------:R-:W-:Y:S01]  /*6720*/  UIADD3 UR37, UR30, -0x61c88647, URZ ;  /* 0x9e3779b91e257890 */ /* 0x000fe2000fffe03f */
[----:B------:R-:W-:Y:S01]  /*6730*/  FMNMX.FTZ R0, R36, R0, !PT ;  /* 0x0000000024007209 */ /* 0x000fe20007810000 */
[----:B------:R-:W-:Y:S01]  /*6740*/  UIADD3 UR36, UR30, 0x3c6ef372, URZ ;  /* 0x3c6ef3721e247890 */ /* 0x000fe2000fffe03f */
[----:B------:R-:W-:Y:S01]  /*6750*/  FMNMX.FTZ R3, R30, R3, !PT ;  /* 0x000000031e037209 */ /* 0x000fe20007810000 */
[----:B------:R-:W-:Y:S01]  /*6760*/  ULDC UR8, c[0x0][0x2ec] ;  /* 0x0000bb0000087ab9 */ /* 0x000fe20000000800 */
        /* <DEDUP_REMOVED lines=24> */
[----:B------:R-:W-:Y:S02]  /*68f0*/  UIADD3 UR4, UR38, 0x1, URZ ;  /* 0x0000000126047890 */ /* 0x000fe4000fffe03f */
[----:B--2---:R-:W2:Y:S02]  /*6900*/  SHFL.BFLY PT, R6, R3, 0x2, 0x1f ;  /* 0x0c401f0003067f89 */ /* 0x004ea400000e0000 */
[--C-:B------:R-:W-:Y:S01]  /*6910*/  IMAD R178, R4, 0x2, R177.reuse ;  /* 0x0000000204b27824 */ /* 0x100fe200078e02b1 */
[----:B------:R-:W-:Y:S01]  /*6920*/  ULOP3.LUT UR4, UR4, UR31, URZ, 0x3c, !UPT ;  /* 0x0000001f04047292 */ /* 0x000fe2000f8e3c3f */
[----:B------:R-:W-:Y:S01]  /*6930*/  LDSM.16.MT88.4 R20, [R177+0xc000] ;  /* 0x00c00000b114783b */ /* 0x000fe20000004200 */
[C---:B------:R-:W-:Y:S02]  /*6940*/  IMAD R180, R2.reuse, 0x2, R177 ;  /* 0x0000000202b47824 */ /* 0x040fe400078e02b1 */
[----:B------:R-:W-:Y:S01]  /*6950*/  IMAD R179, R2, 0x2, R178 ;  /* 0x0000000202b37824 */ /* 0x000fe200078e02b2 */
[----:B------:R-:W-:Y:S04]  /*6960*/  LDSM.16.MT88.4 R40, [R178+0xc000] ;  /* 0x00c00000b228783b */ /* 0x000fe80000004200 */
[----:B------:R-:W-:Y:S04]  /*6970*/  LDSM.16.MT88.4 R76, [R178+0xc800] ;  /* 0x00c80000b24c783b */ /* 0x000fe80000004200 */
[----:B------:R-:W-:Y:S04]  /*6980*/  LDSM.16.MT88.4 R64, [R180+0xc000] ;  /* 0x00c00000b440783b */ /* 0x000fe80000004200 */
[----:B------:R-:W-:Y:S01]  /*6990*/  LDSM.16.MT88.4 R52, [R179+0xc000] ;  /* 0x00c00000b334783b */ /* 0x000fe20000004200 */
[----:B--2---:R-:W-:-:S03]  /*69a0*/  FMNMX.FTZ R3, R3, R6, !PT ;  /* 0x0000000603037209 */ /* 0x004fc60007810000 */
[----:B------:R-:W-:Y:S01]  /*69b0*/  LDSM.16.MT88.4 R80, [R177+0xe000] ;  /* 0x00e00000b150783b */ /* 0x000fe20000004200 */
[----:B------:R-:W-:Y:S01]  /*69c0*/  LOP3.LUT R6, R101, UR30, RZ, 0x3c, !PT ;  /* 0x0000001e65067c12 */ /* 0x000fe2000f8e3cff */
[----:B------:R-:W-:Y:S02]  /*69d0*/  IMAD.WIDE.U32 R100, R102, -0x2daee0ad, RZ ;  /* 0xd2511f5366647825 */ /* 0x000fe400078e00ff */
[----:B------:R-:W2:Y:S04]  /*69e0*/  SHFL.BFLY PT, R7, R3, 0x1, 0x1f ;  /* 0x0c201f0003077f89 */ /* 0x000ea800000e0000 */
[----:B------:R3:W-:Y:S04]  /*69f0*/  STL [R1+0xb8], R6 ;  /* 0x0000b80601007387 */ /* 0x0007e80000100800 */
[----:B------:R-:W-:Y:S04]  /*6a00*/  LDSM.16.MT88.4 R60, [R180+0xc800] ;  /* 0x00c80000b43c783b */ /* 0x000fe80000004200 */
[----:B------:R-:W-:Y:S04]  /*6a10*/  LDSM.16.MT88.4 R84, [R177+0xe800] ;  /* 0x00e80000b154783b */ /* 0x000fe80000004200 */
[----:B------:R-:W-:Y:S04]  /*6a20*/  LDSM.16.MT88.4 R72, [R179+0xe000] ;  /* 0x00e00000b348783b */ /* 0x000fe80000004200 */
[----:B------:R-:W-:Y:S01]  /*6a30*/  LDSM.16.MT88.4 R112, [R179+0x10000] ;  /* 0x01000000b370783b */ /* 0x000fe20000004200 */
[----:B--2---:R-:W-:-:S03]  /*6a40*/  FMNMX.FTZ R3, R3, R7, !PT ;  /* 0x0000000703037209 */ /* 0x004fc60007810000 */
[----:B------:R-:W-:Y:S01]  /*6a50*/  LDSM.16.MT88.4 R88, [R177+0x10000] ;  /* 0x01000000b158783b */ /* 0x000fe20000004200 */
[C---:B------:R-:W-:Y:S01]  /*6a60*/  FSETP.NEU.FTZ.AND P1, PT, R3.reuse, -INF , PT ;  /* 0xff8000000300780b */ /* 0x040fe20003f3d000 */
[----:B-1----:R-:W-:Y:S01]  /*6a70*/  FMUL.FTZ R12, R3, UR8 ;  /* 0x00000008030c7c20 */ /* 0x002fe20008410000 */
[----:B---3--:R-:W-:Y:S01]  /*6a80*/  LOP3.LUT R6, R137, R6, RZ, 0x3c, !PT ;  /* 0x0000000689067212 */ /* 0x008fe200078e3cff */
[----:B------:R-:W-:Y:S03]  /*6a90*/  LDSM.16.MT88.4 R108, [R180+0x10000] ;  /* 0x01000000b46c783b */ /* 0x000fe60000004200 */
[----:B------:R-:W-:Y:S01]  /*6aa0*/  FSEL R12, R12, RZ, P1 ;  /* 0x000000ff0c0c7208 */ /* 0x000fe20000800000 */
[----:B------:R-:W-:Y:S01]  /*6ab0*/  IMAD.WIDE.U32 R68, R6, -0x2daee0ad, RZ ;  /* 0xd2511f5306447825 */ /* 0x000fe200078e00ff */
[----:B------:R-:W-:Y:S01]  /*6ac0*/  LOP3.LUT R6, R101, UR7, RZ, 0x3c, !PT ;  /* 0x0000000765067c12 */ /* 0x000fe2000f8e3cff */
[----:B------:R-:W-:Y:S01]  /*6ad0*/  UIADD3 UR7, UR30, 0x1715609d, URZ ;  /* 0x1715609d1e077890 */ /* 0x000fe2000fffe03f */
[----:B------:R-:W-:Y:S02]  /*6ae0*/  LDSM.16.MT88.4 R104, [R178+0xe800] ;  /* 0x00e80000b268783b */ /* 0x000fe40000004200 */
[----:B------:R-:W-:Y:S01]  /*6af0*/  LOP3.LUT R8, R69, UR6, R100, 0x96, !PT ;  /* 0x0000000645087c12 */ /* 0x000fe2000f8e9664 */
[----:B------:R-:W-:Y:S01]  /*6b00*/  IMAD.WIDE.U32 R6, R6, -0x326172a9, RZ ;  /* 0xcd9e8d5706067825 */ /* 0x000fe200078e00ff */
[----:B------:R-:W-:-:S03]  /*6b10*/  FMNMX.FTZ R100, R124, R0, !PT ;  /* 0x000000007c647209 */ /* 0x000fc60007810000 */
[----:B------:R-:W-:Y:S01]  /*6b20*/  FFMA.FTZ R0, R33, UR8, -R12 ;  /* 0x0000000821007c23 */ /* 0x000fe2000801080c */
[----:B------:R-:W-:Y:S01]  /*6b30*/  UIADD3 UR6, UR31, -0x56f99767, URZ ;  /* 0xa90668991f067890 */ /* 0x000fe2000fffe03f */
[----:B------:R-:W-:Y:S01]  /*6b40*/  IMAD.WIDE.U32 R50, R8, -0x326172a9, RZ ;  /* 0xcd9e8d5708327825 */ /* 0x000fe200078e00ff */
[----:B------:R-:W-:Y:S01]  /*6b50*/  LOP3.LUT R7, R7, UR37, R136, 0x96, !PT ;  /* 0x0000002507077c12 */ /* 0x000fe2000f8e9688 */
[----:B------:R-:W1:Y:S01]  /*6b60*/  SHFL.BFLY PT, R13, R100, 0x2, 0x1f ;  /* 0x0c401f00640d7f89 */ /* 0x000e6200000e0000 */
[----:B------:R2:W-:Y:S02]  /*6b70*/  MUFU.EX2 R159, R0 ;  /* 0x00000000009f7308 */ /* 0x0005e40000000800 */
[----:B------:R-:W-:Y:S01]  /*6b80*/  LOP3.LUT R10, R51, UR36, R6, 0x96, !PT ;  /* 0x00000024330a7c12 */ /* 0x000fe2000f8e9606 */
[----:B------:R-:W-:Y:S01]  /*6b90*/  IMAD.WIDE.U32 R6, R7, -0x2daee0ad, RZ ;  /* 0xd2511f5307067825 */ /* 0x000fe200078e00ff */
[----:B------:R-:W-:Y:S03]  /*6ba0*/  LDSM.16.MT88.4 R92, [R179+0xe800] ;  /* 0x00e80000b35c783b */ /* 0x000fe60000004200 */
[----:B------:R-:W-:Y:S01]  /*6bb0*/  IMAD.WIDE.U32 R10, R10, -0x2daee0ad, RZ ;  /* 0xd2511f530a0a7825 */ /* 0x000fe200078e00ff */
[----:B------:R-:W-:Y:S01]  /*6bc0*/  LOP3.LUT R7, R7, UR29, R68, 0x96, !PT ;  /* 0x0000001d07077c12 */ /* 0x000fe2000f8e9644 */
[----:B------:R-:W-:Y:S03]  /*6bd0*/  LDSM.16.MT88.4 R96, [R180+0xe800] ;  /* 0x00e80000b460783b */ /* 0x000fe60000004200 */
[----:B------:R-:W-:Y:S01]  /*6be0*/  LOP3.LUT R8, R11, UR25, R6, 0x96, !PT ;  /* 0x000000190b087c12 */ /* 0x000fe2000f8e9606 */
[----:B------:R-:W-:-:S04]  /*6bf0*/  IMAD.WIDE.U32 R6, R7, -0x326172a9, RZ ;  /* 0xcd9e8d5707067825 */ /* 0x000fc800078e00ff */
[----:B------:R-:W-:-:S04]  /*6c00*/  IMAD.WIDE.U32 R8, R8, -0x326172a9, RZ ;  /* 0xcd9e8d5708087825 */ /* 0x000fc800078e00ff */
[----:B--2---:R-:W-:Y:S01]  /*6c10*/  FFMA.FTZ R0, R34, UR8, -R12 ;  /* 0x0000000822007c23 */ /* 0x004fe2000801080c */
[----:B------:R-:W-:-:S03]  /*6c20*/  LOP3.LUT R7, R7, UR28, R50, 0x96, !PT ;  /* 0x0000001c07077c12 */ /* 0x000fc6000f8e9632 */
[----:B------:R2:W-:Y:S01]  /*6c30*/  MUFU.EX2 R165, R0 ;  /* 0x0000000000a57308 */ /* 0x0005e20000000800 */
[----:B-1----:R-:W-:-:S05]  /*6c40*/  FMNMX.FTZ R100, R100, R13, !PT ;  /* 0x0000000d64647209 */ /* 0x002fca0007810000 */
[----:B------:R-:W1:Y:S01]  /*6c50*/  SHFL.BFLY PT, R11, R100, 0x1, 0x1f ;  /* 0x0c201f00640b7f89 */ /* 0x000e6200000e0000 */
[----:B--2---:R-:W-:Y:S01]  /*6c60*/  LOP3.LUT R0, R9, UR24, R6, 0x96, !PT ;  /* 0x0000001809007c12 */ /* 0x004fe2000f8e9606 */
[----:B------:R-:W-:-:S04]  /*6c70*/  IMAD.WIDE.U32 R6, R7, -0x2daee0ad, RZ ;  /* 0xd2511f5307067825 */ /* 0x000fc800078e00ff */
[----:B------:R-:W-:Y:S01]  /*6c80*/  FFMA.FTZ R9, R31, UR8, -R12 ;  /* 0x000000081f097c23 */ /* 0x000fe2000801080c */
[----:B------:R-:W-:-:S04]  /*6c90*/  IMAD.WIDE.U32 R102, R0, -0x2daee0ad, RZ ;  /* 0xd2511f5300667825 */ /* 0x000fc800078e00ff */
[----:B------:R-:W-:Y:S01]  /*6ca0*/  FFMA.FTZ R0, R32, UR8, -R12 ;  /* 0x0000000820007c23 */ /* 0x000fe2000801080c */
[----:B------:R-:W-:Y:S01]  /*6cb0*/  MUFU.EX2 R164, R9 ;  /* 0x0000000900a47308 */ /* 0x000fe20000000800 */
[----:B------:R-:W-:Y:S02]  /*6cc0*/  LOP3.LUT R14, R103, UR6, R6, 0x96, !PT ;  /* 0x00000006670e7c12 */ /* 0x000fe4000f8e9606 */
[----:B------:R-:W-:Y:S01]  /*6cd0*/  LOP3.LUT R6, R7, UR22, R10, 0x96, !PT ;  /* 0x0000001607067c12 */ /* 0x000fe2000f8e960a */
[----:B------:R-:W-:Y:S01]  /*6ce0*/  FFMA.FTZ R7, R28, UR8, -R12 ;  /* 0x000000081c077c23 */ /* 0x000fe2000801080c */
[----:B-1----:R-:W-:Y:S01]  /*6cf0*/  FMNMX.FTZ R100, R100, R11, !PT ;  /* 0x0000000b64647209 */ /* 0x002fe20007810000 */
[----:B------:R-:W-:Y:S02]  /*6d00*/  IMAD.WIDE.U32 R14, R14, -0x326172a9, RZ ;  /* 0xcd9e8d570e0e7825 */ /* 0x000fe400078e00ff */
[----:B------:R1:W-:Y:S01]  /*6d10*/  MUFU.EX2 R128, R0 ;  /* 0x0000000000807308 */ /* 0x0003e20000000800 */
[----:B------:R-:W-:Y:S01]  /*6d20*/  FSETP.NEU.FTZ.AND P1, PT, R100, -INF , PT ;  /* 0xff8000006400780b */ /* 0x000fe20003f3d000 */
[----:B------:R-:W-:-:S04]  /*6d30*/  IMAD.WIDE.U32 R70, R6, -0x326172a9, RZ ;  /* 0xcd9e8d5706467825 */ /* 0x000fc800078e00ff */
[----:B------:R-:W-:Y:S01]  /*6d40*/  FMUL.FTZ R13, R100, UR8 ;  /* 0x00000008640d7c20 */ /* 0x000fe20008410000 */
[----:B------:R-:W-:Y:S01]  /*6d50*/  SHF.R.U32.HI R17, RZ, 0x18, R14 ;  /* 0x00000018ff117819 */ /* 0x000fe2000001160e */
[----:B------:R2:W-:Y:S01]  /*6d60*/  MUFU.EX2 R155, R7 ;  /* 0x00000007009b7308 */ /* 0x0005e20000000800 */
[----:B------:R-:W-:Y:S02]  /*6d70*/  LOP3.LUT R8, R71, UR7, R8, 0x96, !PT ;  /* 0x0000000747087c12 */ /* 0x000fe4000f8e9608 */
[----:B------:R-:W-:-:S03]  /*6d80*/  FSEL R13, R13, RZ, P1 ;  /* 0x000000ff0d0d7208 */ /* 0x000fc60000800000 */
[----:B------:R-:W-:Y:S01]  /*6d90*/  IMAD.WIDE.U32 R48, R8, -0x2daee0ad, RZ ;  /* 0xd2511f5308307825 */ /* 0x000fe200078e00ff */
[----:B------:R-:W-:-:S03]  /*6da0*/  SHF.R.U32.HI R8, RZ, 0x10, R14 ;  /* 0x00000010ff087819 */ /* 0x000fc6000001160e */
[--C-:B------:R-:W-:Y:S01]  /*6db0*/  FFMA.FTZ R5, R36, UR8, -R13.reuse ;  /* 0x0000000824057c23 */ /* 0x100fe2000801080d */
[----:B-1----:R-:W-:Y:S01]  /*6dc0*/  LOP3.LUT R0, R14, 0xffff, RZ, 0xc0, !PT ;  /* 0x0000ffff0e007812 */ /* 0x002fe200078ec0ff */
[--C-:B------:R-:W-:Y:S01]  /*6dd0*/  FFMA.FTZ R4, R37, UR8, -R13.reuse ;  /* 0x0000000825047c23 */ /* 0x100fe2000801080d */
[----:B------:R-:W-:Y:S01]  /*6de0*/  LOP3.LUT R10, R8, 0xff, RZ, 0xc0, !PT ;  /* 0x000000ff080a7812 */ /* 0x000fe200078ec0ff */
[----:B------:R-:W-:Y:S01]  /*6df0*/  FFMA.FTZ R8, R46, UR8, -R13 ;  /* 0x000000082e087c23 */ /* 0x000fe2000801080d */
[----:B------:R-:W-:Y:S01]  /*6e00*/  SHF.R.U32.HI R6, RZ, 0x8, R0 ;  /* 0x00000008ff067819 */ /* 0x000fe20000011600 */
[----:B------:R-:W-:Y:S01]  /*6e10*/  FFMA.FTZ R0, R29, UR8, -R12 ;  /* 0x000000081d007c23 */ /* 0x000fe2000801080c */
[----:B------:R-:W-:Y:S01]  /*6e20*/  LOP3.LUT R9, R48, 0xff, RZ, 0xc0, !PT ;  /* 0x000000ff30097812 */ /* 0x000fe200078ec0ff */
[----:B------:R1:W-:Y:S01]  /*6e30*/  MUFU.EX2 R181, R8 ;  /* 0x0000000800b57308 */ /* 0x0003e20000000800 */
[----:B--2---:R-:W-:Y:S02]  /*6e40*/  LOP3.LUT R7, R14, 0xff, RZ, 0xc0, !PT ;  /* 0x000000ff0e077812 */ /* 0x004fe400078ec0ff */
[----:B------:R-:W-:-:S02]  /*6e50*/  PRMT R19, R10, 0x5410, R17 ;  /* 0x000054100a137816 */ /* 0x000fc40000000011 */
[----:B------:R-:W-:Y:S01]  /*6e60*/  PRMT R24, R7, 0x5410, R6 ;  /* 0x0000541007187816 */ /* 0x000fe20000000006 */
[----:B------:R-:W-:Y:S02]  /*6e70*/  FFMA.FTZ R6, R30, UR8, -R12 ;  /* 0x000000081e067c23 */ /* 0x000fe4000801080c */
[----:B------:R2:W-:Y:S01]  /*6e80*/  MUFU.EX2 R130, R0 ;  /* 0x0000000000827308 */ /* 0x0005e20000000800 */
[----:B------:R-:W3:Y:S07]  /*6e90*/  LDSM.16.MT88.4 R28, [R177+0xc800] ;  /* 0x00c80000b11c783b */ /* 0x000eee0000004200 */
[----:B------:R4:W-:Y:S01]  /*6ea0*/  MUFU.EX2 R131, R6 ;  /* 0x0000000600837308 */ /* 0x0009e20000000800 */
[----:B-1----:R-:W-:-:S07]  /*6eb0*/  FFMA.FTZ R8, R39, UR8, -R13 ;  /* 0x0000000827087c23 */ /* 0x002fce000801080d */
[----:B------:R-:W-:Y:S01]  /*6ec0*/  MUFU.EX2 R156, R8 ;  /* 0x00000008009c7308 */ /* 0x000fe20000000800 */
[----:B--2---:R-:W-:-:S04]  /*6ed0*/  LOP3.LUT R0, R15, UR9, R70, 0x96, !PT ;  /* 0x000000090f007c12 */ /* 0x004fc8000f8e9646 */
[C---:B------:R-:W-:Y:S02]  /*6ee0*/  LOP3.LUT R7, R0.reuse, 0xffff, RZ, 0xc0, !PT ;  /* 0x0000ffff00077812 */ /* 0x040fe400078ec0ff */
[----:B------:R-:W-:Y:S01]  /*6ef0*/  LOP3.LUT R18, R0, 0xff, RZ, 0xc0, !PT ;  /* 0x000000ff00127812 */ /* 0x000fe200078ec0ff */
[----:B------:R-:W-:Y:S01]  /*6f00*/  MUFU.EX2 R183, R5 ;  /* 0x0000000500b77308 */ /* 0x000fe20000000800 */
[----:B----4-:R-:W-:Y:S01]  /*6f10*/  FFMA.FTZ R6, R45, UR8, -R13 ;  /* 0x000000082d067c23 */ /* 0x010fe2000801080d */
[--C-:B------:R-:W-:Y:S02]  /*6f20*/  SHF.R.U32.HI R11, RZ, 0x10, R0.reuse ;  /* 0x00000010ff0b7819 */ /* 0x100fe40000011600 */
[----:B------:R-:W-:Y:S02]  /*6f30*/  SHF.R.U32.HI R16, RZ, 0x18, R0 ;  /* 0x00000018ff107819 */ /* 0x000fe40000011600 */
[----:B------:R-:W-:Y:S02]  /*6f40*/  LOP3.LUT R0, R48, 0xffff, RZ, 0xc0, !PT ;  /* 0x0000ffff30007812 */ /* 0x000fe400078ec0ff */
[----:B------:R1:W2:Y:S01]  /*6f50*/  MUFU.EX2 R182, R6 ;  /* 0x0000000600b67308 */ /* 0x0002a20000000800 */
[----:B------:R-:W-:-:S02]  /*6f60*/  SHF.R.U32.HI R7, RZ, 0x8, R7 ;  /* 0x00000008ff077819 */ /* 0x000fc40000011607 */
[----:B------:R-:W-:Y:S02]  /*6f70*/  SHF.R.U32.HI R0, RZ, 0x8, R0 ;  /* 0x00000008ff007819 */ /* 0x000fe40000011600 */
[----:B------:R-:W-:Y:S01]  /*6f80*/  PRMT R18, R18, 0x5410, R7 ;  /* 0x0000541012127816 */ /* 0x000fe20000000007 */
[----:B------:R-:W-:Y:S01]  /*6f90*/  FFMA.FTZ R7, R47, UR8, -R13 ;  /* 0x000000082f077c23 */ /* 0x000fe2000801080d */
[----:B------:R-:W-:Y:S01]  /*6fa0*/  PRMT R33, R9, 0x5410, R0 ;  /* 0x0000541009217816 */ /* 0x000fe20000000000 */
[----:B------:R-:W-:Y:S01]  /*6fb0*/  MUFU.EX2 R167, R4 ;  /* 0x0000000400a77308 */ /* 0x000fe20000000800 */
[----:B------:R-:W-:-:S04]  /*6fc0*/  LOP3.LUT R0, R49, UR21, R102, 0x96, !PT ;  /* 0x0000001531007c12 */ /* 0x000fc8000f8e9666 */
[----:B------:R-:W-:-:S03]  /*6fd0*/  LOP3.LUT R10, R0, 0xff, RZ, 0xc0, !PT ;  /* 0x000000ff000a7812 */ /* 0x000fc600078ec0ff */
[----:B------:R4:W3:Y:S01]  /*6fe0*/  MUFU.EX2 R129, R7 ;  /* 0x0000000700817308 */ /* 0x0008e20000000800 */
[----:B-1----:R-:W-:Y:S02]  /*6ff0*/  LOP3.LUT R6, R11, 0xff, RZ, 0xc0, !PT ;  /* 0x000000ff0b067812 */ /* 0x002fe400078ec0ff */
[----:B------:R-:W-:Y:S02]  /*7000*/  SHF.R.U32.HI R11, RZ, 0x18, R0 ;  /* 0x00000018ff0b7819 */ /* 0x000fe40000011600 */
[----:B------:R-:W-:Y:S02]  /*7010*/  PRMT R17, R6, 0x5410, R16 ;  /* 0x0000541006117816 */ /* 0x000fe40000000010 */
[--C-:B------:R-:W-:Y:S02]  /*7020*/  SHF.R.U32.HI R6, RZ, 0x10, R48.reuse ;  /* 0x00000010ff067819 */ /* 0x100fe40000011630 */
[----:B------:R-:W-:Y:S02]  /*7030*/  SHF.R.U32.HI R16, RZ, 0x18, R48 ;  /* 0x00000018ff107819 */ /* 0x000fe40000011630 */
[----:B------:R-:W-:-:S02]  /*7040*/  LOP3.LUT R9, R6, 0xff, RZ, 0xc0, !PT ;  /* 0x000000ff06097812 */ /* 0x000fc400078ec0ff */
[----:B------:R-:W-:Y:S02]  /*7050*/  LOP3.LUT R6, R0, 0xffff, RZ, 0xc0, !PT ;  /* 0x0000ffff00067812 */ /* 0x000fe400078ec0ff */
[----:B------:R-:W-:Y:S01]  /*7060*/  PRMT R32, R9, 0x5410, R16 ;  /* 0x0000541009207816 */ /* 0x000fe20000000010 */
[----:B------:R-:W-:Y:S01]  /*7070*/  FFMA.FTZ R9, R35, UR8, -R12 ;  /* 0x0000000823097c23 */ /* 0x000fe2000801080c */
[----:B------:R-:W-:Y:S02]  /*7080*/  SHF.R.U32.HI R6, RZ, 0x8, R6 ;  /* 0x00000008ff067819 */ /* 0x000fe40000011606 */
[----:B----4-:R-:W-:Y:S01]  /*7090*/  SHF.R.U32.HI R7, RZ, 0x10, R0 ;  /* 0x00000010ff077819 */ /* 0x010fe20000011600 */
[----:B------:R-:W-:Y:S01]  /*70a0*/  MUFU.EX2 R166, R9 ;  /* 0x0000000900a67308 */ /* 0x000fe20000000800 */
[----:B------:R-:W-:Y:S02]  /*70b0*/  PRMT R10, R10, 0x5410, R6 ;  /* 0x000054100a0a7816 */ /* 0x000fe40000000006 */
[----:B------:R-:W-:Y:S01]  /*70c0*/  LOP3.LUT R0, R7, 0xff, RZ, 0xc0, !PT ;  /* 0x000000ff07007812 */ /* 0x000fe200078ec0ff */
[----:B------:R-:W-:Y:S01]  /*70d0*/  FFMA.FTZ R7, R44, UR8, -R13 ;  /* 0x000000082c077c23 */ /* 0x000fe2000801080d */
[----:B--2---:R-:W-:Y:S01]  /*70e0*/  F2FP.F16.F32.PACK_AB R6, R181, R182 ;  /* 0x000000b6b506723e */ /* 0x004fe200000000ff */
[----:B------:R-:W-:Y:S01]  /*70f0*/  LDSM.16.MT88.4 R44, [R178+0xe000] ;  /* 0x00e00000b22c783b */ /* 0x000fe20000004200 */
[----:B------:R-:W-:Y:S01]  /*7100*/  PRMT R11, R0, 0x5410, R11 ;  /* 0x00005410000b7816 */ /* 0x000fe2000000000b */
[----:B------:R1:W2:Y:S01]  /*7110*/  MUFU.EX2 R157, R7 ;  /* 0x00000007009d7308 */ /* 0x0002a20000000800 */
[----:B------:R-:W-:-:S02]  /*7120*/  PRMT R151, R6, 0x7610, R151 ;  /* 0x0000761006977816 */ /* 0x000fc40000000097 */
[----:B------:R-:W-:Y:S01]  /*7130*/  PRMT R149, R6, 0x7632, R149 ;  /* 0x0000763206957816 */ /* 0x000fe20000000095 */
[----:B------:R-:W-:Y:S01]  /*7140*/  IMAD.U32 R6, RZ, RZ, UR12 ;  /* 0x0000000cff067e24 */ /* 0x000fe2000f8e00ff */
[----:B------:R-:W-:Y:S02]  /*7150*/  F2FP.F16.F32.PACK_AB R0, R165, R159 ;  /* 0x0000009fa500723e */ /* 0x000fe400000000ff */
[----:B---3--:R-:W-:Y:S02]  /*7160*/  F2FP.F16.F32.PACK_AB R5, R156, R129 ;  /* 0x000000819c05723e */ /* 0x008fe400000000ff */
[C---:B------:R-:W-:Y:S02]  /*7170*/  PRMT R148, R0.reuse, 0x7610, R148 ;  /* 0x0000761000947816 */ /* 0x040fe40000000094 */
[----:B------:R-:W-:Y:S02]  /*7180*/  PRMT R153, R0, 0x7632, R153 ;  /* 0x0000763200997816 */ /* 0x000fe40000000099 */
[----:B------:R-:W-:-:S02]  /*7190*/  LEA R0, R6, UR12, 0x10 ;  /* 0x0000000c06007c11 */ /* 0x000fc4000f8e80ff */
[C---:B------:R-:W-:Y:S01]  /*71a0*/  PRMT R147, R5.reuse, 0x7610, R147 ;  /* 0x0000761005937816 */ /* 0x040fe20000000093 */
[----:B-1----:R-:W-:Y:S01]  /*71b0*/  FFMA.FTZ R7, R38, UR8, -R13 ;  /* 0x0000000826077c23 */ /* 0x002fe2000801080d */
[----:B------:R-:W-:Y:S01]  /*71c0*/  PRMT R146, R5, 0x7632, R146 ;  /* 0x0000763205927816 */ /* 0x000fe20000000092 */
[----:B------:R-:W1:Y:S01]  /*71d0*/  LDSM.16.MT88.4 R36, [R179+0xc800] ;  /* 0x00c80000b324783b */ /* 0x000e620000004200 */
[----:B------:R-:W-:Y:S01]  /*71e0*/  F2FP.F16.F32.PACK_AB R5, R128, R164 ;  /* 0x000000a48005723e */ /* 0x000fe200000000ff */
[----:B------:R3:W4:Y:S01]  /*71f0*/  MUFU.EX2 R158, R7 ;  /* 0x00000007009e7308 */ /* 0x0007220000000800 */
[----:B------:R-:W-:Y:S02]  /*7200*/  HSET2.LE.AND R4, R18, R0, PT ;  /* 0x0000000012047233 */ /* 0x000fe40003803000 */
[----:B------:R-:W-:Y:S02]  /*7210*/  PRMT R6, R151, 0x5410, R149 ;  /* 0x0000541097067816 */ /* 0x000fe40000000095 */
[----:B------:R-:W-:-:S02]  /*7220*/  PRMT R152, R5, 0x7610, R152 ;  /* 0x0000761005987816 */ /* 0x000fc40000000098 */
[----:B------:R-:W-:Y:S02]  /*7230*/  PRMT R150, R5, 0x7632, R150 ;  /* 0x0000763205967816 */ /* 0x000fe40000000096 */
[--C-:B------:R-:W-:Y:S02]  /*7240*/  HSET2.LE.AND R5, R17, R0.reuse, PT ;  /* 0x0000000011057233 */ /* 0x100fe40003803000 */
[----:B------:R-:W-:Y:S02]  /*7250*/  LOP3.LUT R4, R4, R6, RZ, 0xc0, !PT ;  /* 0x0000000604047212 */ /* 0x000fe400078ec0ff */
[----:B------:R-:W-:Y:S02]  /*7260*/  HSET2.LE.AND R6, R24, R0, PT ;  /* 0x0000000018067233 */ /* 0x000fe40003803000 */
[----:B------:R-:W-:Y:S02]  /*7270*/  PRMT R8, R147, 0x5410, R146 ;  /* 0x0000541093087816 */ /* 0x000fe40000000092 */
[----:B---3--:R-:W-:-:S02]  /*7280*/  PRMT R7, R148, 0x5410, R153 ;  /* 0x0000541094077816 */ /* 0x008fc40000000099 */
[----:B------:R-:W-:Y:S02]  /*7290*/  LOP3.LUT R6, R6, R8, RZ, 0xc0, !PT ;  /* 0x0000000806067212 */ /* 0x000fe400078ec0ff */
[----:B------:R-:W-:Y:S02]  /*72a0*/  LOP3.LUT R5, R5, R7, RZ, 0xc0, !PT ;  /* 0x0000000705057212 */ /* 0x000fe400078ec0ff */
[----:B------:R-:W-:Y:S02]  /*72b0*/  HSET2.LE.AND R7, R19, R0, PT ;  /* 0x0000000013077233 */ /* 0x000fe40003803000 */
[----:B------:R-:W-:Y:S02]  /*72c0*/  PRMT R8, R152, 0x5410, R150 ;  /* 0x0000541098087816 */ /* 0x000fe40000000096 */
[----:B--2---:R-:W-:Y:S02]  /*72d0*/  F2FP.F16.F32.PACK_AB R9, R183, R157 ;  /* 0x0000009db709723e */ /* 0x004fe400000000ff */
[----:B------:R-:W-:-:S02]  /*72e0*/  LOP3.LUT R7, R7, R8, RZ, 0xc0, !PT ;  /* 0x0000000807077212 */ /* 0x000fc400078ec0ff */
[----:B----4-:R-:W-:Y:S02]  /*72f0*/  F2FP.F16.F32.PACK_AB R8, R158, R167 ;  /* 0x000000a79e08723e */ /* 0x010fe400000000ff */
[C---:B------:R-:W-:Y:S02]  /*7300*/  PRMT R144, R9.reuse, 0x7610, R144 ;  /* 0x0000761009907816 */ /* 0x040fe40000000090 */
[----:B------:R-:W-:Y:S01]  /*7310*/  PRMT R143, R9, 0x7632, R143 ;  /* 0x00007632098f7816 */ /* 0x000fe2000000008f */
[C---:B------:R-:W-:Y:S01]  /*7320*/  HMMA.16816.F32 R24, R4.reuse, R20, RZ ;  /* 0x000000140418723c */ /* 0x040fe200000018ff */
[----:B------:R-:W-:Y:S02]  /*7330*/  F2FP.F16.F32.PACK_AB R9, R130, R155 ;  /* 0x0000009b8209723e */ /* 0x000fe400000000ff */
[C---:B------:R-:W-:Y:S02]  /*7340*/  PRMT R142, R8.reuse, 0x7610, R142 ;  /* 0x00007610088e7816 */ /* 0x040fe4000000008e */
[----:B------:R-:W-:Y:S01]  /*7350*/  PRMT R140, R8, 0x7632, R140 ;  /* 0x00007632088c7816 */ /* 0x000fe2000000008c */
[----:B------:R-:W-:Y:S01]  /*7360*/  HMMA.16816.F32 R16, R4, R40, RZ ;  /* 0x000000280410723c */ /* 0x000fe200000018ff */
[----:B------:R-:W-:-:S02]  /*7370*/  HSET2.LE.AND R8, R10, R0, PT ;  /* 0x000000000a087233 */ /* 0x000fc40003803000 */
[C---:B------:R-:W-:Y:S02]  /*7380*/  PRMT R145, R9.reuse, 0x7610, R145 ;  /* 0x0000761009917816 */ /* 0x040fe40000000091 */
[----:B------:R-:W-:Y:S01]  /*7390*/  PRMT R141, R9, 0x7632, R141 ;  /* 0x00007632098d7816 */ /* 0x000fe2000000008d */
[C---:B------:R-:W-:Y:S01]  /*73a0*/  HMMA.16816.F32 R20, R4.reuse, R22, RZ ;  /* 0x000000160414723c */ /* 0x040fe200000018ff */
[----:B------:R-:W-:Y:S02]  /*73b0*/  PRMT R2, R144, 0x5410, R143 ;  /* 0x0000541090027816 */ /* 0x000fe4000000008f */
[----:B------:R-:W-:Y:S02]  /*73c0*/  F2FP.F16.F32.PACK_AB R9, R166, R131 ;  /* 0x00000083a609723e */ /* 0x000fe400000000ff */
[----:B------:R-:W-:Y:S01]  /*73d0*/  LOP3.LUT R8, R8, R2, RZ, 0xc0, !PT ;  /* 0x0000000208087212 */ /* 0x000fe200078ec0ff */
[----:B------:R-:W-:Y:S01]  /*73e0*/  HMMA.16816.F32 R40, R4, R42, RZ ;  /* 0x0000002a0428723c */ /* 0x000fe200000018ff */
[----:B------:R-:W-:-:S02]  /*73f0*/  PRMT R139, R9, 0x7610, R139 ;  /* 0x00007610098b7816 */ /* 0x000fc4000000008b */
[----:B------:R-:W-:Y:S02]  /*7400*/  PRMT R138, R9, 0x7632, R138 ;  /* 0x00007632098a7816 */ /* 0x000fe4000000008a */
[--C-:B------:R-:W-:Y:S02]  /*7410*/  HSET2.LE.AND R2, R11, R0.reuse, PT ;  /* 0x000000000b027233 */ /* 0x100fe40003803000 */
[----:B------:R-:W-:Y:S02]  /*7420*/  PRMT R9, R145, 0x5410, R141 ;  /* 0x0000541091097816 */ /* 0x000fe4000000008d */
[----:B------:R-:W-:Y:S02]  /*7430*/  HSET2.LE.AND R10, R33, R0, PT ;  /* 0x00000000210a7233 */ /* 0x000fe40003803000 */
[----:B------:R-:W-:Y:S02]  /*7440*/  LOP3.LUT R9, R2, R9, RZ, 0xc0, !PT ;  /* 0x0000000902097212 */ /* 0x000fe400078ec0ff */
[----:B------:R-:W-:-:S02]  /*7450*/  PRMT R2, R142, 0x5410, R140 ;  /* 0x000054108e027816 */ /* 0x000fc4000000008c */
[----:B------:R-:W-:Y:S02]  /*7460*/  HSET2.LE.AND R11, R32, R0, PT ;  /* 0x00000000200b7233 */ /* 0x000fe40003803000 */
[----:B------:R-:W-:Y:S01]  /*7470*/  LOP3.LUT R10, R10, R2, RZ, 0xc0, !PT ;  /* 0x000000020a0a7212 */ /* 0x000fe200078ec0ff */
[----:B------:R-:W-:Y:S01]  /*7480*/  HMMA.16816.F32 R32, R4, R64, RZ ;  /* 0x000000400420723c */ /* 0x000fe200000018ff */
[----:B------:R-:W-:-:S04]  /*7490*/  PRMT R2, R139, 0x5410, R138 ;  /* 0x000054108b027816 */ /* 0x000fc8000000008a */
[----:B------:R-:W-:-:S07]  /*74a0*/  LOP3.LUT R11, R11, R2, RZ, 0xc0, !PT ;  /* 0x000000020b0b7212 */ /* 0x000fce00078ec0ff */
[C---:B------:R-:W-:Y:S06]  /*74b0*/  HMMA.16816.F32 R56, R8.reuse, R28, R24 ;  /* 0x0000001c0838723c */ /* 0x040fec0000001818 */
[C---:B------:R-:W-:Y:S06]  /*74c0*/  HMMA.16816.F32 R16, R8.reuse, R76, R16 ;  /* 0x0000004c0810723c */ /* 0x040fec0000001810 */
[----:B------:R-:W-:Y:S06]  /*74d0*/  HMMA.16816.F32 R248, R8, R30, R20 ;  /* 0x0000001e08f8723c */ /* 0x000fec0000001814 */
[C---:B------:R-:W-:Y:S01]  /*74e0*/  HMMA.16816.F32 R28, R4.reuse, R66, RZ ;  /* 0x00000042041c723c */ /* 0x040fe200000018ff */
[----:B------:R-:W-:Y:S05]  /*74f0*/  LDSM.16.MT88.4 R64, [R178+0x10000] ;  /* 0x01000000b240783b */ /* 0x000fea0000004200 */
[----:B------:R-:W-:Y:S01]  /*7500*/  IMAD.MOV.U32 R170, RZ, RZ, R57 ;  /* 0x000000ffffaa7224 */ /* 0x000fe200078e0039 */
[----:B------:R-:W-:Y:S01]  /*7510*/  HMMA.16816.F32 R24, R4, R52, RZ ;  /* 0x000000340418723c */ /* 0x000fe200000018ff */
[----:B------:R-:W-:-:S02]  /*7520*/  IMAD.MOV.U32 R169, RZ, RZ, R58 ;  /* 0x000000ffffa97224 */ /* 0x000fc400078e003a */
[----:B------:R-:W-:Y:S02]  /*7530*/  IMAD.MOV.U32 R168, RZ, RZ, R56 ;  /* 0x000000ffffa87224 */ /* 0x000fe400078e0038 */
[----:B------:R-:W-:Y:S01]  /*7540*/  IMAD.MOV.U32 R176, RZ, RZ, R59 ;  /* 0x000000ffffb07224 */ /* 0x000fe200078e003b */
[----:B------:R-:W-:Y:S01]  /*7550*/  HMMA.16816.F32 R20, R4, R54, RZ ;  /* 0x000000360414723c */ /* 0x000fe200000018ff */
[----:B------:R-:W2:Y:S01]  /*7560*/  LDSM.16.MT88.4 R56, [R180+0xe000] ;  /* 0x00e00000b438783b */ /* 0x000ea20000004200 */
[----:B------:R-:W-:Y:S02]  /*7570*/  IMAD.MOV.U32 R162, RZ, RZ, R19 ;  /* 0x000000ffffa27224 */ /* 0x000fe400078e0013 */
[----:B------:R-:W-:Y:S02]  /*7580*/  IMAD.MOV.U32 R161, RZ, RZ, R17 ;  /* 0x000000ffffa17224 */ /* 0x000fe400078e0011 */
[----:B------:R-:W-:Y:S01]  /*7590*/  IMAD.MOV.U32 R160, RZ, RZ, R18 ;  /* 0x000000ffffa07224 */ /* 0x000fe200078e0012 */
[----:B------:R-:W-:Y:S01]  /*75a0*/  HMMA.16816.F32 R232, R8, R60, R32 ;  /* 0x0000003c08e8723c */ /* 0x000fe20000001820 */
[----:B------:R-:W-:-:S05]  /*75b0*/  IMAD.MOV.U32 R2, RZ, RZ, R16 ;  /* 0x000000ffff027224 */ /* 0x000fca00078e0010 */
[----:B------:R-:W-:Y:S06]  /*75c0*/  HMMA.16816.F32 R16, R4, R80, RZ ;  /* 0x000000500410723c */ /* 0x000fec00000018ff */
[C---:B------:R-:W-:Y:S06]  /*75d0*/  HMMA.16816.F32 R224, R8.reuse, R62, R28 ;  /* 0x0000003e08e0723c */ /* 0x040fec000000181c */
[C---:B------:R-:W-:Y:S01]  /*75e0*/  HMMA.16816.F32 R240, R8.reuse, R78, R40 ;  /* 0x0000004e08f0723c */ /* 0x040fe20000001828 */
[----:B------:R-:W-:Y:S05]  /*75f0*/  LDSM.16.MT88.4 R76, [R177+0x10800] ;  /* 0x01080000b14c783b */ /* 0x000fea0000004200 */
[C---:B-1----:R-:W-:Y:S06]  /*7600*/  HMMA.16816.F32 R244, R8.reuse, R36, R24 ;  /* 0x0000002408f4723c */ /* 0x042fec0000001818 */
[----:B------:R-:W-:Y:S06]  /*7610*/  HMMA.16816.F32 R236, R8, R38, R20 ;  /* 0x0000002608ec723c */ /* 0x000fec0000001814 */
[C---:B------:R-:W-:Y:S06]  /*7620*/  HMMA.16816.F32 R52, R4.reuse, R82, RZ ;  /* 0x000000520434723c */ /* 0x040fec00000018ff */
[C---:B--2---:R-:W-:Y:S06]  /*7630*/  HMMA.16816.F32 R32, R4.reuse, R56, RZ ;  /* 0x000000380420723c */ /* 0x044fec00000018ff */
        /* <DEDUP_REMOVED lines=13> */
[----:B------:R-:W-:-:S02]  /*7710*/  IMAD.MOV.U32 R109, RZ, RZ, R170 ;  /* 0x000000ffff6d7224 */ /* 0x000fc400078e00aa */
[----:B------:R-:W-:-:S03]  /*7720*/  IMAD.MOV.U32 R108, RZ, RZ, R168 ;  /* 0x000000ffff6c7224 */ /* 0x000fc600078e00a8 */
[----:B------:R-:W-:Y:S01]  /*7730*/  HMMA.16816.F32 R112, R4, R114, RZ ;  /* 0x000000720470723c */ /* 0x000fe200000018ff */
[----:B------:R-:W1:Y:S01]  /*7740*/  LDSM.16.MT88.4 R4, [R178+0x10800] ;  /* 0x01080000b204783b */ /* 0x000e620000004200 */
[----:B------:R-:W-:Y:S02]  /*7750*/  IMAD.MOV.U32 R111, RZ, RZ, R169 ;  /* 0x000000ffff6f7224 */ /* 0x000fe400078e00a9 */
[----:B------:R-:W-:Y:S02]  /*7760*/  IMAD.MOV.U32 R110, RZ, RZ, R131 ;  /* 0x000000ffff6e7224 */ /* 0x000fe400078e0083 */
[C---:B------:R-:W-:Y:S06]  /*7770*/  HMMA.16816.F32 R88, R8.reuse, R86, R52 ;  /* 0x000000560858723c */ /* 0x040fec0000001834 */
        /* <DEDUP_REMOVED lines=8> */
[C---:B------:R-:W-:Y:S01]  /*7800*/  HMMA.16816.F32 R84, R8.reuse, R98, R28 ;  /* 0x000000620854723c */ /* 0x040fe2000000181c */
[----:B------:R-:W-:Y:S01]  /*7810*/  IMAD.MOV.U32 R93, RZ, RZ, R2 ;  /* 0x000000ffff5d7224 */ /* 0x000fe200078e0002 */
[----:B------:R-:W-:Y:S01]  /*7820*/  LOP3.LUT R2, R101, UR4, RZ, 0x3c, !PT ;  /* 0x0000000465027c12 */ /* 0x000fe2000f8e3cff */
[----:B------:R-:W-:Y:S01]  /*7830*/  IMAD.MOV.U32 R40, RZ, RZ, R128 ;  /* 0x000000ffff287224 */ /* 0x000fe200078e0080 */
[----:B------:R-:W-:Y:S01]  /*7840*/  LOP3.LUT R25, R49, UR21, R102, 0x96, !PT ;  /* 0x0000001531197c12 */ /* 0x000fe2000f8e9666 */
[----:B------:R-:W-:Y:S01]  /*7850*/  IMAD.MOV.U32 R55, RZ, RZ, R155 ;  /* 0x000000ffff377224 */ /* 0x000fe200078e009b */
[----:B------:R-:W-:Y:S01]  /*7860*/  HMMA.16816.F32 R156, R8, R94, R20 ;  /* 0x0000005e089c723c */ /* 0x000fe20000001814 */
[----:B------:R-:W2:Y:S01]  /*7870*/  LDSM.16.MT88.4 R20, [R180+0x10800] ;  /* 0x01080000b414783b */ /* 0x000ea20000004200 */
[----:B------:R-:W-:Y:S01]  /*7880*/  IMAD.MOV.U32 R98, RZ, RZ, R161 ;  /* 0x000000ffff627224 */ /* 0x000fe200078e00a1 */
[----:B------:R-:W-:Y:S01]  /*7890*/  LOP3.LUT R155, R14, 0xffff, RZ, 0xc0, !PT ;  /* 0x0000ffff0e9b7812 */ /* 0x000fe200078ec0ff */
[----:B------:R-:W-:-:S02]  /*78a0*/  IMAD.MOV.U32 R99, RZ, RZ, R160 ;  /* 0x000000ffff637224 */ /* 0x000fc400078e00a0 */
[----:B------:R-:W-:Y:S01]  /*78b0*/  HMMA.16816.F32 R128, R8, R106, R36 ;  /* 0x0000006a0880723c */ /* 0x000fe20000001824 */
[----:B------:R-:W-:Y:S01]  /*78c0*/  IMAD.MOV.U32 R92, RZ, RZ, R154 ;  /* 0x000000ffff5c7224 */ /* 0x000fe200078e009a */
[----:B------:R-:W-:-:S04]  /*78d0*/  SHF.R.U32.HI R154, RZ, 0x10, R14 ;  /* 0x00000010ff9a7819 */ /* 0x000fc8000001160e */
[C---:B-1----:R-:W-:Y:S01]  /*78e0*/  HMMA.16816.F32 R168, R8.reuse, R4, R56 ;  /* 0x0000000408a8723c */ /* 0x042fe20000001838 */
[----:B------:R-:W-:Y:S02]  /*78f0*/  IMAD.MOV.U32 R39, RZ, RZ, R167 ;  /* 0x000000ffff277224 */ /* 0x000fe400078e00a7 */
[----:B------:R-:W-:Y:S02]  /*7900*/  IMAD.MOV.U32 R38, RZ, RZ, R166 ;  /* 0x000000ffff267224 */ /* 0x000fe400078e00a6 */
[----:B------:R-:W-:Y:S01]  /*7910*/  IMAD.MOV.U32 R37, RZ, RZ, R165 ;  /* 0x000000ffff257224 */ /* 0x000fe200078e00a5 */
[----:B------:R-:W-:Y:S01]  /*7920*/  HMMA.16816.F32 R172, R8, R6, R60 ;  /* 0x0000000608ac723c */ /* 0x000fe2000000183c */
[----:B------:R-:W-:-:S04]  /*7930*/  IMAD.WIDE.U32 R4, R2, -0x326172a9, RZ ;  /* 0xcd9e8d5702047825 */ /* 0x000fc800078e00ff */
[----:B------:R-:W-:Y:S01]  /*7940*/  IMAD.MOV.U32 R36, RZ, RZ, R164 ;  /* 0x000000ffff247224 */ /* 0x000fe200078e00a4 */
[----:B------:R-:W-:Y:S01]  /*7950*/  LOP3.LUT R5, R5, UR37, R136, 0x96, !PT ;  /* 0x0000002505057c12 */ /* 0x000fe2000f8e9688 */
[C---:B------:R-:W-:Y:S01]  /*7960*/  HMMA.16816.F32 R104, R8.reuse, R96, R32 ;  /* 0x000000600868723c */ /* 0x040fe20000001820 */
[----:B------:R-:W-:Y:S01]  /*7970*/  LOP3.LUT R2, R51, UR36, R4, 0x96, !PT ;  /* 0x0000002433027c12 */ /* 0x000fe2000f8e9604 */
[----:B------:R-:W-:Y:S02]  /*7980*/  IMAD.MOV.U32 R56, RZ, RZ, R93 ;  /* 0x000000ffff387224 */ /* 0x000fe400078e005d */
[----:B------:R-:W-:Y:S02]  /*7990*/  IMAD.WIDE.U32 R4, R5, -0x2daee0ad, RZ ;  /* 0xd2511f5305047825 */ /* 0x000fe400078e00ff */
[----:B------:R-:W-:Y:S02]  /*79a0*/  HMMA.16816.F32 R164, R8, R78, R44 ;  /* 0x0000004e08a4723c */ /* 0x000fe4000000182c */
[----:B------:R-:W-:Y:S01]  /*79b0*/  IMAD.WIDE.U32 R6, R2, -0x2daee0ad, RZ ;  /* 0xd2511f5302067825 */ /* 0x000fe200078e00ff */
[----:B------:R-:W-:-:S03]  /*79c0*/  LOP3.LUT R2, R5, UR29, R68, 0x96, !PT ;  /* 0x0000001d05027c12 */ /* 0x000fc6000f8e9644 */
[----:B------:R-:W-:Y:S01]  /*79d0*/  IMAD.MOV.U32 R97, RZ, RZ, R163 ;  /* 0x000000ffff617224 */ /* 0x000fe200078e00a3 */
[----:B------:R-:W-:Y:S01]  /*79e0*/  LOP3.LUT R44, R15, UR9, R70, 0x96, !PT ;  /* 0x000000090f2c7c12 */ /* 0x000fe2000f8e9646 */
[----:B------:R-:W-:Y:S02]  /*79f0*/  IMAD.MOV.U32 R96, RZ, RZ, R162 ;  /* 0x000000ffff607224 */ /* 0x000fe400078e00a2 */
[C---:B------:R-:W-:Y:S01]  /*7a00*/  HMMA.16816.F32 R160, R8.reuse, R76, R16 ;  /* 0x0000004c08a0723c */ /* 0x040fe20000001810 */
[----:B------:R-:W-:Y:S02]  /*7a10*/  IMAD.MOV.U32 R79, RZ, RZ, R97 ;  /* 0x000000ffff4f7224 */ /* 0x000fe400078e0061 */
[----:B------:R-:W-:Y:S02]  /*7a20*/  IMAD.MOV.U32 R59, RZ, RZ, R96 ;  /* 0x000000ffff3b7224 */ /* 0x000fe400078e0060 */
[----:B------:R-:W-:Y:S01]  /*7a30*/  IMAD.MOV.U32 R62, RZ, RZ, R36 ;  /* 0x000000ffff3e7224 */ /* 0x000fe200078e0024 */
[----:B--2---:R-:W-:Y:S01]  /*7a40*/  HMMA.16816.F32 R208, R8, R20, R64 ;  /* 0x0000001408d0723c */ /* 0x004fe20000001840 */
[C-C-:B------:R-:W-:Y:S01]  /*7a50*/  LOP3.LUT R18, R7.reuse, UR25, R4.reuse, 0x96, !PT ;  /* 0x0000001907127c12 */ /* 0x140fe2000f8e9604 */
[----:B------:R-:W-:Y:S01]  /*7a60*/  IMAD.WIDE.U32 R16, R2, -0x326172a9, RZ ;  /* 0xcd9e8d5702107825 */ /* 0x000fe200078e00ff */
[----:B------:R-:W-:-:S03]  /*7a70*/  LOP3.LUT R2, R7, UR25, R4, 0x96, !PT ;  /* 0x0000001907027c12 */ /* 0x000fc6000f8e9604 */
[----:B------:R-:W-:Y:S01]  /*7a80*/  IMAD.WIDE.U32 R18, R18, -0x326172a9, RZ ;  /* 0xcd9e8d5712127825 */ /* 0x000fe200078e00ff */
[----:B------:R-:W-:Y:S01]  /*7a90*/  LOP3.LUT R20, R17, UR28, R50, 0x96, !PT ;  /* 0x0000001c11147c12 */ /* 0x000fe2000f8e9632 */
[----:B------:R-:W-:Y:S02]  /*7aa0*/  HMMA.16816.F32 R212, R8, R22, R72 ;  /* 0x0000001608d4723c */ /* 0x000fe40000001848 */
[----:B------:R-:W-:Y:S01]  /*7ab0*/  IMAD.MOV.U32 R65, RZ, RZ, R52 ;  /* 0x000000ffff417224 */ /* 0x000fe200078e0034 */
[----:B------:R-:W-:Y:S01]  /*7ac0*/  LOP3.LUT R17, R19, UR24, R16, 0x96, !PT ;  /* 0x0000001813117c12 */ /* 0x000fe2000f8e9610 */
[----:B------:R-:W-:Y:S01]  /*7ad0*/  IMAD.MOV.U32 R66, RZ, RZ, R40 ;  /* 0x000000ffff427224 */ /* 0x000fe200078e0028 */
[----:B------:R-:W-:Y:S01]  /*7ae0*/  LOP3.LUT R16, R5, UR29, R68, 0x96, !PT ;  /* 0x0000001d05107c12 */ /* 0x000fe2000f8e9644 */
[----:B------:R-:W-:-:S04]  /*7af0*/  IMAD.WIDE.U32 R4, R20, -0x2daee0ad, RZ ;  /* 0xd2511f5314047825 */ /* 0x000fc800078e00ff */
        /* <DEDUP_REMOVED lines=10> */
[----:B------:R-:W-:Y:S01]  /*7ba0*/  LOP3.LUT R21, R14, 0xff, RZ, 0xc0, !PT ;  /* 0x000000ff0e157812 */ /* 0x000fe200078ec0ff */
        /* <DEDUP_REMOVED lines=17> */
[----:B------:R-:W-:Y:S01]  /*7cc0*/  ISETP.LE.U32.AND P1, PT, R21, UR12, PT ;  /* 0x0000000c15007c0c */ /* 0x000fe2000bf23070 */
[----:B------:R-:W-:Y:S01]  /*7cd0*/  IMAD.WIDE.U32 R14, R6, -0x326172a9, RZ ;  /* 0xcd9e8d57060e7825 */ /* 0x000fe200078e00ff */
[----:B------:R-:W-:-:S02]  /*7ce0*/  ISETP.LE.U32.AND P4, PT, R23, UR12, PT ;  /* 0x0000000c17007c0c */ /* 0x000fc4000bf83070 */
[----:B------:R-:W-:Y:S01]  /*7cf0*/  ISETP.LE.U32.AND P2, PT, R18, UR12, PT ;  /* 0x0000000c12007c0c */ /* 0x000fe2000bf43070 */
        /* <DEDUP_REMOVED lines=14> */
[----:B------:R-:W-:Y:S01]  /*7de0*/  IMAD.MOV.U32 R68, RZ, RZ, R74 ;  /* 0x000000ffff447224 */ /* 0x000fe200078e004a */
[----:B------:R-:W-:Y:S01]  /*7df0*/  SHF.R.U32.HI R4, RZ, 0x8, R5 ;  /* 0x00000008ff047819 */ /* 0x000fe20000011605 */
[----:B------:R-:W-:Y:S01]  /*7e00*/  FFMA.FTZ R5, R126, UR8, -R13 ;  /* 0x000000087e057c23 */ /* 0x000fe2000801080d */
[----:B------:R-:W-:-:S02]  /*7e10*/  IMAD.MOV.U32 R69, RZ, RZ, R65 ;  /* 0x000000ffff457224 */ /* 0x000fc400078e0041 */
[----:B------:R-:W-:Y:S01]  /*7e20*/  PRMT R22, R17, 0x5410, R4 ;  /* 0x0000541011167816 */ /* 0x000fe20000000004 */
[----:B------:R2:W3:Y:S01]  /*7e30*/  MUFU.EX2 R77, R5 ;  /* 0x00000005004d7308 */ /* 0x0004e20000000800 */
[----:B------:R-:W-:Y:S01]  /*7e40*/  IMAD.MOV.U32 R72, RZ, RZ, R66 ;  /* 0x000000ffff487224 */ /* 0x000fe200078e0042 */
[----:B-1----:R-:W-:Y:S01]  /*7e50*/  LOP3.LUT R2, R15, 0xff, RZ, 0xc0, !PT ;  /* 0x000000ff0f027812 */ /* 0x002fe200078ec0ff */
[----:B------:R-:W-:Y:S01]  /*7e60*/  IMAD.MOV.U32 R73, RZ, RZ, R67 ;  /* 0x000000ffff497224 */ /* 0x000fe200078e0043 */
[C---:B------:R-:W-:Y:S01]  /*7e70*/  LOP3.LUT R15, R7.reuse, 0xff, RZ, 0xc0, !PT ;  /* 0x000000ff070f7812 */ /* 0x040fe200078ec0ff */
[----:B------:R-:W-:Y:S01]  /*7e80*/  IMAD.MOV.U32 R74, RZ, RZ, R61 ;  /* 0x000000ffff4a7224 */ /* 0x000fe200078e003d */
[----:B------:R-:W-:Y:S01]  /*7e90*/  PRMT R21, R2, 0x5410, R14 ;  /* 0x0000541002157816 */ /* 0x000fe2000000000e */
[----:B------:R-:W-:Y:S01]  /*7ea0*/  IMAD.MOV.U32 R65, RZ, RZ, R41 ;  /* 0x000000ffff417224 */ /* 0x000fe200078e0029 */
[----:B------:R-:W-:Y:S01]  /*7eb0*/  LOP3.LUT R2, R7, 0xffff, RZ, 0xc0, !PT ;  /* 0x0000ffff07027812 */ /* 0x000fe200078ec0ff */
[----:B------:R-:W-:Y:S01]  /*7ec0*/  IMAD.MOV.U32 R66, RZ, RZ, R42 ;  /* 0x000000ffff427224 */ /* 0x000fe200078e002a */
[----:B------:R-:W-:Y:S01]  /*7ed0*/  ISETP.LE.U32.AND P5, PT, R15, UR12, PT ;  /* 0x0000000c0f007c0c */ /* 0x000fe2000bfa3070 */
[----:B------:R-:W-:Y:S01]  /*7ee0*/  IMAD.MOV.U32 R67, RZ, RZ, R43 ;  /* 0x000000ffff437224 */ /* 0x000fe200078e002b */
[----:B------:R-:W-:Y:S01]  /*7ef0*/  SHF.R.U32.HI R14, RZ, 0x8, R2 ;  /* 0x00000008ff0e7819 */ /* 0x000fe20000011602 */
[----:B------:R-:W-:-:S02]  /*7f00*/  IMAD.MOV.U32 R61, RZ, RZ, R79 ;  /* 0x000000ffff3d7224 */ /* 0x000fc400078e004f */
[----:B------:R-:W-:Y:S01]  /*7f10*/  IMAD.MOV.U32 R51, RZ, RZ, R54 ;  /* 0x000000ffff337224 */ /* 0x000fe200078e0036 */
[----:B------:R-:W-:Y:S01]  /*7f20*/  LOP3.LUT R14, R14, 0xffff, RZ, 0xc0, !PT ;  /* 0x0000ffff0e0e7812 */ /* 0x000fe200078ec0ff */
[----:B--2---:R-:W-:-:S03]  /*7f30*/  IMAD.WIDE.U32 R4, R19, -0x2daee0ad, RZ ;  /* 0xd2511f5313047825 */ /* 0x004fc600078e00ff */
[----:B------:R-:W-:Y:S01]  /*7f40*/  ISETP.LE.U32.AND P6, PT, R14, UR12, PT ;  /* 0x0000000c0e007c0c */ /* 0x000fe2000bfc3070 */
[----:B------:R-:W-:Y:S01]  /*7f50*/  IMAD.MOV.U32 R79, RZ, RZ, R55 ;  /* 0x000000ffff4f7224 */ /* 0x000fe200078e0037 */
[----:B------:R-:W-:Y:S02]  /*7f60*/  LOP3.LUT R2, R5, UR21, R16, 0x96, !PT ;  /* 0x0000001505027c12 */ /* 0x000fe4000f8e9610 */
[C---:B------:R-:W-:Y:S01]  /*7f70*/  LOP3.LUT R15, R4.reuse, 0xffff, RZ, 0xc0, !PT ;  /* 0x0000ffff040f7812 */ /* 0x040fe200078ec0ff */
[----:B------:R-:W-:Y:S01]  /*7f80*/  FFMA.FTZ R5, R135, UR8, -R12 ;  /* 0x0000000887057c23 */ /* 0x000fe2000801080c */
[----:B------:R-:W-:Y:S02]  /*7f90*/  LOP3.LUT R19, R4, 0xff, RZ, 0xc0, !PT ;  /* 0x000000ff04137812 */ /* 0x000fe400078ec0ff */
[--C-:B------:R-:W-:Y:S01]  /*7fa0*/  SHF.R.U32.HI R16, RZ, 0x10, R4.reuse ;  /* 0x00000010ff107819 */ /* 0x100fe20000011604 */
[----:B------:R1:W-:Y:S01]  /*7fb0*/  MUFU.EX2 R70, R5 ;  /* 0x0000000500467308 */ /* 0x0003e20000000800 */
[----:B------:R-:W-:-:S02]  /*7fc0*/  SHF.R.U32.HI R17, RZ, 0x18, R4 ;  /* 0x00000018ff117819 */ /* 0x000fc40000011604 */
[----:B---3--:R-:W-:-:S04]  /*7fd0*/  F2FP.F16.F32.PACK_AB R4, R77, R78 ;  /* 0x0000004e4d04723e */ /* 0x008fc800000000ff */
[C---:B------:R-:W-:Y:S02]  /*7fe0*/  PRMT R137, R4.reuse, 0x7610, R137 ;  /* 0x0000761004897816 */ /* 0x040fe40000000089 */
[----:B------:R-:W-:Y:S02]  /*7ff0*/  PRMT R136, R4, 0x7632, R136 ;  /* 0x0000763204887816 */ /* 0x000fe40000000088 */
[----:B------:R-:W-:Y:S01]  /*8000*/  SHF.R.U32.HI R4, RZ, 0x18, R7 ;  /* 0x00000018ff047819 */ /* 0x000fe20000011607 */
[----:B------:R-:W-:Y:S01]  /*8010*/  @!P5 HADD2 R126, -R137.H0_H0, -RZ.H0_H0 ;  /* 0xa00000ff897ed230 */ /* 0x000fe20000000900 */
[----:B------:R-:W-:Y:S01]  /*8020*/  PRMT R23, R137, 0x5410, R136 ;  /* 0x0000541089177816 */ /* 0x000fe20000000088 */
[----:B------:R-:W-:-:S03]  /*8030*/  @!P6 HADD2 R127, -R136.H0_H0, -RZ.H0_H0 ;  /* 0xa00000ff887fe230 */ /* 0x000fc60000000900 */
[----:B------:R-:W-:Y:S02]  /*8040*/  @!P5 PRMT R137, R126, 0x5410, RZ ;  /* 0x000054107e89d816 */ /* 0x000fe400000000ff */
[----:B------:R-:W-:Y:S02]  /*8050*/  ISETP.LE.U32.AND P5, PT, R4, UR12, PT ;  /* 0x0000000c04007c0c */ /* 0x000fe4000bfa3070 */
[----:B------:R-:W-:Y:S01]  /*8060*/  SHF.R.U32.HI R4, RZ, 0x10, R7 ;  /* 0x00000010ff047819 */ /* 0x000fe20000011607 */
[----:B------:R-:W-:Y:S01]  /*8070*/  FFMA.FTZ R7, R121, UR8, -R12 ;  /* 0x0000000879077c23 */ /* 0x000fe2000801080c */
[----:B------:R-:W-:Y:S02]  /*8080*/  @!P6 PRMT R136, R127, 0x5410, RZ ;  /* 0x000054107f88e816 */ /* 0x000fe400000000ff */
[----:B------:R-:W-:Y:S01]  /*8090*/  LOP3.LUT R4, R4, 0xff, RZ, 0xc0, !PT ;  /* 0x000000ff04047812 */ /* 0x000fe200078ec0ff */
[----:B------:R2:W3:Y:S03]  /*80a0*/  MUFU.EX2 R121, R7 ;  /* 0x0000000700797308 */ /* 0x0004e60000000800 */
[----:B------:R-:W-:-:S02]  /*80b0*/  ISETP.LE.U32.AND P6, PT, R4, UR12, PT ;  /* 0x0000000c04007c0c */ /* 0x000fc4000bfc3070 */
[----:B------:R-:W-:-:S04]  /*80c0*/  LOP3.LUT R4, R6, 0xffff, RZ, 0xc0, !PT ;  /* 0x0000ffff06047812 */ /* 0x000fc800078ec0ff */
[----:B-1----:R-:W-:Y:S02]  /*80d0*/  SHF.R.U32.HI R5, RZ, 0x8, R4 ;  /* 0x00000008ff057819 */ /* 0x002fe40000011604 */
[----:B------:R-:W-:-:S04]  /*80e0*/  LOP3.LUT R4, R6, 0xff, RZ, 0xc0, !PT ;  /* 0x000000ff06047812 */ /* 0x000fc800078ec0ff */
[----:B------:R-:W-:Y:S01]  /*80f0*/  PRMT R20, R4, 0x5410, R5 ;  /* 0x0000541004147816 */ /* 0x000fe20000000005 */
[----:B------:R-:W-:Y:S01]  /*8100*/  FFMA.FTZ R4, R123, UR8, -R12 ;  /* 0x000000087b047c23 */ /* 0x000fe2000801080c */
[----:B------:R-:W-:Y:S01]  /*8110*/  SHF.R.U32.HI R5, RZ, 0x10, R6 ;  /* 0x00000010ff057819 */ /* 0x000fe20000011606 */
[----:B------:R-:W-:Y:S01]  /*8120*/  IMAD.MOV.U32 R123, RZ, RZ, R92 ;  /* 0x000000ffff7b7224 */ /* 0x000fe200078e005c */
[----:B------:R-:W-:Y:S01]  /*8130*/  SHF.R.U32.HI R6, RZ, 0x18, R6 ;  /* 0x00000018ff067819 */ /* 0x000fe20000011606 */
[----:B------:R1:W-:Y:S01]  /*8140*/  MUFU.EX2 R92, R4 ;  /* 0x00000004005c7308 */ /* 0x0003e20000000800 */
[----:B--2---:R-:W-:Y:S02]  /*8150*/  HSET2.LE.AND R7, R21, R0, PT ;  /* 0x0000000015077233 */ /* 0x004fe40003803000 */
[----:B-1----:R-:W-:Y:S01]  /*8160*/  LOP3.LUT R4, R5, 0xff, RZ, 0xc0, !PT ;  /* 0x000000ff05047812 */ /* 0x002fe200078ec0ff */
[----:B------:R-:W-:-:S03]  /*8170*/  FFMA.FTZ R5, R120, UR8, -R12 ;  /* 0x0000000878057c23 */ /* 0x000fc6000801080c */
[----:B------:R-:W-:Y:S01]  /*8180*/  PRMT R18, R4, 0x5410, R6 ;  /* 0x0000541004127816 */ /* 0x000fe20000000006 */
[----:B------:R1:W2:Y:S01]  /*8190*/  MUFU.EX2 R52, R5 ;  /* 0x0000000500347308 */ /* 0x0002a20000000800 */
[----:B------:R-:W-:Y:S01]  /*81a0*/  LOP3.LUT R4, R16, 0xff, RZ, 0xc0, !PT ;  /* 0x000000ff10047812 */ /* 0x000fe200078ec0ff */
[----:B------:R-:W-:-:S03]  /*81b0*/  FFMA.FTZ R6, R116, UR8, -R12 ;  /* 0x0000000874067c23 */ /* 0x000fc6000801080c */
[----:B------:R-:W-:Y:S02]  /*81c0*/  PRMT R17, R4, 0x5410, R17 ;  /* 0x0000541004117816 */ /* 0x000fe40000000011 */
[----:B------:R-:W-:Y:S01]  /*81d0*/  LOP3.LUT R4, R2, 0xffff, RZ, 0xc0, !PT ;  /* 0x0000ffff02047812 */ /* 0x000fe200078ec0ff */
[----:B------:R4:W-:Y:S02]  /*81e0*/  MUFU.EX2 R94, R6 ;  /* 0x00000006005e7308 */ /* 0x0009e40000000800 */
[----:B------:R-:W-:Y:S02]  /*81f0*/  HSET2.LE.AND R17, R17, R0, PT ;  /* 0x0000000011117233 */ /* 0x000fe40003803000 */
[----:B-1----:R-:W-:-:S04]  /*8200*/  SHF.R.U32.HI R5, RZ, 0x8, R15 ;  /* 0x00000008ff057819 */ /* 0x002fc8000001160f */
[----:B------:R-:W-:Y:S01]  /*8210*/  PRMT R16, R19, 0x5410, R5 ;  /* 0x0000541013107816 */ /* 0x000fe20000000005 */
[--C-:B------:R-:W-:Y:S01]  /*8220*/  FFMA.FTZ R5, R117, UR8, -R12.reuse ;  /* 0x0000000875057c23 */ /* 0x100fe2000801080c */
[----:B----4-:R-:W-:-:S03]  /*8230*/  FFMA.FTZ R6, R118, UR8, -R12 ;  /* 0x0000000876067c23 */ /* 0x010fc6000801080c */
[----:B------:R1:W-:Y:S01]  /*8240*/  MUFU.EX2 R93, R5 ;  /* 0x00000005005d7308 */ /* 0x0003e20000000800 */
[----:B------:R-:W-:-:S07]  /*8250*/  HSET2.LE.AND R16, R16, R0, PT ;  /* 0x0000000010107233 */ /* 0x000fce0003803000 */
[----:B------:R4:W-:Y:S01]  /*8260*/  MUFU.EX2 R64, R6 ;  /* 0x0000000600407308 */ /* 0x0009e20000000800 */
[----:B-1----:R-:W-:Y:S02]  /*8270*/  SHF.R.U32.HI R5, RZ, 0x8, R4 ;  /* 0x00000008ff057819 */ /* 0x002fe40000011604 */
[----:B------:R-:W-:-:S04]  /*8280*/  LOP3.LUT R4, R2, 0xff, RZ, 0xc0, !PT ;  /* 0x000000ff02047812 */ /* 0x000fc800078ec0ff */
[----:B------:R-:W-:Y:S01]  /*8290*/  PRMT R14, R4, 0x5410, R5 ;  /* 0x00005410040e7816 */ /* 0x000fe20000000005 */
[--C-:B------:R-:W-:Y:S01]  /*82a0*/  FFMA.FTZ R4, R132, UR8, -R13.reuse ;  /* 0x0000000884047c23 */ /* 0x100fe2000801080d */
[--C-:B------:R-:W-:Y:S02]  /*82b0*/  SHF.R.U32.HI R5, RZ, 0x10, R2.reuse ;  /* 0x00000010ff057819 */ /* 0x100fe40000011602 */
[--C-:B----4-:R-:W-:Y:S01]  /*82c0*/  HSET2.LE.AND R6, R22, R0.reuse, PT ;  /* 0x0000000016067233 */ /* 0x110fe20003803000 */
[----:B------:R1:W-:Y:S01]  /*82d0*/  MUFU.EX2 R95, R4 ;  /* 0x00000004005f7308 */ /* 0x0003e20000000800 */
[----:B------:R-:W-:Y:S02]  /*82e0*/  HSET2.LE.AND R14, R14, R0, PT ;  /* 0x000000000e0e7233 */ /* 0x000fe40003803000 */
[----:B-1----:R-:W-:Y:S02]  /*82f0*/  SHF.R.U32.HI R4, RZ, 0x18, R2 ;  /* 0x00000018ff047819 */ /* 0x002fe40000011602 */
[----:B------:R-:W-:Y:S01]  /*8300*/  LOP3.LUT R2, R5, 0xff, RZ, 0xc0, !PT ;  /* 0x000000ff05027812 */ /* 0x000fe200078ec0ff */
[----:B------:R-:W-:-:S03]  /*8310*/  FFMA.FTZ R5, R134, UR8, -R13 ;  /* 0x0000000886057c23 */ /* 0x000fc6000801080d */
[----:B------:R-:W-:Y:S01]  /*8320*/  PRMT R15, R2, 0x5410, R4 ;  /* 0x00005410020f7816 */ /* 0x000fe20000000004 */
[----:B------:R-:W-:Y:S01]  /*8330*/  FFMA.FTZ R4, R133, UR8, -R13 ;  /* 0x0000000885047c23 */ /* 0x000fe2000801080d */
[----:B------:R1:W4:Y:S01]  /*8340*/  MUFU.EX2 R76, R5 ;  /* 0x00000005004c7308 */ /* 0x0003220000000800 */
[----:B------:R-:W-:-:S07]  /*8350*/  HSET2.LE.AND R2, R20, R0, PT ;  /* 0x0000000014027233 */ /* 0x000fce0003803000 */
[----:B------:R3:W-:Y:S01]  /*8360*/  MUFU.EX2 R53, R4 ;  /* 0x0000000400357308 */ /* 0x0007e20000000800 */
[--C-:B-1----:R-:W-:Y:S02]  /*8370*/  HSET2.LE.AND R5, R18, R0.reuse, PT ;  /* 0x0000000012057233 */ /* 0x102fe40003803000 */
[----:B------:R-:W-:Y:S01]  /*8380*/  HSET2.LE.AND R0, R15, R0, PT ;  /* 0x000000000f007233 */ /* 0x000fe20003803000 */
[----:B------:R-:W-:Y:S01]  /*8390*/  FFMA.FTZ R15, R119, UR8, -R12 ;  /* 0x00000008770f7c23 */ /* 0x000fe2000801080c */
[----:B------:R-:W-:-:S03]  /*83a0*/  FFMA.FTZ R12, R125, UR8, -R13 ;  /* 0x000000087d0c7c23 */ /* 0x000fc6000801080d */
[----:B------:R-:W-:Y:S01]  /*83b0*/  MUFU.EX2 R60, R15 ;  /* 0x0000000f003c7308 */ /* 0x000fe20000000800 */
[--C-:B---3--:R-:W-:Y:S01]  /*83c0*/  FFMA.FTZ R4, R122, UR8, -R13.reuse ;  /* 0x000000087a047c23 */ /* 0x108fe2000801080d */
[----:B------:R-:W-:-:S06]  /*83d0*/  FFMA.FTZ R13, R124, UR8, -R13 ;  /* 0x000000087c0d7c23 */ /* 0x000fcc000801080d */
[----:B------:R1:W3:Y:S08]  /*83e0*/  MUFU.EX2 R40, R4 ;  /* 0x0000000400287308 */ /* 0x0002f00000000800 */
[----:B------:R2:W-:Y:S08]  /*83f0*/  MUFU.EX2 R75, R12 ;  /* 0x0000000c004b7308 */ /* 0x0005f00000000800 */
[----:B------:R-:W3:Y:S01]  /*8400*/  MUFU.EX2 R176, R13 ;  /* 0x0000000d00b07308 */ /* 0x000ee20000000800 */
[----:B-1----:R-:W-:-:S04]  /*8410*/  F2FP.F16.F32.PACK_AB R4, R121, R70 ;  /* 0x000000467904723e */ /* 0x002fc800000000ff */
[C---:B------:R-:W-:Y:S02]  /*8420*/  PRMT R103, R4.reuse, 0x7632, R103 ;  /* 0x0000763204677816 */ /* 0x040fe40000000067 */
[----:B------:R-:W-:Y:S02]  /*8430*/  PRMT R102, R4, 0x7610, R102 ;  /* 0x0000761004667816 */ /* 0x000fe40000000066 */
[----:B------:R-:W-:Y:S02]  /*8440*/  LOP3.LUT R4, R2, R23, RZ, 0xc0, !PT ;  /* 0x0000001702047212 */ /* 0x000fe400078ec0ff */
[----:B------:R-:W-:Y:S02]  /*8450*/  PRMT R2, R102, 0x5410, R103 ;  /* 0x0000541066027816 */ /* 0x000fe40000000067 */
[----:B--2---:R-:W-:Y:S02]  /*8460*/  F2FP.F16.F32.PACK_AB R12, R52, R92 ;  /* 0x0000005c340c723e */ /* 0x004fe400000000ff */
[----:B------:R-:W-:-:S02]  /*8470*/  LOP3.LUT R5, R5, R2, RZ, 0xc0, !PT ;  /* 0x0000000205057212 */ /* 0x000fc400078ec0ff */
[----:B----4-:R-:W-:Y:S02]  /*8480*/  F2FP.F16.F32.PACK_AB R2, R76, R95 ;  /* 0x0000005f4c02723e */ /* 0x010fe400000000ff */
[----:B------:R-:W-:Y:S02]  /*8490*/  PRMT R34, R12, 0x7632, R34 ;  /* 0x000076320c227816 */ /* 0x000fe40000000022 */
[C---:B------:R-:W-:Y:S02]  /*84a0*/  PRMT R101, R2.reuse, 0x7610, R101 ;  /* 0x0000761002657816 */ /* 0x040fe40000000065 */
[----:B------:R-:W-:Y:S02]  /*84b0*/  PRMT R35, R2, 0x7632, R35 ;  /* 0x0000763202237816 */ /* 0x000fe40000000023 */
[----:B---3--:R-:W-:Y:S02]  /*84c0*/  F2FP.F16.F32.PACK_AB R2, R40, R53 ;  /* 0x000000352802723e */ /* 0x008fe400000000ff */
[----:B------:R-:W-:-:S02]  /*84d0*/  PRMT R33, R12, 0x7610, R33 ;  /* 0x000076100c217816 */ /* 0x000fc40000000021 */
[C---:B------:R-:W-:Y:S02]  /*84e0*/  PRMT R32, R2.reuse, 0x7610, R32 ;  /* 0x0000761002207816 */ /* 0x040fe40000000020 */
[----:B------:R-:W-:Y:S02]  /*84f0*/  PRMT R31, R2, 0x7632, R31 ;  /* 0x00007632021f7816 */ /* 0x000fe4000000001f */
[----:B------:R-:W-:Y:S02]  /*8500*/  PRMT R2, R101, 0x5410, R35 ;  /* 0x0000541065027816 */ /* 0x000fe40000000023 */
[----:B------:R-:W-:Y:S02]  /*8510*/  F2FP.F16.F32.PACK_AB R12, R176, R75 ;  /* 0x0000004bb00c723e */ /* 0x000fe400000000ff */
[----:B------:R-:W-:Y:S02]  /*8520*/  LOP3.LUT R6, R6, R2, RZ, 0xc0, !PT ;  /* 0x0000000206067212 */ /* 0x000fe400078ec0ff */
[----:B------:R-:W-:-:S02]  /*8530*/  PRMT R2, R33, 0x5410, R34 ;  /* 0x0000541021027816 */ /* 0x000fc40000000022 */
[----:B------:R-:W-:Y:S02]  /*8540*/  PRMT R28, R12, 0x7610, R28 ;  /* 0x000076100c1c7816 */ /* 0x000fe4000000001c */
[----:B------:R-:W-:Y:S02]  /*8550*/  LOP3.LUT R7, R7, R2, RZ, 0xc0, !PT ;  /* 0x0000000207077212 */ /* 0x000fe400078ec0ff */
[----:B------:R-:W-:Y:S02]  /*8560*/  PRMT R2, R32, 0x5410, R31 ;  /* 0x0000541020027816 */ /* 0x000fe4000000001f */
[----:B------:R-:W-:Y:S02]  /*8570*/  PRMT R27, R12, 0x7632, R27 ;  /* 0x000076320c1b7816 */ /* 0x000fe4000000001b */
[----:B------:R-:W-:Y:S02]  /*8580*/  LOP3.LUT R96, R14, R2, RZ, 0xc0, !PT ;  /* 0x000000020e607212 */ /* 0x000fe400078ec0ff */
[----:B------:R-:W1:Y:S01]  /*8590*/  LDSM.16.MT88.4 R12, [R179+0x10800] ;  /* 0x01080000b30c783b */ /* 0x000e620000004200 */
[----:B------:R-:W-:-:S04]  /*85a0*/  F2FP.F16.F32.PACK_AB R2, R93, R94 ;  /* 0x0000005e5d02723e */ /* 0x000fc800000000ff */
[C---:B------:R-:W-:Y:S02]  /*85b0*/  PRMT R30, R2.reuse, 0x7632, R30 ;  /* 0x00007632021e7816 */ /* 0x040fe4000000001e */
[----:B------:R-:W-:Y:S02]  /*85c0*/  PRMT R29, R2, 0x7610, R29 ;  /* 0x00007610021d7816 */ /* 0x000fe4000000001d */
[----:B------:R-:W-:-:S04]  /*85d0*/  F2FP.F16.F32.PACK_AB R2, R60, R64 ;  /* 0x000000403c02723e */ /* 0x000fc800000000ff */
[C---:B------:R-:W-:Y:S02]  /*85e0*/  PRMT R26, R2.reuse, 0x7610, R26 ;  /* 0x00007610021a7816 */ /* 0x040fe4000000001a */
[----:B------:R-:W-:Y:S02]  /*85f0*/  PRMT R24, R2, 0x7632, R24 ;  /* 0x0000763202187816 */ /* 0x000fe40000000018 */
[----:B------:R-:W-:-:S04]  /*8600*/  PRMT R2, R29, 0x5410, R30 ;  /* 0x000054101d027816 */ /* 0x000fc8000000001e */
[----:B------:R-:W-:Y:S02]  /*8610*/  LOP3.LUT R97, R0, R2, RZ, 0xc0, !PT ;  /* 0x0000000200617212 */ /* 0x000fe400078ec0ff */
[----:B------:R2:W3:Y:S01]  /*8620*/  LDL.LU.S16 R2, [R1+0x20] ;  /* 0x0000200001027983 */ /* 0x0004e20000300600 */
[----:B------:R-:W-:-:S04]  /*8630*/  PRMT R0, R28, 0x5410, R27 ;  /* 0x000054101c007816 */ /* 0x000fc8000000001b */
[----:B------:R-:W-:Y:S02]  /*8640*/  LOP3.LUT R98, R16, R0, RZ, 0xc0, !PT ;  /* 0x0000000010627212 */ /* 0x000fe400078ec0ff */
[----:B------:R-:W-:-:S04]  /*8650*/  PRMT R0, R26, 0x5410, R24 ;  /* 0x000054101a007816 */ /* 0x000fc80000000018 */
[----:B------:R-:W-:Y:S01]  /*8660*/  LOP3.LUT R99, R17, R0, RZ, 0xc0, !PT ;  /* 0x0000000011637212 */ /* 0x000fe200078ec0ff */
[C---:B-1----:R-:W-:Y:S06]  /*8670*/  HMMA.16816.F32 R36, R8.reuse, R12, R80 ;  /* 0x0000000c0824723c */ /* 0x042fec0000001850 */
[----:B------:R-:W-:Y:S01]  /*8680*/  HMMA.16816.F32 R20, R8, R14, R112 ;  /* 0x0000000e0814723c */ /* 0x000fe20000001870 */
[----:B------:R-:W1:Y:S01]  /*8690*/  LDSM.16.MT88.4 R8, [R177+0xd000] ;  /* 0x00d00000b108783b */ /* 0x000e620000004200 */
[----:B------:R-:W-:Y:S02]  /*86a0*/  IMAD.MOV.U32 R80, RZ, RZ, R70 ;  /* 0x000000ffff507224 */ /* 0x000fe400078e0046 */
[----:B------:R-:W-:Y:S01]  /*86b0*/  IMAD.MOV.U32 R81, RZ, RZ, R71 ;  /* 0x000000ffff517224 */ /* 0x000fe200078e0047 */
[----:B------:R-:W4:Y:S01]  /*86c0*/  LDSM.16.MT88.4 R12, [R178+0xd000] ;  /* 0x00d00000b20c783b */ /* 0x000f220000004200 */
[----:B------:R-:W-:-:S02]  /*86d0*/  IMAD.MOV.U32 R82, RZ, RZ, R68 ;  /* 0x000000ffff527224 */ /* 0x000fc400078e0044 */
[----:B---3--:R-:W-:Y:S01]  /*86e0*/  @!P6 HADD2 R2, -R102.H0_H0, -RZ.H0_H0 ;  /* 0xa00000ff6602e230 */ /* 0x008fe20000000900 */
[C---:B-1----:R-:W-:Y:S01]  /*86f0*/  HMMA.16816.F32 R108, R4.reuse, R8, R108 ;  /* 0x00000008046c723c */ /* 0x042fe2000000186c */
[----:B------:R-:W-:Y:S01]  /*8700*/  SHF.R.U32.HI R0, RZ, 0x8, R45 ;  /* 0x00000008ff007819 */ /* 0x000fe2000001162d */
[----:B------:R-:W-:Y:S01]  /*8710*/  @!P5 HADD2 R252, -R103.H0_H0, -RZ.H0_H0 ;  /* 0xa00000ff67fcd230 */ /* 0x000fe20000000900 */
[----:B------:R-:W-:Y:S01]  /*8720*/  LDSM.16.MT88.4 R112, [R178+0xd800] ;  /* 0x00d80000b270783b */ /* 0x000fe20000004200 */
[----:B------:R-:W-:Y:S01]  /*8730*/  USHF.L.U32 UR4, UR20, 0x3, URZ ;  /* 0x0000000314047899 */ /* 0x000fe2000800063f */
[----:B------:R-:W-:Y:S01]  /*8740*/  IMAD.MOV.U32 R83, RZ, RZ, R121 ;  /* 0x000000ffff537224 */ /* 0x000fe200078e0079 */
[C---:B------:R-:W-:Y:S01]  /*8750*/  HMMA.16816.F32 R16, R4.reuse, R10, R248 ;  /* 0x0000000a0410723c */ /* 0x040fe200000018f8 */
[----:B------:R-:W1:Y:S05]  /*8760*/  LDSM.16.MT88.4 R8, [R180+0xd000] ;  /* 0x00d00000b408783b */ /* 0x000e6a0000004200 */
[----:B----4-:R-:W-:Y:S01]  /*8770*/  HMMA.16816.F32 R116, R4, R12, R56 ;  /* 0x0000000c0474723c */ /* 0x010fe20000001838 */
[----:B------:R-:W-:-:S02]  /*8780*/  IMAD.MOV.U32 R248, RZ, RZ, R40 ;  /* 0x000000fffff87224 */ /* 0x000fc400078e0028 */
[----:B------:R-:W-:Y:S02]  /*8790*/  IMAD.MOV.U32 R251, RZ, RZ, R60 ;  /* 0x000000fffffb7224 */ /* 0x000fe400078e003c */
[----:B------:R-:W-:Y:S01]  /*87a0*/  IMAD.MOV.U32 R249, RZ, RZ, R64 ;  /* 0x000000fffff97224 */ /* 0x000fe200078e0040 */
[----:B------:R-:W-:Y:S01]  /*87b0*/  HMMA.16816.F32 R40, R4, R14, R240 ;  /* 0x0000000e0428723c */ /* 0x000fe200000018f0 */
[----:B------:R-:W3:Y:S01]  /*87c0*/  LDSM.16.MT88.4 R12, [R179+0xd000] ;  /* 0x00d00000b30c783b */ /* 0x000ee20000004200 */
[----:B------:R-:W-:-:S05]  /*87d0*/  IMAD.MOV.U32 R250, RZ, RZ, R75 ;  /* 0x000000fffffa7224 */ /* 0x000fca00078e004b */
[----:B------:R-:W-:Y:S02]  /*87e0*/  IMAD.MOV.U32 R242, RZ, RZ, R53 ;  /* 0x000000fffff27224 */ /* 0x000fe400078e0035 */
[----:B------:R-:W-:Y:S02]  /*87f0*/  IMAD.MOV.U32 R240, RZ, RZ, R76 ;  /* 0x000000fffff07224 */ /* 0x000fe400078e004c */
[----:B------:R-:W-:Y:S02]  /*8800*/  IMAD.MOV.U32 R241, RZ, RZ, R94 ;  /* 0x000000fffff17224 */ /* 0x000fe400078e005e */
[----:B------:R-:W-:Y:S01]  /*8810*/  IMAD.MOV.U32 R243, RZ, RZ, R93 ;  /* 0x000000fffff37224 */ /* 0x000fe200078e005d */
[----:B-1----:R-:W-:Y:S07]  /*8820*/  HMMA.16816.F32 R124, R4, R8, R232 ;  /* 0x00000008047c723c */ /* 0x002fee00000018e8 */
[----:B------:R-:W-:-:S02]  /*8830*/  IMAD.MOV.U32 R235, RZ, RZ, R52 ;  /* 0x000000ffffeb7224 */ /* 0x000fc400078e0034 */
[C---:B------:R-:W-:Y:S01]  /*8840*/  HMMA.16816.F32 R52, R4.reuse, R10, R224 ;  /* 0x0000000a0434723c */ /* 0x040fe200000018e0 */
[----:B------:R-:W1:Y:S01]  /*8850*/  LDSM.16.MT88.4 R8, [R177+0xf000] ;  /* 0x00f00000b108783b */ /* 0x000e620000004200 */
[----:B------:R-:W-:Y:S02]  /*8860*/  IMAD.MOV.U32 R232, RZ, RZ, R77 ;  /* 0x000000ffffe87224 */ /* 0x000fe400078e004d */
[----:B------:R-:W-:Y:S02]  /*8870*/  IMAD.MOV.U32 R234, RZ, RZ, R95 ;  /* 0x000000ffffea7224 */ /* 0x000fe400078e005f */
[C---:B---3--:R-:W-:Y:S01]  /*8880*/  HMMA.16816.F32 R132, R4.reuse, R12, R244 ;  /* 0x0000000c0484723c */ /* 0x048fe200000018f4 */
[----:B------:R-:W-:Y:S02]  /*8890*/  IMAD.MOV.U32 R224, RZ, RZ, R66 ;  /* 0x000000ffffe07224 */ /* 0x000fe400078e0042 */
[----:B------:R-:W-:Y:S02]  /*88a0*/  IMAD.MOV.U32 R227, RZ, RZ, R78 ;  /* 0x000000ffffe37224 */ /* 0x000fe400078e004e */
[----:B------:R-:W-:Y:S01]  /*88b0*/  IMAD.MOV.U32 R226, RZ, RZ, R73 ;  /* 0x000000ffffe27224 */ /* 0x000fe200078e0049 */
[----:B------:R-:W-:Y:S01]  /*88c0*/  HMMA.16816.F32 R56, R4, R14, R236 ;  /* 0x0000000e0438723c */ /* 0x000fe200000018ec */
[----:B------:R-:W-:Y:S01]  /*88d0*/  IMAD.MOV.U32 R244, RZ, RZ, R62 ;  /* 0x000000fffff47224 */ /* 0x000fe200078e003e */
[----:B------:R-:W3:Y:S01]  /*88e0*/  LDSM.16.MT88.4 R12, [R178+0xf000] ;  /* 0x00f00000b20c783b */ /* 0x000ee20000004200 */
        /* <DEDUP_REMOVED lines=8> */
[----:B------:R-:W-:Y:S02]  /*8970*/  LOP3.LUT R0, R0, 0xffff, RZ, 0xc0, !PT ;  /* 0x0000ffff00007812 */ /* 0x000fe400078ec0ff */
[----:B------:R-:W-:Y:S01]  /*8980*/  @!P5 PRMT R103, R252, 0x5410, RZ ;  /* 0x00005410fc67d816 */ /* 0x000fe200000000ff */
[----:B------:R-:W-:Y:S01]  /*8990*/  HMMA.16816.F32 R116, R96, R112, R116 ;  /* 0x000000706074723c */ /* 0x000fe20000001874 */
[----:B------:R-:W-:-:S05]  /*89a0*/  IMAD.MOV.U32 R236, RZ, RZ, R123 ;  /* 0x000000ffffec7224 */ /* 0x000fca00078e007b */
[C---:B-1----:R-:W-:Y:S06]  /*89b0*/  HMMA.16816.F32 R60, R4.reuse, R8, R228 ;  /* 0x00000008043c723c */ /* 0x042fec00000018e4 */
[----:B---3--:R-:W-:Y:S01]  /*89c0*/  HMMA.16816.F32 R68, R4, R12, R220 ;  /* 0x0000000c0444723c */ /* 0x008fe200000018dc */
[----:B------:R-:W-:-:S05]  /*89d0*/  IMAD.MOV.U32 R231, RZ, RZ, R65 ;  /* 0x000000ffffe77224 */ /* 0x000fca00078e0041 */
[----:B------:R-:W-:Y:S01]  /*89e0*/  HMMA.16816.F32 R72, R4, R14, R128 ;  /* 0x0000000e0448723c */ /* 0x000fe20000001880 */
[----:B------:R-:W-:Y:S01]  /*89f0*/  LDSM.16.MT88.4 R12, [R179+0xf000] ;  /* 0x00f00000b30c783b */ /* 0x000fe20000004200 */
[----:B------:R-:W-:-:S03]  /*8a00*/  ISETP.LE.U32.AND P5, PT, R0, UR12, PT ;  /* 0x0000000c00007c0c */ /* 0x000fc6000bfa3070 */
[----:B------:R-:W-:Y:S01]  /*8a10*/  LDSM.16.MT88.4 R120, [R180+0xd800] ;  /* 0x00d80000b478783b */ /* 0x000fe20000004200 */
[----:B------:R-:W-:Y:S03]  /*8a20*/  HMMA.16816.F32 R64, R4, R10, R88 ;  /* 0x0000000a0440723c */ /* 0x000fe60000001858 */
[----:B------:R-:W1:Y:S03]  /*8a30*/  LDSM.16.MT88.4 R8, [R180+0xf000] ;  /* 0x00f00000b408783b */ /* 0x000e660000004200 */
[----:B------:R-:W-:Y:S01]  /*8a40*/  HMMA.16816.F32 R112, R96, R114, R40 ;  /* 0x000000726070723c */ /* 0x000fe20000001828 */
[----:B------:R-:W-:Y:S01]  /*8a50*/  IMAD.MOV.U32 R230, RZ, RZ, R231 ;  /* 0x000000ffffe67224 */ /* 0x000fe200078e00e7 */
[----:B------:R-:W-:Y:S04]  /*8a60*/  LDSM.16.MT88.4 R128, [R179+0xd800] ;  /* 0x00d80000b380783b */ /* 0x000fe80000004200 */
[C---:B-1----:R-:W-:Y:S01]  /*8a70*/  HMMA.16816.F32 R76, R4.reuse, R8, R104 ;  /* 0x00000008044c723c */ /* 0x042fe20000001868 */
[----:B------:R-:W-:Y:S05]  /*8a80*/  LDSM.16.MT88.4 R104, [R177+0xd800] ;  /* 0x00d80000b168783b */ /* 0x000fea0000004200 */
[C---:B------:R-:W-:Y:S01]  /*8a90*/  HMMA.16816.F32 R84, R4.reuse, R10, R84 ;  /* 0x0000000a0454723c */ /* 0x040fe20000001854 */
[----:B------:R-:W1:Y:S05]  /*8aa0*/  LDSM.16.MT88.4 R8, [R177+0x11000] ;  /* 0x01100000b108783b */ /* 0x000e6a0000004200 */
[C---:B-1----:R-:W-:Y:S06]  /*8ab0*/  HMMA.16816.F32 R160, R4.reuse, R8, R160 ;  /* 0x0000000804a0723c */ /* 0x042fec00000018a0 */
[C---:B------:R-:W-:Y:S01]  /*8ac0*/  HMMA.16816.F32 R164, R4.reuse, R10, R164 ;  /* 0x0000000a04a4723c */ /* 0x040fe200000018a4 */
[----:B------:R-:W1:Y:S05]  /*8ad0*/  LDSM.16.MT88.4 R8, [R180+0x11000] ;  /* 0x01100000b408783b */ /* 0x000e6a0000004200 */
[C---:B-1----:R-:W-:Y:S06]  /*8ae0*/  HMMA.16816.F32 R208, R4.reuse, R8, R208 ;  /* 0x0000000804d0723c */ /* 0x042fec00000018d0 */
[C---:B------:R-:W-:Y:S01]  /*8af0*/  HMMA.16816.F32 R212, R4.reuse, R10, R212 ;  /* 0x0000000a04d4723c */ /* 0x040fe200000018d4 */
[----:B------:R-:W1:Y:S05]  /*8b00*/  LDSM.16.MT88.4 R8, [R179+0x11000] ;  /* 0x01100000b308783b */ /* 0x000e6a0000004200 */
[C---:B------:R-:W-:Y:S06]  /*8b10*/  HMMA.16816.F32 R92, R4.reuse, R12, R216 ;  /* 0x0000000c045c723c */ /* 0x040fec00000018d8 */
[----:B-1----:R-:W-:Y:S07]  /*8b20*/  HMMA.16816.F32 R216, R4, R8, R36 ;  /* 0x0000000804d8723c */ /* 0x002fee0000001824 */
[----:B------:R-:W-:-:S04]  /*8b30*/  PRMT R8, R2, 0x7610, R8 ;  /* 0x0000761002087816 */ /* 0x000fc80000000008 */
[----:B------:R-:W-:Y:S02]  /*8b40*/  @!P6 PRMT R102, R8, 0x5410, RZ ;  /* 0x000054100866e816 */ /* 0x000fe400000000ff */
[----:B------:R2:W3:Y:S01]  /*8b50*/  LDL.LU.S16 R8, [R1+0x24] ;  /* 0x0000240001087983 */ /* 0x0004e20000300600 */
[C---:B------:R-:W-:Y:S03]  /*8b60*/  HMMA.16816.F32 R156, R4.reuse, R14, R156 ;  /* 0x0000000e049c723c */ /* 0x040fe6000000189c */
[----:B------:R-:W1:Y:S03]  /*8b70*/  LDSM.16.MT88.4 R12, [R178+0x11000] ;  /* 0x01100000b20c783b */ /* 0x000e660000004200 */
[C---:B------:R-:W-:Y:S06]  /*8b80*/  HMMA.16816.F32 R20, R4.reuse, R10, R20 ;  /* 0x0000000a0414723c */ /* 0x040fec0000001814 */
[C---:B-1----:R-:W-:Y:S06]  /*8b90*/  HMMA.16816.F32 R168, R4.reuse, R12, R168 ;  /* 0x0000000c04a8723c */ /* 0x042fec00000018a8 */
[----:B------:R-:W-:Y:S01]  /*8ba0*/  HMMA.16816.F32 R172, R4, R14, R172 ;  /* 0x0000000e04ac723c */ /* 0x000fe200000018ac */
[----:B---3--:R-:W-:-:S06]  /*8bb0*/  @!P4 HADD2 R8, -R101.H0_H0, -RZ.H0_H0 ;  /* 0xa00000ff6508c230 */ /* 0x008fcc0000000900 */
[----:B------:R-:W-:Y:S02]  /*8bc0*/  PRMT R7, R8, 0x7610, R7 ;  /* 0x0000761008077816 */ /* 0x000fe40000000007 */
[----:B------:R2:W3:Y:S02]  /*8bd0*/  LDL.LU.S16 R8, [R1+0x28] ;  /* 0x0000280001087983 */ /* 0x0004e40000300600 */
[----:B---3--:R-:W-:-:S05]  /*8be0*/  @!P5 HADD2 R8, -R35.H0_H0, -RZ.H0_H0 ;  /* 0xa00000ff2308d230 */ /* 0x008fca0000000900 */
[----:B------:R-:W-:-:S04]  /*8bf0*/  PRMT R6, R8, 0x7610, R6 ;  /* 0x0000761008067816 */ /* 0x000fc80000000006 */
[----:B------:R-:W-:Y:S02]  /*8c00*/  @!P5 PRMT R35, R6, 0x5410, RZ ;  /* 0x000054100623d816 */ /* 0x000fe400000000ff */
[----:B------:R2:W3:Y:S01]  /*8c10*/  LDL.LU.S16 R6, [R1+0x2c] ;  /* 0x00002c0001067983 */ /* 0x0004e20000300600 */
[----:B------:R-:W-:Y:S01]  /*8c20*/  LOP3.LUT R2, R47, 0xff, RZ, 0xc0, !PT ;  /* 0x000000ff2f027812 */ /* 0x000fe200078ec0ff */
[----:B---3--:R-:W-:-:S05]  /*8c30*/  @!P3 HADD2 R6, -R34.H0_H0, -RZ.H0_H0 ;  /* 0xa00000ff2206b230 */ /* 0x008fca0000000900 */
[----:B------:R-:W-:-:S04]  /*8c40*/  PRMT R41, R6, 0x7610, R41 ;  /* 0x0000761006297816 */ /* 0x000fc80000000029 */
[----:B------:R-:W-:Y:S02]  /*8c50*/  @!P3 PRMT R34, R41, 0x5410, RZ ;  /* 0x000054102922b816 */ /* 0x000fe400000000ff */
[----:B------:R2:W3:Y:S01]  /*8c60*/  LDL.LU.S16 R41, [R1+0x30] ;  /* 0x0000300001297983 */ /* 0x0004e20000300600 */
[----:B------:R-:W-:Y:S01]  /*8c70*/  ISETP.LE.U32.AND P6, PT, R2, UR12, PT ;  /* 0x0000000c02007c0c */ /* 0x000fe2000bfc3070 */
[----:B------:R-:W-:-:S05]  /*8c80*/  IMAD.WIDE.U32 R4, R50, -0x2daee0ad, RZ ;  /* 0xd2511f5332047825 */ /* 0x000fca00078e00ff */
[----:B------:R-:W-:-:S04]  /*8c90*/  LOP3.LUT R0, R5, UR21, R46, 0x96, !PT ;  /* 0x0000001505007c12 */ /* 0x000fc8000f8e962e */
[----:B------:R-:W-:-:S04]  /*8ca0*/  LOP3.LUT R2, R0, 0xffff, RZ, 0xc0, !PT ;  /* 0x0000ffff00027812 */ /* 0x000fc800078ec0ff */
[----:B------:R-:W-:Y:S01]  /*8cb0*/  SHF.R.U32.HI R2, RZ, 0x8, R2 ;  /* 0x00000008ff027819 */ /* 0x000fe20000011602 */
[----:B---3--:R-:W-:-:S05]  /*8cc0*/  @!P6 HADD2 R41, -R33.H0_H0, -RZ.H0_H0 ;  /* 0xa00000ff2129e230 */ /* 0x008fca0000000900 */
[----:B------:R-:W-:Y:S02]  /*8cd0*/  PRMT R40, R41, 0x7610, R40 ;  /* 0x0000761029287816 */ /* 0x000fe40000000028 */
[----:B------:R2:W3:Y:S01]  /*8ce0*/  LDL.LU.S16 R41, [R1+0x38] ;  /* 0x0000380001297983 */ /* 0x0004e20000300600 */
[----:B------:R-:W-:Y:S02]  /*8cf0*/  LOP3.LUT R2, R2, 0xffff, RZ, 0xc0, !PT ;  /* 0x0000ffff02027812 */ /* 0x000fe400078ec0ff */
[----:B------:R-:W-:Y:S02]  /*8d00*/  @!P4 PRMT R101, R7, 0x5410, RZ ;  /* 0x000054100765c816 */ /* 0x000fe400000000ff */
[----:B------:R-:W-:Y:S02]  /*8d10*/  ISETP.LE.U32.AND P4, PT, R2, UR12, PT ;  /* 0x0000000c02007c0c */ /* 0x000fe4000bf83070 */
[----:B------:R-:W-:-:S04]  /*8d20*/  LOP3.LUT R2, R0, 0xff, RZ, 0xc0, !PT ;  /* 0x000000ff00027812 */ /* 0x000fc800078ec0ff */
[----:B------:R-:W-:-:S13]  /*8d30*/  ISETP.LE.U32.AND P5, PT, R2, UR12, PT ;  /* 0x0000000c02007c0c */ /* 0x000fda000bfa3070 */
[----:B---3--:R-:W-:-:S05]  /*8d40*/  @!P5 HADD2 R41, -R32.H0_H0, -RZ.H0_H0 ;  /* 0xa00000ff2029d230 */ /* 0x008fca0000000900 */
[----:B------:R-:W-:Y:S02]  /*8d50*/  PRMT R39, R41, 0x7610, R39 ;  /* 0x0000761029277816 */ /* 0x000fe40000000027 */
[----:B------:R2:W3:Y:S01]  /*8d60*/  LDL.LU.S16 R41, [R1+0x34] ;  /* 0x0000340001297983 */ /* 0x0004e20000300600 */
[----:B------:R-:W-:-:S04]  /*8d70*/  SHF.R.U32.HI R2, RZ, 0x18, R0 ;  /* 0x00000018ff027819 */ /* 0x000fc80000011600 */
[----:B------:R-:W-:Y:S01]  /*8d80*/  ISETP.LE.U32.AND P3, PT, R2, UR12, PT ;  /* 0x0000000c02007c0c */ /* 0x000fe2000bf63070 */
[----:B---3--:R-:W-:-:S05]  /*8d90*/  @!P4 HADD2 R41, -R31.H0_H0, -RZ.H0_H0 ;  /* 0xa00000ff1f29c230 */ /* 0x008fca0000000900 */
[----:B------:R-:W-:-:S04]  /*8da0*/  PRMT R2, R41, 0x7610, R2 ;  /* 0x0000761029027816 */ /* 0x000fc80000000002 */
[----:B------:R-:W-:Y:S02]  /*8db0*/  @!P4 PRMT R31, R2, 0x5410, RZ ;  /* 0x00005410021fc816 */ /* 0x000fe400000000ff */
[----:B------:R2:W3:Y:S01]  /*8dc0*/  LDL.LU.S16 R2, [R1+0x3c] ;  /* 0x00003c0001027983 */ /* 0x0004e20000300600 */
[----:B------:R-:W-:-:S04]  /*8dd0*/  SHF.R.U32.HI R0, RZ, 0x10, R0 ;  /* 0x00000010ff007819 */ /* 0x000fc80000011600 */
[----:B------:R-:W-:Y:S01]  /*8de0*/  LOP3.LUT R0, R0, 0xff, RZ, 0xc0, !PT ;  /* 0x000000ff00007812 */ /* 0x000fe200078ec0ff */
[----:B---3--:R-:W-:-:S05]  /*8df0*/  @!P3 HADD2 R2, -R30.H0_H0, -RZ.H0_H0 ;  /* 0xa00000ff1e02b230 */ /* 0x008fca0000000900 */
[----:B------:R-:W-:-:S04]  /*8e00*/  PRMT R38, R2, 0x7610, R38 ;  /* 0x0000761002267816 */ /* 0x000fc80000000026 */
[----:B------:R-:W-:Y:S02]  /*8e10*/  @!P3 PRMT R30, R38, 0x5410, RZ ;  /* 0x00005410261eb816 */ /* 0x000fe400000000ff */
[----:B------:R2:W3:Y:S01]  /*8e20*/  LDL.LU.S16 R38, [R1+0x40] ;  /* 0x0000400001267983 */ /* 0x0004e20000300600 */
[----:B------:R-:W-:Y:S02]  /*8e30*/  @!P6 PRMT R33, R40, 0x5410, RZ ;  /* 0x000054102821e816 */ /* 0x000fe400000000ff */
[----:B------:R-:W-:Y:S01]  /*8e40*/  ISETP.LE.U32.AND P6, PT, R0, UR12, PT ;  /* 0x0000000c00007c0c */ /* 0x000fe2000bfc3070 */
[----:B------:R-:W-:Y:S01]  /*8e50*/  HMMA.16816.F32 R108, R96, R104, R108 ;  /* 0x00000068606c723c */ /* 0x000fe2000000186c */
[C---:B------:R-:W-:Y:S01]  /*8e60*/  LOP3.LUT R0, R25.reuse, 0xffff, RZ, 0xc0, !PT ;  /* 0x0000ffff19007812 */ /* 0x040fe200078ec0ff */
[----:B------:R-:W-:Y:S01]  /*8e70*/  IMAD.MOV.U32 R231, RZ, RZ, R237 ;  /* 0x000000ffffe77224 */ /* 0x000fe200078e00ed */
[----:B------:R-:W-:Y:S01]  /*8e80*/  LOP3.LUT R2, R25, 0xff, RZ, 0xc0, !PT ;  /* 0x000000ff19027812 */ /* 0x000fe200078ec0ff */
[----:B------:R-:W-:Y:S01]  /*8e90*/  IMAD.MOV.U32 R229, RZ, RZ, R230 ;  /* 0x000000ffffe57224 */ /* 0x000fe200078e00e6 */
[----:B------:R-:W-:Y:S01]  /*8ea0*/  SHF.R.U32.HI R0, RZ, 0x8, R0 ;  /* 0x00000008ff007819 */ /* 0x000fe20000011600 */
[----:B------:R-:W1:Y:S06]  /*8eb0*/  LDSM.16.MT88.4 R40, [R177+0xf800] ;  /* 0x00f80000b128783b */ /* 0x000e6c0000004200 */
[----:B---3--:R-:W-:-:S05]  /*8ec0*/  @!P6 HADD2 R38, -R29.H0_H0, -RZ.H0_H0 ;  /* 0xa00000ff1d26e230 */ /* 0x008fca0000000900 */
[----:B------:R-:W-:-:S04]  /*8ed0*/  PRMT R37, R38, 0x7610, R37 ;  /* 0x0000761026257816 */ /* 0x000fc80000000025 */
[----:B------:R-:W-:Y:S02]  /*8ee0*/  @!P6 PRMT R29, R37, 0x5410, RZ ;  /* 0x00005410251de816 */ /* 0x000fe400000000ff */
[----:B------:R2:W3:Y:S01]  /*8ef0*/  LDL.LU.S16 R37, [R1+0x44] ;  /* 0x0000440001257983 */ /* 0x0004e20000300600 */
[----:B------:R-:W-:-:S04]  /*8f00*/  LOP3.LUT R0, R0, 0xffff, RZ, 0xc0, !PT ;  /* 0x0000ffff00007812 */ /* 0x000fc800078ec0ff */
[----:B------:R-:W-:Y:S02]  /*8f10*/  ISETP.LE.U32.AND P4, PT, R0, UR12, PT ;  /* 0x0000000c00007c0c */ /* 0x000fe4000bf83070 */
[--C-:B------:R-:W-:Y:S02]  /*8f20*/  SHF.R.U32.HI R0, RZ, 0x18, R25.reuse ;  /* 0x00000018ff007819 */ /* 0x100fe40000011619 */
[----:B------:R-:W-:Y:S02]  /*8f30*/  @!P5 PRMT R32, R39, 0x5410, RZ ;  /* 0x000054102720d816 */ /* 0x000fe400000000ff */
[----:B------:R-:W-:Y:S02]  /*8f40*/  ISETP.LE.U32.AND P5, PT, R2, UR12, PT ;  /* 0x0000000c02007c0c */ /* 0x000fe4000bfa3070 */
[----:B------:R-:W-:Y:S02]  /*8f50*/  ISETP.LE.U32.AND P3, PT, R0, UR12, PT ;  /* 0x0000000c00007c0c */ /* 0x000fe4000bf63070 */
[----:B------:R-:W-:-:S04]  /*8f60*/  SHF.R.U32.HI R0, RZ, 0x10, R25 ;  /* 0x00000010ff007819 */ /* 0x000fc80000011619 */
[----:B------:R-:W-:-:S04]  /*8f70*/  LOP3.LUT R0, R0, 0xff, RZ, 0xc0, !PT ;  /* 0x000000ff00007812 */ /* 0x000fc800078ec0ff */
[----:B------:R-:W-:Y:S02]  /*8f80*/  ISETP.LE.U32.AND P6, PT, R0, UR12, PT ;  /* 0x0000000c00007c0c */ /* 0x000fe4000bfc3070 */
[----:B------:R-:W-:-:S04]  /*8f90*/  LOP3.LUT R0, R44, 0xffff, RZ, 0xc0, !PT ;  /* 0x0000ffff2c007812 */ /* 0x000fc800078ec0ff */
[----:B------:R-:W-:-:S04]  /*8fa0*/  SHF.R.U32.HI R0, RZ, 0x8, R0 ;  /* 0x00000008ff007819 */ /* 0x000fc80000011600 */
[----:B------:R-:W-:Y:S01]  /*8fb0*/  LOP3.LUT R0, R0, 0xffff, RZ, 0xc0, !PT ;  /* 0x0000ffff00007812 */ /* 0x000fe200078ec0ff */
[----:B---3--:R-:W-:-:S05]  /*8fc0*/  @!P5 HADD2 R37, -R144.H0_H0, -RZ.H0_H0 ;  /* 0xa00000ff9025d230 */ /* 0x008fca0000000900 */
[----:B------:R-:W-:Y:S02]  /*8fd0*/  PRMT R36, R37, 0x7610, R36 ;  /* 0x0000761025247816 */ /* 0x000fe40000000024 */
[----:B------:R2:W3:Y:S02]  /*8fe0*/  LDL.LU.S16 R37, [R1+0x4c] ;  /* 0x00004c0001257983 */ /* 0x0004e40000300600 */
[----:B------:R-:W-:Y:S02]  /*8ff0*/  @!P5 PRMT R144, R36, 0x5410, RZ ;  /* 0x000054102490d816 */ /* 0x000fe400000000ff */
[----:B------:R-:W-:Y:S02]  /*9000*/  ISETP.LE.U32.AND P5, PT, R0, UR12, PT ;  /* 0x0000000c00007c0c */ /* 0x000fe4000bfa3070 */
[----:B------:R2:W4:Y:S01]  /*9010*/  LDL.LU.S16 R0, [R1+0x48] ;  /* 0x0000480001007983 */ /* 0x0005220000300600 */
[----:B------:R-:W-:Y:S01]  /*9020*/  HMMA.16816.F32 R104, R96, R106, R16 ;  /* 0x0000006a6068723c */ /* 0x000fe20000001810 */
[----:B----4-:R-:W-:-:S06]  /*9030*/  @!P6 HADD2 R0, -R145.H0_H0, -RZ.H0_H0 ;  /* 0xa00000ff9100e230 */ /* 0x010fcc0000000900 */
[----:B------:R-:W-:-:S04]  /*9040*/  PRMT R19, R0, 0x7610, R19 ;  /* 0x0000761000137816 */ /* 0x000fc80000000013 */
[----:B------:R-:W-:Y:S02]  /*9050*/  @!P6 PRMT R145, R19, 0x5410, RZ ;  /* 0x000054101391e816 */ /* 0x000fe400000000ff */
[----:B------:R2:W4:Y:S01]  /*9060*/  LDL.LU.S16 R19, [R1+0x50] ;  /* 0x0000500001137983 */ /* 0x0005220000300600 */
[----:B---3--:R-:W-:Y:S01]  /*9070*/  @!P4 HADD2 R37, -R143.H0_H0, -RZ.H0_H0 ;  /* 0xa00000ff8f25c230 */ /* 0x008fe20000000900 */
[----:B------:R-:W-:-:S04]  /*9080*/  LOP3.LUT R0, R44, 0xff, RZ, 0xc0, !PT ;  /* 0x000000ff2c007812 */ /* 0x000fc800078ec0ff */
[----:B------:R-:W-:Y:S01]  /*9090*/  PRMT R25, R37, 0x7610, R25 ;  /* 0x0000761025197816 */ /* 0x000fe20000000019 */
[----:B----4-:R-:W-:-:S05]  /*90a0*/  @!P3 HADD2 R19, -R141.H0_H0, -RZ.H0_H0 ;  /* 0xa00000ff8d13b230 */ /* 0x010fca0000000900 */
[----:B------:R-:W-:-:S04]  /*90b0*/  PRMT R17, R19, 0x7610, R17 ;  /* 0x0000761013117816 */ /* 0x000fc80000000011 */
[----:B------:R-:W-:Y:S02]  /*90c0*/  @!P3 PRMT R141, R17, 0x5410, RZ ;  /* 0x00005410118db816 */ /* 0x000fe400000000ff */
[----:B------:R2:W3:Y:S01]  /*90d0*/  LDL.LU.S16 R17, [R1+0x5c] ;  /* 0x00005c0001117983 */ /* 0x0004e20000300600 */
[----:B------:R-:W-:Y:S02]  /*90e0*/  @!P4 PRMT R143, R25, 0x5410, RZ ;  /* 0x00005410198fc816 */ /* 0x000fe400000000ff */
[----:B------:R-:W-:-:S13]  /*90f0*/  ISETP.LE.U32.AND P4, PT, R0, UR12, PT ;  /* 0x0000000c00007c0c */ /* 0x000fda000bf83070 */
[----:B---3--:R-:W-:-:S05]  /*9100*/  @!P4 HADD2 R17, -R151.H0_H0, -RZ.H0_H0 ;  /* 0xa00000ff9711c230 */ /* 0x008fca0000000900 */
[----:B------:R-:W-:-:S04]  /*9110*/  PRMT R16, R17, 0x7610, R16 ;  /* 0x0000761011107816 */ /* 0x000fc80000000010 */
[----:B------:R-:W-:Y:S02]  /*9120*/  @!P4 PRMT R151, R16, 0x5410, RZ ;  /* 0x000054101097c816 */ /* 0x000fe400000000ff */
[----:B------:R2:W3:Y:S01]  /*9130*/  LDL.LU.S16 R16, [R1+0x68] ;  /* 0x0000680001107983 */ /* 0x0004e20000300600 */
[----:B------:R-:W-:-:S04]  /*9140*/  SHF.R.U32.HI R0, RZ, 0x18, R44 ;  /* 0x00000018ff007819 */ /* 0x000fc8000001162c */
[----:B------:R-:W-:Y:S02]  /*9150*/  ISETP.LE.U32.AND P6, PT, R0, UR12, PT ;  /* 0x0000000c00007c0c */ /* 0x000fe4000bfc3070 */
[----:B------:R-:W-:-:S04]  /*9160*/  SHF.R.U32.HI R0, RZ, 0x10, R44 ;  /* 0x00000010ff007819 */ /* 0x000fc8000001162c */
[----:B------:R-:W-:Y:S01]  /*9170*/  LOP3.LUT R0, R0, 0xff, RZ, 0xc0, !PT ;  /* 0x000000ff00007812 */ /* 0x000fe200078ec0ff */
[----:B---3--:R-:W-:-:S05]  /*9180*/  @!P5 HADD2 R16, -R149.H0_H0, -RZ.H0_H0 ;  /* 0xa00000ff9510d230 */ /* 0x008fca0000000900 */
[----:B------:R-:W-:Y:S02]  /*9190*/  PRMT R15, R16, 0x7610, R15 ;  /* 0x00007610100f7816 */ /* 0x000fe4000000000f */
[----:B------:R2:W3:Y:S01]  /*91a0*/  LDL.LU.S16 R16, [R1+0x64] ;  /* 0x0000640001107983 */ /* 0x0004e20000300600 */
[----:B------:R-:W-:Y:S02]  /*91b0*/  ISETP.LE.U32.AND P3, PT, R0, UR12, PT ;  /* 0x0000000c00007c0c */ /* 0x000fe4000bf63070 */
[----:B------:R-:W-:-:S04]  /*91c0*/  LOP3.LUT R0, R154, 0xff, RZ, 0xc0, !PT ;  /* 0x000000ff9a007812 */ /* 0x000fc800078ec0ff */
[----:B------:R-:W-:Y:S02]  /*91d0*/  ISETP.LE.U32.AND P4, PT, R0, UR12, PT ;  /* 0x0000000c00007c0c */ /* 0x000fe4000bf83070 */
[----:B------:R-:W-:-:S04]  /*91e0*/  SHF.R.U32.HI R0, RZ, 0x8, R155 ;  /* 0x00000008ff007819 */ /* 0x000fc8000001169b */
[----:B------:R-:W-:Y:S02]  /*91f0*/  LOP3.LUT R0, R0, 0xffff, RZ, 0xc0, !PT ;  /* 0x0000ffff00007812 */ /* 0x000fe400078ec0ff */
[----:B------:R-:W-:Y:S02]  /*9200*/  @!P5 PRMT R149, R15, 0x5410, RZ ;  /* 0x000054100f95d816 */ /* 0x000fe400000000ff */
[----:B------:R-:W-:Y:S01]  /*9210*/  ISETP.LE.U32.AND P5, PT, R0, UR12, PT ;  /* 0x0000000c00007c0c */ /* 0x000fe2000bfa3070 */
[----:B---3--:R-:W-:-:S05]  /*9220*/  @!P3 HADD2 R16, -R148.H0_H0, -RZ.H0_H0 ;  /* 0xa00000ff9410b230 */ /* 0x008fca0000000900 */
[----:B------:R-:W-:Y:S02]  /*9230*/  PRMT R14, R16, 0x7610, R14 ;  /* 0x00007610100e7816 */ /* 0x000fe4000000000e */
[----:B------:R2:W3:Y:S04]  /*9240*/  LDL.LU.S16 R16, [R1+0x60] ;  /* 0x0000600001107983 */ /* 0x0004e80000300600 */
[----:B------:R2:W4:Y:S01]  /*9250*/  LDL.LU.S16 R0, [R1+0x70] ;  /* 0x0000700001007983 */ /* 0x0005220000300600 */
[----:B------:R-:W-:Y:S02]  /*9260*/  IMAD.MOV.U32 R237, RZ, RZ, R238 ;  /* 0x000000ffffed7224 */ /* 0x000fe400078e00ee */
[----:B----4-:R-:W-:-:S05]  /*9270*/  @!P1 HADD2 R0, -R147.H0_H0, -RZ.H0_H0 ;  /* 0xa00000ff93009230 */ /* 0x010fca0000000900 */
[----:B------:R-:W-:Y:S02]  /*9280*/  PRMT R13, R0, 0x7610, R13 ;  /* 0x00007610000d7816 */ /* 0x000fe4000000000d */
[----:B------:R2:W4:Y:S01]  /*9290*/  LDL.LU.S16 R0, [R1+0x6c] ;  /* 0x00006c0001007983 */ /* 0x0005220000300600 */
[----:B------:R-:W-:Y:S02]  /*92a0*/  IMAD.MOV.U32 R238, RZ, RZ, R51 ;  /* 0x000000ffffee7224 */ /* 0x000fe400078e0033 */
[----:B------:R-:W-:Y:S02]  /*92b0*/  IMAD.MOV.U32 R230, RZ, RZ, R231 ;  /* 0x000000ffffe67224 */ /* 0x000fe400078e00e7 */
[----:B------:R-:W-:Y:S02]  /*92c0*/  IMAD.MOV.U32 R231, RZ, RZ, R238 ;  /* 0x000000ffffe77224 */ /* 0x000fe400078e00ee */
[----:B------:R-:W-:Y:S02]  /*92d0*/  IMAD.MOV.U32 R238, RZ, RZ, R239 ;  /* 0x000000ffffee7224 */ /* 0x000fe400078e00ef */
[----:B------:R-:W-:Y:S01]  /*92e0*/  IMAD.MOV.U32 R239, RZ, RZ, R244 ;  /* 0x000000ffffef7224 */ /* 0x000fe200078e00f4 */
[----:B------:R-:W-:Y:S01]  /*92f0*/  SHF.R.U32.HI R8, RZ, 0x10, R48 ;  /* 0x00000010ff087819 */ /* 0x000fe20000011630 */
        /* <DEDUP_REMOVED lines=10> */
[----:B------:R-:W-:Y:S02]  /*93a0*/  IMAD.MOV.U32 R82, RZ, RZ, R183 ;  /* 0x000000ffff527224 */ /* 0x000fe400078e00b7 */
[----:B------:R2:W5:Y:S01]  /*93b0*/  LDL.LU R183, [R1+0xd8] ;  /* 0x0000d80001b77983 */ /* 0x0005620000300800 */
[----:B----4-:R-:W-:-:S05]  /*93c0*/  @!P5 HADD2 R0, -R146.H0_H0, -RZ.H0_H0 ;  /* 0xa00000ff9200d230 */ /* 0x010fca0000000900 */
[----:B------:R-:W-:Y:S02]  /*93d0*/  PRMT R12, R0, 0x7610, R12 ;  /* 0x00007610000c7816 */ /* 0x000fe4000000000c */
[----:B------:R-:W-:-:S04]  /*93e0*/  LOP3.LUT R0, R8, 0xff, RZ, 0xc0, !PT ;  /* 0x000000ff08007812 */ /* 0x000fc800078ec0ff */
[----:B------:R-:W-:Y:S02]  /*93f0*/  ISETP.LE.U32.AND P1, PT, R0, UR12, PT ;  /* 0x0000000c00007c0c */ /* 0x000fe4000bf23070 */
[----:B------:R2:W4:Y:S02]  /*9400*/  LDL.LU.S16 R0, [R1+0x78] ;  /* 0x0000780001007983 */ /* 0x0005240000300600 */
[----:B----4-:R-:W-:-:S05]  /*9410*/  @!P4 HADD2 R0, -R152.H0_H0, -RZ.H0_H0 ;  /* 0xa00000ff9800c230 */ /* 0x010fca0000000900 */
[----:B------:R-:W-:Y:S02]  /*9420*/  PRMT R11, R0, 0x7610, R11 ;  /* 0x00007610000b7816 */ /* 0x000fe4000000000b */
[----:B------:R2:W4:Y:S01]  /*9430*/  LDL.LU.S16 R0, [R1+0x74] ;  /* 0x0000740001007983 */ /* 0x0005220000300600 */
[----:B------:R-:W-:Y:S02]  /*9440*/  LOP3.LUT R9, R48, 0xffff, RZ, 0xc0, !PT ;  /* 0x0000ffff30097812 */ /* 0x000fe400078ec0ff */
[----:B------:R-:W-:Y:S01]  /*9450*/  @!P4 PRMT R152, R11, 0x5410, RZ ;  /* 0x000054100b98c816 */ /* 0x000fe200000000ff */
[----:B----4-:R-:W-:-:S05]  /*9460*/  @!P2 HADD2 R0, -R150.H0_H0, -RZ.H0_H0 ;  /* 0xa00000ff9600a230 */ /* 0x010fca0000000900 */
[----:B------:R-:W-:Y:S02]  /*9470*/  PRMT R10, R0, 0x7610, R10 ;  /* 0x00007610000a7816 */ /* 0x000fe4000000000a */
[----:B------:R-:W-:-:S04]  /*9480*/  SHF.R.U32.HI R0, RZ, 0x8, R9 ;  /* 0x00000008ff007819 */ /* 0x000fc80000011609 */
[----:B------:R-:W-:-:S04]  /*9490*/  LOP3.LUT R0, R0, 0xffff, RZ, 0xc0, !PT ;  /* 0x0000ffff00007812 */ /* 0x000fc800078ec0ff */
[----:B------:R-:W-:Y:S02]  /*94a0*/  ISETP.LE.U32.AND P4, PT, R0, UR12, PT ;  /* 0x0000000c00007c0c */ /* 0x000fe4000bf83070 */
[----:B------:R2:W4:Y:S01]  /*94b0*/  LDL.LU.S16 R0, [R1+0x7c] ;  /* 0x00007c0001007983 */ /* 0x0005220000300600 */
[----:B------:R-:W-:Y:S02]  /*94c0*/  LOP3.LUT R6, R48, 0xff, RZ, 0xc0, !PT ;  /* 0x000000ff30067812 */ /* 0x000fe400078ec0ff */
[----:B------:R-:W-:Y:S02]  /*94d0*/  @!P3 PRMT R148, R14, 0x5410, RZ ;  /* 0x000054100e94b816 */ /* 0x000fe400000000ff */
[----:B------:R-:W-:Y:S01]  /*94e0*/  ISETP.LE.U32.AND P3, PT, R6, UR12, PT ;  /* 0x0000000c06007c0c */ /* 0x000fe2000bf63070 */
[----:B---3--:R-:W-:-:S05]  /*94f0*/  @!P6 HADD2 R16, -R153.H0_H0, -RZ.H0_H0 ;  /* 0xa00000ff9910e230 */ /* 0x008fca0000000900 */
[----:B------:R-:W-:Y:S01]  /*9500*/  PRMT R2, R16, 0x7610, R2 ;  /* 0x0000761010027816 */ /* 0x000fe20000000002 */
[----:B------:R-:W-:Y:S01]  /*9510*/  IMAD.MOV.U32 R90, RZ, RZ, R230 ;  /* 0x000000ffff5a7224 */ /* 0x000fe200078e00e6 */
[----:B------:R-:W-:Y:S02]  /*9520*/  LOP3.LUT R6, R4, 0xffff, RZ, 0xc0, !PT ;  /* 0x0000ffff04067812 */ /* 0x000fe400078ec0ff */
[----:B------:R-:W-:Y:S01]  /*9530*/  @!P6 PRMT R153, R2, 0x5410, RZ ;  /* 0x000054100299e816 */ /* 0x000fe200000000ff */
[----:B------:R-:W-:Y:S01]  /*9540*/  IMAD.MOV.U32 R89, RZ, RZ, R229 ;  /* 0x000000ffff597224 */ /* 0x000fe200078e00e5 */
[----:B------:R-:W-:Y:S02]  /*9550*/  LOP3.LUT R2, R4, 0xff, RZ, 0xc0, !PT ;  /* 0x000000ff04027812 */ /* 0x000fe400078ec0ff */
[----:B------:R-:W-:Y:S01]  /*9560*/  SHF.R.U32.HI R5, RZ, 0x10, R4 ;  /* 0x00000010ff057819 */ /* 0x000fe20000011604 */
[----:B------:R-:W-:Y:S01]  /*9570*/  IMAD.MOV.U32 R222, RZ, RZ, R90 ;  /* 0x000000ffffde7224 */ /* 0x000fe200078e005a */
[----:B------:R-:W-:Y:S01]  /*9580*/  @!P5 PRMT R146, R12, 0x5410, RZ ;  /* 0x000054100c92d816 */ /* 0x000fe200000000ff */
[----:B------:R-:W-:Y:S01]  /*9590*/  IMAD.MOV.U32 R221, RZ, RZ, R89 ;  /* 0x000000ffffdd7224 */ /* 0x000fe200078e0059 */
[----:B------:R-:W-:Y:S01]  /*95a0*/  ISETP.LE.U32.AND P5, PT, R2, UR12, PT ;  /* 0x0000000c02007c0c */ /* 0x000fe2000bfa3070 */
[----:B------:R-:W-:-:S02]  /*95b0*/  IMAD.MOV.U32 R13, RZ, RZ, R222 ;  /* 0x000000ffff0d7224 */ /* 0x000fc400078e00de */
[----:B------:R-:W-:Y:S02]  /*95c0*/  IMAD.MOV.U32 R220, RZ, RZ, R221 ;  /* 0x000000ffffdc7224 */ /* 0x000fe400078e00dd */
[----:B------:R-:W-:Y:S02]  /*95d0*/  IMAD.MOV.U32 R222, RZ, RZ, R182 ;  /* 0x000000ffffde7224 */ /* 0x000fe400078e00b6 */
[----:B------:R2:W5:Y:S01]  /*95e0*/  LDL.LU R182, [R1+0xd4] ;  /* 0x0000d40001b67983 */ /* 0x0005620000300800 */
[----:B------:R-:W-:-:S03]  /*95f0*/  IMAD.MOV.U32 R221, RZ, RZ, R181 ;  /* 0x000000ffffdd7224 */ /* 0x000fc600078e00b5 */
[----:B------:R2:W5:Y:S01]  /*9600*/  LDL.LU R181, [R1+0xd0] ;  /* 0x0000d00001b57983 */ /* 0x0005620000300800 */
[----:B------:R-:W-:Y:S01]  /*9610*/  @!P2 PRMT R150, R10, 0x5410, RZ ;  /* 0x000054100a96a816 */ /* 0x000fe200000000ff */
[----:B----4-:R-:W-:-:S05]  /*9620*/  @!P3 HADD2 R0, -R142.H0_H0, -RZ.H0_H0 ;  /* 0xa00000ff8e00b230 */ /* 0x010fca0000000900 */
[----:B------:R-:W-:Y:S02]  /*9630*/  PRMT R2, R0, 0x7610, R2 ;  /* 0x0000761000027816 */ /* 0x000fe40000000002 */
[----:B------:R-:W-:Y:S02]  /*9640*/  LOP3.LUT R0, R5, 0xff, RZ, 0xc0, !PT ;  /* 0x000000ff05007812 */ /* 0x000fe400078ec0ff */
[----:B------:R-:W-:Y:S02]  /*9650*/  @!P3 PRMT R142, R2, 0x5410, RZ ;  /* 0x00005410028eb816 */ /* 0x000fe400000000ff */
[----:B------:R-:W-:Y:S02]  /*9660*/  ISETP.LE.U32.AND P3, PT, R0, UR12, PT ;  /* 0x0000000c00007c0c */ /* 0x000fe4000bf63070 */
[----:B------:R2:W3:Y:S04]  /*9670*/  LDL.LU.S16 R0, [R1+0x80] ;  /* 0x0000800001007983 */ /* 0x0004e80000300600 */
[----:B------:R2:W4:Y:S01]  /*9680*/  LDL.LU.S16 R10, [R1+0x84] ;  /* 0x00008400010a7983 */ /* 0x0005220000300600 */
[----:B------:R-:W-:Y:S01]  /*9690*/  SHF.R.U32.HI R4, RZ, 0x18, R4 ;  /* 0x00000018ff047819 */ /* 0x000fe20000011604 */
[----:B------:R-:W-:-:S03]  /*96a0*/  IMAD.MOV.U32 R228, RZ, RZ, R244 ;  /* 0x000000ffffe47224 */ /* 0x000fc600078e00f4 */
[----:B------:R-:W-:Y:S01]  /*96b0*/  ISETP.LE.U32.AND P2, PT, R4, UR12, PT ;  /* 0x0000000c04007c0c */ /* 0x000fe2000bf43070 */
[----:B------:R-:W-:Y:S01]  /*96c0*/  FADD.FTZ R4, R222, R221 ;  /* 0x000000ddde047221 */ /* 0x000fe20000010000 */
[----:B---3--:R-:W-:-:S05]  /*96d0*/  @!P4 HADD2 R0, -R140.H0_H0, -RZ.H0_H0 ;  /* 0xa00000ff8c00c230 */ /* 0x008fca0000000900 */
[----:B------:R-:W-:Y:S02]  /*96e0*/  PRMT R9, R0, 0x7610, R9 ;  /* 0x0000761000097816 */ /* 0x000fe40000000009 */
[----:B------:R-:W-:-:S04]  /*96f0*/  SHF.R.U32.HI R0, RZ, 0x8, R6 ;  /* 0x00000008ff007819 */ /* 0x000fc80000011606 */
[----:B------:R-:W-:Y:S01]  /*9700*/  LOP3.LUT R0, R0, 0xffff, RZ, 0xc0, !PT ;  /* 0x0000ffff00007812 */ /* 0x000fe200078ec0ff */
[----:B----4-:R-:W-:Y:S01]  /*9710*/  @!P1 HADD2 R10, -R139.H0_H0, -RZ.H0_H0 ;  /* 0xa00000ff8b0a9230 */ /* 0x010fe20000000900 */
[----:B------:R-:W-:Y:S02]  /*9720*/  @!P4 PRMT R140, R9, 0x5410, RZ ;  /* 0x00005410098cc816 */ /* 0x000fe400000000ff */
[----:B------:R-:W-:Y:S01]  /*9730*/  ISETP.LE.U32.AND P4, PT, R0, UR12, PT ;  /* 0x0000000c00007c0c */ /* 0x000fe2000bf83070 */
[----:B------:R-:W-:Y:S02]  /*9740*/  FADD.FTZ R0, R228, R4 ;  /* 0x00000004e4007221 */ /* 0x000fe40000010000 */
[----:B------:R2:W3:Y:S01]  /*9750*/  LDL.LU.S16 R4, [R1+0x98] ;  /* 0x0000980001047983 */ /* 0x0004e20000300600 */
[----:B------:R-:W-:-:S03]  /*9760*/  PRMT R8, R10, 0x7610, R8 ;  /* 0x000076100a087816 */ /* 0x000fc60000000008 */
[----:B------:R2:W4:Y:S04]  /*9770*/  LDL.LU.S16 R17, [R1+0xa0] ;  /* 0x0000a00001117983 */ /* 0x0005280000300600 */
[----:B------:R2:W2:Y:S04]  /*9780*/  LDL.LU.S16 R16, [R1+0x9c] ;  /* 0x00009c0001107983 */ /* 0x0004a80000300600 */
[----:B------:R1:W4:Y:S04]  /*9790*/  LDL.LU.S16 R11, [R1+0xa8] ;  /* 0x0000a800010b7983 */ /* 0x0003280000300600 */
[----:B------:R1:W4:Y:S01]  /*97a0*/  LDL.LU.S16 R10, [R1+0xa4] ;  /* 0x0000a400010a7983 */ /* 0x0003220000300600 */
[----:B------:R-:W-:Y:S01]  /*97b0*/  SHF.R.U32.HI R7, RZ, 0x18, R48 ;  /* 0x00000018ff077819 */ /* 0x000fe20000011630 */
[----:B------:R-:W-:-:S02]  /*97c0*/  IMAD.MOV.U32 R91, RZ, RZ, R239 ;  /* 0x000000ffff5b7224 */ /* 0x000fc400078e00ef */
[----:B------:R-:W1:Y:S01]  /*97d0*/  LDSM.16.MT88.4 R48, [R178+0xf800] ;  /* 0x00f80000b230783b */ /* 0x000e620000004200 */
[----:B------:R-:W-:Y:S01]  /*97e0*/  ISETP.LE.U32.AND P6, PT, R7, UR12, PT ;  /* 0x0000000c07007c0c */ /* 0x000fe2000bfc3070 */
[----:B------:R-:W-:Y:S02]  /*97f0*/  IMAD.MOV.U32 R223, RZ, RZ, R91 ;  /* 0x000000ffffdf7224 */ /* 0x000fe400078e005b */
[----:B------:R-:W-:Y:S01]  /*9800*/  FADD.FTZ R2, R220, R13 ;  /* 0x0000000ddc027221 */ /* 0x000fe20000010000 */
[----:B------:R-:W-:Y:S02]  /*9810*/  IMAD.MOV.U32 R230, RZ, RZ, R231 ;  /* 0x000000ffffe67224 */ /* 0x000fe400078e00e7 */
[----:B------:R-:W-:Y:S02]  /*9820*/  IMAD.MOV.U32 R229, RZ, RZ, R245 ;  /* 0x000000ffffe57224 */ /* 0x000fe400078e00f5 */
[----:B------:R-:W-:Y:S01]  /*9830*/  FADD.FTZ R2, R223, R2 ;  /* 0x00000002df027221 */ /* 0x000fe20000010000 */
[----:B------:R-:W-:-:S02]  /*9840*/  IMAD.MOV.U32 R231, RZ, RZ, R238 ;  /* 0x000000ffffe77224 */ /* 0x000fc400078e00ee */
[----:B------:R-:W-:Y:S01]  /*9850*/  FADD.FTZ R0, R230, R0 ;  /* 0x00000000e6007221 */ /* 0x000fe20000010000 */
[----:B------:R-:W-:Y:S02]  /*9860*/  IMAD.MOV.U32 R238, RZ, RZ, R246 ;  /* 0x000000ffffee7224 */ /* 0x000fe400078e00f6 */
[----:B------:R-:W-:Y:S01]  /*9870*/  FADD.FTZ R2, R229, R2 ;  /* 0x00000002e5027221 */ /* 0x000fe20000010000 */
[----:B------:R-:W-:Y:S01]  /*9880*/  @!P1 PRMT R139, R8, 0x5410, RZ ;  /* 0x00005410088b9816 */ /* 0x000fe200000000ff */
[----:B------:R-:W-:Y:S01]  /*9890*/  IMAD.MOV.U32 R239, RZ, RZ, R81 ;  /* 0x000000ffffef7224 */ /* 0x000fe200078e0051 */
[C---:B------:R-:W-:Y:S01]  /*98a0*/  LEA R8, P1, R236.reuse, UR6, 0x1 ;  /* 0x00000006ec087c11 */ /* 0x040fe2000f8208ff */
[----:B------:R-:W-:Y:S01]  /*98b0*/  FADD.FTZ R2, R237, R2 ;  /* 0x00000002ed027221 */ /* 0x000fe20000010000 */
[----:B------:R-:W-:Y:S01]  /*98c0*/  IMAD.MOV.U32 R244, RZ, RZ, R82 ;  /* 0x000000fffff47224 */ /* 0x000fe200078e0052 */
[----:B------:R-:W-:Y:S01]  /*98d0*/  HMMA.16816.F32 R132, R96, R128, R132 ;  /* 0x000000806084723c */ /* 0x000fe20000001884 */
[----:B------:R-:W-:Y:S01]  /*98e0*/  LEA.HI.X R9, R236, UR7, R231, 0x1, P1 ;  /* 0x00000007ec097c11 */ /* 0x000fe200088f0ce7 */
[----:B------:R-:W-:Y:S01]  /*98f0*/  IMAD.MOV.U32 R245, RZ, RZ, R80 ;  /* 0x000000fffff57224 */ /* 0x000fe200078e0050 */
[----:B------:R-:W-:Y:S01]  /*9900*/  LDSM.16.MT88.4 R88, [R180+0x11800] ;  /* 0x01180000b458783b */ /* 0x000fe20000004200 */
[----:B------:R-:W-:-:S02]  /*9910*/  IMAD.MOV.U32 R246, RZ, RZ, R225 ;  /* 0x000000fffff67224 */ /* 0x000fc400078e00e1 */
[----:B------:R-:W-:Y:S01]  /*9920*/  IMAD.MOV.U32 R225, RZ, RZ, R227 ;  /* 0x000000ffffe17224 */ /* 0x000fe200078e00e3 */
[C---:B-1----:R-:W-:Y:S01]  /*9930*/  HMMA.16816.F32 R36, R96.reuse, R40, R60 ;  /* 0x000000286024723c */ /* 0x042fe2000000183c */
[----:B------:R-:W-:Y:S01]  /*9940*/  IMAD.MOV.U32 R227, RZ, RZ, R83 ;  /* 0x000000ffffe37224 */ /* 0x000fe200078e0053 */
[----:B------:R-:W-:Y:S04]  /*9950*/  LDSM.16.MT88.4 R12, [R179+0x11800] ;  /* 0x01180000b30c783b */ /* 0x000fe80000004200 */
[C---:B------:R-:W-:Y:S01]  /*9960*/  HMMA.16816.F32 R128, R96.reuse, R130, R56 ;  /* 0x000000826080723c */ /* 0x040fe20000001838 */
[----:B------:R-:W1:Y:S04]  /*9970*/  LDSM.16.MT88.4 R56, [R180+0xf800] ;  /* 0x00f80000b438783b */ /* 0x000e680000004200 */
[----:B------:R-:W-:Y:S01]  /*9980*/  LDSM.16.MT88.4 R80, [R178+0x11800] ;  /* 0x01180000b250783b */ /* 0x000fe20000004200 */
[C---:B------:R-:W-:Y:S03]  /*9990*/  HMMA.16816.F32 R40, R96.reuse, R42, R64 ;  /* 0x0000002a6028723c */ /* 0x040fe60000001840 */
[----:B------:R-:W1:Y:S03]  /*99a0*/  LDSM.16.MT88.4 R64, [R179+0xf800] ;  /* 0x00f80000b340783b */ /* 0x000e660000004200 */
[C---:B------:R-:W-:Y:S06]  /*99b0*/  HMMA.16816.F32 R44, R96.reuse, R48, R68 ;  /* 0x00000030602c723c */ /* 0x040fec0000001844 */
[C---:B------:R-:W-:Y:S01]  /*99c0*/  HMMA.16816.F32 R48, R96.reuse, R50, R72 ;  /* 0x000000326030723c */ /* 0x040fe20000001848 */
[----:B------:R-:W1:Y:S04]  /*99d0*/  LDSM.16.MT88.4 R72, [R177+0x11800] ;  /* 0x01180000b148783b */ /* 0x000e680000004200 */
[----:B------:R2:W-:Y:S04]  /*99e0*/  STG.E.U16 desc[UR26][R8.64], R151 ;  /* 0x0000009708007986 */ /* 0x0005e8000c10151a */
[----:B------:R2:W-:Y:S01]  /*99f0*/  STG.E.U16 desc[UR26][R8.64+0x2], R149 ;  /* 0x0000029508007986 */ /* 0x0005e2000c10151a */
[----:B------:R-:W-:Y:S01]  /*9a00*/  HMMA.16816.F32 R124, R96, R120, R124 ;  /* 0x00000078607c723c */ /* 0x000fe2000000187c */
[----:B------:R-:W-:-:S05]  /*9a10*/  IADD3 R220, P1, R8, -0x80, RZ ;  /* 0xffffff8008dc7810 */ /* 0x000fca0007f3e0ff */
        /* <DEDUP_REMOVED lines=12> */
[----:B------:R-:W-:Y:S01]  /*9ae0*/  HMMA.16816.F32 R96, R96, R14, R20 ;  /* 0x0000000e6060723c */ /* 0x000fe20000001814 */
[----:B------:R-:W-:Y:S01]  /*9af0*/  IADD3.X R219, R9, -0x1, RZ, P1, !PT ;  /* 0xffffffff09db7810 */ /* 0x000fe20000ffe4ff */
[----:B---3--:R-:W-:-:S05]  /*9b00*/  @!P6 HADD2 R4, -R138.H0_H0, -RZ.H0_H0 ;  /* 0xa00000ff8a04e230 */ /* 0x008fca0000000900 */
[----:B------:R-:W-:Y:S01]  /*9b10*/  PRMT R18, R4, 0x7610, R18 ;  /* 0x0000761004127816 */ /* 0x000fe20000000012 */
[----:B--2---:R-:W-:Y:S02]  /*9b20*/  @!P4 HADD2 R16, -R27.H0_H0, -RZ.H0_H0 ;  /* 0xa00000ff1b10c230 */ /* 0x004fe40000000900 */
[----:B------:R-:W-:Y:S01]  /*9b30*/  FADD.FTZ R4, R238, R0 ;  /* 0x00000000ee047221 */ /* 0x000fe20000010000 */
[----:B----4-:R-:W-:Y:S02]  /*9b40*/  @!P3 HADD2 R11, -R26.H0_H0, -RZ.H0_H0 ;  /* 0xa00000ff1a0bb230 */ /* 0x010fe40000000900 */
        /* <DEDUP_REMOVED lines=66> */
[----:B------:R1:W-:Y:S01]  /*9f70*/  STL [R1+0x50], R222 ;  /* 0x000050de01007387 */ /* 0x0003e20000100800 */
[----:B------:R-:W-:Y:S05]  /*9f80*/  @!P0 BRA `(.L_x_1424) ;  /* 0x0000006400d48947 */ /* 0x000fea0003800000 */
[----:B------:R-:W2:Y:S01]  /*9f90*/  LDL R242, [R1+0x54] ;  /* 0x0000540001f27983 */ /* 0x000ea20000100800 */
[----:B------:R-:W-:Y:S01]  /*9fa0*/  ULDC UR6, c[0x0][0x2d0] ;  /* 0x0000b40000067ab9 */ /* 0x000fe20000000800 */
[----:B------:R-:W-:-:S04]  /*9fb0*/  DEPBAR.LE SB0, 0x0 ;  /* 0x000080000000791a */ /* 0x000fc80000000000 */
[----:B------:R-:W3:Y:S04]  /*9fc0*/  LDL R243, [R1+0x58] ;  /* 0x0000580001f37983 */ /* 0x000ee80000100800 */
[----:B------:R-:W4:Y:S04]  /*9fd0*/  LDL.64 R248, [R1+0xb0] ;  /* 0x0000b00001f87983 */ /* 0x000f280000100a00 */
[----:B------:R-:W4:Y:S01]  /*9fe0*/  LDL.64 R250, [R1+0xc0] ;  /* 0x0000c00001fa7983 */ /* 0x000f220000100a00 */
[----:B------:R-:W-:Y:S01]  /*9ff0*/  BAR.SYNC.DEFER_BLOCKING 0x0 ;  /* 0x0000000000007b1d */ /* 0x000fe20000010000 */
[----:B------:R-:W-:Y:S01]  /*a000*/  ISETP.GE.AND P3, PT, R206, UR6, PT ;  /* 0x00000006ce007c0c */ /* 0x000fe2000bf66270 */
[----:B------:R-:W-:-:S04]  /*a010*/  UIADD3 UR18, UR19, -0x2, URZ ;  /* 0xfffffffe13127890 */ /* 0x000fc8000fffe03f */
[----:B------:R-:W-:Y:S02]  /*a020*/  USHF.R.S32.HI UR7, URZ, 0x1f, UR18 ;  /* 0x0000001f3f077899 */ /* 0x000fe40008011412 */
[----:B------:R-:W-:Y:S01]  /*a030*/  IMAD.U32 R0, RZ, RZ, UR18 ;  /* 0x00000012ff007e24 */ /* 0x000fe2000f8e00ff */
[----:B------:R-:W-:-:S05]  /*a040*/  UISETP.GT.AND UP0, UPT, UR18, UR5, UPT ;  /* 0x000000051200728c */ /* 0x000fca000bf04270 */
[----:B------:R-:W4:Y:S08]  /*a050*/  @!P3 LDC.64 R10, c[0x0][0x220] ;  /* 0x00008800ff0abb82 */ /* 0x000f300000000a00 */
[----:B------:R-:W4:Y:S01]  /*a060*/  @!P3 LDC.64 R16, c[0x0][0x220] ;  /* 0x00008800ff10bb82 */ /* 0x000f220000000a00 */
[----:B------:R-:W-:Y:S07]  /*a070*/  @P3 STS.128 [R199+0xc000], RZ ;  /* 0x00c000ffc7003388 */ /* 0x000fee0000000c00 */
[----:B-1----:R-:W1:Y:S08]  /*a080*/  @!P3 LDC.64 R30, c[0x0][0x220] ;  /* 0x00008800ff1ebb82 */ /* 0x002e700000000a00 */
[----:B------:R-:W1:Y:S01]  /*a090*/  @!P3 LDC.64 R18, c[0x0][0x220] ;  /* 0x00008800ff12bb82 */ /* 0x000e620000000a00 */
[----:B--2---:R-:W-:-:S02]  /*a0a0*/  ISETP.GE.AND P2, PT, R242, UR6, PT ;  /* 0x00000006f2007c0c */ /* 0x004fc4000bf46270 */
[----:B---3--:R-:W-:Y:S01]  /*a0b0*/  ISETP.GE.AND P1, PT, R243, UR6, PT ;  /* 0x00000006f3007c0c */ /* 0x008fe2000bf26270 */
[----:B------:R-:W-:Y:S01]  /*a0c0*/  UIMAD UR6, UR10, UR18, URZ ;  /* 0x000000120a0672a4 */ /* 0x000fe2000f8e023f */
[----:B----4-:R-:W-:-:S03]  /*a0d0*/  IMAD.MOV.U32 R5, RZ, RZ, R249 ;  /* 0x000000ffff057224 */ /* 0x010fc600078e00f9 */
[----:B------:R-:W-:-:S06]  /*a0e0*/  UIMAD UR6, UR7, UR11, UR6 ;  /* 0x0000000b070672a4 */ /* 0x000fcc000f8e0206 */
[----:B------:R-:W2:Y:S01]  /*a0f0*/  @!P2 LDC.64 R6, c[0x0][0x220] ;  /* 0x00008800ff06ab82 */ /* 0x000ea20000000a00 */
[----:B------:R-:W-:Y:S01]  /*a100*/  IMAD.MOV.U32 R4, RZ, RZ, R250 ;  /* 0x000000ffff047224 */ /* 0x000fe200078e00fa */
[----:B------:R-:W3:Y:S03]  /*a110*/  S2R R251, SR_TID.X ;  /* 0x0000000000fb7919 */ /* 0x000ee60000002100 */
[----:B------:R-:W-:-:S03]  /*a120*/  IMAD.WIDE.U32 R4, R0, UR11, R4 ;  /* 0x0000000b00047c25 */ /* 0x000fc6000f8e0004 */
[----:B------:R-:W4:Y:S01]  /*a130*/  @!P1 LDC.64 R12, c[0x0][0x220] ;  /* 0x00008800ff0c9b82 */ /* 0x000f220000000a00 */
[----:B------:R-:W-:Y:S01]  /*a140*/  VIADD R0, R5, UR6 ;  /* 0x0000000605007c36 */ /* 0x000fe20008000000 */
[----:B------:R-:W-:-:S04]  /*a150*/  @!P3 LEA R10, P4, R4, R10, 0x1 ;  /* 0x0000000a040ab211 */ /* 0x000fc800078808ff */
        /* <DEDUP_REMOVED lines=9> */
[----:B--2---:R-:W-:-:S04]  /*a1f0*/  @!P2 LEA R6, P0, R4, R6, 0x1 ;  /* 0x000000060406a211 */ /* 0x004fc800078008ff */
[----:B------:R-:W-:-:S03]  /*a200*/  @!P2 LEA.HI.X R7, R4, R7, R0, 0x1, P0 ;  /* 0x000000070407a211 */ /* 0x000fc600000f0c00 */
[----:B------:R-:W2:Y:S02]  /*a210*/  @!P2 LDC.64 R22, c[0x0][0x220] ;  /* 0x00008800ff16ab82 */ /* 0x000ea40000000a00 */
[----:B------:R-:W-:Y:S01]  /*a220*/  @!PT LDS RZ, [RZ] ;  /* 0x00000000fffff984 */ /* 0x000fe20000000800 */
[----:B------:R-:W-:Y:S01]  /*a230*/  @!PT LDS RZ, [RZ] ;  /* 0x00000000fffff984 */ /* 0x000fe20000000800 */
[----:B------:R-:W-:Y:S01]  /*a240*/  @!PT LDS RZ, [RZ] ;  /* 0x00000000fffff984 */ /* 0x000fe20000000800 */
[----:B------:R1:W-:Y:S01]  /*a250*/  @!P2 LDGSTS.E.BYPASS.LTC128B.128 [R199+0xe000], desc[UR26][R6.64+0x80] ;  /* 0x0e00008006c7afae */ /* 0x0003e2000b901d5a */
[----:B---3--:R-:W-:-:S03]  /*a260*/  IMAD.SHL.U32 R251, R251, 0x2, RZ ;  /* 0x00000002fbfb7824 */ /* 0x008fc600078e00ff */
[----:B------:R-:W-:Y:S02]  /*a270*/  @P1 STS.128 [R199+0x10000], RZ ;  /* 0x010000ffc7001388 */ /* 0x000fe40000000c00 */
[----:B------:R-:W3:Y:S01]  /*a280*/  @!P1 LDC.64 R26, c[0x0][0x220] ;  /* 0x00008800ff1a9b82 */ /* 0x000ee20000000a00 */
[----:B------:R-:W-:Y:S02]  /*a290*/  LOP3.LUT R251, R251, 0x6, RZ, 0xc0, !PT ;  /* 0x00000006fbfb7812 */ /* 0x000fe400078ec0ff */
[----:B----4-:R-:W-:-:S05]  /*a2a0*/  @!P1 LEA R10, P0, R4, R12, 0x1 ;  /* 0x0000000c040a9211 */ /* 0x010fca00078008ff */
[----:B------:R-:W4:Y:S01]  /*a2b0*/  @!P2 LDC.64 R20, c[0x0][0x220] ;  /* 0x00008800ff14ab82 */ /* 0x000f220000000a00 */
[----:B------:R-:W-:Y:S02]  /*a2c0*/  @!P1 LEA.HI.X R11, R4, R13, R0, 0x1, P0 ;  /* 0x0000000d040b9211 */ /* 0x000fe400000f0c00 */
[----:B------:R-:W-:Y:S02]  /*a2d0*/  IADD3.X R4, R0, UR17, RZ, P4, !PT ;  /* 0x0000001100047c10 */ /* 0x000fe4000a7fe4ff */
[C---:B-1----:R-:W-:Y:S01]  /*a2e0*/  @!P2 LEA R12, P0, R2.reuse, R14, 0x1 ;  /* 0x0000000e020ca211 */ /* 0x042fe200078008ff */
[----:B------:R-:W-:Y:S01]  /*a2f0*/  @!PT LDS RZ, [RZ] ;  /* 0x00000000fffff984 */ /* 0x000fe20000000800 */
[----:B------:R-:W-:Y:S01]  /*a300*/  @!PT LDS RZ, [RZ] ;  /* 0x00000000fffff984 */ /* 0x000fe20000000800 */
[----:B------:R-:W-:Y:S01]  /*a310*/  @!PT LDS RZ, [RZ] ;  /* 0x00000000fffff984 */ /* 0x000fe20000000800 */
[----:B------:R1:W-:Y:S02]  /*a320*/  @!P1 LDGSTS.E.BYPASS.LTC128B.128 [R199+0x10000], desc[UR26][R10.64+0x100] ;  /* 0x100001000ac79fae */ /* 0x0003e4000b901d5a */
[----:B------:R-:W4:Y:S01]  /*a330*/  @!P1 LDC.64 R24, c[0x0][0x220] ;  /* 0x00008800ff189b82 */ /* 0x000f220000000a00 */
        /* <DEDUP_REMOVED lines=18> */
[C---:B--2---:R-:W-:Y:S01]  /*a460*/  @!P2 LEA R16, P4, R0.reuse, R22, 0x1 ;  /* 0x000000160010a211 */ /* 0x044fe200078808ff */
[----:B------:R-:W-:Y:S01]  /*a470*/  @!PT LDS RZ, [RZ] ;  /* 0x00000000fffff984 */ /* 0x000fe20000000800 */
[----:B------:R-:W-:Y:S01]  /*a480*/  @!PT LDS RZ, [RZ] ;  /* 0x00000000fffff984 */ /* 0x000fe20000000800 */
[----:B------:R-:W-:Y:S01]  /*a490*/  @!PT LDS RZ, [RZ] ;  /* 0x00000000fffff984 */ /* 0x000fe20000000800 */
[----:B------:R1:W-:Y:S01]  /*a4a0*/  @!P1 LDGSTS.E.BYPASS.LTC128B.128 [R199+0x10800], desc[UR26][R10.64+0x100] ;  /* 0x108001000ac79fae */ /* 0x0003e2000b901d5a */
[C---:B------:R-:W-:Y:S02]  /*a4b0*/  IADD3 R2, P5, R0.reuse, UR23, RZ ;  /* 0x0000001700027c10 */ /* 0x040fe4000ffbe0ff */
[C---:B------:R-:W-:Y:S01]  /*a4c0*/  @!P2 LEA.HI.X R17, R0.reuse, R23, R4, 0x1, P4 ;  /* 0x000000170011a211 */ /* 0x040fe200020f0c04 */
[----:B------:R-:W-:Y:S01]  /*a4d0*/  @P3 STS.128 [R199+0xd000], RZ ;  /* 0x00d000ffc7003388 */ /* 0x000fe20000000c00 */
[----:B---3--:R-:W-:-:S04]  /*a4e0*/  @!P3 LEA R6, P0, R0, R30, 0x1 ;  /* 0x0000001e0006b211 */ /* 0x008fc800078008ff */
        /* <DEDUP_REMOVED lines=10> */
[----:B----4-:R-:W-:Y:S01]  /*a590*/  @!P3 LEA R12, P5, R2, R18, 0x1 ;  /* 0x00000012020cb211 */ /* 0x010fe200078a08ff */
        /* <DEDUP_REMOVED lines=19> */
[----:B------:R1:W-:Y:S01]  /*a6d0*/  @!P3 LDGSTS.E.BYPASS.LTC128B.128 [R199+0xd800], desc[UR26][R12.64] ;  /* 0x0d8000000cc7bfae */ /* 0x0003e2000b901d5a */
[----:B--2---:R-:W-:-:S03]  /*a6e0*/  @!P1 LEA R6, P0, R2, R24, 0x1 ;  /* 0x0000001802069211 */ /* 0x004fc600078008ff */
[----:B------:R-:W-:Y:S01]  /*a6f0*/  @P2 STS.128 [R199+0xf800], RZ ;  /* 0x00f800ffc7002388 */ /* 0x000fe20000000c00 */
[----:B------:R-:W-:-:S03]  /*a700*/  @!P1 LEA.HI.X R7, R2, R25, R4, 0x1, P0 ;  /* 0x0000001902079211 */ /* 0x000fc600000f0c04 */
[----:B------:R-:W-:Y:S01]  /*a710*/  @!PT LDS RZ, [RZ] ;  /* 0x00000000fffff984 */ /* 0x000fe20000000800 */
[----:B------:R-:W-:Y:S01]  /*a720*/  @!PT LDS RZ, [RZ] ;  /* 0x00000000fffff984 */ /* 0x000fe20000000800 */
[----:B------:R-:W-:Y:S01]  /*a730*/  @!PT LDS RZ, [RZ] ;  /* 0x00000000fffff984 */ /* 0x000fe20000000800 */
[----:B------:R-:W-:Y:S01]  /*a740*/  @!P2 LDGSTS.E.BYPASS.LTC128B.128 [R199+0xf800], desc[UR26][R10.64+0x80] ;  /* 0x0f8000800ac7afae */ /* 0x000fe2000b901d5a */
[C---:B------:R-:W-:Y:S01]  /*a750*/  VIADD R2, R0.reuse, 0x1 ;  /* 0x0000000100027836 */ /* 0x040fe20000000000 */
[-C--:B------:R-:W-:Y:S02]  /*a760*/  ISETP.GE.AND P0, PT, R0, R205.reuse, PT ;  /* 0x000000cd0000720c */ /* 0x080fe40003f06270 */
        /* <DEDUP_REMOVED lines=8> */
[----:B---3-5:R-:W-:Y:S01]  /*a7f0*/  LDSM.16.M88.4 R16, [R176+0x6000] ;  /* 0x00600000b010783b */ /* 0x028fe20000000200 */
[----:B------:R-:W-:-:S02]  /*a800*/  ISETP.LT.OR P4, PT, R2, R200, P4 ;  /* 0x000000c80200720c */ /* 0x000fc40002781670 */
[----:B------:R-:W-:Y:S01]  /*a810*/  ISETP.LT.OR P0, PT, R0, R201, P0 ;  /* 0x000000c90000720c */ /* 0x000fe20000701670 */
[----:B------:R-:W-:Y:S04]  /*a820*/  LDSM.16.M88.4 R32, [R176+0x6800] ;  /* 0x00680000b020783b */ /* 0x000fe80000000200 */
[----:B------:R-:W-:Y:S04]  /*a830*/  LDSM.16.M88.4 R28, [R176+0x7000] ;  /* 0x00700000b01c783b */ /* 0x000fe80000000200 */
[----:B------:R-:W-:Y:S04]  /*a840*/  LDSM.16.M88.4 R24, [R176+0x7800] ;  /* 0x00780000b018783b */ /* 0x000fe80000000200 */
[----:B-1----:R-:W-:Y:S04]  /*a850*/  LDSM.16.M88.4 R12, [R184] ;  /* 0x00000000b80c783b */ /* 0x002fe80000000200 */
[----:B------:R-:W-:Y:S04]  /*a860*/  LDSM.16.M88.4 R144, [R187] ;  /* 0x00000000bb90783b */ /* 0x000fe80000000200 */
[----:B--2---:R-:W1:Y:S04]  /*a870*/  LDSM.16.M88.4 R4, [R183] ;  /* 0x00000000b704783b */ /* 0x004e680000000200 */
        /* <DEDUP_REMOVED lines=10> */
[----:B------:R-:W0:Y:S03]  /*a920*/  LDGDEPBAR ;  /* 0x00000000000079af */ /* 0x000e260000000000 */
[C---:B------:R-:W-:Y:S06]  /*a930*/  HMMA.16816.F32 R140, R4.reuse, R18, RZ ;  /* 0x00000012048c723c */ /* 0x040fec00000018ff */
[C---:B------:R-:W-:Y:S06]  /*a940*/  HMMA.16816.F32 R148, R4.reuse, R32, RZ ;  /* 0x000000200494723c */ /* 0x040fec00000018ff */
[C---:B------:R-:W-:Y:S06]  /*a950*/  HMMA.16816.F32 R152, R4.reuse, R34, RZ ;  /* 0x000000220498723c */ /* 0x040fec00000018ff */
[C---:B------:R-:W-:Y:S06]  /*a960*/  HMMA.16816.F32 R156, R4.reuse, R28, RZ ;  /* 0x0000001c049c723c */ /* 0x040fec00000018ff */
[C---:B------:R-:W-:Y:S06]  /*a970*/  HMMA.16816.F32 R160, R4.reuse, R30, RZ ;  /* 0x0000001e04a0723c */ /* 0x040fec00000018ff */
[C---:B------:R-:W-:Y:S06]  /*a980*/  HMMA.16816.F32 R164, R4.reuse, R24, RZ ;  /* 0x0000001804a4723c */ /* 0x040fec00000018ff */
[----:B------:R-:W-:Y:S01]  /*a990*/  HMMA.16816.F32 R16, R4, R26, RZ ;  /* 0x0000001a0410723c */ /* 0x000fe200000018ff */
        /* <DEDUP_REMOVED lines=10> */
[----:B------:R-:W2:Y:S04]  /*aa40*/  LDSM.16.M88.4 R160, [R181+0x1800] ;  /* 0x00180000b5a0783b */ /* 0x000ea80000000200 */
[----:B------:R-:W-:Y:S01]  /*aa50*/  LDSM.16.M88.4 R172, [R192] ;  /* 0x00000000c0ac783b */ /* 0x000fe20000000200 */
[C---:B----4-:R-:W-:Y:S03]  /*aa60*/  HMMA.16816.F32 R156, R12.reuse, R208, R164 ;  /* 0x000000d00c9c723c */ /* 0x050fe600000018a4 */
[----:B------:R-:W-:Y:S03]  /*aa70*/  LDSM.16.M88.4 R164, [R176+0x8800] ;  /* 0x00880000b0a4783b */ /* 0x000fe60000000200 */
[----:B------:R-:W-:Y:S01]  /*aa80*/  HMMA.16816.F32 R12, R12, R210, R16 ;  /* 0x000000d20c0c723c */ /* 0x000fe20000001810 */
[----:B------:R-:W-:Y:S04]  /*aa90*/  LDSM.16.M88.4 R16, [R183+0x2000] ;  /* 0x00200000b710783b */ /* 0x000fe80000000200 */
[----:B------:R-:W-:Y:S01]  /*aaa0*/  LDSM.16.M88.4 R208, [R176+0x9800] ;  /* 0x00980000b0d0783b */ /* 0x000fe20000000200 */
[C---:B------:R-:W-:Y:S06]  /*aab0*/  HMMA.16816.F32 R28, R20.reuse, R216, R28 ;  /* 0x000000d8141c723c */ /* 0x040fec000000181c */
[C---:B------:R-:W-:Y:S01]  /*aac0*/  HMMA.16816.F32 R32, R20.reuse, R218, R32 ;  /* 0x000000da1420723c */ /* 0x040fe20000001820 */
[----:B------:R-:W3:Y:S05]  /*aad0*/  LDSM.16.M88.4 R216, [R176+0x8000] ;  /* 0x00800000b0d8783b */ /* 0x000eea0000000200 */
[C---:B------:R-:W-:Y:S06]  /*aae0*/  HMMA.16816.F32 R136, R20.reuse, R212, R136 ;  /* 0x000000d41488723c */ /* 0x040fec0000001888 */
[C---:B------:R-:W-:Y:S01]  /*aaf0*/  HMMA.16816.F32 R144, R20.reuse, R214, R144 ;  /* 0x000000d61490723c */ /* 0x040fe20000001890 */
[----:B------:R-:W-:Y:S05]  /*ab00*/  LDSM.16.M88.4 R212, [R182+0x9800] ;  /* 0x00980000b6d4783b */ /* 0x000fea0000000200 */
[C---:B------:R-:W-:Y:S06]  /*ab10*/  HMMA.16816.F32 R148, R20.reuse, R224, R148 ;  /* 0x000000e01494723c */ /* 0x040fec0000001894 */
[C---:B------:R-:W-:Y:S01]  /*ab20*/  HMMA.16816.F32 R152, R20.reuse, R226, R152 ;  /* 0x000000e21498723c */ /* 0x040fe20000001898 */
[----:B------:R-:W-:Y:S05]  /*ab30*/  LDSM.16.M88.4 R224, [R195] ;  /* 0x00000000c3e0783b */ /* 0x000fea0000000200 */
[C---:B------:R-:W-:Y:S06]  /*ab40*/  HMMA.16816.F32 R156, R20.reuse, R228, R156 ;  /* 0x000000e4149c723c */ /* 0x040fec000000189c */
[----:B------:R-:W-:Y:S01]  /*ab50*/  HMMA.16816.F32 R12, R20, R230, R12 ;  /* 0x000000e6140c723c */ /* 0x000fe2000000180c */
[----:B------:R-:W4:Y:S04]  /*ab60*/  LDSM.16.M88.4 R20, [R184+0x2000] ;  /* 0x00200000b814783b */ /* 0x000f280000000200 */
[----:B------:R-:W-:Y:S01]  /*ab70*/  LDSM.16.M88.4 R228, [R176+0xa000] ;  /* 0x00a00000b0e4783b */ /* 0x000fe20000000200 */
[C---:B-1----:R-:W-:Y:S06]  /*ab80*/  HMMA.16816.F32 R28, R4.reuse, R232, R28 ;  /* 0x000000e8041c723c */ /* 0x042fec000000181c */
[C---:B------:R-:W-:Y:S01]  /*ab90*/  HMMA.16816.F32 R32, R4.reuse, R234, R32 ;  /* 0x000000ea0420723c */ /* 0x040fe20000001820 */
[----:B------:R-:W-:Y:S05]  /*aba0*/  LDSM.16.M88.4 R232, [R191] ;  /* 0x00000000bfe8783b */ /* 0x000fea0000000200 */
[C---:B------:R-:W-:Y:S06]  /*abb0*/  HMMA.16816.F32 R136, R4.reuse, R24, R136 ;  /* 0x000000180488723c */ /* 0x040fec0000001888 */
[C---:B------:R-:W-:Y:S01]  /*abc0*/  HMMA.16816.F32 R144, R4.reuse, R26, R144 ;  /* 0x0000001a0490723c */ /* 0x040fe20000001890 */
[----:B------:R-:W1:Y:S05]  /*abd0*/  LDSM.16.M88.4 R24, [R194] ;  /* 0x00000000c218783b */ /* 0x000e6a0000000200 */
[C---:B------:R-:W-:Y:S06]  /*abe0*/  HMMA.16816.F32 R148, R4.reuse, R140, R148 ;  /* 0x0000008c0494723c */ /* 0x040fec0000001894 */
[C---:B------:R-:W-:Y:S01]  /*abf0*/  HMMA.16816.F32 R152, R4.reuse, R142, R152 ;  /* 0x0000008e0498723c */ /* 0x040fe20000001898 */
[----:B------:R-:W-:Y:S05]  /*ac00*/  LDSM.16.M88.4 R140, [R182+0x8800] ;  /* 0x00880000b68c783b */ /* 0x000fea0000000200 */
        /* <DEDUP_REMOVED lines=17> */
[C---:B----4-:R-:W-:Y:S06]  /*ad20*/  HMMA.16816.F32 R28, R20.reuse, R224, R28 ;  /* 0x000000e0141c723c */ /* 0x050fec000000181c */
[C---:B------:R-:W-:Y:S01]  /*ad30*/  HMMA.16816.F32 R32, R20.reuse, R226, R32 ;  /* 0x000000e21420723c */ /* 0x040fe20000001820 */
[----:B------:R-:W4:Y:S05]  /*ad40*/  LDSM.16.M88.4 R224, [R181+0x2000] ;  /* 0x00200000b5e0783b */ /* 0x000f2a0000000200 */
[C---:B-1----:R-:W-:Y:S06]  /*ad50*/  HMMA.16816.F32 R136, R20.reuse, R24, R136 ;  /* 0x000000181488723c */ /* 0x042fec0000001888 */
[C---:B------:R-:W-:Y:S06]  /*ad60*/  HMMA.16816.F32 R144, R20.reuse, R26, R144 ;  /* 0x0000001a1490723c */ /* 0x040fec0000001890 */
[C---:B--2---:R-:W-:Y:S06]  /*ad70*/  HMMA.16816.F32 R148, R20.reuse, R160, R148 ;  /* 0x000000a01494723c */ /* 0x044fec0000001894 */
[C---:B------:R-:W-:Y:S01]  /*ad80*/  HMMA.16816.F32 R152, R20.reuse, R162, R152 ;  /* 0x000000a21498723c */ /* 0x040fe20000001898 */
[----:B------:R-:W-:Y:S05]  /*ad90*/  LDSM.16.M88.4 R160, [R176+0xa800] ;  /* 0x00a80000b0a0783b */ /* 0x000fea0000000200 */
[C---:B------:R-:W-:Y:S06]  /*ada0*/  HMMA.16816.F32 R156, R20.reuse, R172, R156 ;  /* 0x000000ac149c723c */ /* 0x040fec000000189c */
[----:B------:R-:W-:Y:S01]  /*adb0*/  HMMA.16816.F32 R24, R20, R174, R16 ;  /* 0x000000ae1418723c */ /* 0x000fe20000001810 */
[----:B------:R-:W1:Y:S04]  /*adc0*/  LDSM.16.M88.4 R172, [R181+0x3000] ;  /* 0x00300000b5ac783b */ /* 0x000e680000000200 */
[----:B------:R-:W2:Y:S01]  /*add0*/  LDSM.16.M88.4 R20, [R183+0x4000] ;  /* 0x00400000b714783b */ /* 0x000ea20000000200 */
[C---:B---3--:R-:W-:Y:S06]  /*ade0*/  HMMA.16816.F32 R16, R12.reuse, R216, R28 ;  /* 0x000000d80c10723c */ /* 0x048fec000000181c */
[C---:B------:R-:W-:Y:S01]  /*adf0*/  HMMA.16816.F32 R32, R12.reuse, R218, R32 ;  /* 0x000000da0c20723c */ /* 0x040fe20000001820 */
[----:B------:R-:W-:Y:S05]  /*ae00*/  LDSM.16.M88.4 R216, [R176+0xb800] ;  /* 0x00b80000b0d8783b */ /* 0x000fea0000000200 */
[C---:B------:R-:W-:Y:S06]  /*ae10*/  HMMA.16816.F32 R148, R12.reuse, R164, R148 ;  /* 0x000000a40c94723c */ /* 0x040fec0000001894 */
[C---:B------:R-:W-:Y:S06]  /*ae20*/  HMMA.16816.F32 R136, R12.reuse, R140, R136 ;  /* 0x0000008c0c88723c */ /* 0x040fec0000001888 */
[C---:B------:R-:W-:Y:S06]  /*ae30*/  HMMA.16816.F32 R144, R12.reuse, R142, R144 ;  /* 0x0000008e0c90723c */ /* 0x040fec0000001890 */
[C---:B------:R-:W-:Y:S01]  /*ae40*/  HMMA.16816.F32 R152, R12.reuse, R166, R152 ;  /* 0x000000a60c98723c */ /* 0x040fe20000001898 */
[----:B------:R-:W3:Y:S05]  /*ae50*/  LDSM.16.M88.4 R164, [R176+0xb000] ;  /* 0x00b00000b0a4783b */ /* 0x000eea0000000200 */
[C---:B------:R-:W-:Y:S06]  /*ae60*/  HMMA.16816.F32 R156, R12.reuse, R212, R156 ;  /* 0x000000d40c9c723c */ /* 0x040fec000000189c */
[----:B------:R-:W-:Y:S01]  /*ae70*/  HMMA.16816.F32 R28, R12, R214, R24 ;  /* 0x000000d60c1c723c */ /* 0x000fe20000001818 */
[----:B------:R-:W-:Y:S05]  /*ae80*/  LDSM.16.M88.4 R212, [R189] ;  /* 0x00000000bdd4783b */ /* 0x000fea0000000200 */
[C---:B----4-:R-:W-:Y:S01]  /*ae90*/  HMMA.16816.F32 R24, R4.reuse, R224, R16 ;  /* 0x000000e00418723c */ /* 0x050fe20000001810 */
[----:B------:R-:W4:Y:S05]  /*aea0*/  LDSM.16.M88.4 R16, [R184+0x4000] ;  /* 0x00400000b810783b */ /* 0x000f2a0000000200 */
[C---:B------:R-:W-:Y:S01]  /*aeb0*/  HMMA.16816.F32 R12, R4.reuse, R226, R32 ;  /* 0x000000e2040c723c */ /* 0x040fe20000001820 */
[----:B------:R-:W-:Y:S05]  /*aec0*/  LDSM.16.M88.4 R224, [R188] ;  /* 0x00000000bce0783b */ /* 0x000fea0000000200 */
[C---:B-1----:R-:W-:Y:S06]  /*aed0*/  HMMA.16816.F32 R148, R4.reuse, R172, R148 ;  /* 0x000000ac0494723c */ /* 0x042fec0000001894 */
[C---:B------:R-:W-:Y:S06]  /*aee0*/  HMMA.16816.F32 R32, R4.reuse, R168, R136 ;  /* 0x000000a80420723c */ /* 0x040fec0000001888 */
[C---:B------:R-:W-:Y:S01]  /*aef0*/  HMMA.16816.F32 R144, R4.reuse, R170, R144 ;  /* 0x000000aa0490723c */ /* 0x040fe20000001890 */
[----:B------:R-:W-:Y:S05]  /*af00*/  LDSM.16.M88.4 R168, [R182+0xb800] ;  /* 0x00b80000b6a8783b */ /* 0x000fea0000000200 */
[C---:B------:R-:W-:Y:S01]  /*af10*/  HMMA.16816.F32 R152, R4.reuse, R174, R152 ;  /* 0x000000ae0498723c */ /* 0x040fe20000001898 */
[----:B------:R-:W-:Y:S05]  /*af20*/  LDSM.16.M88.4 R172, [R181+0x4000] ;  /* 0x00400000b5ac783b */ /* 0x000fea0000000200 */
[C---:B------:R-:W-:Y:S06]  /*af30*/  HMMA.16816.F32 R156, R4.reuse, R208, R156 ;  /* 0x000000d0049c723c */ /* 0x040fec000000189c */
[----:B------:R-:W-:Y:S01]  /*af40*/  HMMA.16816.F32 R140, R4, R210, R28 ;  /* 0x000000d2048c723c */ /* 0x000fe2000000181c */
[----:B------:R-:W1:Y:S04]  /*af50*/  LDSM.16.M88.4 R208, [R190] ;  /* 0x00000000bed0783b */ /* 0x000e680000000200 */
[----:B------:R-:W-:Y:S01]  /*af60*/  LDSM.16.M88.4 R4, [R186+0x4000] ;  /* 0x00400000ba04783b */ /* 0x000fe20000000200 */
[C---:B--2---:R-:W-:Y:S06]  /*af70*/  HMMA.16816.F32 R136, R20.reuse, R228, R24 ;  /* 0x000000e41488723c */ /* 0x044fec0000001818 */
[C---:B------:R-:W-:Y:S01]  /*af80*/  HMMA.16816.F32 R12, R20.reuse, R230, R12 ;  /* 0x000000e6140c723c */ /* 0x040fe2000000180c */
[----:B------:R-:W2:Y:S05]  /*af90*/  LDSM.16.M88.4 R228, [R182+0xa000] ;  /* 0x00a00000b6e4783b */ /* 0x000eaa0000000200 */
[C---:B---3--:R-:W-:Y:S06]  /*afa0*/  HMMA.16816.F32 R24, R20.reuse, R164, R148 ;  /* 0x000000a41418723c */ /* 0x048fec0000001894 */
[C---:B------:R-:W-:Y:S06]  /*afb0*/  HMMA.16816.F32 R32, R20.reuse, R160, R32 ;  /* 0x000000a01420723c */ /* 0x040fec0000001820 */
[C---:B------:R-:W-:Y:S01]  /*afc0*/  HMMA.16816.F32 R28, R20.reuse, R162, R144 ;  /* 0x000000a2141c723c */ /* 0x040fe20000001890 */
[----:B------:R-:W-:Y:S05]  /*afd0*/  LDSM.16.M88.4 R160, [R182+0xa800] ;  /* 0x00a80000b6a0783b */ /* 0x000fea0000000200 */
[C---:B------:R-:W-:Y:S01]  /*afe0*/  HMMA.16816.F32 R152, R20.reuse, R166, R152 ;  /* 0x000000a61498723c */ /* 0x040fe20000001898 */
[----:B------:R-:W-:Y:S05]  /*aff0*/  LDSM.16.M88.4 R164, [R182+0xb000] ;  /* 0x00b00000b6a4783b */ /* 0x000fea0000000200 */
[C---:B------:R-:W-:Y:S06]  /*b000*/  HMMA.16816.F32 R156, R20.reuse, R216, R156 ;  /* 0x000000d8149c723c */ /* 0x040fec000000189c */
[----:B------:R-:W-:Y:S06]  /*b010*/  HMMA.16816.F32 R148, R20, R218, R140 ;  /* 0x000000da1494723c */ /* 0x000fec000000188c */
[C---:B----4-:R-:W-:Y:S06]  /*b020*/  HMMA.16816.F32 R20, R16.reuse, R232, R136 ;  /* 0x000000e81014723c */ /* 0x050fec0000001888 */
[C---:B------:R-:W-:Y:S01]  /*b030*/  HMMA.16816.F32 R136, R16.reuse, R234, R12 ;  /* 0x000000ea1088723c */ /* 0x040fe2000000180c */
[----:B------:R-:W3:Y:S05]  /*b040*/  LDSM.16.M88.4 R12, [R185+0x4000] ;  /* 0x00400000b90c783b */ /* 0x000eea0000000200 */
[C---:B-1----:R-:W-:Y:S06]  /*b050*/  HMMA.16816.F32 R144, R16.reuse, R208, R32 ;  /* 0x000000d01090723c */ /* 0x042fec0000001820 */
[----:B------:R-:W-:Y:S06]  /*b060*/  HMMA.16816.F32 R140, R16, R210, R28 ;  /* 0x000000d2108c723c */ /* 0x000fec000000181c */
[----:B--2---:R-:W-:Y:S06]  /*b070*/  HMMA.16816.F32 R20, R4, R228, R20 ;  /* 0x000000e40414723c */ /* 0x004fec0000001814 */
[C---:B------:R-:W-:Y:S06]  /*b080*/  HMMA.16816.F32 R32, R16.reuse, R212, R24 ;  /* 0x000000d41020723c */ /* 0x040fec0000001818 */
[C---:B------:R-:W-:Y:S06]  /*b090*/  HMMA.16816.F32 R28, R16.reuse, R214, R152 ;  /* 0x000000d6101c723c */ /* 0x040fec0000001898 */
[C---:B------:R-:W-:Y:S06]  /*b0a0*/  HMMA.16816.F32 R24, R16.reuse, R224, R156 ;  /* 0x000000e01018723c */ /* 0x040fec000000189c */
[----:B------:R-:W-:Y:S01]  /*b0b0*/  HMMA.16816.F32 R16, R16, R226, R148 ;  /* 0x000000e21010723c */ /* 0x000fe20000001894 */
[----:B------:R-:W1:Y:S05]  /*b0c0*/  LDSM.16.M88.4 R148, [R181+0x4800] ;  /* 0x00480000b594783b */ /* 0x000e6a0000000200 */
[----:B---3--:R-:W-:Y:S06]  /*b0d0*/  HMMA.16816.F32 R20, R12, R172, R20 ;  /* 0x000000ac0c14723c */ /* 0x008fec0000001814 */
[C---:B------:R-:W-:Y:S06]  /*b0e0*/  HMMA.16816.F32 R152, R4.reuse, R164, R32 ;  /* 0x000000a40498723c */ /* 0x040fec0000001820 */
[C---:B------:R-:W-:Y:S06]  /*b0f0*/  HMMA.16816.F32 R156, R4.reuse, R168, R24 ;  /* 0x000000a8049c723c */ /* 0x040fec0000001818 */
[C---:B------:R-:W-:Y:S06]  /*b100*/  HMMA.16816.F32 R136, R4.reuse, R230, R136 ;  /* 0x000000e60488723c */ /* 0x040fec0000001888 */
[C---:B------:R-:W-:Y:S06]  /*b110*/  HMMA.16816.F32 R144, R4.reuse, R160, R144 ;  /* 0x000000a00490723c */ /* 0x040fec0000001890 */
[C---:B------:R-:W-:Y:S06]  /*b120*/  HMMA.16816.F32 R140, R4.reuse, R162, R140 ;  /* 0x000000a2048c723c */ /* 0x040fec000000188c */
[C---:B------:R-:W-:Y:S06]  /*b130*/  HMMA.16816.F32 R164, R4.reuse, R166, R28 ;  /* 0x000000a604a4723c */ /* 0x040fec000000181c */
[----:B------:R-:W-:Y:S06]  /*b140*/  HMMA.16816.F32 R168, R4, R170, R16 ;  /* 0x000000aa04a8723c */ /* 0x000fec0000001810 */
[----:B-1----:R-:W-:Y:S01]  /*b150*/  HMMA.16816.F32 R28, R12, R148, R144 ;  /* 0x000000940c1c723c */ /* 0x002fe20000001890 */
[----:B------:R-:W-:-:S02]  /*b160*/  IMAD.IADD R5, R203, 0x1, -R0 ;  /* 0x00000001cb057824 */ /* 0x000fc400078e0a00 */
[C---:B------:R-:W-:Y:S02]  /*b170*/  IMAD.IADD R4, R202.reuse, 0x1, -R0 ;  /* 0x00000001ca047824 */ /* 0x040fe400078e0a00 */
[--C-:B------:R-:W-:Y:S01]  /*b180*/  IMAD.IADD R7, R202, 0x1, -R2.reuse ;  /* 0x00000001ca077824 */ /* 0x100fe200078e0a02 */
[----:B------:R-:W-:Y:S01]  /*b190*/  IABS R5, R5 ;  /* 0x0000000500057213 */ /* 0x000fe20000000000 */
[----:B------:R-:W-:Y:S01]  /*b1a0*/  IMAD.IADD R6, R203, 0x1, -R2 ;  /* 0x00000001cb067824 */ /* 0x000fe200078e0a02 */
[----:B------:R-:W-:Y:S01]  /*b1b0*/  IABS R4, R4 ;  /* 0x0000000400047213 */ /* 0x000fe20000000000 */
[C---:B------:R-:W-:Y:S01]  /*b1c0*/  HMMA.16816.F32 R16, R12.reuse, R174, R136 ;  /* 0x000000ae0c10723c */ /* 0x040fe20000001888 */
[----:B------:R-:W-:Y:S01]  /*b1d0*/  IABS R7, R7 ;  /* 0x0000000700077213 */ /* 0x000fe20000000000 */
[----:B------:R-:W-:Y:S01]  /*b1e0*/  IMAD.MOV.U32 R2, RZ, RZ, R5 ;  /* 0x000000ffff027224 */ /* 0x000fe200078e0005 */
[----:B------:R-:W-:Y:S02]  /*b1f0*/  IABS R5, R6 ;  /* 0x0000000600057213 */ /* 0x000fe40000000000 */
[----:B------:R-:W-:Y:S01]  /*b200*/  I2FP.F32.S32 R4, R4 ;  /* 0x0000000400047245 */ /* 0x000fe20000201400 */
[----:B------:R-:W-:Y:S01]  /*b210*/  HMMA.16816.F32 R32, R12, R150, R140 ;  /* 0x000000960c20723c */ /* 0x000fe2000000188c */
[----:B------:R-:W-:-:S02]  /*b220*/  I2FP.F32.S32 R2, R2 ;  /* 0x0000000200027245 */ /* 0x000fc40000201400 */
[----:B------:R-:W-:Y:S01]  /*b230*/  I2FP.F32.S32 R7, R7 ;  /* 0x0000000700077245 */ /* 0x000fe20000201400 */
[----:B------:R-:W-:Y:S01]  /*b240*/  FFMA.FTZ R10, R4, -UR16, R20 ;  /* 0x80000010040a7c23 */ /* 0x000fe20008010014 */
[----:B------:R-:W-:Y:S01]  /*b250*/  I2FP.F32.S32 R5, R5 ;  /* 0x0000000500057245 */ /* 0x000fe20000201400 */
[----:B------:R-:W-:Y:S01]  /*b260*/  FFMA.FTZ R6, R2, -UR16, R22 ;  /* 0x8000001002067c23 */ /* 0x000fe20008010016 */
[C---:B------:R-:W-:Y:S02]  /*b270*/  VIADD R4, R0.reuse, 0x8 ;  /* 0x0000000800047836 */ /* 0x040fe40000000000 */
[----:B------:R-:W-:Y:S01]  /*b280*/  FFMA.FTZ R7, R7, -UR16, R21 ;  /* 0x8000001007077c23 */ /* 0x000fe20008010015 */
[----:B------:R-:W-:Y:S02]  /*b290*/  VIADD R2, R0, 0x9 ;  /* 0x0000000900027836 */ /* 0x000fe40000000000 */
[----:B------:R-:W-:Y:S01]  /*b2a0*/  FFMA.FTZ R5, R5, -UR16, R23 ;  /* 0x8000001005057c23 */ /* 0x000fe20008010017 */
[----:B------:R-:W-:Y:S01]  /*b2b0*/  FSEL R103, R10, -INF , !P0 ;  /* 0xff8000000a677808 */ /* 0x000fe20004000000 */
[----:B------:R-:W1:Y:S01]  /*b2c0*/  LDSM.16.M88.4 R20, [R181+0x5000] ;  /* 0x00500000b514783b */ /* 0x000e620000000200 */
[----:B------:R-:W-:Y:S01]  /*b2d0*/  FSEL R144, R6, -INF , !P5 ;  /* 0xff80000006907808 */ /* 0x000fe20006800000 */
[----:B------:R-:W-:Y:S01]  /*b2e0*/  IMAD.IADD R6, R202, 0x1, -R4 ;  /* 0x00000001ca067824 */ /* 0x000fe200078e0a04 */
[----:B------:R-:W-:-:S02]  /*b2f0*/  ISETP.GE.AND P0, PT, R4, R205, PT ;  /* 0x000000cd0400720c */ /* 0x000fc40003f06270 */
[-C--:B------:R-:W-:Y:S02]  /*b300*/  ISETP.GE.AND P5, PT, R4, R204.reuse, PT ;  /* 0x000000cc0400720c */ /* 0x080fe40003fa6270 */
[----:B------:R-:W-:Y:S02]  /*b310*/  FSEL R138, R7, -INF , !P6 ;  /* 0xff800000078a7808 */ /* 0x000fe40007000000 */
[----:B------:R-:W-:Y:S01]  /*b320*/  FSEL R145, R5, -INF , !P4 ;  /* 0xff80000005917808 */ /* 0x000fe20006000000 */
[----:B------:R-:W-:Y:S01]  /*b330*/  IMAD.IADD R5, R202, 0x1, -R2 ;  /* 0x00000001ca057824 */ /* 0x000fe200078e0a02 */
[C---:B------:R-:W-:Y:S02]  /*b340*/  ISETP.GE.AND P6, PT, R2.reuse, R205, PT ;  /* 0x000000cd0200720c */ /* 0x040fe40003fc6270 */
[----:B------:R-:W-:Y:S02]  /*b350*/  ISETP.GE.AND P4, PT, R2, R204, PT ;  /* 0x000000cc0200720c */ /* 0x000fe40003f86270 */
[----:B------:R-:W-:-:S02]  /*b360*/  ISETP.LT.OR P0, PT, R4, R201, P0 ;  /* 0x000000c90400720c */ /* 0x000fc40000701670 */
[-C--:B------:R-:W-:Y:S01]  /*b370*/  ISETP.LT.OR P5, PT, R4, R200.reuse, P5 ;  /* 0x000000c80400720c */ /* 0x080fe20002fa1670 */
[C---:B------:R-:W-:Y:S01]  /*b380*/  IMAD.IADD R4, R203.reuse, 0x1, -R4 ;  /* 0x00000001cb047824 */ /* 0x040fe200078e0a04 */
[C---:B------:R-:W-:Y:S02]  /*b390*/  ISETP.LT.OR P6, PT, R2.reuse, R201, P6 ;  /* 0x000000c90200720c */ /* 0x040fe400037c1670 */
[----:B------:R-:W-:Y:S01]  /*b3a0*/  ISETP.LT.OR P4, PT, R2, R200, P4 ;  /* 0x000000c80200720c */ /* 0x000fe20002781670 */
[----:B------:R-:W-:Y:S01]  /*b3b0*/  IMAD.IADD R2, R203, 0x1, -R2 ;  /* 0x00000001cb027824 */ /* 0x000fe200078e0a02 */
[----:B------:R-:W-:Y:S02]  /*b3c0*/  IABS R6, R6 ;  /* 0x0000000600067213 */ /* 0x000fe40000000000 */
[----:B------:R-:W-:Y:S02]  /*b3d0*/  IABS R4, R4 ;  /* 0x0000000400047213 */ /* 0x000fe40000000000 */
[----:B------:R-:W-:-:S02]  /*b3e0*/  IABS R5, R5 ;  /* 0x0000000500057213 */ /* 0x000fc40000000000 */
[----:B------:R-:W-:Y:S01]  /*b3f0*/  IABS R10, R2 ;  /* 0x00000002000a7213 */ /* 0x000fe20000000000 */
[----:B------:R-:W-:Y:S02]  /*b400*/  IMAD.MOV.U32 R2, RZ, RZ, R6 ;  /* 0x000000ffff027224 */ /* 0x000fe400078e0006 */
[----:B------:R-:W-:Y:S02]  /*b410*/  IMAD.MOV.U32 R6, RZ, RZ, R4 ;  /* 0x000000ffff067224 */ /* 0x000fe400078e0004 */
        /* <DEDUP_REMOVED lines=12> */
[----:B------:R-:W-:Y:S01]  /*b4e0*/  VIADD R2, R0, 0x11 ;  /* 0x0000001100027836 */ /* 0x000fe20000000000 */
[----:B------:R-:W-:Y:S01]  /*b4f0*/  FSEL R140, R6, -INF , !P5 ;  /* 0xff800000068c7808 */ /* 0x000fe20006800000 */
[----:B------:R-:W-:Y:S01]  /*b500*/  IMAD.IADD R6, R202, 0x1, -R4 ;  /* 0x00000001ca067824 */ /* 0x000fe200078e0a04 */
[C---:B------:R-:W-:Y:S01]  /*b510*/  ISETP.GE.AND P0, PT, R4.reuse, R205, PT ;  /* 0x000000cd0400720c */ /* 0x040fe20003f06270 */
[----:B-1----:R-:W-:Y:S01]  /*b520*/  HMMA.16816.F32 R24, R12, R20, R152 ;  /* 0x000000140c18723c */ /* 0x002fe20000001898 */
[----:B------:R-:W-:Y:S01]  /*b530*/  ISETP.GE.AND P5, PT, R4, R204, PT ;  /* 0x000000cc0400720c */ /* 0x000fe20003fa6270 */
[----:B------:R-:W1:Y:S01]  /*b540*/  LDSM.16.M88.4 R16, [R181+0x5800] ;  /* 0x00580000b510783b */ /* 0x000e620000000200 */
[----:B------:R-:W-:Y:S01]  /*b550*/  FSEL R102, R7, -INF , !P6 ;  /* 0xff80000007667808 */ /* 0x000fe20007000000 */
[----:B------:R-:W-:-:S04]  /*b560*/  DEPBAR.LE SB0, 0x0 ;  /* 0x000080000000791a */ /* 0x000fc80000000000 */
[----:B------:R-:W-:Y:S01]  /*b570*/  FSEL R141, R5, -INF , !P4 ;  /* 0xff800000058d7808 */ /* 0x000fe20006000000 */
[----:B------:R-:W-:Y:S01]  /*b580*/  IMAD.IADD R5, R202, 0x1, -R2 ;  /* 0x00000001ca057824 */ /* 0x000fe200078e0a02 */
[----:B------:R-:W-:Y:S01]  /*b590*/  BAR.SYNC.DEFER_BLOCKING 0x0 ;  /* 0x0000000000007b1d */ /* 0x000fe20000010000 */
[C---:B------:R-:W-:Y:S01]  /*b5a0*/  ISETP.GE.AND P6, PT, R2.reuse, R205, PT ;  /* 0x000000cd0200720c */ /* 0x040fe20003fc6270 */
[----:B------:R-:W-:Y:S01]  /*b5b0*/  HMMA.16816.F32 R20, R12, R22, R164 ;  /* 0x000000160c14723c */ /* 0x000fe200000018a4 */
[----:B------:R-:W-:Y:S02]  /*b5c0*/  ISETP.GE.AND P4, PT, R2, R204, PT ;  /* 0x000000cc0200720c */ /* 0x000fe40003f86270 */
[CC--:B------:R-:W-:Y:S02]  /*b5d0*/  ISETP.LT.OR P0, PT, R4.reuse, R201.reuse, P0 ;  /* 0x000000c90400720c */ /* 0x0c0fe40000701670 */
[----:B------:R-:W-:Y:S01]  /*b5e0*/  ISETP.LT.OR P5, PT, R4, R200, P5 ;  /* 0x000000c80400720c */ /* 0x000fe20002fa1670 */
[----:B------:R-:W-:Y:S01]  /*b5f0*/  IMAD.IADD R4, R203, 0x1, -R4 ;  /* 0x00000001cb047824 */ /* 0x000fe200078e0a04 */
[----:B------:R-:W-:-:S02]  /*b600*/  ISETP.LT.OR P6, PT, R2, R201, P6 ;  /* 0x000000c90200720c */ /* 0x000fc400037c1670 */
[----:B------:R-:W-:Y:S01]  /*b610*/  ISETP.LT.OR P4, PT, R2, R200, P4 ;  /* 0x000000c80200720c */ /* 0x000fe20002781670 */
[----:B------:R-:W-:Y:S01]  /*b620*/  IMAD.IADD R2, R203, 0x1, -R2 ;  /* 0x00000001cb027824 */ /* 0x000fe200078e0a02 */
[----:B------:R-:W-:Y:S02]  /*b630*/  IABS R6, R6 ;  /* 0x0000000600067213 */ /* 0x000fe40000000000 */
[----:B------:R-:W-:Y:S02]  /*b640*/  IABS R4, R4 ;  /* 0x0000000400047213 */ /* 0x000fe40000000000 */
[----:B------:R-:W-:Y:S02]  /*b650*/  IABS R7, R5 ;  /* 0x0000000500077213 */ /* 0x000fe40000000000 */
[----:B------:R-:W-:Y:S01]  /*b660*/  IABS R5, R2 ;  /* 0x0000000200057213 */ /* 0x000fe20000000000 */
[----:B------:R-:W-:Y:S01]  /*b670*/  IMAD.MOV.U32 R2, RZ, RZ, R6 ;  /* 0x000000ffff027224 */ /* 0x000fe200078e0006 */
[----:B------:R-:W-:Y:S01]  /*b680*/  I2FP.F32.S32 R7, R7 ;  /* 0x0000000700077245 */ /* 0x000fe20000201400 */
[----:B------:R-:W-:-:S03]  /*b690*/  IMAD.MOV.U32 R6, RZ, RZ, R4 ;  /* 0x000000ffff067224 */ /* 0x000fc600078e0004 */
[----:B------:R-:W-:Y:S01]  /*b6a0*/  I2FP.F32.S32 R4, R2 ;  /* 0x0000000200047245 */ /* 0x000fe20000201400 */
[----:B------:R-:W-:Y:S01]  /*b6b0*/  FFMA.FTZ R7, R7, -UR16, R29 ;  /* 0x8000001007077c23 */ /* 0x000fe2000801001d */
[----:B------:R-:W-:Y:S02]  /*b6c0*/  I2FP.F32.S32 R6, R6 ;  /* 0x0000000600067245 */ /* 0x000fe40000201400 */
[----:B------:R-:W-:Y:S01]  /*b6d0*/  I2FP.F32.S32 R2, R5 ;  /* 0x0000000500027245 */ /* 0x000fe20000201400 */
[----:B------:R-:W-:Y:S01]  /*b6e0*/  FFMA.FTZ R10, R4, -UR16, R28 ;  /* 0x80000010040a7c23 */ /* 0x000fe2000801001c */
[----:B------:R-:W-:Y:S02]  /*b6f0*/  VIADD R4, R0, 0x18 ;  /* 0x0000001800047836 */ /* 0x000fe40000000000 */
[----:B------:R-:W-:Y:S01]  /*b700*/  FFMA.FTZ R6, R6, -UR16, R30 ;  /* 0x8000001006067c23 */ /* 0x000fe2000801001e */
[----:B------:R-:W-:Y:S01]  /*b710*/  FSEL R223, R7, -INF , !P6 ;  /* 0xff80000007df7808 */ /* 0x000fe20007000000 */
[----:B------:R-:W-:Y:S01]  /*b720*/  FFMA.FTZ R5, R2, -UR16, R31 ;  /* 0x8000001002057c23 */ /* 0x000fe2000801001f */
[----:B------:R-:W-:Y:S01]  /*b730*/  VIADD R2, R0, 0x19 ;  /* 0x0000001900027836 */ /* 0x000fe20000000000 */
[----:B------:R-:W-:Y:S01]  /*b740*/  FSEL R236, R10, -INF , !P0 ;  /* 0xff8000000aec7808 */ /* 0x000fe20004000000 */
[----:B-1----:R-:W-:Y:S01]  /*b750*/  HMMA.16816.F32 R28, R12, R16, R156 ;  /* 0x000000100c1c723c */ /* 0x002fe2000000189c */
[----:B------:R-:W-:Y:S01]  /*b760*/  FSEL R237, R6, -INF , !P5 ;  /* 0xff80000006ed7808 */ /* 0x000fe20006800000 */
[----:B------:R-:W-:Y:S01]  /*b770*/  IMAD.IADD R6, R202, 0x1, -R4 ;  /* 0x00000001ca067824 */ /* 0x000fe200078e0a04 */
[----:B------:R-:W-:-:S02]  /*b780*/  ISETP.GE.AND P0, PT, R4, R205, PT ;  /* 0x000000cd0400720c */ /* 0x000fc40003f06270 */
[-C--:B------:R-:W-:Y:S01]  /*b790*/  ISETP.GE.AND P5, PT, R4, R204.reuse, PT ;  /* 0x000000cc0400720c */ /* 0x080fe20003fa6270 */
[----:B------:R-:W-:Y:S01]  /*b7a0*/  HMMA.16816.F32 R12, R12, R18, R168 ;  /* 0x000000120c0c723c */ /* 0x000fe200000018a8 */
[----:B------:R-:W-:Y:S01]  /*b7b0*/  FSEL R238, R5, -INF , !P4 ;  /* 0xff80000005ee7808 */ /* 0x000fe20006000000 */
[----:B------:R-:W-:Y:S01]  /*b7c0*/  IMAD.IADD R5, R202, 0x1, -R2 ;  /* 0x00000001ca057824 */ /* 0x000fe200078e0a02 */
        /* <DEDUP_REMOVED lines=12> */
[----:B------:R-:W-:Y:S02]  /*b890*/  IMAD.MOV.U32 R2, RZ, RZ, R6 ;  /* 0x000000ffff027224 */ /* 0x000fe400078e0006 */
[----:B------:R-:W-:-:S02]  /*b8a0*/  IMAD.MOV.U32 R6, RZ, RZ, R4 ;  /* 0x000000ffff067224 */ /* 0x000fc400078e0004 */
[----:B------:R-:W-:Y:S01]  /*b8b0*/  IMAD.MOV.U32 R7, RZ, RZ, R5 ;  /* 0x000000ffff077224 */ /* 0x000fe200078e0005 */
[----:B------:R-:W-:Y:S01]  /*b8c0*/  I2FP.F32.S32 R2, R2 ;  /* 0x0000000200027245 */ /* 0x000fe20000201400 */
[----:B------:R-:W-:Y:S01]  /*b8d0*/  IMAD.MOV.U32 R5, RZ, RZ, R10 ;  /* 0x000000ffff057224 */ /* 0x000fe200078e000a */
[----:B------:R-:W-:Y:S01]  /*b8e0*/  I2FP.F32.S32 R6, R6 ;  /* 0x0000000600067245 */ /* 0x000fe20000201400 */
[----:B------:R-:W-:Y:S01]  /*b8f0*/  VIADD R4, R0, 0x20 ;  /* 0x0000002000047836 */ /* 0x000fe20000000000 */
[----:B------:R-:W-:Y:S01]  /*b900*/  I2FP.F32.S32 R7, R7 ;  /* 0x0000000700077245 */ /* 0x000fe20000201400 */
[----:B------:R-:W-:Y:S01]  /*b910*/  FFMA.FTZ R10, R2, -UR16, R32 ;  /* 0x80000010020a7c23 */ /* 0x000fe20008010020 */
[----:B------:R-:W-:Y:S01]  /*b920*/  I2FP.F32.S32 R5, R5 ;  /* 0x0000000500057245 */ /* 0x000fe20000201400 */
[----:B------:R-:W-:Y:S01]  /*b930*/  FFMA.FTZ R6, R6, -UR16, R34 ;  /* 0x8000001006067c23 */ /* 0x000fe20008010022 */
[----:B------:R-:W-:Y:S02]  /*b940*/  VIADD R2, R0, 0x21 ;  /* 0x0000002100027836 */ /* 0x000fe40000000000 */
[----:B------:R-:W-:Y:S01]  /*b950*/  FFMA.FTZ R7, R7, -UR16, R33 ;  /* 0x8000001007077c23 */ /* 0x000fe20008010021 */
[----:B------:R-:W-:Y:S01]  /*b960*/  FSEL R142, R10, -INF , !P0 ;  /* 0xff8000000a8e7808 */ /* 0x000fe20004000000 */
[----:B------:R-:W-:Y:S01]  /*b970*/  FFMA.FTZ R5, R5, -UR16, R35 ;  /* 0x8000001005057c23 */ /* 0x000fe20008010023 */
        /* <DEDUP_REMOVED lines=27> */
[----:B------:R-:W-:Y:S02]  /*bb30*/  FFMA.FTZ R5, R5, -UR16, R27 ;  /* 0x8000001005057c23 */ /* 0x000fe4000801001b */
[----:B------:R-:W-:Y:S01]  /*bb40*/  FFMA.FTZ R10, R2, -UR16, R24 ;  /* 0x80000010020a7c23 */ /* 0x000fe20008010018 */
[----:B------:R-:W-:-:S02]  /*bb50*/  VIADD R2, R0, 0x29 ;  /* 0x0000002900027836 */ /* 0x000fc40000000000 */
[----:B------:R-:W-:Y:S01]  /*bb60*/  FFMA.FTZ R6, R6, -UR16, R26 ;  /* 0x8000001006067c23 */ /* 0x000fe2000801001a */
[----:B------:R-:W-:Y:S02]  /*bb70*/  FSEL R249, R7, -INF , !P6 ;  /* 0xff80000007f97808 */ /* 0x000fe40007000000 */
[----:B------:R-:W-:Y:S02]  /*bb80*/  FSEL R245, R10, -INF , !P0 ;  /* 0xff8000000af57808 */ /* 0x000fe40004000000 */
[----:B------:R-:W-:Y:S01]  /*bb90*/  FSEL R250, R6, -INF , !P5 ;  /* 0xff80000006fa7808 */ /* 0x000fe20006800000 */
[----:B------:R-:W-:Y:S01]  /*bba0*/  IMAD.IADD R6, R202, 0x1, -R4 ;  /* 0x00000001ca067824 */ /* 0x000fe200078e0a04 */
[CC--:B------:R-:W-:Y:S02]  /*bbb0*/  ISETP.GE.AND P0, PT, R4.reuse, R205.reuse, PT ;  /* 0x000000cd0400720c */ /* 0x0c0fe40003f06270 */
[----:B------:R-:W-:Y:S02]  /*bbc0*/  ISETP.GE.AND P5, PT, R4, R204, PT ;  /* 0x000000cc0400720c */ /* 0x000fe40003fa6270 */
[----:B------:R-:W-:Y:S01]  /*bbd0*/  FSEL R251, R5, -INF , !P4 ;  /* 0xff80000005fb7808 */ /* 0x000fe20006000000 */
[----:B------:R-:W-:Y:S01]  /*bbe0*/  IMAD.IADD R5, R202, 0x1, -R2 ;  /* 0x00000001ca057824 */ /* 0x000fe200078e0a02 */
[----:B------:R-:W-:-:S02]  /*bbf0*/  ISETP.GE.AND P6, PT, R2, R205, PT ;  /* 0x000000cd0200720c */ /* 0x000fc40003fc6270 */
[----:B------:R-:W-:Y:S02]  /*bc00*/  ISETP.GE.AND P4, PT, R2, R204, PT ;  /* 0x000000cc0200720c */ /* 0x000fe40003f86270 */
[CC--:B------:R-:W-:Y:S02]  /*bc10*/  ISETP.LT.OR P0, PT, R4.reuse, R201.reuse, P0 ;  /* 0x000000c90400720c */ /* 0x0c0fe40000701670 */
[-C--:B------:R-:W-:Y:S01]  /*bc20*/  ISETP.LT.OR P5, PT, R4, R200.reuse, P5 ;  /* 0x000000c80400720c */ /* 0x080fe20002fa1670 */
[C---:B------:R-:W-:Y:S01]  /*bc30*/  IMAD.IADD R4, R203.reuse, 0x1, -R4 ;  /* 0x00000001cb047824 */ /* 0x040fe200078e0a04 */
[C---:B------:R-:W-:Y:S02]  /*bc40*/  ISETP.LT.OR P6, PT, R2.reuse, R201, P6 ;  /* 0x000000c90200720c */ /* 0x040fe400037c1670 */
[----:B------:R-:W-:Y:S01]  /*bc50*/  ISETP.LT.OR P4, PT, R2, R200, P4 ;  /* 0x000000c80200720c */ /* 0x000fe20002781670 */
[----:B------:R-:W-:Y:S01]  /*bc60*/  IMAD.IADD R2, R203, 0x1, -R2 ;  /* 0x00000001cb027824 */ /* 0x000fe200078e0a02 */
[----:B------:R-:W-:-:S02]  /*bc70*/  IABS R7, R6 ;  /* 0x0000000600077213 */ /* 0x000fc40000000000 */
[----:B------:R-:W-:Y:S02]  /*bc80*/  IABS R4, R4 ;  /* 0x0000000400047213 */ /* 0x000fe40000000000 */
[----:B------:R-:W-:Y:S02]  /*bc90*/  IABS R5, R5 ;  /* 0x0000000500057213 */ /* 0x000fe40000000000 */
[----:B------:R-:W-:Y:S01]  /*bca0*/  IABS R6, R2 ;  /* 0x0000000200067213 */ /* 0x000fe20000000000 */
[----:B------:R-:W-:Y:S02]  /*bcb0*/  IMAD.MOV.U32 R2, RZ, RZ, R7 ;  /* 0x000000ffff027224 */ /* 0x000fe400078e0007 */
        /* <DEDUP_REMOVED lines=14> */
[----:B------:R-:W-:Y:S01]  /*bda0*/  ISETP.GE.AND P4, PT, R2, R204, PT ;  /* 0x000000cc0200720c */ /* 0x000fe20003f86270 */
[----:B------:R-:W-:Y:S01]  /*bdb0*/  VIADD R0, R0, 0x39 ;  /* 0x0000003900007836 */ /* 0x000fe20000000000 */
[----:B------:R-:W-:Y:S01]  /*bdc0*/  FSEL R247, R7, -INF , !P5 ;  /* 0xff80000007f77808 */ /* 0x000fe20006800000 */
[--C-:B------:R-:W-:Y:S01]  /*bdd0*/  IMAD.IADD R6, R203, 0x1, -R4.reuse ;  /* 0x00000001cb067824 */ /* 0x100fe200078e0a04 */
[----:B------:R-:W-:Y:S01]  /*bde0*/  FSEL R246, R10, -INF , !P6 ;  /* 0xff8000000af67808 */ /* 0x000fe20007000000 */
[----:B------:R-:W-:Y:S01]  /*bdf0*/  IMAD.IADD R10, R202, 0x1, -R4 ;  /* 0x00000001ca0a7824 */ /* 0x000fe200078e0a04 */
[----:B------:R-:W-:Y:S01]  /*be00*/  ISETP.GE.AND P6, PT, R2, R205, PT ;  /* 0x000000cd0200720c */ /* 0x000fe20003fc6270 */
[----:B------:R-:W-:Y:S01]  /*be10*/  IMAD.IADD R7, R202, 0x1, -R2 ;  /* 0x00000001ca077824 */ /* 0x000fe200078e0a02 */
[----:B------:R-:W-:-:S02]  /*be20*/  ISETP.LT.OR P4, PT, R2, R200, P4 ;  /* 0x000000c80200720c */ /* 0x000fc40002781670 */
[----:B------:R-:W-:Y:S02]  /*be30*/  IABS R16, R10 ;  /* 0x0000000a00107213 */ /* 0x000fe40000000000 */
[----:B------:R-:W-:Y:S02]  /*be40*/  IABS R10, R6 ;  /* 0x00000006000a7213 */ /* 0x000fe40000000000 */
[----:B------:R-:W-:Y:S01]  /*be50*/  ISETP.LT.OR P6, PT, R2, R201, P6 ;  /* 0x000000c90200720c */ /* 0x000fe200037c1670 */
[----:B------:R-:W-:Y:S01]  /*be60*/  IMAD.IADD R2, R203, 0x1, -R2 ;  /* 0x00000001cb027824 */ /* 0x000fe200078e0a02 */
[----:B------:R-:W-:Y:S01]  /*be70*/  FSEL R244, R11, -INF , !P0 ;  /* 0xff8000000bf47808 */ /* 0x000fe20004000000 */
[----:B------:R-:W-:Y:S01]  /*be80*/  IMAD.MOV.U32 R6, RZ, RZ, R16 ;  /* 0x000000ffff067224 */ /* 0x000fe200078e0010 */
[C---:B------:R-:W-:Y:S02]  /*be90*/  ISETP.GE.AND P0, PT, R4.reuse, R205, PT ;  /* 0x000000cd0400720c */ /* 0x040fe40003f06270 */
[----:B------:R-:W-:-:S02]  /*bea0*/  ISETP.GE.AND P5, PT, R4, R204, PT ;  /* 0x000000cc0400720c */ /* 0x000fc40003fa6270 */
[----:B------:R-:W-:Y:S01]  /*beb0*/  IABS R11, R7 ;  /* 0x00000007000b7213 */ /* 0x000fe20000000000 */
[----:B------:R-:W-:Y:S01]  /*bec0*/  IMAD.MOV.U32 R7, RZ, RZ, R10 ;  /* 0x000000ffff077224 */ /* 0x000fe200078e000a */
[C---:B------:R-:W-:Y:S02]  /*bed0*/  ISETP.LT.OR P0, PT, R4.reuse, R201, P0 ;  /* 0x000000c90400720c */ /* 0x040fe40000701670 */
[----:B------:R-:W-:Y:S01]  /*bee0*/  ISETP.LT.OR P5, PT, R4, R200, P5 ;  /* 0x000000c80400720c */ /* 0x000fe20002fa1670 */
[----:B------:R-:W-:Y:S01]  /*bef0*/  IMAD.IADD R4, R202, 0x1, -R5 ;  /* 0x00000001ca047824 */ /* 0x000fe200078e0a05 */
[----:B------:R-:W-:Y:S01]  /*bf00*/  IABS R2, R2 ;  /* 0x0000000200027213 */ /* 0x000fe20000000000 */
[----:B------:R-:W-:Y:S01]  /*bf10*/  IMAD.MOV.U32 R10, RZ, RZ, R11 ;  /* 0x000000ffff0a7224 */ /* 0x000fe200078e000b */
[----:B------:R-:W-:Y:S02]  /*bf20*/  I2FP.F32.S32 R6, R6 ;  /* 0x0000000600067245 */ /* 0x000fe40000201400 */
[----:B------:R-:W-:Y:S01]  /*bf30*/  I2FP.F32.S32 R7, R7 ;  /* 0x0000000700077245 */ /* 0x000fe20000201400 */
[----:B------:R-:W-:Y:S01]  /*bf40*/  IMAD.MOV.U32 R11, RZ, RZ, R2 ;  /* 0x000000ffff0b7224 */ /* 0x000fe200078e0002 */
[----:B------:R-:W-:Y:S01]  /*bf50*/  IABS R2, R4 ;  /* 0x0000000400027213 */ /* 0x000fe20000000000 */
[----:B------:R-:W-:Y:S01]  /*bf60*/  FFMA.FTZ R6, R6, -UR16, R28 ;  /* 0x8000001006067c23 */ /* 0x000fe2000801001c */
[----:B------:R-:W-:Y:S01]  /*bf70*/  I2FP.F32.S32 R10, R10 ;  /* 0x0000000a000a7245 */ /* 0x000fe20000201400 */
[----:B------:R-:W-:Y:S01]  /*bf80*/  FFMA.FTZ R4, R7, -UR16, R30 ;  /* 0x8000001007047c23 */ /* 0x000fe2000801001e */
[----:B------:R-:W-:-:S02]  /*bf90*/  I2FP.F32.S32 R11, R11 ;  /* 0x0000000b000b7245 */ /* 0x000fc40000201400 */
[----:B------:R-:W-:Y:S01]  /*bfa0*/  I2FP.F32.S32 R2, R2 ;  /* 0x0000000200027245 */ /* 0x000fe20000201400 */
[----:B------:R-:W-:Y:S01]  /*bfb0*/  FFMA.FTZ R7, R10, -UR16, R29 ;  /* 0x800000100a077c23 */ /* 0x000fe2000801001d */
[----:B------:R-:W-:Y:S01]  /*bfc0*/  FSEL R172, R6, -INF , !P0 ;  /* 0xff80000006ac7808 */ /* 0x000fe20004000000 */
[----:B------:R-:W-:Y:S01]  /*bfd0*/  FFMA.FTZ R10, R11, -UR16, R31 ;  /* 0x800000100b0a7c23 */ /* 0x000fe2000801001f */
[----:B------:R-:W-:Y:S01]  /*bfe0*/  FSEL R173, R4, -INF , !P5 ;  /* 0xff80000004ad7808 */ /* 0x000fe20006800000 */
[----:B------:R-:W-:Y:S01]  /*bff0*/  FFMA.FTZ R6, R2, -UR16, R12 ;  /* 0x8000001002067c23 */ /* 0x000fe2000801000c */
[C---:B------:R-:W-:Y:S01]  /*c000*/  ISETP.GE.AND P0, PT, R5.reuse, R205, PT ;  /* 0x000000cd0500720c */ /* 0x040fe20003f06270 */
[--C-:B------:R-:W-:Y:S01]  /*c010*/  IMAD.IADD R4, R202, 0x1, -R0.reuse ;  /* 0x00000001ca047824 */ /* 0x100fe200078e0a00 */
        /* <DEDUP_REMOVED lines=21> */
[----:B------:R-:W-:Y:S01]  /*c170*/  FFMA.FTZ R0, R0, -UR16, R15 ;  /* 0x8000001000007c23 */ /* 0x000fe2000801000f */
[----:B------:R-:W-:-:S02]  /*c180*/  FSEL R174, R2, -INF , !P5 ;  /* 0xff80000002ae7808 */ /* 0x000fc40006800000 */
        /* <DEDUP_REMOVED lines=118> */
.L_x_1427:
[----:B------:R-:W-:Y:S05]  /*c8f0*/  BSYNC B0 ;  /* 0x0000000000007941 */ /* 0x000fea0003800000 */
.L_x_1426:
[----:B------:R-:W0:Y:S02]  /*c900*/  LDGDEPBAR ;  /* 0x00000000000079af */ /* 0x000e240000000000 */
.L_x_1425:
[----:B--2---:R-:W2:Y:S04]  /*c910*/  LDL R11, [R1+0xac] ;  /* 0x0000ac00010b7983 */ /* 0x004ea80000100800 */
[----:B------:R-:W3:Y:S04]  /*c920*/  LDL R10, [R1+0xb8] ;  /* 0x0000b800010a7983 */ /* 0x000ee80000100800 */
[----:B------:R-:W4:Y:S01]  /*c930*/  LDL R7, [R1+0xc8] ;  /* 0x0000c80001077983 */ /* 0x000f220000100800 */
[----:B------:R-:W-:Y:S01]  /*c940*/  FMNMX.FTZ R0, R100, R103, !PT ;  /* 0x0000006764007209 */ /* 0x000fe20007810000 */
[----:B------:R-:W-:Y:S01]  /*c950*/  USHF.L.U32 UR7, UR18, 0x1, URZ ;  /* 0x0000000112077899 */ /* 0x000fe2000800063f */
[----:B------:R-:W-:Y:S01]  /*c960*/  IMAD.MOV.U32 R25, RZ, RZ, R222 ;  /* 0x000000ffff197224 */ /* 0x000fe200078e00de */
[----:B------:R-:W-:Y:S01]  /*c970*/  UIADD3 UR6, UR31, -0x4498517b, URZ ;  /* 0xbb67ae851f067890 */ /* 0x000fe2000fffe03f */
[----:B------:R-:W-:Y:S01]  /*c980*/  FMNMX.FTZ R0, R138, R0, !PT ;  /* 0x000000008a007209 */ /* 0x000fe20007810000 */
[----:B------:R-:W-:-:S02]  /*c990*/  ULOP3.LUT UR9, UR7, UR31, URZ, 0x3c, !UPT ;  /* 0x0000001f07097292 */ /* 0x000fc4000f8e3c3f */
[----:B------:R-:W-:Y:S01]  /*c9a0*/  UIADD3 UR25, UR30, -0x61c88647, URZ ;  /* 0x9e3779b91e197890 */ /* 0x000fe2000fffe03f */
[----:B------:R-:W-:Y:S01]  /*c9b0*/  FMNMX.FTZ R0, R101, R0, !PT ;  /* 0x0000000065007209 */ /* 0x000fe20007810000 */
[----:B------:R-:W-:Y:S02]  /*c9c0*/  UIADD3 UR24, UR30, 0x3c6ef372, URZ ;  /* 0x3c6ef3721e187890 */ /* 0x000fe4000fffe03f */
[----:B------:R-:W-:Y:S01]  /*c9d0*/  UIADD3 UR22, UR31, 0x76cf5d0a, URZ ;  /* 0x76cf5d0a1f167890 */ /* 0x000fe2000fffe03f */
[----:B------:R-:W-:Y:S01]  /*c9e0*/  FMNMX.FTZ R0, R102, R0, !PT ;  /* 0x0000000066007209 */ /* 0x000fe20007810000 */
[----:B------:R-:W-:Y:S02]  /*c9f0*/  UIADD3 UR20, UR31, 0x32370b8f, URZ ;  /* 0x32370b8f1f147890 */ /* 0x000fe4000fffe03f */
[----:B------:R-:W-:Y:S01]  /*ca00*/  UIADD3 UR21, UR30, -0x255992d5, URZ ;  /* 0xdaa66d2b1e157890 */ /* 0x000fe2000fffe03f */
[----:B------:R-:W-:Y:S01]  /*ca10*/  FMNMX.FTZ R0, R236, R0, !PT ;  /* 0x00000000ec007209 */ /* 0x000fe20007810000 */
[----:B------:R-:W-:-:S02]  /*ca20*/  UIADD3 UR19, UR30, 0x78dde6e4, URZ ;  /* 0x78dde6e41e137890 */ /* 0x000fc4000fffe03f */
[----:B------:R-:W-:Y:S01]  /*ca30*/  UIADD3 UR28, UR30, -0x4ab325aa, URZ ;  /* 0xb54cda561e1c7890 */ /* 0x000fe2000fffe03f */
[----:B------:R-:W-:Y:S01]  /*ca40*/  FMNMX.FTZ R2, R223, R0, !PT ;  /* 0x00000000df027209 */ /* 0x000fe20007810000 */
[----:B------:R-:W-:Y:S01]  /*ca50*/  UIADD3 UR7, UR7, 0x1, URZ ;  /* 0x0000000107077890 */ /* 0x000fe2000fffe03f */
[----:B------:R-:W-:Y:S01]  /*ca60*/  FMNMX.FTZ R0, R3, R144, !PT ;  /* 0x0000009003007209 */ /* 0x000fe20007810000 */
[----:B------:R-:W-:Y:S01]  /*ca70*/  UIADD3 UR29, UR31, 0x646e171e, URZ ;  /* 0x646e171e1f1d7890 */ /* 0x000fe2000fffe03f */
[----:B------:R-:W-:Y:S01]  /*ca80*/  FMNMX.FTZ R2, R142, R2, !PT ;  /* 0x000000028e027209 */ /* 0x000fe20007810000 */
[----:B------:R-:W-:Y:S01]  /*ca90*/  ULOP3.LUT UR7, UR7, UR31, URZ, 0x3c, !UPT ;  /* 0x0000001f07077292 */ /* 0x000fe2000f8e3c3f */
[----:B------:R-:W-:Y:S02]  /*caa0*/  FMNMX.FTZ R0, R145, R0, !PT ;  /* 0x0000000091007209 */ /* 0x000fe40007810000 */
[----:B-1----:R-:W-:Y:S02]  /*cab0*/  FMNMX.FTZ R4, R143, R2, !PT ;  /* 0x000000028f047209 */ /* 0x002fe40007810000 */
        /* <DEDUP_REMOVED lines=22> */
[----:B------:R-:W-:-:S05]  /*cc20*/  FMNMX.FTZ R2, R160, R2, !PT ;  /* 0x00000002a0027209 */ /* 0x000fca0007810000 */
[----:B------:R-:W5:Y:S01]  /*cc30*/  SHFL.BFLY PT, R5, R2, 0x2, 0x1f ;  /* 0x0c401f0002057f89 */ /* 0x000f6200000e0000 */
[----:B-1----:R-:W-:-:S05]  /*cc40*/  FMNMX.FTZ R0, R0, R4, !PT ;  /* 0x0000000400007209 */ /* 0x002fca0007810000 */
[----:B------:R-:W1:Y:S01]  /*cc50*/  SHFL.BFLY PT, R6, R0, 0x1, 0x1f ;  /* 0x0c201f0000067f89 */ /* 0x000e6200000e0000 */
[----:B-----5:R-:W-:Y:S02]  /*cc60*/  FMNMX.FTZ R2, R2, R5, !PT ;  /* 0x0000000502027209 */ /* 0x020fe40007810000 */
[----:B-1----:R-:W-:-:S04]  /*cc70*/  FMNMX.FTZ R222, R0, R6, !PT ;  /* 0x0000000600de7209 */ /* 0x002fc80007810000 */
[C---:B------:R-:W-:Y:S01]  /*cc80*/  FSETP.NEU.FTZ.AND P1, PT, R222.reuse, -INF , PT ;  /* 0xff800000de00780b */ /* 0x040fe20003f3d000 */
[----:B------:R-:W-:-:S05]  /*cc90*/  FMUL.FTZ R12, R222, UR8 ;  /* 0x00000008de0c7c20 */ /* 0x000fca0008410000 */
[----:B------:R-:W-:-:S05]  /*cca0*/  FSEL R12, R12, RZ, P1 ;  /* 0x000000ff0c0c7208 */ /* 0x000fca0000800000 */
[----:B------:R-:W-:-:S04]  /*ccb0*/  FFMA.FTZ R0, R103, UR8, -R12 ;  /* 0x0000000867007c23 */ /* 0x000fc8000801080c */
[----:B------:R1:W-:Y:S02]  /*ccc0*/  MUFU.EX2 R29, R0 ;  /* 0x00000000001d7308 */ /* 0x0003e40000000800 */
[----:B-1----:R-:W-:-:S06]  /*ccd0*/  FFMA.FTZ R0, R138, UR8, -R12 ;  /* 0x000000088a007c23 */ /* 0x002fcc000801080c */
[----:B------:R1:W-:Y:S01]  /*cce0*/  MUFU.EX2 R19, R0 ;  /* 0x0000000000137308 */ /* 0x0003e20000000800 */
[----:B--2---:R-:W-:-:S05]  /*ccf0*/  IMAD.WIDE.U32 R148, R11, -0x326172a9, RZ ;  /* 0xcd9e8d570b947825 */ /* 0x004fca00078e00ff */
[----:B---3--:R-:W-:Y:S02]  /*cd00*/  LOP3.LUT R4, R149, R10, RZ, 0x3c, !PT ;  /* 0x0000000a95047212 */ /* 0x008fe400078e3cff */
[----:B------:R-:W2:Y:S01]  /*cd10*/  SHFL.BFLY PT, R10, R2, 0x1, 0x1f ;  /* 0x0c201f00020a7f89 */ /* 0x000ea200000e0000 */
[----:B----4-:R-:W-:-:S04]  /*cd20*/  IMAD.WIDE.U32 R14, R7, -0x2daee0ad, RZ ;  /* 0xd2511f53070e7825 */ /* 0x010fc800078e00ff */
        /* <DEDUP_REMOVED lines=10> */
[----:B--2---:R-:W-:-:S03]  /*cdd0*/  FMNMX.FTZ R215, R2, R10, !PT ;  /* 0x0000000a02d77209 */ /* 0x004fc60007810000 */
[----:B------:R-:W-:Y:S01]  /*cde0*/  IMAD.WIDE.U32 R6, R6, -0x2daee0ad, RZ ;  /* 0xd2511f5306067825 */ /* 0x000fe200078e00ff */
[----:B------:R-:W-:Y:S02]  /*cdf0*/  LOP3.LUT R16, R5, UR22, R136, 0x96, !PT ;  /* 0x0000001605107c12 */ /* 0x000fe4000f8e9688 */
[C---:B------:R-:W-:Y:S01]  /*ce00*/  FSETP.NEU.FTZ.AND P0, PT, R215.reuse, -INF , PT ;  /* 0xff800000d700780b */ /* 0x040fe20003f1d000 */
[----:B------:R-:W-:Y:S01]  /*ce10*/  FMUL.FTZ R11, R215, UR8 ;  /* 0x00000008d70b7c20 */ /* 0x000fe20008410000 */
[----:B------:R-:W-:Y:S01]  /*ce20*/  LOP3.LUT R20, R7, UR20, R4, 0x96, !PT ;  /* 0x0000001407147c12 */ /* 0x000fe2000f8e9604 */
[----:B------:R-:W-:-:S04]  /*ce30*/  IMAD.WIDE.U32 R16, R16, -0x326172a9, RZ ;  /* 0xcd9e8d5710107825 */ /* 0x000fc800078e00ff */
[----:B------:R-:W-:Y:S01]  /*ce40*/  FFMA.FTZ R4, R101, UR8, -R12 ;  /* 0x0000000865047c23 */ /* 0x000fe2000801080c */
[----:B------:R-:W-:Y:S01]  /*ce50*/  FSEL R11, R11, RZ, P0 ;  /* 0x000000ff0b0b7208 */ /* 0x000fe20000000000 */
[----:B------:R-:W-:Y:S01]  /*ce60*/  IMAD.WIDE.U32 R20, R20, -0x326172a9, RZ ;  /* 0xcd9e8d5714147825 */ /* 0x000fe200078e00ff */
[C-C-:B------:R-:W-:Y:S01]  /*ce70*/  LOP3.LUT R2, R17.reuse, UR21, R30.reuse, 0x96, !PT ;  /* 0x0000001511027c12 */ /* 0x140fe2000f8e961e */
[----:B------:R2:W-:Y:S01]  /*ce80*/  MUFU.EX2 R153, R4 ;  /* 0x0000000400997308 */ /* 0x0005e20000000800 */
[----:B------:R-:W-:Y:S01]  /*ce90*/  LOP3.LUT R5, R17, UR21, R30, 0x96, !PT ;  /* 0x0000001511057c12 */ /* 0x000fe2000f8e961e */
[----:B------:R-:W-:Y:S01]  /*cea0*/  IMAD.U32 R10, RZ, RZ, UR12 ;  /* 0x0000000cff0a7e24 */ /* 0x000fe2000f8e00ff */
[----:B-1----:R-:W-:Y:S01]  /*ceb0*/  LOP3.LUT R0, R21, UR19, R16, 0x96, !PT ;  /* 0x0000001315007c12 */ /* 0x002fe2000f8e9610 */
[----:B------:R-:W-:Y:S02]  /*cec0*/  IMAD R2, R2, -0x2daee0ad, RZ ;  /* 0xd2511f5302027824 */ /* 0x000fe400078e02ff */
[----:B------:R-:W-:-:S04]  /*ced0*/  IMAD.WIDE.U32 R34, R5, -0x2daee0ad, RZ ;  /* 0xd2511f5305227825 */ /* 0x000fc800078e00ff */
[----:B------:R-:W-:-:S04]  /*cee0*/  IMAD.WIDE.U32 R138, R0, -0x2daee0ad, RZ ;  /* 0xd2511f53008a7825 */ /* 0x000fc800078e00ff */
[----:B------:R-:W-:Y:S01]  /*cef0*/  FFMA.FTZ R0, R102, UR8, -R12 ;  /* 0x0000000866007c23 */ /* 0x000fe2000801080c */
[----:B------:R-:W-:Y:S01]  /*cf00*/  LOP3.LUT R22, R35, UR9, R6, 0x96, !PT ;  /* 0x0000000923167c12 */ /* 0x000fe2000f8e9606 */
[----:B------:R-:W-:Y:S01]  /*cf10*/  FFMA.FTZ R6, R145, UR8, -R11 ;  /* 0x0000000891067c23 */ /* 0x000fe2000801080b */
[----:B------:R-:W-:Y:S01]  /*cf20*/  IMAD.MOV.U32 R17, RZ, RZ, 0x7054 ;  /* 0x00007054ff117424 */ /* 0x000fe200078e00ff */
[----:B------:R1:W3:Y:S01]  /*cf30*/  MUFU.EX2 R28, R0 ;  /* 0x00000000001c7308 */ /* 0x0002e20000000800 */
[----:B--2---:R-:W-:Y:S01]  /*cf40*/  LOP3.LUT R4, R139, UR6, R2, 0x96, !PT ;  /* 0x000000068b047c12 */ /* 0x004fe2000f8e9602 */
[----:B------:R-:W-:Y:S02]  /*cf50*/  IMAD.WIDE.U32 R22, R22, -0x326172a9, RZ ;  /* 0xcd9e8d5716167825 */ /* 0x000fe400078e00ff */
[----:B------:R-:W-:Y:S02]  /*cf60*/  PRMT R10, R10, R17, UR12 ;  /* 0x0000000c0a0a7e16 */ /* 0x000fe40008000011 */
[----:B------:R-:W-:-:S02]  /*cf70*/  IMAD.WIDE.U32 R4, R4, -0x326172a9, RZ ;  /* 0xcd9e8d5704047825 */ /* 0x000fc400078e00ff */
[----:B------:R-:W-:Y:S01]  /*cf80*/  MUFU.EX2 R24, R6 ;  /* 0x0000000600187308 */ /* 0x000fe20000000800 */
[--C-:B------:R-:W-:Y:S02]  /*cf90*/  SHF.R.U32.HI R2, RZ, 0x10, R4.reuse ;  /* 0x00000010ff027819 */ /* 0x100fe40000011604 */
[----:B------:R-:W-:Y:S02]  /*cfa0*/  LOP3.LUT R13, R4, 0xff, RZ, 0xc0, !PT ;  /* 0x000000ff040d7812 */ /* 0x000fe400078ec0ff */
[----:B------:R-:W-:Y:S01]  /*cfb0*/  SHF.R.U32.HI R7, RZ, 0x18, R4 ;  /* 0x00000018ff077819 */ /* 0x000fe20000011604 */
[----:B-1----:R-:W-:Y:S01]  /*cfc0*/  FFMA.FTZ R0, R144, UR8, -R11 ;  /* 0x0000000890007c23 */ /* 0x002fe2000801080b */
[----:B------:R-:W-:-:S03]  /*cfd0*/  LOP3.LUT R2, R2, 0xff, RZ, 0xc0, !PT ;  /* 0x000000ff02027812 */ /* 0x000fc600078ec0ff */
[----:B------:R1:W2:Y:S02]  /*cfe0*/  MUFU.EX2 R152, R0 ;  /* 0x0000000000987308 */ /* 0x0002a40000000800 */
[----:B-1----:R-:W-:Y:S02]  /*cff0*/  LOP3.LUT R0, R4, 0xffff, RZ, 0xc0, !PT ;  /* 0x0000ffff04007812 */ /* 0x002fe400078ec0ff */
[----:B------:R-:W-:Y:S01]  /*d000*/  LOP3.LUT R4, R5, UR28, R22, 0x96, !PT ;  /* 0x0000001c05047c12 */ /* 0x000fe2000f8e9616 */
[--C-:B------:R-:W-:Y:S01]  /*d010*/  FFMA.FTZ R5, R141, UR8, -R11.reuse ;  /* 0x000000088d057c23 */ /* 0x100fe2000801080b */
[----:B------:R-:W-:Y:S01]  /*d020*/  SHF.R.U32.HI R6, RZ, 0x8, R0 ;  /* 0x00000008ff067819 */ /* 0x000fe20000011600 */
[----:B------:R-:W-:Y:S02]  /*d030*/  FFMA.FTZ R0, R140, UR8, -R11 ;  /* 0x000000088c007c23 */ /* 0x000fe4000801080b */
[----:B------:R1:W-:Y:S01]  /*d040*/  MUFU.EX2 R18, R5 ;  /* 0x0000000500127308 */ /* 0x0003e20000000800 */
[----:B------:R-:W-:-:S02]  /*d050*/  PRMT R14, R13, 0x5410, R6 ;  /* 0x000054100d0e7816 */ /* 0x000fc40000000006 */
[----:B------:R-:W-:Y:S02]  /*d060*/  PRMT R13, R2, 0x5410, R7 ;  /* 0x00005410020d7816 */ /* 0x000fe40000000007 */
[--C-:B------:R-:W-:Y:S02]  /*d070*/  SHF.R.U32.HI R2, RZ, 0x10, R4.reuse ;  /* 0x00000010ff027819 */ /* 0x100fe40000011604 */
[----:B------:R-:W-:Y:S01]  /*d080*/  LOP3.LUT R6, R4, 0xff, RZ, 0xc0, !PT ;  /* 0x000000ff04067812 */ /* 0x000fe200078ec0ff */
[----:B------:R4:W-:Y:S01]  /*d090*/  MUFU.EX2 R154, R0 ;  /* 0x00000000009a7308 */ /* 0x0009e20000000800 */
[----:B------:R-:W-:Y:S02]  /*d0a0*/  SHF.R.U32.HI R7, RZ, 0x18, R4 ;  /* 0x00000018ff077819 */ /* 0x000fe40000011604 */
[----:B------:R-:W-:-:S04]  /*d0b0*/  LOP3.LUT R2, R2, 0xff, RZ, 0xc0, !PT ;  /* 0x000000ff02027812 */ /* 0x000fc800078ec0ff */
[----:B------:R-:W-:Y:S02]  /*d0c0*/  PRMT R7, R2, 0x5410, R7 ;  /* 0x0000541002077816 */ /* 0x000fe40000000007 */
[----:B-1----:R-:W-:-:S05]  /*d0d0*/  FSEL R5, R215, RZ, P0 ;  /* 0x000000ffd7057208 */ /* 0x002fca0000000000 */
[----:B------:R-:W-:Y:S01]  /*d0e0*/  FADD.FTZ R5, R3, -R5 ;  /* 0x8000000503057221 */ /* 0x000fe20000010000 */
[----:B---3--:R-:W-:Y:S02]  /*d0f0*/  F2FP.F16.F32.PACK_AB R3, R28, R153 ;  /* 0x000000991c03723e */ /* 0x008fe400000000ff */
[----:B----4-:R-:W-:Y:S01]  /*d100*/  LOP3.LUT R0, R4, 0xffff, RZ, 0xc0, !PT ;  /* 0x0000ffff04007812 */ /* 0x010fe200078ec0ff */
[----:B------:R-:W-:Y:S01]  /*d110*/  FMUL.FTZ R5, R5, UR8 ;  /* 0x0000000805057c20 */ /* 0x000fe20008410000 */
[----:B------:R-:W-:Y:S02]  /*d120*/  FSEL R4, R222, RZ, P1 ;  /* 0x000000ffde047208 */ /* 0x000fe40000800000 */
[----:B------:R-:W-:Y:S01]  /*d130*/  SHF.R.U32.HI R0, RZ, 0x8, R0 ;  /* 0x00000008ff007819 */ /* 0x000fe20000011600 */
[----:B------:R-:W1:Y:S01]  /*d140*/  MUFU.EX2 R32, R5 ;  /* 0x0000000500207308 */ /* 0x000e620000000800 */
[----:B------:R-:W-:Y:S01]  /*d150*/  PRMT R210, R3, 0x7610, R210 ;  /* 0x0000761003d27816 */ /* 0x000fe200000000d2 */
[----:B------:R-:W-:Y:S01]  /*d160*/  FADD.FTZ R2, R100, -R4 ;  /* 0x8000000464027221 */ /* 0x000fe20000010000 */
[----:B------:R-:W-:Y:S01]  /*d170*/  PRMT R6, R6, 0x5410, R0 ;  /* 0x0000541006067816 */ /* 0x000fe20000000000 */
[----:B------:R-:W3:Y:S01]  /*d180*/  LDSM.16.MT88.4 R100, [R177+0xc000] ;  /* 0x00c00000b164783b */ /* 0x000ee20000004200 */
[----:B------:R-:W-:Y:S01]  /*d190*/  F2FP.F16.F32.PACK_AB R0, R19, R29 ;  /* 0x0000001d1300723e */ /* 0x000fe200000000ff */
[----:B------:R-:W-:Y:S01]  /*d1a0*/  FMUL.FTZ R2, R2, UR8 ;  /* 0x0000000802027c20 */ /* 0x000fe20008410000 */
[----:B------:R-:W-:-:S02]  /*d1b0*/  PRMT R209, R3, 0x7632, R209 ;  /* 0x0000763203d17816 */ /* 0x000fc400000000d1 */
[C---:B------:R-:W-:Y:S01]  /*d1c0*/  PRMT R214, R0.reuse, 0x7610, R214 ;  /* 0x0000761000d67816 */ /* 0x040fe200000000d6 */
[----:B------:R-:W4:Y:S01]  /*d1d0*/  MUFU.EX2 R33, R2 ;  /* 0x0000000200217308 */ /* 0x000f220000000800 */
[----:B------:R-:W-:Y:S02]  /*d1e0*/  PRMT R213, R0, 0x7632, R213 ;  /* 0x0000763200d57816 */ /* 0x000fe400000000d5 */
[----:B--2---:R-:W-:Y:S02]  /*d1f0*/  F2FP.F16.F32.PACK_AB R0, R24, R152 ;  /* 0x000000981800723e */ /* 0x004fe400000000ff */
[----:B------:R-:W-:Y:S02]  /*d200*/  PRMT R3, R214, 0x5410, R213 ;  /* 0x00005410d6037816 */ /* 0x000fe400000000d5 */
[----:B------:R-:W-:Y:S01]  /*d210*/  PRMT R212, R0, 0x7610, R212 ;  /* 0x0000761000d47816 */ /* 0x000fe200000000d4 */
[-C--:B-1----:R-:W-:Y:S01]  /*d220*/  FMUL.FTZ R118, R118, R32.reuse ;  /* 0x0000002076767220 */ /* 0x082fe20000410000 */
[----:B------:R-:W-:Y:S01]  /*d230*/  PRMT R211, R0, 0x7632, R211 ;  /* 0x0000763200d37816 */ /* 0x000fe200000000d3 */
[-C--:B------:R-:W-:Y:S01]  /*d240*/  FMUL.FTZ R119, R119, R32.reuse ;  /* 0x0000002077777220 */ /* 0x080fe20000410000 */
[--C-:B------:R-:W-:Y:S01]  /*d250*/  HSET2.LE.AND R0, R6, R10.reuse, PT ;  /* 0x0000000a06007233 */ /* 0x100fe20003803000 */
[-C--:B------:R-:W-:Y:S01]  /*d260*/  FMUL.FTZ R114, R114, R32.reuse ;  /* 0x0000002072727220 */ /* 0x080fe20000410000 */
[----:B------:R-:W-:Y:S01]  /*d270*/  PRMT R5, R212, 0x5410, R211 ;  /* 0x00005410d4057816 */ /* 0x000fe200000000d3 */
[-C--:B------:R-:W-:Y:S01]  /*d280*/  FMUL.FTZ R115, R115, R32.reuse ;  /* 0x0000002073737220 */ /* 0x080fe20000410000 */
[----:B------:R-:W-:Y:S01]  /*d290*/  FMUL.FTZ R110, R110, R32 ;  /* 0x000000206e6e7220 */ /* 0x000fe20000410000 */
[----:B------:R-:W-:Y:S01]  /*d2a0*/  LOP3.LUT R4, R0, R3, RZ, 0xc0, !PT ;  /* 0x0000000300047212 */ /* 0x000fe200078ec0ff */
[-C--:B----4-:R-:W-:Y:S01]  /*d2b0*/  FMUL.FTZ R116, R116, R33.reuse ;  /* 0x0000002174747220 */ /* 0x090fe20000410000 */
[----:B------:R-:W-:Y:S01]  /*d2c0*/  F2FP.F16.F32.PACK_AB R2, R18, R154 ;  /* 0x0000009a1202723e */ /* 0x000fe200000000ff */
[-C--:B------:R-:W-:Y:S01]  /*d2d0*/  FMUL.FTZ R117, R117, R33.reuse ;  /* 0x0000002175757220 */ /* 0x080fe20000410000 */
[--C-:B------:R-:W-:Y:S01]  /*d2e0*/  HSET2.LE.AND R0, R14, R10.reuse, PT ;  /* 0x0000000a0e007233 */ /* 0x100fe20003803000 */
[-C--:B------:R-:W-:Y:S01]  /*d2f0*/  FMUL.FTZ R112, R112, R33.reuse ;  /* 0x0000002170707220 */ /* 0x080fe20000410000 */
[C---:B------:R-:W-:Y:S01]  /*d300*/  PRMT R208, R2.reuse, 0x7610, R208 ;  /* 0x0000761002d07816 */ /* 0x040fe200000000d0 */
[-C--:B------:R-:W-:Y:S01]  /*d310*/  FMUL.FTZ R113, R113, R33.reuse ;  /* 0x0000002171717220 */ /* 0x080fe20000410000 */
[----:B------:R-:W-:Y:S01]  /*d320*/  PRMT R147, R2, 0x7632, R147 ;  /* 0x0000763202937816 */ /* 0x000fe20000000093 */
        /* <DEDUP_REMOVED lines=9> */
[-C--:B------:R-:W-:Y:S01]  /*d3c0*/  FMUL.FTZ R106, R106, R32.reuse ;  /* 0x000000206a6a7220 */ /* 0x080fe20000410000 */
[----:B------:R-:W-:Y:S01]  /*d3d0*/  FMUL.FTZ R107, R107, R32 ;  /* 0x000000206b6b7220 */ /* 0x000fe20000410000 */
[-C--:B------:R-:W-:Y:S01]  /*d3e0*/  FMUL.FTZ R132, R132, R33.reuse ;  /* 0x0000002184847220 */ /* 0x080fe20000410000 */
[----:B------:R-:W-:Y:S01]  /*d3f0*/  LOP3.LUT R6, R0, R2, RZ, 0xc0, !PT ;  /* 0x0000000200067212 */ /* 0x000fe200078ec0ff */
[-C--:B------:R-:W-:Y:S01]  /*d400*/  FMUL.FTZ R133, R133, R33.reuse ;  /* 0x0000002185857220 */ /* 0x080fe20000410000 */
[----:B------:R-:W-:Y:S01]  /*d410*/  PRMT R0, R208, 0x5410, R147 ;  /* 0x00005410d0007816 */ /* 0x000fe20000000093 */
[-C--:B------:R-:W-:Y:S01]  /*d420*/  FMUL.FTZ R134, R134, R32.reuse ;  /* 0x0000002086867220 */ /* 0x080fe20000410000 */
[----:B------:R-:W-:Y:S01]  /*d430*/  FMUL.FTZ R135, R135, R32 ;  /* 0x0000002087877220 */ /* 0x000fe20000410000 */
[----:B------:R-:W-:Y:S01]  /*d440*/  FMUL.FTZ R128, R128, R33 ;  /* 0x0000002180807220 */ /* 0x000fe20000410000 */
[----:B------:R-:W-:Y:S01]  /*d450*/  LOP3.LUT R7, R3, R0, RZ, 0xc0, !PT ;  /* 0x0000000003077212 */ /* 0x000fe200078ec0ff */
[----:B------:R-:W-:-:S02]  /*d460*/  IMAD.MOV.U32 R0, RZ, RZ, R25 ;  /* 0x000000ffff007224 */ /* 0x000fc400078e0019 */
[-C--:B------:R-:W-:Y:S01]  /*d470*/  FMUL.FTZ R129, R129, R33.reuse ;  /* 0x0000002181817220 */ /* 0x080fe20000410000 */
[----:B------:R-:W-:Y:S02]  /*d480*/  IMAD.MOV.U32 R3, RZ, RZ, R24 ;  /* 0x000000ffff037224 */ /* 0x000fe400078e0018 */
[-C--:B------:R-:W-:Y:S01]  /*d490*/  FMUL.FTZ R130, R130, R32.reuse ;  /* 0x0000002082827220 */ /* 0x080fe20000410000 */
[----:B------:R-:W1:Y:S01]  /*d4a0*/  LDSM.16.MT88.4 R24, [R178+0xc000] ;  /* 0x00c00000b218783b */ /* 0x000e620000004200 */
        /* <DEDUP_REMOVED lines=46> */
[----:B------:R-:W1:Y:S01]  /*d790*/  LDSM.16.MT88.4 R24, [R179+0xc000] ;  /* 0x00c00000b318783b */ /* 0x000e620000004200 */
[----:B------:R-:W-:-:S02]  /*d7a0*/  IMAD.MOV.U32 R13, RZ, RZ, R161 ;  /* 0x000000ffff0d7224 */ /* 0x000fc400078e00a1 */
[-C--:B------:R-:W-:Y:S01]  /*d7b0*/  FMUL.FTZ R76, R76, R33.reuse ;  /* 0x000000214c4c7220 */ /* 0x080fe20000410000 */
[----:B------:R-:W-:Y:S02]  /*d7c0*/  IMAD.MOV.U32 R2, RZ, RZ, R160 ;  /* 0x000000ffff027224 */ /* 0x000fe400078e00a0 */
[-C--:B------:R-:W-:Y:S01]  /*d7d0*/  FMUL.FTZ R77, R77, R33.reuse ;  /* 0x000000214d4d7220 */ /* 0x080fe20000410000 */
[C---:B--2---:R-:W-:Y:S01]  /*d7e0*/  HMMA.16816.F32 R124, R4.reuse, R100, R124 ;  /* 0x00000064047c723c */ /* 0x044fe2000000187c */
[----:B------:R-:W-:Y:S02]  /*d7f0*/  IMAD.MOV.U32 R114, RZ, RZ, R148 ;  /* 0x000000ffff727224 */ /* 0x000fe400078e0094 */
[-C--:B------:R-:W-:Y:S01]  /*d800*/  FMUL.FTZ R78, R78, R32.reuse ;  /* 0x000000204e4e7220 */ /* 0x080fe20000410000 */
[----:B------:R-:W-:Y:S02]  /*d810*/  IMAD.MOV.U32 R115, RZ, RZ, R149 ;  /* 0x000000ffff737224 */ /* 0x000fe400078e0095 */
        /* <DEDUP_REMOVED lines=31> */
[C---:B-1----:R-:W-:Y:S06]  /*da10*/  HMMA.16816.F32 R132, R4.reuse, R24, R132 ;  /* 0x000000180484723c */ /* 0x042fec0000001884 */
[C---:B------:R-:W-:Y:S01]  /*da20*/  HMMA.16816.F32 R216, R4.reuse, R26, R128 ;  /* 0x0000001a04d8723c */ /* 0x040fe20000001880 */
[----:B------:R-:W1:Y:S05]  /*da30*/  LDSM.16.MT88.4 R24, [R178+0xe000] ;  /* 0x00e00000b218783b */ /* 0x000e6a0000004200 */
[C---:B--2---:R-:W-:Y:S01]  /*da40*/  HMMA.16816.F32 R168, R4.reuse, R100, R36 ;  /* 0x0000006404a8723c */ /* 0x044fe20000001824 */
[----:B------:R-:W2:Y:S05]  /*da50*/  LDSM.16.MT88.4 R36, [R180+0xe000] ;  /* 0x00e00000b424783b */ /* 0x000eaa0000004200 */
[C---:B------:R-:W-:Y:S06]  /*da60*/  HMMA.16816.F32 R160, R4.reuse, R102, R40 ;  /* 0x0000006604a0723c */ /* 0x040fec0000001828 */
[C---:B-1----:R-:W-:Y:S06]  /*da70*/  HMMA.16816.F32 R128, R4.reuse, R24, R44 ;  /* 0x000000180480723c */ /* 0x042fec000000182c */
[C---:B------:R-:W-:Y:S01]  /*da80*/  HMMA.16816.F32 R148, R4.reuse, R26, R48 ;  /* 0x0000001a0494723c */ /* 0x040fe20000001830 */
[----:B------:R-:W1:Y:S01]  /*da90*/  LDSM.16.MT88.4 R24, [R179+0xe000] ;  /* 0x00e00000b318783b */ /* 0x000e620000004200 */
[----:B------:R-:W-:Y:S01]  /*daa0*/  IMAD.MOV.U32 R46, RZ, RZ, R0 ;  /* 0x000000ffff2e7224 */ /* 0x000fe200078e0000 */
[----:B------:R-:W-:Y:S01]  /*dab0*/  LOP3.LUT R0, R15, UR7, RZ, 0x3c, !PT ;  /* 0x000000070f007c12 */ /* 0x000fe2000f8e3cff */
[----:B------:R-:W-:Y:S01]  /*dac0*/  IMAD.MOV.U32 R45, RZ, RZ, R2 ;  /* 0x000000ffff2d7224 */ /* 0x000fe200078e0002 */
[----:B------:R-:W-:Y:S01]  /*dad0*/  UIADD3 UR7, UR30, 0x1715609d, URZ ;  /* 0x1715609d1e077890 */ /* 0x000fe2000fffe03f */
[----:B--2---:R-:W-:Y:S01]  /*dae0*/  HMMA.16816.F32 R156, R4, R36, R52 ;  /* 0x00000024049c723c */ /* 0x004fe20000001834 */
[----:B------:R-:W-:-:S02]  /*daf0*/  IMAD.MOV.U32 R47, RZ, RZ, R3 ;  /* 0x000000ffff2f7224 */ /* 0x000fc400078e0003 */
[----:B------:R-:W-:Y:S01]  /*db00*/  IMAD.MOV.U32 R44, RZ, RZ, R13 ;  /* 0x000000ffff2c7224 */ /* 0x000fe200078e000d */
[----:B------:R-:W-:Y:S02]  /*db10*/  LOP3.LUT R13, R21, UR19, R16, 0x96, !PT ;  /* 0x00000013150d7c12 */ /* 0x000fe4000f8e9610 */
[----:B------:R-:W-:Y:S01]  /*db20*/  HMMA.16816.F32 R164, R4, R38, R56 ;  /* 0x0000002604a4723c */ /* 0x000fe20000001838 */
[----:B------:R-:W2:Y:S06]  /*db30*/  LDSM.16.MT88.4 R36, [R177+0x10000] ;  /* 0x01000000b124783b */ /* 0x000eac0000004200 */
[----:B------:R-:W-:-:S02]  /*db40*/  IMAD.MOV.U32 R59, RZ, RZ, R174 ;  /* 0x000000ffff3b7224 */ /* 0x000fc400078e00ae */
[----:B------:R-:W-:Y:S02]  /*db50*/  IMAD.MOV.U32 R57, RZ, RZ, R175 ;  /* 0x000000ffff397224 */ /* 0x000fe400078e00af */
[----:B------:R-:W-:Y:S02]  /*db60*/  IMAD.MOV.U32 R56, RZ, RZ, R173 ;  /* 0x000000ffff387224 */ /* 0x000fe400078e00ad */
[----:B------:R-:W-:Y:S01]  /*db70*/  IMAD.MOV.U32 R58, RZ, RZ, R154 ;  /* 0x000000ffff3a7224 */ /* 0x000fe200078e009a */
[C---:B-1----:R-:W-:Y:S06]  /*db80*/  HMMA.16816.F32 R104, R4.reuse, R24, R60 ;  /* 0x000000180468723c */ /* 0x042fec000000183c */
[----:B------:R-:W-:Y:S01]  /*db90*/  HMMA.16816.F32 R100, R4, R26, R64 ;  /* 0x0000001a0464723c */ /* 0x000fe20000001840 */
[----:B------:R-:W1:Y:S01]  /*dba0*/  LDSM.16.MT88.4 R24, [R178+0x10000] ;  /* 0x01000000b218783b */ /* 0x000e620000004200 */
[----:B------:R-:W-:-:S02]  /*dbb0*/  IMAD.MOV.U32 R63, RZ, RZ, R29 ;  /* 0x000000ffff3f7224 */ /* 0x000fc400078e001d */
[----:B------:R-:W-:Y:S02]  /*dbc0*/  IMAD.MOV.U32 R62, RZ, RZ, R28 ;  /* 0x000000ffff3e7224 */ /* 0x000fe400078e001c */
[----:B--2---:R-:W-:Y:S01]  /*dbd0*/  HMMA.16816.F32 R68, R4, R36, R68 ;  /* 0x000000240444723c */ /* 0x004fe20000001844 */
[----:B------:R-:W-:-:S04]  /*dbe0*/  IMAD.WIDE.U32 R28, R0, -0x326172a9, RZ ;  /* 0xcd9e8d57001c7825 */ /* 0x000fc800078e00ff */
[----:B------:R-:W-:Y:S01]  /*dbf0*/  IMAD.MOV.U32 R61, RZ, RZ, R172 ;  /* 0x000000ffff3d7224 */ /* 0x000fe200078e00ac */
[----:B------:R-:W-:Y:S01]  /*dc00*/  HMMA.16816.F32 R40, R4, R38, R72 ;  /* 0x000000260428723c */ /* 0x000fe20000001848 */
[----:B------:R-:W2:Y:S01]  /*dc10*/  LDSM.16.MT88.4 R36, [R180+0x10000] ;  /* 0x01000000b424783b */ /* 0x000ea20000004200 */
[----:B------:R-:W-:Y:S01]  /*dc20*/  LOP3.LUT R0, R31, UR24, R28, 0x96, !PT ;  /* 0x000000181f007c12 */ /* 0x000fe2000f8e961c */
[----:B------:R-:W-:Y:S02]  /*dc30*/  IMAD.MOV.U32 R67, RZ, RZ, R63 ;  /* 0x000000ffff437224 */ /* 0x000fe400078e003f */
[----:B------:R-:W-:Y:S02]  /*dc40*/  IMAD.MOV.U32 R63, RZ, RZ, R57 ;  /* 0x000000ffff3f7224 */ /* 0x000fe400078e0039 */
[----:B------:R-:W-:Y:S02]  /*dc50*/  IMAD.MOV.U32 R74, RZ, RZ, R114 ;  /* 0x000000ffff4a7224 */ /* 0x000fe400078e0072 */
[----:B------:R-:W-:-:S03]  /*dc60*/  IMAD.WIDE.U32 R14, R0, -0x2daee0ad, RZ ;  /* 0xd2511f53000e7825 */ /* 0x000fc600078e00ff */
[----:B------:R-:W-:Y:S01]  /*dc70*/  LOP3.LUT R2, R29, UR25, R74, 0x96, !PT ;  /* 0x000000191d027c12 */ /* 0x000fe2000f8e964a */
[----:B------:R-:W-:Y:S02]  /*dc80*/  IMAD.MOV.U32 R75, RZ, RZ, R115 ;  /* 0x000000ffff4b7224 */ /* 0x000fe400078e0073 */
[----:B------:R-:W-:Y:S02]  /*dc90*/  IMAD.MOV.U32 R73, RZ, RZ, R58 ;  /* 0x000000ffff497224 */ /* 0x000fe400078e003a */
[----:B------:R-:W-:-:S04]  /*dca0*/  IMAD.WIDE.U32 R2, R2, -0x2daee0ad, RZ ;  /* 0xd2511f5302027825 */ /* 0x000fc800078e00ff */
[----:B------:R-:W-:Y:S01]  /*dcb0*/  IMAD.MOV.U32 R58, RZ, RZ, R44 ;  /* 0x000000ffff3a7224 */ /* 0x000fe200078e002c */
[----:B------:R-:W-:Y:S01]  /*dcc0*/  LOP3.LUT R3, R3, UR22, R136, 0x96, !PT ;  /* 0x0000001603037c12 */ /* 0x000fe2000f8e9688 */
[----:B------:R-:W-:Y:S01]  /*dcd0*/  IMAD.MOV.U32 R72, RZ, RZ, R47 ;  /* 0x000000ffff487224 */ /* 0x000fe200078e002f */
[----:B------:R-:W-:Y:S01]  /*dce0*/  LOP3.LUT R0, R15, UR20, R2, 0x96, !PT ;  /* 0x000000140f007c12 */ /* 0x000fe2000f8e9602 */
[----:B------:R-:W-:Y:S02]  /*dcf0*/  IMAD.MOV.U32 R66, RZ, RZ, R56 ;  /* 0x000000ffff427224 */ /* 0x000fe400078e0038 */
[----:B------:R-:W-:Y:S01]  /*dd00*/  IMAD.WIDE.U32 R2, R3, -0x326172a9, RZ ;  /* 0xcd9e8d5703027825 */ /* 0x000fe200078e00ff */
[----:B-1----:R-:W-:Y:S03]  /*dd10*/  HMMA.16816.F32 R48, R4, R24, R76 ;  /* 0x000000180430723c */ /* 0x002fe6000000184c */
[----:B------:R-:W-:Y:S01]  /*dd20*/  IMAD.WIDE.U32 R16, R0, -0x326172a9, RZ ;  /* 0xcd9e8d5700107825 */ /* 0x000fe200078e00ff */
[----:B------:R-:W-:-:S02]  /*dd30*/  LOP3.LUT R3, R3, UR21, R30, 0x96, !PT ;  /* 0x0000001503037c12 */ /* 0x000fc4000f8e961e */
[C---:B------:R-:W-:Y:S01]  /*dd40*/  HMMA.16816.F32 R120, R4.reuse, R26, R80 ;  /* 0x0000001a0478723c */ /* 0x040fe20000001850 */
[----:B------:R-:W1:Y:S01]  /*dd50*/  LDSM.16.MT88.4 R24, [R179+0x10000] ;  /* 0x01000000b318783b */ /* 0x000e620000004200 */
[----:B------:R-:W-:Y:S01]  /*dd60*/  IMAD.MOV.U32 R79, RZ, RZ, R19 ;  /* 0x000000ffff4f7224 */ /* 0x000fe200078e0013 */
[----:B------:R-:W-:Y:S01]  /*dd70*/  LOP3.LUT R0, R17, UR19, R2, 0x96, !PT ;  /* 0x0000001311007c12 */ /* 0x000fe2000f8e9602 */
[----:B------:R-:W-:Y:S01]  /*dd80*/  IMAD.MOV.U32 R78, RZ, RZ, R18 ;  /* 0x000000ffff4e7224 */ /* 0x000fe200078e0012 */
[--C-:B------:R-:W-:Y:S01]  /*dd90*/  LOP3.LUT R17, R23, UR7, R20.reuse, 0x96, !PT ;  /* 0x0000000717117c12 */ /* 0x100fe2000f8e9614 */
[----:B------:R-:W-:Y:S01]  /*dda0*/  IMAD.WIDE.U32 R18, R13, -0x2daee0ad, RZ ;  /* 0xd2511f530d127825 */ /* 0x000fe200078e00ff */
[----:B--2---:R-:W-:Y:S01]  /*ddb0*/  HMMA.16816.F32 R112, R4, R36, R84 ;  /* 0x000000240470723c */ /* 0x004fe20000001854 */
[----:B------:R-:W-:Y:S02]  /*ddc0*/  LOP3.LUT R13, R23, UR7, R20, 0x96, !PT ;  /* 0x00000007170d7c12 */ /* 0x000fe4000f8e9614 */
[----:B------:R-:W-:-:S03]  /*ddd0*/  IMAD.WIDE.U32 R2, R3, -0x2daee0ad, RZ ;  /* 0xd2511f5303027825 */ /* 0x000fc600078e00ff */
[----:B------:R-:W-:Y:S01]  /*dde0*/  HMMA.16816.F32 R52, R4, R38, R88 ;  /* 0x000000260434723c */ /* 0x000fe20000001858 */
[----:B------:R-:W-:Y:S02]  /*ddf0*/  IMAD.MOV.U32 R57, RZ, RZ, R45 ;  /* 0x000000ffff397224 */ /* 0x000fe400078e002d */
[----:B------:R-:W-:-:S04]  /*de00*/  IMAD.MOV.U32 R56, RZ, RZ, R46 ;  /* 0x000000ffff387224 */ /* 0x000fc800078e002e */
[----:B------:R-:W-:Y:S02]  /*de10*/  IMAD.MOV.U32 R90, RZ, RZ, R56 ;  /* 0x000000ffff5a7224 */ /* 0x000fe400078e0038 */
[----:B------:R-:W-:Y:S02]  /*de20*/  IMAD.MOV.U32 R91, RZ, RZ, R57 ;  /* 0x000000ffff5b7224 */ /* 0x000fe400078e0039 */
[----:B------:R-:W-:Y:S02]  /*de30*/  IMAD.MOV.U32 R89, RZ, RZ, R72 ;  /* 0x000000ffff597224 */ /* 0x000fe400078e0048 */
[----:B------:R-:W-:Y:S01]  /*de40*/  IMAD.MOV.U32 R88, RZ, RZ, R79 ;  /* 0x000000ffff587224 */ /* 0x000fe200078e004f */
[----:B-1----:R-:W-:Y:S07]  /*de50*/  HMMA.16816.F32 R172, R4, R24, R92 ;  /* 0x0000001804ac723c */ /* 0x002fee000000185c */
[----:B------:R-:W-:-:S02]  /*de60*/  IMAD.MOV.U32 R95, RZ, RZ, R153 ;  /* 0x000000ffff5f7224 */ /* 0x000fc400078e0099 */
[----:B------:R-:W-:Y:S02]  /*de70*/  IMAD.MOV.U32 R94, RZ, RZ, R152 ;  /* 0x000000ffff5e7224 */ /* 0x000fe400078e0098 */
[----:B------:R-:W-:Y:S02]  /*de80*/  IMAD.MOV.U32 R93, RZ, RZ, R155 ;  /* 0x000000ffff5d7224 */ /* 0x000fe400078e009b */
[----:B------:R-:W-:Y:S07]  /*de90*/  HMMA.16816.F32 R152, R4, R26, R96 ;  /* 0x0000001a0498723c */ /* 0x000fee0000001860 */
[----:B------:R-:W-:Y:S01]  /*dea0*/  LOP3.LUT R4, R19, UR6, R34, 0x96, !PT ;  /* 0x0000000613047c12 */ /* 0x000fe2000f8e9622 */
[----:B------:R-:W-:Y:S01]  /*deb0*/  IMAD.WIDE.U32 R34, R0, -0x2daee0ad, RZ ;  /* 0xd2511f5300227825 */ /* 0x000fe200078e00ff */
[----:B------:R-:W-:-:S03]  /*dec0*/  LOP3.LUT R0, R3, UR9, R14, 0x96, !PT ;  /* 0x0000000903007c12 */ /* 0x000fc6000f8e960e */
[----:B------:R-:W-:Y:S01]  /*ded0*/  IMAD.WIDE.U32 R4, R4, -0x326172a9, RZ ;  /* 0xcd9e8d5704047825 */ /* 0x000fe200078e00ff */
[----:B------:R-:W-:-:S03]  /*dee0*/  LOP3.LUT R2, R35, UR6, R2, 0x96, !PT ;  /* 0x0000000623027c12 */ /* 0x000fc6000f8e9602 */
[----:B------:R-:W-:Y:S01]  /*def0*/  IMAD.WIDE.U32 R14, R0, -0x326172a9, RZ ;  /* 0xcd9e8d57000e7825 */ /* 0x000fe200078e00ff */
[----:B------:R-:W-:Y:S02]  /*df00*/  LOP3.LUT R6, R5, UR28, R22, 0x96, !PT ;  /* 0x0000001c05067c12 */ /* 0x000fe4000f8e9616 */
[----:B------:R-:W-:Y:S01]  /*df10*/  LOP3.LUT R19, R4, 0xffff, RZ, 0xc0, !PT ;  /* 0x0000ffff04137812 */ /* 0x000fe200078ec0ff */
[----:B------:R-:W-:Y:S01]  /*df20*/  IMAD.WIDE.U32 R2, R2, -0x326172a9, RZ ;  /* 0xcd9e8d5702027825 */ /* 0x000fe200078e00ff */
[----:B------:R-:W-:Y:S01]  /*df30*/  LOP3.LUT R7, R4, 0xff, RZ, 0xc0, !PT ;  /* 0x000000ff04077812 */ /* 0x000fe200078ec0ff */
[----:B------:R-:W-:Y:S01]  /*df40*/  LDSM.16.MT88.4 R20, [R178+0xc800] ;  /* 0x00c80000b214783b */ /* 0x000fe20000004200 */
[--C-:B------:R-:W-:Y:S01]  /*df50*/  SHF.R.U32.HI R38, RZ, 0x10, R4.reuse ;  /* 0x00000010ff267819 */ /* 0x100fe20000011604 */
[----:B------:R-:W-:Y:S01]  /*df60*/  IMAD.MOV.U32 R99, RZ, RZ, R61 ;  /* 0x000000ffff637224 */ /* 0x000fe200078e003d */
[----:B------:R-:W-:Y:S01]  /*df70*/  SHF.R.U32.HI R5, RZ, 0x18, R4 ;  /* 0x00000018ff057819 */ /* 0x000fe20000011604 */
[----:B------:R-:W-:Y:S01]  /*df80*/  IMAD.MOV.U32 R98, RZ, RZ, R62 ;  /* 0x000000ffff627224 */ /* 0x000fe200078e003e */
[----:B------:R-:W-:Y:S01]  /*df90*/  LOP3.LUT R44, R3, UR28, R14, 0x96, !PT ;  /* 0x0000001c032c7c12 */ /* 0x000fe2000f8e960e */
[----:B------:R-:W-:Y:S01]  /*dfa0*/  IMAD.MOV.U32 R97, RZ, RZ, R63 ;  /* 0x000000ffff617224 */ /* 0x000fe200078e003f */
[----:B------:R-:W-:-:S02]  /*dfb0*/  LOP3.LUT R4, R2, 0xff, RZ, 0xc0, !PT ;  /* 0x000000ff02047812 */ /* 0x000fc400078ec0ff */
[----:B------:R-:W-:Y:S02]  /*dfc0*/  LOP3.LUT R47, R2, 0xffff, RZ, 0xc0, !PT ;  /* 0x0000ffff022f7812 */ /* 0x000fe400078ec0ff */
[--C-:B------:R-:W-:Y:S02]  /*dfd0*/  SHF.R.U32.HI R37, RZ, 0x10, R2.reuse ;  /* 0x00000010ff257819 */ /* 0x100fe40000011602 */
[----:B------:R-:W-:Y:S01]  /*dfe0*/  SHF.R.U32.HI R0, RZ, 0x18, R2 ;  /* 0x00000018ff007819 */ /* 0x000fe20000011602 */
[----:B------:R-:W-:Y:S01]  /*dff0*/  IMAD.WIDE.U32 R2, R13, -0x2daee0ad, RZ ;  /* 0xd2511f530d027825 */ /* 0x000fe200078e00ff */
[----:B------:R-:W-:Y:S02]  /*e000*/  LOP3.LUT R45, R15, UR7, R16, 0x96, !PT ;  /* 0x000000070f2d7c12 */ /* 0x000fe4000f8e9610 */
[----:B------:R-:W-:Y:S02]  /*e010*/  ISETP.LE.U32.AND P6, PT, R7, UR12, PT ;  /* 0x0000000c07007c0c */ /* 0x000fe4000bfc3070 */
[----:B------:R-:W-:-:S02]  /*e020*/  LOP3.LUT R15, R3, UR29, R18, 0x96, !PT ;  /* 0x0000001d030f7c12 */ /* 0x000fc4000f8e9612 */
[C---:B------:R-:W-:Y:S02]  /*e030*/  LOP3.LUT R35, R2.reuse, 0xff, RZ, 0xc0, !PT ;  /* 0x000000ff02237812 */ /* 0x040fe400078ec0ff */
[----:B------:R-:W-:Y:S02]  /*e040*/  LOP3.LUT R39, R2, 0xffff, RZ, 0xc0, !PT ;  /* 0x0000ffff02277812 */ /* 0x000fe400078ec0ff */
[--C-:B------:R-:W-:Y:S02]  /*e050*/  SHF.R.U32.HI R46, RZ, 0x10, R2.reuse ;  /* 0x00000010ff2e7819 */ /* 0x100fe40000011602 */
[----:B------:R-:W-:Y:S01]  /*e060*/  SHF.R.U32.HI R36, RZ, 0x18, R2 ;  /* 0x00000018ff247819 */ /* 0x000fe20000011602 */
[----:B------:R-:W-:Y:S01]  /*e070*/  IMAD.WIDE.U32 R2, R17, -0x2daee0ad, RZ ;  /* 0xd2511f5311027825 */ /* 0x000fe200078e00ff */
[----:B------:R-:W-:Y:S02]  /*e080*/  ISETP.LE.U32.AND P5, PT, R0, UR12, PT ;  /* 0x0000000c00007c0c */ /* 0x000fe4000bfa3070 */
[----:B------:R-:W-:Y:S01]  /*e090*/  ISETP.LE.U32.AND P4, PT, R4, UR12, PT ;  /* 0x0000000c04007c0c */ /* 0x000fe2000bf83070 */
[----:B------:R-:W-:Y:S01]  /*e0a0*/  FFMA.FTZ R4, R237, UR8, -R11 ;  /* 0x00000008ed047c23 */ /* 0x000fe2000801080b */
[C---:B------:R-:W-:Y:S01]  /*e0b0*/  LOP3.LUT R7, R2.reuse, 0xffff, RZ, 0xc0, !PT ;  /* 0x0000ffff02077812 */ /* 0x040fe200078ec0ff */
[----:B------:R-:W-:Y:S01]  /*e0c0*/  @!P6 HADD2 R237, -R210.H0_H0, -RZ.H0_H0 ;  /* 0xa00000ffd2ede230 */ /* 0x000fe20000000900 */
[----:B------:R-:W-:Y:S01]  /*e0d0*/  LOP3.LUT R14, R2, 0xff, RZ, 0xc0, !PT ;  /* 0x000000ff020e7812 */ /* 0x000fe200078ec0ff */
[----:B------:R1:W-:Y:S01]  /*e0e0*/  MUFU.EX2 R62, R4 ;  /* 0x00000004003e7308 */ /* 0x0003e20000000800 */
[----:B------:R-:W-:-:S02]  /*e0f0*/  SHF.R.U32.HI R13, RZ, 0x10, R2 ;  /* 0x00000010ff0d7819 */ /* 0x000fc40000011602 */
[----:B------:R-:W-:Y:S02]  /*e100*/  SHF.R.U32.HI R16, RZ, 0x18, R2 ;  /* 0x00000018ff107819 */ /* 0x000fe40000011602 */
[----:B------:R-:W-:Y:S02]  /*e110*/  LOP3.LUT R2, R6, 0xff, RZ, 0xc0, !PT ;  /* 0x000000ff06027812 */ /* 0x000fe400078ec0ff */
[----:B------:R-:W-:Y:S01]  /*e120*/  LOP3.LUT R0, R3, UR29, R138, 0x96, !PT ;  /* 0x0000001d03007c12 */ /* 0x000fe2000f8e968a */
[----:B------:R-:W-:Y:S01]  /*e130*/  FFMA.FTZ R3, R236, UR8, -R12 ;  /* 0x00000008ec037c23 */ /* 0x000fe2000801080c */
[----:B------:R-:W-:Y:S02]  /*e140*/  ISETP.LE.U32.AND P2, PT, R2, UR12, PT ;  /* 0x0000000c02007c0c */ /* 0x000fe4000bf43070 */
[----:B------:R-:W-:Y:S01]  /*e150*/  LOP3.LUT R2, R6, 0xffff, RZ, 0xc0, !PT ;  /* 0x0000ffff06027812 */ /* 0x000fe200078ec0ff */
[----:B------:R2:W-:Y:S01]  /*e160*/  MUFU.EX2 R65, R3 ;  /* 0x0000000300417308 */ /* 0x0005e20000000800 */
[----:B------:R-:W-:-:S02]  /*e170*/  ISETP.LE.U32.AND P0, PT, R5, UR12, PT ;  /* 0x0000000c05007c0c */ /* 0x000fc4000bf03070 */
[----:B------:R-:W-:Y:S01]  /*e180*/  SHF.R.U32.HI R2, RZ, 0x8, R2 ;  /* 0x00000008ff027819 */ /* 0x000fe20000011602 */
[----:B-1----:R-:W-:Y:S01]  /*e190*/  FFMA.FTZ R4, R238, UR8, -R11 ;  /* 0x00000008ee047c23 */ /* 0x002fe2000801080b */
[----:B------:R-:W-:Y:S02]  /*e1a0*/  @!P6 PRMT R210, R237, 0x5410, RZ ;  /* 0x00005410edd2e816 */ /* 0x000fe400000000ff */
[----:B------:R-:W-:Y:S01]  /*e1b0*/  LOP3.LUT R2, R2, 0xffff, RZ, 0xc0, !PT ;  /* 0x0000ffff02027812 */ /* 0x000fe200078ec0ff */
[----:B------:R1:W3:Y:S02]  /*e1c0*/  MUFU.EX2 R64, R4 ;  /* 0x0000000400407308 */ /* 0x0002e40000000800 */
[----:B------:R-:W-:Y:S01]  /*e1d0*/  @!P2 HADD2 R140, -R214.H0_H0, -RZ.H0_H0 ;  /* 0xa00000ffd68ca230 */ /* 0x000fe20000000900 */
[----:B------:R-:W-:Y:S02]  /*e1e0*/  ISETP.LE.U32.AND P6, PT, R36, UR12, PT ;  /* 0x0000000c24007c0c */ /* 0x000fe4000bfc3070 */
[----:B------:R-:W-:Y:S01]  /*e1f0*/  ISETP.LE.U32.AND P1, PT, R2, UR12, PT ;  /* 0x0000000c02007c0c */ /* 0x000fe2000bf23070 */
[----:B------:R-:W-:Y:S01]  /*e200*/  @!P0 HADD2 R239, -R147.H0_H0, -RZ.H0_H0 ;  /* 0xa00000ff93ef8230 */ /* 0x000fe20000000900 */
[----:B------:R-:W-:Y:S01]  /*e210*/  SHF.R.U32.HI R2, RZ, 0x18, R6 ;  /* 0x00000018ff027819 */ /* 0x000fe20000011606 */
[----:B--2---:R-:W-:Y:S01]  /*e220*/  FFMA.FTZ R3, R223, UR8, -R12 ;  /* 0x00000008df037c23 */ /* 0x004fe2000801080c */
[----:B------:R-:W-:-:S02]  /*e230*/  @!P2 PRMT R214, R140, 0x5410, RZ ;  /* 0x000054108cd6a816 */ /* 0x000fc400000000ff */
[----:B------:R-:W-:Y:S01]  /*e240*/  ISETP.LE.U32.AND P3, PT, R2, UR12, PT ;  /* 0x0000000c02007c0c */ /* 0x000fe2000bf63070 */
[----:B------:R2:W4:Y:S01]  /*e250*/  MUFU.EX2 R60, R3 ;  /* 0x00000003003c7308 */ /* 0x0005220000000800 */
[----:B------:R-:W-:Y:S02]  /*e260*/  SHF.R.U32.HI R2, RZ, 0x8, R19 ;  /* 0x00000008ff027819 */ /* 0x000fe40000011613 */
[----:B------:R-:W-:-:S03]  /*e270*/  @!P0 PRMT R147, R239, 0x5410, RZ ;  /* 0x00005410ef938816 */ /* 0x000fc600000000ff */
[----:B------:R-:W-:Y:S01]  /*e280*/  @!P1 HADD2 R141, -R213.H0_H0, -RZ.H0_H0 ;  /* 0xa00000ffd58d9230 */ /* 0x000fe20000000900 */
[----:B------:R-:W-:Y:S01]  /*e290*/  LOP3.LUT R2, R2, 0xffff, RZ, 0xc0, !PT ;  /* 0x0000ffff02027812 */ /* 0x000fe200078ec0ff */
[----:B-1----:R-:W-:-:S03]  /*e2a0*/  FFMA.FTZ R4, R146, UR8, -R11 ;  /* 0x0000000892047c23 */ /* 0x002fc6000801080b */
[----:B------:R-:W-:Y:S01]  /*e2b0*/  @!P1 PRMT R213, R141, 0x5410, RZ ;  /* 0x000054108dd59816 */ /* 0x000fe200000000ff */
[----:B------:R1:W-:Y:S01]  /*e2c0*/  MUFU.EX2 R96, R4 ;  /* 0x0000000400607308 */ /* 0x0003e20000000800 */
[----:B------:R-:W-:Y:S02]  /*e2d0*/  ISETP.LE.U32.AND P1, PT, R2, UR12, PT ;  /* 0x0000000c02007c0c */ /* 0x000fe4000bf23070 */
[----:B------:R-:W-:Y:S01]  /*e2e0*/  LOP3.LUT R2, R0, 0xffff, RZ, 0xc0, !PT ;  /* 0x0000ffff00027812 */ /* 0x000fe200078ec0ff */
[----:B--2---:R-:W-:-:S04]  /*e2f0*/  FFMA.FTZ R3, R142, UR8, -R12 ;  /* 0x000000088e037c23 */ /* 0x004fc8000801080c */
[----:B------:R2:W-:Y:S06]  /*e300*/  MUFU.EX2 R61, R3 ;  /* 0x00000003003d7308 */ /* 0x0005ec0000000800 */
[----:B------:R-:W-:Y:S01]  /*e310*/  @!P1 HADD2 R223, -R209.H0_H0, -RZ.H0_H0 ;  /* 0xa00000ffd1df9230 */ /* 0x000fe20000000900 */
[----:B-1----:R-:W-:Y:S01]  /*e320*/  SHF.R.U32.HI R4, RZ, 0x8, R2 ;  /* 0x00000008ff047819 */ /* 0x002fe20000011602 */
[----:B------:R-:W-:-:S03]  /*e330*/  FFMA.FTZ R2, R220, UR8, -R11 ;  /* 0x00000008dc027c23 */ /* 0x000fc6000801080b */
[----:B------:R-:W-:Y:S01]  /*e340*/  @!P1 PRMT R209, R223, 0x5410, RZ ;  /* 0x00005410dfd19816 */ /* 0x000fe200000000ff */
[----:B------:R-:W-:Y:S01]  /*e350*/  @!P3 HADD2 R220, -R211.H0_H0, -RZ.H0_H0 ;  /* 0xa00000ffd3dcb230 */ /* 0x000fe20000000900 */
[----:B------:R3:W-:Y:S04]  /*e360*/  MUFU.EX2 R24, R2 ;  /* 0x0000000200187308 */ /* 0x0007e80000000800 */
[----:B------:R-:W-:Y:S01]  /*e370*/  @!P3 PRMT R211, R220, 0x5410, RZ ;  /* 0x00005410dcd3b816 */ /* 0x000fe200000000ff */
[----:B--2---:R-:W-:Y:S01]  /*e380*/  FFMA.FTZ R3, R143, UR8, -R12 ;  /* 0x000000088f037c23 */ /* 0x004fe2000801080c */
[----:B------:R-:W-:-:S03]  /*e390*/  ISETP.LE.U32.AND P3, PT, R35, UR12, PT ;  /* 0x0000000c23007c0c */ /* 0x000fc6000bf63070 */
[----:B------:R1:W2:Y:S01]  /*e3a0*/  MUFU.EX2 R92, R3 ;  /* 0x00000003005c7308 */ /* 0x0002a20000000800 */
[----:B---3--:R-:W-:-:S04]  /*e3b0*/  F2FP.F16.F32.PACK_AB R2, R64, R62 ;  /* 0x0000003e4002723e */ /* 0x008fc800000000ff */
[C---:B------:R-:W-:Y:S02]  /*e3c0*/  PRMT R145, R2.reuse, 0x7610, R145 ;  /* 0x0000761002917816 */ /* 0x040fe40000000091 */
[----:B------:R-:W-:Y:S02]  /*e3d0*/  PRMT R143, R2, 0x7632, R143 ;  /* 0x00007632028f7816 */ /* 0x000fe4000000008f */
[----:B-1----:R-:W-:Y:S02]  /*e3e0*/  SHF.R.U32.HI R3, RZ, 0x10, R6 ;  /* 0x00000010ff037819 */ /* 0x002fe40000011606 */
[----:B------:R-:W-:Y:S02]  /*e3f0*/  SHF.R.U32.HI R6, RZ, 0x18, R0 ;  /* 0x00000018ff067819 */ /* 0x000fe40000011600 */
[----:B------:R-:W-:Y:S02]  /*e400*/  LOP3.LUT R5, R3, 0xff, RZ, 0xc0, !PT ;  /* 0x000000ff03057812 */ /* 0x000fe400078ec0ff */
[----:B------:R-:W-:-:S02]  /*e410*/  SHF.R.U32.HI R3, RZ, 0x8, R7 ;  /* 0x00000008ff037819 */ /* 0x000fc40000011607 */
[----:B------:R-:W-:Y:S02]  /*e420*/  ISETP.LE.U32.AND P2, PT, R5, UR12, PT ;  /* 0x0000000c05007c0c */ /* 0x000fe4000bf43070 */
[----:B------:R-:W-:Y:S02]  /*e430*/  PRMT R14, R14, 0x5410, R3 ;  /* 0x000054100e0e7816 */ /* 0x000fe40000000003 */
[----:B------:R-:W-:Y:S02]  /*e440*/  LOP3.LUT R5, R13, 0xff, RZ, 0xc0, !PT ;  /* 0x000000ff0d057812 */ /* 0x000fe400078ec0ff */
[----:B------:R-:W-:Y:S02]  /*e450*/  SHF.R.U32.HI R3, RZ, 0x10, R0 ;  /* 0x00000010ff037819 */ /* 0x000fe40000011600 */
[----:B------:R-:W-:Y:S02]  /*e460*/  LOP3.LUT R7, R0, 0xff, RZ, 0xc0, !PT ;  /* 0x000000ff00077812 */ /* 0x000fe400078ec0ff */
[----:B------:R-:W-:-:S02]  /*e470*/  LOP3.LUT R0, R3, 0xff, RZ, 0xc0, !PT ;  /* 0x000000ff03007812 */ /* 0x000fc400078ec0ff */
[----:B------:R-:W-:Y:S01]  /*e480*/  PRMT R13, R5, 0x5410, R16 ;  /* 0x00005410050d7816 */ /* 0x000fe20000000010 */
[----:B------:R-:W-:Y:S01]  /*e490*/  @!P2 HADD2 R236, -R212.H0_H0, -RZ.H0_H0 ;  /* 0xa00000ffd4eca230 */ /* 0x000fe20000000900 */
[----:B------:R-:W-:Y:S01]  /*e4a0*/  PRMT R5, R7, 0x5410, R4 ;  /* 0x0000541007057816 */ /* 0x000fe20000000004 */
[----:B------:R-:W1:Y:S01]  /*e4b0*/  LDSM.16.MT88.4 R16, [R180+0xc800] ;  /* 0x00c80000b410783b */ /* 0x000e620000004200 */
[----:B----4-:R-:W-:Y:S02]  /*e4c0*/  F2FP.F16.F32.PACK_AB R4, R60, R65 ;  /* 0x000000413c04723e */ /* 0x010fe400000000ff */
[----:B------:R-:W-:Y:S02]  /*e4d0*/  PRMT R3, R0, 0x5410, R6 ;  /* 0x0000541000037816 */ /* 0x000fe40000000006 */
[C---:B------:R-:W-:Y:S02]  /*e4e0*/  PRMT R146, R4.reuse, 0x7610, R146 ;  /* 0x0000761004927816 */ /* 0x040fe40000000092 */
[----:B------:R-:W-:-:S02]  /*e4f0*/  PRMT R144, R4, 0x7632, R144 ;  /* 0x0000763204907816 */ /* 0x000fc40000000090 */
[--C-:B------:R-:W-:Y:S02]  /*e500*/  HSET2.LE.AND R0, R5, R10.reuse, PT ;  /* 0x0000000a05007233 */ /* 0x100fe40003803000 */
[----:B------:R-:W-:Y:S02]  /*e510*/  HSET2.LE.AND R2, R3, R10, PT ;  /* 0x0000000a03027233 */ /* 0x000fe40003803000 */
[----:B------:R-:W-:Y:S02]  /*e520*/  PRMT R3, R146, 0x5410, R144 ;  /* 0x0000541092037816 */ /* 0x000fe40000000090 */
[----:B------:R-:W-:Y:S02]  /*e530*/  @!P2 PRMT R212, R236, 0x5410, RZ ;  /* 0x00005410ecd4a816 */ /* 0x000fe400000000ff */
[----:B------:R-:W-:Y:S02]  /*e540*/  LOP3.LUT R4, R0, R3, RZ, 0xc0, !PT ;  /* 0x0000000300047212 */ /* 0x000fe400078ec0ff */
[----:B------:R-:W-:-:S04]  /*e550*/  PRMT R0, R145, 0x5410, R143 ;  /* 0x0000541091007816 */ /* 0x000fc8000000008f */
[----:B------:R-:W-:Y:S02]  /*e560*/  LOP3.LUT R5, R2, R0, RZ, 0xc0, !PT ;  /* 0x0000000002057212 */ /* 0x000fe400078ec0ff */
[----:B--2---:R-:W-:Y:S02]  /*e570*/  F2FP.F16.F32.PACK_AB R0, R92, R61 ;  /* 0x0000003d5c00723e */ /* 0x004fe400000000ff */
[----:B------:R-:W-:Y:S02]  /*e580*/  F2FP.F16.F32.PACK_AB R2, R24, R96 ;  /* 0x000000601802723e */ /* 0x000fe400000000ff */
[C---:B------:R-:W-:Y:S02]  /*e590*/  PRMT R142, R0.reuse, 0x7610, R142 ;  /* 0x00007610008e7816 */ /* 0x040fe4000000008e */
[----:B------:R-:W-:Y:S02]  /*e5a0*/  PRMT R140, R0, 0x7632, R140 ;  /* 0x00007632008c7816 */ /* 0x000fe4000000008c */
[----:B------:R-:W-:Y:S01]  /*e5b0*/  HSET2.LE.AND R0, R14, R10, PT ;  /* 0x0000000a0e007233 */ /* 0x000fe20003803000 */
[----:B------:R-:W-:Y:S01]  /*e5c0*/  IMAD.MOV.U32 R14, RZ, RZ, R78 ;  /* 0x000000ffff0e7224 */ /* 0x000fe200078e004e */
[----:B------:R-:W-:-:S02]  /*e5d0*/  PRMT R3, R142, 0x5410, R140 ;  /* 0x000054108e037816 */ /* 0x000fc4000000008c */
[C---:B------:R-:W-:Y:S02]  /*e5e0*/  PRMT R141, R2.reuse, 0x7610, R141 ;  /* 0x00007610028d7816 */ /* 0x040fe4000000008d */
[----:B------:R-:W-:Y:S02]  /*e5f0*/  PRMT R139, R2, 0x7632, R139 ;  /* 0x00007632028b7816 */ /* 0x000fe4000000008b */
[----:B------:R-:W-:Y:S01]  /*e600*/  HSET2.LE.AND R2, R13, R10, PT ;  /* 0x0000000a0d027233 */ /* 0x000fe20003803000 */
[----:B------:R-:W-:Y:S01]  /*e610*/  IMAD.MOV.U32 R13, RZ, RZ, R58 ;  /* 0x000000ffff0d7224 */ /* 0x000fe200078e003a */
[----:B------:R-:W-:Y:S02]  /*e620*/  LOP3.LUT R6, R0, R3, RZ, 0xc0, !PT ;  /* 0x0000000300067212 */ /* 0x000fe400078ec0ff */
[----:B------:R-:W-:-:S04]  /*e630*/  PRMT R0, R141, 0x5410, R139 ;  /* 0x000054108d007816 */ /* 0x000fc8000000008b */
[----:B------:R-:W-:Y:S01]  /*e640*/  LOP3.LUT R7, R2, R0, RZ, 0xc0, !PT ;  /* 0x0000000002077212 */ /* 0x000fe200078ec0ff */
[----:B------:R-:W-:Y:S02]  /*e650*/  IMAD.MOV.U32 R2, RZ, RZ, R24 ;  /* 0x000000ffff027224 */ /* 0x000fe400078e0018 */
[----:B------:R-:W2:Y:S01]  /*e660*/  LDSM.16.MT88.4 R24, [R177+0xc800] ;  /* 0x00c80000b118783b */ /* 0x000ea20000004200 */
[----:B------:R-:W-:-:S03]  /*e670*/  IMAD.MOV.U32 R0, RZ, RZ, R59 ;  /* 0x000000ffff007224 */ /* 0x000fc600078e003b */
[C---:B-1----:R-:W-:Y:S06]  /*e680*/  HMMA.16816.F32 R124, R4.reuse, R16, R124 ;  /* 0x00000010047c723c */ /* 0x042fec000000187c */
[C---:B------:R-:W-:Y:S06]  /*e690*/  HMMA.16816.F32 R116, R4.reuse, R20, R116 ;  /* 0x000000140474723c */ /* 0x040fec0000001874 */
[C---:B--2---:R-:W-:Y:S06]  /*e6a0*/  HMMA.16816.F32 R56, R4.reuse, R26, R232 ;  /* 0x0000001a0438723c */ /* 0x044fec00000018e8 */
[----:B------:R-:W-:Y:S01]  /*e6b0*/  HMMA.16816.F32 R108, R4, R24, R108 ;  /* 0x00000018046c723c */ /* 0x000fe2000000186c */
[----:B------:R-:W-:Y:S01]  /*e6c0*/  IMAD.MOV.U32 R232, RZ, RZ, R62 ;  /* 0x000000ffffe87224 */ /* 0x000fe200078e003e */
[----:B------:R-:W1:Y:S01]  /*e6d0*/  LDSM.16.MT88.4 R24, [R179+0xc800] ;  /* 0x00c80000b318783b */ /* 0x000e620000004200 */
[----:B------:R-:W-:-:S02]  /*e6e0*/  IMAD.MOV.U32 R235, RZ, RZ, R61 ;  /* 0x000000ffffeb7224 */ /* 0x000fc400078e003d */
[----:B------:R-:W-:Y:S02]  /*e6f0*/  IMAD.MOV.U32 R234, RZ, RZ, R60 ;  /* 0x000000ffffea7224 */ /* 0x000fe400078e003c */
[----:B------:R-:W-:Y:S01]  /*e700*/  HMMA.16816.F32 R60, R4, R22, R228 ;  /* 0x00000016043c723c */ /* 0x000fe200000018e4 */
[----:B------:R-:W2:Y:S01]  /*e710*/  LDSM.16.MT88.4 R20, [R177+0xe800] ;  /* 0x00e80000b114783b */ /* 0x000ea20000004200 */
[----:B------:R-:W-:-:S05]  /*e720*/  IMAD.MOV.U32 R233, RZ, RZ, R73 ;  /* 0x000000ffffe97224 */ /* 0x000fca00078e0049 */
[----:B------:R-:W-:Y:S02]  /*e730*/  IMAD.MOV.U32 R228, RZ, RZ, R65 ;  /* 0x000000ffffe47224 */ /* 0x000fe400078e0041 */
[----:B------:R-:W-:Y:S02]  /*e740*/  IMAD.MOV.U32 R231, RZ, RZ, R66 ;  /* 0x000000ffffe77224 */ /* 0x000fe400078e0042 */
[----:B------:R-:W-:Y:S02]  /*e750*/  IMAD.MOV.U32 R230, RZ, RZ, R64 ;  /* 0x000000ffffe67224 */ /* 0x000fe400078e0040 */
[----:B------:R-:W-:Y:S02]  /*e760*/  IMAD.MOV.U32 R229, RZ, RZ, R67 ;  /* 0x000000ffffe57224 */ /* 0x000fe400078e0043 */
[----:B------:R-:W-:Y:S01]  /*e770*/  HMMA.16816.F32 R64, R4, R18, R224 ;  /* 0x000000120440723c */ /* 0x000fe200000018e0 */
[----:B------:R-:W3:Y:S01]  /*e780*/  LDSM.16.MT88.4 R16, [R178+0xe800] ;  /* 0x00e80000b210783b */ /* 0x000ee20000004200 */
[----:B------:R-:W-:-:S02]  /*e790*/  IMAD.MOV.U32 R223, RZ, RZ, R229 ;  /* 0x000000ffffdf7224 */ /* 0x000fc400078e00e5 */
[----:B------:R-:W-:Y:S02]  /*e7a0*/  IMAD.MOV.U32 R220, RZ, RZ, R230 ;  /* 0x000000ffffdc7224 */ /* 0x000fe400078e00e6 */
[----:B------:R-:W-:Y:S02]  /*e7b0*/  IMAD.MOV.U32 R229, RZ, RZ, R96 ;  /* 0x000000ffffe57224 */ /* 0x000fe400078e0060 */
[----:B------:R-:W-:Y:S02]  /*e7c0*/  IMAD.MOV.U32 R226, RZ, RZ, R74 ;  /* 0x000000ffffe27224 */ /* 0x000fe400078e004a */
[----:B------:R-:W-:Y:S02]  /*e7d0*/  IMAD.MOV.U32 R227, RZ, RZ, R75 ;  /* 0x000000ffffe37224 */ /* 0x000fe400078e004b */
[----:B------:R-:W-:Y:S01]  /*e7e0*/  IMAD.MOV.U32 R230, RZ, RZ, R97 ;  /* 0x000000ffffe67224 */ /* 0x000fe200078e0061 */
[C---:B-1----:R-:W-:Y:S06]  /*e7f0*/  HMMA.16816.F32 R132, R4.reuse, R24, R132 ;  /* 0x000000180484723c */ /* 0x042fec0000001884 */
[C---:B------:R-:W-:Y:S01]  /*e800*/  HMMA.16816.F32 R72, R4.reuse, R26, R216 ;  /* 0x0000001a0448723c */ /* 0x040fe200000018d8 */
[----:B------:R-:W1:Y:S05]  /*e810*/  LDSM.16.MT88.4 R24, [R180+0xe800] ;  /* 0x00e80000b418783b */ /* 0x000e6a0000004200 */
[C---:B--2---:R-:W-:Y:S06]  /*e820*/  HMMA.16816.F32 R76, R4.reuse, R20, R168 ;  /* 0x00000014044c723c */ /* 0x044fec00000018a8 */
[C---:B------:R-:W-:Y:S01]  /*e830*/  HMMA.16816.F32 R80, R4.reuse, R22, R160 ;  /* 0x000000160450723c */ /* 0x040fe200000018a0 */
[----:B------:R-:W2:Y:S05]  /*e840*/  LDSM.16.MT88.4 R20, [R179+0xe800] ;  /* 0x00e80000b314783b */ /* 0x000eaa0000004200 */
[C---:B---3--:R-:W-:Y:S06]  /*e850*/  HMMA.16816.F32 R84, R4.reuse, R16, R128 ;  /* 0x000000100454723c */ /* 0x048fec0000001880 */
[----:B------:R-:W-:Y:S01]  /*e860*/  HMMA.16816.F32 R148, R4, R18, R148 ;  /* 0x000000120494723c */ /* 0x000fe20000001894 */
[----:B------:R-:W3:Y:S01]  /*e870*/  LDSM.16.MT88.4 R16, [R177+0x10800] ;  /* 0x01080000b110783b */ /* 0x000ee20000004200 */
[----:B------:R-:W-:-:S02]  /*e880*/  IMAD.MOV.U32 R130, RZ, RZ, R226 ;  /* 0x000000ffff827224 */ /* 0x000fc400078e00e2 */
[----:B------:R-:W-:Y:S02]  /*e890*/  IMAD.MOV.U32 R131, RZ, RZ, R227 ;  /* 0x000000ffff837224 */ /* 0x000fe400078e00e3 */
[----:B------:R-:W-:Y:S01]  /*e8a0*/  IMAD.MOV.U32 R131, RZ, RZ, R14 ;  /* 0x000000ffff837224 */ /* 0x000fe200078e000e */
[----:B------:R-:W-:Y:S01]  /*e8b0*/  LOP3.LUT R3, R29, UR25, R130, 0x96, !PT ;  /* 0x000000191d037c12 */ /* 0x000fe2000f8e9682 */
[----:B------:R-:W-:Y:S02]  /*e8c0*/  IMAD.MOV.U32 R128, RZ, RZ, R92 ;  /* 0x000000ffff807224 */ /* 0x000fe400078e005c */
[----:B------:R-:W-:Y:S02]  /*e8d0*/  IMAD.MOV.U32 R130, RZ, RZ, R98 ;  /* 0x000000ffff827224 */ /* 0x000fe400078e0062 */
[----:B------:R-:W-:Y:S02]  /*e8e0*/  IMAD.MOV.U32 R129, RZ, RZ, R94 ;  /* 0x000000ffff817224 */ /* 0x000fe400078e005e */
[----:B------:R-:W-:Y:S01]  /*e8f0*/  IMAD.MOV.U32 R98, RZ, RZ, R93 ;  /* 0x000000ffff627224 */ /* 0x000fe200078e005d */
[C---:B-1----:R-:W-:Y:S06]  /*e900*/  HMMA.16816.F32 R164, R4.reuse, R26, R164 ;  /* 0x0000001a04a4723c */ /* 0x042fec00000018a4 */
[----:B------:R-:W-:Y:S01]  /*e910*/  HMMA.16816.F32 R156, R4, R24, R156 ;  /* 0x00000018049c723c */ /* 0x000fe2000000189c */
[----:B------:R-:W-:Y:S01]  /*e920*/  IMAD.MOV.U32 R27, RZ, RZ, R0 ;  /* 0x000000ffff1b7224 */ /* 0x000fe200078e0000 */
[----:B------:R-:W-:Y:S01]  /*e930*/  LOP3.LUT R0, R38, 0xff, RZ, 0xc0, !PT ;  /* 0x000000ff26007812 */ /* 0x000fe200078ec0ff */
[----:B------:R-:W-:Y:S01]  /*e940*/  IMAD.MOV.U32 R26, RZ, RZ, R13 ;  /* 0x000000ffff1a7224 */ /* 0x000fe200078e000d */
[----:B------:R-:W-:-:S02]  /*e950*/  LOP3.LUT R13, R31, UR24, R28, 0x96, !PT ;  /* 0x000000181f0d7c12 */ /* 0x000fc4000f8e961c */
[----:B------:R-:W-:Y:S01]  /*e960*/  ISETP.LE.U32.AND P2, PT, R0, UR12, PT ;  /* 0x0000000c00007c0c */ /* 0x000fe2000bf43070 */
[----:B------:R-:W-:Y:S01]  /*e970*/  IMAD.MOV.U32 R25, RZ, RZ, R2 ;  /* 0x000000ffff197224 */ /* 0x000fe200078e0002 */
[----:B------:R-:W-:Y:S01]  /*e980*/  LOP3.LUT R0, R15, 0xff, RZ, 0xc0, !PT ;  /* 0x000000ff0f007812 */ /* 0x000fe200078ec0ff */
[C---:B--2---:R-:W-:Y:S03]  /*e990*/  HMMA.16816.F32 R160, R4.reuse, R20, R104 ;  /* 0x0000001404a0723c */ /* 0x044fe60000001868 */
[----:B------:R-:W-:Y:S02]  /*e9a0*/  ISETP.LE.U32.AND P1, PT, R0, UR12, PT ;  /* 0x0000000c00007c0c */ /* 0x000fe4000bf23070 */
[----:B------:R-:W-:Y:S01]  /*e9b0*/  LOP3.LUT R0, R37, 0xff, RZ, 0xc0, !PT ;  /* 0x000000ff25007812 */ /* 0x000fe200078ec0ff */
[----:B------:R-:W-:Y:S01]  /*e9c0*/  HMMA.16816.F32 R168, R4, R22, R100 ;  /* 0x0000001604a8723c */ /* 0x000fe20000001864 */
[----:B------:R-:W-:Y:S03]  /*e9d0*/  LDSM.16.MT88.4 R20, [R180+0x10800] ;  /* 0x01080000b414783b */ /* 0x000fe60000004200 */
[----:B------:R-:W-:-:S02]  /*e9e0*/  @!P2 HADD2 R238, -R208.H0_H0, -RZ.H0_H0 ;  /* 0xa00000ffd0eea230 */ /* 0x000fc40000000900 */
[C---:B---3--:R-:W-:Y:S03]  /*e9f0*/  HMMA.16816.F32 R216, R4.reuse, R16, R68 ;  /* 0x0000001004d8723c */ /* 0x048fe60000001844 */
[----:B------:R-:W-:Y:S01]  /*ea00*/  @!P2 PRMT R208, R238, 0x5410, RZ ;  /* 0x00005410eed0a816 */ /* 0x000fe200000000ff */
[----:B------:R-:W-:Y:S01]  /*ea10*/  @!P1 HADD2 R240, -R146.H0_H0, -RZ.H0_H0 ;  /* 0xa00000ff92f09230 */ /* 0x000fe20000000900 */
[----:B------:R-:W-:Y:S01]  /*ea20*/  ISETP.LE.U32.AND P2, PT, R0, UR12, PT ;  /* 0x0000000c00007c0c */ /* 0x000fe2000bf43070 */
[----:B------:R-:W-:Y:S01]  /*ea30*/  HMMA.16816.F32 R224, R4, R18, R40 ;  /* 0x0000001204e0723c */ /* 0x000fe20000001828 */
[----:B------:R-:W1:Y:S01]  /*ea40*/  LDSM.16.MT88.4 R16, [R178+0x10800] ;  /* 0x01080000b210783b */ /* 0x000e620000004200 */
[----:B------:R-:W-:Y:S01]  /*ea50*/  SHF.R.U32.HI R0, RZ, 0x10, R15 ;  /* 0x00000010ff007819 */ /* 0x000fe2000001160f */
[----:B------:R-:W-:Y:S01]  /*ea60*/  IMAD.MOV.U32 R71, RZ, RZ, R95 ;  /* 0x000000ffff477224 */ /* 0x000fe200078e005f */
[----:B------:R-:W-:Y:S01]  /*ea70*/  @!P1 PRMT R146, R240, 0x5410, RZ ;  /* 0x00005410f0929816 */ /* 0x000fe200000000ff */
[----:B------:R-:W-:Y:S01]  /*ea80*/  IMAD.MOV.U32 R70, RZ, RZ, R130 ;  /* 0x000000ffff467224 */ /* 0x000fe200078e0082 */
[----:B------:R-:W-:Y:S01]  /*ea90*/  LOP3.LUT R2, R0, 0xff, RZ, 0xc0, !PT ;  /* 0x000000ff00027812 */ /* 0x000fe200078ec0ff */
[----:B------:R-:W-:Y:S01]  /*eaa0*/  IMAD.MOV.U32 R130, RZ, RZ, R89 ;  /* 0x000000ffff827224 */ /* 0x000fe200078e0059 */
[----:B------:R-:W-:-:S02]  /*eab0*/  LOP3.LUT R0, R15, 0xffff, RZ, 0xc0, !PT ;  /* 0x0000ffff0f007812 */ /* 0x000fc400078ec0ff */
[----:B------:R-:W-:Y:S01]  /*eac0*/  ISETP.LE.U32.AND P0, PT, R2, UR12, PT ;  /* 0x0000000c02007c0c */ /* 0x000fe2000bf03070 */
[----:B------:R-:W-:Y:S01]  /*ead0*/  IMAD.WIDE.U32 R2, R3, -0x2daee0ad, RZ ;  /* 0xd2511f5303027825 */ /* 0x000fe200078e00ff */
[----:B------:R-:W-:-:S04]  /*eae0*/  SHF.R.U32.HI R0, RZ, 0x8, R0 ;  /* 0x00000008ff007819 */ /* 0x000fc80000011600 */
[----:B------:R-:W-:Y:S02]  /*eaf0*/  LOP3.LUT R0, R0, 0xffff, RZ, 0xc0, !PT ;  /* 0x0000ffff00007812 */ /* 0x000fe400078ec0ff */
[----:B------:R-:W-:Y:S02]  /*eb00*/  LOP3.LUT R3, R3, UR22, R136, 0x96, !PT ;  /* 0x0000001603037c12 */ /* 0x000fe4000f8e9688 */
[----:B------:R-:W-:-:S03]  /*eb10*/  ISETP.LE.U32.AND P1, PT, R0, UR12, PT ;  /* 0x0000000c00007c0c */ /* 0x000fc6000bf23070 */
[----:B------:R-:W-:-:S05]  /*eb20*/  @!P0 HADD2 R242, -R145.H0_H0, -RZ.H0_H0 ;  /* 0xa00000ff91f28230 */ /* 0x000fca0000000900 */
[----:B------:R-:W-:Y:S01]  /*eb30*/  @!P0 PRMT R145, R242, 0x5410, RZ ;  /* 0x00005410f2918816 */ /* 0x000fe200000000ff */
[----:B------:R-:W-:Y:S02]  /*eb40*/  IMAD.MOV.U32 R242, RZ, RZ, R231 ;  /* 0x000000fffff27224 */ /* 0x000fe400078e00e7 */
[----:B------:R-:W-:Y:S02]  /*eb50*/  IMAD.MOV.U32 R231, RZ, RZ, R99 ;  /* 0x000000ffffe77224 */ /* 0x000fe400078e0063 */
[----:B------:R-:W-:-:S05]  /*eb60*/  @!P1 HADD2 R241, -R144.H0_H0, -RZ.H0_H0 ;  /* 0xa00000ff90f19230 */ /* 0x000fca0000000900 */
[----:B------:R-:W-:Y:S01]  /*eb70*/  @!P1 PRMT R144, R241, 0x5410, RZ ;  /* 0x00005410f1909816 */ /* 0x000fe200000000ff */
[----:B------:R-:W-:Y:S01]  /*eb80*/  IMAD.MOV.U32 R241, RZ, RZ, R25 ;  /* 0x000000fffff17224 */ /* 0x000fe200078e0019 */
[C---:B-1----:R-:W-:Y:S06]  /*eb90*/  HMMA.16816.F32 R104, R4.reuse, R16, R48 ;  /* 0x000000100468723c */ /* 0x042fec0000001830 */
[----:B------:R-:W-:Y:S01]  /*eba0*/  HMMA.16816.F32 R92, R4, R18, R120 ;  /* 0x00000012045c723c */ /* 0x000fe20000001878 */
[----:B------:R-:W-:-:S04]  /*ebb0*/  IMAD.WIDE.U32 R16, R13, -0x2daee0ad, RZ ;  /* 0xd2511f530d107825 */ /* 0x000fc800078e00ff */
[----:B------:R-:W-:Y:S01]  /*ebc0*/  FFMA.FTZ R13, R245, UR8, -R12 ;  /* 0x00000008f50d7c23 */ /* 0x000fe2000801080c */
[----:B------:R-:W-:Y:S01]  /*ebd0*/  LOP3.LUT R0, R17, UR20, R2, 0x96, !PT ;  /* 0x0000001411007c12 */ /* 0x000fe2000f8e9602 */
[----:B------:R-:W-:Y:S02]  /*ebe0*/  IMAD.WIDE.U32 R2, R3, -0x326172a9, RZ ;  /* 0xcd9e8d5703027825 */ /* 0x000fe400078e00ff */
[----:B------:R1:W-:Y:S02]  /*ebf0*/  MUFU.EX2 R240, R13 ;  /* 0x0000000d00f07308 */ /* 0x0003e40000000800 */
[----:B------:R-:W-:Y:S01]  /*ec00*/  IMAD.WIDE.U32 R42, R0, -0x326172a9, RZ ;  /* 0xcd9e8d57002a7825 */ /* 0x000fe200078e00ff */
[----:B------:R-:W-:Y:S02]  /*ec10*/  LOP3.LUT R3, R3, UR21, R30, 0x96, !PT ;  /* 0x0000001503037c12 */ /* 0x000fe4000f8e961e */
[----:B------:R-:W-:Y:S01]  /*ec20*/  SHF.R.U32.HI R0, RZ, 0x18, R15 ;  /* 0x00000018ff007819 */ /* 0x000fe2000001160f */
[----:B------:R-:W-:Y:S01]  /*ec30*/  IMAD.MOV.U32 R123, RZ, RZ, R71 ;  /* 0x000000ffff7b7224 */ /* 0x000fe200078e0047 */
[----:B------:R-:W-:Y:S01]  /*ec40*/  LOP3.LUT R2, R43, UR19, R2, 0x96, !PT ;  /* 0x000000132b027c12 */ /* 0x000fe2000f8e9602 */
[----:B------:R-:W-:Y:S01]  /*ec50*/  IMAD.WIDE.U32 R14, R3, -0x2daee0ad, RZ ;  /* 0xd2511f53030e7825 */ /* 0x000fe200078e00ff */
[----:B------:R-:W-:Y:S01]  /*ec60*/  ISETP.LE.U32.AND P1, PT, R0, UR12, PT ;  /* 0x0000000c00007c0c */ /* 0x000fe2000bf23070 */
[----:B------:R-:W-:Y:S01]  /*ec70*/  LDSM.16.MT88.4 R28, [R177+0xf000] ;  /* 0x00f00000b11c783b */ /* 0x000fe20000004200 */
[----:B------:R-:W-:Y:S01]  /*ec80*/  SHF.R.U32.HI R0, RZ, 0x8, R39 ;  /* 0x00000008ff007819 */ /* 0x000fe20000011627 */
[----:B------:R-:W-:Y:S01]  /*ec90*/  IMAD.WIDE.U32 R40, R2, -0x2daee0ad, RZ ;  /* 0xd2511f5302287825 */ /* 0x000fe200078e00ff */
[----:B------:R-:W-:Y:S01]  /*eca0*/  LOP3.LUT R24, R15, UR9, R16, 0x96, !PT ;  /* 0x000000090f187c12 */ /* 0x000fe2000f8e9610 */
[----:B------:R-:W-:Y:S01]  /*ecb0*/  LDSM.16.MT88.4 R36, [R177+0xd000] ;  /* 0x00d00000b124783b */ /* 0x000fe20000004200 */
[----:B------:R-:W-:Y:S01]  /*ecc0*/  LOP3.LUT R0, R0, 0xffff, RZ, 0xc0, !PT ;  /* 0x0000ffff00007812 */ /* 0x000fe200078ec0ff */
[----:B------:R-:W-:Y:S01]  /*ecd0*/  IMAD.WIDE.U32 R2, R45, -0x2daee0ad, RZ ;  /* 0xd2511f532d027825 */ /* 0x000fe200078e00ff */
[----:B------:R-:W-:Y:S01]  /*ece0*/  LOP3.LUT R14, R41, UR6, R14, 0x96, !PT ;  /* 0x00000006290e7c12 */ /* 0x000fe2000f8e960e */
[----:B------:R-:W2:Y:S01]  /*ecf0*/  LDSM.16.MT88.4 R16, [R179+0x10800] ;  /* 0x01080000b310783b */ /* 0x000ea20000004200 */
[----:B------:R-:W-:Y:S01]  /*ed00*/  ISETP.LE.U32.AND P0, PT, R0, UR12, PT ;  /* 0x0000000c00007c0c */ /* 0x000fe2000bf03070 */
[----:B------:R-:W-:Y:S01]  /*ed10*/  IMAD.MOV.U32 R122, RZ, RZ, R128 ;  /* 0x000000ffff7a7224 */ /* 0x000fe200078e0080 */
[----:B------:R-:W-:Y:S01]  /*ed20*/  LOP3.LUT R68, R3, UR29, R34, 0x96, !PT ;  /* 0x0000001d03447c12 */ /* 0x000fe2000f8e9622 */
[----:B------:R-:W-:Y:S01]  /*ed30*/  IMAD.MOV.U32 R71, RZ, RZ, R129 ;  /* 0x000000ffff477224 */ /* 0x000fe200078e0081 */
[C---:B------:R-:W-:Y:S01]  /*ed40*/  LOP3.LUT R41, R2.reuse, 0xff, RZ, 0xc0, !PT ;  /* 0x000000ff02297812 */ /* 0x040fe200078ec0ff */
[----:B------:R-:W-:Y:S01]  /*ed50*/  IMAD.MOV.U32 R128, RZ, RZ, R131 ;  /* 0x000000ffff807224 */ /* 0x000fe200078e0083 */
[----:B------:R-:W-:Y:S01]  /*ed60*/  LOP3.LUT R69, R2, 0xffff, RZ, 0xc0, !PT ;  /* 0x0000ffff02457812 */ /* 0x000fe200078ec0ff */
[----:B------:R-:W-:Y:S01]  /*ed70*/  IMAD.MOV.U32 R129, RZ, RZ, R88 ;  /* 0x000000ffff817224 */ /* 0x000fe200078e0058 */
[----:B------:R-:W-:Y:S01]  /*ed80*/  SHF.R.U32.HI R45, RZ, 0x10, R2 ;  /* 0x00000010ff2d7819 */ /* 0x000fe20000011602 */
[----:B------:R-:W-:Y:S01]  /*ed90*/  IMAD.MOV.U32 R131, RZ, RZ, R90 ;  /* 0x000000ffff837224 */ /* 0x000fe200078e005a */
[----:B------:R-:W-:Y:S01]  /*eda0*/  SHF.R.U32.HI R43, RZ, 0x18, R2 ;  /* 0x00000018ff2b7819 */ /* 0x000fe20000011602 */
[----:B------:R-:W-:-:S04]  /*edb0*/  IMAD.WIDE.U32 R2, R14, -0x326172a9, RZ ;  /* 0xcd9e8d570e027825 */ /* 0x000fc800078e00ff */
[----:B------:R-:W-:Y:S02]  /*edc0*/  @!P1 HADD2 R243, -R143.H0_H0, -RZ.H0_H0 ;  /* 0xa00000ff8ff39230 */ /* 0x000fe40000000900 */
[----:B------:R-:W-:Y:S01]  /*edd0*/  FFMA.FTZ R14, R249, UR8, -R12 ;  /* 0x00000008f90e7c23 */ /* 0x000fe2000801080c */
[----:B------:R-:W-:Y:S02]  /*ede0*/  @!P0 HADD2 R245, -R140.H0_H0, -RZ.H0_H0 ;  /* 0xa00000ff8cf58230 */ /* 0x000fe40000000900 */
[----:B------:R-:W-:Y:S01]  /*edf0*/  IMAD.MOV.U32 R121, RZ, RZ, R91 ;  /* 0x000000ffff797224 */ /* 0x000fe200078e005b */
[C---:B------:R-:W-:Y:S01]  /*ee00*/  LOP3.LUT R0, R2.reuse, 0xffff, RZ, 0xc0, !PT ;  /* 0x0000ffff02007812 */ /* 0x040fe200078ec0ff */
[C---:B------:R-:W-:Y:S01]  /*ee10*/  HMMA.16816.F32 R88, R4.reuse, R20, R112 ;  /* 0x000000140458723c */ /* 0x040fe20000001870 */
[----:B------:R-:W-:Y:S01]  /*ee20*/  LOP3.LUT R15, R2, 0xff, RZ, 0xc0, !PT ;  /* 0x000000ff020f7812 */ /* 0x000fe200078ec0ff */
[----:B------:R-:W-:Y:S01]  /*ee30*/  IMAD.WIDE.U32 R34, R24, -0x326172a9, RZ ;  /* 0xcd9e8d5718227825 */ /* 0x000fe200078e00ff */
[----:B-1----:R-:W-:Y:S01]  /*ee40*/  SHF.R.U32.HI R13, RZ, 0x8, R0 ;  /* 0x00000008ff0d7819 */ /* 0x002fe20000011600 */
[----:B------:R-:W-:Y:S01]  /*ee50*/  MUFU.EX2 R239, R14 ;  /* 0x0000000e00ef7308 */ /* 0x000fe20000000800 */
[----:B------:R-:W-:Y:S01]  /*ee60*/  SHF.R.U32.HI R0, RZ, 0x10, R2 ;  /* 0x00000010ff007819 */ /* 0x000fe20000011602 */
[----:B------:R-:W-:Y:S01]  /*ee70*/  IMAD.MOV.U32 R120, RZ, RZ, R233 ;  /* 0x000000ffff787224 */ /* 0x000fe200078e00e9 */
[----:B------:R-:W-:Y:S01]  /*ee80*/  PRMT R21, R15, 0x5410, R13 ;  /* 0x000054100f157816 */ /* 0x000fe2000000000d */
[----:B------:R-:W-:Y:S01]  /*ee90*/  FFMA.FTZ R13, R244, UR8, -R12 ;  /* 0x00000008f40d7c23 */ /* 0x000fe2000801080c */
[----:B------:R-:W-:Y:S01]  /*eea0*/  LOP3.LUT R0, R0, 0xff, RZ, 0xc0, !PT ;  /* 0x000000ff00007812 */ /* 0x000fe200078ec0ff */
[----:B------:R-:W-:Y:S01]  /*eeb0*/  @!P3 HADD2 R244, -R142.H0_H0, -RZ.H0_H0 ;  /* 0xa00000ff8ef4b230 */ /* 0x000fe20000000900 */
[----:B------:R-:W-:Y:S01]  /*eec0*/  SHF.R.U32.HI R2, RZ, 0x18, R2 ;  /* 0x00000018ff027819 */ /* 0x000fe20000011602 */
[----:B------:R1:W-:Y:S01]  /*eed0*/  MUFU.EX2 R238, R13 ;  /* 0x0000000d00ee7308 */ /* 0x0003e20000000800 */
[----:B------:R-:W-:Y:S01]  /*eee0*/  @!P1 PRMT R143, R243, 0x5410, RZ ;  /* 0x00005410f38f9816 */ /* 0x000fe200000000ff */
[----:B------:R-:W-:Y:S01]  /*eef0*/  IMAD.MOV.U32 R113, RZ, RZ, R235 ;  /* 0x000000ffff717224 */ /* 0x000fe200078e00eb */
[----:B------:R-:W-:Y:S01]  /*ef00*/  PRMT R20, R0, 0x5410, R2 ;  /* 0x0000541000147816 */ /* 0x000fe20000000002 */
[----:B------:R-:W-:Y:S01]  /*ef10*/  IMAD.MOV.U32 R243, RZ, RZ, R98 ;  /* 0x000000fffff37224 */ /* 0x000fe200078e0062 */
[----:B------:R-:W-:Y:S01]  /*ef20*/  LOP3.LUT R2, R3, UR28, R34, 0x96, !PT ;  /* 0x0000001c03027c12 */ /* 0x000fe2000f8e9622 */
[C---:B------:R-:W-:Y:S01]  /*ef30*/  HMMA.16816.F32 R96, R4.reuse, R22, R52 ;  /* 0x000000160460723c */ /* 0x040fe20000001834 */
[----:B------:R-:W-:Y:S01]  /*ef40*/  LOP3.LUT R3, R46, 0xff, RZ, 0xc0, !PT ;  /* 0x000000ff2e037812 */ /* 0x000fe200078ec0ff */
[----:B------:R-:W-:Y:S01]  /*ef50*/  IMAD.MOV.U32 R115, RZ, RZ, R234 ;  /* 0x000000ffff737224 */ /* 0x000fe200078e00ea */
[----:B------:R-:W-:Y:S01]  /*ef60*/  LOP3.LUT R0, R44, 0xff, RZ, 0xc0, !PT ;  /* 0x000000ff2c007812 */ /* 0x000fe200078ec0ff */
[----:B------:R-:W-:Y:S01]  /*ef70*/  IMAD.MOV.U32 R112, RZ, RZ, R27 ;  /* 0x000000ffff707224 */ /* 0x000fe200078e001b */
[----:B------:R-:W-:Y:S01]  /*ef80*/  @!P3 PRMT R142, R244, 0x5410, RZ ;  /* 0x00005410f48eb816 */ /* 0x000fe200000000ff */
[----:B--2---:R-:W-:Y:S01]  /*ef90*/  HMMA.16816.F32 R48, R4, R16, R172 ;  /* 0x000000100430723c */ /* 0x004fe200000018ac */
[----:B------:R-:W-:Y:S01]  /*efa0*/  ISETP.LE.U32.AND P3, PT, R3, UR12, PT ;  /* 0x0000000c03007c0c */ /* 0x000fe2000bf63070 */
[----:B------:R-:W-:Y:S01]  /*efb0*/  FFMA.FTZ R3, R247, UR8, -R11 ;  /* 0x00000008f7037c23 */ /* 0x000fe2000801080b */
[----:B------:R-:W-:Y:S01]  /*efc0*/  ISETP.LE.U32.AND P1, PT, R0, UR12, PT ;  /* 0x0000000c00007c0c */ /* 0x000fe2000bf23070 */
[----:B------:R-:W-:-:S02]  /*efd0*/  IMAD.MOV.U32 R114, RZ, RZ, R26 ;  /* 0x000000ffff727224 */ /* 0x000fc400078e001a */
[----:B-1----:R-:W-:Y:S01]  /*efe0*/  FFMA.FTZ R13, R246, UR8, -R12 ;  /* 0x00000008f60d7c23 */ /* 0x002fe2000801080c */
[----:B------:R-:W-:Y:S01]  /*eff0*/  LOP3.LUT R0, R2, 0xffff, RZ, 0xc0, !PT ;  /* 0x0000ffff02007812 */ /* 0x000fe200078ec0ff */
[----:B------:R1:W-:Y:S01]  /*f000*/  MUFU.EX2 R236, R3 ;  /* 0x0000000300ec7308 */ /* 0x0003e20000000800 */
[----:B------:R-:W-:Y:S01]  /*f010*/  SHF.R.U32.HI R14, RZ, 0x18, R44 ;  /* 0x00000018ff0e7819 */ /* 0x000fe2000001162c */
[----:B------:R-:W-:Y:S01]  /*f020*/  HMMA.16816.F32 R52, R4, R18, R152 ;  /* 0x000000120434723c */ /* 0x000fe20000001898 */
[----:B------:R-:W-:Y:S01]  /*f030*/  @!P0 PRMT R140, R245, 0x5410, RZ ;  /* 0x00005410f58c8816 */ /* 0x000fe200000000ff */
[----:B------:R-:W2:Y:S01]  /*f040*/  LDSM.16.MT88.4 R16, [R179+0xd000] ;  /* 0x00d00000b310783b */ /* 0x000ea20000004200 */
[----:B------:R-:W-:Y:S01]  /*f050*/  ISETP.LE.U32.AND P0, PT, R14, UR12, PT ;  /* 0x0000000c0e007c0c */ /* 0x000fe2000bf03070 */
[----:B------:R-:W-:Y:S01]  /*f060*/  @!P6 HADD2 R246, -R139.H0_H0, -RZ.H0_H0 ;  /* 0xa00000ff8bf6e230 */ /* 0x000fe20000000900 */
[----:B------:R-:W-:Y:S01]  /*f070*/  SHF.R.U32.HI R14, RZ, 0x18, R2 ;  /* 0x00000018ff0e7819 */ /* 0x000fe20000011602 */
[----:B------:R3:W4:Y:S01]  /*f080*/  MUFU.EX2 R237, R13 ;  /* 0x0000000d00ed7308 */ /* 0x0007220000000800 */
[----:B------:R-:W-:-:S02]  /*f090*/  @!P3 HADD2 R247, -R141.H0_H0, -RZ.H0_H0 ;  /* 0xa00000ff8df7b230 */ /* 0x000fc40000000900 */
[----:B------:R-:W-:Y:S01]  /*f0a0*/  IMAD.MOV.U32 R46, RZ, RZ, R242 ;  /* 0x000000ffff2e7224 */ /* 0x000fe200078e00f2 */
[----:B------:R-:W-:Y:S01]  /*f0b0*/  @!P6 PRMT R139, R246, 0x5410, RZ ;  /* 0x00005410f68be816 */ /* 0x000fe200000000ff */
[----:B------:R-:W-:Y:S01]  /*f0c0*/  LDSM.16.MT88.4 R24, [R178+0xd000] ;  /* 0x00d00000b218783b */ /* 0x000fe20000004200 */
[----:B------:R-:W-:Y:S02]  /*f0d0*/  @!P3 PRMT R141, R247, 0x5410, RZ ;  /* 0x00005410f78db816 */ /* 0x000fe400000000ff */
[----:B-1----:R-:W-:Y:S02]  /*f0e0*/  SHF.R.U32.HI R3, RZ, 0x8, R0 ;  /* 0x00000008ff037819 */ /* 0x002fe40000011600 */
[----:B------:R-:W-:-:S04]  /*f0f0*/  LOP3.LUT R0, R2, 0xff, RZ, 0xc0, !PT ;  /* 0x000000ff02007812 */ /* 0x000fc800078ec0ff */
[----:B------:R-:W-:Y:S01]  /*f100*/  PRMT R15, R0, 0x5410, R3 ;  /* 0x00005410000f7816 */ /* 0x000fe20000000003 */
[--C-:B---3--:R-:W-:Y:S01]  /*f110*/  FFMA.FTZ R13, R248, UR8, -R11.reuse ;  /* 0x00000008f80d7c23 */ /* 0x108fe2000801080b */
[----:B------:R-:W-:Y:S02]  /*f120*/  LOP3.LUT R0, R44, 0xffff, RZ, 0xc0, !PT ;  /* 0x0000ffff2c007812 */ /* 0x000fe400078ec0ff */
[----:B------:R-:W-:Y:S01]  /*f130*/  SHF.R.U32.HI R3, RZ, 0x10, R2 ;  /* 0x00000010ff037819 */ /* 0x000fe20000011602 */
[----:B------:R1:W3:Y:S01]  /*f140*/  MUFU.EX2 R235, R13 ;  /* 0x0000000d00eb7308 */ /* 0x0002e20000000800 */
[----:B------:R-:W-:Y:S01]  /*f150*/  FFMA.FTZ R2, R251, UR8, -R11 ;  /* 0x00000008fb027c23 */ /* 0x000fe2000801080b */
[----:B------:R-:W-:Y:S02]  /*f160*/  SHF.R.U32.HI R0, RZ, 0x8, R0 ;  /* 0x00000008ff007819 */ /* 0x000fe40000011600 */
[----:B------:R-:W-:Y:S02]  /*f170*/  LOP3.LUT R3, R3, 0xff, RZ, 0xc0, !PT ;  /* 0x000000ff03037812 */ /* 0x000fe400078ec0ff */
[----:B------:R-:W-:-:S02]  /*f180*/  LOP3.LUT R0, R0, 0xffff, RZ, 0xc0, !PT ;  /* 0x0000ffff00007812 */ /* 0x000fc400078ec0ff */
[----:B------:R3:W-:Y:S01]  /*f190*/  MUFU.EX2 R233, R2 ;  /* 0x0000000200e97308 */ /* 0x0007e20000000800 */
[----:B------:R-:W-:Y:S02]  /*f1a0*/  PRMT R4, R3, 0x5410, R14 ;  /* 0x0000541003047816 */ /* 0x000fe4000000000e */
[----:B------:R-:W-:Y:S02]  /*f1b0*/  ISETP.LE.U32.AND P3, PT, R0, UR12, PT ;  /* 0x0000000c00007c0c */ /* 0x000fe4000bf63070 */
[----:B------:R-:W-:Y:S02]  /*f1c0*/  HSET2.LE.AND R0, R21, R10, PT ;  /* 0x0000000a15007233 */ /* 0x000fe40003803000 */
[----:B----4-:R-:W-:Y:S01]  /*f1d0*/  F2FP.F16.F32.PACK_AB R3, R237, R238 ;  /* 0x000000eeed03723e */ /* 0x010fe200000000ff */
[----:B-1----:R-:W-:-:S03]  /*f1e0*/  FFMA.FTZ R13, R250, UR8, -R11 ;  /* 0x00000008fa0d7c23 */ /* 0x002fc6000801080b */
[C---:B------:R-:W-:Y:S01]  /*f1f0*/  PRMT R138, R3.reuse, 0x7610, R138 ;  /* 0x00007610038a7816 */ /* 0x040fe2000000008a */
[----:B------:R-:W1:Y:S01]  /*f200*/  MUFU.EX2 R234, R13 ;  /* 0x0000000d00ea7308 */ /* 0x000e620000000800 */
[----:B------:R-:W-:Y:S02]  /*f210*/  PRMT R137, R3, 0x7632, R137 ;  /* 0x0000763203897816 */ /* 0x000fe40000000089 */
[----:B---3--:R-:W-:Y:S02]  /*f220*/  F2FP.F16.F32.PACK_AB R2, R235, R236 ;  /* 0x000000eceb02723e */ /* 0x008fe400000000ff */
[----:B------:R-:W-:Y:S02]  /*f230*/  PRMT R3, R138, 0x5410, R137 ;  /* 0x000054108a037816 */ /* 0x000fe40000000089 */
[C---:B------:R-:W-:Y:S02]  /*f240*/  PRMT R136, R2.reuse, 0x7632, R136 ;  /* 0x0000763202887816 */ /* 0x040fe40000000088 */
[----:B------:R-:W-:-:S02]  /*f250*/  PRMT R103, R2, 0x7610, R103 ;  /* 0x0000761002677816 */ /* 0x000fc40000000067 */
[----:B------:R-:W-:Y:S02]  /*f260*/  HSET2.LE.AND R2, R20, R10, PT ;  /* 0x0000000a14027233 */ /* 0x000fe40003803000 */
[----:B------:R-:W3:Y:S01]  /*f270*/  LDSM.16.MT88.4 R20, [R180+0xd000] ;  /* 0x00d00000b414783b */ /* 0x000ee20000004200 */
[----:B------:R-:W-:Y:S02]  /*f280*/  LOP3.LUT R6, R0, R3, RZ, 0xc0, !PT ;  /* 0x0000000300067212 */ /* 0x000fe400078ec0ff */
[----:B------:R-:W-:Y:S02]  /*f290*/  F2FP.F16.F32.PACK_AB R3, R239, R240 ;  /* 0x000000f0ef03723e */ /* 0x000fe400000000ff */
[----:B------:R-:W-:Y:S02]  /*f2a0*/  PRMT R0, R103, 0x5410, R136 ;  /* 0x0000541067007816 */ /* 0x000fe40000000088 */
[----:B------:R-:W-:Y:S02]  /*f2b0*/  PRMT R102, R3, 0x7610, R102 ;  /* 0x0000761003667816 */ /* 0x000fe40000000066 */
[----:B------:R-:W-:-:S02]  /*f2c0*/  LOP3.LUT R7, R2, R0, RZ, 0xc0, !PT ;  /* 0x0000000002077212 */ /* 0x000fc400078ec0ff */
[----:B------:R-:W-:Y:S01]  /*f2d0*/  PRMT R101, R3, 0x7632, R101 ;  /* 0x0000763203657816 */ /* 0x000fe20000000065 */
[----:B------:R-:W-:Y:S01]  /*f2e0*/  @!P1 HADD2 R249, -R102.H0_H0, -RZ.H0_H0 ;  /* 0xa00000ff66f99230 */ /* 0x000fe20000000900 */
[----:B-1----:R-:W-:Y:S02]  /*f2f0*/  F2FP.F16.F32.PACK_AB R2, R233, R234 ;  /* 0x000000eae902723e */ /* 0x002fe400000000ff */
[----:B------:R-:W-:Y:S01]  /*f300*/  HSET2.LE.AND R0, R15, R10, PT ;  /* 0x0000000a0f007233 */ /* 0x000fe20003803000 */
[----:B------:R-:W-:Y:S01]  /*f310*/  IMAD.MOV.U32 R242, RZ, RZ, R114 ;  /* 0x000000fffff27224 */ /* 0x000fe200078e0072 */
[----:B------:R-:W-:Y:S01]  /*f320*/  PRMT R3, R102, 0x5410, R101 ;  /* 0x0000541066037816 */ /* 0x000fe20000000065 */
[----:B------:R-:W-:Y:S01]  /*f330*/  @!P3 HADD2 R248, -R101.H0_H0, -RZ.H0_H0 ;  /* 0xa00000ff65f8b230 */ /* 0x000fe20000000900 */
[C---:B------:R-:W-:Y:S02]  /*f340*/  PRMT R100, R2.reuse, 0x7632, R100 ;  /* 0x0000763202647816 */ /* 0x040fe40000000064 */
[----:B------:R-:W-:-:S02]  /*f350*/  PRMT R34, R2, 0x7610, R34 ;  /* 0x0000761002227816 */ /* 0x000fc40000000022 */
[----:B------:R-:W-:Y:S02]  /*f360*/  HSET2.LE.AND R2, R4, R10, PT ;  /* 0x0000000a04027233 */ /* 0x000fe40003803000 */
[----:B------:R-:W-:Y:S02]  /*f370*/  LOP3.LUT R4, R0, R3, RZ, 0xc0, !PT ;  /* 0x0000000300047212 */ /* 0x000fe400078ec0ff */
[----:B------:R-:W-:Y:S02]  /*f380*/  PRMT R0, R34, 0x5410, R100 ;  /* 0x0000541022007816 */ /* 0x000fe40000000064 */
[----:B------:R-:W-:Y:S02]  /*f390*/  SHF.R.U32.HI R13, RZ, 0x10, R44 ;  /* 0x00000010ff0d7819 */ /* 0x000fe4000001162c */
[----:B------:R-:W-:Y:S02]  /*f3a0*/  LOP3.LUT R5, R2, R0, RZ, 0xc0, !PT ;  /* 0x0000000002057212 */ /* 0x000fe400078ec0ff */
[----:B------:R-:W-:-:S02]  /*f3b0*/  LOP3.LUT R2, R35, UR7, R42, 0x96, !PT ;  /* 0x0000000723027c12 */ /* 0x000fc4000f8e962a */
[----:B------:R-:W-:Y:S01]  /*f3c0*/  @!P1 PRMT R102, R249, 0x5410, RZ ;  /* 0x00005410f9669816 */ /* 0x000fe200000000ff */
[----:B------:R-:W-:Y:S01]  /*f3d0*/  IMAD.MOV.U32 R114, RZ, RZ, R122 ;  /* 0x000000ffff727224 */ /* 0x000fe200078e007a */
[----:B------:R-:W-:Y:S01]  /*f3e0*/  @!P3 PRMT R101, R248, 0x5410, RZ ;  /* 0x00005410f865b816 */ /* 0x000fe200000000ff */
[----:B--2---:R-:W-:Y:S01]  /*f3f0*/  HMMA.16816.F32 R132, R4, R16, R132 ;  /* 0x000000100484723c */ /* 0x004fe20000001884 */
[----:B------:R-:W-:-:S04]  /*f400*/  IMAD.WIDE.U32 R2, R2, -0x2daee0ad, RZ ;  /* 0xd2511f5302027825 */ /* 0x000fc800078e00ff */
[----:B------:R-:W-:Y:S01]  /*f410*/  @!P0 HADD2 R250, -R100.H0_H0, -RZ.H0_H0 ;  /* 0xa00000ff64fa8230 */ /* 0x000fe20000000900 */
[----:B------:R-:W-:Y:S01]  /*f420*/  ISETP.LE.U32.AND P3, PT, R41, UR12, PT ;  /* 0x0000000c29007c0c */ /* 0x000fe2000bf63070 */
[----:B---3--:R-:W-:Y:S01]  /*f430*/  HMMA.16816.F32 R124, R4, R20, R124 ;  /* 0x00000014047c723c */ /* 0x008fe2000000187c */
[----:B------:R-:W-:-:S05]  /*f440*/  LOP3.LUT R15, R2, 0xffff, RZ, 0xc0, !PT ;  /* 0x0000ffff020f7812 */ /* 0x000fca00078ec0ff */
[C---:B------:R-:W-:Y:S01]  /*f450*/  HMMA.16816.F32 R64, R4.reuse, R22, R64 ;  /* 0x000000160440723c */ /* 0x040fe20000001840 */
[----:B------:R-:W1:Y:S05]  /*f460*/  LDSM.16.MT88.4 R20, [R178+0xf000] ;  /* 0x00f00000b214783b */ /* 0x000e6a0000004200 */
[----:B------:R-:W-:Y:S01]  /*f470*/  HMMA.16816.F32 R72, R4, R18, R72 ;  /* 0x000000120448723c */ /* 0x000fe20000001848 */
[----:B------:R-:W2:Y:S01]  /*f480*/  LDSM.16.MT88.4 R16, [R180+0xf000] ;  /* 0x00f00000b410783b */ /* 0x000ea20000004200 */
[----:B------:R-:W-:Y:S01]  /*f490*/  IMAD.MOV.U32 R122, RZ, RZ, R228 ;  /* 0x000000ffff7a7224 */ /* 0x000fe200078e00e4 */
[----:B------:R-:W-:-:S03]  /*f4a0*/  LOP3.LUT R0, R3, UR29, R40, 0x96, !PT ;  /* 0x0000001d03007c12 */ /* 0x000fc6000f8e9628 */
[C---:B------:R-:W-:Y:S06]  /*f4b0*/  HMMA.16816.F32 R116, R4.reuse, R24, R116 ;  /* 0x000000180474723c */ /* 0x040fec0000001874 */
[C---:B------:R-:W-:Y:S06]  /*f4c0*/  HMMA.16816.F32 R60, R4.reuse, R26, R60 ;  /* 0x0000001a043c723c */ /* 0x040fec000000183c */
[C---:B------:R-:W-:Y:S06]  /*f4d0*/  HMMA.16816.F32 R76, R4.reuse, R28, R76 ;  /* 0x0000001c044c723c */ /* 0x040fec000000184c */
[C---:B------:R-:W-:Y:S06]  /*f4e0*/  HMMA.16816.F32 R80, R4.reuse, R30, R80 ;  /* 0x0000001e0450723c */ /* 0x040fec0000001850 */
[C---:B------:R-:W-:Y:S06]  /*f4f0*/  HMMA.16816.F32 R108, R4.reuse, R36, R108 ;  /* 0x00000024046c723c */ /* 0x040fec000000186c */
[C---:B-1----:R-:W-:Y:S01]  /*f500*/  HMMA.16816.F32 R148, R4.reuse, R22, R148 ;  /* 0x000000160494723c */ /* 0x042fe20000001894 */
[----:B------:R3:W4:Y:S04]  /*f510*/  LDL.LU.S16 R23, [R1+0x4] ;  /* 0x0000040001177983 */ /* 0x0007280000300600 */
[----:B------:R3:W5:Y:S01]  /*f520*/  LDL.LU.S16 R14, [R1] ;  /* 0x00000000010e7983 */ /* 0x0007620000300600 */
[----:B------:R-:W-:Y:S01]  /*f530*/  HMMA.16816.F32 R84, R4, R20, R84 ;  /* 0x000000140454723c */ /* 0x000fe20000001854 */
[----:B------:R-:W-:-:S05]  /*f540*/  LOP3.LUT R22, R2, 0xff, RZ, 0xc0, !PT ;  /* 0x000000ff02167812 */ /* 0x000fca00078ec0ff */
[----:B--2---:R-:W-:Y:S01]  /*f550*/  HMMA.16816.F32 R156, R4, R16, R156 ;  /* 0x00000010049c723c */ /* 0x004fe2000000189c */
[----:B------:R-:W-:-:S05]  /*f560*/  SHF.R.U32.HI R21, RZ, 0x10, R2 ;  /* 0x00000010ff157819 */ /* 0x000fca0000011602 */
[C---:B------:R-:W-:Y:S01]  /*f570*/  HMMA.16816.F32 R164, R4.reuse, R18, R164 ;  /* 0x0000001204a4723c */ /* 0x040fe200000018a4 */
[----:B------:R-:W-:Y:S01]  /*f580*/  SHF.R.U32.HI R20, RZ, 0x18, R2 ;  /* 0x00000018ff147819 */ /* 0x000fe20000011602 */
[----:B------:R-:W1:Y:S01]  /*f590*/  LDSM.16.MT88.4 R16, [R178+0x11000] ;  /* 0x01100000b210783b */ /* 0x000e620000004200 */
[----:B------:R-:W-:Y:S01]  /*f5a0*/  LOP3.LUT R2, R13, 0xff, RZ, 0xc0, !PT ;  /* 0x000000ff0d027812 */ /* 0x000fe200078ec0ff */
[----:B------:R-:W-:Y:S02]  /*f5b0*/  IMAD.MOV.U32 R228, RZ, RZ, R230 ;  /* 0x000000ffffe47224 */ /* 0x000fe400078e00e6 */
[----:B------:R-:W2:Y:S01]  /*f5c0*/  LDSM.16.MT88.4 R24, [R179+0xf000] ;  /* 0x00f00000b318783b */ /* 0x000ea20000004200 */
[----:B------:R-:W-:Y:S01]  /*f5d0*/  ISETP.LE.U32.AND P6, PT, R2, UR12, PT ;  /* 0x0000000c02007c0c */ /* 0x000fe2000bfc3070 */
[----:B------:R-:W-:Y:S01]  /*f5e0*/  HMMA.16816.F32 R56, R4, R38, R56 ;  /* 0x000000260438723c */ /* 0x000fe20000001838 */
[----:B------:R-:W-:Y:S01]  /*f5f0*/  SHF.R.U32.HI R2, RZ, 0x8, R47 ;  /* 0x00000008ff027819 */ /* 0x000fe2000001162f */
[----:B------:R-:W-:Y:S03]  /*f600*/  LDSM.16.MT88.4 R28, [R179+0x11000] ;  /* 0x01100000b31c783b */ /* 0x000fe60000004200 */
[----:B------:R-:W-:Y:S01]  /*f610*/  LOP3.LUT R2, R2, 0xffff, RZ, 0xc0, !PT ;  /* 0x0000ffff02027812 */ /* 0x000fe200078ec0ff */
[----:B------:R-:W3:Y:S03]  /*f620*/  LDSM.16.MT88.4 R36, [R177+0x11000] ;  /* 0x01100000b124783b */ /* 0x000ee60000004200 */
[----:B------:R-:W-:Y:S01]  /*f630*/  ISETP.LE.U32.AND P1, PT, R2, UR12, PT ;  /* 0x0000000c02007c0c */ /* 0x000fe2000bf23070 */
[----:B------:R-:W-:-:S04]  /*f640*/  FFMA.FTZ R2, R231, UR8, -R12 ;  /* 0x00000008e7027c23 */ /* 0x000fc8000801080c */
[----:B------:R1:W-:Y:S01]  /*f650*/  MUFU.EX2 R231, R2 ;  /* 0x0000000200e77308 */ /* 0x0003e20000000800 */
[----:B------:R-:W-:Y:S02]  /*f660*/  @!P6 HADD2 R251, -R34.H0_H0, -RZ.H0_H0 ;  /* 0xa00000ff22fbe230 */ /* 0x000fe40000000900 */
[----:B-1----:R-:W-:Y:S01]  /*f670*/  FFMA.FTZ R2, R243, UR8, -R12 ;  /* 0x00000008f3027c23 */ /* 0x002fe2000801080c */
[----:B------:R-:W-:Y:S02]  /*f680*/  IMAD.MOV.U32 R243, RZ, RZ, R112 ;  /* 0x000000fffff37224 */ /* 0x000fe400078e0070 */
[----:B------:R-:W-:Y:S02]  /*f690*/  IMAD.MOV.U32 R112, RZ, RZ, R121 ;  /* 0x000000ffff707224 */ /* 0x000fe400078e0079 */
[----:B------:R-:W-:Y:S02]  /*f6a0*/  IMAD.MOV.U32 R121, RZ, RZ, R232 ;  /* 0x000000ffff797224 */ /* 0x000fe400078e00e8 */
[----:B------:R1:W-:Y:S01]  /*f6b0*/  MUFU.EX2 R232, R2 ;  /* 0x0000000200e87308 */ /* 0x0003e20000000800 */
[----:B------:R-:W-:Y:S01]  /*f6c0*/  @!P6 PRMT R34, R251, 0x5410, RZ ;  /* 0x00005410fb22e816 */ /* 0x000fe200000000ff */
[C---:B------:R-:W-:Y:S06]  /*f6d0*/  HMMA.16816.F32 R172, R4.reuse, R16, R104 ;  /* 0x0000001004ac723c */ /* 0x040fec0000001868 */
[C---:B------:R-:W-:Y:S01]  /*f6e0*/  HMMA.16816.F32 R152, R4.reuse, R18, R92 ;  /* 0x000000120498723c */ /* 0x040fe2000000185c */
[----:B------:R4:W5:Y:S05]  /*f6f0*/  LDL.LU.S16 R19, [R1+0x8] ;  /* 0x0000080001137983 */ /* 0x00096a0000300600 */
[----:B--2---:R-:W-:Y:S01]  /*f700*/  HMMA.16816.F32 R160, R4, R24, R160 ;  /* 0x0000001804a0723c */ /* 0x004fe200000018a0 */
[----:B-1----:R-:W-:-:S05]  /*f710*/  FFMA.FTZ R2, R252, UR8, -R12 ;  /* 0x00000008fc027c23 */ /* 0x002fca000801080c */
[C---:B------:R-:W-:Y:S01]  /*f720*/  HMMA.16816.F32 R168, R4.reuse, R26, R168 ;  /* 0x0000001a04a8723c */ /* 0x040fe200000018a8 */
[----:B------:R1:W-:Y:S01]  /*f730*/  MUFU.EX2 R230, R2 ;  /* 0x0000000200e67308 */ /* 0x0003e20000000800 */
[----:B------:R-:W-:Y:S01]  /*f740*/  @!P5 HADD2 R252, -R136.H0_H0, -RZ.H0_H0 ;  /* 0xa00000ff88fcd230 */ /* 0x000fe20000000900 */
[----:B------:R-:W2:Y:S03]  /*f750*/  LDSM.16.MT88.4 R24, [R180+0x11000] ;  /* 0x01100000b418783b */ /* 0x000ea60000004200 */
[----:B---3--:R-:W-:Y:S01]  /*f760*/  HMMA.16816.F32 R216, R4, R36, R216 ;  /* 0x0000002404d8723c */ /* 0x008fe200000018d8 */
[----:B----4-:R-:W-:Y:S01]  /*f770*/  @!P4 HADD2 R23, -R138.H0_H0, -RZ.H0_H0 ;  /* 0xa00000ff8a17c230 */ /* 0x010fe20000000900 */
[----:B-1----:R-:W-:Y:S01]  /*f780*/  LOP3.LUT R2, R68, 0xff, RZ, 0xc0, !PT ;  /* 0x000000ff44027812 */ /* 0x002fe200078ec0ff */
[----:B-----5:R-:W-:-:S03]  /*f790*/  @!P1 HADD2 R14, -R137.H0_H0, -RZ.H0_H0 ;  /* 0xa00000ff890e9230 */ /* 0x020fc60000000900 */
[----:B------:R-:W-:Y:S01]  /*f7a0*/  PRMT R13, R23, 0x7610, R13 ;  /* 0x00007610170d7816 */ /* 0x000fe2000000000d */
[----:B------:R-:W-:Y:S01]  /*f7b0*/  HMMA.16816.F32 R224, R4, R38, R224 ;  /* 0x0000002604e0723c */ /* 0x000fe200000018e0 */
[----:B------:R-:W-:Y:S02]  /*f7c0*/  ISETP.LE.U32.AND P6, PT, R2, UR12, PT ;  /* 0x0000000c02007c0c */ /* 0x000fe4000bfc3070 */
[----:B------:R-:W-:Y:S01]  /*f7d0*/  @!P0 PRMT R100, R250, 0x5410, RZ ;  /* 0x00005410fa648816 */ /* 0x000fe200000000ff */
[----:B------:R-:W-:Y:S01]  /*f7e0*/  IMAD.MOV.U32 R248, RZ, RZ, R131 ;  /* 0x000000fffff87224 */ /* 0x000fe200078e0083 */
[----:B------:R-:W-:Y:S01]  /*f7f0*/  PRMT R3, R14, 0x7610, R3 ;  /* 0x000076100e037816 */ /* 0x000fe20000000003 */
[----:B------:R-:W-:Y:S01]  /*f800*/  IMAD.MOV.U32 R44, RZ, RZ, R129 ;  /* 0x000000ffff2c7224 */ /* 0x000fe200078e0081 */
[----:B------:R-:W-:Y:S01]  /*f810*/  SHF.R.U32.HI R2, RZ, 0x18, R68 ;  /* 0x00000018ff027819 */ /* 0x000fe20000011644 */
[----:B------:R-:W-:Y:S01]  /*f820*/  IMAD.MOV.U32 R47, RZ, RZ, R130 ;  /* 0x000000ffff2f7224 */ /* 0x000fe200078e0082 */
[----:B------:R-:W-:Y:S01]  /*f830*/  @!P1 PRMT R137, R3, 0x5410, RZ ;  /* 0x0000541003899816 */ /* 0x000fe200000000ff */
[----:B------:R-:W-:Y:S01]  /*f840*/  FFMA.FTZ R3, R46, UR8, -R11 ;  /* 0x000000082e037c23 */ /* 0x000fe2000801080b */
[----:B------:R-:W-:Y:S01]  /*f850*/  @!P4 PRMT R138, R13, 0x5410, RZ ;  /* 0x000054100d8ac816 */ /* 0x000fe200000000ff */
[----:B------:R-:W-:Y:S01]  /*f860*/  IMAD.MOV.U32 R46, RZ, RZ, R243 ;  /* 0x000000ffff2e7224 */ /* 0x000fe200078e00f3 */
[----:B------:R-:W-:Y:S01]  /*f870*/  ISETP.LE.U32.AND P4, PT, R2, UR12, PT ;  /* 0x0000000c02007c0c */ /* 0x000fe2000bf83070 */
[----:B------:R-:W-:Y:S01]  /*f880*/  IMAD.MOV.U32 R243, RZ, RZ, R242 ;  /* 0x000000fffff37224 */ /* 0x000fe200078e00f2 */
[----:B------:R-:W-:Y:S01]  /*f890*/  LOP3.LUT R2, R21, 0xff, RZ, 0xc0, !PT ;  /* 0x000000ff15027812 */ /* 0x000fe200078ec0ff */
[----:B------:R-:W-:Y:S01]  /*f8a0*/  IMAD.MOV.U32 R242, RZ, RZ, R112 ;  /* 0x000000fffff27224 */ /* 0x000fe200078e0070 */
[----:B------:R-:W-:Y:S01]  /*f8b0*/  LDSM.16.MT88.4 R104, [R177+0xd800] ;  /* 0x00d80000b168783b */ /* 0x000fe20000004200 */
[----:B------:R-:W-:-:S02]  /*f8c0*/  IMAD.MOV.U32 R112, RZ, RZ, R113 ;  /* 0x000000ffff707224 */ /* 0x000fc400078e0071 */
[----:B------:R-:W-:Y:S01]  /*f8d0*/  IMAD.MOV.U32 R113, RZ, RZ, R229 ;  /* 0x000000ffff717224 */ /* 0x000fe200078e00e5 */
[----:B------:R-:W-:Y:S01]  /*f8e0*/  SHF.R.U32.HI R13, RZ, 0x8, R15 ;  /* 0x00000008ff0d7819 */ /* 0x000fe2000001160f */
[----:B------:R1:W-:Y:S01]  /*f8f0*/  MUFU.EX2 R229, R3 ;  /* 0x0000000300e57308 */ /* 0x0003e20000000800 */
[----:B------:R-:W-:Y:S01]  /*f900*/  PRMT R16, R2, 0x5410, R20 ;  /* 0x0000541002107816 */ /* 0x000fe20000000014 */
[----:B------:R-:W-:Y:S01]  /*f910*/  FFMA.FTZ R2, R46, UR8, -R11 ;  /* 0x000000082e027c23 */ /* 0x000fe2000801080b */
[----:B------:R-:W-:Y:S01]  /*f920*/  FFMA.FTZ R15, R243, UR8, -R12 ;  /* 0x00000008f30f7c23 */ /* 0x000fe2000801080c */
[----:B------:R-:W-:Y:S02]  /*f930*/  IMAD.MOV.U32 R243, RZ, RZ, R112 ;  /* 0x000000fffff37224 */ /* 0x000fe400078e0070 */
[----:B------:R-:W-:Y:S01]  /*f940*/  IMAD.MOV.U32 R112, RZ, RZ, R114 ;  /* 0x000000ffff707224 */ /* 0x000fe200078e0072 */
[----:B------:R-:W-:Y:S01]  /*f950*/  LOP3.LUT R14, R45, 0xff, RZ, 0xc0, !PT ;  /* 0x000000ff2d0e7812 */ /* 0x000fe200078ec0ff */
[----:B------:R-:W-:-:S02]  /*f960*/  IMAD.MOV.U32 R114, RZ, RZ, R220 ;  /* 0x000000ffff727224 */ /* 0x000fc400078e00dc */
[--C-:B------:R-:W-:Y:S01]  /*f970*/  FFMA.FTZ R12, R242, UR8, -R11.reuse ;  /* 0x00000008f20c7c23 */ /* 0x100fe2000801080b */
[----:B------:R3:W-:Y:S01]  /*f980*/  MUFU.EX2 R220, R2 ;  /* 0x0000000200dc7308 */ /* 0x0007e20000000800 */
[----:B-1----:R-:W-:Y:S01]  /*f990*/  FFMA.FTZ R3, R228, UR8, -R11 ;  /* 0x00000008e4037c23 */ /* 0x002fe2000801080b */
[----:B------:R-:W-:-:S06]  /*f9a0*/  SHF.R.U32.HI R11, RZ, 0x10, R0 ;  /* 0x00000010ff0b7819 */ /* 0x000fcc0000011600 */
[----:B------:R1:W-:Y:S01]  /*f9b0*/  MUFU.EX2 R228, R3 ;  /* 0x0000000300e47308 */ /* 0x0003e20000000800 */
[----:B------:R-:W-:Y:S02]  /*f9c0*/  ISETP.LE.U32.AND P1, PT, R14, UR12, PT ;  /* 0x0000000c0e007c0c */ /* 0x000fe4000bf23070 */
[----:B------:R-:W-:Y:S02]  /*f9d0*/  PRMT R17, R22, 0x5410, R13 ;  /* 0x0000541016117816 */ /* 0x000fe4000000000d */
[C---:B---3--:R-:W-:Y:S02]  /*f9e0*/  LOP3.LUT R2, R0.reuse, 0xffff, RZ, 0xc0, !PT ;  /* 0x0000ffff00027812 */ /* 0x048fe400078ec0ff */
[----:B------:R-:W-:Y:S02]  /*f9f0*/  LOP3.LUT R14, R0, 0xff, RZ, 0xc0, !PT ;  /* 0x000000ff000e7812 */ /* 0x000fe400078ec0ff */
[----:B------:R-:W-:Y:S02]  /*fa00*/  SHF.R.U32.HI R13, RZ, 0x18, R0 ;  /* 0x00000018ff0d7819 */ /* 0x000fe40000011600 */
[----:B------:R-:W-:-:S02]  /*fa10*/  SHF.R.U32.HI R2, RZ, 0x8, R2 ;  /* 0x00000008ff027819 */ /* 0x000fc40000011602 */
[----:B-1----:R-:W-:Y:S02]  /*fa20*/  SHF.R.U32.HI R3, RZ, 0x10, R68 ;  /* 0x00000010ff037819 */ /* 0x002fe40000011644 */
[----:B------:R-:W-:Y:S02]  /*fa30*/  LOP3.LUT R0, R11, 0xff, RZ, 0xc0, !PT ;  /* 0x000000ff0b007812 */ /* 0x000fe400078ec0ff */
[----:B------:R-:W-:Y:S02]  /*fa40*/  LOP3.LUT R3, R3, 0xff, RZ, 0xc0, !PT ;  /* 0x000000ff03037812 */ /* 0x000fe400078ec0ff */
[----:B------:R-:W-:Y:S02]  /*fa50*/  @!P5 PRMT R136, R252, 0x5410, RZ ;  /* 0x00005410fc88d816 */ /* 0x000fe400000000ff */
[----:B------:R-:W-:Y:S02]  /*fa60*/  ISETP.LE.U32.AND P5, PT, R3, UR12, PT ;  /* 0x0000000c03007c0c */ /* 0x000fe4000bfa3070 */
[----:B------:R-:W-:-:S02]  /*fa70*/  PRMT R3, R14, 0x5410, R2 ;  /* 0x000054100e037816 */ /* 0x000fc40000000002 */
[----:B------:R-:W-:Y:S02]  /*fa80*/  PRMT R2, R0, 0x5410, R13 ;  /* 0x0000541000027816 */ /* 0x000fe4000000000d */
[--C-:B------:R-:W-:Y:S02]  /*fa90*/  HSET2.LE.AND R0, R16, R10.reuse, PT ;  /* 0x0000000a10007233 */ /* 0x100fe40003803000 */
[----:B------:R3:W4:Y:S01]  /*faa0*/  LDL.LU.S16 R16, [R1+0xc] ;  /* 0x00000c0001107983 */ /* 0x0007220000300600 */
[----:B------:R-:W-:Y:S02]  /*fab0*/  IMAD.MOV.U32 R242, RZ, RZ, R113 ;  /* 0x000000fffff27224 */ /* 0x000fe400078e0071 */
[----:B------:R-:W-:Y:S02]  /*fac0*/  IMAD.MOV.U32 R113, RZ, RZ, R223 ;  /* 0x000000ffff717224 */ /* 0x000fe400078e00df */
[----:B------:R-:W1:Y:S08]  /*fad0*/  MUFU.EX2 R223, R12 ;  /* 0x0000000c00df7308 */ /* 0x000e700000000800 */
[----:B------:R-:W5:Y:S01]  /*fae0*/  MUFU.EX2 R35, R15 ;  /* 0x0000000f00237308 */ /* 0x000f620000000800 */
[C---:B--2---:R-:W-:Y:S06]  /*faf0*/  HMMA.16816.F32 R20, R4.reuse, R24, R88 ;  /* 0x000000180414723c */ /* 0x044fec0000001858 */
[----:B------:R-:W-:Y:S01]  /*fb00*/  HMMA.16816.F32 R92, R4, R28, R48 ;  /* 0x0000001c045c723c */ /* 0x000fe20000001830 */
[----:B------:R-:W-:-:S02]  /*fb10*/  HSET2.LE.AND R11, R17, R10, PT ;  /* 0x0000000a110b7233 */ /* 0x000fc40003803000 */
[--C-:B------:R-:W-:Y:S02]  /*fb20*/  HSET2.LE.AND R3, R3, R10.reuse, PT ;  /* 0x0000000a03037233 */ /* 0x100fe40003803000 */
[----:B------:R-:W-:Y:S02]  /*fb30*/  HSET2.LE.AND R2, R2, R10, PT ;  /* 0x0000000a02027233 */ /* 0x000fe40003803000 */
[----:B-1----:R-:W-:Y:S01]  /*fb40*/  F2FP.F16.F32.PACK_AB R13, R223, R220 ;  /* 0x000000dcdf0d723e */ /* 0x002fe200000000ff */
[C---:B------:R-:W-:Y:S01]  /*fb50*/  HMMA.16816.F32 R24, R4.reuse, R26, R96 ;  /* 0x0000001a0418723c */ /* 0x040fe20000001860 */
[----:B------:R-:W-:Y:S01]  /*fb60*/  IMAD.MOV.U32 R42, RZ, RZ, R113 ;  /* 0x000000ffff2a7224 */ /* 0x000fe200078e0071 */
[----:B------:R-:W-:Y:S01]  /*fb70*/  ISETP.LE.U32.AND P0, PT, R43, UR12, PT ;  /* 0x0000000c2b007c0c */ /* 0x000fe2000bf03070 */
[----:B------:R-:W-:Y:S03]  /*fb80*/  LDSM.16.MT88.4 R48, [R178+0xf800] ;  /* 0x00f80000b230783b */ /* 0x000fe60000004200 */
[----:B------:R-:W-:Y:S01]  /*fb90*/  HMMA.16816.F32 R28, R4, R30, R52 ;  /* 0x0000001e041c723c */ /* 0x000fe20000001834 */
[----:B------:R-:W-:-:S02]  /*fba0*/  @!P2 HADD2 R19, -R103.H0_H0, -RZ.H0_H0 ;  /* 0xa00000ff6713a230 */ /* 0x000fc40000000900 */
[----:B------:R-:W-:Y:S01]  /*fbb0*/  IMAD.MOV.U32 R46, RZ, RZ, R128 ;  /* 0x000000ffff2e7224 */ /* 0x000fe200078e0080 */
[----:B------:R-:W-:Y:S03]  /*fbc0*/  LDSM.16.MT88.4 R88, [R180+0x11800] ;  /* 0x01180000b458783b */ /* 0x000fe60000004200 */
[----:B------:R-:W-:Y:S01]  /*fbd0*/  IMAD.MOV.U32 R4, RZ, RZ, R13 ;  /* 0x000000ffff047224 */ /* 0x000fe200078e000d */
[----:B------:R-:W-:Y:S01]  /*fbe0*/  F2FP.F16.F32.PACK_AB R5, R232, R231 ;  /* 0x000000e7e805723e */ /* 0x000fe200000000ff */
[----:B------:R-:W-:Y:S01]  /*fbf0*/  IMAD.MOV.U32 R251, RZ, RZ, R120 ;  /* 0x000000fffffb7224 */ /* 0x000fe200078e0078 */
[----:B------:R-:W-:Y:S01]  /*fc00*/  PRMT R18, R19, 0x7610, R18 ;  /* 0x0000761013127816 */ /* 0x000fe20000000012 */
[----:B------:R-:W-:Y:S01]  /*fc10*/  IMAD.MOV.U32 R246, RZ, RZ, R121 ;  /* 0x000000fffff67224 */ /* 0x000fe200078e0079 */
[----:B------:R-:W-:Y:S01]  /*fc20*/  LOP3.LUT R99, R0, R4, RZ, 0xc0, !PT ;  /* 0x0000000400637212 */ /* 0x000fe200078ec0ff */
[----:B------:R-:W-:Y:S01]  /*fc30*/  IMAD.MOV.U32 R249, RZ, RZ, R122 ;  /* 0x000000fffff97224 */ /* 0x000fe200078e007a */
[----:B------:R-:W-:Y:S01]  /*fc40*/  F2FP.F16.F32.PACK_AB R4, R228, R229 ;  /* 0x000000e5e404723e */ /* 0x000fe200000000ff */
[----:B------:R-:W-:Y:S01]  /*fc50*/  IMAD.MOV.U32 R252, RZ, RZ, R123 ;  /* 0x000000fffffc7224 */ /* 0x000fe200078e007b */
[----:B-----5:R-:W-:Y:S01]  /*fc60*/  F2FP.F16.F32.PACK_AB R0, R35, R230 ;  /* 0x000000e62300723e */ /* 0x020fe200000000ff */
[----:B------:R-:W-:Y:S01]  /*fc70*/  LDSM.16.MT88.4 R120, [R180+0xd800] ;  /* 0x00d80000b478783b */ /* 0x000fe20000004200 */
[----:B------:R-:W-:-:S02]  /*fc80*/  PRMT R12, R5, 0x7610, R12 ;  /* 0x00007610050c7816 */ /* 0x000fc4000000000c */
[----:B------:R-:W-:Y:S01]  /*fc90*/  PRMT R10, R5, 0x7632, R10 ;  /* 0x00007632050a7816 */ /* 0x000fe2000000000a */
[----:B------:R-:W-:Y:S01]  /*fca0*/  LDSM.16.MT88.4 R128, [R179+0xd800] ;  /* 0x00d80000b380783b */ /* 0x000fe20000004200 */
[C---:B------:R-:W-:Y:S02]  /*fcb0*/  PRMT R7, R4.reuse, 0x7610, R7 ;  /* 0x0000761004077816 */ /* 0x040fe40000000007 */
[----:B------:R-:W-:Y:S02]  /*fcc0*/  PRMT R6, R4, 0x7632, R6 ;  /* 0x0000763204067816 */ /* 0x000fe40000000006 */
[C---:B------:R-:W-:Y:S02]  /*fcd0*/  PRMT R5, R0.reuse, 0x7610, R5 ;  /* 0x0000761000057816 */ /* 0x040fe40000000005 */
[----:B------:R-:W-:Y:S02]  /*fce0*/  PRMT R4, R0, 0x7632, R4 ;  /* 0x0000763200047816 */ /* 0x000fe40000000004 */
[----:B------:R-:W-:-:S04]  /*fcf0*/  PRMT R0, R12, 0x5410, R10 ;  /* 0x000054100c007816 */ /* 0x000fc8000000000a */
[----:B------:R-:W-:Y:S01]  /*fd00*/  LOP3.LUT R96, R3, R0, RZ, 0xc0, !PT ;  /* 0x0000000003607212 */ /* 0x000fe200078ec0ff */
[----:B------:R-:W-:Y:S02]  /*fd10*/  IMAD.MOV.U32 R3, RZ, RZ, R42 ;  /* 0x000000ffff037224 */ /* 0x000fe400078e002a */
[----:B------:R-:W1:Y:S01]  /*fd20*/  LDSM.16.MT88.4 R40, [R177+0xf800] ;  /* 0x00f80000b128783b */ /* 0x000e620000004200 */
[----:B------:R-:W-:-:S04]  /*fd30*/  PRMT R0, R7, 0x5410, R6 ;  /* 0x0000541007007816 */ /* 0x000fc80000000006 */
[----:B------:R-:W-:Y:S02]  /*fd40*/  LOP3.LUT R97, R2, R0, RZ, 0xc0, !PT ;  /* 0x0000000002617212 */ /* 0x000fe400078ec0ff */
[----:B------:R-:W-:-:S04]  /*fd50*/  PRMT R0, R5, 0x5410, R4 ;  /* 0x0000541005007816 */ /* 0x000fc80000000004 */
[----:B------:R-:W-:Y:S02]  /*fd60*/  LOP3.LUT R98, R11, R0, RZ, 0xc0, !PT ;  /* 0x000000000b627212 */ /* 0x000fe400078ec0ff */
[----:B------:R-:W-:Y:S02]  /*fd70*/  SHF.R.U32.HI R0, RZ, 0x8, R69 ;  /* 0x00000008ff007819 */ /* 0x000fe40000011645 */
[----:B------:R-:W-:Y:S02]  /*fd80*/  LOP3.LUT R2, R68, 0xffff, RZ, 0xc0, !PT ;  /* 0x0000ffff44027812 */ /* 0x000fe400078ec0ff */
[----:B------:R-:W-:Y:S02]  /*fd90*/  LOP3.LUT R0, R0, 0xffff, RZ, 0xc0, !PT ;  /* 0x0000ffff00007812 */ /* 0x000fe400078ec0ff */
[----:B------:R-:W-:Y:S02]  /*fda0*/  @!P2 PRMT R103, R18, 0x5410, RZ ;  /* 0x000054101267a816 */ /* 0x000fe400000000ff */
[----:B------:R-:W-:-:S02]  /*fdb0*/  ISETP.LE.U32.AND P2, PT, R0, UR12, PT ;  /* 0x0000000c00007c0c */ /* 0x000fc4000bf43070 */
[----:B------:R-:W-:Y:S02]  /*fdc0*/  SHF.R.U32.HI R0, RZ, 0x8, R2 ;  /* 0x00000008ff007819 */ /* 0x000fe40000011602 */
[----:B------:R-:W-:Y:S01]  /*fdd0*/  @P1 PRMT R11, R13, 0x7610, R11 ;  /* 0x000076100d0b1816 */ /* 0x000fe2000000000b */
[----:B-1----:R-:W-:Y:S01]  /*fde0*/  HMMA.16816.F32 R36, R96, R40, R76 ;  /* 0x000000286024723c */ /* 0x002fe2000000184c */
[----:B------:R3:W2:Y:S06]  /*fdf0*/  LDL.LU.S16 R76, [R1+0x10] ;  /* 0x00001000014c7983 */ /* 0x0006ac0000300600 */
[----:B------:R-:W-:-:S02]  /*fe00*/  IMAD.MOV.U32 R77, RZ, RZ, R248 ;  /* 0x000000ffff4d7224 */ /* 0x000fc400078e00f8 */
[----:B------:R-:W-:Y:S02]  /*fe10*/  IMAD.MOV.U32 R79, RZ, RZ, R47 ;  /* 0x000000ffff4f7224 */ /* 0x000fe400078e002f */
[----:B------:R-:W-:Y:S02]  /*fe20*/  IMAD.MOV.U32 R78, RZ, RZ, R44 ;  /* 0x000000ffff4e7224 */ /* 0x000fe400078e002c */
[----:B------:R-:W-:Y:S02]  /*fe30*/  IMAD.MOV.U32 R248, RZ, RZ, R46 ;  /* 0x000000fffff87224 */ /* 0x000fe400078e002e */
[C---:B------:R-:W-:Y:S07]  /*fe40*/  HMMA.16816.F32 R44, R96.reuse, R48, R84 ;  /* 0x00000030602c723c */ /* 0x040fee0000001854 */
[----:B------:R-:W-:Y:S01]  /*fe50*/  IMAD.MOV.U32 R87, RZ, RZ, R71 ;  /* 0x000000ffff577224 */ /* 0x000fe200078e0047 */
[----:B------:R-:W-:Y:S01]  /*fe60*/  HMMA.16816.F32 R48, R96, R50, R148 ;  /* 0x000000326030723c */ /* 0x000fe20000001894 */
[----:B------:R3:W5:Y:S01]  /*fe70*/  LDL.LU.S16 R148, [R1+0x1c] ;  /* 0x00001c0001947983 */ /* 0x0007620000300600 */
[----:B----4-:R-:W-:-:S05]  /*fe80*/  @!P1 HADD2 R16, -R13.H0_H0, -RZ.H0_H0 ;  /* 0xa00000ff0d109230 */ /* 0x010fca0000000900 */
[----:B------:R-:W-:Y:S02]  /*fe90*/  PRMT R2, R16, 0x7610, R2 ;  /* 0x0000761010027816 */ /* 0x000fe40000000002 */
[----:B------:R-:W-:Y:S01]  /*fea0*/  LOP3.LUT R0, R0, 0xffff, RZ, 0xc0, !PT ;  /* 0x0000ffff00007812 */ /* 0x000fe200078ec0ff */
[----:B------:R-:W-:Y:S01]  /*feb0*/  FFMA.FTZ R3, R221, R33, R3 ;  /* 0x00000021dd037223 */ /* 0x000fe20000010003 */
[----:B------:R-:W-:Y:S01]  /*fec0*/  @!P1 PRMT R11, R2, 0x5410, RZ ;  /* 0x00005410020b9816 */ /* 0x000fe200000000ff */
[----:B------:R-:W-:Y:S01]  /*fed0*/  FFMA.FTZ R2, R77, R32, R87 ;  /* 0x000000204d027223 */ /* 0x000fe20000010057 */
[----:B------:R-:W-:Y:S01]  /*fee0*/  IMAD.MOV.U32 R245, RZ, RZ, R114 ;  /* 0x000000fffff57224 */ /* 0x000fe200078e0072 */
[----:B------:R3:W4:Y:S04]  /*fef0*/  LDL.LU.S16 R87, [R1+0x18] ;  /* 0x0000180001577983 */ /* 0x0007280000300600 */
[----:B------:R3:W3:Y:S04]  /*ff00*/  LDL.LU.S16 R86, [R1+0x14] ;  /* 0x0000140001567983 */ /* 0x0006e80000300600 */
[----:B------:R1:W4:Y:S04]  /*ff10*/  LDL.LU.S16 R85, [R1+0x24] ;  /* 0x0000240001557983 */ /* 0x0003280000300600 */
[----:B------:R1:W3:Y:S01]  /*ff20*/  LDL.LU.S16 R84, [R1+0x20] ;  /* 0x0000200001547983 */ /* 0x0002e20000300600 */
[----:B------:R-:W-:Y:S01]  /*ff30*/  FADD.FTZ R2, R79, R2 ;  /* 0x000000024f027221 */ /* 0x000fe20000010000 */
[----:B------:R-:W-:Y:S01]  /*ff40*/  ISETP.LE.U32.AND P1, PT, R0, UR12, PT ;  /* 0x0000000c00007c0c */ /* 0x000fe2000bf23070 */
[----:B------:R-:W-:Y:S01]  /*ff50*/  @!P0 HADD2 R221, -R13.H1_H1, -RZ.H0_H0 ;  /* 0xa00000ff0ddd8230 */ /* 0x000fe20000000d00 */
[----:B------:R-:W-:Y:S01]  /*ff60*/  @P0 PRMT R0, R13, 0x7632, R0 ;  /* 0x000076320d000816 */ /* 0x000fe20000000000 */
[----:B------:R-:W-:Y:S01]  /*ff70*/  FADD.FTZ R2, R251, R2 ;  /* 0x00000002fb027221 */ /* 0x000fe20000010000 */
[----:B------:R-:W-:-:S02]  /*ff80*/  IMAD.MOV.U32 R244, RZ, RZ, R243 ;  /* 0x000000fffff47224 */ /* 0x000fc400078e00f3 */
[----:B------:R-:W-:Y:S01]  /*ff90*/  FADD.FTZ R3, R78, R3 ;  /* 0x000000034e037221 */ /* 0x000fe20000010000 */
[----:B------:R-:W-:Y:S01]  /*ffa0*/  IMAD.MOV.U32 R243, RZ, RZ, R242 ;  /* 0x000000fffff37224 */ /* 0x000fe200078e00f2 */
[C---:B------:R-:W-:Y:S01]  /*ffb0*/  HMMA.16816.F32 R108, R96.reuse, R104, R108 ;  /* 0x00000068606c723c */ /* 0x040fe2000000186c */
[----:B------:R-:W-:Y:S02]  /*ffc0*/  IMAD.MOV.U32 R242, RZ, RZ, R112 ;  /* 0x000000fffff27224 */ /* 0x000fe400078e0070 */
[----:B------:R-:W-:Y:S01]  /*ffd0*/  FADD.FTZ R3, R252, R3 ;  /* 0x00000003fc037221 */ /* 0x000fe20000010000 */
[----:B------:R-:W-:Y:S01]  /*ffe0*/  IMAD.MOV.U32 R247, RZ, RZ, R115 ;  /* 0x000000fffff77224 */ /* 0x000fe200078e0073 */
[----:B------:R-:W-:Y:S01]  /*fff0*/  LDSM.16.MT88.4 R16, [R179+0x11800] ;  /* 0x01180000b310783b */ /* 0x000fe20000004200 */
[----:B------:R-:W-:Y:S01]  /*10000*/  IMAD.MOV.U32 R250, RZ, RZ, R70 ;  /* 0x000000fffffa7224 */ /* 0x000fe200078e0046 */
[C---:B------:R-:W-:Y:S02]  /*10010*/  HMMA.16816.F32 R124, R96.reuse, R120, R124 ;  /* 0x00000078607c723c */ /* 0x040fe4000000187c */
[----:B------:R-:W1:Y:S04]  /*10020*/  LDSM.16.MT88.4 R112, [R178+0xd800] ;  /* 0x00d80000b270783b */ /* 0x000e680000004200 */
[C---:B------:R-:W-:Y:S06]  /*10030*/  HMMA.16816.F32 R132, R96.reuse, R128, R132 ;  /* 0x000000806084723c */ /* 0x040fec0000001884 */
[C---:B------:R-:W-:Y:S01]  /*10040*/  HMMA.16816.F32 R104, R96.reuse, R106, R56 ;  /* 0x0000006a6068723c */ /* 0x040fe20000001838 */
[----:B------:R-:W1:Y:S05]  /*10050*/  LDSM.16.MT88.4 R56, [R180+0xf800] ;  /* 0x00f80000b438783b */ /* 0x000e6a0000004200 */
[C---:B------:R-:W-:Y:S01]  /*10060*/  HMMA.16816.F32 R120, R96.reuse, R122, R64 ;  /* 0x0000007a6078723c */ /* 0x040fe20000001840 */
[----:B------:R-:W1:Y:S05]  /*10070*/  LDSM.16.MT88.4 R64, [R179+0xf800] ;  /* 0x00f80000b340783b */ /* 0x000e6a0000004200 */
[C---:B------:R-:W-:Y:S01]  /*10080*/  HMMA.16816.F32 R128, R96.reuse, R130, R72 ;  /* 0x000000826080723c */ /* 0x040fe20000001848 */
[----:B------:R-:W1:Y:S05]  /*10090*/  LDSM.16.MT88.4 R72, [R177+0x11800] ;  /* 0x01180000b148783b */ /* 0x000e6a0000004200 */
[----:B------:R-:W-:Y:S01]  /*100a0*/  HMMA.16816.F32 R40, R96, R42, R80 ;  /* 0x0000002a6028723c */ /* 0x000fe20000001850 */
[----:B------:R-:W1:Y:S04]  /*100b0*/  LDSM.16.MT88.4 R80, [R178+0x11800] ;  /* 0x01180000b250783b */ /* 0x000e680000004200 */
[----:B------:R-:W-:Y:S04]  /*100c0*/  STG.E.U16 desc[UR26][R8.64+-0x80], R214 ;  /* 0xffff80d608007986 */ /* 0x000fe8000c10151a */
[----:B------:R-:W-:Y:S01]  /*100d0*/  STG.E.U16 desc[UR26][R8.64+-0x7e], R213 ;  /* 0xffff82d508007986 */ /* 0x000fe2000c10151a */
[----:B------:R-:W-:Y:S01]  /*100e0*/  @!P0 PRMT R0, R221, 0x5410, RZ ;  /* 0x00005410dd008816 */ /* 0x000fe200000000ff */
[----:B--2---:R-:W-:-:S05]  /*100f0*/  @!P6 HADD2 R76, -R12.H0_H0, -RZ.H0_H0 ;  /* 0xa00000ff0c4ce230 */ /* 0x004fca0000000900 */
[----:B------:R-:W-:-:S04]  /*10100*/  PRMT R149, R76, 0x7610, R149 ;  /* 0x000076104c957816 */ /* 0x000fc80000000095 */
[----:B------:R-:W-:Y:S01]  /*10110*/  @!P6 PRMT R12, R149, 0x5410, RZ ;  /* 0x00005410950ce816 */ /* 0x000fe200000000ff */
[----:B-----5:R-:W-:-:S05]  /*10120*/  @!P1 HADD2 R148, -R10.H0_H0, -RZ.H0_H0 ;  /* 0xa00000ff0a949230 */ /* 0x020fca0000000900 */
[----:B------:R-:W-:-:S04]  /*10130*/  PRMT R33, R148, 0x7610, R33 ;  /* 0x0000761094217816 */ /* 0x000fc80000000021 */
[----:B------:R-:W-:Y:S01]  /*10140*/  @!P1 PRMT R10, R33, 0x5410, RZ ;  /* 0x00005410210a9816 */ /* 0x000fe200000000ff */
        /* <DEDUP_REMOVED lines=11> */
[----:B---3--:R-:W-:-:S05]  /*10200*/  @!P2 HADD2 R84, -R4.H0_H0, -RZ.H0_H0 ;  /* 0xa00000ff0454a230 */ /* 0x008fca0000000900 */
[----:B------:R-:W-:Y:S01]  /*10210*/  PRMT R13, R84, 0x7610, R13 ;  /* 0x00007610540d7816 */ /* 0x000fe2000000000d */
[----:B------:R-:W-:-:S03]  /*10220*/  @!P4 HADD2 R86, -R6.H0_H0, -RZ.H0_H0 ;  /* 0xa00000ff0656c230 */ /* 0x000fc60000000900 */
[----:B------:R-:W-:Y:S01]  /*10230*/  @!P2 PRMT R4, R13, 0x5410, RZ ;  /* 0x000054100d04a816 */ /* 0x000fe200000000ff */
[----:B------:R-:W-:Y:S01]  /*10240*/  FADD.FTZ R13, R248, R2 ;  /* 0x00000002f80d7221 */ /* 0x000fe20000010000 */
[----:B----4-:R-:W-:-:S03]  /*10250*/  @!P3 HADD2 R85, -R5.H0_H0, -RZ.H0_H0 ;  /* 0xa00000ff0555b230 */ /* 0x010fc60000000900 */
[----:B------:R-:W-:Y:S01]  /*10260*/  FADD.FTZ R13, R246, R13 ;  /* 0x0000000df60d7221 */ /* 0x000fe20000010000 */
[----:B------:R-:W-:-:S03]  /*10270*/  PRMT R15, R86, 0x7610, R15 ;  /* 0x00007610560f7816 */ /* 0x000fc6000000000f */
[----:B------:R-:W-:Y:S01]  /*10280*/  FADD.FTZ R13, R245, R13 ;  /* 0x0000000df50d7221 */ /* 0x000fe20000010000 */
[----:B------:R-:W-:Y:S02]  /*10290*/  PRMT R14, R85, 0x7610, R14 ;  /* 0x00007610550e7816 */ /* 0x000fe4000000000e */
[----:B------:R-:W-:Y:S01]  /*102a0*/  @!P4 PRMT R6, R15, 0x5410, RZ ;  /* 0x000054100f06c816 */ /* 0x000fe200000000ff */
[----:B------:R-:W-:Y:S02]  /*102b0*/  IMAD.U32 R15, RZ, RZ, UR4 ;  /* 0x00000004ff0f7e24 */ /* 0x000fe4000f8e00ff */
[----:B------:R-:W-:Y:S01]  /*102c0*/  FADD.FTZ R13, R243, R13 ;  /* 0x0000000df30d7221 */ /* 0x000fe20000010000 */
[----:B------:R-:W-:Y:S01]  /*102d0*/  @!P3 PRMT R5, R14, 0x5410, RZ ;  /* 0x000054100e05b816 */ /* 0x000fe200000000ff */
[----:B------:R-:W-:Y:S01]  /*102e0*/  FADD.FTZ R14, R250, R3 ;  /* 0x00000003fa0e7221 */ /* 0x000fe20000010000 */
[----:B------:R-:W-:-:S04]  /*102f0*/  IMAD.WIDE R2, R15, 0x2, R8 ;  /* 0x000000020f027825 */ /* 0x000fc800078e0208 */
[----:B------:R-:W-:Y:S01]  /*10300*/  FADD.FTZ R13, R241, R13 ;  /* 0x0000000df10d7221 */ /* 0x000fe20000010000 */
[----:B------:R-:W-:-:S03]  /*10310*/  @!P5 HADD2 R87, -R7.H0_H0, -RZ.H0_H0 ;  /* 0xa00000ff0757d230 */ /* 0x000fc60000000900 */
[----:B------:R-:W-:Y:S01]  /*10320*/  FADD.FTZ R13, R234, R13 ;  /* 0x0000000dea0d7221 */ /* 0x000fe20000010000 */
[----:B------:R-:W-:Y:S01]  /*10330*/  STG.E.U16 desc[UR26][R2.64+-0x80], R212 ;  /* 0xffff80d402007986 */ /* 0x000fe2000c10151a */
[----:B------:R-:W-:-:S03]  /*10340*/  PRMT R32, R87, 0x7610, R32 ;  /* 0x0000761057207816 */ /* 0x000fc60000000020 */
        /* <DEDUP_REMOVED lines=34> */
[----:B------:R1:W-:Y:S01]  /*10570*/  STG.E.U16 desc[UR26][R2.64+-0xe], R0 ;  /* 0xfffff20002007986 */ /* 0x0003e2000c10151a */
[----:B------:R-:W-:-:S04]  /*10580*/  FADD.FTZ R14, R242, R14 ;  /* 0x0000000ef20e7221 */ /* 0x000fc80000010000 */
[----:B------:R-:W-:-:S04]  /*10590*/  FADD.FTZ R14, R240, R14 ;  /* 0x0000000ef00e7221 */ /* 0x000fc80000010000 */
[----:B------:R-:W-:Y:S01]  /*105a0*/  FADD.FTZ R14, R239, R14 ;  /* 0x0000000eef0e7221 */ /* 0x000fe20000010000 */
[----:B------:R-:W-:Y:S01]  /*105b0*/  HMMA.16816.F32 R84, R96, R88, R20 ;  /* 0x000000586054723c */ /* 0x000fe20000001814 */
[----:B-1----:R-:W-:-:S04]  /*105c0*/  FADD.FTZ R0, R229, R13 ;  /* 0x0000000de5007221 */ /* 0x002fc80000010000 */
[----:B------:R-:W-:-:S04]  /*105d0*/  FADD.FTZ R0, R228, R0 ;  /* 0x00000000e4007221 */ /* 0x000fc80000010000 */
[----:B------:R-:W-:-:S04]  /*105e0*/  FADD.FTZ R0, R220, R0 ;  /* 0x00000000dc007221 */ /* 0x000fc80000010000 */
[----:B------:R-:W-:Y:S01]  /*105f0*/  FADD.FTZ R0, R223, R0 ;  /* 0x00000000df007221 */ /* 0x000fe20000010000 */
[----:B------:R-:W-:Y:S01]  /*10600*/  FADD.FTZ R14, R238, R14 ;  /* 0x0000000eee0e7221 */ /* 0x000fe20000010000 */
[C---:B------:R-:W-:Y:S03]  /*10610*/  HMMA.16816.F32 R88, R96.reuse, R90, R24 ;  /* 0x0000005a6058723c */ /* 0x040fe60000001818 */
[----:B------:R-:W-:Y:S01]  /*10620*/  STL [R1+0x50], R0 ;  /* 0x0000500001007387 */ /* 0x000fe20000100800 */
[----:B------:R-:W-:Y:S02]  /*10630*/  FADD.FTZ R14, R237, R14 ;  /* 0x0000000eed0e7221 */ /* 0x000fe40000010000 */
        /* <DEDUP_REMOVED lines=10> */
.L_x_1424:
[----:B------:R-:W-:-:S06]  /*106e0*/  UISETP.GT.AND UP0, UPT, UR18, UR5, UPT ;  /* 0x000000051200728c */ /* 0x000fcc000bf04270 */
[----:B------:R-:W-:-:S13]  /*106f0*/  PLOP3.LUT P0, PT, PT, PT, UP0, 0x80, 0x0 ;  /* 0x000000000000781c */ /* 0x000fda0003f0f008 */
[----:B------:R-:W-:Y:S05]  /*10700*/  @!P0 BRA `(.L_x_1428) ;  /* 0x00000060001c8947 */ /* 0x000fea0003800000 */
[----:B------:R-:W2:Y:S01]  /*10710*/  LDL.LU R2, [R1+0xac] ;  /* 0x0000ac0001027983 */ /* 0x000ea20000300800 */
[----:B------:R-:W-:Y:S01]  /*10720*/  ULDC UR6, c[0x0][0x2d0] ;  /* 0x0000b40000067ab9 */ /* 0x000fe20000000800 */
[----:B-1----:R-:W-:Y:S01]  /*10730*/  MOV R102, R3 ;  /* 0x0000000300667202 */ /* 0x002fe20000000f00 */
[----:B------:R-:W-:Y:S01]  /*10740*/  USHF.R.S32.HI UR19, URZ, 0x1f, UR4 ;  /* 0x0000001f3f137899 */ /* 0x000fe20008011404 */
[----:B------:R-:W3:Y:S01]  /*10750*/  LDL.LU R0, [R1+0xb8] ;  /* 0x0000b80001007983 */ /* 0x000ee20000300800 */
[----:B------:R-:W-:Y:S01]  /*10760*/  ISETP.GE.AND P2, PT, R206, UR6, PT ;  /* 0x00000006ce007c0c */ /* 0x000fe2000bf46270 */
[----:B------:R-:W-:Y:S01]  /*10770*/  USHF.L.U32 UR20, UR4, 0x1, URZ ;  /* 0x0000000104147899 */ /* 0x000fe2000800063f */
[----:B------:R-:W-:Y:S01]  /*10780*/  MOV R101, R100 ;  /* 0x0000006400657202 */ /* 0x000fe20000000f00 */
[----:B------:R-:W-:Y:S01]  /*10790*/  USHF.L.U64.HI UR19, UR4, 0x1, UR19 ;  /* 0x0000000104137899 */ /* 0x000fe20008010213 */
[----:B------:R-:W-:Y:S02]  /*107a0*/  ULDC UR8, c[0x0][0x2d0] ;  /* 0x0000b40000087ab9 */ /* 0x000fe40000000800 */
[----:B------:R-:W-:Y:S01]  /*107b0*/  ULDC UR4, c[0x0][0x2ec] ;  /* 0x0000bb0000047ab9 */ /* 0x000fe20000000800 */
[----:B------:R-:W-:-:S06]  /*107c0*/  ULDC.64 UR6, c[0x0][0x248] ;  /* 0x0000920000067ab9 */ /* 0x000fcc0000000a00 */
        /* <DEDUP_REMOVED lines=8> */
[----:B--2---:R-:W-:-:S05]  /*10850*/  IMAD.WIDE.U32 R4, R2, -0x326172a9, RZ ;  /* 0xcd9e8d5702047825 */ /* 0x004fca00078e00ff */
[----:B------:R2:W-:Y:S01]  /*10860*/  STL.64 [R1+0x48], R4 ;  /* 0x0000480401007387 */ /* 0x0005e20000100a00 */
[----:B---3--:R-:W-:-:S03]  /*10870*/  LOP3.LUT R234, R5, R0, RZ, 0x3c, !PT ;  /* 0x0000000005ea7212 */ /* 0x008fc600078e3cff */
[----:B-1----:R-:W3:Y:S04]  /*10880*/  LDL.LU.64 R6, [R1+0xb0] ;  /* 0x0000b00001067983 */ /* 0x002ee80000300a00 */
[----:B--2---:R-:W2:Y:S04]  /*10890*/  LDL.LU.64 R4, [R1+0xc0] ;  /* 0x0000c00001047983 */ /* 0x004ea80000300a00 */
[----:B------:R-:W4:Y:S01]  /*108a0*/  LDL.LU R0, [R1+0xc8] ;  /* 0x0000c80001007983 */ /* 0x000f220000300800 */
[----:B------:R-:W-:Y:S01]  /*108b0*/  IMAD.WIDE.U32 R234, R234, -0x2daee0ad, RZ ;  /* 0xd2511f53eaea7825 */ /* 0x000fe200078e00ff */
[----:B---3--:R-:W-:-:S02]  /*108c0*/  MOV R3, R7 ;  /* 0x0000000700037202 */ /* 0x008fc40000000f00 */
[----:B--2---:R-:W-:Y:S01]  /*108d0*/  MOV R2, R4 ;  /* 0x0000000400027202 */ /* 0x004fe20000000f00 */
[----:B----4-:R-:W-:-:S04]  /*108e0*/  IMAD.WIDE.U32 R236, R0, -0x2daee0ad, RZ ;  /* 0xd2511f5300ec7825 */ /* 0x010fc800078e00ff */
[----:B------:R1:W-:Y:S01]  /*108f0*/  STL.64 [R1+0x60], R2 ;  /* 0x0000600201007387 */ /* 0x0003e20000100a00 */
[----:B------:R-:W-:Y:S05]  /*10900*/  BRA `(.L_x_1429) ;  /* 0x0000000400d47947 */ /* 0x000fea0003800000 */
.L_x_1431:
        /* <DEDUP_REMOVED lines=117> */
.L_x_1429:
[----:B-12---:R-:W2:Y:S01]  /*11060*/  LDL R2, [R1+0x54] ;  /* 0x0000540001027983 */ /* 0x006ea20000100800 */
[----:B------:R-:W-:Y:S04]  /*11070*/  DEPBAR.LE SB0, 0x0 ;  /* 0x000080000000791a */ /* 0x000fe80000000000 */
[----:B------:R-:W3:Y:S01]  /*11080*/  LDL.64 R10, [R1+0x60] ;  /* 0x00006000010a7983 */ /* 0x000ee20000100a00 */
[----:B------:R-:W-:Y:S04]  /*11090*/  UIADD3 UR9, UR18, -0x1, URZ ;  /* 0xffffffff12097890 */ /* 0x000fe8000fffe03f */
[----:B------:R-:W4:Y:S01]  /*110a0*/  LDL R0, [R1+0x58] ;  /* 0x0000580001007983 */ /* 0x000f220000100800 */
[----:B------:R-:W-:Y:S02]  /*110b0*/  USHF.R.S32.HI UR22, URZ, 0x1f, UR9 ;  /* 0x0000001f3f167899 */ /* 0x000fe40008011409 */
[----:B------:R-:W-:Y:S02]  /*110c0*/  UIMAD UR21, UR10, UR9, URZ ;  /* 0x000000090a1572a4 */ /* 0x000fe4000f8e023f */
[----:B------:R-:W4:Y:S01]  /*110d0*/  LDL R6, [R1+0x80] ;  /* 0x0000800001067983 */ /* 0x000f220000100800 */
[----:B------:R-:W-:Y:S02]  /*110e0*/  UISETP.GT.AND UP0, UPT, UR9, UR5, UPT ;  /* 0x000000050900728c */ /* 0x000fe4000bf04270 */
[----:B------:R-:W-:Y:S02]  /*110f0*/  UIMAD UR21, UR22, UR11, UR21 ;  /* 0x0000000b161572a4 */ /* 0x000fe4000f8e0215 */
[----:B------:R-:W4:Y:S05]  /*11100*/  LDL R12, [R1+0x84] ;  /* 0x00008400010c7983 */ /* 0x000f2a0000100800 */
[----:B------:R-:W4:Y:S05]  /*11110*/  LDL R19, [R1+0x78] ;  /* 0x0000780001137983 */ /* 0x000f2a0000100800 */
[----:B------:R-:W4:Y:S05]  /*11120*/  LDL R18, [R1+0x7c] ;  /* 0x00007c0001127983 */ /* 0x000f2a0000100800 */
[----:B------:R-:W4:Y:S05]  /*11130*/  LDL R25, [R1+0x70] ;  /* 0x0000700001197983 */ /* 0x000f2a0000100800 */
[----:B------:R-:W4:Y:S05]  /*11140*/  LDL R24, [R1+0x74] ;  /* 0x0000740001187983 */ /* 0x000f2a0000100800 */
[----:B------:R-:W4:Y:S05]  /*11150*/  LDL R23, [R1+0x68] ;  /* 0x0000680001177983 */ /* 0x000f2a0000100800 */
[----:B------:R-:W4:Y:S01]  /*11160*/  LDL R22, [R1+0x6c] ;  /* 0x00006c0001167983 */ /* 0x000f220000100800 */
        /* <DEDUP_REMOVED lines=11> */
[C---:B------:R-:W-:Y:S04]  /*11220*/  @!P2 LEA R6, P1, R2.reuse, R6, 0x1 ;  /* 0x000000060206a211 */ /* 0x040fe800078208ff */
[C-C-:B------:R-:W-:Y:S02]  /*11230*/  @!P2 LEA.HI.X R7, R2.reuse, R12, R0.reuse, 0x1, P1 ;  /* 0x0000000c0207a211 */ /* 0x140fe400008f0c00 */
[C---:B------:R-:W-:Y:S01]  /*11240*/  IADD3 R3, P1, R2.reuse, UR23, RZ ;  /* 0x0000001702037c10 */ /* 0x040fe2000ff3e0ff */
[----:B------:R-:W2:Y:S02]  /*11250*/  @!P4 LDC.64 R10, c[0x0][0x220] ;  /* 0x00008800ff0acb82 */ /* 0x000ea40000000a00 */
[----:B------:R-:W-:Y:S01]  /*11260*/  @!PT LDS RZ, [RZ] ;  /* 0x00000000fffff984 */ /* 0x000fe20000000800 */
[----:B------:R-:W-:Y:S01]  /*11270*/  @!PT LDS RZ, [RZ] ;  /* 0x00000000fffff984 */ /* 0x000fe20000000800 */
[----:B------:R-:W-:Y:S01]  /*11280*/  @!PT LDS RZ, [RZ] ;  /* 0x00000000fffff984 */ /* 0x000fe20000000800 */
[----:B------:R3:W-:Y:S05]  /*11290*/  @!P2 LDGSTS.E.BYPASS.LTC128B.128 [R199+0xc000], desc[UR26][R6.64] ;  /* 0x0c00000006c7afae */ /* 0x0007ea000b901d5a */
[----:B------:R-:W-:Y:S01]  /*112a0*/  @P4 STS.128 [R199+0xe000], RZ ;  /* 0x00e000ffc7004388 */ /* 0x000fe20000000c00 */
        /* <DEDUP_REMOVED lines=8> */
[----:B------:R-:W1:Y:S03]  /*11330*/  @!P4 LDC.64 R12, c[0x0][0x220] ;  /* 0x00008800ff0ccb82 */ /* 0x000e660000000a00 */
[----:B------:R-:W-:Y:S01]  /*11340*/  @P3 STS.128 [R199+0x10000], RZ ;  /* 0x010000ffc7003388 */ /* 0x000fe20000000c00 */
[C---:B---3--:R-:W-:Y:S04]  /*11350*/  @!P3 LEA R6, P0, R2.reuse, R8, 0x1 ;  /* 0x000000080206b211 */ /* 0x048fe800078008ff */
        /* <DEDUP_REMOVED lines=9> */
[C-C-:B------:R-:W-:Y:S02]  /*113f0*/  @!P4 LEA.HI.X R9, R3.reuse, R11, R2.reuse, 0x1, P0 ;  /* 0x0000000b0309c211 */ /* 0x140fe400000f0c02 */
        /* <DEDUP_REMOVED lines=8> */
[----:B------:R3:W-:Y:S05]  /*11480*/  @!P2 LDGSTS.E.BYPASS.LTC128B.128 [R199+0xc800], desc[UR26][R4.64] ;  /* 0x0c80000004c7afae */ /* 0x0007ea000b901d5a */
[----:B------:R-:W-:Y:S01]  /*11490*/  @P4 STS.128 [R199+0xe800], RZ ;  /* 0x00e800ffc7004388 */ /* 0x000fe20000000c00 */
[C---:B-1----:R-:W-:Y:S04]  /*114a0*/  @!P3 LEA R6, P0, R3.reuse, R16, 0x1 ;  /* 0x000000100306b211 */ /* 0x042fe800078008ff */
[----:B------:R-:W-:Y:S01]  /*114b0*/  @!PT LDS RZ, [RZ] ;  /* 0x00000000fffff984 */ /* 0x000fe20000000800 */
[----:B------:R-:W-:Y:S01]  /*114c0*/  @!PT LDS RZ, [RZ] ;  /* 0x00000000fffff984 */ /* 0x000fe20000000800 */
[----:B------:R-:W-:Y:S01]  /*114d0*/  @!PT LDS RZ, [RZ] ;  /* 0x00000000fffff984 */ /* 0x000fe20000000800 */
[----:B------:R1:W-:Y:S01]  /*114e0*/  @!P4 LDGSTS.E.BYPASS.LTC128B.128 [R199+0xe800], desc[UR26][R8.64+0x80] ;  /* 0x0e80008008c7cfae */ /* 0x0003e2000b901d5a */
        /* <DEDUP_REMOVED lines=8> */
[C---:B------:R-:W-:Y:S02]  /*11570*/  IADD3 R2, P5, R0.reuse, UR23, RZ ;  /* 0x0000001700027c10 */ /* 0x040fe4000ffbe0ff */
[C-C-:B------:R-:W-:Y:S02]  /*11580*/  @!P4 LEA.HI.X R13, R0.reuse, R13, R3.reuse, 0x1, P1 ;  /* 0x0000000d000dc211 */ /* 0x140fe400008f0c03 */
        /* <DEDUP_REMOVED lines=10> */
[----:B------:R-:W-:Y:S02]  /*11630*/  IADD3.X R3, R3, UR17, RZ, P5, !PT ;  /* 0x0000001103037c10 */ /* 0x000fe4000affe4ff */
[----:B------:R-:W-:Y:S01]  /*11640*/  @P4 STS.128 [R199+0xf000], RZ ;  /* 0x00f000ffc7004388 */ /* 0x000fe20000000c00 */
[----:B-1----:R-:W-:Y:S01]  /*11650*/  @!P2 LEA R8, P5, R2, R23, 0x1 ;  /* 0x000000170208a211 */ /* 0x002fe200078a08ff */
[----:B------:R-:W-:Y:S01]  /*11660*/  IMAD R0, R0, 0x40, R100 ;  /* 0x0000004000007824 */ /* 0x000fe200078e0264 */
[C---:B----4-:R-:W-:Y:S02]  /*11670*/  @!P4 LEA R6, P1, R2.reuse, R18, 0x1 ;  /* 0x000000120206c211 */ /* 0x050fe400078208ff */
[----:B------:R-:W-:Y:S01]  /*11680*/  @!PT LDS RZ, [RZ] ;  /* 0x00000000fffff984 */ /* 0x000fe20000000800 */
[----:B------:R-:W-:Y:S01]  /*11690*/  @!PT LDS RZ, [RZ] ;  /* 0x00000000fffff984 */ /* 0x000fe20000000800 */
[----:B------:R-:W-:Y:S01]  /*116a0*/  @!PT LDS RZ, [RZ] ;  /* 0x00000000fffff984 */ /* 0x000fe20000000800 */
[----:B------:R-:W-:Y:S01]  /*116b0*/  @!P4 LDGSTS.E.BYPASS.LTC128B.128 [R199+0xf000], desc[UR26][R12.64+0x80] ;  /* 0x0f0000800cc7cfae */ /* 0x000fe2000b901d5a */
[C-C-:B------:R-:W-:Y:S01]  /*116c0*/  @!P2 LEA.HI.X R9, R2.reuse, R22, R3.reuse, 0x1, P5 ;  /* 0x000000160209a211 */ /* 0x140fe200028f0c03 */
[C-C-:B------:R-:W-:Y:S01]  /*116d0*/  IMAD.IADD R103, R203.reuse, 0x1, -R0.reuse ;  /* 0x00000001cb677824 */ /* 0x140fe200078e0a00 */
[--C-:B------:R-:W-:Y:S02]  /*116e0*/  @!P4 LEA.HI.X R7, R2, R19, R3.reuse, 0x1, P1 ;  /* 0x000000130207c211 */ /* 0x100fe400008f0c03 */
[----:B------:R-:W-:Y:S01]  /*116f0*/  @P3 STS.128 [R199+0x11000], RZ ;  /* 0x011000ffc7003388 */ /* 0x000fe20000000c00 */
[C---:B------:R-:W-:Y:S04]  /*11700*/  ISETP.GE.AND P6, PT, R0.reuse, R201, PT ;  /* 0x000000c90000720c */ /* 0x040fe80003fc6270 */
        /* <DEDUP_REMOVED lines=9> */
[----:B------:R1:W-:Y:S01]  /*117a0*/  @!P2 LDGSTS.E.BYPASS.LTC128B.128 [R199+0xd800], desc[UR26][R8.64] ;  /* 0x0d80000008c7afae */ /* 0x0003e2000b901d5a */
[C---:B--2---:R-:W-:Y:S04]  /*117b0*/  @!P3 LEA R4, P0, R2.reuse, R20, 0x1 ;  /* 0x000000140204b211 */ /* 0x044fe800078008ff */
[----:B------:R-:W-:Y:S01]  /*117c0*/  @P4 STS.128 [R199+0xf800], RZ ;  /* 0x00f800ffc7004388 */ /* 0x000fe20000000c00 */
[----:B------:R-:W-:Y:S04]  /*117d0*/  @!P3 LEA.HI.X R5, R2, R21, R3, 0x1, P0 ;  /* 0x000000150205b211 */ /* 0x000fe800000f0c03 */
[----:B------:R-:W-:Y:S01]  /*117e0*/  @!PT LDS RZ, [RZ] ;  /* 0x00000000fffff984 */ /* 0x000fe20000000800 */
[----:B------:R-:W-:Y:S01]  /*117f0*/  @!PT LDS RZ, [RZ] ;  /* 0x00000000fffff984 */ /* 0x000fe20000000800 */
[----:B------:R-:W-:Y:S01]  /*11800*/  @!PT LDS RZ, [RZ] ;  /* 0x00000000fffff984 */ /* 0x000fe20000000800 */
[----:B------:R-:W-:Y:S01]  /*11810*/  @!P4 LDGSTS.E.BYPASS.LTC128B.128 [R199+0xf800], desc[UR26][R6.64+0x80] ;  /* 0x0f80008006c7cfae */ /* 0x000fe2000b901d5a */
[C---:B------:R-:W-:Y:S01]  /*11820*/  VIADD R2, R0.reuse, 0x1 ;  /* 0x0000000100027836 */ /* 0x040fe20000000000 */
[----:B------:R-:W-:Y:S01]  /*11830*/  ISETP.GE.AND P0, PT, R0, R200, PT ;  /* 0x000000c80000720c */ /* 0x000fe20003f06270 */
[----:B------:R-:W-:Y:S02]  /*11840*/  IMAD.IADD R3, R202, 0x1, -R0 ;  /* 0x00000001ca037824 */ /* 0x000fe400078e0a00 */
[----:B------:R-:W-:Y:S01]  /*11850*/  @P3 STS.128 [R199+0x11800], RZ ;  /* 0x011800ffc7003388 */ /* 0x000fe20000000c00 */
[--C-:B------:R-:W-:Y:S01]  /*11860*/  IMAD.IADD R100, R203, 0x1, -R2.reuse ;  /* 0x00000001cb647824 */ /* 0x100fe200078e0a02 */
[----:B------:R-:W-:Y:S03]  /*11870*/  ISETP.GE.OR P0, PT, R0, R204, !P0 ;  /* 0x000000cc0000720c */ /* 0x000fe60004706670 */
[----:B------:R-:W-:Y:S01]  /*11880*/  @!PT LDS RZ, [RZ] ;  /* 0x00000000fffff984 */ /* 0x000fe20000000800 */
[----:B------:R-:W-:Y:S01]  /*11890*/  @!PT LDS RZ, [RZ] ;  /* 0x00000000fffff984 */ /* 0x000fe20000000800 */
[----:B------:R-:W-:Y:S01]  /*118a0*/  @!PT LDS RZ, [RZ] ;  /* 0x00000000fffff984 */ /* 0x000fe20000000800 */
[----:B------:R2:W-:Y:S01]  /*118b0*/  @!P3 LDGSTS.E.BYPASS.LTC128B.128 [R199+0x11800], desc[UR26][R4.64+0x100] ;  /* 0x1180010004c7bfae */ /* 0x0005e2000b901d5a */
[C---:B------:R-:W-:Y:S02]  /*118c0*/  ISETP.GE.AND P1, PT, R2.reuse, R201, PT ;  /* 0x000000c90200720c */ /* 0x040fe40003f26270 */
[C---:B------:R-:W-:Y:S02]  /*118d0*/  ISETP.GE.AND P5, PT, R2.reuse, R200, PT ;  /* 0x000000c80200720c */ /* 0x040fe40003fa6270 */
[----:B-----5:R-:W-:Y:S01]  /*118e0*/  LDSM.16.M88.4 R32, [R183] ;  /* 0x00000000b720783b */ /* 0x020fe20000000200 */
[C---:B------:R-:W-:Y:S02]  /*118f0*/  ISETP.GE.OR P1, PT, R2.reuse, R205, !P1 ;  /* 0x000000cd0200720c */ /* 0x040fe40004f26670 */
[----:B------:R-:W-:Y:S02]  /*11900*/  ISETP.GE.OR P5, PT, R2, R204, !P5 ;  /* 0x000000cc0200720c */ /* 0x000fe40006fa6670 */
[----:B------:R-:W-:Y:S01]  /*11910*/  LDSM.16.M88.4 R16, [R176+0x6800] ;  /* 0x00680000b010783b */ /* 0x000fe20000000200 */
[----:B------:R-:W-:Y:S02]  /*11920*/  IABS R100, R100 ;  /* 0x0000006400647213 */ /* 0x000fe40000000000 */
[----:B------:R-:W-:Y:S02]  /*11930*/  IABS R3, R3 ;  /* 0x0000000300037213 */ /* 0x000fe40000000000 */
[----:B-1----:R-:W2:Y:S01]  /*11940*/  LDSM.16.M88.4 R8, [R176+0x6000] ;  /* 0x00600000b008783b */ /* 0x002ea20000000200 */
[----:B------:R-:W-:Y:S02]  /*11950*/  I2FP.F32.S32 R100, R100 ;  /* 0x0000006400647245 */ /* 0x000fe40000201400 */
[----:B------:R-:W-:Y:S02]  /*11960*/  I2FP.F32.S32 R3, R3 ;  /* 0x0000000300037245 */ /* 0x000fe40000201400 */
[----:B------:R-:W1:Y:S05]  /*11970*/  LDSM.16.M88.4 R24, [R176+0x7000] ;  /* 0x00700000b018783b */ /* 0x000e6a0000000200 */
[----:B------:R-:W3:Y:S05]  /*11980*/  LDSM.16.M88.4 R136, [R176+0x7800] ;  /* 0x00780000b088783b */ /* 0x000eea0000000200 */
[----:B------:R-:W0:Y:S05]  /*11990*/  LDGDEPBAR ;  /* 0x00000000000079af */ /* 0x000e2a0000000000 */
[----:B------:R-:W-:Y:S05]  /*119a0*/  LDSM.16.M88.4 R140, [R184] ;  /* 0x00000000b88c783b */ /* 0x000fea0000000200 */
[----:B------:R-:W4:Y:S05]  /*119b0*/  LDSM.16.M88.4 R144, [R187] ;  /* 0x00000000bb90783b */ /* 0x000f2a0000000200 */
[----:B------:R-:W4:Y:S05]  /*119c0*/  LDSM.16.M88.4 R148, [R198] ;  /* 0x00000000c694783b */ /* 0x000f2a0000000200 */
[----:B------:R-:W4:Y:S05]  /*119d0*/  LDSM.16.M88.4 R152, [R197] ;  /* 0x00000000c598783b */ /* 0x000f2a0000000200 */
[----:B------:R-:W4:Y:S01]  /*119e0*/  LDSM.16.M88.4 R156, [R196] ;  /* 0x00000000c49c783b */ /* 0x000f220000000200 */
[C---:B--2---:R-:W-:Y:S04]  /*119f0*/  HMMA.16816.F32 R4, R32.reuse, R8, RZ ;  /* 0x000000082004723c */ /* 0x044fe800000018ff */
[----:B------:R-:W-:Y:S02]  /*11a00*/  LDSM.16.M88.4 R160, [R186] ;  /* 0x00000000baa0783b */ /* 0x000fe40000000200 */
[C---:B------:R-:W-:Y:S03]  /*11a10*/  HMMA.16816.F32 R8, R32.reuse, R10, RZ ;  /* 0x0000000a2008723c */ /* 0x040fe600000018ff */
[----:B------:R-:W2:Y:S03]  /*11a20*/  LDSM.16.M88.4 R164, [R182+0x6000] ;  /* 0x00600000b6a4783b */ /* 0x000ea60000000200 */
[C---:B------:R-:W-:Y:S02]  /*11a30*/  HMMA.16816.F32 R12, R32.reuse, R16, RZ ;  /* 0x00000010200c723c */ /* 0x040fe400000018ff */
[----:B------:R-:W2:Y:S04]  /*11a40*/  LDSM.16.M88.4 R168, [R182+0x6800] ;  /* 0x00680000b6a8783b */ /* 0x000ea80000000200 */
[C---:B------:R-:W-:Y:S01]  /*11a50*/  HMMA.16816.F32 R16, R32.reuse, R18, RZ ;  /* 0x000000122010723c */ /* 0x040fe200000018ff */
[----:B------:R-:W-:Y:S05]  /*11a60*/  LDSM.16.M88.4 R172, [R182+0x8800] ;  /* 0x00880000b6ac783b */ /* 0x000fea0000000200 */
[C---:B-1----:R-:W-:Y:S06]  /*11a70*/  HMMA.16816.F32 R20, R32.reuse, R24, RZ ;  /* 0x000000182014723c */ /* 0x042fec00000018ff */
[C---:B------:R-:W-:Y:S06]  /*11a80*/  HMMA.16816.F32 R24, R32.reuse, R26, RZ ;  /* 0x0000001a2018723c */ /* 0x040fec00000018ff */
[C---:B---3--:R-:W-:Y:S06]  /*11a90*/  HMMA.16816.F32 R28, R32.reuse, R136, RZ ;  /* 0x00000088201c723c */ /* 0x048fec00000018ff */
[----:B------:R-:W-:Y:S01]  /*11aa0*/  HMMA.16816.F32 R32, R32, R138, RZ ;  /* 0x0000008a2020723c */ /* 0x000fe200000018ff */
[----:B------:R-:W1:Y:S05]  /*11ab0*/  LDSM.16.M88.4 R136, [R182+0x7000] ;  /* 0x00700000b688783b */ /* 0x000e6a0000000200 */
[C---:B----4-:R-:W-:Y:S06]  /*11ac0*/  HMMA.16816.F32 R4, R140.reuse, R144, R4 ;  /* 0x000000908c04723c */ /* 0x050fec0000001804 */
[C---:B------:R-:W-:Y:S01]  /*11ad0*/  HMMA.16816.F32 R8, R140.reuse, R146, R8 ;  /* 0x000000928c08723c */ /* 0x040fe20000001808 */
[----:B------:R-:W3:Y:S05]  /*11ae0*/  LDSM.16.M88.4 R144, [R182+0x7800] ;  /* 0x00780000b690783b */ /* 0x000eea0000000200 */
        /* <DEDUP_REMOVED lines=8> */
[----:B------:R-:W4:Y:S05]  /*11b70*/  LDSM.16.M88.4 R140, [R185] ;  /* 0x00000000b98c783b */ /* 0x000f2a0000000200 */
[C---:B--2---:R-:W-:Y:S01]  /*11b80*/  HMMA.16816.F32 R4, R160.reuse, R164, R4 ;  /* 0x000000a4a004723c */ /* 0x044fe20000001804 */
[----:B------:R-:W2:Y:S05]  /*11b90*/  LDSM.16.M88.4 R156, [R181+0x1000] ;  /* 0x00100000b59c783b */ /* 0x000eaa0000000200 */
[C---:B------:R-:W-:Y:S01]  /*11ba0*/  HMMA.16816.F32 R8, R160.reuse, R166, R8 ;  /* 0x000000a6a008723c */ /* 0x040fe20000001808 */
[----:B------:R-:W2:Y:S05]  /*11bb0*/  LDSM.16.M88.4 R164, [R181+0x1800] ;  /* 0x00180000b5a4783b */ /* 0x000eaa0000000200 */
        /* <DEDUP_REMOVED lines=9> */
[C---:B----4-:R-:W-:Y:S01]  /*11c50*/  HMMA.16816.F32 R4, R140.reuse, R148, R4 ;  /* 0x000000948c04723c */ /* 0x050fe20000001804 */
[----:B------:R-:W-:Y:S05]  /*11c60*/  LDSM.16.M88.4 R160, [R195] ;  /* 0x00000000c3a0783b */ /* 0x000fea0000000200 */
[C---:B------:R-:W-:Y:S01]  /*11c70*/  HMMA.16816.F32 R8, R140.reuse, R150, R8 ;  /* 0x000000968c08723c */ /* 0x040fe20000001808 */
[----:B------:R-:W4:Y:S05]  /*11c80*/  LDSM.16.M88.4 R148, [R176+0x9000] ;  /* 0x00900000b094783b */ /* 0x000f2a0000000200 */
        /* <DEDUP_REMOVED lines=8> */
[----:B------:R-:W2:Y:S05]  /*11d10*/  LDSM.16.M88.4 R140, [R194] ;  /* 0x00000000c28c783b */ /* 0x000eaa0000000200 */
[C---:B-1----:R-:W-:Y:S01]  /*11d20*/  HMMA.16816.F32 R4, R136.reuse, R168, R4 ;  /* 0x000000a88804723c */ /* 0x042fe20000001804 */
[----:B------:R-:W1:Y:S05]  /*11d30*/  LDSM.16.M88.4 R164, [R193] ;  /* 0x00000000c1a4783b */ /* 0x000e6a0000000200 */
[C---:B------:R-:W-:Y:S01]  /*11d40*/  HMMA.16816.F32 R8, R136.reuse, R170, R8 ;  /* 0x000000aa8808723c */ /* 0x040fe20000001808 */
[----:B------:R-:W1:Y:S05]  /*11d50*/  LDSM.16.M88.4 R168, [R192] ;  /* 0x00000000c0a8783b */ /* 0x000e6a0000000200 */
        /* <DEDUP_REMOVED lines=8> */
[----:B------:R-:W4:Y:S05]  /*11de0*/  LDSM.16.M88.4 R136, [R182+0x9000] ;  /* 0x00900000b688783b */ /* 0x000f2a0000000200 */
[C---:B--2---:R-:W-:Y:S01]  /*11df0*/  HMMA.16816.F32 R4, R156.reuse, R160, R4 ;  /* 0x000000a09c04723c */ /* 0x044fe20000001804 */
[----:B------:R-:W-:Y:S05]  /*11e00*/  LDSM.16.M88.4 R152, [R185+0x2000] ;  /* 0x00200000b998783b */ /* 0x000fea0000000200 */
[C---:B------:R-:W-:Y:S01]  /*11e10*/  HMMA.16816.F32 R8, R156.reuse, R162, R8 ;  /* 0x000000a29c08723c */ /* 0x040fe20000001808 */
[----:B------:R-:W-:Y:S05]  /*11e20*/  LDSM.16.M88.4 R160, [R181+0x2000] ;  /* 0x00200000b5a0783b */ /* 0x000fea0000000200 */
[C---:B------:R-:W-:Y:S06]  /*11e30*/  HMMA.16816.F32 R12, R156.reuse, R140, R12 ;  /* 0x0000008c9c0c723c */ /* 0x040fec000000180c */
[C---:B------:R-:W-:Y:S01]  /*11e40*/  HMMA.16816.F32 R16, R156.reuse, R142, R16 ;  /* 0x0000008e9c10723c */ /* 0x040fe20000001810 */
[----:B------:R-:W2:Y:S05]  /*11e50*/  LDSM.16.M88.4 R140, [R182+0x9800] ;  /* 0x00980000b68c783b */ /* 0x000eaa0000000200 */
[C---:B-1----:R-:W-:Y:S06]  /*11e60*/  HMMA.16816.F32 R20, R156.reuse, R164, R20 ;  /* 0x000000a49c14723c */ /* 0x042fec0000001814 */
[C---:B------:R-:W-:Y:S01]  /*11e70*/  HMMA.16816.F32 R24, R156.reuse, R166, R24 ;  /* 0x000000a69c18723c */ /* 0x040fe20000001818 */
[----:B------:R-:W-:Y:S05]  /*11e80*/  LDSM.16.M88.4 R164, [R181+0x3800] ;  /* 0x00380000b5a4783b */ /* 0x000fea0000000200 */
[C---:B------:R-:W-:Y:S06]  /*11e90*/  HMMA.16816.F32 R28, R156.reuse, R168, R28 ;  /* 0x000000a89c1c723c */ /* 0x040fec000000181c */
[----:B------:R-:W-:Y:S01]  /*11ea0*/  HMMA.16816.F32 R32, R156, R170, R32 ;  /* 0x000000aa9c20723c */ /* 0x000fe20000001820 */
[----:B------:R-:W1:Y:S05]  /*11eb0*/  LDSM.16.M88.4 R156, [R181+0x2800] ;  /* 0x00280000b59c783b */ /* 0x000e6a0000000200 */
[C---:B---3--:R-:W-:Y:S01]  /*11ec0*/  HMMA.16816.F32 R4, R144.reuse, R148, R4 ;  /* 0x000000949004723c */ /* 0x048fe20000001804 */
[----:B------:R-:W-:Y:S05]  /*11ed0*/  LDSM.16.M88.4 R168, [R176+0xa000] ;  /* 0x00a00000b0a8783b */ /* 0x000fea0000000200 */
[C---:B------:R-:W-:Y:S01]  /*11ee0*/  HMMA.16816.F32 R8, R144.reuse, R150, R8 ;  /* 0x000000969008723c */ /* 0x040fe20000001808 */
[----:B------:R-:W3:Y:S05]  /*11ef0*/  LDSM.16.M88.4 R148, [R181+0x3000] ;  /* 0x00300000b594783b */ /* 0x000eea0000000200 */
[C---:B------:R-:W-:Y:S06]  /*11f00*/  HMMA.16816.F32 R12, R144.reuse, R172, R12 ;  /* 0x000000ac900c723c */ /* 0x040fec000000180c */
[C---:B------:R-:W-:Y:S01]  /*11f10*/  HMMA.16816.F32 R16, R144.reuse, R174, R16 ;  /* 0x000000ae9010723c */ /* 0x040fe20000001810 */
[----:B------:R-:W-:Y:S05]  /*11f20*/  LDSM.16.M88.4 R172, [R190] ;  /* 0x00000000beac783b */ /* 0x000fea0000000200 */
[C---:B----4-:R-:W-:Y:S06]  /*11f30*/  HMMA.16816.F32 R20, R144.reuse, R136, R20 ;  /* 0x000000889014723c */ /* 0x050fec0000001814 */
[C---:B------:R-:W-:Y:S01]  /*11f40*/  HMMA.16816.F32 R24, R144.reuse, R138, R24 ;  /* 0x0000008a9018723c */ /* 0x040fe20000001818 */
[----:B------:R-:W4:Y:S05]  /*11f50*/  LDSM.16.M88.4 R136, [R183+0x4000] ;  /* 0x00400000b788783b */ /* 0x000f2a0000000200 */
[C---:B--2---:R-:W-:Y:S06]  /*11f60*/  HMMA.16816.F32 R28, R144.reuse, R140, R28 ;  /* 0x0000008c901c723c */ /* 0x044fec000000181c */
[----:B------:R-:W-:Y:S01]  /*11f70*/  HMMA.16816.F32 R32, R144, R142, R32 ;  /* 0x0000008e9020723c */ /* 0x000fe20000001820 */
[----:B------:R-:W2:Y:S05]  /*11f80*/  LDSM.16.M88.4 R140, [R176+0xa800] ;  /* 0x00a80000b08c783b */ /* 0x000eaa0000000200 */
[C---:B------:R-:W-:Y:S01]  /*11f90*/  HMMA.16816.F32 R4, R152.reuse, R160, R4 ;  /* 0x000000a09804723c */ /* 0x040fe20000001804 */
[----:B------:R-:W2:Y:S05]  /*11fa0*/  LDSM.16.M88.4 R144, [R176+0xb000] ;  /* 0x00b00000b090783b */ /* 0x000eaa0000000200 */
[C---:B------:R-:W-:Y:S01]  /*11fb0*/  HMMA.16816.F32 R8, R152.reuse, R162, R8 ;  /* 0x000000a29808723c */ /* 0x040fe20000001808 */
[----:B------:R-:W-:Y:S05]  /*11fc0*/  LDSM.16.M88.4 R160, [R191] ;  /* 0x00000000bfa0783b */ /* 0x000fea0000000200 */
[C---:B-1----:R-:W-:Y:S06]  /*11fd0*/  HMMA.16816.F32 R12, R152.reuse, R156, R12 ;  /* 0x0000009c980c723c */ /* 0x042fec000000180c */
[C---:B------:R-:W-:Y:S01]  /*11fe0*/  HMMA.16816.F32 R16, R152.reuse, R158, R16 ;  /* 0x0000009e9810723c */ /* 0x040fe20000001810 */
[----:B------:R-:W-:Y:S05]  /*11ff0*/  LDSM.16.M88.4 R156, [R184+0x4000] ;  /* 0x00400000b89c783b */ /* 0x000fea0000000200 */
[C---:B---3--:R-:W-:Y:S06]  /*12000*/  HMMA.16816.F32 R20, R152.reuse, R148, R20 ;  /* 0x000000949814723c */ /* 0x048fec0000001814 */
[C---:B------:R-:W-:Y:S01]  /*12010*/  HMMA.16816.F32 R24, R152.reuse, R150, R24 ;  /* 0x000000969818723c */ /* 0x040fe20000001818 */
[----:B------:R-:W1:Y:S05]  /*12020*/  LDSM.16.M88.4 R148, [R176+0xb800] ;  /* 0x00b80000b094783b */ /* 0x000e6a0000000200 */
[C---:B------:R-:W-:Y:S06]  /*12030*/  HMMA.16816.F32 R28, R152.reuse, R164, R28 ;  /* 0x000000a4981c723c */ /* 0x040fec000000181c */
[----:B------:R-:W-:Y:S01]  /*12040*/  HMMA.16816.F32 R32, R152, R166, R32 ;  /* 0x000000a69820723c */ /* 0x000fe20000001820 */
[----:B------:R-:W3:Y:S05]  /*12050*/  LDSM.16.M88.4 R152, [R189] ;  /* 0x00000000bd98783b */ /* 0x000eea0000000200 */
[C---:B----4-:R-:W-:Y:S01]  /*12060*/  HMMA.16816.F32 R4, R136.reuse, R168, R4 ;  /* 0x000000a88804723c */ /* 0x050fe20000001804 */
[----:B------:R-:W4:Y:S05]  /*12070*/  LDSM.16.M88.4 R164, [R188] ;  /* 0x00000000bca4783b */ /* 0x000f2a0000000200 */
[C---:B------:R-:W-:Y:S01]  /*12080*/  HMMA.16816.F32 R8, R136.reuse, R170, R8 ;  /* 0x000000aa8808723c */ /* 0x040fe20000001808 */
[----:B------:R-:W-:Y:S05]  /*12090*/  LDSM.16.M88.4 R168, [R181+0x4000] ;  /* 0x00400000b5a8783b */ /* 0x000fea0000000200 */
[C---:B--2---:R-:W-:Y:S06]  /*120a0*/  HMMA.16816.F32 R12, R136.reuse, R140, R12 ;  /* 0x0000008c880c723c */ /* 0x044fec000000180c */
[C---:B------:R-:W-:Y:S01]  /*120b0*/  HMMA.16816.F32 R16, R136.reuse, R142, R16 ;  /* 0x0000008e8810723c */ /* 0x040fe20000001810 */
[----:B------:R-:W-:Y:S05]  /*120c0*/  LDSM.16.M88.4 R140, [R186+0x4000] ;  /* 0x00400000ba8c783b */ /* 0x000fea0000000200 */
[C---:B------:R-:W-:Y:S06]  /*120d0*/  HMMA.16816.F32 R20, R136.reuse, R144, R20 ;  /* 0x000000908814723c */ /* 0x040fec0000001814 */
[C---:B------:R-:W-:Y:S01]  /*120e0*/  HMMA.16816.F32 R24, R136.reuse, R146, R24 ;  /* 0x000000928818723c */ /* 0x040fe20000001818 */
[----:B------:R-:W2:Y:S05]  /*120f0*/  LDSM.16.M88.4 R144, [R182+0xa000] ;  /* 0x00a00000b690783b */ /* 0x000eaa0000000200 */
[C---:B-1----:R-:W-:Y:S06]  /*12100*/  HMMA.16816.F32 R28, R136.reuse, R148, R28 ;  /* 0x00000094881c723c */ /* 0x042fec000000181c */
[----:B------:R-:W-:Y:S01]  /*12110*/  HMMA.16816.F32 R32, R136, R150, R32 ;  /* 0x000000968820723c */ /* 0x000fe20000001820 */
[----:B------:R-:W1:Y:S05]  /*12120*/  LDSM.16.M88.4 R136, [R182+0xa800] ;  /* 0x00a80000b688783b */ /* 0x000e6a0000000200 */
[----:B------:R-:W1:Y:S01]  /*12130*/  LDSM.16.M88.4 R148, [R182+0xb000] ;  /* 0x00b00000b694783b */ /* 0x000e620000000200 */
[C---:B------:R-:W-:Y:S06]  /*12140*/  HMMA.16816.F32 R4, R156.reuse, R160, R4 ;  /* 0x000000a09c04723c */ /* 0x040fec0000001804 */
[C---:B------:R-:W-:Y:S01]  /*12150*/  HMMA.16816.F32 R8, R156.reuse, R162, R8 ;  /* 0x000000a29c08723c */ /* 0x040fe20000001808 */
[----:B------:R-:W1:Y:S05]  /*12160*/  LDSM.16.M88.4 R160, [R182+0xb800] ;  /* 0x00b80000b6a0783b */ /* 0x000e6a0000000200 */
[C---:B------:R-:W-:Y:S06]  /*12170*/  HMMA.16816.F32 R12, R156.reuse, R172, R12 ;  /* 0x000000ac9c0c723c */ /* 0x040fec000000180c */
[C---:B------:R-:W-:Y:S06]  /*12180*/  HMMA.16816.F32 R16, R156.reuse, R174, R16 ;  /* 0x000000ae9c10723c */ /* 0x040fec0000001810 */
[C---:B---3--:R-:W-:Y:S06]  /*12190*/  HMMA.16816.F32 R20, R156.reuse, R152, R20 ;  /* 0x000000989c14723c */ /* 0x048fec0000001814 */
[C---:B------:R-:W-:Y:S01]  /*121a0*/  HMMA.16816.F32 R24, R156.reuse, R154, R24 ;  /* 0x0000009a9c18723c */ /* 0x040fe20000001818 */
[----:B------:R-:W3:Y:S05]  /*121b0*/  LDSM.16.M88.4 R152, [R185+0x4000] ;  /* 0x00400000b998783b */ /* 0x000eea0000000200 */
[C---:B----4-:R-:W-:Y:S06]  /*121c0*/  HMMA.16816.F32 R28, R156.reuse, R164, R28 ;  /* 0x000000a49c1c723c */ /* 0x050fec000000181c */
[----:B------:R-:W-:Y:S06]  /*121d0*/  HMMA.16816.F32 R32, R156, R166, R32 ;  /* 0x000000a69c20723c */ /* 0x000fec0000001820 */
[C---:B--2---:R-:W-:Y:S06]  /*121e0*/  HMMA.16816.F32 R4, R140.reuse, R144, R4 ;  /* 0x000000908c04723c */ /* 0x044fec0000001804 */
[C---:B------:R-:W-:Y:S06]  /*121f0*/  HMMA.16816.F32 R8, R140.reuse, R146, R8 ;  /* 0x000000928c08723c */ /* 0x040fec0000001808 */
[C---:B-1----:R-:W-:Y:S06]  /*12200*/  HMMA.16816.F32 R12, R140.reuse, R136, R12 ;  /* 0x000000888c0c723c */ /* 0x042fec000000180c */
[C---:B------:R-:W-:Y:S05]  /*12210*/  HMMA.16816.F32 R16, R140.reuse, R138, R16 ;  /* 0x0000008a8c10723c */ /* 0x040fea0000001810 */
[----:B------:R-:W-:Y:S01]  /*12220*/  IMAD.IADD R136, R202, 0x1, -R2 ;  /* 0x00000001ca887824 */ /* 0x000fe200078e0a02 */
[----:B------:R-:W-:Y:S01]  /*12230*/  IABS R2, R103 ;  /* 0x0000006700027213 */ /* 0x000fe20000000000 */
[C---:B------:R-:W-:Y:S04]  /*12240*/  HMMA.16816.F32 R20, R140.reuse, R148, R20 ;  /* 0x000000948c14723c */ /* 0x040fe80000001814 */
[----:B------:R-:W-:Y:S02]  /*12250*/  IABS R103, R136 ;  /* 0x0000008800677213 */ /* 0x000fe40000000000 */
[----:B------:R-:W-:Y:S01]  /*12260*/  I2FP.F32.S32 R2, R2 ;  /* 0x0000000200027245 */ /* 0x000fe20000201400 */
[----:B------:R-:W1:Y:S01]  /*12270*/  LDSM.16.M88.4 R136, [R181+0x4800] ;  /* 0x00480000b588783b */ /* 0x000e620000000200 */
[----:B------:R-:W-:Y:S01]  /*12280*/  I2FP.F32.S32 R103, R103 ;  /* 0x0000006700677245 */ /* 0x000fe20000201400 */
[C---:B------:R-:W-:Y:S06]  /*12290*/  HMMA.16816.F32 R24, R140.reuse, R150, R24 ;  /* 0x000000968c18723c */ /* 0x040fec0000001818 */
[C---:B------:R-:W-:Y:S06]  /*122a0*/  HMMA.16816.F32 R28, R140.reuse, R160, R28 ;  /* 0x000000a08c1c723c */ /* 0x040fec000000181c */
[----:B------:R-:W-:Y:S06]  /*122b0*/  HMMA.16816.F32 R32, R140, R162, R32 ;  /* 0x000000a28c20723c */ /* 0x000fec0000001820 */
[C---:B---3--:R-:W-:Y:S06]  /*122c0*/  HMMA.16816.F32 R4, R152.reuse, R168, R4 ;  /* 0x000000a89804723c */ /* 0x048fec0000001804 */
[C---:B------:R-:W-:Y:S06]  /*122d0*/  HMMA.16816.F32 R8, R152.reuse, R170, R8 ;  /* 0x000000aa9808723c */ /* 0x040fec0000001808 */
[C---:B-1----:R-:W-:Y:S11]  /*122e0*/  HMMA.16816.F32 R12, R152.reuse, R136, R12 ;  /* 0x00000088980c723c */ /* 0x042ff6000000180c */
[----:B------:R-:W-:Y:S01]  /*122f0*/  @!UPT UIADD3 URZ, URZ, URZ, URZ ;  /* 0x0000003f3f3ff290 */ /* 0x000fe2000fffe03f */
[----:B------:R-:W-:Y:S01]  /*12300*/  FFMA.FTZ R6, R2, -UR16, R6 ;  /* 0x8000001002067c23 */ /* 0x000fe20008010006 */
[----:B------:R-:W-:Y:S01]  /*12310*/  FFMA.FTZ R7, R100, -UR16, R7 ;  /* 0x8000001064077c23 */ /* 0x000fe20008010007 */
[C---:B------:R-:W-:Y:S03]  /*12320*/  HMMA.16816.F32 R16, R152.reuse, R138, R16 ;  /* 0x0000008a9810723c */ /* 0x040fe60000001810 */
[----:B------:R-:W-:Y:S01]  /*12330*/  FSEL R141, R6, -INF , !P0 ;  /* 0xff800000068d7808 */ /* 0x000fe20004000000 */
[----:B------:R-:W-:Y:S01]  /*12340*/  FFMA.FTZ R4, R3, -UR16, R4 ;  /* 0x8000001003047c23 */ /* 0x000fe20008010004 */
[----:B------:R-:W-:Y:S01]  /*12350*/  FSEL R143, R7, -INF , !P5 ;  /* 0xff800000078f7808 */ /* 0x000fe20006800000 */
[----:B------:R-:W-:Y:S05]  /*12360*/  FFMA.FTZ R5, R103, -UR16, R5 ;  /* 0x8000001067057c23 */ /* 0x000fea0008010005 */
[----:B------:R-:W-:Y:S01]  /*12370*/  FSEL R140, R4, -INF , !P6 ;  /* 0xff800000048c7808 */ /* 0x000fe20007000000 */
[C---:B------:R-:W-:Y:S01]  /*12380*/  VIADD R3, R0.reuse, 0x8 ;  /* 0x0000000800037836 */ /* 0x040fe20000000000 */
[----:B------:R-:W-:Y:S01]  /*12390*/  FSEL R142, R5, -INF , !P1 ;  /* 0xff800000058e7808 */ /* 0x000fe20004800000 */
[----:B------:R-:W-:Y:S02]  /*123a0*/  VIADD R2, R0, 0x9 ;  /* 0x0000000900027836 */ /* 0x000fe40000000000 */
[C-C-:B------:R-:W-:Y:S01]  /*123b0*/  IMAD.IADD R5, R202.reuse, 0x1, -R3.reuse ;  /* 0x00000001ca057824 */ /* 0x140fe200078e0a03 */
[CC--:B------:R-:W-:Y:S01]  /*123c0*/  ISETP.GE.AND P6, PT, R3.reuse, R201.reuse, PT ;  /* 0x000000c90300720c */ /* 0x0c0fe20003fc6270 */
[--C-:B------:R-:W-:Y:S01]  /*123d0*/  IMAD.IADD R4, R202, 0x1, -R2.reuse ;  /* 0x00000001ca047824 */ /* 0x100fe200078e0a02 */
[CC--:B------:R-:W-:Y:S02]  /*123e0*/  ISETP.GE.AND P1, PT, R3.reuse, R200.reuse, PT ;  /* 0x000000c80300720c */ /* 0x0c0fe40003f26270 */
[C---:B------:R-:W-:Y:S02]  /*123f0*/  ISETP.GE.AND P0, PT, R2.reuse, R201, PT ;  /* 0x000000c90200720c */ /* 0x040fe40003f06270 */
[C---:B------:R-:W-:Y:S02]  /*12400*/  ISETP.GE.AND P5, PT, R2.reuse, R200, PT ;  /* 0x000000c80200720c */ /* 0x040fe40003fa6270 */
[CC--:B------:R-:W-:Y:S02]  /*12410*/  ISETP.GE.OR P6, PT, R3.reuse, R205.reuse, !P6 ;  /* 0x000000cd0300720c */ /* 0x0c0fe400077c6670 */
[-C--:B------:R-:W-:Y:S01]  /*12420*/  ISETP.GE.OR P1, PT, R3, R204.reuse, !P1 ;  /* 0x000000cc0300720c */ /* 0x080fe20004f26670 */
[C---:B------:R-:W-:Y:S01]  /*12430*/  IMAD.IADD R3, R203.reuse, 0x1, -R3 ;  /* 0x00000001cb037824 */ /* 0x040fe200078e0a03 */
[C---:B------:R-:W-:Y:S02]  /*12440*/  ISETP.GE.OR P0, PT, R2.reuse, R205, !P0 ;  /* 0x000000cd0200720c */ /* 0x040fe40004706670 */
[----:B------:R-:W-:Y:S01]  /*12450*/  ISETP.GE.OR P5, PT, R2, R204, !P5 ;  /* 0x000000cc0200720c */ /* 0x000fe20006fa6670 */
[----:B------:R-:W-:Y:S01]  /*12460*/  IMAD.IADD R2, R203, 0x1, -R2 ;  /* 0x00000001cb027824 */ /* 0x000fe200078e0a02 */
[----:B------:R-:W-:Y:S02]  /*12470*/  IABS R5, R5 ;  /* 0x0000000500057213 */ /* 0x000fe40000000000 */
[----:B------:R-:W-:Y:S02]  /*12480*/  IABS R4, R4 ;  /* 0x0000000400047213 */ /* 0x000fe40000000000 */
[----:B------:R-:W-:Y:S01]  /*12490*/  IABS R103, R3 ;  /* 0x0000000300677213 */ /* 0x000fe20000000000 */
[----:B------:R-:W-:Y:S01]  /*124a0*/  IMAD.MOV.U32 R3, RZ, RZ, R5 ;  /* 0x000000ffff037224 */ /* 0x000fe200078e0005 */
[----:B------:R-:W-:Y:S01]  /*124b0*/  IABS R100, R2 ;  /* 0x0000000200647213 */ /* 0x000fe20000000000 */
[----:B------:R-:W-:Y:S01]  /*124c0*/  IMAD.MOV.U32 R2, RZ, RZ, R4 ;  /* 0x000000ffff027224 */ /* 0x000fe200078e0004 */
[----:B------:R-:W-:Y:S01]  /*124d0*/  I2FP.F32.S32 R103, R103 ;  /* 0x0000006700677245 */ /* 0x000fe20000201400 */
[----:B------:R-:W1:Y:S01]  /*124e0*/  LDSM.16.M88.4 R4, [R181+0x5000] ;  /* 0x00500000b504783b */ /* 0x000e620000000200 */
[----:B------:R-:W-:Y:S02]  /*124f0*/  I2FP.F32.S32 R3, R3 ;  /* 0x0000000300037245 */ /* 0x000fe40000201400 */
[----:B------:R-:W-:Y:S01]  /*12500*/  I2FP.F32.S32 R2, R2 ;  /* 0x0000000200027245 */ /* 0x000fe20000201400 */
[----:B------:R-:W-:Y:S01]  /*12510*/  FFMA.FTZ R10, R103, -UR16, R10 ;  /* 0x80000010670a7c23 */ /* 0x000fe2000801000a */
[----:B------:R-:W-:Y:S01]  /*12520*/  I2FP.F32.S32 R100, R100 ;  /* 0x0000006400647245 */ /* 0x000fe20000201400 */
[----:B------:R-:W-:Y:S01]  /*12530*/  FFMA.FTZ R8, R3, -UR16, R8 ;  /* 0x8000001003087c23 */ /* 0x000fe20008010008 */
[----:B------:R-:W-:Y:S02]  /*12540*/  VIADD R3, R0, 0x10 ;  /* 0x0000001000037836 */ /* 0x000fe40000000000 */
[----:B------:R-:W-:Y:S01]  /*12550*/  FFMA.FTZ R9, R2, -UR16, R9 ;  /* 0x8000001002097c23 */ /* 0x000fe20008010009 */
[----:B------:R-:W-:Y:S01]  /*12560*/  FSEL R137, R10, -INF , !P1 ;  /* 0xff8000000a897808 */ /* 0x000fe20004800000 */
[----:B------:R-:W-:Y:S01]  /*12570*/  VIADD R2, R0, 0x11 ;  /* 0x0000001100027836 */ /* 0x000fe20000000000 */
[----:B------:R-:W-:Y:S01]  /*12580*/  FSEL R103, R8, -INF , !P6 ;  /* 0xff80000008677808 */ /* 0x000fe20007000000 */
[----:B------:R-:W-:Y:S01]  /*12590*/  FFMA.FTZ R11, R100, -UR16, R11 ;  /* 0x80000010640b7c23 */ /* 0x000fe2000801000b */
[----:B------:R-:W-:Y:S01]  /*125a0*/  FSEL R136, R9, -INF , !P0 ;  /* 0xff80000009887808 */ /* 0x000fe20004000000 */
[C-C-:B------:R-:W-:Y:S01]  /*125b0*/  IMAD.IADD R9, R202.reuse, 0x1, -R3.reuse ;  /* 0x00000001ca097824 */ /* 0x140fe200078e0a03 */
[C---:B------:R-:W-:Y:S01]  /*125c0*/  ISETP.GE.AND P6, PT, R3.reuse, R201, PT ;  /* 0x000000c90300720c */ /* 0x040fe20003fc6270 */
[----:B------:R-:W-:Y:S01]  /*125d0*/  IMAD.IADD R8, R202, 0x1, -R2 ;  /* 0x00000001ca087824 */ /* 0x000fe200078e0a02 */
[C---:B------:R-:W-:Y:S02]  /*125e0*/  ISETP.GE.AND P0, PT, R3.reuse, R200, PT ;  /* 0x000000c80300720c */ /* 0x040fe40003f06270 */
[C---:B------:R-:W-:Y:S02]  /*125f0*/  ISETP.GE.OR P6, PT, R3.reuse, R205, !P6 ;  /* 0x000000cd0300720c */ /* 0x040fe400077c6670 */
[----:B------:R-:W-:Y:S01]  /*12600*/  ISETP.GE.OR P0, PT, R3, R204, !P0 ;  /* 0x000000cc0300720c */ /* 0x000fe20004706670 */
[----:B------:R-:W-:Y:S01]  /*12610*/  IMAD.IADD R3, R203, 0x1, -R3 ;  /* 0x00000001cb037824 */ /* 0x000fe200078e0a03 */
[----:B------:R-:W-:Y:S02]  /*12620*/  IABS R10, R9 ;  /* 0x00000009000a7213 */ /* 0x000fe40000000000 */
[----:B------:R-:W-:Y:S02]  /*12630*/  FSEL R146, R11, -INF , !P5 ;  /* 0xff8000000b927808 */ /* 0x000fe40006800000 */
[C---:B------:R-:W-:Y:S02]  /*12640*/  ISETP.GE.AND P1, PT, R2.reuse, R201, PT ;  /* 0x000000c90200720c */ /* 0x040fe40003f26270 */
[C---:B------:R-:W-:Y:S02]  /*12650*/  ISETP.GE.AND P5, PT, R2.reuse, R200, PT ;  /* 0x000000c80200720c */ /* 0x040fe40003fa6270 */
[----:B------:R-:W-:Y:S01]  /*12660*/  IABS R9, R3 ;  /* 0x0000000300097213 */ /* 0x000fe20000000000 */
[----:B------:R-:W-:Y:S01]  /*12670*/  IMAD.MOV.U32 R3, RZ, RZ, R10 ;  /* 0x000000ffff037224 */ /* 0x000fe200078e000a */
[C---:B------:R-:W-:Y:S02]  /*12680*/  ISETP.GE.OR P1, PT, R2.reuse, R205, !P1 ;  /* 0x000000cd0200720c */ /* 0x040fe40004f26670 */
[----:B------:R-:W-:Y:S01]  /*12690*/  ISETP.GE.OR P5, PT, R2, R204, !P5 ;  /* 0x000000cc0200720c */ /* 0x000fe20006fa6670 */
[----:B------:R-:W-:Y:S01]  /*126a0*/  IMAD.IADD R2, R203, 0x1, -R2 ;  /* 0x00000001cb027824 */ /* 0x000fe200078e0a02 */
[----:B------:R-:W-:Y:S02]  /*126b0*/  IABS R8, R8 ;  /* 0x0000000800087213 */ /* 0x000fe40000000000 */
[----:B------:R-:W-:Y:S01]  /*126c0*/  I2FP.F32.S32 R3, R3 ;  /* 0x0000000300037245 */ /* 0x000fe20000201400 */
[C---:B-1----:R-:W-:Y:S03]  /*126d0*/  HMMA.16816.F32 R20, R152.reuse, R4, R20 ;  /* 0x000000049814723c */ /* 0x042fe60000001814 */
[----:B------:R-:W-:Y:S01]  /*126e0*/  I2FP.F32.S32 R8, R8 ;  /* 0x0000000800087245 */ /* 0x000fe20000201400 */
[----:B------:R-:W-:Y:S01]  /*126f0*/  FFMA.FTZ R12, R3, -UR16, R12 ;  /* 0x80000010030c7c23 */ /* 0x000fe2000801000c */
[----:B------:R-:W-:Y:S01]  /*12700*/  IABS R2, R2 ;  /* 0x0000000200027213 */ /* 0x000fe20000000000 */
[C---:B------:R-:W-:Y:S05]  /*12710*/  HMMA.16816.F32 R24, R152.reuse, R6, R24 ;  /* 0x000000069818723c */ /* 0x040fea0000001818 */
[----:B------:R-:W-:Y:S01]  /*12720*/  I2FP.F32.S32 R2, R2 ;  /* 0x0000000200027245 */ /* 0x000fe20000201400 */
[----:B------:R-:W-:Y:S01]  /*12730*/  VIADD R3, R0, 0x18 ;  /* 0x0000001800037836 */ /* 0x000fe20000000000 */
[----:B------:R-:W-:Y:S01]  /*12740*/  FSEL R156, R12, -INF , !P6 ;  /* 0xff8000000c9c7808 */ /* 0x000fe20007000000 */
[----:B------:R-:W-:Y:S03]  /*12750*/  FFMA.FTZ R13, R8, -UR16, R13 ;  /* 0x80000010080d7c23 */ /* 0x000fe6000801000d */
[----:B------:R-:W-:Y:S01]  /*12760*/  ISETP.GE.AND P6, PT, R3, R201, PT ;  /* 0x000000c90300720c */ /* 0x000fe20003fc6270 */
[--C-:B------:R-:W-:Y:S01]  /*12770*/  IMAD.IADD R4, R202, 0x1, -R3.reuse ;  /* 0x00000001ca047824 */ /* 0x100fe200078e0a03 */
[----:B------:R-:W-:Y:S01]  /*12780*/  FSEL R157, R13, -INF , !P1 ;  /* 0xff8000000d9d7808 */ /* 0x000fe20004800000 */
[----:B------:R-:W-:Y:S01]  /*12790*/  IMAD.IADD R8, R203, 0x1, -R3 ;  /* 0x00000001cb087824 */ /* 0x000fe200078e0a03 */
[C---:B------:R-:W-:Y:S01]  /*127a0*/  ISETP.GE.AND P1, PT, R3.reuse, R200, PT ;  /* 0x000000c80300720c */ /* 0x040fe20003f26270 */
[----:B------:R-:W-:Y:S01]  /*127b0*/  FFMA.FTZ R15, R2, -UR16, R15 ;  /* 0x80000010020f7c23 */ /* 0x000fe2000801000f */
[----:B------:R-:W-:Y:S01]  /*127c0*/  I2FP.F32.S32 R9, R9 ;  /* 0x0000000900097245 */ /* 0x000fe20000201400 */
[----:B------:R-:W-:Y:S01]  /*127d0*/  VIADD R2, R0, 0x19 ;  /* 0x0000001900027836 */ /* 0x000fe20000000000 */
[C---:B------:R-:W-:Y:S02]  /*127e0*/  ISETP.GE.OR P6, PT, R3.reuse, R205, !P6 ;  /* 0x000000cd0300720c */ /* 0x040fe400077c6670 */
[----:B------:R-:W-:Y:S01]  /*127f0*/  ISETP.GE.OR P1, PT, R3, R204, !P1 ;  /* 0x000000cc0300720c */ /* 0x000fe20004f26670 */
[--C-:B------:R-:W-:Y:S01]  /*12800*/  IMAD.IADD R3, R202, 0x1, -R2.reuse ;  /* 0x00000001ca037824 */ /* 0x100fe200078e0a02 */
[----:B------:R-:W-:Y:S01]  /*12810*/  IABS R8, R8 ;  /* 0x0000000800087213 */ /* 0x000fe20000000000 */
[----:B------:R-:W-:Y:S01]  /*12820*/  IMAD.IADD R5, R203, 0x1, -R2 ;  /* 0x00000001cb057824 */ /* 0x000fe200078e0a02 */
[----:B------:R-:W-:Y:S01]  /*12830*/  FSEL R161, R15, -INF , !P5 ;  /* 0xff8000000fa17808 */ /* 0x000fe20006800000 */
[----:B------:R-:W-:Y:S01]  /*12840*/  FFMA.FTZ R14, R9, -UR16, R14 ;  /* 0x80000010090e7c23 */ /* 0x000fe2000801000e */
[----:B------:R-:W-:Y:S02]  /*12850*/  IABS R9, R4 ;  /* 0x0000000400097213 */ /* 0x000fe40000000000 */
[----:B------:R-:W-:Y:S02]  /*12860*/  IABS R4, R3 ;  /* 0x0000000300047213 */ /* 0x000fe40000000000 */
[----:B------:R-:W-:Y:S01]  /*12870*/  IABS R3, R5 ;  /* 0x0000000500037213 */ /* 0x000fe20000000000 */
[----:B------:R-:W-:Y:S01]  /*12880*/  IMAD.MOV.U32 R5, RZ, RZ, R9 ;  /* 0x000000ffff057224 */ /* 0x000fe200078e0009 */
[----:B------:R-:W-:Y:S02]  /*12890*/  I2FP.F32.S32 R4, R4 ;  /* 0x0000000400047245 */ /* 0x000fe40000201400 */
[----:B------:R-:W-:Y:S02]  /*128a0*/  FSEL R158, R14, -INF , !P0 ;  /* 0xff8000000e9e7808 */ /* 0x000fe40004000000 */
[----:B------:R-:W-:Y:S01]  /*128b0*/  I2FP.F32.S32 R5, R5 ;  /* 0x0000000500057245 */ /* 0x000fe20000201400 */
[----:B------:R-:W-:Y:S01]  /*128c0*/  FFMA.FTZ R17, R4, -UR16, R17 ;  /* 0x8000001004117c23 */ /* 0x000fe20008010011 */
[----:B------:R-:W-:Y:S02]  /*128d0*/  I2FP.F32.S32 R8, R8 ;  /* 0x0000000800087245 */ /* 0x000fe40000201400 */
[----:B------:R-:W-:Y:S01]  /*128e0*/  I2FP.F32.S32 R3, R3 ;  /* 0x0000000300037245 */ /* 0x000fe20000201400 */
[----:B------:R-:W-:Y:S01]  /*128f0*/  FFMA.FTZ R16, R5, -UR16, R16 ;  /* 0x8000001005107c23 */ /* 0x000fe20008010010 */
[C---:B------:R-:W-:Y:S01]  /*12900*/  ISETP.GE.AND P0, PT, R2.reuse, R201, PT ;  /* 0x000000c90200720c */ /* 0x040fe20003f06270 */
[----:B------:R-:W1:Y:S01]  /*12910*/  LDSM.16.M88.4 R4, [R181+0x5800] ;  /* 0x00580000b504783b */ /* 0x000e620000000200 */
[C---:B------:R-:W-:Y:S01]  /*12920*/  ISETP.GE.AND P5, PT, R2.reuse, R200, PT ;  /* 0x000000c80200720c */ /* 0x040fe20003fa6270 */
[----:B------:R-:W-:Y:S04]  /*12930*/  DEPBAR.LE SB0, 0x0 ;  /* 0x000080000000791a */ /* 0x000fe80000000000 */
[----:B------:R-:W-:Y:S01]  /*12940*/  BAR.SYNC.DEFER_BLOCKING 0x0 ;  /* 0x0000000000007b1d */ /* 0x000fe20000010000 */
[----:B------:R-:W-:Y:S01]  /*12950*/  ISETP.GE.OR P0, PT, R2, R205, !P0 ;  /* 0x000000cd0200720c */ /* 0x000fe20004706670 */
[----:B------:R-:W-:Y:S01]  /*12960*/  FFMA.FTZ R18, R8, -UR16, R18 ;  /* 0x8000001008127c23 */ /* 0x000fe20008010012 */
[----:B------:R-:W-:Y:S01]  /*12970*/  ISETP.GE.OR P5, PT, R2, R204, !P5 ;  /* 0x000000cc0200720c */ /* 0x000fe20006fa6670 */
[----:B------:R-:W-:Y:S01]  /*12980*/  VIADD R2, R0, 0x21 ;  /* 0x0000002100027836 */ /* 0x000fe20000000000 */
[----:B------:R-:W-:Y:S01]  /*12990*/  FSEL R147, R16, -INF , !P6 ;  /* 0xff80000010937808 */ /* 0x000fe20007000000 */
[----:B------:R-:W-:Y:S01]  /*129a0*/  FFMA.FTZ R19, R3, -UR16, R19 ;  /* 0x8000001003137c23 */ /* 0x000fe20008010013 */
[----:B------:R-:W-:Y:S01]  /*129b0*/  FSEL R160, R18, -INF , !P1 ;  /* 0xff80000012a07808 */ /* 0x000fe20004800000 */
[C---:B------:R-:W-:Y:S01]  /*129c0*/  VIADD R3, R0.reuse, 0x20 ;  /* 0x0000002000037836 */ /* 0x040fe20000000000 */
[----:B------:R-:W-:Y:S01]  /*129d0*/  FSEL R159, R17, -INF , !P0 ;  /* 0xff800000119f7808 */ /* 0x000fe20004000000 */
[----:B------:R-:W-:Y:S01]  /*129e0*/  VIADD R8, R0, 0x28 ;  /* 0x0000002800087836 */ /* 0x000fe20000000000 */
[----:B------:R-:W-:Y:S01]  /*129f0*/  FSEL R162, R19, -INF , !P5 ;  /* 0xff80000013a27808 */ /* 0x000fe20006800000 */
[--C-:B------:R-:W-:Y:S01]  /*12a00*/  IMAD.IADD R11, R202, 0x1, -R3.reuse ;  /* 0x00000001ca0b7824 */ /* 0x100fe200078e0a03 */
[-C--:B------:R-:W-:Y:S01]  /*12a10*/  ISETP.GE.AND P1, PT, R2, R201.reuse, PT ;  /* 0x000000c90200720c */ /* 0x080fe20003f26270 */
[--C-:B------:R-:W-:Y:S01]  /*12a20*/  IMAD.IADD R10, R202, 0x1, -R2.reuse ;  /* 0x00000001ca0a7824 */ /* 0x100fe200078e0a02 */
[CC--:B------:R-:W-:Y:S01]  /*12a30*/  ISETP.GE.AND P5, PT, R2.reuse, R200.reuse, PT ;  /* 0x000000c80200720c */ /* 0x0c0fe20003fa6270 */
[----:B------:R-:W-:Y:S01]  /*12a40*/  IMAD.IADD R9, R203, 0x1, -R3 ;  /* 0x00000001cb097824 */ /* 0x000fe200078e0a03 */
        /* <DEDUP_REMOVED lines=10> */
[----:B------:R-:W-:Y:S01]  /*12af0*/  IABS R11, R2 ;  /* 0x00000002000b7213 */ /* 0x000fe20000000000 */
[C---:B-1----:R-:W-:Y:S05]  /*12b00*/  HMMA.16816.F32 R28, R152.reuse, R4, R28 ;  /* 0x00000004981c723c */ /* 0x042fea000000181c */
[----:B------:R-:W-:Y:S01]  /*12b10*/  IABS R10, R9 ;  /* 0x00000009000a7213 */ /* 0x000fe20000000000 */
[----:B------:R-:W-:Y:S01]  /*12b20*/  IMAD.MOV.U32 R9, RZ, RZ, R12 ;  /* 0x000000ffff097224 */ /* 0x000fe200078e000c */
[----:B------:R-:W-:Y:S01]  /*12b30*/  IABS R2, R3 ;  /* 0x0000000300027213 */ /* 0x000fe20000000000 */
[----:B------:R-:W-:Y:S01]  /*12b40*/  IMAD.MOV.U32 R3, RZ, RZ, R13 ;  /* 0x000000ffff037224 */ /* 0x000fe200078e000d */
[----:B------:R-:W-:Y:S03]  /*12b50*/  HMMA.16816.F32 R32, R152, R6, R32 ;  /* 0x000000069820723c */ /* 0x000fe60000001820 */
[----:B------:R-:W-:Y:S01]  /*12b60*/  I2FP.F32.S32 R9, R9 ;  /* 0x0000000900097245 */ /* 0x000fe20000201400 */
[----:B------:R-:W-:Y:S01]  /*12b70*/  VIADD R4, R0, 0x30 ;  /* 0x0000003000047836 */ /* 0x000fe20000000000 */
[----:B------:R-:W-:Y:S02]  /*12b80*/  I2FP.F32.S32 R3, R3 ;  /* 0x0000000300037245 */ /* 0x000fe40000201400 */
[----:B------:R-:W-:Y:S01]  /*12b90*/  I2FP.F32.S32 R10, R10 ;  /* 0x0000000a000a7245 */ /* 0x000fe20000201400 */
[----:B------:R-:W-:Y:S03]  /*12ba0*/  FFMA.FTZ R21, R9, -UR16, R21 ;  /* 0x8000001009157c23 */ /* 0x000fe60008010015 */
        /* <DEDUP_REMOVED lines=8> */
[-C--:B------:R-:W-:Y:S01]  /*12c30*/  ISETP.GE.AND P6, PT, R8, R201.reuse, PT ;  /* 0x000000c90800720c */ /* 0x080fe20003fc6270 */
[----:B------:R-:W-:Y:S01]  /*12c40*/  VIADD R2, R0, 0x29 ;  /* 0x0000002900027836 */ /* 0x000fe20000000000 */
[-C--:B------:R-:W-:Y:S01]  /*12c50*/  ISETP.GE.AND P1, PT, R8, R200.reuse, PT ;  /* 0x000000c80800720c */ /* 0x080fe20003f26270 */
[----:B------:R-:W-:Y:S01]  /*12c60*/  VIADD R3, R0, 0x31 ;  /* 0x0000003100037836 */ /* 0x000fe20000000000 */
[----:B------:R-:W-:Y:S01]  /*12c70*/  FSEL R216, R22, -INF , !P0 ;  /* 0xff80000016d87808 */ /* 0x000fe20004000000 */
[C---:B------:R-:W-:Y:S01]  /*12c80*/  IMAD.IADD R10, R202.reuse, 0x1, -R2 ;  /* 0x00000001ca0a7824 */ /* 0x040fe200078e0a02 */
[----:B------:R-:W-:Y:S01]  /*12c90*/  FSEL R217, R23, -INF , !P5 ;  /* 0xff80000017d97808 */ /* 0x000fe20006800000 */
[----:B------:R-:W-:Y:S01]  /*12ca0*/  IMAD.IADD R9, R202, 0x1, -R3 ;  /* 0x00000001ca097824 */ /* 0x000fe200078e0a03 */
[----:B------:R-:W-:Y:S01]  /*12cb0*/  ISETP.GE.AND P0, PT, R2, R201, PT ;  /* 0x000000c90200720c */ /* 0x000fe20003f06270 */
[----:B------:R-:W-:Y:S01]  /*12cc0*/  IMAD.IADD R5, R202, 0x1, -R4 ;  /* 0x00000001ca057824 */ /* 0x000fe200078e0a04 */
[----:B------:R-:W-:Y:S02]  /*12cd0*/  ISETP.GE.AND P5, PT, R2, R200, PT ;  /* 0x000000c80200720c */ /* 0x000fe40003fa6270 */
        /* <DEDUP_REMOVED lines=12> */
[----:B------:R-:W-:Y:S02]  /*12da0*/  I2FP.F32.S32 R10, R10 ;  /* 0x0000000a000a7245 */ /* 0x000fe40000201400 */
[----:B------:R-:W-:Y:S02]  /*12db0*/  I2FP.F32.S32 R8, R8 ;  /* 0x0000000800087245 */ /* 0x000fe40000201400 */
[----:B------:R-:W-:Y:S01]  /*12dc0*/  I2FP.F32.S32 R9, R9 ;  /* 0x0000000900097245 */ /* 0x000fe20000201400 */
[----:B------:R-:W-:Y:S01]  /*12dd0*/  FFMA.FTZ R27, R10, -UR16, R27 ;  /* 0x800000100a1b7c23 */ /* 0x000fe2000801001b */
[----:B------:R-:W-:Y:S01]  /*12de0*/  IABS R5, R5 ;  /* 0x0000000500057213 */ /* 0x000fe20000000000 */
[----:B------:R-:W-:Y:S01]  /*12df0*/  FFMA.FTZ R25, R8, -UR16, R25 ;  /* 0x8000001008197c23 */ /* 0x000fe20008010019 */
[----:B------:R-:W-:Y:S01]  /*12e00*/  I2FP.F32.S32 R2, R2 ;  /* 0x0000000200027245 */ /* 0x000fe20000201400 */
[----:B------:R-:W-:Y:S01]  /*12e10*/  FFMA.FTZ R26, R9, -UR16, R26 ;  /* 0x80000010091a7c23 */ /* 0x000fe2000801001a */
[----:B------:R-:W-:Y:S02]  /*12e20*/  I2FP.F32.S32 R5, R5 ;  /* 0x0000000500057245 */ /* 0x000fe40000201400 */
[----:B------:R-:W-:Y:S01]  /*12e30*/  FSEL R209, R24, -INF , !P6 ;  /* 0xff80000018d17808 */ /* 0x000fe20007000000 */
[----:B------:R-:W-:Y:S01]  /*12e40*/  FFMA.FTZ R29, R2, -UR16, R29 ;  /* 0x80000010021d7c23 */ /* 0x000fe2000801001d */
[----:B------:R-:W-:Y:S01]  /*12e50*/  FSEL R212, R25, -INF , !P0 ;  /* 0xff80000019d47808 */ /* 0x000fe20004000000 */
[----:B------:R-:W-:Y:S01]  /*12e60*/  VIADD R2, R0, 0x38 ;  /* 0x0000003800027836 */ /* 0x000fe20000000000 */
[CC--:B------:R-:W-:Y:S01]  /*12e70*/  ISETP.GE.AND P6, PT, R4.reuse, R201.reuse, PT ;  /* 0x000000c90400720c */ /* 0x0c0fe20003fc6270 */
[----:B------:R-:W-:Y:S01]  /*12e80*/  FFMA.FTZ R28, R5, -UR16, R28 ;  /* 0x80000010051c7c23 */ /* 0x000fe2000801001c */
[-C--:B------:R-:W-:Y:S01]  /*12e90*/  ISETP.GE.AND P0, PT, R4, R200.reuse, PT ;  /* 0x000000c80400720c */ /* 0x080fe20003f06270 */
[----:B------:R-:W-:Y:S01]  /*12ea0*/  VIADD R0, R0, 0x39 ;  /* 0x0000003900007836 */ /* 0x000fe20000000000 */
[----:B------:R-:W-:Y:S01]  /*12eb0*/  FSEL R213, R26, -INF , !P1 ;  /* 0xff8000001ad57808 */ /* 0x000fe20004800000 */
[----:B------:R-:W-:Y:S01]  /*12ec0*/  IMAD.IADD R5, R203, 0x1, -R4 ;  /* 0x00000001cb057824 */ /* 0x000fe200078e0a04 */
[----:B------:R-:W-:Y:S01]  /*12ed0*/  FSEL R215, R27, -INF , !P5 ;  /* 0xff8000001bd77808 */ /* 0x000fe20006800000 */
[----:B------:R-:W-:Y:S01]  /*12ee0*/  IMAD.IADD R6, R202, 0x1, -R0 ;  /* 0x00000001ca067824 */ /* 0x000fe200078e0a00 */
[C---:B------:R-:W-:Y:S02]  /*12ef0*/  ISETP.GE.AND P1, PT, R3.reuse, R201, PT ;  /* 0x000000c90300720c */ /* 0x040fe40003f26270 */
[C---:B------:R-:W-:Y:S02]  /*12f00*/  ISETP.GE.AND P5, PT, R3.reuse, R200, PT ;  /* 0x000000c80300720c */ /* 0x040fe40003fa6270 */
        /* <DEDUP_REMOVED lines=9> */
[----:B------:R-:W-:Y:S01]  /*12fa0*/  IABS R3, R6 ;  /* 0x0000000600037213 */ /* 0x000fe20000000000 */
[----:B------:R-:W-:Y:S01]  /*12fb0*/  IMAD.MOV.U32 R6, RZ, RZ, R5 ;  /* 0x000000ffff067224 */ /* 0x000fe200078e0005 */
[----:B------:R-:W-:Y:S02]  /*12fc0*/  I2FP.F32.S32 R5, R4 ;  /* 0x0000000400057245 */ /* 0x000fe40000201400 */
[----:B------:R-:W-:Y:S02]  /*12fd0*/  FMNMX.FTZ R4, R140, R101, !PT ;  /* 0x000000658c047209 */ /* 0x000fe40007810000 */
[----:B------:R-:W-:Y:S01]  /*12fe0*/  I2FP.F32.S32 R3, R3 ;  /* 0x0000000300037245 */ /* 0x000fe20000201400 */
[----:B------:R-:W-:Y:S01]  /*12ff0*/  FFMA.FTZ R32, R5, -UR16, R32 ;  /* 0x8000001005207c23 */ /* 0x000fe20008010020 */
[----:B------:R-:W-:Y:S02]  /*13000*/  FMNMX.FTZ R4, R142, R4, !PT ;  /* 0x000000048e047209 */ /* 0x000fe40007810000 */
[----:B------:R-:W-:Y:S01]  /*13010*/  I2FP.F32.S32 R6, R6 ;  /* 0x0000000600067245 */ /* 0x000fe20000201400 */
[----:B------:R-:W-:Y:S01]  /*13020*/  FFMA.FTZ R33, R3, -UR16, R33 ;  /* 0x8000001003217c23 */ /* 0x000fe20008010021 */
[----:B------:R-:W-:Y:S02]  /*13030*/  FMNMX.FTZ R4, R103, R4, !PT ;  /* 0x0000000467047209 */ /* 0x000fe40007810000 */
[----:B------:R-:W-:Y:S01]  /*13040*/  FMNMX.FTZ R3, R141, R102, !PT ;  /* 0x000000668d037209 */ /* 0x000fe20007810000 */
[----:B------:R-:W-:Y:S01]  /*13050*/  FFMA.FTZ R30, R6, -UR16, R30 ;  /* 0x80000010061e7c23 */ /* 0x000fe2000801001e */
[----:B------:R-:W-:Y:S02]  /*13060*/  FMNMX.FTZ R4, R136, R4, !PT ;  /* 0x0000000488047209 */ /* 0x000fe40007810000 */
[----:B------:R-:W-:Y:S02]  /*13070*/  FSEL R208, R28, -INF , !P6 ;  /* 0xff8000001cd07808 */ /* 0x000fe40007000000 */
[----:B------:R-:W-:Y:S02]  /*13080*/  ISETP.GE.AND P6, PT, R2, R201, PT ;  /* 0x000000c90200720c */ /* 0x000fe40003fc6270 */
[----:B------:R-:W-:Y:S02]  /*13090*/  FMNMX.FTZ R3, R143, R3, !PT ;  /* 0x000000038f037209 */ /* 0x000fe40007810000 */
[----:B------:R-:W-:Y:S01]  /*130a0*/  FMNMX.FTZ R100, R156, R4, !PT ;  /* 0x000000049c647209 */ /* 0x000fe20007810000 */
[----:B------:R-:W-:Y:S01]  /*130b0*/  IMAD.IADD R4, R203, 0x1, -R2 ;  /* 0x00000001cb047824 */ /* 0x000fe200078e0a02 */
[----:B------:R-:W-:Y:S02]  /*130c0*/  FSEL R207, R29, -INF , !P1 ;  /* 0xff8000001dcf7808 */ /* 0x000fe40004800000 */
[C---:B------:R-:W-:Y:S02]  /*130d0*/  ISETP.GE.OR P6, PT, R2.reuse, R205, !P6 ;  /* 0x000000cd0200720c */ /* 0x040fe400077c6670 */
[----:B------:R-:W-:Y:S02]  /*130e0*/  ISETP.GE.AND P1, PT, R2, R200, PT ;  /* 0x000000c80200720c */ /* 0x000fe40003f26270 */
[----:B------:R-:W-:Y:S02]  /*130f0*/  FMNMX.FTZ R3, R137, R3, !PT ;  /* 0x0000000389037209 */ /* 0x000fe40007810000 */
[----:B------:R-:W-:Y:S02]  /*13100*/  FMNMX.FTZ R100, R157, R100, !PT ;  /* 0x000000649d647209 */ /* 0x000fe40007810000 */
[----:B------:R-:W-:Y:S02]  /*13110*/  FSEL R210, R30, -INF , !P0 ;  /* 0xff8000001ed27808 */ /* 0x000fe40004000000 */
[----:B------:R-:W-:Y:S02]  /*13120*/  FSEL R206, R32, -INF , !P6 ;  /* 0xff80000020ce7808 */ /* 0x000fe40007000000 */
[C---:B------:R-:W-:Y:S02]  /*13130*/  ISETP.GE.AND P0, PT, R0.reuse, R201, PT ;  /* 0x000000c90000720c */ /* 0x040fe40003f06270 */
[----:B------:R-:W-:Y:S02]  /*13140*/  ISETP.GE.AND P6, PT, R0, R200, PT ;  /* 0x000000c80000720c */ /* 0x000fe40003fc6270 */
[----:B------:R-:W-:Y:S02]  /*13150*/  ISETP.GE.OR P1, PT, R2, R204, !P1 ;  /* 0x000000cc0200720c */ /* 0x000fe40004f26670 */
[----:B------:R-:W-:Y:S01]  /*13160*/  FMNMX.FTZ R2, R146, R3, !PT ;  /* 0x0000000392027209 */ /* 0x000fe20007810000 */
[----:B------:R-:W-:Y:S01]  /*13170*/  IMAD.IADD R3, R203, 0x1, -R0 ;  /* 0x00000001cb037824 */ /* 0x000fe200078e0a00 */
        /* <DEDUP_REMOVED lines=9> */
[----:B------:R-:W-:Y:S02]  /*13210*/  IABS R4, R4 ;  /* 0x0000000400047213 */ /* 0x000fe40000000000 */
[----:B------:R-:W-:Y:S02]  /*13220*/  FMNMX.FTZ R0, R162, R0, !PT ;  /* 0x00000000a2007209 */ /* 0x000fe40007810000 */
[----:B------:R-:W-:Y:S02]  /*13230*/  FMNMX.FTZ R100, R209, R100, !PT ;  /* 0x00000064d1647209 */ /* 0x000fe40007810000 */
[----:B------:R-:W-:Y:S01]  /*13240*/  IABS R2, R3 ;  /* 0x0000000300027213 */ /* 0x000fe20000000000 */
[----:B------:R-:W-:Y:S01]  /*13250*/  IMAD.MOV.U32 R3, RZ, RZ, R4 ;  /* 0x000000ffff037224 */ /* 0x000fe200078e0004 */
[----:B------:R-:W-:Y:S02]  /*13260*/  FMNMX.FTZ R0, R216, R0, !PT ;  /* 0x00000000d8007209 */ /* 0x000fe40007810000 */
[----:B------:R-:W-:Y:S02]  /*13270*/  FMNMX.FTZ R100, R212, R100, !PT ;  /* 0x00000064d4647209 */ /* 0x000fe40007810000 */
[----:B------:R-:W-:Y:S02]  /*13280*/  FSEL R169, R33, -INF , !P0 ;  /* 0xff80000021a97808 */ /* 0x000fe40004000000 */
[----:B------:R-:W-:Y:S02]  /*13290*/  PLOP3.LUT P0, PT, PT, PT, UP0, 0x80, 0x0 ;  /* 0x000000000000781c */ /* 0x000fe40003f0f008 */
[----:B------:R-:W-:Y:S02]  /*132a0*/  FMNMX.FTZ R0, R217, R0, !PT ;  /* 0x00000000d9007209 */ /* 0x000fe40007810000 */
[----:B------:R-:W-:Y:S02]  /*132b0*/  FMNMX.FTZ R100, R208, R100, !PT ;  /* 0x00000064d0647209 */ /* 0x000fe40007810000 */
[----:B------:R-:W-:Y:S02]  /*132c0*/  I2FP.F32.S32 R7, R7 ;  /* 0x0000000700077245 */ /* 0x000fe40000201400 */
[----:B------:R-:W-:Y:S02]  /*132d0*/  I2FP.F32.S32 R3, R3 ;  /* 0x0000000300037245 */ /* 0x000fe40000201400 */
[----:B------:R-:W-:Y:S01]  /*132e0*/  FMNMX.FTZ R0, R213, R0, !PT ;  /* 0x00000000d5007209 */ /* 0x000fe20007810000 */
[----:B------:R-:W-:Y:S01]  /*132f0*/  FFMA.FTZ R31, R7, -UR16, R31 ;  /* 0x80000010071f7c23 */ /* 0x000fe2000801001f */
[----:B------:R-:W-:Y:S01]  /*13300*/  FMNMX.FTZ R100, R207, R100, !PT ;  /* 0x00000064cf647209 */ /* 0x000fe20007810000 */
[----:B------:R-:W-:Y:S01]  /*13310*/  FFMA.FTZ R34, R3, -UR16, R34 ;  /* 0x8000001003227c23 */ /* 0x000fe20008010022 */
[----:B------:R-:W-:Y:S02]  /*13320*/  I2FP.F32.S32 R2, R2 ;  /* 0x0000000200027245 */ /* 0x000fe40000201400 */
[----:B------:R-:W-:Y:S02]  /*13330*/  FMNMX.FTZ R0, R215, R0, !PT ;  /* 0x00000000d7007209 */ /* 0x000fe40007810000 */
[----:B------:R-:W-:Y:S01]  /*13340*/  FMNMX.FTZ R100, R206, R100, !PT ;  /* 0x00000064ce647209 */ /* 0x000fe20007810000 */
[----:B------:R-:W-:Y:S01]  /*13350*/  FFMA.FTZ R35, R2, -UR16, R35 ;  /* 0x8000001002237c23 */ /* 0x000fe20008010023 */
[----:B------:R-:W-:Y:S02]  /*13360*/  FSEL R175, R31, -INF , !P5 ;  /* 0xff8000001faf7808 */ /* 0x000fe40006800000 */
[----:B------:R-:W-:Y:S02]  /*13370*/  FSEL R174, R34, -INF , !P1 ;  /* 0xff80000022ae7808 */ /* 0x000fe40004800000 */
[----:B------:R-:W-:Y:S02]  /*13380*/  FMNMX.FTZ R28, R210, R0, !PT ;  /* 0x00000000d21c7209 */ /* 0x000fe40007810000 */
[----:B------:R-:W-:Y:S01]  /*13390*/  FMNMX.FTZ R100, R169, R100, !PT ;  /* 0x00000064a9647209 */ /* 0x000fe20007810000 */
[----:B------:R-:W-:Y:S06]  /*133a0*/  @P0 BRA `(.L_x_1431) ;  /* 0xffffffd400580947 */ /* 0x000fec000383ffff */
.L_x_1430:
[----:B------:R-:W2:Y:S01]  /*133b0*/  LDL.64 R170, [R1+0x48] ;  /* 0x0000480001aa7983 */ /* 0x000ea20000100a00 */
[----:B------:R-:W-:Y:S01]  /*133c0*/  FMNMX.FTZ R0, R175, R28, !PT ;  /* 0x0000001caf007209 */ /* 0x000fe20007810000 */
[----:B------:R-:W-:Y:S01]  /*133d0*/  UIADD3 UR29, UR31, 0x32370b8f, URZ ;  /* 0x32370b8f1f1d7890 */ /* 0x000fe2000fffe03f */
[----:B-1----:R-:W-:Y:S01]  /*133e0*/  IMAD.MOV.U32 R11, RZ, RZ, 0x7054 ;  /* 0x00007054ff0b7424 */ /* 0x002fe200078e00ff */
[----:B------:R-:W-:Y:S01]  /*133f0*/  UIADD3 UR25, UR31, -0x126145ec, URZ ;  /* 0xed9eba141f197890 */ /* 0x000fe2000fffe03f */
[----:B------:R-:W-:Y:S01]  /*13400*/  FSEL R167, R35, -INF , !P6 ;  /* 0xff80000023a77808 */ /* 0x000fe20007000000 */
[----:B------:R-:W1:Y:S01]  /*13410*/  SHFL.BFLY PT, R2, R100, 0x2, 0x1f ;  /* 0x0c401f0064027f89 */ /* 0x000e6200000e0000 */
[----:B------:R-:W-:Y:S01]  /*13420*/  FMNMX.FTZ R0, R174, R0, !PT ;  /* 0x00000000ae007209 */ /* 0x000fe20007810000 */
[----:B------:R-:W-:Y:S06]  /*13430*/  USHF.L.U32 UR36, UR9, 0x1, URZ ;  /* 0x0000000109247899 */ /* 0x000fec000800063f */
[----:B------:R-:W-:Y:S01]  /*13440*/  LDSM.16.MT88.4 R12, [R177+0xc000] ;  /* 0x00c00000b10c783b */ /* 0x000fe20000004200 */
[----:B------:R-:W-:Y:S01]  /*13450*/  FMNMX.FTZ R9, R167, R0, !PT ;  /* 0x00000000a7097209 */ /* 0x000fe20007810000 */
[----:B------:R-:W-:Y:S02]  /*13460*/  UIADD3 UR22, UR30, -0x4ab325aa, URZ ;  /* 0xb54cda561e167890 */ /* 0x000fe4000fffe03f */
[----:B------:R-:W-:Y:S02]  /*13470*/  ULOP3.LUT UR21, UR36, UR31, URZ, 0x3c, !UPT ;  /* 0x0000001f24157292 */ /* 0x000fe4000f8e3c3f */
[----:B------:R-:W-:Y:S02]  /*13480*/  UIADD3 UR18, UR31, -0x4498517b, URZ ;  /* 0xbb67ae851f127890 */ /* 0x000fe4000fffe03f */
[----:B------:R-:W3:Y:S01]  /*13490*/  SHFL.BFLY PT, R0, R9, 0x2, 0x1f ;  /* 0x0c401f0009007f89 */ /* 0x000ee200000e0000 */
[----:B------:R-:W-:Y:S02]  /*134a0*/  UIADD3 UR32, UR30, -0x61c88647, URZ ;  /* 0x9e3779b91e207890 */ /* 0x000fe4000fffe03f */
[----:B------:R-:W-:Y:S05]  /*134b0*/  UIADD3 UR24, UR30, 0x3c6ef372, URZ ;  /* 0x3c6ef3721e187890 */ /* 0x000fea000fffe03f */
[----:B------:R-:W-:Y:S01]  /*134c0*/  LDSM.16.MT88.4 R20, [R178+0xc000] ;  /* 0x00c00000b214783b */ /* 0x000fe20000004200 */
[----:B------:R-:W-:Y:S02]  /*134d0*/  UIADD3 UR28, UR30, 0x78dde6e4, URZ ;  /* 0x78dde6e41e1c7890 */ /* 0x000fe4000fffe03f */
[----:B------:R-:W-:Y:S02]  /*134e0*/  UIADD3 UR33, UR30, -0x255992d5, URZ ;  /* 0xdaa66d2b1e217890 */ /* 0x000fe4000fffe03f */
[----:B------:R-:W-:Y:S02]  /*134f0*/  UIADD3 UR36, UR36, 0x1, URZ ;  /* 0x0000000124247890 */ /* 0x000fe4000fffe03f */
[----:B------:R-:W-:Y:S01]  /*13500*/  UISETP.GT.AND UP0, UPT, UR9, UR5, UPT ;  /* 0x000000050900728c */ /* 0x000fe2000bf04270 */
[----:B------:R-:W-:Y:S01]  /*13510*/  LDSM.16.MT88.4 R28, [R180+0xc000] ;  /* 0x00c00000b41c783b */ /* 0x000fe20000004200 */
[----:B-1----:R-:W-:Y:S01]  /*13520*/  FMNMX.FTZ R100, R100, R2, !PT ;  /* 0x0000000264647209 */ /* 0x002fe20007810000 */
[----:B------:R-:W-:Y:S01]  /*13530*/  ULOP3.LUT UR36, UR36, UR31, URZ, 0x3c, !UPT ;  /* 0x0000001f24247292 */ /* 0x000fe2000f8e3c3f */
[----:B------:R-:W-:Y:S01]  /*13540*/  LOP3.LUT R2, R235, UR18, R236, 0x96, !PT ;  /* 0x00000012eb027c12 */ /* 0x000fe2000f8e96ec */
[----:B------:R-:W-:Y:S04]  /*13550*/  UIADD3 UR18, UR31, 0x76cf5d0a, URZ ;  /* 0x76cf5d0a1f127890 */ /* 0x000fe8000fffe03f */
[----:B------:R-:W1:Y:S01]  /*13560*/  SHFL.BFLY PT, R3, R100, 0x1, 0x1f ;  /* 0x0c201f0064037f89 */ /* 0x000e6200000e0000 */
[----:B------:R-:W-:Y:S01]  /*13570*/  IMAD.WIDE.U32 R154, R2, -0x326172a9, RZ ;  /* 0xcd9e8d57029a7825 */ /* 0x000fe200078e00ff */
[----:B---3--:R-:W-:Y:S02]  /*13580*/  FMNMX.FTZ R9, R9, R0, !PT ;  /* 0x0000000009097209 */ /* 0x008fe40007810000 */
[----:B------:R-:W-:Y:S01]  /*13590*/  LOP3.LUT R0, R237, UR21, RZ, 0x3c, !PT ;  /* 0x00000015ed007c12 */ /* 0x000fe2000f8e3cff */
[----:B------:R-:W-:Y:S03]  /*135a0*/  UIADD3 UR21, UR31, -0x56f99767, URZ ;  /* 0xa90668991f157890 */ /* 0x000fe6000fffe03f */
[----:B------:R-:W3:Y:S01]  /*135b0*/  SHFL.BFLY PT, R8, R9, 0x1, 0x1f ;  /* 0x0c201f0009087f89 */ /* 0x000ee200000e0000 */
[----:B------:R-:W-:Y:S03]  /*135c0*/  IMAD.WIDE.U32 R6, R0, -0x326172a9, RZ ;  /* 0xcd9e8d5700067825 */ /* 0x000fe600078e00ff */
[----:B------:R-:W-:Y:S02]  /*135d0*/  LOP3.LUT R6, R155, UR24, R6, 0x96, !PT ;  /* 0x000000189b067c12 */ /* 0x000fe4000f8e9606 */
[----:B-1----:R-:W-:Y:S04]  /*135e0*/  FMNMX.FTZ R100, R100, R3, !PT ;  /* 0x0000000364647209 */ /* 0x002fe80007810000 */
[C---:B------:R-:W-:Y:S01]  /*135f0*/  FSETP.NEU.FTZ.AND P1, PT, R100.reuse, -INF , PT ;  /* 0xff8000006400780b */ /* 0x040fe20003f3d000 */
[----:B------:R-:W-:Y:S01]  /*13600*/  FMUL.FTZ R144, R100, UR4 ;  /* 0x0000000464907c20 */ /* 0x000fe20008410000 */
[----:B---3--:R-:W-:Y:S04]  /*13610*/  FMNMX.FTZ R3, R9, R8, !PT ;  /* 0x0000000809037209 */ /* 0x008fe80007810000 */
[----:B------:R-:W-:Y:S02]  /*13620*/  FSEL R144, R144, RZ, P1 ;  /* 0x000000ff90907208 */ /* 0x000fe40000800000 */
[C---:B------:R-:W-:Y:S01]  /*13630*/  FSETP.NEU.FTZ.AND P0, PT, R3.reuse, -INF , PT ;  /* 0xff8000000300780b */ /* 0x040fe20003f1d000 */
[----:B------:R-:W-:Y:S02]  /*13640*/  FMUL.FTZ R145, R3, UR4 ;  /* 0x0000000403917c20 */ /* 0x000fe40008410000 */
[--C-:B------:R-:W-:Y:S03]  /*13650*/  FFMA.FTZ R0, R140, UR4, -R144.reuse ;  /* 0x000000048c007c23 */ /* 0x100fe60008010890 */
[----:B------:R-:W-:Y:S01]  /*13660*/  FSEL R145, R145, RZ, P0 ;  /* 0x000000ff91917208 */ /* 0x000fe20000000000 */
[----:B------:R1:W-:Y:S02]  /*13670*/  MUFU.EX2 R218, R0 ;  /* 0x0000000000da7308 */ /* 0x0003e40000000800 */
[----:B-1----:R-:W-:Y:S08]  /*13680*/  FFMA.FTZ R0, R142, UR4, -R144 ;  /* 0x000000048e007c23 */ /* 0x002ff00008010890 */
[----:B------:R1:W-:Y:S01]  /*13690*/  MUFU.EX2 R228, R0 ;  /* 0x0000000000e47308 */ /* 0x0003e20000000800 */
[----:B--2---:R-:W-:Y:S01]  /*136a0*/  LOP3.LUT R4, R7, UR32, R170, 0x96, !PT ;  /* 0x0000002007047c12 */ /* 0x004fe2000f8e96aa */
[----:B------:R-:W-:Y:S04]  /*136b0*/  IMAD.WIDE.U32 R6, R6, -0x2daee0ad, RZ ;  /* 0xd2511f5306067825 */ /* 0x000fe800078e00ff */
[----:B------:R-:W-:Y:S04]  /*136c0*/  IMAD.WIDE.U32 R4, R4, -0x2daee0ad, RZ ;  /* 0xd2511f5304047825 */ /* 0x000fe800078e00ff */
[----:B------:R-:W-:Y:S01]  /*136d0*/  IMAD.MOV.U32 R171, RZ, RZ, R219 ;  /* 0x000000ffffab7224 */ /* 0x000fe200078e00db */
[----:B------:R-:W-:Y:S01]  /*136e0*/  LOP3.LUT R5, R5, UR18, R234, 0x96, !PT ;  /* 0x0000001205057c12 */ /* 0x000fe2000f8e96ea */
[----:B------:R2:W3:Y:S01]  /*136f0*/  LDL.S16 R219, [R1+0x18] ;  /* 0x0000180001db7983 */ /* 0x0004e20000100600 */
[----:B------:R-:W-:Y:S03]  /*13700*/  LOP3.LUT R2, R7, UR29, R4, 0x96, !PT ;  /* 0x0000001d07027c12 */ /* 0x000fe6000f8e9604 */
[----:B------:R-:W-:Y:S04]  /*13710*/  IMAD.WIDE.U32 R4, R5, -0x326172a9, RZ ;  /* 0xcd9e8d5705047825 */ /* 0x000fe800078e00ff */
[----:B------:R-:W-:Y:S01]  /*13720*/  IMAD.WIDE.U32 R150, R2, -0x326172a9, RZ ;  /* 0xcd9e8d5702967825 */ /* 0x000fe200078e00ff */
[----:B------:R-:W-:Y:S03]  /*13730*/  LOP3.LUT R5, R5, UR33, R154, 0x96, !PT ;  /* 0x0000002105057c12 */ /* 0x000fe6000f8e969a */
[--C-:B------:R-:W-:Y:S01]  /*13740*/  FFMA.FTZ R2, R141, UR4, -R145.reuse ;  /* 0x000000048d027c23 */ /* 0x100fe20008010891 */
[----:B-1----:R-:W-:Y:S01]  /*13750*/  LOP3.LUT R0, R151, UR28, R4, 0x96, !PT ;  /* 0x0000001c97007c12 */ /* 0x002fe2000f8e9604 */
[----:B------:R-:W-:Y:S02]  /*13760*/  IMAD.WIDE.U32 R4, R5, -0x2daee0ad, RZ ;  /* 0xd2511f5305047825 */ /* 0x000fe400078e00ff */
[----:B------:R1:W-:Y:S02]  /*13770*/  MUFU.EX2 R151, R2 ;  /* 0x0000000200977308 */ /* 0x0003e40000000800 */
[----:B------:R-:W-:Y:S04]  /*13780*/  IMAD.WIDE.U32 R152, R0, -0x2daee0ad, RZ ;  /* 0xd2511f5300987825 */ /* 0x000fe800078e00ff */
[--C-:B------:R-:W-:Y:S04]  /*13790*/  FFMA.FTZ R0, R143, UR4, -R145.reuse ;  /* 0x000000048f007c23 */ /* 0x100fe80008010891 */
[----:B------:R4:W5:Y:S01]  /*137a0*/  MUFU.EX2 R225, R0 ;  /* 0x0000000000e17308 */ /* 0x0009620000000800 */
[----:B------:R-:W-:Y:S02]  /*137b0*/  LOP3.LUT R142, R153, UR21, R4, 0x96, !PT ;  /* 0x00000015998e7c12 */ /* 0x000fe4000f8e9604 */
[----:B------:R-:W-:Y:S01]  /*137c0*/  LOP3.LUT R4, R5, UR25, R6, 0x96, !PT ;  /* 0x0000001905047c12 */ /* 0x000fe2000f8e9606 */
[--C-:B------:R-:W-:Y:S02]  /*137d0*/  FFMA.FTZ R6, R137, UR4, -R145.reuse ;  /* 0x0000000489067c23 */ /* 0x100fe40008010891 */
[----:B------:R-:W-:Y:S04]  /*137e0*/  IMAD.WIDE.U32 R142, R142, -0x326172a9, RZ ;  /* 0xcd9e8d578e8e7825 */ /* 0x000fe800078e00ff */
[----:B------:R2:W-:Y:S01]  /*137f0*/  MUFU.EX2 R226, R6 ;  /* 0x0000000600e27308 */ /* 0x0005e20000000800 */
[----:B------:R-:W-:Y:S04]  /*13800*/  IMAD.WIDE.U32 R148, R4, -0x326172a9, RZ ;  /* 0xcd9e8d5704947825 */ /* 0x000fe800078e00ff */
[----:B------:R-:W-:Y:S01]  /*13810*/  FFMA.FTZ R4, R136, UR4, -R144 ;  /* 0x0000000488047c23 */ /* 0x000fe20008010890 */
[----:B-1----:R-:W-:Y:S02]  /*13820*/  LOP3.LUT R2, R142, 0xffff, RZ, 0xc0, !PT ;  /* 0x0000ffff8e027812 */ /* 0x002fe400078ec0ff */
[----:B------:R-:W-:Y:S02]  /*13830*/  SHF.R.U32.HI R5, RZ, 0x10, R142 ;  /* 0x00000010ff057819 */ /* 0x000fe4000001168e */
[----:B------:R1:W-:Y:S01]  /*13840*/  MUFU.EX2 R231, R4 ;  /* 0x0000000400e77308 */ /* 0x0003e20000000800 */
[----:B----4-:R-:W-:Y:S01]  /*13850*/  FFMA.FTZ R0, R103, UR4, -R144 ;  /* 0x0000000467007c23 */ /* 0x010fe20008010890 */
[----:B------:R-:W-:Y:S02]  /*13860*/  SHF.R.U32.HI R8, RZ, 0x8, R2 ;  /* 0x00000008ff087819 */ /* 0x000fe40000011602 */
[----:B------:R-:W-:Y:S02]  /*13870*/  SHF.R.U32.HI R9, RZ, 0x18, R142 ;  /* 0x00000018ff097819 */ /* 0x000fe4000001168e */
[----:B-----5:R-:W-:Y:S04]  /*13880*/  F2FP.F16.F32.PACK_AB R140, R225, R151 ;  /* 0x00000097e18c723e */ /* 0x020fe800000000ff */
[----:B------:R4:W5:Y:S01]  /*13890*/  MUFU.EX2 R227, R0 ;  /* 0x0000000000e37308 */ /* 0x0009620000000800 */
[----:B--2---:R-:W-:Y:S01]  /*138a0*/  FFMA.FTZ R6, R146, UR4, -R145 ;  /* 0x0000000492067c23 */ /* 0x004fe20008010891 */
[----:B------:R-:W-:Y:S01]  /*138b0*/  IMAD.U32 R146, RZ, RZ, UR12 ;  /* 0x0000000cff927e24 */ /* 0x000fe2000f8e00ff */
[----:B------:R-:W-:Y:S02]  /*138c0*/  LOP3.LUT R10, R142, 0xff, RZ, 0xc0, !PT ;  /* 0x000000ff8e0a7812 */ /* 0x000fe400078ec0ff */
[----:B------:R-:W-:Y:S02]  /*138d0*/  PRMT R141, R140, 0x7632, R141 ;  /* 0x000076328c8d7816 */ /* 0x000fe4000000008d */
[----:B------:R-:W-:Y:S03]  /*138e0*/  PRMT R146, R146, R11, UR12 ;  /* 0x0000000c92927e16 */ /* 0x000fe6000800000b */
[----:B------:R2:W2:Y:S01]  /*138f0*/  MUFU.EX2 R238, R6 ;  /* 0x0000000600ee7308 */ /* 0x0004a20000000800 */
[----:B-1----:R-:W-:Y:S02]  /*13900*/  LOP3.LUT R4, R5, 0xff, RZ, 0xc0, !PT ;  /* 0x000000ff05047812 */ /* 0x002fe400078ec0ff */
[----:B------:R-:W-:Y:S02]  /*13910*/  PRMT R8, R10, 0x5410, R8 ;  /* 0x000054100a087816 */ /* 0x000fe40000000008 */
[----:B------:R-:W-:Y:S03]  /*13920*/  PRMT R9, R4, 0x5410, R9 ;  /* 0x0000541004097816 */ /* 0x000fe60000000009 */
[--C-:B------:R-:W-:Y:S02]  /*13930*/  HSET2.LE.AND R138, R8, R146.reuse, PT ;  /* 0x00000092088a7233 */ /* 0x100fe40003803000 */
[----:B----4-:R-:W-:Y:S02]  /*13940*/  LOP3.LUT R0, R143, UR22, R148, 0x96, !PT ;  /* 0x000000168f007c12 */ /* 0x010fe4000f8e9694 */
[----:B-----5:R-:W-:Y:S02]  /*13950*/  F2FP.F16.F32.PACK_AB R166, R231, R227 ;  /* 0x000000e3e7a6723e */ /* 0x020fe400000000ff */
[C---:B------:R-:W-:Y:S02]  /*13960*/  LOP3.LUT R2, R0.reuse, 0xffff, RZ, 0xc0, !PT ;  /* 0x0000ffff00027812 */ /* 0x040fe400078ec0ff */
[----:B------:R-:W-:Y:S02]  /*13970*/  LOP3.LUT R7, R0, 0xff, RZ, 0xc0, !PT ;  /* 0x000000ff00077812 */ /* 0x000fe400078ec0ff */
[----:B------:R-:W-:Y:S02]  /*13980*/  SHF.R.U32.HI R5, RZ, 0x8, R2 ;  /* 0x00000008ff057819 */ /* 0x000fe40000011602 */
[--C-:B------:R-:W-:Y:S02]  /*13990*/  SHF.R.U32.HI R2, RZ, 0x10, R0.reuse ;  /* 0x00000010ff027819 */ /* 0x100fe40000011600 */
[----:B------:R-:W-:Y:S02]  /*139a0*/  PRMT R7, R7, 0x5410, R5 ;  /* 0x0000541007077816 */ /* 0x000fe40000000005 */
[----:B------:R-:W-:Y:S02]  /*139b0*/  SHF.R.U32.HI R5, RZ, 0x18, R0 ;  /* 0x00000018ff057819 */ /* 0x000fe40000011600 */
[----:B------:R-:W-:Y:S02]  /*139c0*/  LOP3.LUT R4, R2, 0xff, RZ, 0xc0, !PT ;  /* 0x000000ff02047812 */ /* 0x000fe400078ec0ff */
[----:B------:R-:W-:Y:S02]  /*139d0*/  FSEL R2, R100, RZ, P1 ;  /* 0x000000ff64027208 */ /* 0x000fe40000800000 */
[----:B------:R-:W-:Y:S02]  /*139e0*/  FSEL R0, R3, RZ, P0 ;  /* 0x000000ff03007208 */ /* 0x000fe40000000000 */
[----:B--2---:R-:W-:Y:S01]  /*139f0*/  F2FP.F16.F32.PACK_AB R6, R228, R218 ;  /* 0x000000dae406723e */ /* 0x004fe200000000ff */
[----:B------:R-:W-:Y:S01]  /*13a00*/  FADD.FTZ R2, -R2, R101 ;  /* 0x0000006502027221 */ /* 0x000fe20000010100 */
[----:B------:R-:W-:Y:S01]  /*13a10*/  PRMT R4, R4, 0x5410, R5 ;  /* 0x0000541004047816 */ /* 0x000fe20000000005 */
[--C-:B------:R-:W-:Y:S01]  /*13a20*/  FADD.FTZ R0, -R0, R102.reuse ;  /* 0x0000006600007221 */ /* 0x100fe20000010100 */
[----:B------:R-:W-:Y:S01]  /*13a30*/  PRMT R102, R6, 0x7610, R102 ;  /* 0x0000761006667816 */ /* 0x000fe20000000066 */
[----:B------:R-:W-:Y:S01]  /*13a40*/  FMUL.FTZ R2, R2, UR4 ;  /* 0x0000000402027c20 */ /* 0x000fe20008410000 */
[----:B------:R-:W-:Y:S01]  /*13a50*/  PRMT R103, R6, 0x7632, R103 ;  /* 0x0000763206677816 */ /* 0x000fe20000000067 */
[----:B------:R-:W-:Y:S01]  /*13a60*/  FMUL.FTZ R0, R0, UR4 ;  /* 0x0000000400007c20 */ /* 0x000fe20008410000 */
[--C-:B------:R-:W-:Y:S02]  /*13a70*/  HSET2.LE.AND R136, R7, R146.reuse, PT ;  /* 0x0000009207887233 */ /* 0x100fe40003803000 */
[--C-:B------:R-:W-:Y:S01]  /*13a80*/  HSET2.LE.AND R137, R4, R146.reuse, PT ;  /* 0x0000009204897233 */ /* 0x100fe20003803000 */
[----:B------:R-:W1:Y:S01]  /*13a90*/  MUFU.EX2 R2, R2 ;  /* 0x0000000200027308 */ /* 0x000e620000000800 */
[----:B------:R-:W-:Y:S02]  /*13aa0*/  PRMT R4, R102, 0x5410, R103 ;  /* 0x0000541066047816 */ /* 0x000fe40000000067 */
[----:B------:R-:W-:Y:S02]  /*13ab0*/  PRMT R165, R166, 0x7632, R165 ;  /* 0x00007632a6a57816 */ /* 0x000fe400000000a5 */
[----:B------:R-:W-:Y:S02]  /*13ac0*/  LOP3.LUT R136, R136, R4, RZ, 0xc0, !PT ;  /* 0x0000000488887212 */ /* 0x000fe400078ec0ff */
[----:B------:R-:W-:Y:S03]  /*13ad0*/  PRMT R4, R140, 0x5410, R141 ;  /* 0x000054108c047816 */ /* 0x000fe6000000008d */
[----:B------:R-:W2:Y:S01]  /*13ae0*/  MUFU.EX2 R0, R0 ;  /* 0x0000000000007308 */ /* 0x000ea20000000800 */
[----:B------:R-:W-:Y:S02]  /*13af0*/  F2FP.F16.F32.PACK_AB R164, R238, R226 ;  /* 0x000000e2eea4723e */ /* 0x000fe400000000ff */
[----:B------:R-:W-:Y:S02]  /*13b00*/  LOP3.LUT R137, R137, R4, RZ, 0xc0, !PT ;  /* 0x0000000489897212 */ /* 0x000fe400078ec0ff */
[----:B------:R-:W-:Y:S02]  /*13b10*/  PRMT R4, R166, 0x5410, R165 ;  /* 0x00005410a6047816 */ /* 0x000fe400000000a5 */
[----:B------:R-:W-:Y:S02]  /*13b20*/  PRMT R163, R164, 0x7632, R163 ;  /* 0x00007632a4a37816 */ /* 0x000fe400000000a3 */
[--C-:B------:R-:W-:Y:S01]  /*13b30*/  HSET2.LE.AND R139, R9, R146.reuse, PT ;  /* 0x00000092098b7233 */ /* 0x100fe20003803000 */
[----:B-1----:R-:W-:Y:S01]  /*13b40*/  FMUL.FTZ R5, R2, R109 ;  /* 0x0000006d02057220 */ /* 0x002fe20000410000 */
[----:B------:R-:W-:Y:S01]  /*13b50*/  LOP3.LUT R138, R138, R4, RZ, 0xc0, !PT ;  /* 0x000000048a8a7212 */ /* 0x000fe200078ec0ff */
[----:B------:R-:W-:Y:S01]  /*13b60*/  FMUL.FTZ R8, R2, R104 ;  /* 0x0000006802087220 */ /* 0x000fe20000410000 */
        /* <DEDUP_REMOVED lines=9> */
[----:B------:R-:W-:Y:S01]  /*13c00*/  LDSM.16.MT88.4 R108, [R177+0xe000] ;  /* 0x00e00000b16c783b */ /* 0x000fe20000004200 */
[C---:B------:R-:W-:Y:S01]  /*13c10*/  FMUL.FTZ R11, R0.reuse, R107 ;  /* 0x0000006b000b7220 */ /* 0x040fe20000410000 */
[C---:B------:R-:W-:Y:S01]  /*13c20*/  FMUL.FTZ R18, R0.reuse, R114 ;  /* 0x0000007200127220 */ /* 0x040fe20000410000 */
[----:B------:R-:W-:Y:S01]  /*13c30*/  FMUL.FTZ R19, R0, R115 ;  /* 0x0000007300137220 */ /* 0x000fe20000410000 */
[C---:B------:R-:W-:Y:S01]  /*13c40*/  FMUL.FTZ R33, R2.reuse, R129 ;  /* 0x0000008102217220 */ /* 0x040fe20000410000 */
[C---:B------:R-:W-:Y:S03]  /*13c50*/  HMMA.16816.F32 R4, R136.reuse, R12, R4 ;  /* 0x0000000c8804723c */ /* 0x040fe60000001804 */
[----:B------:R-:W1:Y:S02]  /*13c60*/  LDSM.16.MT88.4 R104, [R179+0xc000] ;  /* 0x00c00000b368783b */ /* 0x000e640000004200 */
[C---:B------:R-:W-:Y:S01]  /*13c70*/  FMUL.FTZ R24, R2.reuse, R120 ;  /* 0x0000007802187220 */ /* 0x040fe20000410000 */
[C---:B------:R-:W-:Y:S05]  /*13c80*/  HMMA.16816.F32 R8, R136.reuse, R14, R8 ;  /* 0x0000000e8808723c */ /* 0x040fea0000001808 */
[----:B------:R-:W2:Y:S01]  /*13c90*/  LDSM.16.MT88.4 R112, [R178+0xe000] ;  /* 0x00e00000b270783b */ /* 0x000ea20000004200 */
[----:B------:R-:W-:Y:S01]  /*13ca0*/  FMUL.FTZ R12, R2, R116 ;  /* 0x00000074020c7220 */ /* 0x000fe20000410000 */
[----:B------:R-:W-:Y:S01]  /*13cb0*/  FMUL.FTZ R15, R0, R119 ;  /* 0x00000077000f7220 */ /* 0x000fe20000410000 */
[----:B------:R-:W-:Y:S03]  /*13cc0*/  FMUL.FTZ R13, R2, R117 ;  /* 0x00000075020d7220 */ /* 0x000fe60000410000 */
[----:B------:R-:W-:Y:S01]  /*13cd0*/  FMUL.FTZ R14, R0, R118 ;  /* 0x00000076000e7220 */ /* 0x000fe20000410000 */
[----:B------:R-:W-:Y:S01]  /*13ce0*/  FMUL.FTZ R25, R2, R121 ;  /* 0x0000007902197220 */ /* 0x000fe20000410000 */
[----:B------:R4:W5:Y:S01]  /*13cf0*/  LDL.S16 R129, [R1+0x1c] ;  /* 0x00001c0001817983 */ /* 0x0009620000100600 */
[C---:B------:R-:W-:Y:S01]  /*13d00*/  FMUL.FTZ R26, R0.reuse, R122 ;  /* 0x0000007a001a7220 */ /* 0x040fe20000410000 */
[----:B------:R-:W-:Y:S01]  /*13d10*/  FMUL.FTZ R27, R0, R123 ;  /* 0x0000007b001b7220 */ /* 0x000fe20000410000 */
[----:B------:R-:W-:Y:S01]  /*13d20*/  FMUL.FTZ R32, R2, R128 ;  /* 0x0000008002207220 */ /* 0x000fe20000410000 */
[C---:B------:R-:W-:Y:S01]  /*13d30*/  FMUL.FTZ R34, R0.reuse, R130 ;  /* 0x0000008200227220 */ /* 0x040fe20000410000 */
[C---:B------:R-:W-:Y:S03]  /*13d40*/  HMMA.16816.F32 R12, R136.reuse, R20, R12 ;  /* 0x00000014880c723c */ /* 0x040fe6000000180c */
[----:B------:R-:W-:Y:S01]  /*13d50*/  FMUL.FTZ R35, R0, R131 ;  /* 0x0000008300237220 */ /* 0x000fe20000410000 */
[C---:B------:R-:W-:Y:S01]  /*13d60*/  FMUL.FTZ R36, R2.reuse, R36 ;  /* 0x0000002402247220 */ /* 0x040fe20000410000 */
[C---:B------:R-:W-:Y:S01]  /*13d70*/  FMUL.FTZ R37, R2.reuse, R37 ;  /* 0x0000002502257220 */ /* 0x040fe20000410000 */
[C---:B------:R-:W-:Y:S05]  /*13d80*/  HMMA.16816.F32 R16, R136.reuse, R22, R16 ;  /* 0x000000168810723c */ /* 0x040fea0000001810 */
[C---:B------:R-:W-:Y:S01]  /*13d90*/  FMUL.FTZ R20, R2.reuse, R124 ;  /* 0x0000007c02147220 */ /* 0x040fe20000410000 */
[----:B------:R-:W-:Y:S01]  /*13da0*/  FMUL.FTZ R21, R2, R125 ;  /* 0x0000007d02157220 */ /* 0x000fe20000410000 */
[C---:B------:R-:W-:Y:S01]  /*13db0*/  FMUL.FTZ R22, R0.reuse, R126 ;  /* 0x0000007e00167220 */ /* 0x040fe20000410000 */
[C---:B------:R-:W-:Y:S03]  /*13dc0*/  FMUL.FTZ R23, R0.reuse, R127 ;  /* 0x0000007f00177220 */ /* 0x040fe60000410000 */
[C---:B------:R-:W-:Y:S01]  /*13dd0*/  FMUL.FTZ R38, R0.reuse, R38 ;  /* 0x0000002600267220 */ /* 0x040fe20000410000 */
[----:B------:R-:W-:Y:S01]  /*13de0*/  FMUL.FTZ R39, R0, R39 ;  /* 0x0000002700277220 */ /* 0x000fe20000410000 */
[C---:B------:R-:W-:Y:S01]  /*13df0*/  FMUL.FTZ R40, R2.reuse, R40 ;  /* 0x0000002802287220 */ /* 0x040fe20000410000 */
[----:B------:R-:W-:Y:S01]  /*13e00*/  FMUL.FTZ R41, R2, R41 ;  /* 0x0000002902297220 */ /* 0x000fe20000410000 */
[C---:B------:R-:W-:Y:S03]  /*13e10*/  HMMA.16816.F32 R20, R136.reuse, R28, R20 ;  /* 0x0000001c8814723c */ /* 0x040fe60000001814 */
[C---:B------:R-:W-:Y:S01]  /*13e20*/  FMUL.FTZ R42, R0.reuse, R42 ;  /* 0x0000002a002a7220 */ /* 0x040fe20000410000 */
[----:B------:R-:W-:Y:S01]  /*13e30*/  FMUL.FTZ R43, R0, R43 ;  /* 0x0000002b002b7220 */ /* 0x000fe20000410000 */
[C---:B------:R-:W-:Y:S01]  /*13e40*/  FMUL.FTZ R44, R2.reuse, R44 ;  /* 0x0000002c022c7220 */ /* 0x040fe20000410000 */
[C---:B------:R-:W-:Y:S05]  /*13e50*/  HMMA.16816.F32 R24, R136.reuse, R30, R24 ;  /* 0x0000001e8818723c */ /* 0x040fea0000001818 */
[C---:B------:R-:W-:Y:S01]  /*13e60*/  FMUL.FTZ R28, R2.reuse, R132 ;  /* 0x00000084021c7220 */ /* 0x040fe20000410000 */
[----:B------:R-:W-:Y:S01]  /*13e70*/  FMUL.FTZ R29, R2, R133 ;  /* 0x00000085021d7220 */ /* 0x000fe20000410000 */
[----:B------:R4:W4:Y:S01]  /*13e80*/  LDL.S16 R132, [R1+0x38] ;  /* 0x0000380001847983 */ /* 0x0009220000100600 */
[C---:B------:R-:W-:Y:S03]  /*13e90*/  FMUL.FTZ R30, R0.reuse, R134 ;  /* 0x00000086001e7220 */ /* 0x040fe60000410000 */
[----:B------:R-:W-:Y:S01]  /*13ea0*/  FMUL.FTZ R31, R0, R135 ;  /* 0x00000087001f7220 */ /* 0x000fe20000410000 */
[----:B------:R-:W-:Y:S01]  /*13eb0*/  FMUL.FTZ R45, R2, R45 ;  /* 0x0000002d022d7220 */ /* 0x000fe20000410000 */
[C---:B------:R-:W-:Y:S01]  /*13ec0*/  FMUL.FTZ R46, R0.reuse, R46 ;  /* 0x0000002e002e7220 */ /* 0x040fe20000410000 */
[----:B------:R-:W-:Y:S01]  /*13ed0*/  FMUL.FTZ R47, R0, R47 ;  /* 0x0000002f002f7220 */ /* 0x000fe20000410000 */
[----:B------:R-:W-:Y:S01]  /*13ee0*/  LOP3.LUT R101, R237, UR36, RZ, 0x3c, !PT ;  /* 0x00000024ed657c12 */ /* 0x000fe2000f8e3cff */
[C---:B------:R-:W-:Y:S01]  /*13ef0*/  FMUL.FTZ R48, R2.reuse, R48 ;  /* 0x0000003002307220 */ /* 0x040fe20000410000 */
[----:B------:R-:W-:Y:S01]  /*13f00*/  FMUL.FTZ R49, R2, R49 ;  /* 0x0000003102317220 */ /* 0x000fe20000410000 */
[C---:B-1----:R-:W-:Y:S03]  /*13f10*/  HMMA.16816.F32 R28, R136.reuse, R104, R28 ;  /* 0x00000068881c723c */ /* 0x042fe6000000181c */
[C---:B------:R-:W-:Y:S01]  /*13f20*/  FMUL.FTZ R50, R0.reuse, R50 ;  /* 0x0000003200327220 */ /* 0x040fe20000410000 */
[----:B------:R-:W-:Y:S01]  /*13f30*/  FMUL.FTZ R51, R0, R51 ;  /* 0x0000003300337220 */ /* 0x000fe20000410000 */
[----:B------:R-:W-:Y:S01]  /*13f40*/  IMAD.WIDE.U32 R116, R101, -0x326172a9, RZ ;  /* 0xcd9e8d5765747825 */ /* 0x000fe200078e00ff */
[C---:B------:R-:W-:Y:S01]  /*13f50*/  HMMA.16816.F32 R32, R136.reuse, R106, R32 ;  /* 0x0000006a8820723c */ /* 0x040fe20000001820 */
[----:B------:R-:W1:Y:S04]  /*13f60*/  LDSM.16.MT88.4 R104, [R180+0xe000] ;  /* 0x00e00000b468783b */ /* 0x000e680000004200 */
[C---:B------:R-:W-:Y:S01]  /*13f70*/  FMUL.FTZ R52, R2.reuse, R52 ;  /* 0x0000003402347220 */ /* 0x040fe20000410000 */
[C---:B------:R-:W-:Y:S05]  /*13f80*/  HMMA.16816.F32 R36, R136.reuse, R108, R36 ;  /* 0x0000006c8824723c */ /* 0x040fea0000001824 */
[----:B------:R-:W-:Y:S01]  /*13f90*/  FMUL.FTZ R53, R2, R53 ;  /* 0x0000003502357220 */ /* 0x000fe20000410000 */
[C---:B------:R-:W-:Y:S01]  /*13fa0*/  HMMA.16816.F32 R40, R136.reuse, R110, R40 ;  /* 0x0000006e8828723c */ /* 0x040fe20000001828 */
[----:B------:R-:W1:Y:S04]  /*13fb0*/  LDSM.16.MT88.4 R108, [R179+0xe000] ;  /* 0x00e00000b36c783b */ /* 0x000e680000004200 */
[C---:B------:R-:W-:Y:S01]  /*13fc0*/  FMUL.FTZ R54, R0.reuse, R54 ;  /* 0x0000003600367220 */ /* 0x040fe20000410000 */
[C---:B--2---:R-:W-:Y:S05]  /*13fd0*/  HMMA.16816.F32 R44, R136.reuse, R112, R44 ;  /* 0x00000070882c723c */ /* 0x044fea000000182c */
[----:B------:R-:W-:Y:S01]  /*13fe0*/  FMUL.FTZ R55, R0, R55 ;  /* 0x0000003700377220 */ /* 0x000fe20000410000 */
[C---:B------:R-:W-:Y:S05]  /*13ff0*/  HMMA.16816.F32 R48, R136.reuse, R114, R48 ;  /* 0x000000728830723c */ /* 0x040fea0000001830 */
[----:B------:R-:W-:Y:S01]  /*14000*/  LOP3.LUT R112, R117, UR32, R170, 0x96, !PT ;  /* 0x0000002075707c12 */ /* 0x000fe2000f8e96aa */
[C---:B------:R-:W-:Y:S01]  /*14010*/  FMUL.FTZ R56, R2.reuse, R56 ;  /* 0x0000003802387220 */ /* 0x040fe20000410000 */
[----:B------:R-:W-:Y:S01]  /*14020*/  LOP3.LUT R116, R155, UR24, R116, 0x96, !PT ;  /* 0x000000189b747c12 */ /* 0x000fe2000f8e9674 */
[----:B------:R-:W-:Y:S03]  /*14030*/  FMUL.FTZ R57, R2, R57 ;  /* 0x0000003902397220 */ /* 0x000fe60000410000 */
[C---:B------:R-:W-:Y:S01]  /*14040*/  FMUL.FTZ R58, R0.reuse, R58 ;  /* 0x0000003a003a7220 */ /* 0x040fe20000410000 */
[----:B------:R-:W-:Y:S01]  /*14050*/  FMUL.FTZ R59, R0, R59 ;  /* 0x0000003b003b7220 */ /* 0x000fe20000410000 */
[----:B------:R-:W-:Y:S04]  /*14060*/  IMAD.WIDE.U32 R112, R112, -0x2daee0ad, RZ ;  /* 0xd2511f5370707825 */ /* 0x000fe800078e00ff */
[C---:B------:R-:W-:Y:S01]  /*14070*/  FMUL.FTZ R60, R2.reuse, R60 ;  /* 0x0000003c023c7220 */ /* 0x040fe20000410000 */
[----:B------:R-:W-:Y:S01]  /*14080*/  FMUL.FTZ R61, R2, R61 ;  /* 0x0000003d023d7220 */ /* 0x000fe20000410000 */
[C---:B-1----:R-:W-:Y:S03]  /*14090*/  HMMA.16816.F32 R52, R136.reuse, R104, R52 ;  /* 0x000000688834723c */ /* 0x042fe60000001834 */
[----:B------:R-:W-:Y:S01]  /*140a0*/  IMAD.WIDE.U32 R116, R116, -0x2daee0ad, RZ ;  /* 0xd2511f5374747825 */ /* 0x000fe200078e00ff */
[----:B------:R-:W-:Y:S01]  /*140b0*/  LOP3.LUT R101, R113, UR18, R234, 0x96, !PT ;  /* 0x0000001271657c12 */ /* 0x000fe2000f8e96ea */
[----:B------:R-:W-:Y:S02]  /*140c0*/  UIADD3 UR18, UR30, 0x1715609d, URZ ;  /* 0x1715609d1e127890 */ /* 0x000fe4000fffe03f */
[C---:B------:R-:W-:Y:S01]  /*140d0*/  FMUL.FTZ R62, R0.reuse, R62 ;  /* 0x0000003e003e7220 */ /* 0x040fe20000410000 */
[----:B------:R-:W-:Y:S03]  /*140e0*/  FMUL.FTZ R63, R0, R63 ;  /* 0x0000003f003f7220 */ /* 0x000fe60000410000 */
[----:B------:R-:W-:Y:S01]  /*140f0*/  LOP3.LUT R117, R117, UR29, R112, 0x96, !PT ;  /* 0x0000001d75757c12 */ /* 0x000fe2000f8e9670 */
[C---:B------:R-:W-:Y:S01]  /*14100*/  HMMA.16816.F32 R56, R136.reuse, R106, R56 ;  /* 0x0000006a8838723c */ /* 0x040fe20000001838 */
[----:B------:R-:W1:Y:S02]  /*14110*/  LDSM.16.MT88.4 R112, [R177+0x10000] ;  /* 0x01000000b170783b */ /* 0x000e640000004200 */
[----:B------:R-:W-:Y:S04]  /*14120*/  IMAD.WIDE.U32 R104, R101, -0x326172a9, RZ ;  /* 0xcd9e8d5765687825 */ /* 0x000fe800078e00ff */
[C---:B------:R-:W-:Y:S01]  /*14130*/  FMUL.FTZ R64, R2.reuse, R64 ;  /* 0x0000004002407220 */ /* 0x040fe20000410000 */
[----:B------:R-:W-:Y:S03]  /*14140*/  FMUL.FTZ R65, R2, R65 ;  /* 0x0000004102417220 */ /* 0x000fe60000410000 */
[C---:B------:R-:W-:Y:S01]  /*14150*/  FMUL.FTZ R66, R0.reuse, R66 ;  /* 0x0000004200427220 */ /* 0x040fe20000410000 */
[----:B------:R-:W-:Y:S01]  /*14160*/  FMUL.FTZ R67, R0, R67 ;  /* 0x0000004300437220 */ /* 0x000fe20000410000 */
[C---:B------:R-:W-:Y:S03]  /*14170*/  HMMA.16816.F32 R60, R136.reuse, R108, R60 ;  /* 0x0000006c883c723c */ /* 0x040fe6000000183c */
[----:B------:R-:W-:Y:S01]  /*14180*/  IMAD.WIDE.U32 R124, R117, -0x326172a9, RZ ;  /* 0xcd9e8d57757c7825 */ /* 0x000fe200078e00ff */
[----:B------:R-:W-:Y:S02]  /*14190*/  LOP3.LUT R105, R105, UR33, R154, 0x96, !PT ;  /* 0x0000002169697c12 */ /* 0x000fe4000f8e969a */
[C---:B------:R-:W-:Y:S05]  /*141a0*/  HMMA.16816.F32 R64, R136.reuse, R110, R64 ;  /* 0x0000006e8840723c */ /* 0x040fea0000001840 */
[----:B------:R-:W-:Y:S01]  /*141b0*/  LOP3.LUT R101, R125, UR28, R104, 0x96, !PT ;  /* 0x0000001c7d657c12 */ /* 0x000fe2000f8e9668 */
[----:B------:R-:W-:Y:S01]  /*141c0*/  IMAD.MOV.U32 R170, RZ, RZ, R220 ;  /* 0x000000ffffaa7224 */ /* 0x000fe200078e00dc */
[----:B------:R-:W-:Y:S01]  /*141d0*/  LOP3.LUT R109, R142, 0xff, RZ, 0xc0, !PT ;  /* 0x000000ff8e6d7812 */ /* 0x000fe200078ec0ff */
[----:B------:R2:W2:Y:S03]  /*141e0*/  LDL.S16 R220, [R1+0x40] ;  /* 0x0000400001dc7983 */ /* 0x0004a60000100600 */
[----:B------:R-:W-:Y:S01]  /*141f0*/  IMAD.WIDE.U32 R134, R101, -0x2daee0ad, RZ ;  /* 0xd2511f5365867825 */ /* 0x000fe200078e00ff */
[----:B------:R-:W-:Y:S02]  /*14200*/  LOP3.LUT R101, R143, UR22, R148, 0x96, !PT ;  /* 0x000000168f657c12 */ /* 0x000fe4000f8e9694 */
[----:B------:R-:W-:Y:S01]  /*14210*/  ISETP.LE.U32.AND P4, PT, R109, UR12, PT ;  /* 0x0000000c6d007c0c */ /* 0x000fe2000bf83070 */
[----:B------:R-:W-:Y:S01]  /*14220*/  IMAD.WIDE.U32 R104, R105, -0x2daee0ad, RZ ;  /* 0xd2511f5369687825 */ /* 0x000fe200078e00ff */
[C---:B------:R-:W-:Y:S02]  /*14230*/  LOP3.LUT R110, R101.reuse, 0xff, RZ, 0xc0, !PT ;  /* 0x000000ff656e7812 */ /* 0x040fe400078ec0ff */
[--C-:B------:R-:W-:Y:S01]  /*14240*/  SHF.R.U32.HI R109, RZ, 0x18, R101.reuse ;  /* 0x00000018ff6d7819 */ /* 0x100fe20000011665 */
[----:B------:R-:W-:Y:S01]  /*14250*/  FMUL.FTZ R68, R2, R68 ;  /* 0x0000004402447220 */ /* 0x000fe20000410000 */
[----:B------:R-:W-:Y:S01]  /*14260*/  ISETP.LE.U32.AND P6, PT, R110, UR12, PT ;  /* 0x0000000c6e007c0c */ /* 0x000fe2000bfc3070 */
[----:B------:R-:W-:Y:S01]  /*14270*/  FMUL.FTZ R69, R2, R69 ;  /* 0x0000004502457220 */ /* 0x000fe20000410000 */
[----:B------:R-:W-:Y:S01]  /*14280*/  LOP3.LUT R110, R101, 0xffff, RZ, 0xc0, !PT ;  /* 0x0000ffff656e7812 */ /* 0x000fe200078ec0ff */
[C---:B------:R-:W-:Y:S01]  /*14290*/  FMUL.FTZ R70, R0.reuse, R70 ;  /* 0x0000004600467220 */ /* 0x040fe20000410000 */
[----:B------:R-:W-:Y:S01]  /*142a0*/  SHF.R.U32.HI R101, RZ, 0x10, R101 ;  /* 0x00000010ff657819 */ /* 0x000fe20000011665 */
[----:B------:R-:W-:Y:S01]  /*142b0*/  FMUL.FTZ R71, R0, R71 ;  /* 0x0000004700477220 */ /* 0x000fe20000410000 */
[--C-:B------:R-:W-:Y:S01]  /*142c0*/  SHF.R.U32.HI R111, RZ, 0x10, R142.reuse ;  /* 0x00000010ff6f7819 */ /* 0x100fe2000001168e */
[C---:B------:R-:W-:Y:S01]  /*142d0*/  FMUL.FTZ R72, R2.reuse, R72 ;  /* 0x0000004802487220 */ /* 0x040fe20000410000 */
[----:B------:R-:W-:Y:S01]  /*142e0*/  SHF.R.U32.HI R108, RZ, 0x18, R142 ;  /* 0x00000018ff6c7819 */ /* 0x000fe2000001168e */
[----:B------:R-:W-:Y:S01]  /*142f0*/  FMUL.FTZ R73, R2, R73 ;  /* 0x0000004902497220 */ /* 0x000fe20000410000 */
[----:B------:R-:W-:Y:S01]  /*14300*/  LOP3.LUT R101, R101, 0xff, RZ, 0xc0, !PT ;  /* 0x000000ff65657812 */ /* 0x000fe200078ec0ff */
[----:B------:R-:W-:Y:S01]  /*14310*/  FMUL.FTZ R74, R0, R74 ;  /* 0x0000004a004a7220 */ /* 0x000fe20000410000 */
[----:B------:R-:W-:Y:S01]  /*14320*/  LOP3.LUT R142, R142, 0xffff, RZ, 0xc0, !PT ;  /* 0x0000ffff8e8e7812 */ /* 0x000fe200078ec0ff */
[----:B------:R-:W-:Y:S01]  /*14330*/  @!P6 HADD2 R245, -R102.H0_H0, -RZ.H0_H0 ;  /* 0xa00000ff66f5e230 */ /* 0x000fe20000000900 */
[----:B------:R-:W-:Y:S01]  /*14340*/  LOP3.LUT R125, R135, UR21, R104, 0x96, !PT ;  /* 0x00000015877d7c12 */ /* 0x000fe2000f8e9668 */
[C---:B-1----:R-:W-:Y:S01]  /*14350*/  HMMA.16816.F32 R68, R136.reuse, R112, R68 ;  /* 0x000000708844723c */ /* 0x042fe20000001844 */
[----:B------:R1:W4:Y:S01]  /*14360*/  LDL.S16 R135, [R1+0x3c] ;  /* 0x00003c0001877983 */ /* 0x0003220000100600 */
[----:B------:R-:W-:Y:S01]  /*14370*/  UIADD3 UR21, UR31, 0x646e171e, URZ ;  /* 0x646e171e1f157890 */ /* 0x000fe2000fffe03f */
[----:B------:R-:W-:Y:S01]  /*14380*/  @!P6 PRMT R102, R245, 0x5410, RZ ;  /* 0x00005410f566e816 */ /* 0x000fe200000000ff */
[----:B------:R-:W-:Y:S01]  /*14390*/  FMUL.FTZ R75, R0, R75 ;  /* 0x0000004b004b7220 */ /* 0x000fe20000410000 */
[----:B------:R-:W-:Y:S01]  /*143a0*/  ISETP.LE.U32.AND P6, PT, R101, UR12, PT ;  /* 0x0000000c65007c0c */ /* 0x000fe2000bfc3070 */
[----:B------:R-:W-:Y:S01]  /*143b0*/  FMUL.FTZ R76, R2, R76 ;  /* 0x0000004c024c7220 */ /* 0x000fe20000410000 */
[----:B------:R-:W-:Y:S01]  /*143c0*/  SHF.R.U32.HI R101, RZ, 0x8, R142 ;  /* 0x00000008ff657819 */ /* 0x000fe2000001168e */
[----:B------:R-:W-:Y:S01]  /*143d0*/  STG.E.U16 desc[UR26][R170.64], R102 ;  /* 0x00000066aa007986 */ /* 0x000fe2000c10151a */
[----:B------:R-:W-:Y:S02]  /*143e0*/  ISETP.LE.U32.AND P5, PT, R109, UR12, PT ;  /* 0x0000000c6d007c0c */ /* 0x000fe4000bfa3070 */
[----:B------:R-:W-:Y:S01]  /*143f0*/  LOP3.LUT R122, R105, UR25, R116, 0x96, !PT ;  /* 0x00000019697a7c12 */ /* 0x000fe2000f8e9674 */
[----:B------:R1:W4:Y:S01]  /*14400*/  LDL.S16 R142, [R1+0xc] ;  /* 0x00000c00018e7983 */ /* 0x0003220000100600 */
[C---:B------:R-:W-:Y:S03]  /*14410*/  HMMA.16816.F32 R72, R136.reuse, R114, R72 ;  /* 0x000000728848723c */ /* 0x040fe60000001848 */
[----:B------:R-:W1:Y:S01]  /*14420*/  LDSM.16.MT88.4 R104, [R178+0x10000] ;  /* 0x01000000b268783b */ /* 0x000e620000004200 */
[----:B------:R-:W-:Y:S04]  /*14430*/  IMAD.WIDE.U32 R122, R122, -0x326172a9, RZ ;  /* 0xcd9e8d577a7a7825 */ /* 0x000fe800078e00ff */
[----:B------:R-:W-:Y:S01]  /*14440*/  FMUL.FTZ R77, R2, R77 ;  /* 0x0000004d024d7220 */ /* 0x000fe20000410000 */
[----:B------:R-:W-:Y:S02]  /*14450*/  ISETP.LE.U32.AND P1, PT, R108, UR12, PT ;  /* 0x0000000c6c007c0c */ /* 0x000fe4000bf23070 */
[C---:B------:R-:W-:Y:S01]  /*14460*/  FMUL.FTZ R78, R0.reuse, R78 ;  /* 0x0000004e004e7220 */ /* 0x040fe20000410000 */
[----:B------:R-:W-:Y:S01]  /*14470*/  FMUL.FTZ R79, R0, R79 ;  /* 0x0000004f004f7220 */ /* 0x000fe20000410000 */
[----:B------:R-:W-:Y:S01]  /*14480*/  LOP3.LUT R168, R123, UR18, R124, 0x96, !PT ;  /* 0x000000127ba87c12 */ /* 0x000fe2000f8e967c */
[C---:B------:R-:W-:Y:S01]  /*14490*/  FMUL.FTZ R80, R2.reuse, R80 ;  /* 0x0000005002507220 */ /* 0x040fe20000410000 */
[----:B------:R-:W-:Y:S01]  /*144a0*/  SHF.R.U32.HI R112, RZ, 0x8, R110 ;  /* 0x00000008ff707819 */ /* 0x000fe2000001166e */
[----:B------:R-:W-:Y:S01]  /*144b0*/  FMUL.FTZ R81, R2, R81 ;  /* 0x0000005102517220 */ /* 0x000fe20000410000 */
[----:B------:R-:W-:Y:S01]  /*144c0*/  IADD3 R172, P0, R170, UR20, RZ ;  /* 0x00000014aaac7c10 */ /* 0x000fe2000ff1e0ff */
[----:B------:R-:W-:Y:S01]  /*144d0*/  FMUL.FTZ R82, R0, R82 ;  /* 0x0000005200527220 */ /* 0x000fe20000410000 */
[----:B------:R-:W-:Y:S01]  /*144e0*/  LOP3.LUT R113, R112, 0xffff, RZ, 0xc0, !PT ;  /* 0x0000ffff70717812 */ /* 0x000fe200078ec0ff */
[----:B------:R-:W-:Y:S01]  /*144f0*/  FFMA.FTZ R112, R156, UR4, -R144 ;  /* 0x000000049c707c23 */ /* 0x000fe20008010890 */
[----:B------:R-:W-:Y:S01]  /*14500*/  IADD3.X R173, R171, UR19, RZ, P0, !PT ;  /* 0x00000013abad7c10 */ /* 0x000fe200087fe4ff */
[----:B------:R-:W-:Y:S01]  /*14510*/  FMUL.FTZ R83, R0, R83 ;  /* 0x0000005300537220 */ /* 0x000fe20000410000 */
[----:B------:R-:W-:Y:S01]  /*14520*/  ISETP.LE.U32.AND P0, PT, R113, UR12, PT ;  /* 0x0000000c71007c0c */ /* 0x000fe2000bf03070 */
[----:B------:R3:W-:Y:S01]  /*14530*/  MUFU.EX2 R222, R112 ;  /* 0x0000007000de7308 */ /* 0x0007e20000000800 */
[----:B------:R-:W-:Y:S01]  /*14540*/  LOP3.LUT R108, R111, 0xff, RZ, 0xc0, !PT ;  /* 0x000000ff6f6c7812 */ /* 0x000fe200078ec0ff */
[C---:B------:R-:W-:Y:S01]  /*14550*/  FMUL.FTZ R84, R2.reuse, R84 ;  /* 0x0000005402547220 */ /* 0x040fe20000410000 */
[----:B------:R-:W-:Y:S01]  /*14560*/  FMUL.FTZ R85, R2, R85 ;  /* 0x0000005502557220 */ /* 0x000fe20000410000 */
[----:B------:R-:W-:Y:S01]  /*14570*/  FMUL.FTZ R86, R0, R86 ;  /* 0x0000005600567220 */ /* 0x000fe20000410000 */
[----:B------:R-:W-:Y:S01]  /*14580*/  ISETP.LE.U32.AND P3, PT, R108, UR12, PT ;  /* 0x0000000c6c007c0c */ /* 0x000fe2000bf63070 */
[----:B------:R-:W-:Y:S01]  /*14590*/  FFMA.FTZ R131, R2, R221, R218 ;  /* 0x000000dd02837223 */ /* 0x000fe200000100da */
[----:B------:R-:W1:Y:S01]  /*145a0*/  LDSM.16.MT88.4 R108, [R180+0x10000] ;  /* 0x01000000b46c783b */ /* 0x000e620000004200 */
[----:B------:R-:W-:Y:S01]  /*145b0*/  FMUL.FTZ R87, R0, R87 ;  /* 0x0000005700577220 */ /* 0x000fe20000410000 */
[----:B------:R-:W-:Y:S01]  /*145c0*/  LOP3.LUT R120, R149, UR18, R150, 0x96, !PT ;  /* 0x0000001295787c12 */ /* 0x000fe2000f8e9696 */
[----:B------:R-:W-:Y:S02]  /*145d0*/  @!P6 HADD2 R239, -R140.H0_H0, -RZ.H0_H0 ;  /* 0xa00000ff8cefe230 */ /* 0x000fe40000000900 */
[C---:B------:R-:W-:Y:S01]  /*145e0*/  FMUL.FTZ R88, R2.reuse, R88 ;  /* 0x0000005802587220 */ /* 0x040fe20000410000 */
[----:B------:R-:W-:Y:S02]  /*145f0*/  @!P0 HADD2 R240, -R103.H0_H0, -RZ.H0_H0 ;  /* 0xa00000ff67f08230 */ /* 0x000fe40000000900 */
[----:B------:R-:W-:Y:S01]  /*14600*/  FMUL.FTZ R89, R2, R89 ;  /* 0x0000005902597220 */ /* 0x000fe20000410000 */
[----:B------:R-:W-:Y:S04]  /*14610*/  IMAD.WIDE.U32 R120, R120, -0x2daee0ad, RZ ;  /* 0xd2511f5378787825 */ /* 0x000fe800078e00ff */
[----:B------:R-:W-:Y:S01]  /*14620*/  FMUL.FTZ R90, R0, R90 ;  /* 0x0000005a005a7220 */ /* 0x000fe20000410000 */
[----:B------:R-:W-:Y:S01]  /*14630*/  UMOV UR18, UR9 ;  /* 0x0000000900127c82 */ /* 0x000fe20008000000 */
[----:B------:R-:W-:Y:S01]  /*14640*/  @!P0 PRMT R103, R240, 0x5410, RZ ;  /* 0x00005410f0678816 */ /* 0x000fe200000000ff */
[----:B---3--:R-:W-:Y:S01]  /*14650*/  @!P3 HADD2 R219, -R164.H0_H0, -RZ.H0_H0 ;  /* 0xa00000ffa4dbb230 */ /* 0x008fe20000000900 */
[----:B------:R-:W-:Y:S01]  /*14660*/  LOP3.LUT R112, R120, 0xff, RZ, 0xc0, !PT ;  /* 0x000000ff78707812 */ /* 0x000fe200078ec0ff */
[----:B------:R-:W-:Y:S01]  /*14670*/  FMUL.FTZ R91, R0, R91 ;  /* 0x0000005b005b7220 */ /* 0x000fe20000410000 */
[C---:B-1----:R-:W-:Y:S01]  /*14680*/  HMMA.16816.F32 R76, R136.reuse, R104, R76 ;  /* 0x00000068884c723c */ /* 0x042fe2000000184c */
[----:B------:R-:W-:Y:S02]  /*14690*/  STG.E.U16 desc[UR26][R170.64+0x2], R103 ;  /* 0x00000267aa007986 */ /* 0x000fe4000c10151a */
[----:B------:R-:W-:Y:S01]  /*146a0*/  LOP3.LUT R113, R120, 0xff, RZ, 0xc0, !PT ;  /* 0x000000ff78717812 */ /* 0x000fe200078ec0ff */
[----:B------:R-:W-:Y:S01]  /*146b0*/  FMUL.FTZ R92, R2, R92 ;  /* 0x0000005c025c7220 */ /* 0x000fe20000410000 */
[----:B------:R-:W-:Y:S01]  /*146c0*/  @!P6 PRMT R140, R239, 0x5410, RZ ;  /* 0x00005410ef8ce816 */ /* 0x000fe200000000ff */
[C---:B------:R-:W-:Y:S03]  /*146d0*/  HMMA.16816.F32 R80, R136.reuse, R106, R80 ;  /* 0x0000006a8850723c */ /* 0x040fe60000001850 */
[----:B------:R-:W-:Y:S01]  /*146e0*/  ISETP.LE.U32.AND P6, PT, R113, UR12, PT ;  /* 0x0000000c71007c0c */ /* 0x000fe2000bfc3070 */
[----:B------:R-:W-:Y:S01]  /*146f0*/  STG.E.U16 desc[UR26][R172.64], R140 ;  /* 0x0000008cac007986 */ /* 0x000fe2000c10151a */
[----:B------:R-:W-:Y:S01]  /*14700*/  FFMA.FTZ R104, R157, UR4, -R144 ;  /* 0x000000049d687c23 */ /* 0x000fe20008010890 */
[----:B------:R-:W-:Y:S01]  /*14710*/  FFMA.FTZ R105, R158, UR4, -R145 ;  /* 0x000000049e697c23 */ /* 0x000fe20008010891 */
[----:B------:R-:W-:Y:S01]  /*14720*/  FMUL.FTZ R93, R2, R93 ;  /* 0x0000005d025d7220 */ /* 0x000fe20000410000 */
[C---:B------:R-:W-:Y:S01]  /*14730*/  FMUL.FTZ R94, R0.reuse, R94 ;  /* 0x0000005e005e7220 */ /* 0x040fe20000410000 */
[----:B------:R1:W-:Y:S02]  /*14740*/  MUFU.EX2 R224, R104 ;  /* 0x0000006800e07308 */ /* 0x0003e40000000800 */
[----:B------:R-:W-:Y:S01]  /*14750*/  FMUL.FTZ R95, R0, R95 ;  /* 0x0000005f005f7220 */ /* 0x000fe20000410000 */
[C---:B------:R-:W-:Y:S01]  /*14760*/  FMUL.FTZ R96, R2.reuse, R96 ;  /* 0x0000006002607220 */ /* 0x040fe20000410000 */
[----:B------:R-:W-:Y:S01]  /*14770*/  FMUL.FTZ R97, R2, R97 ;  /* 0x0000006102617220 */ /* 0x000fe20000410000 */
[C---:B------:R-:W-:Y:S01]  /*14780*/  FMUL.FTZ R98, R0.reuse, R98 ;  /* 0x0000006200627220 */ /* 0x040fe20000410000 */
[----:B------:R-:W-:Y:S01]  /*14790*/  FMUL.FTZ R99, R0, R99 ;  /* 0x0000006300637220 */ /* 0x000fe20000410000 */
[----:B------:R-:W-:Y:S03]  /*147a0*/  SHF.R.U32.HI R117, RZ, 0x18, R120 ;  /* 0x00000018ff757819 */ /* 0x000fe60000011678 */
[----:B------:R3:W-:Y:S01]  /*147b0*/  MUFU.EX2 R143, R105 ;  /* 0x00000069008f7308 */ /* 0x0007e20000000800 */
[----:B------:R-:W-:Y:S01]  /*147c0*/  PRMT R133, R219, 0x7610, R133 ;  /* 0x00007610db857816 */ /* 0x000fe20000000085 */
[C---:B------:R-:W-:Y:S03]  /*147d0*/  HMMA.16816.F32 R84, R136.reuse, R108, R84 ;  /* 0x0000006c8854723c */ /* 0x040fe60000001854 */
[----:B------:R-:W-:Y:S01]  /*147e0*/  @!P3 PRMT R164, R133, 0x5410, RZ ;  /* 0x0000541085a4b816 */ /* 0x000fe200000000ff */
[--C-:B------:R-:W-:Y:S01]  /*147f0*/  FFMA.FTZ R133, R210, UR4, -R145.reuse ;  /* 0x00000004d2857c23 */ /* 0x100fe20008010891 */
[----:B-1----:R-:W-:Y:S01]  /*14800*/  LOP3.LUT R104, R101, 0xffff, RZ, 0xc0, !PT ;  /* 0x0000ffff65687812 */ /* 0x002fe200078ec0ff */
[----:B------:R-:W-:Y:S01]  /*14810*/  FFMA.FTZ R101, R161, UR4, -R145 ;  /* 0x00000004a1657c23 */ /* 0x000fe20008010891 */
[--C-:B------:R-:W-:Y:S01]  /*14820*/  FFMA.FTZ R108, R147, UR4, -R144.reuse ;  /* 0x00000004936c7c23 */ /* 0x100fe20008010890 */
[C---:B------:R-:W-:Y:S01]  /*14830*/  HMMA.16816.F32 R88, R136.reuse, R110, R88 ;  /* 0x0000006e8858723c */ /* 0x040fe20000001858 */
[----:B------:R-:W-:Y:S02]  /*14840*/  MUFU.EX2 R210, R133 ;  /* 0x0000008500d27308 */ /* 0x000fe40000000800 */
[----:B------:R-:W-:Y:S02]  /*14850*/  ISETP.LE.U32.AND P0, PT, R104, UR12, PT ;  /* 0x0000000c68007c0c */ /* 0x000fe4000bf03070 */
[----:B---3--:R-:W1:Y:S06]  /*14860*/  LDSM.16.MT88.4 R104, [R179+0x10000] ;  /* 0x01000000b368783b */ /* 0x008e6c0000004200 */
[----:B------:R3:W3:Y:S10]  /*14870*/  MUFU.EX2 R223, R101 ;  /* 0x0000006500df7308 */ /* 0x0006f40000000800 */
[----:B------:R5:W-:Y:S01]  /*14880*/  MUFU.EX2 R233, R108 ;  /* 0x0000006c00e97308 */ /* 0x000be20000000800 */
[----:B---3--:R-:W-:Y:S02]  /*14890*/  LOP3.LUT R101, R120, 0xffff, RZ, 0xc0, !PT ;  /* 0x0000ffff78657812 */ /* 0x008fe400078ec0ff */
[----:B------:R-:W-:Y:S02]  /*148a0*/  F2FP.F16.F32.PACK_AB R158, R223, R143 ;  /* 0x0000008fdf9e723e */ /* 0x000fe400000000ff */
[----:B------:R-:W-:Y:S01]  /*148b0*/  SHF.R.U32.HI R109, RZ, 0x8, R101 ;  /* 0x00000008ff6d7819 */ /* 0x000fe20000011665 */
[----:B------:R-:W-:Y:S01]  /*148c0*/  FFMA.FTZ R101, R159, UR4, -R144 ;  /* 0x000000049f657c23 */ /* 0x000fe20008010890 */
[----:B------:R-:W-:Y:S02]  /*148d0*/  PRMT R157, R158, 0x7632, R157 ;  /* 0x000076329e9d7816 */ /* 0x000fe4000000009d */
[----:B------:R-:W-:Y:S01]  /*148e0*/  PRMT R118, R112, 0x5410, R109 ;  /* 0x0000541070767816 */ /* 0x000fe2000000006d */
[----:B------:R3:W3:Y:S01]  /*148f0*/  MUFU.EX2 R232, R101 ;  /* 0x0000006500e87308 */ /* 0x0006e20000000800 */
[----:B------:R-:W-:Y:S01]  /*14900*/  FFMA.FTZ R109, R160, UR4, -R145 ;  /* 0x00000004a06d7c23 */ /* 0x000fe20008010891 */
[----:B-----5:R-:W-:Y:S04]  /*14910*/  SHF.R.U32.HI R108, RZ, 0x10, R120 ;  /* 0x00000010ff6c7819 */ /* 0x020fe80000011678 */
[----:B------:R-:W-:Y:S04]  /*14920*/  LOP3.LUT R116, R108, 0xff, RZ, 0xc0, !PT ;  /* 0x000000ff6c747812 */ /* 0x000fe800078ec0ff */
[----:B------:R5:W-:Y:S01]  /*14930*/  MUFU.EX2 R229, R109 ;  /* 0x0000006d00e57308 */ /* 0x000be20000000800 */
[C---:B-1----:R-:W-:Y:S03]  /*14940*/  HMMA.16816.F32 R92, R136.reuse, R104, R92 ;  /* 0x00000068885c723c */ /* 0x042fe6000000185c */
[----:B------:R-:W-:Y:S03]  /*14950*/  PRMT R116, R116, 0x5410, R117 ;  /* 0x0000541074747816 */ /* 0x000fe60000000075 */
[----:B------:R-:W-:Y:S05]  /*14960*/  HMMA.16816.F32 R96, R136, R106, R96 ;  /* 0x0000006a8860723c */ /* 0x000fea0000001860 */
[----:B------:R-:W-:Y:S01]  /*14970*/  @!P4 HADD2 R129, -R166.H0_H0, -RZ.H0_H0 ;  /* 0xa00000ffa681c230 */ /* 0x000fe20000000900 */
[----:B---3--:R-:W-:Y:S01]  /*14980*/  LOP3.LUT R101, R121, UR21, R152, 0x96, !PT ;  /* 0x0000001579657c12 */ /* 0x008fe2000f8e9698 */
[----:B------:R-:W-:Y:S01]  /*14990*/  FFMA.FTZ R136, R206, UR4, -R144 ;  /* 0x00000004ce887c23 */ /* 0x000fe20008010890 */
[----:B------:R-:W-:Y:S03]  /*149a0*/  F2FP.F16.F32.PACK_AB R160, R232, R233 ;  /* 0x000000e9e8a0723e */ /* 0x000fe600000000ff */
[----:B------:R-:W-:Y:S02]  /*149b0*/  PRMT R124, R129, 0x7610, R124 ;  /* 0x00007610817c7816 */ /* 0x000fe4000000007c */
[C---:B------:R-:W-:Y:S02]  /*149c0*/  LOP3.LUT R108, R101.reuse, 0xffff, RZ, 0xc0, !PT ;  /* 0x0000ffff656c7812 */ /* 0x040fe400078ec0ff */
[--C-:B-----5:R-:W-:Y:S02]  /*149d0*/  SHF.R.U32.HI R109, RZ, 0x10, R101.reuse ;  /* 0x00000010ff6d7819 */ /* 0x120fe40000011665 */
[----:B------:R-:W-:Y:S02]  /*149e0*/  LOP3.LUT R115, R101, 0xff, RZ, 0xc0, !PT ;  /* 0x000000ff65737812 */ /* 0x000fe400078ec0ff */
[----:B------:R-:W-:Y:S01]  /*149f0*/  SHF.R.U32.HI R114, RZ, 0x18, R101 ;  /* 0x00000018ff727819 */ /* 0x000fe20000011665 */
[----:B------:R-:W-:Y:S01]  /*14a00*/  FFMA.FTZ R101, R162, UR4, -R145 ;  /* 0x00000004a2657c23 */ /* 0x000fe20008010891 */
[----:B------:R-:W-:Y:S02]  /*14a10*/  SHF.R.U32.HI R113, RZ, 0x8, R108 ;  /* 0x00000008ff717819 */ /* 0x000fe4000001166c */
[----:B------:R-:W-:Y:S01]  /*14a20*/  LOP3.LUT R112, R109, 0xff, RZ, 0xc0, !PT ;  /* 0x000000ff6d707812 */ /* 0x000fe200078ec0ff */
[----:B------:R1:W3:Y:S01]  /*14a30*/  MUFU.EX2 R230, R101 ;  /* 0x0000006500e67308 */ /* 0x0002e20000000800 */
[----:B------:R-:W5:Y:S01]  /*14a40*/  LDSM.16.MT88.4 R108, [R177+0xc800] ;  /* 0x00c80000b16c783b */ /* 0x000f620000004200 */
[----:B------:R-:W-:Y:S02]  /*14a50*/  F2FP.F16.F32.PACK_AB R162, R224, R222 ;  /* 0x000000dee0a2723e */ /* 0x000fe400000000ff */
[----:B------:R-:W-:Y:S02]  /*14a60*/  PRMT R113, R115, 0x5410, R113 ;  /* 0x0000541073717816 */ /* 0x000fe40000000071 */
[----:B------:R-:W-:Y:S02]  /*14a70*/  PRMT R161, R162, 0x7632, R161 ;  /* 0x00007632a2a17816 */ /* 0x000fe400000000a1 */
[----:B------:R-:W-:Y:S02]  /*14a80*/  PRMT R159, R160, 0x7632, R159 ;  /* 0x00007632a09f7816 */ /* 0x000fe4000000009f */
[--C-:B------:R-:W-:Y:S02]  /*14a90*/  HSET2.LE.AND R104, R113, R146.reuse, PT ;  /* 0x0000009271687233 */ /* 0x100fe40003803000 */
[--C-:B------:R-:W-:Y:S02]  /*14aa0*/  HSET2.LE.AND R106, R118, R146.reuse, PT ;  /* 0x00000092766a7233 */ /* 0x100fe40003803000 */
[--C-:B------:R-:W-:Y:S02]  /*14ab0*/  HSET2.LE.AND R107, R116, R146.reuse, PT ;  /* 0x00000092746b7233 */ /* 0x100fe40003803000 */
[----:B------:R-:W-:Y:S01]  /*14ac0*/  LDSM.16.MT88.4 R116, [R178+0xe800] ;  /* 0x00e80000b274783b */ /* 0x000fe20000004200 */
[----:B-1----:R-:W-:Y:S02]  /*14ad0*/  PRMT R101, R112, 0x5410, R114 ;  /* 0x0000541070657816 */ /* 0x002fe40000000072 */
[----:B---3--:R-:W-:Y:S02]  /*14ae0*/  F2FP.F16.F32.PACK_AB R156, R230, R229 ;  /* 0x000000e5e69c723e */ /* 0x008fe400000000ff */
[----:B------:R-:W-:Y:S01]  /*14af0*/  @!P4 PRMT R166, R124, 0x5410, RZ ;  /* 0x000054107ca6c816 */ /* 0x000fe200000000ff */
[----:B------:R-:W-:Y:S01]  /*14b00*/  IMAD.WIDE.U32 R124, R125, -0x326172a9, RZ ;  /* 0xcd9e8d577d7c7825 */ /* 0x000fe200078e00ff */
[--C-:B------:R-:W-:Y:S01]  /*14b10*/  HSET2.LE.AND R105, R101, R146.reuse, PT ;  /* 0x0000009265697233 */ /* 0x100fe20003803000 */
[----:B------:R-:W1:Y:S01]  /*14b20*/  LDSM.16.MT88.4 R112, [R178+0xc800] ;  /* 0x00c80000b270783b */ /* 0x000e620000004200 */
[----:B------:R-:W-:Y:S02]  /*14b30*/  PRMT R101, R162, 0x5410, R161 ;  /* 0x00005410a2657816 */ /* 0x000fe400000000a1 */
[----:B------:R-:W-:Y:S02]  /*14b40*/  PRMT R155, R156, 0x7632, R155 ;  /* 0x000076329c9b7816 */ /* 0x000fe4000000009b */
[----:B------:R-:W-:Y:S02]  /*14b50*/  LOP3.LUT R104, R104, R101, RZ, 0xc0, !PT ;  /* 0x0000006568687212 */ /* 0x000fe400078ec0ff */
[----:B------:R-:W-:Y:S02]  /*14b60*/  PRMT R101, R158, 0x5410, R157 ;  /* 0x000054109e657816 */ /* 0x000fe4000000009d */
[----:B------:R-:W-:Y:S02]  /*14b70*/  LOP3.LUT R123, R125, UR22, R122, 0x96, !PT ;  /* 0x000000167d7b7c12 */ /* 0x000fe4000f8e967a */
[----:B------:R-:W-:Y:S02]  /*14b80*/  LOP3.LUT R105, R105, R101, RZ, 0xc0, !PT ;  /* 0x0000006569697212 */ /* 0x000fe400078ec0ff */
[----:B------:R-:W-:Y:S04]  /*14b90*/  PRMT R101, R160, 0x5410, R159 ;  /* 0x00005410a0657816 */ /* 0x000fe8000000009f */
[----:B------:R-:W-:Y:S02]  /*14ba0*/  LOP3.LUT R106, R106, R101, RZ, 0xc0, !PT ;  /* 0x000000656a6a7212 */ /* 0x000fe400078ec0ff */
[----:B------:R-:W-:Y:S04]  /*14bb0*/  PRMT R101, R156, 0x5410, R155 ;  /* 0x000054109c657816 */ /* 0x000fe8000000009b */
[----:B------:R-:W-:Y:S02]  /*14bc0*/  LOP3.LUT R107, R107, R101, RZ, 0xc0, !PT ;  /* 0x000000656b6b7212 */ /* 0x000fe400078ec0ff */
[----:B------:R-:W-:Y:S04]  /*14bd0*/  LOP3.LUT R101, R121, UR21, R152, 0x96, !PT ;  /* 0x0000001579657c12 */ /* 0x000fe8000f8e9698 */
[----:B------:R-:W-:Y:S01]  /*14be0*/  SHF.R.U32.HI R2, RZ, 0x10, R101 ;  /* 0x00000010ff027819 */ /* 0x000fe20000011665 */
[C---:B-----5:R-:W-:Y:S05]  /*14bf0*/  HMMA.16816.F32 R4, R104.reuse, R108, R4 ;  /* 0x0000006c6804723c */ /* 0x060fea0000001804 */
[----:B------:R-:W-:Y:S01]  /*14c00*/  LOP3.LUT R2, R2, 0xff, RZ, 0xc0, !PT ;  /* 0x000000ff02027812 */ /* 0x000fe200078ec0ff */
[C---:B------:R-:W-:Y:S01]  /*14c10*/  HMMA.16816.F32 R8, R104.reuse, R110, R8 ;  /* 0x0000006e6808723c */ /* 0x040fe20000001808 */
[----:B------:R-:W3:Y:S05]  /*14c20*/  LDSM.16.MT88.4 R108, [R180+0xc800] ;  /* 0x00c80000b46c783b */ /* 0x000eea0000004200 */
[C---:B-1----:R-:W-:Y:S06]  /*14c30*/  HMMA.16816.F32 R12, R104.reuse, R112, R12 ;  /* 0x00000070680c723c */ /* 0x042fec000000180c */
[C---:B------:R-:W-:Y:S01]  /*14c40*/  HMMA.16816.F32 R16, R104.reuse, R114, R16 ;  /* 0x000000726810723c */ /* 0x040fe20000001810 */
[----:B------:R-:W1:Y:S05]  /*14c50*/  LDSM.16.MT88.4 R112, [R179+0xc800] ;  /* 0x00c80000b370783b */ /* 0x000e6a0000004200 */
[C---:B---3--:R-:W-:Y:S05]  /*14c60*/  HMMA.16816.F32 R20, R104.reuse, R108, R20 ;  /* 0x0000006c6814723c */ /* 0x048fea0000001814 */
[----:B--2---:R-:W-:Y:S01]  /*14c70*/  @!P0 HADD2 R220, -R165.H0_H0, -RZ.H0_H0 ;  /* 0xa00000ffa5dc8230 */ /* 0x004fe20000000900 */
[C---:B------:R-:W-:Y:S01]  /*14c80*/  HMMA.16816.F32 R24, R104.reuse, R110, R24 ;  /* 0x0000006e6818723c */ /* 0x040fe20000001818 */
[----:B------:R-:W2:Y:S05]  /*14c90*/  LDSM.16.MT88.4 R108, [R177+0xe800] ;  /* 0x00e80000b16c783b */ /* 0x000eaa0000004200 */
[C---:B-1----:R-:W-:Y:S06]  /*14ca0*/  HMMA.16816.F32 R28, R104.reuse, R112, R28 ;  /* 0x00000070681c723c */ /* 0x042fec000000181c */
[C---:B------:R-:W-:Y:S01]  /*14cb0*/  HMMA.16816.F32 R32, R104.reuse, R114, R32 ;  /* 0x000000726820723c */ /* 0x040fe20000001820 */
[----:B------:R-:W1:Y:S04]  /*14cc0*/  LDSM.16.MT88.4 R112, [R180+0xe800] ;  /* 0x00e80000b470783b */ /* 0x000e680000004200 */
[----:B----4-:R-:W-:Y:S06]  /*14cd0*/  @!P1 HADD2 R135, -R163.H0_H0, -RZ.H0_H0 ;  /* 0xa00000ffa3879230 */ /* 0x010fec0000000900 */
[----:B------:R-:W-:Y:S04]  /*14ce0*/  PRMT R128, R135, 0x7610, R128 ;  /* 0x0000761087807816 */ /* 0x000fe80000000080 */
[----:B------:R-:W-:Y:S01]  /*14cf0*/  @!P1 PRMT R163, R128, 0x5410, RZ ;  /* 0x0000541080a39816 */ /* 0x000fe200000000ff */
[----:B------:R-:W-:Y:S01]  /*14d00*/  @!P5 HADD2 R142, -R141.H0_H0, -RZ.H0_H0 ;  /* 0xa00000ff8d8ed230 */ /* 0x000fe20000000900 */
[C---:B--2---:R-:W-:Y:S04]  /*14d10*/  HMMA.16816.F32 R36, R104.reuse, R108, R36 ;  /* 0x0000006c6824723c */ /* 0x044fe80000001824 */
[----:B------:R2:W-:Y:S01]  /*14d20*/  @!P5 STL.S16 [R1+0xc], R142 ;  /* 0x00000c8e0100d387 */ /* 0x0005e20000100600 */
[----:B------:R-:W-:Y:S03]  /*14d30*/  PRMT R127, R142, 0x7610, R127 ;  /* 0x000076108e7f7816 */ /* 0x000fe6000000007f */
[----:B------:R3:W-:Y:S03]  /*14d40*/  @!P4 STL.S16 [R1+0x1c], R129 ;  /* 0x00001c810100c387 */ /* 0x0007e60000100600 */
[----:B------:R-:W-:Y:S01]  /*14d50*/  @!P5 PRMT R141, R127, 0x5410, RZ ;  /* 0x000054107f8dd816 */ /* 0x000fe200000000ff */
[C---:B------:R-:W-:Y:S01]  /*14d60*/  HMMA.16816.F32 R40, R104.reuse, R110, R40 ;  /* 0x0000006e6828723c */ /* 0x040fe20000001828 */
[----:B------:R4:W5:Y:S02]  /*14d70*/  LDL.S16 R127, [R1+0x14] ;  /* 0x00001400017f7983 */ /* 0x0009640000100600 */
[----:B------:R-:W-:Y:S02]  /*14d80*/  PRMT R109, R220, 0x7610, R109 ;  /* 0x00007610dc6d7816 */ /* 0x000fe4000000006d */
[----:B------:R-:W-:Y:S01]  /*14d90*/  ISETP.LE.U32.AND P4, PT, R2, UR12, PT ;  /* 0x0000000c02007c0c */ /* 0x000fe2000bf83070 */
[----:B------:R-:W-:Y:S01]  /*14da0*/  STG.E.U16 desc[UR26][R172.64+0x2], R141 ;  /* 0x0000028dac007986 */ /* 0x000fe2000c10151a */
[----:B------:R-:W-:Y:S01]  /*14db0*/  @!P0 PRMT R165, R109, 0x5410, RZ ;  /* 0x000054106da58816 */ /* 0x000fe200000000ff */
[C---:B------:R-:W-:Y:S02]  /*14dc0*/  HMMA.16816.F32 R44, R104.reuse, R116, R44 ;  /* 0x00000074682c723c */ /* 0x040fe4000000182c */
[----:B------:R-:W-:Y:S01]  /*14dd0*/  STG.E.U16 desc[UR26][R170.64+0x10], R166 ;  /* 0x000010a6aa007986 */ /* 0x000fe2000c10151a */
[----:B------:R-:W-:Y:S02]  /*14de0*/  LOP3.LUT R2, R125, UR22, R122, 0x96, !PT ;  /* 0x000000167d027c12 */ /* 0x000fe4000f8e967a */
[C---:B------:R-:W-:Y:S01]  /*14df0*/  LOP3.LUT R108, R101.reuse, 0xff, RZ, 0xc0, !PT ;  /* 0x000000ff656c7812 */ /* 0x040fe200078ec0ff */
[----:B------:R-:W-:Y:S01]  /*14e00*/  STG.E.U16 desc[UR26][R170.64+0x12], R165 ;  /* 0x000012a5aa007986 */ /* 0x000fe2000c10151a */
[C---:B------:R-:W-:Y:S03]  /*14e10*/  HMMA.16816.F32 R48, R104.reuse, R118, R48 ;  /* 0x000000766830723c */ /* 0x040fe60000001830 */
[----:B------:R-:W-:Y:S01]  /*14e20*/  STG.E.U16 desc[UR26][R172.64+0x10], R164 ;  /* 0x000010a4ac007986 */ /* 0x000fe2000c10151a */
[----:B------:R-:W-:Y:S01]  /*14e30*/  ISETP.LE.U32.AND P5, PT, R108, UR12, PT ;  /* 0x0000000c6c007c0c */ /* 0x000fe2000bfa3070 */
[----:B--2---:R-:W-:Y:S01]  /*14e40*/  FFMA.FTZ R142, R174, UR4, -R145 ;  /* 0x00000004ae8e7c23 */ /* 0x004fe20008010891 */
[C---:B-1----:R-:W-:Y:S01]  /*14e50*/  HMMA.16816.F32 R52, R104.reuse, R112, R52 ;  /* 0x000000706834723c */ /* 0x042fe20000001834 */
[----:B------:R-:W-:Y:S02]  /*14e60*/  STG.E.U16 desc[UR26][R172.64+0x12], R163 ;  /* 0x000012a3ac007986 */ /* 0x000fe4000c10151a */
[----:B------:R-:W-:Y:S02]  /*14e70*/  MUFU.EX2 R206, R142 ;  /* 0x0000008e00ce7308 */ /* 0x000fe40000000800 */
[----:B---3--:R4:W2:Y:S01]  /*14e80*/  LDL.S16 R129, [R1+0x34] ;  /* 0x0000340001817983 */ /* 0x0088a20000100600 */
[C---:B------:R-:W-:Y:S03]  /*14e90*/  HMMA.16816.F32 R56, R104.reuse, R114, R56 ;  /* 0x000000726838723c */ /* 0x040fe60000001838 */
[----:B------:R-:W-:Y:S02]  /*14ea0*/  @!P0 STL.S16 [R1+0x40], R220 ;  /* 0x000040dc01008387 */ /* 0x000fe40000100600 */
[----:B------:R-:W-:Y:S01]  /*14eb0*/  @!P5 HADD2 R132, -R162.H0_H0, -RZ.H0_H0 ;  /* 0xa00000ffa284d230 */ /* 0x000fe20000000900 */
[----:B------:R-:W-:Y:S01]  /*14ec0*/  LOP3.LUT R113, R124, 0xff, RZ, 0xc0, !PT ;  /* 0x000000ff7c717812 */ /* 0x000fe200078ec0ff */
[----:B------:R-:W-:Y:S01]  /*14ed0*/  @!P3 STL.S16 [R1+0x18], R219 ;  /* 0x000018db0100b387 */ /* 0x000fe20000100600 */
[----:B------:R-:W-:Y:S03]  /*14ee0*/  SHF.R.U32.HI R112, RZ, 0x10, R124 ;  /* 0x00000010ff707819 */ /* 0x000fe6000001167c */
[----:B------:R1:W-:Y:S01]  /*14ef0*/  @!P1 STL.S16 [R1+0x3c], R135 ;  /* 0x00003c8701009387 */ /* 0x0003e20000100600 */
[----:B------:R-:W-:Y:S02]  /*14f00*/  PRMT R122, R132, 0x7610, R122 ;  /* 0x00007610847a7816 */ /* 0x000fe4000000007a */
[----:B------:R-:W-:Y:S01]  /*14f10*/  LOP3.LUT R114, R124, 0xff, RZ, 0xc0, !PT ;  /* 0x000000ff7c727812 */ /* 0x000fe200078ec0ff */
[----:B------:R4:W3:Y:S01]  /*14f20*/  LDL.S16 R128, [R1+0x28] ;  /* 0x0000280001807983 */ /* 0x0008e20000100600 */
[----:B------:R-:W-:Y:S02]  /*14f30*/  LOP3.LUT R108, R101, 0xffff, RZ, 0xc0, !PT ;  /* 0x0000ffff656c7812 */ /* 0x000fe400078ec0ff */
[----:B------:R-:W-:Y:S01]  /*14f40*/  @!P5 PRMT R162, R122, 0x5410, RZ ;  /* 0x000054107aa2d816 */ /* 0x000fe200000000ff */
[----:B------:R-:W-:Y:S01]  /*14f50*/  @!P5 STL.S16 [R1+0x38], R132 ;  /* 0x000038840100d387 */ /* 0x000fe20000100600 */
[----:B------:R-:W-:Y:S02]  /*14f60*/  SHF.R.U32.HI R108, RZ, 0x8, R108 ;  /* 0x00000008ff6c7819 */ /* 0x000fe4000001166c */
[--C-:B------:R-:W-:Y:S01]  /*14f70*/  SHF.R.U32.HI R116, RZ, 0x18, R120.reuse ;  /* 0x00000018ff747819 */ /* 0x100fe20000011678 */
[----:B------:R-:W-:Y:S01]  /*14f80*/  STG.E.U16 desc[UR26][R170.64+0x20], R162 ;  /* 0x000020a2aa007986 */ /* 0x000fe2000c10151a */
[----:B------:R-:W-:Y:S02]  /*14f90*/  LOP3.LUT R108, R108, 0xffff, RZ, 0xc0, !PT ;  /* 0x0000ffff6c6c7812 */ /* 0x000fe400078ec0ff */
[----:B------:R-:W-:Y:S02]  /*14fa0*/  ISETP.LE.U32.AND P3, PT, R116, UR12, PT ;  /* 0x0000000c74007c0c */ /* 0x000fe4000bf63070 */
[----:B------:R-:W-:Y:S02]  /*14fb0*/  ISETP.LE.U32.AND P0, PT, R108, UR12, PT ;  /* 0x0000000c6c007c0c */ /* 0x000fe4000bf03070 */
[----:B------:R-:W4:Y:S01]  /*14fc0*/  LDSM.16.MT88.4 R108, [R179+0xe800] ;  /* 0x00e80000b36c783b */ /* 0x000f220000004200 */
[----:B------:R-:W-:Y:S02]  /*14fd0*/  LOP3.LUT R116, R123, 0xff, RZ, 0xc0, !PT ;  /* 0x000000ff7b747812 */ /* 0x000fe400078ec0ff */
[----:B------:R-:W-:Y:S02]  /*14fe0*/  SHF.R.U32.HI R117, RZ, 0x18, R101 ;  /* 0x00000018ff757819 */ /* 0x000fe40000011665 */
[----:B------:R-:W-:Y:S01]  /*14ff0*/  ISETP.LE.U32.AND P5, PT, R116, UR12, PT ;  /* 0x0000000c74007c0c */ /* 0x000fe2000bfa3070 */
[----:B-1----:R-:W-:Y:S01]  /*15000*/  FFMA.FTZ R135, R175, UR4, -R145 ;  /* 0x00000004af877c23 */ /* 0x002fe20008010891 */
[----:B------:R-:W-:Y:S02]  /*15010*/  LOP3.LUT R101, R120, 0xffff, RZ, 0xc0, !PT ;  /* 0x0000ffff78657812 */ /* 0x000fe400078ec0ff */
[----:B------:R-:W-:Y:S02]  /*15020*/  ISETP.LE.U32.AND P1, PT, R117, UR12, PT ;  /* 0x0000000c75007c0c */ /* 0x000fe4000bf23070 */
[----:B------:R-:W-:Y:S02]  /*15030*/  SHF.R.U32.HI R101, RZ, 0x8, R101 ;  /* 0x00000008ff657819 */ /* 0x000fe40000011665 */
[----:B------:R-:W-:Y:S02]  /*15040*/  SHF.R.U32.HI R122, RZ, 0x10, R120 ;  /* 0x00000010ff7a7819 */ /* 0x000fe40000011678 */
[----:B------:R-:W-:Y:S02]  /*15050*/  LOP3.LUT R101, R101, 0xffff, RZ, 0xc0, !PT ;  /* 0x0000ffff65657812 */ /* 0x000fe400078ec0ff */
[----:B------:R-:W-:Y:S02]  /*15060*/  SHF.R.U32.HI R121, RZ, 0x18, R124 ;  /* 0x00000018ff797819 */ /* 0x000fe4000001167c */
[----:B------:R-:W-:Y:S03]  /*15070*/  LOP3.LUT R120, R112, 0xff, RZ, 0xc0, !PT ;  /* 0x000000ff70787812 */ /* 0x000fe600078ec0ff */
[----:B------:R-:W-:Y:S05]  /*15080*/  @!P1 HADD2 R251, -R157.H0_H0, -RZ.H0_H0 ;  /* 0xa00000ff9dfb9230 */ /* 0x000fea0000000900 */
[----:B------:R-:W-:Y:S02]  /*15090*/  @!P1 PRMT R157, R251, 0x5410, RZ ;  /* 0x00005410fb9d9816 */ /* 0x000fe400000000ff */
[----:B------:R-:W-:Y:S01]  /*150a0*/  ISETP.LE.U32.AND P1, PT, R114, UR12, PT ;  /* 0x0000000c72007c0c */ /* 0x000fe2000bf23070 */
[C---:B----4-:R-:W-:Y:S06]  /*150b0*/  HMMA.16816.F32 R60, R104.reuse, R108, R60 ;  /* 0x0000006c683c723c */ /* 0x050fec000000183c */
[C---:B------:R-:W-:Y:S05]  /*150c0*/  HMMA.16816.F32 R64, R104.reuse, R110, R64 ;  /* 0x0000006e6840723c */ /* 0x040fea0000001840 */
[----:B------:R-:W-:Y:S01]  /*150d0*/  FFMA.FTZ R108, R211, UR4, -R144 ;  /* 0x00000004d36c7c23 */ /* 0x000fe20008010890 */
[--C-:B------:R-:W-:Y:S02]  /*150e0*/  SHF.R.U32.HI R109, RZ, 0x10, R2.reuse ;  /* 0x00000010ff6d7819 */ /* 0x100fe40000011602 */
[----:B------:R-:W-:Y:S01]  /*150f0*/  LOP3.LUT R110, R2, 0xff, RZ, 0xc0, !PT ;  /* 0x000000ff026e7812 */ /* 0x000fe200078ec0ff */
[----:B------:R1:W-:Y:S02]  /*15100*/  MUFU.EX2 R221, R108 ;  /* 0x0000006c00dd7308 */ /* 0x0003e40000000800 */
[----:B-1----:R-:W-:Y:S01]  /*15110*/  SHF.R.U32.HI R108, RZ, 0x18, R2 ;  /* 0x00000018ff6c7819 */ /* 0x002fe20000011602 */
[----:B-----5:R-:W-:Y:S05]  /*15120*/  @!P4 HADD2 R127, -R158.H0_H0, -RZ.H0_H0 ;  /* 0xa00000ff9e7fc230 */ /* 0x020fea0000000900 */
[----:B------:R-:W-:Y:S04]  /*15130*/  PRMT R116, R127, 0x7610, R116 ;  /* 0x000076107f747816 */ /* 0x000fe80000000074 */
[----:B------:R-:W-:Y:S01]  /*15140*/  @!P4 PRMT R158, R116, 0x5410, RZ ;  /* 0x00005410749ec816 */ /* 0x000fe200000000ff */
[----:B--2---:R-:W-:Y:S05]  /*15150*/  @!P0 HADD2 R129, -R161.H0_H0, -RZ.H0_H0 ;  /* 0xa00000ffa1818230 */ /* 0x004fea0000000900 */
[----:B------:R1:W-:Y:S01]  /*15160*/  @!P0 STL.S16 [R1+0x34], R129 ;  /* 0x0000348101008387 */ /* 0x0003e20000100600 */
[----:B------:R-:W-:Y:S03]  /*15170*/  PRMT R117, R129, 0x7610, R117 ;  /* 0x0000761081757816 */ /* 0x000fe60000000075 */
[----:B------:R2:W-:Y:S01]  /*15180*/  @!P4 STL.S16 [R1+0x14], R127 ;  /* 0x0000147f0100c387 */ /* 0x0005e20000100600 */
[----:B------:R-:W-:Y:S02]  /*15190*/  @!P0 PRMT R161, R117, 0x5410, RZ ;  /* 0x0000541075a18816 */ /* 0x000fe400000000ff */
[----:B------:R-:W-:Y:S01]  /*151a0*/  ISETP.LE.U32.AND P0, PT, R101, UR12, PT ;  /* 0x0000000c65007c0c */ /* 0x000fe2000bf03070 */
[----:B------:R4:W5:Y:S01]  /*151b0*/  LDL.S16 R132, [R1+0x10] ;  /* 0x0000100001847983 */ /* 0x0009620000100600 */
[----:B------:R-:W-:Y:S01]  /*151c0*/  SHF.R.U32.HI R101, RZ, 0x18, R123 ;  /* 0x00000018ff657819 */ /* 0x000fe2000001167b */
[----:B---3--:R-:W-:Y:S02]  /*151d0*/  @!P6 HADD2 R128, -R160.H0_H0, -RZ.H0_H0 ;  /* 0xa00000ffa080e230 */ /* 0x008fe40000000900 */
[----:B------:R-:W3:Y:S01]  /*151e0*/  LDSM.16.MT88.4 R116, [R177+0x10800] ;  /* 0x01080000b174783b */ /* 0x000ee20000004200 */
[----:B------:R-:W-:Y:S02]  /*151f0*/  ISETP.LE.U32.AND P4, PT, R101, UR12, PT ;  /* 0x0000000c65007c0c */ /* 0x000fe4000bf83070 */
[----:B------:R-:W-:Y:S02]  /*15200*/  LOP3.LUT R101, R124, 0xffff, RZ, 0xc0, !PT ;  /* 0x0000ffff7c657812 */ /* 0x000fe400078ec0ff */
[----:B------:R-:W-:Y:S02]  /*15210*/  PRMT R130, R128, 0x7610, R130 ;  /* 0x0000761080827816 */ /* 0x000fe40000000082 */
[----:B------:R-:W-:Y:S01]  /*15220*/  SHF.R.U32.HI R101, RZ, 0x8, R101 ;  /* 0x00000008ff657819 */ /* 0x000fe20000011665 */
[----:B------:R-:W-:Y:S01]  /*15230*/  STG.E.U16 desc[UR26][R170.64+0x22], R161 ;  /* 0x000022a1aa007986 */ /* 0x000fe2000c10151a */
[----:B------:R-:W-:Y:S03]  /*15240*/  @!P6 PRMT R160, R130, 0x5410, RZ ;  /* 0x0000541082a0e816 */ /* 0x000fe600000000ff */
[----:B------:R-:W-:Y:S01]  /*15250*/  STG.E.U16 desc[UR26][R172.64+0x20], R158 ;  /* 0x0000209eac007986 */ /* 0x000fe2000c10151a */
[----:B-1----:R-:W-:Y:S02]  /*15260*/  PRMT R129, R113, 0x5410, R101 ;  /* 0x0000541071817816 */ /* 0x002fe40000000065 */
[----:B------:R-:W-:Y:S01]  /*15270*/  LOP3.LUT R101, R122, 0xff, RZ, 0xc0, !PT ;  /* 0x000000ff7a657812 */ /* 0x000fe200078ec0ff */
[----:B------:R-:W1:Y:S08]  /*15280*/  LDSM.16.MT88.4 R112, [R178+0x10800] ;  /* 0x01080000b270783b */ /* 0x000e700000004200 */
[----:B--2---:R4:W2:Y:S04]  /*15290*/  LDL.S16 R127, [R1+0x30] ;  /* 0x00003000017f7983 */ /* 0x0048a80000100600 */
[----:B------:R-:W-:Y:S04]  /*152a0*/  STG.E.U16 desc[UR26][R172.64+0x22], R157 ;  /* 0x0000229dac007986 */ /* 0x000fe8000c10151a */
[----:B------:R4:W-:Y:S01]  /*152b0*/  @!P6 STL.S16 [R1+0x28], R128 ;  /* 0x000028800100e387 */ /* 0x0009e20000100600 */
[----:B------:R-:W-:Y:S02]  /*152c0*/  ISETP.LE.U32.AND P6, PT, R101, UR12, PT ;  /* 0x0000000c65007c0c */ /* 0x000fe4000bfc3070 */
[----:B------:R-:W-:Y:S01]  /*152d0*/  SHF.R.U32.HI R101, RZ, 0x10, R124 ;  /* 0x00000010ff657819 */ /* 0x000fe2000001167c */
[----:B------:R-:W2:Y:S03]  /*152e0*/  LDL.LU R130, [R1+0x50] ;  /* 0x0000500001827983 */ /* 0x000ea60000300800 */
[----:B------:R-:W-:Y:S01]  /*152f0*/  LOP3.LUT R111, R101, 0xff, RZ, 0xc0, !PT ;  /* 0x000000ff656f7812 */ /* 0x000fe200078ec0ff */
[----:B------:R2:W2:Y:S01]  /*15300*/  LDL.S16 R122, [R1+0x24] ;  /* 0x00002400017a7983 */ /* 0x0004a20000100600 */
[----:B------:R-:W-:Y:S01]  /*15310*/  LOP3.LUT R101, R2, 0xffff, RZ, 0xc0, !PT ;  /* 0x0000ffff02657812 */ /* 0x000fe200078ec0ff */
[C---:B---3--:R-:W-:Y:S02]  /*15320*/  HMMA.16816.F32 R68, R104.reuse, R116, R68 ;  /* 0x000000746844723c */ /* 0x048fe40000001844 */
[----:B------:R-:W-:Y:S01]  /*15330*/  STG.E.U16 desc[UR26][R170.64+0x30], R160 ;  /* 0x000030a0aa007986 */ /* 0x000fe2000c10151a */
[----:B------:R-:W-:Y:S02]  /*15340*/  SHF.R.U32.HI R101, RZ, 0x8, R101 ;  /* 0x00000008ff657819 */ /* 0x000fe40000011665 */
[----:B------:R-:W-:Y:S01]  /*15350*/  LOP3.LUT R2, R109, 0xff, RZ, 0xc0, !PT ;  /* 0x000000ff6d027812 */ /* 0x000fe200078ec0ff */
[C---:B------:R-:W-:Y:S01]  /*15360*/  HMMA.16816.F32 R72, R104.reuse, R118, R72 ;  /* 0x000000766848723c */ /* 0x040fe20000001848 */
[----:B------:R-:W-:Y:S05]  /*15370*/  LDSM.16.MT88.4 R116, [R179+0x10800] ;  /* 0x01080000b374783b */ /* 0x000fea0000004200 */
[C---:B-1----:R-:W-:Y:S05]  /*15380*/  HMMA.16816.F32 R76, R104.reuse, R112, R76 ;  /* 0x00000070684c723c */ /* 0x042fea000000184c */
[----:B----4-:R-:W-:Y:S01]  /*15390*/  PRMT R128, R120, 0x5410, R121 ;  /* 0x0000541078807816 */ /* 0x010fe20000000079 */
[----:B------:R-:W-:Y:S01]  /*153a0*/  FFMA.FTZ R120, R214, UR4, -R144 ;  /* 0x00000004d6787c23 */ /* 0x000fe20008010890 */
[----:B------:R3:W4:Y:S01]  /*153b0*/  LDL.S16 R121, [R1+0x44] ;  /* 0x0000440001797983 */ /* 0x0007220000100600 */
[C---:B------:R-:W-:Y:S02]  /*153c0*/  HMMA.16816.F32 R80, R104.reuse, R114, R80 ;  /* 0x000000726850723c */ /* 0x040fe40000001850 */
[----:B------:R-:W1:Y:S02]  /*153d0*/  MUFU.EX2 R220, R120 ;  /* 0x0000007800dc7308 */ /* 0x000e640000000800 */
[----:B-1----:R-:W-:Y:S04]  /*153e0*/  F2FP.F16.F32.PACK_AB R154, R220, R221 ;  /* 0x000000dddc9a723e */ /* 0x002fe800000000ff */
[----:B------:R-:W-:Y:S03]  /*153f0*/  PRMT R153, R154, 0x7632, R153 ;  /* 0x000076329a997816 */ /* 0x000fe60000000099 */
[----:B-----5:R-:W-:Y:S05]  /*15400*/  @!P6 HADD2 R132, -R156.H0_H0, -RZ.H0_H0 ;  /* 0xa00000ff9c84e230 */ /* 0x020fea0000000900 */
[----:B------:R-:W-:Y:S04]  /*15410*/  PRMT R120, R132, 0x7610, R120 ;  /* 0x0000761084787816 */ /* 0x000fe80000000078 */
[----:B------:R-:W-:Y:S01]  /*15420*/  @!P6 PRMT R156, R120, 0x5410, RZ ;  /* 0x00005410789ce816 */ /* 0x000fe200000000ff */
[----:B--2---:R-:W-:Y:S05]  /*15430*/  @!P0 HADD2 R127, -R159.H0_H0, -RZ.H0_H0 ;  /* 0xa00000ff9f7f8230 */ /* 0x004fea0000000900 */
[----:B------:R1:W-:Y:S01]  /*15440*/  @!P0 STL.S16 [R1+0x30], R127 ;  /* 0x0000307f01008387 */ /* 0x0003e20000100600 */
[----:B------:R-:W-:Y:S03]  /*15450*/  PRMT R126, R127, 0x7610, R126 ;  /* 0x000076107f7e7816 */ /* 0x000fe6000000007e */
[----:B------:R2:W-:Y:S01]  /*15460*/  @!P6 STL.S16 [R1+0x10], R132 ;  /* 0x000010840100e387 */ /* 0x0005e20000100600 */
[----:B------:R-:W-:Y:S01]  /*15470*/  @!P0 PRMT R159, R126, 0x5410, RZ ;  /* 0x000054107e9f8816 */ /* 0x000fe200000000ff */
[----:B------:R-:W-:Y:S01]  /*15480*/  FFMA.FTZ R120, R0, R130, R151 ;  /* 0x0000008200787223 */ /* 0x000fe20000010097 */
[----:B------:R-:W-:Y:S01]  /*15490*/  FFMA.FTZ R0, R209, UR4, -R144 ;  /* 0x00000004d1007c23 */ /* 0x000fe20008010890 */
[----:B------:R-:W-:Y:S02]  /*154a0*/  ISETP.LE.U32.AND P0, PT, R111, UR12, PT ;  /* 0x0000000c6f007c0c */ /* 0x000fe4000bf03070 */
[----:B------:R-:W-:Y:S01]  /*154b0*/  STG.E.U16 desc[UR26][R170.64+0x32], R159 ;  /* 0x0000329faa007986 */ /* 0x000fe2000c10151a */
[----:B------:R-:W-:Y:S01]  /*154c0*/  @!P3 HADD2 R122, -R155.H0_H0, -RZ.H0_H0 ;  /* 0xa00000ff9b7ab230 */ /* 0x000fe20000000900 */
[----:B------:R-:W-:Y:S01]  /*154d0*/  PRMT R126, R2, 0x5410, R108 ;  /* 0x00005410027e7816 */ /* 0x000fe2000000006c */
[--C-:B------:R-:W-:Y:S01]  /*154e0*/  FFMA.FTZ R130, R208, UR4, -R144.reuse ;  /* 0x00000004d0827c23 */ /* 0x100fe20008010890 */
[----:B------:R-:W-:Y:S01]  /*154f0*/  STG.E.U16 desc[UR26][R172.64+0x30], R156 ;  /* 0x0000309cac007986 */ /* 0x000fe2000c10151a */
[----:B------:R-:W-:Y:S01]  /*15500*/  SHF.R.U32.HI R2, RZ, 0x10, R123 ;  /* 0x00000010ff027819 */ /* 0x000fe2000001167b */
[----:B------:R-:W-:Y:S01]  /*15510*/  MUFU.EX2 R208, R136 ;  /* 0x0000008800d07308 */ /* 0x000fe20000000800 */
[----:B------:R-:W-:Y:S01]  /*15520*/  LOP3.LUT R123, R123, 0xffff, RZ, 0xc0, !PT ;  /* 0x0000ffff7b7b7812 */ /* 0x000fe200078ec0ff */
[----:B------:R-:W-:Y:S01]  /*15530*/  @!P3 STL.S16 [R1+0x24], R122 ;  /* 0x0000247a0100b387 */ /* 0x000fe20000100600 */
[----:B------:R-:W-:Y:S02]  /*15540*/  LOP3.LUT R2, R2, 0xff, RZ, 0xc0, !PT ;  /* 0x000000ff02027812 */ /* 0x000fe400078ec0ff */
[----:B------:R-:W-:Y:S02]  /*15550*/  SHF.R.U32.HI R123, RZ, 0x8, R123 ;  /* 0x00000008ff7b7819 */ /* 0x000fe4000001167b */
[----:B------:R-:W-:Y:S01]  /*15560*/  ISETP.LE.U32.AND P6, PT, R2, UR12, PT ;  /* 0x0000000c02007c0c */ /* 0x000fe2000bfc3070 */
[--C-:B------:R-:W-:Y:S01]  /*15570*/  FFMA.FTZ R2, R212, UR4, -R144.reuse ;  /* 0x00000004d4027c23 */ /* 0x100fe20008010890 */
[----:B-1----:R-:W-:Y:S01]  /*15580*/  PRMT R127, R110, 0x5410, R101 ;  /* 0x000054106e7f7816 */ /* 0x002fe20000000065 */
[--C-:B------:R-:W-:Y:S01]  /*15590*/  FFMA.FTZ R101, R216, UR4, -R145.reuse ;  /* 0x00000004d8657c23 */ /* 0x100fe20008010891 */
[----:B------:R-:W1:Y:S01]  /*155a0*/  LDSM.16.MT88.4 R108, [R180+0x10800] ;  /* 0x01080000b46c783b */ /* 0x000e620000004200 */
[----:B------:R-:W-:Y:S01]  /*155b0*/  MUFU.EX2 R216, R2 ;  /* 0x0000000200d87308 */ /* 0x000fe20000000800 */
[----:B------:R-:W-:Y:S01]  /*155c0*/  LOP3.LUT R123, R123, 0xffff, RZ, 0xc0, !PT ;  /* 0x0000ffff7b7b7812 */ /* 0x000fe200078ec0ff */
[--C-:B--2---:R-:W-:Y:S01]  /*155d0*/  FFMA.FTZ R132, R207, UR4, -R144.reuse ;  /* 0x00000004cf847c23 */ /* 0x104fe20008010890 */
[----:B------:R-:W-:Y:S01]  /*155e0*/  FFMA.FTZ R144, R169, UR4, -R144 ;  /* 0x00000004a9907c23 */ /* 0x000fe20008010890 */
[----:B----4-:R-:W-:Y:S02]  /*155f0*/  @!P5 HADD2 R121, -R154.H0_H0, -RZ.H0_H0 ;  /* 0xa00000ff9a79d230 */ /* 0x010fe40000000900 */
[----:B------:R-:W-:Y:S04]  /*15600*/  IMAD.WIDE.U32 R168, R168, -0x2daee0ad, RZ ;  /* 0xd2511f53a8a87825 */ /* 0x000fe800078e00ff */
[----:B------:R2:W-:Y:S01]  /*15610*/  MUFU.EX2 R219, R101 ;  /* 0x0000006500db7308 */ /* 0x0005e20000000800 */
[----:B------:R-:W-:Y:S01]  /*15620*/  @!P5 STL.S16 [R1+0x44], R121 ;  /* 0x000044790100d387 */ /* 0x000fe20000100600 */
[----:B------:R-:W-:Y:S02]  /*15630*/  PRMT R112, R121, 0x7610, R112 ;  /* 0x0000761079707816 */ /* 0x000fe40000000070 */
[----:B------:R-:W-:Y:S01]  /*15640*/  SHF.R.U32.HI R102, RZ, 0x10, R168 ;  /* 0x00000010ff667819 */ /* 0x000fe200000116a8 */
[----:B------:R3:W4:Y:S05]  /*15650*/  LDL.S16 R137, [R1+0x8] ;  /* 0x0000080001897983 */ /* 0x00072a0000100600 */
[----:B------:R-:W-:Y:S01]  /*15660*/  MUFU.EX2 R211, R130 ;  /* 0x0000008200d37308 */ /* 0x000fe20000000800 */
[----:B------:R-:W-:Y:S09]  /*15670*/  LOP3.LUT R102, R102, 0xff, RZ, 0xc0, !PT ;  /* 0x000000ff66667812 */ /* 0x000ff200078ec0ff */
[----:B------:R-:W-:Y:S01]  /*15680*/  MUFU.EX2 R209, R135 ;  /* 0x0000008700d17308 */ /* 0x000fe20000000800 */
[----:B--2---:R-:W-:Y:S09]  /*15690*/  FFMA.FTZ R101, R217, UR4, -R145 ;  /* 0x00000004d9657c23 */ /* 0x004ff20008010891 */
[----:B------:R2:W-:Y:S01]  /*156a0*/  MUFU.EX2 R217, R0 ;  /* 0x0000000000d97308 */ /* 0x0005e20000000800 */
[C---:B-1----:R-:W-:Y:S09]  /*156b0*/  HMMA.16816.F32 R84, R104.reuse, R108, R84 ;  /* 0x0000006c6854723c */ /* 0x042ff20000001854 */
[----:B------:R1:W5:Y:S01]  /*156c0*/  MUFU.EX2 R218, R101 ;  /* 0x0000006500da7308 */ /* 0x0003620000000800 */
[C---:B------:R-:W-:Y:S09]  /*156d0*/  HMMA.16816.F32 R88, R104.reuse, R110, R88 ;  /* 0x0000006e6858723c */ /* 0x040ff20000001858 */
[----:B------:R-:W-:Y:S02]  /*156e0*/  MUFU.EX2 R212, R132 ;  /* 0x0000008400d47308 */ /* 0x000fe40000000800 */
[----:B--2---:R-:W-:Y:S01]  /*156f0*/  LOP3.LUT R0, R124, 0xffff, RZ, 0xc0, !PT ;  /* 0x0000ffff7c007812 */ /* 0x004fe200078ec0ff */
[C---:B------:R-:W-:Y:S01]  /*15700*/  HMMA.16816.F32 R92, R104.reuse, R116, R92 ;  /* 0x00000074685c723c */ /* 0x040fe2000000185c */
[----:B------:R3:W2:Y:S02]  /*15710*/  LDL.S16 R125, [R1+0x20] ;  /* 0x00002000017d7983 */ /* 0x0006a40000100600 */
[----:B------:R-:W-:Y:S03]  /*15720*/  SHF.R.U32.HI R0, RZ, 0x8, R0 ;  /* 0x00000008ff007819 */ /* 0x000fe60000011600 */
[----:B------:R-:W-:Y:S01]  /*15730*/  HMMA.16816.F32 R96, R104, R118, R96 ;  /* 0x000000766860723c */ /* 0x000fe20000001860 */
[----:B------:R-:W-:Y:S01]  /*15740*/  LDSM.16.MT88.4 R104, [R180+0xd000] ;  /* 0x00d00000b468783b */ /* 0x000fe20000004200 */
[----:B------:R-:W-:Y:S03]  /*15750*/  MUFU.EX2 R207, R144 ;  /* 0x0000009000cf7308 */ /* 0x000fe60000000800 */
[----:B-1----:R-:W-:Y:S02]  /*15760*/  PRMT R101, R122, 0x7610, R101 ;  /* 0x000076107a657816 */ /* 0x002fe40000000065 */
[----:B------:R-:W-:Y:S02]  /*15770*/  LOP3.LUT R2, R0, 0xffff, RZ, 0xc0, !PT ;  /* 0x0000ffff00027812 */ /* 0x000fe400078ec0ff */
[----:B------:R-:W-:Y:S02]  /*15780*/  LDSM.16.MT88.4 R116, [R179+0xd000] ;  /* 0x00d00000b374783b */ /* 0x000fe40000004200 */
[----:B------:R-:W-:Y:S02]  /*15790*/  PRMT R0, R154, 0x5410, R153 ;  /* 0x000054109a007816 */ /* 0x000fe40000000099 */
[----:B------:R-:W-:Y:S02]  /*157a0*/  @!P5 PRMT R154, R112, 0x5410, RZ ;  /* 0x00005410709ad816 */ /* 0x000fe400000000ff */
[----:B------:R-:W-:Y:S01]  /*157b0*/  @!P3 PRMT R155, R101, 0x5410, RZ ;  /* 0x00005410659bb816 */ /* 0x000fe200000000ff */
[--C-:B------:R-:W-:Y:S01]  /*157c0*/  FFMA.FTZ R101, R213, UR4, -R145.reuse ;  /* 0x00000004d5657c23 */ /* 0x100fe20008010891 */
[----:B------:R-:W-:Y:S01]  /*157d0*/  ISETP.LE.U32.AND P5, PT, R2, UR12, PT ;  /* 0x0000000c02007c0c */ /* 0x000fe2000bfa3070 */
[--C-:B------:R-:W-:Y:S01]  /*157e0*/  FFMA.FTZ R2, R215, UR4, -R145.reuse ;  /* 0x00000004d7027c23 */ /* 0x100fe20008010891 */
[----:B-----5:R-:W-:Y:S01]  /*157f0*/  F2FP.F16.F32.PACK_AB R151, R218, R219 ;  /* 0x000000dbda97723e */ /* 0x020fe200000000ff */
[----:B------:R1:W-:Y:S01]  /*15800*/  MUFU.EX2 R214, R101 ;  /* 0x0000006500d67308 */ /* 0x0003e20000000800 */
[--C-:B------:R-:W-:Y:S01]  /*15810*/  HSET2.LE.AND R108, R127, R146.reuse, PT ;  /* 0x000000927f6c7233 */ /* 0x100fe20003803000 */
[----:B------:R-:W5:Y:S01]  /*15820*/  LDSM.16.MT88.4 R112, [R177+0xd000] ;  /* 0x00d00000b170783b */ /* 0x000f620000004200 */
[----:B------:R-:W-:Y:S01]  /*15830*/  ISETP.LE.U32.AND P3, PT, R123, UR12, PT ;  /* 0x0000000c7b007c0c */ /* 0x000fe2000bf63070 */
[----:B------:R-:W-:Y:S01]  /*15840*/  FFMA.FTZ R145, R167, UR4, -R145 ;  /* 0x00000004a7917c23 */ /* 0x000fe20008010891 */
[C---:B------:R-:W-:Y:S02]  /*15850*/  PRMT R150, R151.reuse, 0x7632, R150 ;  /* 0x0000763297967816 */ /* 0x040fe40000000096 */
[----:B------:R-:W-:Y:S03]  /*15860*/  F2FP.F16.F32.PACK_AB R149, R216, R217 ;  /* 0x000000d9d895723e */ /* 0x000fe600000000ff */
[----:B------:R-:W3:Y:S01]  /*15870*/  MUFU.EX2 R213, R2 ;  /* 0x0000000200d57308 */ /* 0x000ee20000000800 */
[----:B------:R-:W-:Y:S01]  /*15880*/  LOP3.LUT R108, R108, R0, RZ, 0xc0, !PT ;  /* 0x000000006c6c7212 */ /* 0x000fe200078ec0ff */
[----:B------:R-:W-:Y:S01]  /*15890*/  STG.E.U16 desc[UR26][R172.64+0x32], R155 ;  /* 0x0000329bac007986 */ /* 0x000fe2000c10151a */
[--C-:B------:R-:W-:Y:S01]  /*158a0*/  HSET2.LE.AND R109, R126, R146.reuse, PT ;  /* 0x000000927e6d7233 */ /* 0x100fe20003803000 */
[----:B------:R-:W-:Y:S01]  /*158b0*/  @!P4 HADD2 R248, -R150.H0_H0, -RZ.H0_H0 ;  /* 0xa00000ff96f8c230 */ /* 0x000fe20000000900 */
[----:B------:R-:W-:Y:S01]  /*158c0*/  PRMT R0, R151, 0x5410, R150 ;  /* 0x0000541097007816 */ /* 0x000fe20000000096 */
[----:B------:R-:W-:Y:S01]  /*158d0*/  STG.E.U16 desc[UR26][R170.64+0x40], R154 ;  /* 0x0000409aaa007986 */ /* 0x000fe2000c10151a */
[----:B------:R-:W-:Y:S01]  /*158e0*/  PRMT R152, R149, 0x7632, R152 ;  /* 0x0000763295987816 */ /* 0x000fe20000000098 */
[----:B------:R-:W-:Y:S01]  /*158f0*/  @!P1 HADD2 R247, -R149.H0_H0, -RZ.H0_H0 ;  /* 0xa00000ff95f79230 */ /* 0x000fe20000000900 */
[--C-:B------:R-:W-:Y:S01]  /*15900*/  HSET2.LE.AND R110, R129, R146.reuse, PT ;  /* 0x00000092816e7233 */ /* 0x100fe20003803000 */
[----:B-1----:R-:W-:Y:S01]  /*15910*/  FADD.FTZ R101, R225, R120 ;  /* 0x00000078e1657221 */ /* 0x002fe20000010000 */
[----:B------:R-:W-:Y:S01]  /*15920*/  LOP3.LUT R109, R109, R0, RZ, 0xc0, !PT ;  /* 0x000000006d6d7212 */ /* 0x000fe200078ec0ff */
[----:B------:R-:W1:Y:S01]  /*15930*/  LDSM.16.MT88.4 R120, [R178+0xd000] ;  /* 0x00d00000b278783b */ /* 0x000e620000004200 */
[----:B------:R-:W-:Y:S01]  /*15940*/  PRMT R0, R149, 0x5410, R152 ;  /* 0x0000541095007816 */ /* 0x000fe20000000098 */
[----:B------:R-:W2:Y:S01]  /*15950*/  MUFU.EX2 R167, R145 ;  /* 0x0000009100a77308 */ /* 0x000ea20000000800 */
[--C-:B------:R-:W-:Y:S01]  /*15960*/  HSET2.LE.AND R111, R128, R146.reuse, PT ;  /* 0x00000092806f7233 */ /* 0x100fe20003803000 */
[----:B------:R-:W-:Y:S01]  /*15970*/  FADD.FTZ R101, R226, R101 ;  /* 0x00000065e2657221 */ /* 0x000fe20000010000 */
[----:B---3--:R-:W-:Y:S01]  /*15980*/  F2FP.F16.F32.PACK_AB R148, R213, R214 ;  /* 0x000000d6d594723e */ /* 0x008fe200000000ff */
[----:B------:R-:W-:Y:S01]  /*15990*/  FADD.FTZ R2, R228, R131 ;  /* 0x00000083e4027221 */ /* 0x000fe20000010000 */
[----:B------:R-:W-:Y:S01]  /*159a0*/  LOP3.LUT R110, R110, R0, RZ, 0xc0, !PT ;  /* 0x000000006e6e7212 */ /* 0x000fe200078ec0ff */
[----:B------:R-:W-:Y:S01]  /*159b0*/  LDSM.16.MT88.4 R128, [R179+0xd800] ;  /* 0x00d80000b380783b */ /* 0x000fe20000004200 */
[C---:B------:R-:W-:Y:S01]  /*159c0*/  PRMT R147, R148.reuse, 0x7632, R147 ;  /* 0x0000763294937816 */ /* 0x040fe20000000093 */
[----:B------:R-:W-:Y:S01]  /*159d0*/  FADD.FTZ R2, R227, R2 ;  /* 0x00000002e3027221 */ /* 0x000fe20000010000 */
[----:B------:R-:W-:Y:S02]  /*159e0*/  SHF.R.U32.HI R124, RZ, 0x18, R124 ;  /* 0x00000018ff7c7819 */ /* 0x000fe4000001167c */
[----:B------:R-:W-:Y:S01]  /*159f0*/  PRMT R0, R148, 0x5410, R147 ;  /* 0x0000541094007816 */ /* 0x000fe20000000093 */
[----:B------:R-:W-:Y:S01]  /*15a00*/  FADD.FTZ R126, R231, R2 ;  /* 0x00000002e77e7221 */ /* 0x000fe20000010000 */
[----:B------:R-:W-:Y:S02]  /*15a10*/  @!P4 PRMT R150, R248, 0x5410, RZ ;  /* 0x00005410f896c816 */ /* 0x000fe400000000ff */
[----:B------:R-:W-:Y:S02]  /*15a20*/  LOP3.LUT R111, R111, R0, RZ, 0xc0, !PT ;  /* 0x000000006f6f7212 */ /* 0x000fe400078ec0ff */
[----:B------:R-:W-:Y:S02]  /*15a30*/  @!P1 PRMT R149, R247, 0x5410, RZ ;  /* 0x00005410f7959816 */ /* 0x000fe400000000ff */
[----:B------:R-:W-:Y:S03]  /*15a40*/  LOP3.LUT R2, R169, UR21, R134, 0x96, !PT ;  /* 0x00000015a9027c12 */ /* 0x000fe6000f8e9686 */
[C---:B-----5:R-:W-:Y:S06]  /*15a50*/  HMMA.16816.F32 R4, R108.reuse, R112, R4 ;  /* 0x000000706c04723c */ /* 0x060fec0000001804 */
        /* <DEDUP_REMOVED lines=16> */
[----:B------:R-:W-:Y:S05]  /*15b60*/  LDSM.16.MT88.4 R120, [R180+0x11000] ;  /* 0x01100000b478783b */ /* 0x000fea0000004200 */
[C---:B-----5:R-:W-:Y:S06]  /*15b70*/  HMMA.16816.F32 R52, R108.reuse, R104, R52 ;  /* 0x000000686c34723c */ /* 0x060fec0000001834 */
[C---:B------:R-:W-:Y:S01]  /*15b80*/  HMMA.16816.F32 R56, R108.reuse, R106, R56 ;  /* 0x0000006a6c38723c */ /* 0x040fe20000001838 */
[----:B------:R-:W1:Y:S05]  /*15b90*/  LDSM.16.MT88.4 R104, [R178+0x11000] ;  /* 0x01100000b268783b */ /* 0x000e6a0000004200 */
[C---:B------:R-:W-:Y:S06]  /*15ba0*/  HMMA.16816.F32 R60, R108.reuse, R116, R60 ;  /* 0x000000746c3c723c */ /* 0x040fec000000183c */
[C---:B------:R-:W-:Y:S05]  /*15bb0*/  HMMA.16816.F32 R64, R108.reuse, R118, R64 ;  /* 0x000000766c40723c */ /* 0x040fea0000001840 */
[----:B------:R-:W-:Y:S01]  /*15bc0*/  LOP3.LUT R117, R168, 0xff, RZ, 0xc0, !PT ;  /* 0x000000ffa8757812 */ /* 0x000fe200078ec0ff */
[C---:B---3--:R-:W-:Y:S05]  /*15bd0*/  HMMA.16816.F32 R68, R108.reuse, R112, R68 ;  /* 0x000000706c44723c */ /* 0x048fea0000001844 */
[----:B------:R-:W-:Y:S01]  /*15be0*/  SHF.R.U32.HI R116, RZ, 0x18, R168 ;  /* 0x00000018ff747819 */ /* 0x000fe200000116a8 */
[C---:B------:R-:W-:Y:S05]  /*15bf0*/  HMMA.16816.F32 R72, R108.reuse, R114, R72 ;  /* 0x000000726c48723c */ /* 0x040fea0000001848 */
[----:B------:R-:W-:Y:S06]  /*15c00*/  PRMT R139, R102, 0x5410, R116 ;  /* 0x00005410668b7816 */ /* 0x000fec0000000074 */
[--C-:B------:R-:W-:Y:S01]  /*15c10*/  HSET2.LE.AND R139, R139, R146.reuse, PT ;  /* 0x000000928b8b7233 */ /* 0x100fe20003803000 */
[C---:B-1----:R-:W-:Y:S06]  /*15c20*/  HMMA.16816.F32 R76, R108.reuse, R104, R76 ;  /* 0x000000686c4c723c */ /* 0x042fec000000184c */
[C---:B------:R-:W-:Y:S01]  /*15c30*/  HMMA.16816.F32 R80, R108.reuse, R106, R80 ;  /* 0x0000006a6c50723c */ /* 0x040fe20000001850 */
[----:B------:R-:W-:Y:S05]  /*15c40*/  LDSM.16.MT88.4 R104, [R177+0xd800] ;  /* 0x00d80000b168783b */ /* 0x000fea0000004200 */
[C---:B------:R-:W-:Y:S06]  /*15c50*/  HMMA.16816.F32 R84, R108.reuse, R120, R84 ;  /* 0x000000786c54723c */ /* 0x040fec0000001854 */
[C---:B------:R-:W-:Y:S01]  /*15c60*/  HMMA.16816.F32 R88, R108.reuse, R122, R88 ;  /* 0x0000007a6c58723c */ /* 0x040fe20000001858 */
[----:B------:R-:W-:Y:S04]  /*15c70*/  LDSM.16.MT88.4 R120, [R180+0xd800] ;  /* 0x00d80000b478783b */ /* 0x000fe80000004200 */
[----:B----4-:R-:W-:Y:S02]  /*15c80*/  @!P6 HADD2 R137, -R151.H0_H0, -RZ.H0_H0 ;  /* 0xa00000ff9789e230 */ /* 0x010fe40000000900 */
[----:B--2---:R-:W-:Y:S05]  /*15c90*/  @!P3 HADD2 R125, -R153.H0_H0, -RZ.H0_H0 ;  /* 0xa00000ff997db230 */ /* 0x004fea0000000900 */
[----:B------:R1:W-:Y:S01]  /*15ca0*/  @!P3 STL.S16 [R1+0x20], R125 ;  /* 0x0000207d0100b387 */ /* 0x0003e20000100600 */
[----:B------:R-:W-:Y:S03]  /*15cb0*/  PRMT R0, R125, 0x7610, R0 ;  /* 0x000076107d007816 */ /* 0x000fe60000000000 */
[----:B------:R2:W-:Y:S01]  /*15cc0*/  @!P6 STL.S16 [R1+0x8], R137 ;  /* 0x000008890100e387 */ /* 0x0005e20000100600 */
[----:B------:R-:W-:Y:S02]  /*15cd0*/  @!P3 PRMT R153, R0, 0x5410, RZ ;  /* 0x000054100099b816 */ /* 0x000fe400000000ff */
[----:B------:R-:W-:Y:S02]  /*15ce0*/  ISETP.LE.U32.AND P3, PT, R124, UR12, PT ;  /* 0x0000000c7c007c0c */ /* 0x000fe4000bf63070 */
[----:B------:R3:W4:Y:S01]  /*15cf0*/  LDL.S16 R124, [R1+0x2c] ;  /* 0x00002c00017c7983 */ /* 0x0007220000100600 */
[----:B------:R-:W-:Y:S03]  /*15d00*/  LOP3.LUT R0, R2, 0xff, RZ, 0xc0, !PT ;  /* 0x000000ff02007812 */ /* 0x000fe600078ec0ff */
[----:B------:R-:W-:Y:S04]  /*15d10*/  STG.E.U16 desc[UR26][R170.64+0x42], R153 ;  /* 0x00004299aa007986 */ /* 0x000fe8000c10151a */
[----:B------:R-:W-:Y:S03]  /*15d20*/  STG.E.U16 desc[UR26][R172.64+0x42], R150 ;  /* 0x00004296ac007986 */ /* 0x000fe6000c10151a */
[----:B------:R-:W-:Y:S02]  /*15d30*/  @!P3 HADD2 R252, -R147.H0_H0, -RZ.H0_H0 ;  /* 0xa00000ff93fcb230 */ /* 0x000fe40000000900 */
[--C-:B-1----:R-:W-:Y:S01]  /*15d40*/  FADD.FTZ R125, R238, R101.reuse ;  /* 0x00000065ee7d7221 */ /* 0x102fe20000010000 */
[----:B------:R-:W-:Y:S02]  /*15d50*/  PRMT R101, R137, 0x7610, R101 ;  /* 0x0000761089657816 */ /* 0x000fe40000000065 */
[----:B------:R-:W-:Y:S02]  /*15d60*/  @!P3 PRMT R147, R252, 0x5410, RZ ;  /* 0x00005410fc93b816 */ /* 0x000fe400000000ff */
[----:B------:R-:W-:Y:S02]  /*15d70*/  @!P6 PRMT R151, R101, 0x5410, RZ ;  /* 0x000054106597e816 */ /* 0x000fe400000000ff */
[----:B------:R-:W-:Y:S02]  /*15d80*/  LOP3.LUT R101, R2, 0xffff, RZ, 0xc0, !PT ;  /* 0x0000ffff02657812 */ /* 0x000fe400078ec0ff */
[----:B------:R-:W-:Y:S01]  /*15d90*/  ISETP.LE.U32.AND P6, PT, R0, UR12, PT ;  /* 0x0000000c00007c0c */ /* 0x000fe2000bfc3070 */
[----:B------:R-:W-:Y:S01]  /*15da0*/  STG.E.U16 desc[UR26][R172.64+0x40], R151 ;  /* 0x00004097ac007986 */ /* 0x000fe2000c10151a */
[----:B------:R-:W-:Y:S02]  /*15db0*/  SHF.R.U32.HI R101, RZ, 0x8, R101 ;  /* 0x00000008ff657819 */ /* 0x000fe40000011665 */
[----:B------:R-:W-:Y:S01]  /*15dc0*/  LOP3.LUT R0, R169, UR21, R134, 0x96, !PT ;  /* 0x00000015a9007c12 */ /* 0x000fe2000f8e9686 */
[----:B------:R-:W-:Y:S01]  /*15dd0*/  STG.E.U16 desc[UR26][R170.64+0x50], R149 ;  /* 0x00005095aa007986 */ /* 0x000fe2000c10151a */
[----:B------:R-:W-:Y:S02]  /*15de0*/  LOP3.LUT R101, R101, 0xffff, RZ, 0xc0, !PT ;  /* 0x0000ffff65657812 */ /* 0x000fe400078ec0ff */
[----:B------:R-:W-:Y:S02]  /*15df0*/  LOP3.LUT R102, R0, 0xff, RZ, 0xc0, !PT ;  /* 0x000000ff00667812 */ /* 0x000fe400078ec0ff */
[----:B------:R-:W-:Y:S02]  /*15e00*/  ISETP.LE.U32.AND P4, PT, R101, UR12, PT ;  /* 0x0000000c65007c0c */ /* 0x000fe4000bf83070 */
[----:B------:R-:W-:Y:S02]  /*15e10*/  LOP3.LUT R101, R168, 0xffff, RZ, 0xc0, !PT ;  /* 0x0000ffffa8657812 */ /* 0x000fe400078ec0ff */
[----:B--2---:R-:W-:Y:S02]  /*15e20*/  SHF.R.U32.HI R137, RZ, 0x18, R0 ;  /* 0x00000018ff897819 */ /* 0x004fe40000011600 */
[----:B------:R-:W-:Y:S02]  /*15e30*/  SHF.R.U32.HI R103, RZ, 0x8, R101 ;  /* 0x00000008ff677819 */ /* 0x000fe40000011665 */
[--C-:B------:R-:W-:Y:S02]  /*15e40*/  SHF.R.U32.HI R101, RZ, 0x18, R2.reuse ;  /* 0x00000018ff657819 */ /* 0x100fe40000011602 */
[----:B------:R-:W-:Y:S02]  /*15e50*/  PRMT R138, R117, 0x5410, R103 ;  /* 0x00005410758a7816 */ /* 0x000fe40000000067 */
[----:B------:R-:W1:Y:S01]  /*15e60*/  LDSM.16.MT88.4 R116, [R179+0x11000] ;  /* 0x01100000b374783b */ /* 0x000e620000004200 */
[----:B------:R-:W-:Y:S02]  /*15e70*/  ISETP.LE.U32.AND P1, PT, R101, UR12, PT ;  /* 0x0000000c65007c0c */ /* 0x000fe4000bf23070 */
[----:B------:R-:W-:Y:S02]  /*15e80*/  SHF.R.U32.HI R103, RZ, 0x10, R2 ;  /* 0x00000010ff677819 */ /* 0x000fe40000011602 */
[----:B------:R-:W-:Y:S02]  /*15e90*/  LOP3.LUT R101, R0, 0xffff, RZ, 0xc0, !PT ;  /* 0x0000ffff00657812 */ /* 0x000fe400078ec0ff */
[----:B------:R-:W-:Y:S02]  /*15ea0*/  SHF.R.U32.HI R2, RZ, 0x10, R0 ;  /* 0x00000010ff027819 */ /* 0x000fe40000011600 */
[----:B------:R-:W-:Y:S02]  /*15eb0*/  SHF.R.U32.HI R101, RZ, 0x8, R101 ;  /* 0x00000008ff657819 */ /* 0x000fe40000011665 */
[----:B------:R-:W-:Y:S02]  /*15ec0*/  LOP3.LUT R2, R2, 0xff, RZ, 0xc0, !PT ;  /* 0x000000ff02027812 */ /* 0x000fe400078ec0ff */
[----:B------:R-:W-:Y:S02]  /*15ed0*/  PRMT R101, R102, 0x5410, R101 ;  /* 0x0000541066657816 */ /* 0x000fe40000000065 */
[----:B------:R-:W-:Y:S01]  /*15ee0*/  PRMT R137, R2, 0x5410, R137 ;  /* 0x0000541002897816 */ /* 0x000fe20000000089 */
[----:B------:R-:W-:Y:S01]  /*15ef0*/  FADD.FTZ R2, R222, R126 ;  /* 0x0000007ede027221 */ /* 0x000fe20000010000 */
[----:B------:R-:W-:Y:S02]  /*15f00*/  LOP3.LUT R0, R103, 0xff, RZ, 0xc0, !PT ;  /* 0x000000ff67007812 */ /* 0x000fe400078ec0ff */
[----:B------:R-:W-:Y:S01]  /*15f10*/  F2FP.F16.F32.PACK_AB R103, R212, R211 ;  /* 0x000000d3d467723e */ /* 0x000fe200000000ff */
[----:B------:R-:W-:Y:S01]  /*15f20*/  FADD.FTZ R175, R224, R2 ;  /* 0x00000002e0af7221 */ /* 0x000fe20000010000 */
[----:B------:R-:W-:Y:S02]  /*15f30*/  F2FP.F16.F32.PACK_AB R2, R167, R206 ;  /* 0x000000cea702723e */ /* 0x000fe400000000ff */
[----:B------:R-:W-:Y:S01]  /*15f40*/  PRMT R102, R103, 0x7632, R102 ;  /* 0x0000763267667816 */ /* 0x000fe20000000066 */
[----:B------:R-:W-:Y:S01]  /*15f50*/  @!P6 HADD2 R246, -R103.H0_H0, -RZ.H0_H0 ;  /* 0xa00000ff67f6e230 */ /* 0x000fe20000000900 */
[--C-:B------:R-:W-:Y:S02]  /*15f60*/  HSET2.LE.AND R138, R138, R146.reuse, PT ;  /* 0x000000928a8a7233 */ /* 0x100fe40003803000 */
[--C-:B------:R-:W-:Y:S02]  /*15f70*/  HSET2.LE.AND R136, R101, R146.reuse, PT ;  /* 0x0000009265887233 */ /* 0x100fe40003803000 */
[----:B------:R-:W-:Y:S02]  /*15f80*/  F2FP.F16.F32.PACK_AB R101, R207, R208 ;  /* 0x000000d0cf65723e */ /* 0x000fe400000000ff */
[----:B------:R-:W-:Y:S02]  /*15f90*/  HSET2.LE.AND R137, R137, R146, PT ;  /* 0x0000009289897233 */ /* 0x000fe40003803000 */
[----:B------:R-:W-:Y:S02]  /*15fa0*/  F2FP.F16.F32.PACK_AB R146, R209, R210 ;  /* 0x000000d2d192723e */ /* 0x000fe400000000ff */
[----:B------:R-:W-:Y:S02]  /*15fb0*/  PRMT R144, R101, 0x7632, R144 ;  /* 0x0000763265907816 */ /* 0x000fe40000000090 */
[C---:B------:R-:W-:Y:S01]  /*15fc0*/  PRMT R145, R146.reuse, 0x7632, R145 ;  /* 0x0000763292917816 */ /* 0x040fe20000000091 */
[C---:B-1----:R-:W-:Y:S04]  /*15fd0*/  HMMA.16816.F32 R92, R108.reuse, R116, R92 ;  /* 0x000000746c5c723c */ /* 0x042fe8000000185c */
[----:B------:R-:W-:Y:S02]  /*15fe0*/  @!P1 HADD2 R243, -R145.H0_H0, -RZ.H0_H0 ;  /* 0xa00000ff91f39230 */ /* 0x000fe40000000900 */
[----:B------:R-:W-:Y:S07]  /*15ff0*/  HMMA.16816.F32 R96, R108, R118, R96 ;  /* 0x000000766c60723c */ /* 0x000fee0000001860 */
[----:B------:R-:W-:Y:S04]  /*16000*/  PRMT R108, R146, 0x5410, R145 ;  /* 0x00005410926c7816 */ /* 0x000fe80000000091 */
[----:B------:R-:W-:Y:S02]  /*16010*/  LOP3.LUT R137, R137, R108, RZ, 0xc0, !PT ;  /* 0x0000006c89897212 */ /* 0x000fe400078ec0ff */
[----:B------:R-:W-:Y:S02]  /*16020*/  PRMT R108, R101, 0x5410, R144 ;  /* 0x00005410656c7816 */ /* 0x000fe40000000090 */
[----:B------:R-:W-:Y:S02]  /*16030*/  @!P1 PRMT R145, R243, 0x5410, RZ ;  /* 0x00005410f3919816 */ /* 0x000fe400000000ff */
[----:B------:R-:W-:Y:S01]  /*16040*/  LOP3.LUT R138, R138, R108, RZ, 0xc0, !PT ;  /* 0x0000006c8a8a7212 */ /* 0x000fe200078ec0ff */
[----:B----4-:R-:W-:Y:S05]  /*16050*/  @!P5 HADD2 R124, -R152.H0_H0, -RZ.H0_H0 ;  /* 0xa00000ff987cd230 */ /* 0x010fea0000000900 */
[----:B------:R-:W-:Y:S01]  /*16060*/  @!P5 STL.S16 [R1+0x2c], R124 ;  /* 0x00002c7c0100d387 */ /* 0x000fe20000100600 */
[----:B------:R-:W-:Y:S03]  /*16070*/  PRMT R112, R124, 0x7610, R112 ;  /* 0x000076107c707816 */ /* 0x000fe60000000070 */
[----:B------:R3:W2:Y:S01]  /*16080*/  LDL.S16 R225, [R1] ;  /* 0x0000000001e17983 */ /* 0x0006a20000100600 */
[----:B------:R-:W-:Y:S02]  /*16090*/  @!P5 PRMT R152, R112, 0x5410, RZ ;  /* 0x000054107098d816 */ /* 0x000fe400000000ff */
[----:B------:R-:W-:Y:S01]  /*160a0*/  ISETP.LE.U32.AND P5, PT, R0, UR12, PT ;  /* 0x0000000c00007c0c */ /* 0x000fe2000bfa3070 */
[----:B------:R3:W4:Y:S01]  /*160b0*/  LDL.S16 R215, [R1+0x4] ;  /* 0x0000040001d77983 */ /* 0x0007220000100600 */
[----:B------:R-:W-:Y:S03]  /*160c0*/  FADD.FTZ R0, R143, R125 ;  /* 0x0000007d8f007221 */ /* 0x000fe60000010000 */
[----:B------:R-:W1:Y:S01]  /*160d0*/  LDSM.16.MT88.4 R112, [R178+0xd800] ;  /* 0x00d80000b270783b */ /* 0x000e620000004200 */
[----:B------:R-:W-:Y:S01]  /*160e0*/  FADD.FTZ R174, R223, R0 ;  /* 0x00000000dfae7221 */ /* 0x000fe20000010000 */
[----:B------:R-:W-:Y:S02]  /*160f0*/  PRMT R0, R103, 0x5410, R102 ;  /* 0x0000541067007816 */ /* 0x000fe40000000066 */
[----:B------:R-:W-:Y:S02]  /*16100*/  @!P6 PRMT R103, R246, 0x5410, RZ ;  /* 0x00005410f667e816 */ /* 0x000fe400000000ff */
[----:B------:R-:W-:Y:S02]  /*16110*/  LOP3.LUT R136, R136, R0, RZ, 0xc0, !PT ;  /* 0x0000000088887212 */ /* 0x000fe400078ec0ff */
[C---:B------:R-:W-:Y:S01]  /*16120*/  PRMT R0, R2.reuse, 0x7632, R0 ;  /* 0x0000763202007816 */ /* 0x040fe20000000000 */
[----:B------:R-:W5:Y:S01]  /*16130*/  LDSM.16.MT88.4 R140, [R177+0xf800] ;  /* 0x00f80000b18c783b */ /* 0x000f620000004200 */
[----:B------:R-:W-:Y:S02]  /*16140*/  @!P5 HADD2 R244, -R146.H0_H0, -RZ.H0_H0 ;  /* 0xa00000ff92f4d230 */ /* 0x000fe40000000900 */
[----:B------:R-:W-:Y:S03]  /*16150*/  PRMT R108, R2, 0x5410, R0 ;  /* 0x00005410026c7816 */ /* 0x000fe60000000000 */
[----:B------:R-:W-:Y:S02]  /*16160*/  @!P5 PRMT R146, R244, 0x5410, RZ ;  /* 0x00005410f492d816 */ /* 0x000fe400000000ff */
[----:B------:R-:W-:Y:S01]  /*16170*/  LOP3.LUT R139, R139, R108, RZ, 0xc0, !PT ;  /* 0x0000006c8b8b7212 */ /* 0x000fe200078ec0ff */
[----:B------:R-:W-:Y:S04]  /*16180*/  STG.E.U16 desc[UR26][R170.64+0x52], R152 ;  /* 0x00005298aa007986 */ /* 0x000fe8000c10151a */
[----:B------:R-:W-:Y:S02]  /*16190*/  STG.E.U16 desc[UR26][R172.64+0x52], R147 ;  /* 0x00005293ac007986 */ /* 0x000fe4000c10151a */
[C---:B------:R-:W-:Y:S02]  /*161a0*/  HMMA.16816.F32 R108, R136.reuse, R104, R4 ;  /* 0x00000068886c723c */ /* 0x040fe40000001804 */
[----:B------:R-:W3:Y:S04]  /*161b0*/  LDSM.16.MT88.4 R4, [R178+0xf800] ;  /* 0x00f80000b204783b */ /* 0x000ee80000004200 */
[C---:B------:R-:W-:Y:S04]  /*161c0*/  HMMA.16816.F32 R104, R136.reuse, R106, R8 ;  /* 0x0000006a8868723c */ /* 0x040fe80000001808 */
[----:B------:R-:W3:Y:S02]  /*161d0*/  LDSM.16.MT88.4 R8, [R180+0xf800] ;  /* 0x00f80000b408783b */ /* 0x000ee40000004200 */
[C---:B-1----:R-:W-:Y:S06]  /*161e0*/  HMMA.16816.F32 R116, R136.reuse, R112, R12 ;  /* 0x000000708874723c */ /* 0x042fec000000180c */
[----:B------:R-:W1:Y:S01]  /*161f0*/  LDSM.16.MT88.4 R12, [R179+0xf800] ;  /* 0x00f80000b30c783b */ /* 0x000e620000004200 */
[C---:B------:R-:W-:Y:S06]  /*16200*/  HMMA.16816.F32 R112, R136.reuse, R114, R16 ;  /* 0x000000728870723c */ /* 0x040fec0000001810 */
[C---:B------:R-:W-:Y:S05]  /*16210*/  HMMA.16816.F32 R124, R136.reuse, R120, R20 ;  /* 0x00000078887c723c */ /* 0x040fea0000001814 */
[C---:B------:R-:W-:Y:S01]  /*16220*/  LOP3.LUT R16, R168.reuse, 0xff, RZ, 0xc0, !PT ;  /* 0x000000ffa8107812 */ /* 0x040fe200078ec0ff */
[C---:B------:R-:W-:Y:S05]  /*16230*/  HMMA.16816.F32 R120, R136.reuse, R122, R24 ;  /* 0x0000007a8878723c */ /* 0x040fea0000001818 */
[----:B------:R-:W-:Y:S01]  /*16240*/  LOP3.LUT R20, R168, 0xffff, RZ, 0xc0, !PT ;  /* 0x0000ffffa8147812 */ /* 0x000fe200078ec0ff */
[C---:B------:R-:W-:Y:S05]  /*16250*/  HMMA.16816.F32 R132, R136.reuse, R128, R28 ;  /* 0x000000808884723c */ /* 0x040fea000000181c */
[----:B------:R-:W-:Y:S01]  /*16260*/  SHF.R.U32.HI R20, RZ, 0x8, R20 ;  /* 0x00000008ff147819 */ /* 0x000fe20000011614 */
[C---:B------:R-:W-:Y:S05]  /*16270*/  HMMA.16816.F32 R128, R136.reuse, R130, R32 ;  /* 0x000000828880723c */ /* 0x040fea0000001820 */
[--C-:B------:R-:W-:Y:S01]  /*16280*/  SHF.R.U32.HI R21, RZ, 0x10, R168.reuse ;  /* 0x00000010ff157819 */ /* 0x100fe200000116a8 */
[C---:B-----5:R-:W-:Y:S05]  /*16290*/  HMMA.16816.F32 R36, R136.reuse, R140, R36 ;  /* 0x0000008c8824723c */ /* 0x060fea0000001824 */
[----:B------:R-:W-:Y:S01]  /*162a0*/  LOP3.LUT R21, R21, 0xff, RZ, 0xc0, !PT ;  /* 0x000000ff15157812 */ /* 0x000fe200078ec0ff */
[C---:B------:R-:W-:Y:S03]  /*162b0*/  HMMA.16816.F32 R40, R136.reuse, R142, R40 ;  /* 0x0000008e8828723c */ /* 0x040fe60000001828 */
[----:B------:R-:W-:Y:S02]  /*162c0*/  ISETP.LE.U32.AND P3, PT, R21, UR12, PT ;  /* 0x0000000c15007c0c */ /* 0x000fe4000bf63070 */
[----:B------:R-:W-:Y:S01]  /*162d0*/  SHF.R.U32.HI R168, RZ, 0x18, R168 ;  /* 0x00000018ffa87819 */ /* 0x000fe200000116a8 */
[C---:B---3--:R-:W-:Y:S06]  /*162e0*/  HMMA.16816.F32 R44, R136.reuse, R4, R44 ;  /* 0x00000004882c723c */ /* 0x048fec000000182c */
[C---:B------:R-:W-:Y:S05]  /*162f0*/  HMMA.16816.F32 R48, R136.reuse, R6, R48 ;  /* 0x000000068830723c */ /* 0x040fea0000001830 */
[----:B------:R-:W-:Y:S01]  /*16300*/  LOP3.LUT R4, R20, 0xffff, RZ, 0xc0, !PT ;  /* 0x0000ffff14047812 */ /* 0x000fe200078ec0ff */
[C---:B------:R-:W-:Y:S03]  /*16310*/  HMMA.16816.F32 R52, R136.reuse, R8, R52 ;  /* 0x000000088834723c */ /* 0x040fe60000001834 */
[----:B------:R-:W-:Y:S02]  /*16320*/  ISETP.LE.U32.AND P6, PT, R4, UR12, PT ;  /* 0x0000000c04007c0c */ /* 0x000fe4000bfc3070 */
[----:B------:R-:W-:Y:S01]  /*16330*/  LDSM.16.MT88.4 R4, [R178+0x11800] ;  /* 0x01180000b204783b */ /* 0x000fe20000004200 */
[C---:B------:R-:W-:Y:S05]  /*16340*/  HMMA.16816.F32 R56, R136.reuse, R10, R56 ;  /* 0x0000000a8838723c */ /* 0x040fea0000001838 */
[----:B------:R-:W-:Y:S01]  /*16350*/  @!P3 HADD2 R250, -R2.H0_H0, -RZ.H0_H0 ;  /* 0xa00000ff02fab230 */ /* 0x000fe20000000900 */
[C---:B-1----:R-:W-:Y:S01]  /*16360*/  HMMA.16816.F32 R60, R136.reuse, R12, R60 ;  /* 0x0000000c883c723c */ /* 0x042fe2000000183c */
[----:B------:R-:W-:Y:S04]  /*16370*/  LDSM.16.MT88.4 R8, [R180+0x11800] ;  /* 0x01180000b408783b */ /* 0x000fe80000004200 */
[----:B------:R-:W-:Y:S01]  /*16380*/  @!P6 HADD2 R241, -R144.H0_H0, -RZ.H0_H0 ;  /* 0xa00000ff90f1e230 */ /* 0x000fe20000000900 */
[C---:B------:R-:W-:Y:S05]  /*16390*/  HMMA.16816.F32 R64, R136.reuse, R14, R64 ;  /* 0x0000000e8840723c */ /* 0x040fea0000001840 */
[----:B------:R-:W-:Y:S01]  /*163a0*/  @!P6 PRMT R144, R241, 0x5410, RZ ;  /* 0x00005410f190e816 */ /* 0x000fe200000000ff */
[----:B------:R-:W-:Y:S01]  /*163b0*/  FADD.FTZ R13, R233, R175 ;  /* 0x000000afe90d7221 */ /* 0x000fe20000010000 */
[----:B------:R-:W-:Y:S01]  /*163c0*/  FADD.FTZ R12, R229, R174 ;  /* 0x000000aee50c7221 */ /* 0x000fe20000010000 */
[----:B------:R-:W-:Y:S03]  /*163d0*/  @!P3 PRMT R2, R250, 0x5410, RZ ;  /* 0x00005410fa02b816 */ /* 0x000fe600000000ff */
[----:B------:R-:W-:Y:S01]  /*163e0*/  FADD.FTZ R21, R232, R13 ;  /* 0x0000000de8157221 */ /* 0x000fe20000010000 */
[----:B------:R-:W-:Y:S02]  /*163f0*/  FADD.FTZ R20, R230, R12 ;  /* 0x0000000ce6147221 */ /* 0x000fe40000010000 */
[----:B------:R-:W-:Y:S02]  /*16400*/  LDSM.16.MT88.4 R12, [R179+0x11800] ;  /* 0x01180000b30c783b */ /* 0x000fe40000004200 */
[----:B------:R-:W-:Y:S01]  /*16410*/  FADD.FTZ R20, R219, R20 ;  /* 0x00000014db147221 */ /* 0x000fe20000010000 */
[----:B--2---:R-:W-:Y:S02]  /*16420*/  @!P0 HADD2 R225, -R148.H0_H0, -RZ.H0_H0 ;  /* 0xa00000ff94e18230 */ /* 0x004fe40000000900 */
[----:B----4-:R-:W-:Y:S03]  /*16430*/  @!P4 HADD2 R215, -R102.H0_H0, -RZ.H0_H0 ;  /* 0xa00000ff66d7c230 */ /* 0x010fe60000000900 */
[----:B------:R-:W-:Y:S01]  /*16440*/  @!P0 STL.S16 [R1], R225 ;  /* 0x000000e101008387 */ /* 0x000fe20000100600 */
[----:B------:R-:W-:Y:S03]  /*16450*/  PRMT R17, R225, 0x7610, R17 ;  /* 0x00007610e1117816 */ /* 0x000fe60000000011 */
[----:B------:R-:W-:Y:S01]  /*16460*/  @!P4 STL.S16 [R1+0x4], R215 ;  /* 0x000004d70100c387 */ /* 0x000fe20000100600 */
[----:B------:R-:W-:Y:S02]  /*16470*/  @!P0 PRMT R148, R17, 0x5410, RZ ;  /* 0x0000541011948816 */ /* 0x000fe400000000ff */
[----:B------:R-:W-:Y:S02]  /*16480*/  ISETP.LE.U32.AND P0, PT, R16, UR12, PT ;  /* 0x0000000c10007c0c */ /* 0x000fe4000bf03070 */
[----:B------:R-:W1:Y:S01]  /*16490*/  LDSM.16.MT88.4 R16, [R177+0x11800] ;  /* 0x01180000b110783b */ /* 0x000e620000004200 */
[----:B------:R-:W-:Y:S04]  /*164a0*/  PRMT R22, R215, 0x7610, R22 ;  /* 0x00007610d7167816 */ /* 0x000fe80000000016 */
[----:B------:R-:W-:Y:S02]  /*164b0*/  @!P4 PRMT R102, R22, 0x5410, RZ ;  /* 0x000054101666c816 */ /* 0x000fe400000000ff */
[----:B------:R-:W-:Y:S01]  /*164c0*/  ISETP.LE.U32.AND P4, PT, R168, UR12, PT ;  /* 0x0000000ca8007c0c */ /* 0x000fe2000bf83070 */
[----:B------:R-:W-:Y:S03]  /*164d0*/  STG.E.U16 desc[UR26][R172.64+0x50], R148 ;  /* 0x00005094ac007986 */ /* 0x000fe6000c10151a */
[----:B------:R-:W-:Y:S01]  /*164e0*/  @!P0 HADD2 R242, -R101.H0_H0, -RZ.H0_H0 ;  /* 0xa00000ff65f28230 */ /* 0x000fe20000000900 */
[----:B------:R-:W-:Y:S04]  /*164f0*/  STG.E.U16 desc[UR26][R170.64+0x60], R103 ;  /* 0x00006067aa007986 */ /* 0x000fe8000c10151a */
[----:B------:R2:W-:Y:S01]  /*16500*/  STG.E.U16 desc[UR26][R170.64+0x62], R102 ;  /* 0x00006266aa007986 */ /* 0x0005e2000c10151a */
[----:B------:R-:W-:Y:S02]  /*16510*/  @!P0 PRMT R101, R242, 0x5410, RZ ;  /* 0x00005410f2658816 */ /* 0x000fe400000000ff */
[----:B------:R-:W-:Y:S01]  /*16520*/  PLOP3.LUT P0, PT, PT, PT, UP0, 0x80, 0x0 ;  /* 0x000000000000781c */ /* 0x000fe20003f0f008 */
[----:B------:R-:W-:Y:S01]  /*16530*/  @!P4 HADD2 R249, -R0.H0_H0, -RZ.H0_H0 ;  /* 0xa00000ff00f9c230 */ /* 0x000fe20000000900 */
[----:B------:R-:W-:Y:S04]  /*16540*/  STG.E.U16 desc[UR26][R172.64+0x60], R146 ;  /* 0x00006092ac007986 */ /* 0x000fe8000c10151a */
[----:B------:R-:W-:Y:S01]  /*16550*/  STG.E.U16 desc[UR26][R172.64+0x62], R145 ;  /* 0x00006291ac007986 */ /* 0x000fe2000c10151a */
[----:B------:R-:W-:Y:S03]  /*16560*/  @!P4 PRMT R0, R249, 0x5410, RZ ;  /* 0x00005410f900c816 */ /* 0x000fe600000000ff */
[----:B------:R-:W-:Y:S04]  /*16570*/  STG.E.U16 desc[UR26][R170.64+0x70], R101 ;  /* 0x00007065aa007986 */ /* 0x000fe8000c10151a */
[----:B------:R-:W-:Y:S04]  /*16580*/  STG.E.U16 desc[UR26][R170.64+0x72], R144 ;  /* 0x00007290aa007986 */ /* 0x000fe8000c10151a */
[----:B------:R3:W-:Y:S01]  /*16590*/  STG.E.U16 desc[UR26][R172.64+0x72], R0 ;  /* 0x00007200ac007986 */ /* 0x0007e2000c10151a */
[C---:B-1----:R-:W-:Y:S03]  /*165a0*/  HMMA.16816.F32 R68, R136.reuse, R16, R68 ;  /* 0x000000108844723c */ /* 0x042fe60000001844 */
[----:B------:R1:W-:Y:S01]  /*165b0*/  STG.E.U16 desc[UR26][R172.64+0x70], R2 ;  /* 0x00007002ac007986 */ /* 0x0003e2000c10151a */
[----:B--2---:R-:W-:Y:S02]  /*165c0*/  IMAD.MOV.U32 R102, RZ, RZ, R3 ;  /* 0x000000ffff667224 */ /* 0x004fe400078e0003 */
        /* <DEDUP_REMOVED lines=11> */
[----:B---3--:R-:W-:Y:S01]  /*16680*/  FADD.FTZ R0, R210, R16 ;  /* 0x00000010d2007221 */ /* 0x008fe20000010000 */
[----:B------:R-:W-:Y:S01]  /*16690*/  FADD.FTZ R17, R217, R17 ;  /* 0x00000011d9117221 */ /* 0x000fe20000010000 */
[----:B------:R-:W-:Y:S04]  /*166a0*/  HMMA.16816.F32 R96, R136, R14, R96 ;  /* 0x0000000e8860723c */ /* 0x000fe80000001860 */
[----:B------:R-:W-:Y:S01]  /*166b0*/  FADD.FTZ R0, R209, R0 ;  /* 0x00000000d1007221 */ /* 0x000fe20000010000 */
[----:B------:R-:W-:Y:S01]  /*166c0*/  FADD.FTZ R4, R216, R17 ;  /* 0x00000011d8047221 */ /* 0x000fe20000010000 */
[----:B------:R-:W-:Y:S01]  /*166d0*/  IADD3 R220, P1, R170, -0x80, RZ ;  /* 0xffffff80aadc7810 */ /* 0x000fe20007f3e0ff */
[----:B------:R-:W-:Y:S04]  /*166e0*/  IMAD.MOV.U32 R101, RZ, RZ, R100 ;  /* 0x000000ffff657224 */ /* 0x000fe800078e0064 */
[----:B------:R-:W-:Y:S01]  /*166f0*/  FADD.FTZ R0, R206, R0 ;  /* 0x00000000ce007221 */ /* 0x000fe20000010000 */
[----:B------:R-:W-:Y:S03]  /*16700*/  FADD.FTZ R4, R211, R4 ;  /* 0x00000004d3047221 */ /* 0x000fe60000010000 */
[----:B------:R-:W-:Y:S01]  /*16710*/  FADD.FTZ R0, R167, R0 ;  /* 0x00000000a7007221 */ /* 0x000fe20000010000 */
[----:B------:R-:W-:Y:S01]  /*16720*/  IADD3.X R219, R171, -0x1, RZ, P1, !PT ;  /* 0xffffffffabdb7810 */ /* 0x000fe20000ffe4ff */
[----:B-1----:R-:W-:Y:S03]  /*16730*/  FADD.FTZ R2, R212, R4 ;  /* 0x00000004d4027221 */ /* 0x002fe60000010000 */
[----:B------:R2:W-:Y:S01]  /*16740*/  STL [R1+0x50], R0 ;  /* 0x0000500001007387 */ /* 0x0005e20000100800 */
[----:B------:R-:W-:Y:S04]  /*16750*/  FADD.FTZ R2, R208, R2 ;  /* 0x00000002d0027221 */ /* 0x000fe80000010000 */
[----:B------:R-:W-:Y:S01]  /*16760*/  FADD.FTZ R221, R207, R2 ;  /* 0x00000002cfdd7221 */ /* 0x000fe20000010000 */
[----:B------:R-:W-:Y:S06]  /*16770*/  @P0 BRA `(.L_x_1429) ;  /* 0xffffffa800380947 */ /* 0x000fec000383ffff */
.L_x_1428:
[----:B-1----:R-:W2:Y:S01]  /*16780*/  LDL.LU R4, [R1+0x50] ;  /* 0x0000500001047983 */ /* 0x002ea20000300800 */
[----:B------:R-:W-:Y:S01]  /*16790*/  ULDC UR4, c[0x0][0x38c] ;  /* 0x0000e30000047ab9 */ /* 0x000fe20000000800 */
[----:B------:R-:W-:Y:S01]  /*167a0*/  UMOV UR5, 0x400 ;  /* 0x0000040000057882 */ /* 0x000fe20000000000 */
[----:B------:R-:W-:Y:S01]  /*167b0*/  UISETP.NE.AND UP0, UPT, UR13, -0x1, UPT ;  /* 0xffffffff0d00788c */ /* 0x000fe2000bf05270 */
[----:B------:R-:W1:Y:S01]  /*167c0*/  SHFL.BFLY PT, R2, R221, 0x2, 0x1f ;  /* 0x0c401f00dd027f89 */ /* 0x000e6200000e0000 */
[----:B------:R-:W3:Y:S01]  /*167d0*/  S2R R137, SR_TID.X ;  /* 0x0000000000897919 */ /* 0x000ee20000002100 */
[----:B-1----:R-:W-:-:S05]  /*167e0*/  FADD.FTZ R2, R2, R221 ;  /* 0x000000dd02027221 */ /* 0x002fca0000010000 */
[----:B------:R-:W1:Y:S01]  /*167f0*/  SHFL.BFLY PT, R5, R2, 0x1, 0x1f ;  /* 0x0c201f0002057f89 */ /* 0x000e6200000e0000 */
[----:B---3--:R-:W-:-:S04]  /*16800*/  SHF.R.S32.HI R138, RZ, 0x1f, R137 ;  /* 0x0000001fff8a7819 */ /* 0x008fc80000011489 */
        /* <DEDUP_REMOVED lines=67> */
[----:B--2---:R-:W1:Y:S02]  /*16c40*/  SHFL.BFLY PT, R0, R4, 0x2, 0x1f ;  /* 0x0c401f0004007f89 */ /* 0x004e6400000e0000 */
        /* <DEDUP_REMOVED lines=141> */
.L_x_1432:
        /* <DEDUP_REMOVED lines=23> */
.L_x_1433:
        /* <DEDUP_REMOVED lines=121> */
.L_x_1435:
[----:B------:R-:W-:Y:S05]  /*17e20*/  BSYNC B0 ;  /* 0x0000000000007941 */ /* 0x000fea0003800000 */
.L_x_1434:
        /* <DEDUP_REMOVED lines=38> */
.L_x_1437:
[----:B------:R-:W-:Y:S05]  /*18090*/  BSYNC B0 ;  /* 0x0000000000007941 */ /* 0x000fea0003800000 */
.L_x_1436:
        /* <DEDUP_REMOVED lines=24> */
.L_x_1439:
[----:B------:R-:W-:Y:S05]  /*18220*/  BSYNC B0 ;  /* 0x0000000000007941 */ /* 0x000fea0003800000 */
.L_x_1438:
        /* <DEDUP_REMOVED lines=24> */
.L_x_1441:
[----:B------:R-:W-:Y:S05]  /*183b0*/  BSYNC B0 ;  /* 0x0000000000007941 */ /* 0x000fea0003800000 */
.L_x_1440:
        /* <DEDUP_REMOVED lines=23> */
.L_x_1442:
        /* <DEDUP_REMOVED lines=13> */
.L_x_1534:


//--------------------- .text._ZN5flash16flash_fwd_kernelI23Flash_fwd_kernel_traitsILi192ELi64ELi64ELi4ELb0ELb0EN7cutlass6half_tE19Flash_kernel_traitsILi192ELi64ELi64ELi4ES3_EELb0ELb0ELb1ELb1ELb0ELb0ELb1ELb0EEEvNS_16Flash_fwd_paramsE --------------------------
	.section	.text._ZN5flash16flash_fwd_kernelI23Flash_fwd_kernel_traitsILi192ELi64ELi64ELi4ELb0ELb0EN7cutlass6half_tE19Flash_kernel_traitsILi192ELi64ELi64ELi4ES3_EELb0ELb0ELb1ELb1ELb0ELb0ELb1ELb0EEEvNS_16Flash_fwd_paramsE,"ax",@progbits
	.align	128
        .global         _ZN5flash16flash_fwd_kernelI23Flash_fwd_kernel_traitsILi192ELi64ELi64ELi4ELb0ELb0EN7cutlass6half_tE19Flash_kernel_traitsILi192ELi64ELi64ELi4ES3_EELb0ELb0ELb1ELb1ELb0ELb0ELb1ELb0EEEvNS_16Flash_fwd_paramsE
        .type           _ZN5flash16flash_fwd_kernelI23Flash_fwd_kernel_traitsILi192ELi64ELi64ELi4ELb0ELb0EN7cutlass6half_tE19Flash_kernel_traitsILi192ELi64ELi64ELi4ES3_EELb0ELb0ELb1ELb1ELb0ELb0ELb1ELb0EEEvNS_16Flash_fwd_paramsE,@function
        .size           _ZN5flash16flash_fwd_kernelI23Flash_fwd_kernel_traitsILi192ELi64ELi64ELi4ELb0ELb0EN7cutlass6half_tE19Flash_kernel_traitsILi192ELi64ELi64ELi4ES3_EELb0ELb0ELb1ELb1ELb0ELb0ELb1ELb0EEEvNS_16Flash_fwd_paramsE,(.L_x_1535 - _ZN5flash16flash_fwd_kernelI23Flash_fwd_kernel_traitsILi192ELi64ELi64ELi4ELb0ELb0EN7cutlass6half_tE19Flash_kernel_traitsILi192ELi64ELi64ELi4ES3_EELb0ELb0ELb1ELb1ELb0ELb0ELb1ELb0EEEvNS_16Flash_fwd_paramsE)
        .other          _ZN5flash16flash_fwd_kernelI23Flash_fwd_kernel_traitsILi192ELi64ELi64ELi4ELb0ELb0EN7cutlass6half_tE19Flash_kernel_traitsILi192ELi64ELi64ELi4ES3_EELb0ELb0ELb1ELb1ELb0ELb0ELb1ELb0EEEvNS_16Flash_fwd_paramsE,@"STO_CUDA_ENTRY STV_DEFAULT"
_ZN5flash16flash_fwd_kernelI23Flash_fwd_kernel_traitsILi192ELi64ELi64ELi4ELb0ELb0EN7cutlass6half_tE19Flash_kernel_traitsILi192ELi64ELi64ELi4ES3_EELb0ELb0ELb1ELb1ELb0ELb0ELb1ELb0EEEvNS_16Flash_fwd_paramsE:
.text._ZN5flash16flash_fwd_kernelI23Flash_fwd_kernel_traitsILi192ELi64ELi64ELi4ELb0ELb0EN7cutlass6half_tE19Flash_kernel_traitsILi192ELi64ELi64ELi4ES3_EELb0ELb0ELb1ELb1ELb0ELb0ELb1ELb0EEEvNS_16Flash_fwd_paramsE:
        /* <DEDUP_REMOVED lines=55> */
.L_x_1443:
[----:B------:R-:W-:-:S03]  /*0370*/  ULDC UR5, c[0x0][0x2c8] ;  /* 0x0000b20000057ab9 */ /* 0x000fc60000000800 */
.L_x_1444:
        /* <DEDUP_REMOVED lines=133> */
.L_x_1447:
[----:B------:R-:W-:Y:S05]  /*0bd0*/  BSYNC B0 ;  /* 0x0000000000007941 */ /* 0x000fea0003800000 */
.L_x_1446:
        /* <DEDUP_REMOVED lines=22> */
.L_x_1449:
[----:B------:R-:W-:Y:S05]  /*0d40*/  BSYNC B0 ;  /* 0x0000000000007941 */ /* 0x000fea0003800000 */
.L_x_1448:
        /* <DEDUP_REMOVED lines=22> */
.L_x_1451:
[----:B------:R-:W-:Y:S05]  /*0eb0*/  BSYNC B0 ;  /* 0x0000000000007941 */ /* 0x000fea0003800000 */
.L_x_1450:
        /* <DEDUP_REMOVED lines=23> */
.L_x_1453:
[----:B------:R-:W-:Y:S05]  /*1030*/  BSYNC B0 ;  /* 0x0000000000007941 */ /* 0x000fea0003800000 */
.L_x_1452:
        /* <DEDUP_REMOVED lines=10> */
.L_x_1455:
[----:B------:R-:W-:Y:S05]  /*10e0*/  BSYNC B0 ;  /* 0x0000000000007941 */ /* 0x000fea0003800000 */
.L_x_1454:
        /* <DEDUP_REMOVED lines=10> */
.L_x_1457:
[----:B------:R-:W-:Y:S05]  /*1190*/  BSYNC B0 ;  /* 0x0000000000007941 */ /* 0x000fea0003800000 */
.L_x_1456:
        /* <DEDUP_REMOVED lines=10> */
.L_x_1459:
[----:B------:R-:W-:Y:S05]  /*1240*/  BSYNC B0 ;  /* 0x0000000000007941 */ /* 0x000fea0003800000 */
.L_x_1458:
        /* <DEDUP_REMOVED lines=10> */
.L_x_1445:
[----:B------:R-:W1:Y:S01]  /*12f0*/  LDC R0, c[0x0][0x278] ;  /* 0x00009e00ff007b82 */ /* 0x000e620000000800 */
[----:B------:R-:W2:Y:S01]  /*1300*/  S2R R2, SR_CTAID.Z ;  /* 0x0000000000027919 */ /* 0x000ea20000002700 */
[----:B------:R-:W-:Y:S01]  /*1310*/  IMAD.MOV.U32 R6, RZ, RZ, RZ ;  /* 0x000000ffff067224 */ /* 0x000fe200078e00ff */
[----:B------:R-:W-:Y:S01]  /*1320*/  UISETP.NE.AND UP0, UPT, UR14, -0x1, UPT ;  /* 0xffffffff0e00788c */ /* 0x000fe2000bf05270 */
[----:B------:R-:W-:Y:S01]  /*1330*/  SHF.R.S32.HI R11, RZ, 0x1f, R4 ;  /* 0x0000001fff0b7819 */ /* 0x000fe20000011404 */
[----:B------:R-:W-:Y:S01]  /*1340*/  UISETP.NE.AND UP1, UPT, UR10, -0x1, UPT ;  /* 0xffffffff0a00788c */ /* 0x000fe2000bf25270 */
[----:B------:R-:W-:-:S05]  /*1350*/  IMAD.U32 R19, RZ, RZ, UR15 ;  /* 0x0000000fff137e24 */ /* 0x000fca000f8e00ff */
[----:B------:R-:W-:-:S03]  /*1360*/  PLOP3.LUT P0, PT, PT, PT, UP1, 0x80, 0x0 ;  /* 0x000000000000781c */ /* 0x000fc60003f0f018 */
[----:B------:R-:W-:Y:S01]  /*1370*/  @UP0 ULDC.64 UR6, c[0x0][0x240] ;  /* 0x0000900000060ab9 */ /* 0x000fe20000000a00 */
[----:B------:R-:W-:Y:S02]  /*1380*/  @!UP0 USHF.R.S32.HI UR11, URZ, 0x1f, UR23 ;  /* 0x0000001f3f0b8899 */ /* 0x000fe40008011417 */
[----:B------:R-:W-:Y:S02]  /*1390*/  @UP0 UIMAD.WIDE.U32 UR18, UR14, UR6, URZ ;  /* 0x000000060e1202a5 */ /* 0x000fe4000f8e003f */
[----:B------:R-:W-:Y:S02]  /*13a0*/  @UP1 UIADD3 UR9, UR4, UR10, URZ ;  /* 0x0000000a04091290 */ /* 0x000fe4000fffe03f */
[----:B------:R-:W-:Y:S01]  /*13b0*/  @UP0 UIMAD UR8, UR14, UR7, UR19 ;  /* 0x000000070e0802a4 */ /* 0x000fe2000f8e0213 */
[----:B------:R-:W-:Y:S01]  /*13c0*/  @UP1 ULDC.64 UR12, c[0x0][0x248] ;  /* 0x00009200000c1ab9 */ /* 0x000fe20000000a00 */
[----:B-1----:R-:W-:Y:S01]  /*13d0*/  IABS R3, R0 ;  /* 0x0000000000037213 */ /* 0x002fe20000000000 */
[----:B------:R-:W-:Y:S01]  /*13e0*/  @!UP0 ULDC.64 UR6, c[0x0][0x228] ;  /* 0x00008a0000068ab9 */ /* 0x000fe20000000a00 */
[----:B------:R-:W-:Y:S01]  /*13f0*/  @UP1 UIMAD.WIDE.U32 UR30, UR9, UR12, URZ ;  /* 0x0000000c091e12a5 */ /* 0x000fe2000f8e003f */
[----:B------:R-:W-:Y:S01]  /*1400*/  ISETP.NE.AND P3, PT, R0, RZ, PT ;  /* 0x000000ff0000720c */ /* 0x000fe20003f65270 */
[----:B------:R-:W1:Y:S01]  /*1410*/  I2F.RP R8, R3 ;  /* 0x0000000300087306 */ /* 0x000e620000209400 */
[----:B------:R-:W-:-:S02]  /*1420*/  @!UP0 UIMAD UR11, UR11, UR6, URZ ;  /* 0x000000060b0b82a4 */ /* 0x000fc4000f8e023f */
[----:B------:R-:W-:Y:S01]  /*1430*/  @!UP0 UIMAD.WIDE.U32 UR32, UR23, UR6, URZ ;  /* 0x00000006172082a5 */ /* 0x000fe2000f8e003f */
[----:B--2---:R-:W-:Y:S01]  /*1440*/  IABS R2, R2 ;  /* 0x0000000200027213 */ /* 0x004fe20000000000 */
[----:B------:R-:W-:Y:S02]  /*1450*/  @!UP0 UIMAD UR7, UR23, UR7, UR11 ;  /* 0x00000007170782a4 */ /* 0x000fe4000f8e020b */
        /* <DEDUP_REMOVED lines=9> */
[----:B------:R-:W-:-:S06]  /*14f0*/  IMAD.HI.U32 R5, R7, R5, R6 ;  /* 0x0000000507057227 */ /* 0x000fcc00078e0006 */
[----:B------:R-:W-:Y:S01]  /*1500*/  IMAD.HI.U32 R231, R5, R2, RZ ;  /* 0x0000000205e77227 */ /* 0x000fe200078e00ff */
[----:B------:R-:W-:-:S03]  /*1510*/  LOP3.LUT R5, R0, UR24, RZ, 0x3c, !PT ;  /* 0x0000001800057c12 */ /* 0x000fc6000f8e3cff */
[----:B------:R-:W-:Y:S01]  /*1520*/  IMAD.MOV R6, RZ, RZ, -R231 ;  /* 0x000000ffff067224 */ /* 0x000fe200078e0ae7 */
[----:B------:R-:W-:-:S03]  /*1530*/  ISETP.GE.AND P1, PT, R5, RZ, PT ;  /* 0x000000ff0500720c */ /* 0x000fc60003f26270 */
[----:B------:R-:W-:Y:S01]  /*1540*/  IMAD R6, R3, R6, R2 ;  /* 0x0000000603067224 */ /* 0x000fe200078e0202 */
[----:B------:R-:W-:-:S04]  /*1550*/  LEA.HI R2, R11, R4, RZ, 0x3 ;  /* 0x000000040b027211 */ /* 0x000fc800078f18ff */
[----:B------:R-:W-:Y:S02]  /*1560*/  ISETP.GT.U32.AND P2, PT, R3, R6, PT ;  /* 0x000000060300720c */ /* 0x000fe40003f44070 */
[----:B------:R-:W-:Y:S02]  /*1570*/  SHF.R.S32.HI R14, RZ, 0x3, R2 ;  /* 0x00000003ff0e7819 */ /* 0x000fe40000011402 */
[----:B------:R-:W-:Y:S02]  /*1580*/  LOP3.LUT R5, R2, 0xfffffff8, RZ, 0xc0, !PT ;  /* 0xfffffff802057812 */ /* 0x000fe400078ec0ff */
[--C-:B------:R-:W-:Y:S01]  /*1590*/  SHF.R.S32.HI R15, RZ, 0x1f, R14.reuse ;  /* 0x0000001fff0f7819 */ /* 0x100fe2000001140e */
[----:B------:R-:W-:Y:S02]  /*15a0*/  IMAD.SHL.U32 R213, R14, 0x40, RZ ;  /* 0x000000400ed57824 */ /* 0x000fe400078e00ff */
[----:B------:R-:W-:Y:S02]  /*15b0*/  IMAD.IADD R5, R4, 0x1, -R5 ;  /* 0x0000000104057824 */ /* 0x000fe400078e0a05 */
[----:B------:R-:W-:Y:S01]  /*15c0*/  IMAD.WIDE R18, R19, 0x40, R14 ;  /* 0x0000004013127825 */ /* 0x000fe200078e020e */
[----:B------:R-:W-:-:S03]  /*15d0*/  LOP3.LUT R213, R213, 0x1c0, RZ, 0xc0, !PT ;  /* 0x000001c0d5d57812 */ /* 0x000fc600078ec0ff */
        /* <DEDUP_REMOVED lines=17> */
.L_x_1460:
        /* <DEDUP_REMOVED lines=24> */
.L_x_1461:
        /* <DEDUP_REMOVED lines=8> */
[----:B------:R-:W-:Y:S01]  /*18f0*/  IMAD R2, R14, UR11, R7 ;  /* 0x0000000b0e027c24 */ /* 0x000fe2000f8e0207 */
[----:B------:R-:W-:Y:S01]  /*1900*/  BSSY B0, `(.L_x_1462) ;  /* 0x000004c000007945 */ /* 0x000fe20003800000 */
[----:B------:R-:W-:Y:S01]  /*1910*/  IMAD R3, R15, UR12, RZ ;  /* 0x0000000c0f037c24 */ /* 0x000fe2000f8e02ff */
[----:B------:R-:W-:Y:S01]  /*1920*/  IADD3 R203, R208, 0x80, RZ ;  /* 0x00000080d0cb7810 */ /* 0x000fe20007ffe0ff */
        /* <DEDUP_REMOVED lines=17> */
[C---:B------:R-:W-:Y:S01]  /*1a40*/  ISETP.GE.AND P0, PT, R14.reuse, UR8, PT ;  /* 0x000000080e007c0c */ /* 0x040fe2000bf06270 */
[----:B------:R-:W-:Y:S01]  /*1a50*/  UIMAD UR9, UR24, UR7, UR9 ;  /* 0x00000007180972a4 */ /* 0x000fe2000f8e0209 */
[----:B------:R-:W-:Y:S01]  /*1a60*/  IADD3 R12, R14, 0x10, RZ ;  /* 0x000000100e0c7810 */ /* 0x000fe20007ffe0ff */
[----:B-1----:R-:W-:Y:S01]  /*1a70*/  ULEA UR4, UR4, UR29, 0x18 ;  /* 0x0000001d04047291 */ /* 0x002fe2000f8ec03f */
[----:B------:R-:W-:Y:S01]  /*1a80*/  ISETP.GE.AND P6, PT, R10, UR8, PT ;  /* 0x000000080a007c0c */ /* 0x000fe2000bfc6270 */
[----:B------:R-:W-:Y:S01]  /*1a90*/  ULDC.64 UR6, c[0x0][0x260] ;  /* 0x0000980000067ab9 */ /* 0x000fe20000000a00 */
        /* <DEDUP_REMOVED lines=50> */
.L_x_1463:
[----:B------:R-:W-:Y:S05]  /*1dc0*/  BSYNC B0 ;  /* 0x0000000000007941 */ /* 0x000fea0003800000 */
.L_x_1462:
        /* <DEDUP_REMOVED lines=40> */
.L_x_1465:
[----:B------:R-:W-:Y:S05]  /*2050*/  BSYNC B0 ;  /* 0x0000000000007941 */ /* 0x000fea0003800000 */
.L_x_1464:
        /* <DEDUP_REMOVED lines=40> */
.L_x_1467:
[----:B------:R-:W-:Y:S05]  /*22e0*/  BSYNC B0 ;  /* 0x0000000000007941 */ /* 0x000fea0003800000 */
.L_x_1466:
        /* <DEDUP_REMOVED lines=41> */
.L_x_1469:
[----:B------:R-:W-:Y:S05]  /*2580*/  BSYNC B0 ;  /* 0x0000000000007941 */ /* 0x000fea0003800000 */
.L_x_1468:
        /* <DEDUP_REMOVED lines=44> */
.L_x_1471:
[----:B------:R-:W-:Y:S05]  /*2850*/  BSYNC B0 ;  /* 0x0000000000007941 */ /* 0x000fea0003800000 */
.L_x_1470:
        /* <DEDUP_REMOVED lines=35> */
.L_x_1473:
[----:B------:R-:W-:Y:S05]  /*2a90*/  BSYNC B0 ;  /* 0x0000000000007941 */ /* 0x000fea0003800000 */
.L_x_1472:
        /* <DEDUP_REMOVED lines=36> */
.L_x_1475:
[----:B------:R-:W-:Y:S05]  /*2ce0*/  BSYNC B0 ;  /* 0x0000000000007941 */ /* 0x000fea0003800000 */
.L_x_1474:
        /* <DEDUP_REMOVED lines=36> */
.L_x_1477:
[----:B------:R-:W-:Y:S05]  /*2f30*/  BSYNC B0 ;  /* 0x0000000000007941 */ /* 0x000fea0003800000 */
.L_x_1476:
        /* <DEDUP_REMOVED lines=30> */
[----:B------:R-:W-:Y:S01]  /*3120*/  ISETP.GE.AND P4, PT, R12, UR18, PT ;  /* 0x000000120c007c0c */ /* 0x000fe2000bf86270 */
[----:B------:R-:W-:Y:S01]  /*3130*/  IMAD.IADD R231, R227, 0x1, R231 ;  /* 0x00000001e3e77824 */ /* 0x000fe200078e02e7 */
[----:B------:R-:W-:Y:S01]  /*3140*/  SHF.R.S32.HI R2, RZ, 0x1f, R7 ;  /* 0x0000001fff027819 */ /* 0x000fe20000011407 */
[----:B------:R-:W-:Y:S01]  /*3150*/  IMAD.MOV.U32 R230, RZ, RZ, R226 ;  /* 0x000000ffffe67224 */ /* 0x000fe200078e00e2 */
[----:B------:R-:W-:Y:S01]  /*3160*/  LOP3.LUT R201, R201, 0xfffffffe, RZ, 0xc0, !PT ;  /* 0xfffffffec9c97812 */ /* 0x000fe200078ec0ff */
[----:B------:R-:W-:Y:S01]  /*3170*/  UIMAD UR33, UR33, UR9, UR7 ;  /* 0x00000009212172a4 */ /* 0x000fe2000f8e0207 */
[----:B------:R-:W-:Y:S01]  /*3180*/  LEA.HI R15, R2, R7, RZ, 0x3 ;  /* 0x00000007020f7211 */ /* 0x000fe200078f18ff */
[----:B------:R-:W-:Y:S01]  /*3190*/  UMOV UR17, URZ ;  /* 0x0000003f00117c82 */ /* 0x000fe20008000000 */
[----:B------:R-:W-:Y:S01]  /*31a0*/  ISETP.GE.AND P5, PT, R0, UR18, PT ;  /* 0x0000001200007c0c */ /* 0x000fe2000bfa6270 */
[----:B------:R-:W-:Y:S01]  /*31b0*/  IMAD.IADD R201, R6, 0x1, -R201 ;  /* 0x0000000106c97824 */ /* 0x000fe200078e0ac9 */
[----:B------:R-:W-:Y:S01]  /*31c0*/  LOP3.LUT R2, R15, 0xfffffff8, RZ, 0xc0, !PT ;  /* 0xfffffff80f027812 */ /* 0x000fe200078ec0ff */
[----:B------:R-:W-:Y:S01]  /*31d0*/  IMAD.SHL.U32 R6, R14, 0x8, RZ ;  /* 0x000000080e067824 */ /* 0x000fe200078e00ff */
[----:B------:R-:W-:Y:S01]  /*31e0*/  BSSY B0, `(.L_x_1478) ;  /* 0x000003d000007945 */ /* 0x000fe20003800000 */
[----:B------:R-:W-:Y:S01]  /*31f0*/  IMAD.SHL.U32 R13, R201, 0x8, RZ ;  /* 0x00000008c90d7824 */ /* 0x000fe200078e00ff */
[----:B------:R-:W-:Y:S01]  /*3200*/  ISETP.GE.AND P6, PT, R10, UR18, PT ;  /* 0x000000120a007c0c */ /* 0x000fe2000bfc6270 */
[----:B------:R-:W-:-:S02]  /*3210*/  IMAD.IADD R2, R7, 0x1, -R2 ;  /* 0x0000000107027824 */ /* 0x000fc400078e0a02 */
[----:B------:R-:W3:Y:S01]  /*3220*/  @P0 MUFU.RCP R7, UR6 ;  /* 0x0000000600070d08 */ /* 0x000ee20008001000 */
[----:B--2---:R-:W-:Y:S02]  /*3230*/  IMAD.SHL.U32 R9, R5, 0x40, RZ ;  /* 0x0000004005097824 */ /* 0x004fe400078e00ff */
[----:B------:R-:W-:Y:S01]  /*3240*/  IMAD.SHL.U32 R16, R2, 0x40, RZ ;  /* 0x0000004002107824 */ /* 0x000fe200078e00ff */
[----:B------:R1:W-:Y:S01]  /*3250*/  @P1 STS.128 [R213+0xc000], RZ ;  /* 0x00c000ffd5001388 */ /* 0x0003e20000000c00 */
[----:B------:R-:W-:Y:S01]  /*3260*/  IMAD.SHL.U32 R12, R15, 0x40, RZ ;  /* 0x000000400f0c7824 */ /* 0x000fe200078e00ff */
[----:B------:R-:W-:Y:S02]  /*3270*/  LOP3.LUT R9, R9, 0x1c0, RZ, 0xc0, !PT ;  /* 0x000001c009097812 */ /* 0x000fe400078ec0ff */
[----:B------:R-:W-:Y:S01]  /*3280*/  LOP3.LUT R16, R16, 0x1c0, RZ, 0xc0, !PT ;  /* 0x000001c010107812 */ /* 0x000fe200078ec0ff */
[----:B------:R1:W-:Y:S01]  /*3290*/  @P1 STS.128 [R213+0xe000], RZ ;  /* 0x00e000ffd5001388 */ /* 0x0003e20000000c00 */
[----:B------:R-:W-:-:S02]  /*32a0*/  LOP3.LUT R6, R9, 0x8, R6, 0xf8, !PT ;  /* 0x0000000809067812 */ /* 0x000fc400078ef806 */
[----:B------:R-:W-:Y:S01]  /*32b0*/  LOP3.LUT R13, R16, 0x8, R13, 0xf8, !PT ;  /* 0x00000008100d7812 */ /* 0x000fe200078ef80d */
[----:B------:R1:W-:Y:S01]  /*32c0*/  @P1 STS.128 [R213+0x10000], RZ ;  /* 0x010000ffd5001388 */ /* 0x0003e20000000c00 */
[----:B------:R-:W-:Y:S02]  /*32d0*/  SHF.R.U32.HI R16, RZ, 0x3, R16 ;  /* 0x00000003ff107819 */ /* 0x000fe40000011610 */
[----:B------:R-:W-:Y:S02]  /*32e0*/  SHF.R.U32.HI R9, RZ, 0x3, R9 ;  /* 0x00000003ff097819 */ /* 0x000fe40000011609 */
[----:B------:R-:W-:Y:S02]  /*32f0*/  LOP3.LUT R13, R13, R16, RZ, 0x3c, !PT ;  /* 0x000000100d0d7212 */ /* 0x000fe400078e3cff */
[----:B------:R-:W-:Y:S02]  /*3300*/  LOP3.LUT R6, R6, R9, RZ, 0x3c, !PT ;  /* 0x0000000906067212 */ /* 0x000fe400078e3cff */
[----:B------:R-:W-:Y:S01]  /*3310*/  LOP3.LUT R0, R13, 0xfffffe00, R12, 0xf8, !PT ;  /* 0xfffffe000d007812 */ /* 0x000fe200078ef80c */
[----:B------:R-:W-:-:S02]  /*3320*/  IMAD.U32 R13, RZ, RZ, UR19 ;  /* 0x00000013ff0d7e24 */ /* 0x000fc4000f8e00ff */
[----:B------:R-:W-:Y:S01]  /*3330*/  IMAD R201, R201, 0x200, R6 ;  /* 0x00000200c9c97824 */ /* 0x000fe200078e0206 */
[----:B------:R-:W-:Y:S01]  /*3340*/  LEA.HI R6, R11, R4, RZ, 0x5 ;  /* 0x000000040b067211 */ /* 0x000fe200078f28ff */
[----:B------:R-:W-:-:S03]  /*3350*/  IMAD.WIDE.U32 R12, R13, UR9, R230 ;  /* 0x000000090d0c7c25 */ /* 0x000fc6000f8e00e6 */
[----:B------:R-:W-:Y:S01]  /*3360*/  SHF.R.S32.HI R85, RZ, 0x5, R6 ;  /* 0x00000005ff557819 */ /* 0x000fe20000011406 */
[----:B------:R-:W-:Y:S01]  /*3370*/  VIADD R15, R13, UR33 ;  /* 0x000000210d0f7c36 */ /* 0x000fe20008000000 */
        /* <DEDUP_REMOVED lines=35> */
.L_x_1479:
[----:B------:R-:W-:Y:S05]  /*35b0*/  BSYNC B0 ;  /* 0x0000000000007941 */ /* 0x000fea0003800000 */
.L_x_1478:
        /* <DEDUP_REMOVED lines=39> */
.L_x_1481:
[----:B------:R-:W-:Y:S05]  /*3830*/  BSYNC B0 ;  /* 0x0000000000007941 */ /* 0x000fea0003800000 */
.L_x_1480:
        /* <DEDUP_REMOVED lines=38> */
.L_x_1483:
[----:B------:R-:W-:Y:S05]  /*3aa0*/  BSYNC B0 ;  /* 0x0000000000007941 */ /* 0x000fea0003800000 */
.L_x_1482:
        /* <DEDUP_REMOVED lines=39> */
.L_x_1485:
[----:B------:R-:W-:Y:S05]  /*3d20*/  BSYNC B0 ;  /* 0x0000000000007941 */ /* 0x000fea0003800000 */
.L_x_1484:
        /* <DEDUP_REMOVED lines=73> */
[----:B------:R-:W4:Y:S01]  /*41c0*/  LDSM.16.M88.4 R76, [R188+0x1800] ;  /* 0x00180000bc4c783b */ /* 0x000f220000000200 */
        /* <DEDUP_REMOVED lines=11> */
[----:B------:R-:W5:Y:S04]  /*4280*/  LDSM.16.M88.4 R60, [R201+0x9000] ;  /* 0x00900000c93c783b */ /* 0x000f680000000200 */
[----:B------:R-:W5:Y:S01]  /*4290*/  LDSM.16.M88.4 R68, [R201+0x9800] ;  /* 0x00980000c944783b */ /* 0x000f620000000200 */
[C---:B--2---:R-:W-:Y:S06]  /*42a0*/  HMMA.16816.F32 R48, R64.reuse, R20, R48 ;  /* 0x000000144030723c */ /* 0x044fec0000001830 */
[C---:B------:R-:W-:Y:S01]  /*42b0*/  HMMA.16816.F32 R44, R64.reuse, R22, R44 ;  /* 0x00000016402c723c */ /* 0x040fe2000000182c */
[----:B------:R-:W-:Y:S05]  /*42c0*/  LDSM.16.M88.4 R20, [R199+0x2000] ;  /* 0x00200000c714783b */ /* 0x000fea0000000200 */
[C---:B---3--:R-:W-:Y:S06]  /*42d0*/  HMMA.16816.F32 R32, R64.reuse, R8, R32 ;  /* 0x000000084020723c */ /* 0x048fec0000001820 */
[C---:B------:R-:W-:Y:S01]  /*42e0*/  HMMA.16816.F32 R28, R64.reuse, R10, R28 ;  /* 0x0000000a401c723c */ /* 0x040fe2000000181c */
[----:B------:R-:W2:Y:S05]  /*42f0*/  LDSM.16.M88.4 R8, [R200+0x2000] ;  /* 0x00200000c808783b */ /* 0x000eaa0000000200 */
[C---:B------:R-:W-:Y:S06]  /*4300*/  HMMA.16816.F32 R40, R64.reuse, R16, R40 ;  /* 0x000000104028723c */ /* 0x040fec0000001828 */
[C---:B------:R-:W-:Y:S01]  /*4310*/  HMMA.16816.F32 R36, R64.reuse, R18, R36 ;  /* 0x000000124024723c */ /* 0x040fe20000001824 */
[----:B------:R-:W3:Y:S05]  /*4320*/  LDSM.16.M88.4 R16, [R199+0x2800] ;  /* 0x00280000c710783b */ /* 0x000eea0000000200 */
[C---:B----4-:R-:W-:Y:S06]  /*4330*/  HMMA.16816.F32 R24, R64.reuse, R76, R24 ;  /* 0x0000004c4018723c */ /* 0x050fec0000001818 */
[----:B------:R-:W-:Y:S01]  /*4340*/  HMMA.16816.F32 R72, R64, R78, R72 ;  /* 0x0000004e4048723c */ /* 0x000fe20000001848 */
[----:B------:R-:W-:Y:S04]  /*4350*/  LDSM.16.M88.4 R76, [R199+0x3800] ;  /* 0x00380000c74c783b */ /* 0x000fe80000000200 */
[----:B------:R-:W-:Y:S01]  /*4360*/  LDSM.16.M88.4 R64, [R195+0x8000] ;  /* 0x00800000c340783b */ /* 0x000fe20000000200 */
[C---:B-1----:R-:W-:Y:S06]  /*4370*/  HMMA.16816.F32 R48, R56.reuse, R12, R48 ;  /* 0x0000000c3830723c */ /* 0x042fec0000001830 */
[C---:B------:R-:W-:Y:S01]  /*4380*/  HMMA.16816.F32 R44, R56.reuse, R14, R44 ;  /* 0x0000000e382c723c */ /* 0x040fe2000000182c */
[----:B------:R-:W1:Y:S05]  /*4390*/  LDSM.16.M88.4 R12, [R199+0x3000] ;  /* 0x00300000c70c783b */ /* 0x000e6a0000000200 */
[C---:B-----5:R-:W-:Y:S06]  /*43a0*/  HMMA.16816.F32 R40, R56.reuse, R52, R40 ;  /* 0x000000343828723c */ /* 0x060fec0000001828 */
[C---:B------:R-:W-:Y:S01]  /*43b0*/  HMMA.16816.F32 R36, R56.reuse, R54, R36 ;  /* 0x000000363824723c */ /* 0x040fe20000001824 */
[----:B------:R-:W-:Y:S05]  /*43c0*/  LDSM.16.M88.4 R52, [R198+0x2000] ;  /* 0x00200000c634783b */ /* 0x000fea0000000200 */
[C---:B------:R-:W-:Y:S06]  /*43d0*/  HMMA.16816.F32 R32, R56.reuse, R60, R32 ;  /* 0x0000003c3820723c */ /* 0x040fec0000001820 */
[C---:B------:R-:W-:Y:S01]  /*43e0*/  HMMA.16816.F32 R28, R56.reuse, R62, R28 ;  /* 0x0000003e381c723c */ /* 0x040fe2000000181c */
[----:B------:R-:W4:Y:S05]  /*43f0*/  LDSM.16.M88.4 R60, [R195+0x8800] ;  /* 0x00880000c33c783b */ /* 0x000f2a0000000200 */
[C---:B------:R-:W-:Y:S06]  /*4400*/  HMMA.16816.F32 R24, R56.reuse, R68, R24 ;  /* 0x000000443818723c */ /* 0x040fec0000001818 */
[----:B------:R-:W-:Y:S01]  /*4410*/  HMMA.16816.F32 R72, R56, R70, R72 ;  /* 0x000000463848723c */ /* 0x000fe20000001848 */
[----:B------:R-:W-:Y:S04]  /*4420*/  LDSM.16.M88.4 R56, [R195+0x9800] ;  /* 0x00980000c338783b */ /* 0x000fe80000000200 */
[----:B------:R-:W-:Y:S01]  /*4430*/  LDSM.16.M88.4 R68, [R197+0x2000] ;  /* 0x00200000c544783b */ /* 0x000fe20000000200 */
[C---:B--2---:R-:W-:Y:S06]  /*4440*/  HMMA.16816.F32 R48, R8.reuse, R20, R48 ;  /* 0x000000140830723c */ /* 0x044fec0000001830 */
[C---:B------:R-:W-:Y:S01]  /*4450*/  HMMA.16816.F32 R44, R8.reuse, R22, R44 ;  /* 0x00000016082c723c */ /* 0x040fe2000000182c */
[----:B------:R-:W2:Y:S05]  /*4460*/  LDSM.16.M88.4 R20, [R195+0x9000] ;  /* 0x00900000c314783b */ /* 0x000eaa0000000200 */
[C---:B---3--:R-:W-:Y:S06]  /*4470*/  HMMA.16816.F32 R40, R8.reuse, R16, R40 ;  /* 0x000000100828723c */ /* 0x048fec0000001828 */
        /* <DEDUP_REMOVED lines=10> */
[C---:B------:R-:W-:Y:S06]  /*4520*/  HMMA.16816.F32 R48, R52.reuse, R64, R48 ;  /* 0x000000403430723c */ /* 0x040fec0000001830 */
[C---:B------:R-:W-:Y:S01]  /*4530*/  HMMA.16816.F32 R36, R52.reuse, R62, R36 ;  /* 0x0000003e3424723c */ /* 0x040fe20000001824 */
[----:B------:R-:W-:Y:S05]  /*4540*/  LDSM.16.M88.4 R60, [R201+0xa800] ;  /* 0x00a80000c93c783b */ /* 0x000fea0000000200 */
[C---:B--2---:R-:W-:Y:S06]  /*4550*/  HMMA.16816.F32 R32, R52.reuse, R20, R32 ;  /* 0x000000143420723c */ /* 0x044fec0000001820 */
[C---:B------:R-:W-:Y:S01]  /*4560*/  HMMA.16816.F32 R28, R52.reuse, R22, R28 ;  /* 0x00000016341c723c */ /* 0x040fe2000000181c */
[----:B------:R-:W2:Y:S05]  /*4570*/  LDSM.16.M88.4 R20, [R202+0x4000] ;  /* 0x00400000ca14783b */ /* 0x000eaa0000000200 */
[C---:B------:R-:W-:Y:S01]  /*4580*/  HMMA.16816.F32 R44, R52.reuse, R66, R44 ;  /* 0x00000042342c723c */ /* 0x040fe2000000182c */
[----:B------:R-:W4:Y:S05]  /*4590*/  LDSM.16.M88.4 R64, [R201+0xa000] ;  /* 0x00a00000c940783b */ /* 0x000f2a0000000200 */
[C---:B------:R-:W-:Y:S06]  /*45a0*/  HMMA.16816.F32 R24, R52.reuse, R56, R24 ;  /* 0x000000383418723c */ /* 0x040fec0000001818 */
[----:B------:R-:W-:Y:S01]  /*45b0*/  HMMA.16816.F32 R72, R52, R58, R72 ;  /* 0x0000003a3448723c */ /* 0x000fe20000001848 */
[----:B------:R-:W5:Y:S04]  /*45c0*/  LDSM.16.M88.4 R56, [R201+0xb000] ;  /* 0x00b00000c938783b */ /* 0x000f680000000200 */
[----:B------:R-:W-:Y:S01]  /*45d0*/  LDSM.16.M88.4 R52, [R201+0xb800] ;  /* 0x00b80000c934783b */ /* 0x000fe20000000200 */
[C---:B-1----:R-:W-:Y:S06]  /*45e0*/  HMMA.16816.F32 R40, R68.reuse, R12, R40 ;  /* 0x0000000c4428723c */ /* 0x042fec0000001828 */
[C---:B------:R-:W-:Y:S06]  /*45f0*/  HMMA.16816.F32 R48, R68.reuse, R16, R48 ;  /* 0x000000104430723c */ /* 0x040fec0000001830 */
[C---:B------:R-:W-:Y:S01]  /*4600*/  HMMA.16816.F32 R36, R68.reuse, R14, R36 ;  /* 0x0000000e4424723c */ /* 0x040fe20000001824 */
[----:B------:R-:W1:Y:S05]  /*4610*/  LDSM.16.M88.4 R12, [R199+0x4800] ;  /* 0x00480000c70c783b */ /* 0x000e6a0000000200 */
[C---:B---3--:R-:W-:Y:S06]  /*4620*/  HMMA.16816.F32 R32, R68.reuse, R8, R32 ;  /* 0x000000084420723c */ /* 0x048fec0000001820 */
[C---:B------:R-:W-:Y:S01]  /*4630*/  HMMA.16816.F32 R44, R68.reuse, R18, R44 ;  /* 0x00000012442c723c */ /* 0x040fe2000000182c */
[----:B------:R-:W3:Y:S05]  /*4640*/  LDSM.16.M88.4 R16, [R199+0x4000] ;  /* 0x00400000c710783b */ /* 0x000eea0000000200 */
[----:B------:R-:W-:Y:S01]  /*4650*/  HMMA.16816.F32 R28, R68, R10, R28 ;  /* 0x0000000a441c723c */ /* 0x000fe2000000181c */
[----:B------:R-:W3:Y:S05]  /*4660*/  LDSM.16.M88.4 R8, [R199+0x5000] ;  /* 0x00500000c708783b */ /* 0x000eea0000000200 */
[C---:B--2---:R-:W-:Y:S06]  /*4670*/  HMMA.16816.F32 R40, R20.reuse, R60, R40 ;  /* 0x0000003c1428723c */ /* 0x044fec0000001828 */
[----:B----4-:R-:W-:Y:S06]  /*4680*/  HMMA.16816.F32 R48, R20, R64, R48 ;  /* 0x000000401430723c */ /* 0x010fec0000001830 */
[C---:B------:R-:W-:Y:S06]  /*4690*/  HMMA.16816.F32 R24, R68.reuse, R80, R24 ;  /* 0x000000504418723c */ /* 0x040fec0000001818 */
[----:B------:R-:W-:Y:S01]  /*46a0*/  HMMA.16816.F32 R72, R68, R82, R72 ;  /* 0x000000524448723c */ /* 0x000fe20000001848 */
[----:B------:R-:W-:Y:S04]  /*46b0*/  LDSM.16.M88.4 R68, [R198+0x4000] ;  /* 0x00400000c644783b */ /* 0x000fe80000000200 */
[----:B------:R-:W-:Y:S01]  /*46c0*/  LDSM.16.M88.4 R80, [R199+0x5800] ;  /* 0x00580000c750783b */ /* 0x000fe20000000200 */
[C---:B------:R-:W-:Y:S03]  /*46d0*/  HMMA.16816.F32 R36, R20.reuse, R62, R36 ;  /* 0x0000003e1424723c */ /* 0x040fe60000001824 */
[----:B------:R-:W2:Y:S03]  /*46e0*/  LDSM.16.M88.4 R60, [R195+0xa800] ;  /* 0x00a80000c33c783b */ /* 0x000ea60000000200 */
[C---:B-----5:R-:W-:Y:S06]  /*46f0*/  HMMA.16816.F32 R32, R20.reuse, R56, R32 ;  /* 0x000000381420723c */ /* 0x060fec0000001820 */
[C---:B------:R-:W-:Y:S01]  /*4700*/  HMMA.16816.F32 R44, R20.reuse, R66, R44 ;  /* 0x00000042142c723c */ /* 0x040fe2000000182c */
[----:B------:R-:W4:Y:S05]  /*4710*/  LDSM.16.M88.4 R64, [R195+0xa000] ;  /* 0x00a00000c340783b */ /* 0x000f2a0000000200 */
[----:B------:R-:W-:Y:S01]  /*4720*/  HMMA.16816.F32 R28, R20, R58, R28 ;  /* 0x0000003a141c723c */ /* 0x000fe2000000181c */
[----:B------:R-:W5:Y:S05]  /*4730*/  LDSM.16.M88.4 R56, [R195+0xb000] ;  /* 0x00b00000c338783b */ /* 0x000f6a0000000200 */
[C---:B-1----:R-:W-:Y:S06]  /*4740*/  HMMA.16816.F32 R40, R76.reuse, R12, R40 ;  /* 0x0000000c4c28723c */ /* 0x042fec0000001828 */
[----:B---3--:R-:W-:Y:S06]  /*4750*/  HMMA.16816.F32 R48, R76, R16, R48 ;  /* 0x000000104c30723c */ /* 0x008fec0000001830 */
[C---:B------:R-:W-:Y:S06]  /*4760*/  HMMA.16816.F32 R24, R20.reuse, R52, R24 ;  /* 0x000000341418723c */ /* 0x040fec0000001818 */
[----:B------:R-:W-:Y:S01]  /*4770*/  HMMA.16816.F32 R72, R20, R54, R72 ;  /* 0x000000361448723c */ /* 0x000fe20000001848 */
[----:B------:R-:W-:Y:S04]  /*4780*/  LDSM.16.M88.4 R20, [R197+0x4000] ;  /* 0x00400000c514783b */ /* 0x000fe80000000200 */
[----:B------:R-:W-:Y:S01]  /*4790*/  LDSM.16.M88.4 R52, [R195+0xb800] ;  /* 0x00b80000c334783b */ /* 0x000fe20000000200 */
[C---:B------:R-:W-:Y:S03]  /*47a0*/  HMMA.16816.F32 R36, R76.reuse, R14, R36 ;  /* 0x0000000e4c24723c */ /* 0x040fe60000001824 */
[----:B------:R-:W1:Y:S03]  /*47b0*/  LDSM.16.M88.4 R12, [R188+0x4800] ;  /* 0x00480000bc0c783b */ /* 0x000e660000000200 */
[C---:B------:R-:W-:Y:S06]  /*47c0*/  HMMA.16816.F32 R32, R76.reuse, R8, R32 ;  /* 0x000000084c20723c */ /* 0x040fec0000001820 */
[C---:B------:R-:W-:Y:S01]  /*47d0*/  HMMA.16816.F32 R44, R76.reuse, R18, R44 ;  /* 0x000000124c2c723c */ /* 0x040fe2000000182c */
[----:B------:R-:W3:Y:S05]  /*47e0*/  LDSM.16.M88.4 R16, [R188+0x4000] ;  /* 0x00400000bc10783b */ /* 0x000eea0000000200 */
[----:B------:R-:W-:Y:S01]  /*47f0*/  HMMA.16816.F32 R28, R76, R10, R28 ;  /* 0x0000000a4c1c723c */ /* 0x000fe2000000181c */
[----:B------:R-:W3:Y:S05]  /*4800*/  LDSM.16.M88.4 R8, [R188+0x5000] ;  /* 0x00500000bc08783b */ /* 0x000eea0000000200 */
[C---:B--2---:R-:W-:Y:S06]  /*4810*/  HMMA.16816.F32 R40, R68.reuse, R60, R40 ;  /* 0x0000003c4428723c */ /* 0x044fec0000001828 */
[C---:B----4-:R-:W-:Y:S06]  /*4820*/  HMMA.16816.F32 R48, R68.reuse, R64, R48 ;  /* 0x000000404430723c */ /* 0x050fec0000001830 */
[C---:B-----5:R-:W-:Y:S06]  /*4830*/  HMMA.16816.F32 R32, R68.reuse, R56, R32 ;  /* 0x000000384420723c */ /* 0x060fec0000001820 */
[----:B------:R-:W-:Y:S01]  /*4840*/  HMMA.16816.F32 R36, R68, R62, R36 ;  /* 0x0000003e4424723c */ /* 0x000fe20000001824 */
[----:B------:R-:W2:Y:S01]  /*4850*/  LDSM.16.M88.4 R60, [R188+0x5800] ;  /* 0x00580000bc3c783b */ /* 0x000ea20000000200 */
[----:B------:R-:W-:-:S04]  /*4860*/  DEPBAR.LE SB0, 0x0 ;  /* 0x000080000000791a */ /* 0x000fc80000000000 */
[C---:B-1----:R-:W-:Y:S06]  /*4870*/  HMMA.16816.F32 R40, R20.reuse, R12, R40 ;  /* 0x0000000c1428723c */ /* 0x042fec0000001828 */
[----:B---3--:R-:W-:Y:S01]  /*4880*/  HMMA.16816.F32 R48, R20, R16, R48 ;  /* 0x000000101430723c */ /* 0x008fe20000001830 */
[----:B------:R-:W-:-:S05]  /*4890*/  LOP3.LUT R13, R6, 0xffffffe0, RZ, 0xc0, !PT ;  /* 0xffffffe0060d7812 */ /* 0x000fca00078ec0ff */
[----:B------:R-:W-:Y:S01]  /*48a0*/  IMAD.IADD R13, R4, 0x1, -R13 ;  /* 0x00000001040d7824 */ /* 0x000fe200078e0a0d */
[----:B------:R-:W-:Y:S04]  /*48b0*/  HMMA.16816.F32 R32, R20, R8, R32 ;  /* 0x000000081420723c */ /* 0x000fe80000001820 */
[----:B------:R-:W-:Y:S02]  /*48c0*/  SHF.R.S32.HI R2, RZ, 0x1f, R13 ;  /* 0x0000001fff027819 */ /* 0x000fe4000001140d */
[----:B------:R-:W-:Y:S01]  /*48d0*/  HMMA.16816.F32 R28, R68, R58, R28 ;  /* 0x0000003a441c723c */ /* 0x000fe2000000181c */
[----:B------:R-:W-:Y:S01]  /*48e0*/  IMAD.U32 R9, RZ, RZ, UR19 ;  /* 0x00000013ff097e24 */ /* 0x000fe2000f8e00ff */
[----:B------:R-:W-:-:S03]  /*48f0*/  LEA.HI R13, R2, R13, RZ, 0x2 ;  /* 0x0000000d020d7211 */ /* 0x000fc600078f10ff */
[----:B------:R-:W-:Y:S01]  /*4900*/  IMAD R16, R9, 0x40, R224 ;  /* 0x0000004009107824 */ /* 0x000fe200078e02e0 */
[----:B------:R-:W-:Y:S01]  /*4910*/  HMMA.16816.F32 R44, R68, R66, R44 ;  /* 0x00000042442c723c */ /* 0x000fe2000000182c */
[----:B------:R-:W-:Y:S01]  /*4920*/  SHF.R.S32.HI R2, RZ, 0x2, R13 ;  /* 0x00000002ff027819 */ /* 0x000fe2000001140d */
[----:B------:R-:W-:Y:S02]  /*4930*/  IMAD.U32 R9, RZ, RZ, UR7 ;  /* 0x00000007ff097e24 */ /* 0x000fe4000f8e00ff */
[----:B------:R-:W-:Y:S01]  /*4940*/  FMUL.FTZ R40, R40, UR10 ;  /* 0x0000000a28287c20 */ /* 0x000fe20008410000 */
[----:B------:R-:W-:Y:S02]  /*4950*/  VIADD R8, R16, 0x1 ;  /* 0x0000000110087836 */ /* 0x000fe40000000000 */
[----:B------:R-:W-:Y:S01]  /*4960*/  FMUL.FTZ R49, R49, UR10 ;  /* 0x0000000a31317c20 */ /* 0x000fe20008410000 */
[----:B------:R-:W-:Y:S01]  /*4970*/  IMAD.IADD R223, R2, 0x1, R223 ;  /* 0x0000000102df7824 */ /* 0x000fe200078e02df */
[----:B------:R-:W-:Y:S01]  /*4980*/  HMMA.16816.F32 R24, R76, R80, R24 ;  /* 0x000000504c18723c */ /* 0x000fe20000001818 */
[----:B------:R-:W-:-:S02]  /*4990*/  IMAD.U32 R2, RZ, RZ, UR28 ;  /* 0x0000001cff027e24 */ /* 0x000fc4000f8e00ff */
[----:B------:R-:W-:Y:S01]  /*49a0*/  FMUL.FTZ R50, R50, UR10 ;  /* 0x0000000a32327c20 */ /* 0x000fe20008410000 */
[----:B------:R-:W-:Y:S02]  /*49b0*/  VIADD R220, R223, 0x8 ;  /* 0x00000008dfdc7836 */ /* 0x000fe40000000000 */
[----:B------:R-:W-:Y:S01]  /*49c0*/  FMUL.FTZ R48, R48, UR10 ;  /* 0x0000000a30307c20 */ /* 0x000fe20008410000 */
[----:B------:R-:W-:Y:S01]  /*49d0*/  FMUL.FTZ R4, R35, UR10 ;  /* 0x0000000a23047c20 */ /* 0x000fe20008410000 */
[----:B------:R-:W-:Y:S01]  /*49e0*/  HMMA.16816.F32 R72, R76, R82, R72 ;  /* 0x000000524c48723c */ /* 0x000fe20000001848 */
[C---:B------:R-:W-:Y:S01]  /*49f0*/  VIADDMNMX R221, R223.reuse, UR6, R2, PT ;  /* 0x00000006dfdd7c46 */ /* 0x040fe2000b800102 */
[----:B------:R-:W-:Y:S01]  /*4a00*/  VIADD R223, R223, UR11 ;  /* 0x0000000bdfdf7c36 */ /* 0x000fe20008000000 */
[----:B------:R-:W1:Y:S01]  /*4a10*/  MUFU.TANH R35, R49 ;  /* 0x0000003100237308 */ /* 0x000e620000002400 */
[C---:B------:R-:W-:Y:S01]  /*4a20*/  IADD3 R218, R220.reuse, UR21, R9 ;  /* 0x00000015dcda7c10 */ /* 0x040fe2000fffe009 */
[----:B------:R-:W-:Y:S01]  /*4a30*/  VIADD R220, R220, UR11 ;  /* 0x0000000bdcdc7c36 */ /* 0x000fe20008000000 */
[C---:B------:R-:W-:Y:S01]  /*4a40*/  HMMA.16816.F32 R36, R20.reuse, R14, R36 ;  /* 0x0000000e1424723c */ /* 0x040fe20000001824 */
[----:B------:R-:W-:Y:S01]  /*4a50*/  VIADDMNMX R222, R223, -UR22, RZ, !PT ;  /* 0x80000016dfde7c46 */ /* 0x000fe2000f8001ff */
[----:B------:R-:W-:Y:S01]  /*4a60*/  FMUL.FTZ R51, R51, UR10 ;  /* 0x0000000a33337c20 */ /* 0x000fe20008410000 */
[----:B------:R-:W-:Y:S01]  /*4a70*/  IMAD.IADD R9, R220, 0x1, -R16 ;  /* 0x00000001dc097824 */ /* 0x000fe200078e0a10 */
[----:B------:R-:W-:Y:S01]  /*4a80*/  VIMNMX R218, R218, UR28, PT ;  /* 0x0000001cdada7c48 */ /* 0x000fe2000bfe0100 */
[----:B------:R-:W3:Y:S01]  /*4a90*/  MUFU.TANH R50, R50 ;  /* 0x0000003200327308 */ /* 0x000ee20000002400 */
[C---:B------:R-:W-:Y:S01]  /*4aa0*/  HMMA.16816.F32 R28, R20.reuse, R10, R28 ;  /* 0x0000000a141c723c */ /* 0x040fe2000000181c */
[----:B------:R-:W-:Y:S01]  /*4ab0*/  VIADDMNMX R219, R220, -UR22, RZ, !PT ;  /* 0x80000016dcdb7c46 */ /* 0x000fe2000f8001ff */
[----:B------:R-:W-:Y:S01]  /*4ac0*/  FMUL.FTZ R2, R33, UR10 ;  /* 0x0000000a21027c20 */ /* 0x000fe20008410000 */
[----:B------:R-:W-:Y:S01]  /*4ad0*/  IABS R9, R9 ;  /* 0x0000000900097213 */ /* 0x000fe20000000000 */
[----:B------:R-:W-:Y:S01]  /*4ae0*/  FMUL.FTZ R42, R42, UR10 ;  /* 0x0000000a2a2a7c20 */ /* 0x000fe20008410000 */
[C---:B------:R-:W-:Y:S01]  /*4af0*/  ISETP.GE.AND P2, PT, R8.reuse, R221, PT ;  /* 0x000000dd0800720c */ /* 0x040fe20003f46270 */
[----:B------:R-:W-:Y:S01]  /*4b00*/  HMMA.16816.F32 R44, R20, R18, R44 ;  /* 0x00000012142c723c */ /* 0x000fe2000000182c */
[C---:B------:R-:W-:Y:S01]  /*4b10*/  IMAD.IADD R10, R223.reuse, 0x1, -R8 ;  /* 0x00000001df0a7824 */ /* 0x040fe200078e0a08 */
[----:B------:R-:W4:Y:S01]  /*4b20*/  MUFU.TANH R48, R48 ;  /* 0x0000003000307308 */ /* 0x000f220000002400 */
[----:B------:R-:W-:Y:S01]  /*4b30*/  IMAD.IADD R11, R223, 0x1, -R16 ;  /* 0x00000001df0b7824 */ /* 0x000fe200078e0a10 */
[----:B------:R-:W-:Y:S01]  /*4b40*/  I2FP.F32.S32 R9, R9 ;  /* 0x0000000900097245 */ /* 0x000fe20000201400 */
[----:B------:R-:W-:Y:S01]  /*4b50*/  FMUL.FTZ R41, R41, UR10 ;  /* 0x0000000a29297c20 */ /* 0x000fe20008410000 */
[----:B------:R-:W-:Y:S01]  /*4b60*/  IABS R10, R10 ;  /* 0x0000000a000a7213 */ /* 0x000fe20000000000 */
[C---:B------:R-:W-:Y:S01]  /*4b70*/  HMMA.16816.F32 R24, R68.reuse, R52, R24 ;  /* 0x000000344418723c */ /* 0x040fe20000001818 */
[----:B------:R-:W-:Y:S01]  /*4b80*/  ISETP.GE.AND P1, PT, R8, R218, PT ;  /* 0x000000da0800720c */ /* 0x000fe20003f26270 */
[----:B------:R-:W-:Y:S01]  /*4b90*/  FMUL.FTZ R43, R43, UR10 ;  /* 0x0000000a2b2b7c20 */ /* 0x000fe20008410000 */
[----:B------:R-:W-:Y:S01]  /*4ba0*/  I2FP.F32.S32 R10, R10 ;  /* 0x0000000a000a7245 */ /* 0x000fe20000201400 */
[----:B------:R-:W5:Y:S01]  /*4bb0*/  MUFU.TANH R14, R51 ;  /* 0x00000033000e7308 */ /* 0x000f620000002400 */
[----:B------:R-:W-:Y:S01]  /*4bc0*/  FMUL.FTZ R6, R37, UR10 ;  /* 0x0000000a25067c20 */ /* 0x000fe20008410000 */
[----:B------:R-:W-:Y:S01]  /*4bd0*/  HMMA.16816.F32 R72, R68, R54, R72 ;  /* 0x000000364448723c */ /* 0x000fe20000001848 */
[----:B------:R-:W-:Y:S01]  /*4be0*/  IABS R37, R11 ;  /* 0x0000000b00257213 */ /* 0x000fe20000000000 */
[----:B-1----:R-:W-:Y:S01]  /*4bf0*/  FFMA.FTZ R35, R10, -UR17, R35 ;  /* 0x800000110a237c23 */ /* 0x002fe20008010023 */
[C---:B------:R-:W-:Y:S01]  /*4c00*/  VIADD R10, R16.reuse, 0x8 ;  /* 0x00000008100a7836 */ /* 0x040fe20000000000 */
[----:B------:R-:W-:Y:S01]  /*4c10*/  ISETP.GE.AND P4, PT, R16, R221, PT ;  /* 0x000000dd1000720c */ /* 0x000fe20003f86270 */
[----:B------:R-:W-:Y:S01]  /*4c20*/  FMUL.FTZ R17, R30, UR10 ;  /* 0x0000000a1e117c20 */ /* 0x000fe20008410000 */
[----:B------:R-:W-:Y:S01]  /*4c30*/  I2FP.F32.S32 R37, R37 ;  /* 0x0000002500257245 */ /* 0x000fe20000201400 */
[----:B------:R-:W-:Y:S01]  /*4c40*/  IMAD.IADD R15, R223, 0x1, -R10 ;  /* 0x00000001df0f7824 */ /* 0x000fe200078e0a0a */
[C---:B------:R-:W-:Y:S01]  /*4c50*/  ISETP.GE.AND P0, PT, R10.reuse, R221, PT ;  /* 0x000000dd0a00720c */ /* 0x040fe20003f06270 */
[----:B---3--:R-:W-:Y:S01]  /*4c60*/  FFMA.FTZ R30, R9, -UR17, R50 ;  /* 0x80000011091e7c23 */ /* 0x008fe20008010032 */
[----:B------:R-:W-:Y:S01]  /*4c70*/  ISETP.GE.AND P6, PT, R10, R218, PT ;  /* 0x000000da0a00720c */ /* 0x000fe20003fc6270 */
[----:B------:R-:W-:Y:S01]  /*4c80*/  FMUL.FTZ R44, R44, UR10 ;  /* 0x0000000a2c2c7c20 */ /* 0x000fe20008410000 */
[C---:B------:R-:W-:Y:S01]  /*4c90*/  ISETP.LT.OR P0, PT, R10.reuse, R222, P0 ;  /* 0x000000de0a00720c */ /* 0x040fe20000701670 */
[----:B------:R-:W-:Y:S01]  /*4ca0*/  FMUL.FTZ R45, R45, UR10 ;  /* 0x0000000a2d2d7c20 */ /* 0x000fe20008410000 */
[----:B------:R-:W-:Y:S01]  /*4cb0*/  ISETP.LT.OR P6, PT, R10, R219, P6 ;  /* 0x000000db0a00720c */ /* 0x000fe200037c1670 */
[----:B------:R-:W-:-:S02]  /*4cc0*/  IMAD.IADD R10, R220, 0x1, -R10 ;  /* 0x00000001dc0a7824 */ /* 0x000fc400078e0a0a */
[----:B------:R-:W-:Y:S01]  /*4cd0*/  FMUL.FTZ R18, R31, UR10 ;  /* 0x0000000a1f127c20 */ /* 0x000fe20008410000 */
[----:B------:R-:W-:Y:S01]  /*4ce0*/  VIADD R9, R16, 0x9 ;  /* 0x0000000910097836 */ /* 0x000fe20000000000 */
[----:B------:R-:W1:Y:S01]  /*4cf0*/  MUFU.TANH R33, R44 ;  /* 0x0000002c00217308 */ /* 0x000e620000002400 */
[----:B----4-:R-:W-:Y:S01]  /*4d00*/  FFMA.FTZ R37, R37, -UR17, R48 ;  /* 0x8000001125257c23 */ /* 0x010fe20008010030 */
[----:B------:R-:W-:Y:S01]  /*4d10*/  IABS R10, R10 ;  /* 0x0000000a000a7213 */ /* 0x000fe20000000000 */
[----:B------:R-:W-:Y:S01]  /*4d20*/  FMUL.FTZ R46, R46, UR10 ;  /* 0x0000000a2e2e7c20 */ /* 0x000fe20008410000 */
[-C--:B------:R-:W-:Y:S01]  /*4d30*/  ISETP.LT.OR P2, PT, R8, R222.reuse, P2 ;  /* 0x000000de0800720c */ /* 0x080fe20001741670 */
[----:B------:R-:W-:Y:S01]  /*4d40*/  IMAD.IADD R11, R220, 0x1, -R8 ;  /* 0x00000001dc0b7824 */ /* 0x000fe200078e0a08 */
[----:B------:R-:W-:Y:S01]  /*4d50*/  ISETP.LT.OR P1, PT, R8, R219, P1 ;  /* 0x000000db0800720c */ /* 0x000fe20000f21670 */
[----:B------:R-:W-:Y:S01]  /*4d60*/  FMUL.FTZ R47, R47, UR10 ;  /* 0x0000000a2f2f7c20 */ /* 0x000fe20008410000 */
[----:B------:R-:W3:Y:S01]  /*4d70*/  MUFU.TANH R31, R45 ;  /* 0x0000002d001f7308 */ /* 0x000ee20000002400 */
[C---:B------:R-:W-:Y:S01]  /*4d80*/  ISETP.LT.OR P4, PT, R16.reuse, R222, P4 ;  /* 0x000000de1000720c */ /* 0x040fe20002781670 */
[--C-:B------:R-:W-:Y:S01]  /*4d90*/  IMAD.IADD R8, R223, 0x1, -R9.reuse ;  /* 0x00000001df087824 */ /* 0x100fe200078e0a09 */
[C---:B------:R-:W-:Y:S01]  /*4da0*/  ISETP.GE.AND P3, PT, R9.reuse, R221, PT ;  /* 0x000000dd0900720c */ /* 0x040fe20003f66270 */
[----:B------:R-:W-:Y:S01]  /*4db0*/  IMAD.MOV.U32 R13, RZ, RZ, R10 ;  /* 0x000000ffff0d7224 */ /* 0x000fe200078e000a */
[-C--:B------:R-:W-:Y:S01]  /*4dc0*/  ISETP.GE.AND P5, PT, R9, R218.reuse, PT ;  /* 0x000000da0900720c */ /* 0x080fe20003fa6270 */
[C---:B--2---:R-:W-:Y:S01]  /*4dd0*/  HMMA.16816.F32 R24, R20.reuse, R60, R24 ;  /* 0x0000003c1418723c */ /* 0x044fe20000001818 */
[----:B------:R-:W-:Y:S01]  /*4de0*/  FSEL R37, R37, -INF , !P4 ;  /* 0xff80000025257808 */ /* 0x000fe20006000000 */
[----:B------:R-:W2:Y:S01]  /*4df0*/  MUFU.TANH R12, R46 ;  /* 0x0000002e000c7308 */ /* 0x000ea20000002400 */
[C---:B------:R-:W-:Y:S01]  /*4e00*/  ISETP.GE.AND P4, PT, R16.reuse, R218, PT ;  /* 0x000000da1000720c */ /* 0x040fe20003f86270 */
[----:B------:R-:W-:Y:S01]  /*4e10*/  VIADD R19, R16, 0x18 ;  /* 0x0000001810137836 */ /* 0x000fe20000000000 */
[----:B------:R-:W-:Y:S01]  /*4e20*/  IABS R11, R11 ;  /* 0x0000000b000b7213 */ /* 0x000fe20000000000 */
[----:B------:R-:W-:Y:S01]  /*4e30*/  HMMA.16816.F32 R72, R20, R62, R72 ;  /* 0x0000003e1448723c */ /* 0x000fe20000001848 */
[----:B------:R-:W-:Y:S01]  /*4e40*/  IABS R15, R15 ;  /* 0x0000000f000f7213 */ /* 0x000fe20000000000 */
[----:B------:R-:W-:Y:S01]  /*4e50*/  FMUL.FTZ R36, R36, UR10 ;  /* 0x0000000a24247c20 */ /* 0x000fe20008410000 */
[----:B------:R-:W-:Y:S01]  /*4e60*/  IABS R8, R8 ;  /* 0x0000000800087213 */ /* 0x000fe20000000000 */
[----:B------:R-:W4:Y:S01]  /*4e70*/  MUFU.TANH R10, R47 ;  /* 0x0000002f000a7308 */ /* 0x000f220000002400 */
[C---:B------:R-:W-:Y:S01]  /*4e80*/  ISETP.LT.OR P3, PT, R9.reuse, R222, P3 ;  /* 0x000000de0900720c */ /* 0x040fe20001f61670 */
[----:B------:R-:W-:Y:S01]  /*4e90*/  FMUL.FTZ R38, R38, UR10 ;  /* 0x0000000a26267c20 */ /* 0x000fe20008410000 */
[-C--:B------:R-:W-:Y:S01]  /*4ea0*/  ISETP.LT.OR P5, PT, R9, R219.reuse, P5 ;  /* 0x000000db0900720c */ /* 0x080fe20002fa1670 */
[----:B------:R-:W-:Y:S01]  /*4eb0*/  IMAD.IADD R9, R220, 0x1, -R9 ;  /* 0x00000001dc097824 */ /* 0x000fe200078e0a09 */
[C---:B------:R-:W-:Y:S01]  /*4ec0*/  ISETP.LT.OR P4, PT, R16.reuse, R219, P4 ;  /* 0x000000db1000720c */ /* 0x040fe20002781670 */
[C---:B------:R-:W-:Y:S01]  /*4ed0*/  VIADD R21, R16.reuse, 0x10 ;  /* 0x0000001010157836 */ /* 0x040fe20000000000 */
[----:B------:R-:W-:Y:S01]  /*4ee0*/  I2FP.F32.S32 R11, R11 ;  /* 0x0000000b000b7245 */ /* 0x000fe20000201400 */
[----:B------:R-:W-:Y:S01]  /*4ef0*/  FMUL.FTZ R39, R39, UR10 ;  /* 0x0000000a27277c20 */ /* 0x000fe20008410000 */
[----:B------:R-:W-:Y:S01]  /*4f00*/  I2FP.F32.S32 R20, R15 ;  /* 0x0000000f00147245 */ /* 0x000fe20000201400 */
[----:B------:R-:W-:Y:S01]  /*4f10*/  VIADD R158, R16, 0x20 ;  /* 0x00000020109e7836 */ /* 0x000fe20000000000 */
[----:B------:R-:W-:Y:S01]  /*4f20*/  I2FP.F32.S32 R8, R8 ;  /* 0x0000000800087245 */ /* 0x000fe20000201400 */
[----:B-----5:R-:W-:Y:S01]  /*4f30*/  FFMA.FTZ R14, R11, -UR17, R14 ;  /* 0x800000110b0e7c23 */ /* 0x020fe2000801000e */
[----:B------:R-:W-:Y:S01]  /*4f40*/  IABS R9, R9 ;  /* 0x0000000900097213 */ /* 0x000fe20000000000 */
[----:B-1----:R-:W-:Y:S01]  /*4f50*/  FFMA.FTZ R33, R20, -UR17, R33 ;  /* 0x8000001114217c23 */ /* 0x002fe20008010021 */
[----:B------:R-:W-:Y:S01]  /*4f60*/  FSEL R30, R30, -INF , !P4 ;  /* 0xff8000001e1e7808 */ /* 0x000fe20006000000 */
[----:B---3--:R-:W-:Y:S01]  /*4f70*/  FFMA.FTZ R31, R8, -UR17, R31 ;  /* 0x80000011081f7c23 */ /* 0x008fe2000801001f */
[----:B------:R-:W-:Y:S01]  /*4f80*/  FSEL R35, R35, -INF , !P2 ;  /* 0xff80000023237808 */ /* 0x000fe20005000000 */
[----:B------:R1:W3:Y:S01]  /*4f90*/  MUFU.TANH R15, R40 ;  /* 0x00000028000f7308 */ /* 0x0002e20000002400 */
[C---:B------:R-:W-:Y:S01]  /*4fa0*/  ISETP.GE.AND P4, PT, R21.reuse, R221, PT ;  /* 0x000000dd1500720c */ /* 0x040fe20003f86270 */
[----:B------:R-:W-:Y:S01]  /*4fb0*/  VIADD R20, R16, 0x11 ;  /* 0x0000001110147836 */ /* 0x000fe20000000000 */
[----:B------:R-:W-:Y:S01]  /*4fc0*/  ISETP.GE.AND P2, PT, R21, R218, PT ;  /* 0x000000da1500720c */ /* 0x000fe20003f46270 */
[C---:B------:R-:W-:Y:S01]  /*4fd0*/  IMAD.IADD R11, R223.reuse, 0x1, -R19 ;  /* 0x00000001df0b7824 */ /* 0x040fe200078e0a13 */
[----:B------:R-:W-:Y:S01]  /*4fe0*/  I2FP.F32.S32 R13, R13 ;  /* 0x0000000d000d7245 */ /* 0x000fe20000201400 */
[----:B------:R-:W-:Y:S01]  /*4ff0*/  IMAD.IADD R22, R223, 0x1, -R20 ;  /* 0x00000001df167824 */ /* 0x000fe200078e0a14 */
[----:B------:R-:W-:Y:S01]  /*5000*/  I2FP.F32.S32 R9, R9 ;  /* 0x0000000900097245 */ /* 0x000fe20000201400 */
[----:B------:R-:W5:Y:S01]  /*5010*/  MUFU.TANH R8, R42 ;  /* 0x0000002a00087308 */ /* 0x000f620000002400 */
[----:B------:R-:W-:Y:S01]  /*5020*/  ISETP.LT.OR P4, PT, R21, R222, P4 ;  /* 0x000000de1500720c */ /* 0x000fe20002781670 */
[----:B--2---:R-:W-:Y:S01]  /*5030*/  FFMA.FTZ R12, R13, -UR17, R12 ;  /* 0x800000110d0c7c23 */ /* 0x004fe2000801000c */
[----:B------:R-:W-:Y:S01]  /*5040*/  ISETP.LT.OR P2, PT, R21, R219, P2 ;  /* 0x000000db1500720c */ /* 0x000fe20001741670 */
[----:B----4-:R-:W-:Y:S01]  /*5050*/  FFMA.FTZ R10, R9, -UR17, R10 ;  /* 0x80000011090a7c23 */ /* 0x010fe2000801000a */
[----:B------:R-:W-:Y:S01]  /*5060*/  FSEL R14, R14, -INF , !P1 ;  /* 0xff8000000e0e7808 */ /* 0x000fe20004800000 */
[----:B------:R-:W-:Y:S01]  /*5070*/  FMUL.FTZ R34, R34, UR10 ;  /* 0x0000000a22227c20 */ /* 0x000fe20008410000 */
[----:B------:R-:W-:Y:S01]  /*5080*/  FSEL R33, R33, -INF , !P0 ;  /* 0xff80000021217808 */ /* 0x000fe20004000000 */
[----:B------:R-:W2:Y:S01]  /*5090*/  MUFU.TANH R13, R41 ;  /* 0x00000029000d7308 */ /* 0x000ea20000002400 */
[--C-:B-1----:R-:W-:Y:S01]  /*50a0*/  IMAD.IADD R40, R223, 0x1, -R21.reuse ;  /* 0x00000001df287824 */ /* 0x102fe200078e0a15 */
[----:B------:R-:W-:Y:S01]  /*50b0*/  ISETP.GE.AND P1, PT, R20, R221, PT ;  /* 0x000000dd1400720c */ /* 0x000fe20003f26270 */
[----:B------:R-:W-:Y:S01]  /*50c0*/  IMAD.IADD R21, R220, 0x1, -R21 ;  /* 0x00000001dc157824 */ /* 0x000fe200078e0a15 */
[----:B------:R-:W-:Y:S01]  /*50d0*/  ISETP.GE.AND P0, PT, R20, R218, PT ;  /* 0x000000da1400720c */ /* 0x000fe20003f06270 */
[----:B------:R-:W-:Y:S01]  /*50e0*/  FMUL.FTZ R32, R32, UR10 ;  /* 0x0000000a20207c20 */ /* 0x000fe20008410000 */
[----:B------:R-:W-:Y:S01]  /*50f0*/  IABS R40, R40 ;  /* 0x0000002800287213 */ /* 0x000fe20000000000 */
[----:B------:R-:W-:Y:S01]  /*5100*/  VIADD R162, R16, 0x28 ;  /* 0x0000002810a27836 */ /* 0x000fe20000000000 */
[----:B------:R-:W1:Y:S01]  /*5110*/  MUFU.TANH R9, R43 ;  /* 0x0000002b00097308 */ /* 0x000e620000002400 */
[----:B------:R-:W-:Y:S01]  /*5120*/  IABS R21, R21 ;  /* 0x0000001500157213 */ /* 0x000fe20000000000 */
[----:B------:R-:W-:Y:S01]  /*5130*/  FMUL.FTZ R28, R28, UR10 ;  /* 0x0000000a1c1c7c20 */ /* 0x000fe20008410000 */
[C---:B------:R-:W-:Y:S01]  /*5140*/  ISETP.LT.OR P1, PT, R20.reuse, R222, P1 ;  /* 0x000000de1400720c */ /* 0x040fe20000f21670 */
[----:B------:R-:W-:Y:S01]  /*5150*/  FMUL.FTZ R29, R29, UR10 ;  /* 0x0000000a1d1d7c20 */ /* 0x000fe20008410000 */
[----:B------:R-:W-:Y:S01]  /*5160*/  ISETP.LT.OR P0, PT, R20, R219, P0 ;  /* 0x000000db1400720c */ /* 0x000fe20000701670 */
[----:B------:R-:W-:Y:S01]  /*5170*/  IMAD.IADD R20, R220, 0x1, -R20 ;  /* 0x00000001dc147824 */ /* 0x000fe200078e0a14 */
[----:B------:R-:W-:Y:S01]  /*5180*/  I2FP.F32.S32 R40, R40 ;  /* 0x0000002800287245 */ /* 0x000fe20000201400 */
[----:B------:R-:W4:Y:S01]  /*5190*/  MUFU.TANH R36, R36 ;  /* 0x0000002400247308 */ /* 0x000f220000002400 */
[----:B------:R-:W-:Y:S01]  /*51a0*/  I2FP.F32.S32 R21, R21 ;  /* 0x0000001500157245 */ /* 0x000fe20000201400 */
[----:B------:R-:W-:Y:S01]  /*51b0*/  IMAD.IADD R161, R223, 0x1, -R162 ;  /* 0x00000001dfa17824 */ /* 0x000fe200078e0aa2 */
[----:B------:R-:W-:Y:S01]  /*51c0*/  IABS R22, R22 ;  /* 0x0000001600167213 */ /* 0x000fe20000000000 */
[----:B---3--:R-:W-:Y:S01]  /*51d0*/  FFMA.FTZ R15, R40, -UR17, R15 ;  /* 0x80000011280f7c23 */ /* 0x008fe2000801000f */
[----:B------:R-:W-:Y:S01]  /*51e0*/  IABS R20, R20 ;  /* 0x0000001400147213 */ /* 0x000fe20000000000 */
[----:B-----5:R-:W-:Y:S01]  /*51f0*/  FFMA.FTZ R8, R21, -UR17, R8 ;  /* 0x8000001115087c23 */ /* 0x020fe20008010008 */
[----:B------:R-:W-:Y:S01]  /*5200*/  I2FP.F32.S32 R22, R22 ;  /* 0x0000001600167245 */ /* 0x000fe20000201400 */
[----:B------:R-:W-:Y:S01]  /*5210*/  VIADD R21, R16, 0x19 ;  /* 0x0000001910157836 */ /* 0x000fe20000000000 */
[----:B------:R-:W-:Y:S01]  /*5220*/  I2FP.F32.S32 R20, R20 ;  /* 0x0000001400147245 */ /* 0x000fe20000201400 */
[----:B------:R-:W-:Y:S01]  /*5230*/  MUFU.TANH R6, R6 ;  /* 0x0000000600067308 */ /* 0x000fe20000002400 */
[----:B------:R-:W-:Y:S01]  /*5240*/  FSEL R12, R12, -INF , !P6 ;  /* 0xff8000000c0c7808 */ /* 0x000fe20007000000 */
[----:B--2---:R-:W-:Y:S01]  /*5250*/  FFMA.FTZ R13, R22, -UR17, R13 ;  /* 0x80000011160d7c23 */ /* 0x004fe2000801000d */
[----:B------:R-:W-:Y:S01]  /*5260*/  FSEL R31, R31, -INF , !P3 ;  /* 0xff8000001f1f7808 */ /* 0x000fe20005800000 */
[----:B-1----:R-:W-:Y:S01]  /*5270*/  FFMA.FTZ R9, R20, -UR17, R9 ;  /* 0x8000001114097c23 */ /* 0x002fe20008010009 */
[-C--:B------:R-:W-:Y:S01]  /*5280*/  ISETP.GE.AND P6, PT, R19, R221.reuse, PT ;  /* 0x000000dd1300720c */ /* 0x080fe20003fc6270 */
[----:B------:R-:W-:Y:S01]  /*5290*/  IMAD.IADD R23, R223, 0x1, -R21 ;  /* 0x00000001df177824 */ /* 0x000fe200078e0a15 */
[-C--:B------:R-:W-:Y:S01]  /*52a0*/  ISETP.GE.AND P3, PT, R19, R218.reuse, PT ;  /* 0x000000da1300720c */ /* 0x080fe20003f66270 */
[----:B------:R-:W1:Y:S01]  /*52b0*/  MUFU.TANH R38, R38 ;  /* 0x0000002600267308 */ /* 0x000e620000002400 */
[----:B------:R-:W-:Y:S01]  /*52c0*/  FSEL R10, R10, -INF , !P5 ;  /* 0xff8000000a0a7808 */ /* 0x000fe20006800000 */
[----:B------:R-:W-:Y:S01]  /*52d0*/  IMAD.IADD R22, R223, 0x1, -R158 ;  /* 0x00000001df167824 */ /* 0x000fe200078e0a9e */
[----:B------:R-:W-:Y:S01]  /*52e0*/  FSEL R15, R15, -INF , !P4 ;  /* 0xff8000000f0f7808 */ /* 0x000fe20006000000 */
[----:B------:R-:W-:Y:S01]  /*52f0*/  FMUL.FTZ R24, R24, UR10 ;  /* 0x0000000a18187c20 */ /* 0x000fe20008410000 */
[C---:B------:R-:W-:Y:S01]  /*5300*/  ISETP.GE.AND P5, PT, R21.reuse, R221, PT ;  /* 0x000000dd1500720c */ /* 0x040fe20003fa6270 */
[----:B------:R-:W-:Y:S01]  /*5310*/  FMUL.FTZ R26, R26, UR10 ;  /* 0x0000000a1a1a7c20 */ /* 0x000fe20008410000 */
[----:B------:R-:W-:Y:S01]  /*5320*/  ISETP.GE.AND P4, PT, R21, R218, PT ;  /* 0x000000da1500720c */ /* 0x000fe20003f86270 */
[----:B------:R2:W3:Y:S01]  /*5330*/  MUFU.TANH R20, R39 ;  /* 0x0000002700147308 */ /* 0x0004e20000002400 */
[-C--:B------:R-:W-:Y:S01]  /*5340*/  ISETP.LT.OR P6, PT, R19, R222.reuse, P6 ;  /* 0x000000de1300720c */ /* 0x080fe200037c1670 */
[----:B------:R-:W-:Y:S01]  /*5350*/  FMUL.FTZ R25, R25, UR10 ;  /* 0x0000000a19197c20 */ /* 0x000fe20008410000 */
[-C--:B------:R-:W-:Y:S01]  /*5360*/  ISETP.LT.OR P3, PT, R19, R219.reuse, P3 ;  /* 0x000000db1300720c */ /* 0x080fe20001f61670 */
[C---:B------:R-:W-:Y:S01]  /*5370*/  IMAD.IADD R19, R220.reuse, 0x1, -R19 ;  /* 0x00000001dc137824 */ /* 0x040fe200078e0a13 */
[----:B------:R-:W-:Y:S01]  /*5380*/  ISETP.LT.OR P5, PT, R21, R222, P5 ;  /* 0x000000de1500720c */ /* 0x000fe20002fa1670 */
[----:B------:R-:W-:Y:S01]  /*5390*/  FMUL.FTZ R27, R27, UR10 ;  /* 0x0000000a1b1b7c20 */ /* 0x000fe20008410000 */
[----:B------:R-:W-:Y:S01]  /*53a0*/  ISETP.LT.OR P4, PT, R21, R219, P4 ;  /* 0x000000db1500720c */ /* 0x000fe20002781670 */
[----:B------:R-:W-:Y:S01]  /*53b0*/  IMAD.IADD R21, R220, 0x1, -R21 ;  /* 0x00000001dc157824 */ /* 0x000fe200078e0a15 */
[----:B------:R-:W-:Y:S01]  /*53c0*/  FSEL R8, R8, -INF , !P2 ;  /* 0xff80000008087808 */ /* 0x000fe20005000000 */
[----:B------:R1:W-:Y:S01]  /*53d0*/  MUFU.TANH R165, R32 ;  /* 0x0000002000a57308 */ /* 0x0003e20000002400 */
[----:B------:R-:W-:Y:S01]  /*53e0*/  FSEL R13, R13, -INF , !P1 ;  /* 0xff8000000d0d7808 */ /* 0x000fe20004800000 */
[----:B------:R-:W-:Y:S01]  /*53f0*/  FMUL.FTZ R72, R72, UR10 ;  /* 0x0000000a48487c20 */ /* 0x000fe20008410000 */
[C---:B------:R-:W-:Y:S01]  /*5400*/  ISETP.GE.AND P2, PT, R158.reuse, R221, PT ;  /* 0x000000dd9e00720c */ /* 0x040fe20003f46270 */
[----:B------:R-:W-:Y:S01]  /*5410*/  FMUL.FTZ R73, R73, UR10 ;  /* 0x0000000a49497c20 */ /* 0x000fe20008410000 */
[----:B------:R-:W-:Y:S01]  /*5420*/  ISETP.GE.AND P1, PT, R158, R218, PT ;  /* 0x000000da9e00720c */ /* 0x000fe20003f26270 */
[----:B------:R-:W-:Y:S01]  /*5430*/  FMUL.FTZ R74, R74, UR10 ;  /* 0x0000000a4a4a7c20 */ /* 0x000fe20008410000 */
[----:B--2---:R-:W-:Y:S01]  /*5440*/  IABS R39, R19 ;  /* 0x0000001300277213 */ /* 0x004fe20000000000 */
[----:B------:R-:W-:Y:S01]  /*5450*/  MUFU.TANH R174, R4 ;  /* 0x0000000400ae7308 */ /* 0x000fe20000002400 */
[----:B------:R-:W-:Y:S01]  /*5460*/  IABS R11, R11 ;  /* 0x0000000b000b7213 */ /* 0x000fe20000000000 */
[----:B------:R-:W-:Y:S01]  /*5470*/  FMUL.FTZ R75, R75, UR10 ;  /* 0x0000000a4b4b7c20 */ /* 0x000fe20008410000 */
[----:B------:R-:W-:-:S02]  /*5480*/  ISETP.LT.OR P2, PT, R158, R222, P2 ;  /* 0x000000de9e00720c */ /* 0x000fc40001741670 */
[----:B------:R-:W-:Y:S01]  /*5490*/  ISETP.LT.OR P1, PT, R158, R219, P1 ;  /* 0x000000db9e00720c */ /* 0x000fe20000f21670 */
[----:B------:R-:W-:Y:S01]  /*54a0*/  IMAD.IADD R158, R220, 0x1, -R158 ;  /* 0x00000001dc9e7824 */ /* 0x000fe200078e0a9e */
[----:B------:R-:W-:Y:S01]  /*54b0*/  IABS R23, R23 ;  /* 0x0000001700177213 */ /* 0x000fe20000000000 */
[----:B------:R-:W2:Y:S01]  /*54c0*/  MUFU.TANH R19, R34 ;  /* 0x0000002200137308 */ /* 0x000ea20000002400 */
[----:B------:R-:W-:Y:S02]  /*54d0*/  IABS R21, R21 ;  /* 0x0000001500157213 */ /* 0x000fe40000000000 */
[----:B------:R-:W-:Y:S02]  /*54e0*/  I2FP.F32.S32 R11, R11 ;  /* 0x0000000b000b7245 */ /* 0x000fe40000201400 */
[----:B------:R-:W-:Y:S02]  /*54f0*/  I2FP.F32.S32 R39, R39 ;  /* 0x0000002700277245 */ /* 0x000fe40000201400 */
[----:B------:R-:W-:Y:S01]  /*5500*/  I2FP.F32.S32 R23, R23 ;  /* 0x0000001700177245 */ /* 0x000fe20000201400 */
[----:B----4-:R-:W-:Y:S01]  /*5510*/  FFMA.FTZ R11, R11, -UR17, R36 ;  /* 0x800000110b0b7c23 */ /* 0x010fe20008010024 */
[----:B------:R-:W-:Y:S01]  /*5520*/  I2FP.F32.S32 R21, R21 ;  /* 0x0000001500157245 */ /* 0x000fe20000201400 */
[----:B-1----:R-:W-:Y:S01]  /*5530*/  FFMA.FTZ R32, R39, -UR17, R38 ;  /* 0x8000001127207c23 */ /* 0x002fe20008010026 */
[----:B------:R-:W-:Y:S01]  /*5540*/  IABS R158, R158 ;  /* 0x0000009e009e7213 */ /* 0x000fe20000000000 */
[----:B------:R-:W-:Y:S01]  /*5550*/  FFMA.FTZ R23, R23, -UR17, R6 ;  /* 0x8000001117177c23 */ /* 0x000fe20008010006 */
[----:B------:R-:W-:Y:S01]  /*5560*/  IABS R22, R22 ;  /* 0x0000001600167213 */ /* 0x000fe20000000000 */
[----:B---3--:R-:W-:Y:S01]  /*5570*/  FFMA.FTZ R20, R21, -UR17, R20 ;  /* 0x8000001115147c23 */ /* 0x008fe20008010014 */
[----:B------:R-:W-:Y:S01]  /*5580*/  I2FP.F32.S32 R158, R158 ;  /* 0x0000009e009e7245 */ /* 0x000fe20000201400 */
[----:B------:R-:W-:Y:S01]  /*5590*/  VIADD R21, R16, 0x21 ;  /* 0x0000002110157836 */ /* 0x000fe20000000000 */
[----:B------:R-:W-:Y:S01]  /*55a0*/  I2FP.F32.S32 R22, R22 ;  /* 0x0000001600167245 */ /* 0x000fe20000201400 */
[----:B------:R-:W-:Y:S01]  /*55b0*/  MUFU.TANH R157, R2 ;  /* 0x00000002009d7308 */ /* 0x000fe20000002400 */
[----:B------:R-:W-:Y:S01]  /*55c0*/  FSEL R6, R9, -INF , !P0 ;  /* 0xff80000009067808 */ /* 0x000fe20004000000 */
[----:B--2---:R-:W-:Y:S01]  /*55d0*/  FFMA.FTZ R158, R158, -UR17, R19 ;  /* 0x800000119e9e7c23 */ /* 0x004fe20008010013 */
[----:B------:R-:W-:Y:S01]  /*55e0*/  FSEL R11, R11, -INF , !P6 ;  /* 0xff8000000b0b7808 */ /* 0x000fe20007000000 */
[----:B------:R-:W-:Y:S01]  /*55f0*/  VIADD R19, R16, 0x29 ;  /* 0x0000002910137836 */ /* 0x000fe20000000000 */
[----:B------:R-:W-:Y:S01]  /*5600*/  FSEL R4, R32, -INF , !P3 ;  /* 0xff80000020047808 */ /* 0x000fe20005800000 */
[----:B------:R-:W-:Y:S01]  /*5610*/  FFMA.FTZ R165, R22, -UR17, R165 ;  /* 0x8000001116a57c23 */ /* 0x000fe200080100a5 */
[----:B------:R-:W-:Y:S01]  /*5620*/  FSEL R9, R23, -INF , !P5 ;  /* 0xff80000017097808 */ /* 0x000fe20006800000 */
[----:B------:R-:W1:Y:S01]  /*5630*/  MUFU.TANH R28, R28 ;  /* 0x0000001c001c7308 */ /* 0x000e620000002400 */
[-C--:B------:R-:W-:Y:S01]  /*5640*/  ISETP.GE.AND P0, PT, R21, R221.reuse, PT ;  /* 0x000000dd1500720c */ /* 0x080fe20003f06270 */
[----:B------:R-:W-:Y:S01]  /*5650*/  IMAD.IADD R22, R223, 0x1, -R21 ;  /* 0x00000001df167824 */ /* 0x000fe200078e0a15 */
[----:B------:R-:W-:Y:S01]  /*5660*/  ISETP.GE.AND P6, PT, R21, R218, PT ;  /* 0x000000da1500720c */ /* 0x000fe20003fc6270 */
[----:B------:R-:W-:Y:S01]  /*5670*/  IMAD.IADD R159, R223, 0x1, -R19 ;  /* 0x00000001df9f7824 */ /* 0x000fe200078e0a13 */
[----:B------:R-:W-:-:S02]  /*5680*/  ISETP.GE.AND P3, PT, R162, R221, PT ;  /* 0x000000dda200720c */ /* 0x000fc40003f66270 */
[----:B------:R-:W-:Y:S01]  /*5690*/  ISETP.GE.AND P5, PT, R162, R218, PT ;  /* 0x000000daa200720c */ /* 0x000fe20003fa6270 */
[----:B------:R-:W2:Y:S01]  /*56a0*/  MUFU.TANH R17, R17 ;  /* 0x0000001100117308 */ /* 0x000ea20000002400 */
[CC--:B------:R-:W-:Y:S02]  /*56b0*/  ISETP.LT.OR P0, PT, R21.reuse, R222.reuse, P0 ;  /* 0x000000de1500720c */ /* 0x0c0fe40000701670 */
[-C--:B------:R-:W-:Y:S01]  /*56c0*/  ISETP.LT.OR P6, PT, R21, R219.reuse, P6 ;  /* 0x000000db1500720c */ /* 0x080fe200037c1670 */
[----:B------:R-:W-:Y:S01]  /*56d0*/  IMAD.IADD R21, R220, 0x1, -R21 ;  /* 0x00000001dc157824 */ /* 0x000fe200078e0a15 */
[C---:B------:R-:W-:Y:S02]  /*56e0*/  ISETP.LT.OR P3, PT, R162.reuse, R222, P3 ;  /* 0x000000dea200720c */ /* 0x040fe40001f61670 */
[----:B------:R-:W-:Y:S01]  /*56f0*/  ISETP.LT.OR P5, PT, R162, R219, P5 ;  /* 0x000000dba200720c */ /* 0x000fe20002fa1670 */
[----:B------:R-:W3:Y:S01]  /*5700*/  MUFU.TANH R2, R29 ;  /* 0x0000001d00027308 */ /* 0x000ee20000002400 */
[----:B------:R-:W-:Y:S01]  /*5710*/  IMAD.IADD R162, R220, 0x1, -R162 ;  /* 0x00000001dca27824 */ /* 0x000fe200078e0aa2 */
[----:B------:R-:W-:-:S02]  /*5720*/  IABS R21, R21 ;  /* 0x0000001500157213 */ /* 0x000fc40000000000 */
[----:B------:R-:W-:Y:S02]  /*5730*/  IABS R161, R161 ;  /* 0x000000a100a17213 */ /* 0x000fe40000000000 */
[----:B------:R-:W-:Y:S02]  /*5740*/  IABS R162, R162 ;  /* 0x000000a200a27213 */ /* 0x000fe40000000000 */
[----:B------:R-:W-:Y:S01]  /*5750*/  IABS R159, R159 ;  /* 0x0000009f009f7213 */ /* 0x000fe20000000000 */
[----:B------:R-:W4:Y:S01]  /*5760*/  MUFU.TANH R18, R18 ;  /* 0x0000001200127308 */ /* 0x000f220000002400 */
[----:B------:R-:W-:Y:S02]  /*5770*/  I2FP.F32.S32 R21, R21 ;  /* 0x0000001500157245 */ /* 0x000fe40000201400 */
[----:B------:R-:W-:Y:S02]  /*5780*/  I2FP.F32.S32 R161, R161 ;  /* 0x000000a100a17245 */ /* 0x000fe40000201400 */
[----:B------:R-:W-:Y:S01]  /*5790*/  I2FP.F32.S32 R162, R162 ;  /* 0x000000a200a27245 */ /* 0x000fe20000201400 */
[----:B------:R-:W-:Y:S01]  /*57a0*/  FFMA.FTZ R174, R21, -UR17, R174 ;  /* 0x8000001115ae7c23 */ /* 0x000fe200080100ae */
[----:B------:R-:W-:Y:S01]  /*57b0*/  I2FP.F32.S32 R159, R159 ;  /* 0x0000009f009f7245 */ /* 0x000fe20000201400 */
[----:B-1----:R-:W-:Y:S01]  /*57c0*/  FFMA.FTZ R161, R161, -UR17, R28 ;  /* 0x80000011a1a17c23 */ /* 0x002fe2000801001c */
[----:B------:R-:W-:Y:S01]  /*57d0*/  IABS R22, R22 ;  /* 0x0000001600167213 */ /* 0x000fe20000000000 */
[----:B--2---:R-:W-:Y:S01]  /*57e0*/  FFMA.FTZ R162, R162, -UR17, R17 ;  /* 0x80000011a2a27c23 */ /* 0x004fe20008010011 */
[----:B------:R-:W-:Y:S01]  /*57f0*/  FSEL R165, R165, -INF , !P2 ;  /* 0xff800000a5a57808 */ /* 0x000fe20005000000 */
[----:B---3--:R-:W-:Y:S01]  /*5800*/  FFMA.FTZ R159, R159, -UR17, R2 ;  /* 0x800000119f9f7c23 */ /* 0x008fe20008010002 */
[----:B------:R-:W-:Y:S01]  /*5810*/  I2FP.F32.S32 R22, R22 ;  /* 0x0000001600167245 */ /* 0x000fe20000201400 */
[----:B------:R-:W-:Y:S01]  /*5820*/  VIADD R17, R16, 0x31 ;  /* 0x0000003110117836 */ /* 0x000fe20000000000 */
[----:B------:R-:W-:Y:S01]  /*5830*/  FSEL R2, R20, -INF , !P4 ;  /* 0xff80000014027808 */ /* 0x000fe20006000000 */
[----:B------:R-:W-:Y:S01]  /*5840*/  VIADD R20, R16, 0x30 ;  /* 0x0000003010147836 */ /* 0x000fe20000000000 */
[C---:B------:R-:W-:Y:S01]  /*5850*/  ISETP.GE.AND P4, PT, R19.reuse, R221, PT ;  /* 0x000000dd1300720c */ /* 0x040fe20003f86270 */
[----:B------:R-:W1:Y:S01]  /*5860*/  MUFU.TANH R24, R24 ;  /* 0x0000001800187308 */ /* 0x000e620000002400 */
[----:B------:R-:W-:Y:S01]  /*5870*/  ISETP.GE.AND P2, PT, R19, R218, PT ;  /* 0x000000da1300720c */ /* 0x000fe20003f46270 */
[----:B------:R-:W-:Y:S01]  /*5880*/  FFMA.FTZ R157, R22, -UR17, R157 ;  /* 0x80000011169d7c23 */ /* 0x000fe2000801009d */
[----:B------:R-:W-:Y:S01]  /*5890*/  FSEL R174, R174, -INF , !P6 ;  /* 0xff800000aeae7808 */ /* 0x000fe20007000000 */
[----:B------:R-:W-:Y:S01]  /*58a0*/  IMAD.IADD R21, R223, 0x1, -R20 ;  /* 0x00000001df157824 */ /* 0x000fe200078e0a14 */
[----:B------:R-:W-:Y:S01]  /*58b0*/  FSEL R161, R161, -INF , !P3 ;  /* 0xff800000a1a17808 */ /* 0x000fe20005800000 */
[----:B------:R-:W-:Y:S01]  /*58c0*/  IMAD.IADD R22, R223, 0x1, -R17 ;  /* 0x00000001df167824 */ /* 0x000fe200078e0a11 */
[C---:B------:R-:W-:Y:S01]  /*58d0*/  ISETP.LT.OR P4, PT, R19.reuse, R222, P4 ;  /* 0x000000de1300720c */ /* 0x040fe20002781670 */
[----:B------:R-:W-:Y:S01]  /*58e0*/  MUFU.TANH R26, R26 ;  /* 0x0000001a001a7308 */ /* 0x000fe20000002400 */
[----:B------:R-:W-:Y:S01]  /*58f0*/  ISETP.LT.OR P2, PT, R19, R219, P2 ;  /* 0x000000db1300720c */ /* 0x000fe20001741670 */
[----:B------:R-:W-:Y:S01]  /*5900*/  IMAD.IADD R19, R220, 0x1, -R19 ;  /* 0x00000001dc137824 */ /* 0x000fe200078e0a13 */
[----:B------:R-:W-:-:S02]  /*5910*/  ISETP.GE.AND P6, PT, R17, R221, PT ;  /* 0x000000dd1100720c */ /* 0x000fc40003fc6270 */
[----:B------:R-:W-:Y:S02]  /*5920*/  ISETP.GE.AND P3, PT, R17, R218, PT ;  /* 0x000000da1100720c */ /* 0x000fe40003f66270 */
[----:B------:R-:W-:Y:S01]  /*5930*/  FSEL R158, R158, -INF , !P1 ;  /* 0xff8000009e9e7808 */ /* 0x000fe20004800000 */
[----:B------:R-:W-:Y:S01]  /*5940*/  MUFU.TANH R25, R25 ;  /* 0x0000001900197308 */ /* 0x000fe20000002400 */
[----:B------:R-:W-:Y:S02]  /*5950*/  FSEL R157, R157, -INF , !P0 ;  /* 0xff8000009d9d7808 */ /* 0x000fe40004000000 */
[C---:B------:R-:W-:Y:S02]  /*5960*/  ISETP.LT.OR P6, PT, R17.reuse, R222, P6 ;  /* 0x000000de1100720c */ /* 0x040fe400037c1670 */
[----:B------:R-:W-:Y:S01]  /*5970*/  ISETP.LT.OR P3, PT, R17, R219, P3 ;  /* 0x000000db1100720c */ /* 0x000fe20001f61670 */
[----:B------:R-:W-:Y:S01]  /*5980*/  IMAD.IADD R17, R220, 0x1, -R17 ;  /* 0x00000001dc117824 */ /* 0x000fe200078e0a11 */
[C---:B------:R-:W-:Y:S01]  /*5990*/  ISETP.GE.AND P1, PT, R20.reuse, R221, PT ;  /* 0x000000dd1400720c */ /* 0x040fe20003f26270 */
[----:B------:R-:W2:Y:S01]  /*59a0*/  MUFU.TANH R27, R27 ;  /* 0x0000001b001b7308 */ /* 0x000ea20000002400 */
[----:B------:R-:W-:-:S02]  /*59b0*/  ISETP.GE.AND P0, PT, R20, R218, PT ;  /* 0x000000da1400720c */ /* 0x000fc40003f06270 */
[----:B------:R-:W-:Y:S02]  /*59c0*/  IABS R19, R19 ;  /* 0x0000001300137213 */ /* 0x000fe40000000000 */
[----:B------:R-:W-:Y:S02]  /*59d0*/  IABS R21, R21 ;  /* 0x0000001500157213 */ /* 0x000fe40000000000 */
[C---:B------:R-:W-:Y:S01]  /*59e0*/  ISETP.LT.OR P1, PT, R20.reuse, R222, P1 ;  /* 0x000000de1400720c */ /* 0x040fe20000f21670 */
[----:B------:R-:W3:Y:S01]  /*59f0*/  MUFU.TANH R72, R72 ;  /* 0x0000004800487308 */ /* 0x000ee20000002400 */
[----:B------:R-:W-:Y:S01]  /*5a00*/  ISETP.LT.OR P0, PT, R20, R219, P0 ;  /* 0x000000db1400720c */ /* 0x000fe20000701670 */
[----:B------:R-:W-:Y:S01]  /*5a10*/  IMAD.IADD R20, R220, 0x1, -R20 ;  /* 0x00000001dc147824 */ /* 0x000fe200078e0a14 */
[----:B------:R-:W-:Y:S02]  /*5a20*/  IABS R17, R17 ;  /* 0x0000001100117213 */ /* 0x000fe40000000000 */
[----:B------:R-:W-:-:S02]  /*5a30*/  I2FP.F32.S32 R19, R19 ;  /* 0x0000001300137245 */ /* 0x000fc40000201400 */
[----:B------:R-:W-:Y:S01]  /*5a40*/  I2FP.F32.S32 R21, R21 ;  /* 0x0000001500157245 */ /* 0x000fe20000201400 */
[----:B------:R-:W-:Y:S01]  /*5a50*/  MUFU.TANH R73, R73 ;  /* 0x0000004900497308 */ /* 0x000fe20000002400 */
[----:B------:R-:W-:Y:S01]  /*5a60*/  I2FP.F32.S32 R166, R17 ;  /* 0x0000001100a67245 */ /* 0x000fe20000201400 */
[----:B----4-:R-:W-:Y:S01]  /*5a70*/  FFMA.FTZ R18, R19, -UR17, R18 ;  /* 0x8000001113127c23 */ /* 0x010fe20008010012 */
[----:B------:R-:W-:Y:S01]  /*5a80*/  IABS R20, R20 ;  /* 0x0000001400147213 */ /* 0x000fe20000000000 */
[----:B-1----:R-:W-:Y:S01]  /*5a90*/  FFMA.FTZ R24, R21, -UR17, R24 ;  /* 0x8000001115187c23 */ /* 0x002fe20008010018 */
[----:B------:R-:W-:Y:S01]  /*5aa0*/  VIADD R17, R16, 0x38 ;  /* 0x0000003810117836 */ /* 0x000fe20000000000 */
[----:B------:R-:W-:Y:S01]  /*5ab0*/  FSEL R162, R162, -INF , !P5 ;  /* 0xff800000a2a27808 */ /* 0x000fe20006800000 */
[----:B------:R-:W-:Y:S01]  /*5ac0*/  VIADD R16, R16, 0x39 ;  /* 0x0000003910107836 */ /* 0x000fe20000000000 */
[----:B------:R-:W-:Y:S01]  /*5ad0*/  I2FP.F32.S32 R19, R20 ;  /* 0x0000001400137245 */ /* 0x000fe20000201400 */
[----:B------:R-:W1:Y:S01]  /*5ae0*/  MUFU.TANH R74, R74 ;  /* 0x0000004a004a7308 */ /* 0x000e620000002400 */
[----:B------:R-:W-:Y:S01]  /*5af0*/  FSEL R159, R159, -INF , !P4 ;  /* 0xff8000009f9f7808 */ /* 0x000fe20006000000 */
[----:B--2---:R-:W-:Y:S01]  /*5b00*/  FFMA.FTZ R166, R166, -UR17, R27 ;  /* 0x80000011a6a67c23 */ /* 0x004fe2000801001b */
[----:B------:R-:W-:Y:S01]  /*5b10*/  FSEL R172, R18, -INF , !P2 ;  /* 0xff80000012ac7808 */ /* 0x000fe20005000000 */
[----:B------:R-:W-:Y:S01]  /*5b20*/  FFMA.FTZ R168, R19, -UR17, R26 ;  /* 0x8000001113a87c23 */ /* 0x000fe2000801001a */
[----:B------:R-:W-:Y:S01]  /*5b30*/  FSEL R173, R24, -INF , !P1 ;  /* 0xff80000018ad7808 */ /* 0x000fe20004800000 */
[----:B------:R-:W-:Y:S01]  /*5b40*/  IMAD.IADD R19, R223, 0x1, -R17 ;  /* 0x00000001df137824 */ /* 0x000fe200078e0a11 */
[-C--:B------:R-:W-:Y:S01]  /*5b50*/  ISETP.GE.AND P5, PT, R17, R221.reuse, PT ;  /* 0x000000dd1100720c */ /* 0x080fe20003fa6270 */
[----:B------:R-:W2:Y:S01]  /*5b60*/  MUFU.TANH R75, R75 ;  /* 0x0000004b004b7308 */ /* 0x000ea20000002400 */
[----:B------:R-:W-:Y:S01]  /*5b70*/  ISETP.GE.AND P4, PT, R16, R221, PT ;  /* 0x000000dd1000720c */ /* 0x000fe20003f86270 */
[----:B------:R-:W-:Y:S01]  /*5b80*/  IMAD.IADD R18, R223, 0x1, -R16 ;  /* 0x00000001df127824 */ /* 0x000fe200078e0a10 */
[----:B------:R-:W-:-:S02]  /*5b90*/  ISETP.GE.AND P2, PT, R17, R218, PT ;  /* 0x000000da1100720c */ /* 0x000fc40003f46270 */
        /* <DEDUP_REMOVED lines=9> */
[----:B------:R-:W-:Y:S02]  /*5c30*/  PLOP3.LUT P0, PT, PT, PT, UP0, 0x80, 0x0 ;  /* 0x000000000000781c */ /* 0x000fe40003f0f008 */
        /* <DEDUP_REMOVED lines=10> */
[----:B---3--:R-:W-:Y:S01]  /*5ce0*/  FFMA.FTZ R169, R19, -UR17, R72 ;  /* 0x8000001113a97c23 */ /* 0x008fe20008010048 */
[----:B------:R-:W-:Y:S01]  /*5cf0*/  I2FP.F32.S32 R16, R16 ;  /* 0x0000001000107245 */ /* 0x000fe20000201400 */
[----:B-1----:R-:W-:Y:S01]  /*5d00*/  FFMA.FTZ R164, R17, -UR17, R74 ;  /* 0x8000001111a47c23 */ /* 0x002fe2000801004a */
[----:B------:R-:W-:Y:S01]  /*5d10*/  FSEL R171, R171, -INF , !P6 ;  /* 0xff800000abab7808 */ /* 0x000fe20007000000 */
[----:B------:R-:W-:Y:S01]  /*5d20*/  FFMA.FTZ R167, R18, -UR17, R73 ;  /* 0x8000001112a77c23 */ /* 0x000fe20008010049 */
[----:B------:R-:W-:Y:S01]  /*5d30*/  FSEL R166, R166, -INF , !P3 ;  /* 0xff800000a6a67808 */ /* 0x000fe20005800000 */
[----:B--2---:R-:W-:Y:S01]  /*5d40*/  FFMA.FTZ R160, R16, -UR17, R75 ;  /* 0x8000001110a07c23 */ /* 0x004fe2000801004b */
        /* <DEDUP_REMOVED lines=119> */
.L_x_1488:
[----:B------:R-:W-:Y:S05]  /*64c0*/  BSYNC B0 ;  /* 0x0000000000007941 */ /* 0x000fea0003800000 */
.L_x_1487:
[----:B------:R-:W0:Y:S02]  /*64d0*/  LDGDEPBAR ;  /* 0x00000000000079af */ /* 0x000e240000000000 */
.L_x_1486:
        /* <DEDUP_REMOVED lines=317> */
[----:B------:R-:W-:-:S04]  /*78b0*/  UIMAD UR4, UR8, UR19, URZ ;  /* 0x00000013080472a4 */ /* 0x000fc8000f8e023f */
[----:B------:R-:W1:Y:S01]  /*78c0*/  @!P3 LDC.64 R10, c[0x0][0x220] ;  /* 0x00008800ff0abb82 */ /* 0x000e620000000a00 */
[----:B------:R-:W-:Y:S02]  /*78d0*/  UISETP.GT.AND UP0, UPT, UR19, UR5, UPT ;  /* 0x000000051300728c */ /* 0x000fe4000bf04270 */
[----:B------:R-:W-:-:S05]  /*78e0*/  UIMAD UR4, UR6, UR9, UR4 ;  /* 0x00000009060472a4 */ /* 0x000fca000f8e0204 */
        /* <DEDUP_REMOVED lines=103> */
[----:B-1----:R-:W1:Y:S04]  /*7f60*/  LDSM.16.M88.4 R12, [R201+0x6000] ;  /* 0x00600000c90c783b */ /* 0x002e680000000200 */
[----:B------:R-:W4:Y:S04]  /*7f70*/  LDSM.16.M88.4 R156, [R201+0x6800] ;  /* 0x00680000c99c783b */ /* 0x000f280000000200 */
[----:B------:R-:W5:Y:S04]  /*7f80*/  LDSM.16.M88.4 R148, [R201+0x7000] ;  /* 0x00700000c994783b */ /* 0x000f680000000200 */
[----:B--2---:R-:W2:Y:S04]  /*7f90*/  LDSM.16.M88.4 R8, [R201+0x7800] ;  /* 0x00780000c908783b */ /* 0x004ea80000000200 */
[----:B------:R-:W-:Y:S04]  /*7fa0*/  LDSM.16.M88.4 R20, [R200] ;  /* 0x00000000c814783b */ /* 0x000fe80000000200 */
[----:B------:R-:W2:Y:S04]  /*7fb0*/  LDSM.16.M88.4 R176, [R199] ;  /* 0x00000000c7b0783b */ /* 0x000ea80000000200 */
[----:B------:R-:W2:Y:S04]  /*7fc0*/  LDSM.16.M88.4 R164, [R191] ;  /* 0x00000000bfa4783b */ /* 0x000ea80000000200 */
[----:B------:R-:W2:Y:S04]  /*7fd0*/  LDSM.16.M88.4 R136, [R190] ;  /* 0x00000000be88783b */ /* 0x000ea80000000200 */
[----:B------:R-:W2:Y:S04]  /*7fe0*/  LDSM.16.M88.4 R28, [R189] ;  /* 0x00000000bd1c783b */ /* 0x000ea80000000200 */
[----:B---3--:R-:W-:Y:S01]  /*7ff0*/  LDSM.16.M88.4 R4, [R198] ;  /* 0x00000000c604783b */ /* 0x008fe20000000200 */
[C---:B-1----:R-:W-:Y:S03]  /*8000*/  HMMA.16816.F32 R16, R140.reuse, R12, RZ ;  /* 0x0000000c8c10723c */ /* 0x042fe600000018ff */
[----:B------:R-:W1:Y:S04]  /*8010*/  LDSM.16.M88.4 R172, [R195+0x6000] ;  /* 0x00600000c3ac783b */ /* 0x000e680000000200 */
        /* <DEDUP_REMOVED lines=10> */
[C---:B--2---:R-:W-:Y:S06]  /*80c0*/  HMMA.16816.F32 R144, R140.reuse, R8, RZ ;  /* 0x000000088c90723c */ /* 0x044fec00000018ff */
[----:B------:R-:W-:Y:S01]  /*80d0*/  HMMA.16816.F32 R140, R140, R10, RZ ;  /* 0x0000000a8c8c723c */ /* 0x000fe200000018ff */
[----:B------:R-:W2:Y:S05]  /*80e0*/  LDSM.16.M88.4 R8, [R197] ;  /* 0x00000000c508783b */ /* 0x000eaa0000000200 */
[C---:B------:R-:W-:Y:S06]  /*80f0*/  HMMA.16816.F32 R16, R20.reuse, R176, R16 ;  /* 0x000000b01410723c */ /* 0x040fec0000001810 */
        /* <DEDUP_REMOVED lines=8> */
[C---:B------:R-:W-:Y:S06]  /*8180*/  HMMA.16816.F32 R144, R20.reuse, R28, R144 ;  /* 0x0000001c1490723c */ /* 0x040fec0000001890 */
[----:B------:R-:W-:Y:S01]  /*8190*/  HMMA.16816.F32 R140, R20, R30, R140 ;  /* 0x0000001e148c723c */ /* 0x000fe2000000188c */
[----:B------:R-:W2:Y:S04]  /*81a0*/  LDSM.16.M88.4 R28, [R188+0x1800] ;  /* 0x00180000bc1c783b */ /* 0x000ea80000000200 */
[----:B------:R-:W2:Y:S01]  /*81b0*/  LDSM.16.M88.4 R20, [R202+0x2000] ;  /* 0x00200000ca14783b */ /* 0x000ea20000000200 */
[C---:B-1----:R-:W-:Y:S06]  /*81c0*/  HMMA.16816.F32 R16, R4.reuse, R172, R16 ;  /* 0x000000ac0410723c */ /* 0x042fec0000001810 */
[C---:B------:R-:W-:Y:S01]  /*81d0*/  HMMA.16816.F32 R12, R4.reuse, R174, R12 ;  /* 0x000000ae040c723c */ /* 0x040fe2000000180c */
[----:B------:R-:W1:Y:S05]  /*81e0*/  LDSM.16.M88.4 R172, [R201+0x8800] ;  /* 0x00880000c9ac783b */ /* 0x000e6a0000000200 */
        /* <DEDUP_REMOVED lines=15> */
[----:B------:R-:W2:Y:S05]  /*82e0*/  LDSM.16.M88.4 R164, [R186] ;  /* 0x00000000baa4783b */ /* 0x000eaa0000000200 */
[C---:B------:R-:W-:Y:S06]  /*82f0*/  HMMA.16816.F32 R152, R8.reuse, R136, R152 ;  /* 0x000000880898723c */ /* 0x040fec0000001898 */
[C---:B------:R-:W-:Y:S01]  /*8300*/  HMMA.16816.F32 R148, R8.reuse, R138, R148 ;  /* 0x0000008a0894723c */ /* 0x040fe20000001894 */
[----:B------:R-:W2:Y:S05]  /*8310*/  LDSM.16.M88.4 R136, [R185] ;  /* 0x00000000b988783b */ /* 0x000eaa0000000200 */
[C---:B------:R-:W-:Y:S06]  /*8320*/  HMMA.16816.F32 R144, R8.reuse, R28, R144 ;  /* 0x0000001c0890723c */ /* 0x040fec0000001890 */
[----:B------:R-:W-:Y:S01]  /*8330*/  HMMA.16816.F32 R140, R8, R30, R140 ;  /* 0x0000001e088c723c */ /* 0x000fe2000000188c */
[----:B------:R-:W2:Y:S04]  /*8340*/  LDSM.16.M88.4 R28, [R184] ;  /* 0x00000000b81c783b */ /* 0x000ea80000000200 */
[----:B------:R-:W2:Y:S01]  /*8350*/  LDSM.16.M88.4 R8, [R198+0x2000] ;  /* 0x00200000c608783b */ /* 0x000ea20000000200 */
[C---:B------:R-:W-:Y:S06]  /*8360*/  HMMA.16816.F32 R16, R20.reuse, R176, R16 ;  /* 0x000000b01410723c */ /* 0x040fec0000001810 */
[C---:B------:R-:W-:Y:S01]  /*8370*/  HMMA.16816.F32 R12, R20.reuse, R178, R12 ;  /* 0x000000b2140c723c */ /* 0x040fe2000000180c */
[----:B------:R-:W2:Y:S05]  /*8380*/  LDSM.16.M88.4 R176, [R195+0x8800] ;  /* 0x00880000c3b0783b */ /* 0x000eaa0000000200 */
[C---:B-1----:R-:W-:Y:S06]  /*8390*/  HMMA.16816.F32 R160, R20.reuse, R172, R160 ;  /* 0x000000ac14a0723c */ /* 0x042fec00000018a0 */
[C---:B------:R-:W-:Y:S01]  /*83a0*/  HMMA.16816.F32 R156, R20.reuse, R174, R156 ;  /* 0x000000ae149c723c */ /* 0x040fe2000000189c */
[----:B------:R-:W-:Y:S05]  /*83b0*/  LDSM.16.M88.4 R172, [R188+0x2000] ;  /* 0x00200000bcac783b */ /* 0x000fea0000000200 */
[C---:B---3--:R-:W-:Y:S06]  /*83c0*/  HMMA.16816.F32 R152, R20.reuse, R32, R152 ;  /* 0x000000201498723c */ /* 0x048fec0000001898 */
[C---:B------:R-:W-:Y:S01]  /*83d0*/  HMMA.16816.F32 R148, R20.reuse, R34, R148 ;  /* 0x000000221494723c */ /* 0x040fe20000001894 */
[----:B------:R-:W-:Y:S05]  /*83e0*/  LDSM.16.M88.4 R32, [R197+0x2000] ;  /* 0x00200000c520783b */ /* 0x000fea0000000200 */
[C---:B----4-:R-:W-:Y:S06]  /*83f0*/  HMMA.16816.F32 R144, R20.reuse, R24, R144 ;  /* 0x000000181490723c */ /* 0x050fec0000001890 */
[----:B------:R-:W-:Y:S01]  /*8400*/  HMMA.16816.F32 R140, R20, R26, R140 ;  /* 0x0000001a148c723c */ /* 0x000fe2000000188c */
[----:B------:R-:W1:Y:S04]  /*8410*/  LDSM.16.M88.4 R24, [R195+0x9000] ;  /* 0x00900000c318783b */ /* 0x000e680000000200 */
[----:B------:R-:W3:Y:S01]  /*8420*/  LDSM.16.M88.4 R20, [R195+0x9800] ;  /* 0x00980000c314783b */ /* 0x000ee20000000200 */
[C---:B-----5:R-:W-:Y:S06]  /*8430*/  HMMA.16816.F32 R16, R4.reuse, R168, R16 ;  /* 0x000000a80410723c */ /* 0x060fec0000001810 */
        /* <DEDUP_REMOVED lines=31> */
[C---:B--2---:R-:W-:Y:S06]  /*8630*/  HMMA.16816.F32 R152, R32.reuse, R164, R152 ;  /* 0x000000a42098723c */ /* 0x044fec0000001898 */
[C---:B------:R-:W-:Y:S01]  /*8640*/  HMMA.16816.F32 R148, R32.reuse, R166, R148 ;  /* 0x000000a62094723c */ /* 0x040fe20000001894 */
[----:B------:R-:W2:Y:S05]  /*8650*/  LDSM.16.M88.4 R164, [R180] ;  /* 0x00000000b4a4783b */ /* 0x000eaa0000000200 */
[C---:B-----5:R-:W-:Y:S06]  /*8660*/  HMMA.16816.F32 R144, R32.reuse, R136, R144 ;  /* 0x000000882090723c */ /* 0x060fec0000001890 */
[----:B------:R-:W-:Y:S01]  /*8670*/  HMMA.16816.F32 R140, R32, R138, R140 ;  /* 0x0000008a208c723c */ /* 0x000fe2000000188c */
[----:B------:R-:W-:Y:S04]  /*8680*/  LDSM.16.M88.4 R136, [R198+0x4000] ;  /* 0x00400000c688783b */ /* 0x000fe80000000200 */
[----:B------:R-:W5:Y:S01]  /*8690*/  LDSM.16.M88.4 R32, [R195+0xa000] ;  /* 0x00a00000c320783b */ /* 0x000f620000000200 */
[C---:B------:R-:W-:Y:S06]  /*86a0*/  HMMA.16816.F32 R16, R4.reuse, R28, R16 ;  /* 0x0000001c0410723c */ /* 0x040fec0000001810 */
[C---:B------:R-:W-:Y:S01]  /*86b0*/  HMMA.16816.F32 R12, R4.reuse, R30, R12 ;  /* 0x0000001e040c723c */ /* 0x040fe2000000180c */
[----:B------:R-:W5:Y:S05]  /*86c0*/  LDSM.16.M88.4 R28, [R195+0xa800] ;  /* 0x00a80000c31c783b */ /* 0x000f6a0000000200 */
        /* <DEDUP_REMOVED lines=17> */
[C---:B--2---:R-:W-:Y:S06]  /*87e0*/  HMMA.16816.F32 R144, R176.reuse, R164, R144 ;  /* 0x000000a4b090723c */ /* 0x044fec0000001890 */
[----:B------:R-:W-:Y:S01]  /*87f0*/  HMMA.16816.F32 R176, R176, R166, R140 ;  /* 0x000000a6b0b0723c */ /* 0x000fe2000000188c */
[----:B------:R-:W2:Y:S04]  /*8800*/  LDSM.16.M88.4 R164, [R188+0x5000] ;  /* 0x00500000bca4783b */ /* 0x000ea80000000200 */
[----:B------:R-:W2:Y:S01]  /*8810*/  LDSM.16.M88.4 R140, [R188+0x5800] ;  /* 0x00580000bc8c783b */ /* 0x000ea20000000200 */
[----:B-----5:R-:W-:Y:S01]  /*8820*/  HMMA.16816.F32 R16, R136, R32, R16 ;  /* 0x000000208810723c */ /* 0x020fe20000001810 */
[----:B------:R-:W-:-:S05]  /*8830*/  DEPBAR.LE SB0, 0x0 ;  /* 0x000080000000791a */ /* 0x000fca0000000000 */
[C---:B------:R-:W-:Y:S06]  /*8840*/  HMMA.16816.F32 R12, R136.reuse, R34, R12 ;  /* 0x00000022880c723c */ /* 0x040fec000000180c */
[C---:B------:R-:W-:Y:S06]  /*8850*/  HMMA.16816.F32 R160, R136.reuse, R28, R160 ;  /* 0x0000001c88a0723c */ /* 0x040fec00000018a0 */
[C---:B------:R-:W-:Y:S06]  /*8860*/  HMMA.16816.F32 R156, R136.reuse, R30, R156 ;  /* 0x0000001e889c723c */ /* 0x040fec000000189c */
[C---:B-1----:R-:W-:Y:S06]  /*8870*/  HMMA.16816.F32 R152, R136.reuse, R24, R152 ;  /* 0x000000188898723c */ /* 0x042fec0000001898 */
        /* <DEDUP_REMOVED lines=12> */
[----:B------:R-:W-:Y:S01]  /*8940*/  IMAD.IADD R7, R223, 0x1, -R5 ;  /* 0x00000001df077824 */ /* 0x000fe200078e0a05 */
[C---:B------:R-:W-:Y:S02]  /*8950*/  ISETP.GE.AND P6, PT, R5.reuse, R221, PT ;  /* 0x000000dd0500720c */ /* 0x040fe40003fc6270 */
[----:B------:R-:W-:-:S02]  /*8960*/  ISETP.GE.AND P1, PT, R5, R218, PT ;  /* 0x000000da0500720c */ /* 0x000fc40003f26270 */
[C---:B--2---:R-:W-:Y:S01]  /*8970*/  HMMA.16816.F32 R152, R8.reuse, R164, R152 ;  /* 0x000000a40898723c */ /* 0x044fe20000001898 */
[----:B------:R-:W-:Y:S01]  /*8980*/  FMUL.FTZ R2, R17, UR10 ;  /* 0x0000000a11027c20 */ /* 0x000fe20008410000 */
[----:B------:R-:W-:Y:S01]  /*8990*/  FMUL.FTZ R16, R16, UR10 ;  /* 0x0000000a10107c20 */ /* 0x000fe20008410000 */
[----:B------:R-:W-:Y:S01]  /*89a0*/  FMUL.FTZ R18, R18, UR10 ;  /* 0x0000000a12127c20 */ /* 0x000fe20008410000 */
[C---:B------:R-:W-:Y:S02]  /*89b0*/  ISETP.LT.OR P6, PT, R5.reuse, R222, P6 ;  /* 0x000000de0500720c */ /* 0x040fe400037c1670 */
[C---:B------:R-:W-:Y:S01]  /*89c0*/  HMMA.16816.F32 R148, R8.reuse, R166, R148 ;  /* 0x000000a60894723c */ /* 0x040fe20000001894 */
[----:B------:R1:W2:Y:S01]  /*89d0*/  MUFU.TANH R0, R16 ;  /* 0x0000001000007308 */ /* 0x0002a20000002400 */
[----:B------:R-:W-:Y:S01]  /*89e0*/  ISETP.LT.OR P1, PT, R5, R219, P1 ;  /* 0x000000db0500720c */ /* 0x000fe20000f21670 */
[----:B------:R-:W-:Y:S01]  /*89f0*/  IMAD.IADD R5, R220, 0x1, -R5 ;  /* 0x00000001dc057824 */ /* 0x000fe200078e0a05 */
[----:B------:R-:W-:Y:S01]  /*8a00*/  IABS R7, R7 ;  /* 0x0000000700077213 */ /* 0x000fe20000000000 */
[----:B------:R-:W-:Y:S01]  /*8a10*/  FMUL.FTZ R20, R13, UR10 ;  /* 0x0000000a0d147c20 */ /* 0x000fe20008410000 */
[C---:B------:R-:W-:Y:S01]  /*8a20*/  HMMA.16816.F32 R144, R8.reuse, R140, R144 ;  /* 0x0000008c0890723c */ /* 0x040fe20000001890 */
[----:B------:R-:W-:Y:S01]  /*8a30*/  IABS R6, R6 ;  /* 0x0000000600067213 */ /* 0x000fe20000000000 */
[----:B------:R-:W-:Y:S01]  /*8a40*/  FMUL.FTZ R17, R14, UR10 ;  /* 0x0000000a0e117c20 */ /* 0x000fe20008410000 */
[----:B------:R-:W3:Y:S01]  /*8a50*/  MUFU.TANH R2, R2 ;  /* 0x0000000200027308 */ /* 0x000ee20000002400 */
[----:B------:R-:W-:Y:S01]  /*8a60*/  IABS R5, R5 ;  /* 0x0000000500057213 */ /* 0x000fe20000000000 */
[----:B------:R-:W-:Y:S01]  /*8a70*/  FMUL.FTZ R12, R12, UR10 ;  /* 0x0000000a0c0c7c20 */ /* 0x000fe20008410000 */
[----:B------:R-:W-:Y:S01]  /*8a80*/  HMMA.16816.F32 R176, R8, R142, R176 ;  /* 0x0000008e08b0723c */ /* 0x000fe200000018b0 */
[----:B------:R-:W-:Y:S01]  /*8a90*/  I2FP.F32.S32 R7, R7 ;  /* 0x0000000700077245 */ /* 0x000fe20000201400 */
[----:B------:R-:W-:Y:S01]  /*8aa0*/  FMUL.FTZ R14, R162, UR10 ;  /* 0x0000000aa20e7c20 */ /* 0x000fe20008410000 */
[----:B------:R-:W-:Y:S01]  /*8ab0*/  I2FP.F32.S32 R5, R5 ;  /* 0x0000000500057245 */ /* 0x000fe20000201400 */
[----:B------:R-:W-:Y:S01]  /*8ac0*/  FMUL.FTZ R13, R163, UR10 ;  /* 0x0000000aa30d7c20 */ /* 0x000fe20008410000 */
[----:B------:R-:W-:Y:S01]  /*8ad0*/  I2FP.F32.S32 R6, R6 ;  /* 0x0000000600067245 */ /* 0x000fe20000201400 */
[----:B------:R-:W-:Y:S01]  /*8ae0*/  MUFU.TANH R20, R20 ;  /* 0x0000001400147308 */ /* 0x000fe20000002400 */
[----:B------:R-:W-:Y:S01]  /*8af0*/  FMUL.FTZ R8, R19, UR10 ;  /* 0x0000000a13087c20 */ /* 0x000fe20008410000 */
[----:B------:R-:W-:-:S02]  /*8b00*/  IMAD.IADD R11, R223, 0x1, -R4 ;  /* 0x00000001df0b7824 */ /* 0x000fc400078e0a04 */
[----:B------:R-:W-:Y:S01]  /*8b10*/  FMUL.FTZ R9, R15, UR10 ;  /* 0x0000000a0f097c20 */ /* 0x000fe20008410000 */
[----:B------:R-:W-:Y:S01]  /*8b20*/  ISETP.LT.OR P5, PT, R4, R219, P5 ;  /* 0x000000db0400720c */ /* 0x000fe20002fa1670 */
[----:B-1----:R-:W-:Y:S01]  /*8b30*/  FMUL.FTZ R16, R160, UR10 ;  /* 0x0000000aa0107c20 */ /* 0x002fe20008410000 */
[----:B------:R-:W-:Y:S01]  /*8b40*/  ISETP.GE.AND P0, PT, R4, R221, PT ;  /* 0x000000dd0400720c */ /* 0x000fe20003f06270 */
[----:B------:R-:W-:Y:S01]  /*8b50*/  FMUL.FTZ R15, R161, UR10 ;  /* 0x0000000aa10f7c20 */ /* 0x000fe20008410000 */
[----:B------:R-:W1:Y:S01]  /*8b60*/  MUFU.TANH R8, R8 ;  /* 0x0000000800087308 */ /* 0x000e620000002400 */
[----:B------:R-:W-:Y:S01]  /*8b70*/  IABS R11, R11 ;  /* 0x0000000b000b7213 */ /* 0x000fe20000000000 */
[----:B------:R-:W-:Y:S01]  /*8b80*/  FMUL.FTZ R10, R158, UR10 ;  /* 0x0000000a9e0a7c20 */ /* 0x000fe20008410000 */
[----:B------:R-:W-:Y:S01]  /*8b90*/  ISETP.LT.OR P0, PT, R4, R222, P0 ;  /* 0x000000de0400720c */ /* 0x000fe20000701670 */
[----:B------:R-:W-:Y:S01]  /*8ba0*/  FMUL.FTZ R27, R152, UR10 ;  /* 0x0000000a981b7c20 */ /* 0x000fe20008410000 */
[----:B------:R-:W-:Y:S01]  /*8bb0*/  I2FP.F32.S32 R11, R11 ;  /* 0x0000000b000b7245 */ /* 0x000fe20000201400 */
[----:B------:R-:W-:-:S02]  /*8bc0*/  FMUL.FTZ R24, R153, UR10 ;  /* 0x0000000a99187c20 */ /* 0x000fc40008410000 */
[----:B------:R-:W4:Y:S02]  /*8bd0*/  MUFU.TANH R19, R18 ;  /* 0x0000001200137308 */ /* 0x000f240000002400 */
[----:B--2---:R-:W-:Y:S01]  /*8be0*/  FFMA.FTZ R11, R11, -UR17, R0 ;  /* 0x800000110b0b7c23 */ /* 0x004fe20008010000 */
[----:B---3--:R-:W-:Y:S01]  /*8bf0*/  FFMA.FTZ R0, R7, -UR17, R2 ;  /* 0x8000001107007c23 */ /* 0x008fe20008010002 */
[----:B------:R-:W-:Y:S02]  /*8c00*/  VIADD R2, R4, 0x9 ;  /* 0x0000000904027836 */ /* 0x000fe40000000000 */
[----:B------:R-:W-:Y:S01]  /*8c10*/  FMUL.FTZ R176, R176, UR10 ;  /* 0x0000000ab0b07c20 */ /* 0x000fe20008410000 */
[----:B------:R-:W-:Y:S01]  /*8c20*/  FMUL.FTZ R177, R177, UR10 ;  /* 0x0000000ab1b17c20 */ /* 0x000fe20008410000 */
[----:B------:R-:W-:Y:S01]  /*8c30*/  FMUL.FTZ R178, R178, UR10 ;  /* 0x0000000ab2b27c20 */ /* 0x000fe20008410000 */
[----:B------:R-:W-:Y:S01]  /*8c40*/  FSEL R0, R0, -INF , !P6 ;  /* 0xff80000000007808 */ /* 0x000fe20007000000 */
[----:B-1----:R-:W-:Y:S01]  /*8c50*/  FFMA.FTZ R21, R5, -UR17, R8 ;  /* 0x8000001105157c23 */ /* 0x002fe20008010008 */
[----:B------:R-:W-:Y:S01]  /*8c60*/  VIADD R5, R4, 0x8 ;  /* 0x0000000804057836 */ /* 0x000fe20000000000 */
[----:B------:R-:W-:Y:S01]  /*8c70*/  MUFU.TANH R17, R17 ;  /* 0x0000001100117308 */ /* 0x000fe20000002400 */
[C---:B------:R-:W-:Y:S01]  /*8c80*/  ISETP.GE.AND P6, PT, R2.reuse, R221, PT ;  /* 0x000000dd0200720c */ /* 0x040fe20003fc6270 */
[--C-:B------:R-:W-:Y:S01]  /*8c90*/  IMAD.IADD R7, R223, 0x1, -R2.reuse ;  /* 0x00000001df077824 */ /* 0x100fe200078e0a02 */
[----:B------:R-:W-:Y:S01]  /*8ca0*/  FSEL R21, R21, -INF , !P1 ;  /* 0xff80000015157808 */ /* 0x000fe20004800000 */
[----:B------:R-:W-:Y:S01]  /*8cb0*/  IMAD.IADD R8, R223, 0x1, -R5 ;  /* 0x00000001df087824 */ /* 0x000fe200078e0a05 */
[----:B------:R-:W-:Y:S01]  /*8cc0*/  ISETP.GE.AND P1, PT, R2, R218, PT ;  /* 0x000000da0200720c */ /* 0x000fe20003f26270 */
[----:B----4-:R-:W-:Y:S01]  /*8cd0*/  FFMA.FTZ R6, R6, -UR17, R19 ;  /* 0x8000001106067c23 */ /* 0x010fe20008010013 */
[C---:B------:R-:W-:Y:S01]  /*8ce0*/  ISETP.LT.OR P6, PT, R2.reuse, R222, P6 ;  /* 0x000000de0200720c */ /* 0x040fe200037c1670 */
[----:B------:R-:W1:Y:S01]  /*8cf0*/  MUFU.TANH R19, R12 ;  /* 0x0000000c00137308 */ /* 0x000e620000002400 */
[----:B------:R-:W-:Y:S01]  /*8d00*/  ISETP.LT.OR P1, PT, R2, R219, P1 ;  /* 0x000000db0200720c */ /* 0x000fe20000f21670 */
[----:B------:R-:W-:Y:S01]  /*8d10*/  IMAD.IADD R2, R220, 0x1, -R2 ;  /* 0x00000001dc027824 */ /* 0x000fe200078e0a02 */
[----:B------:R-:W-:Y:S01]  /*8d20*/  FSEL R23, R6, -INF , !P5 ;  /* 0xff80000006177808 */ /* 0x000fe20006800000 */
[----:B------:R-:W-:Y:S01]  /*8d30*/  IMAD.IADD R6, R220, 0x1, -R5 ;  /* 0x00000001dc067824 */ /* 0x000fe200078e0a05 */
[----:B------:R-:W-:Y:S01]  /*8d40*/  IABS R8, R8 ;  /* 0x0000000800087213 */ /* 0x000fe20000000000 */
[----:B------:R-:W-:Y:S01]  /*8d50*/  FMUL.FTZ R179, R179, UR10 ;  /* 0x0000000ab3b37c20 */ /* 0x000fe20008410000 */
[----:B------:R-:W-:Y:S01]  /*8d60*/  IABS R7, R7 ;  /* 0x0000000700077213 */ /* 0x000fe20000000000 */
[----:B------:R-:W2:Y:S01]  /*8d70*/  MUFU.TANH R9, R9 ;  /* 0x0000000900097308 */ /* 0x000ea20000002400 */
[----:B------:R-:W-:-:S02]  /*8d80*/  IABS R6, R6 ;  /* 0x0000000600067213 */ /* 0x000fc40000000000 */
[----:B------:R-:W-:Y:S02]  /*8d90*/  IABS R2, R2 ;  /* 0x0000000200027213 */ /* 0x000fe40000000000 */
[----:B------:R-:W-:Y:S02]  /*8da0*/  I2FP.F32.S32 R8, R8 ;  /* 0x0000000800087245 */ /* 0x000fe40000201400 */
[----:B------:R-:W-:Y:S01]  /*8db0*/  I2FP.F32.S32 R6, R6 ;  /* 0x0000000600067245 */ /* 0x000fe20000201400 */
[----:B------:R-:W3:Y:S01]  /*8dc0*/  MUFU.TANH R16, R16 ;  /* 0x0000001000107308 */ /* 0x000ee20000002400 */
[----:B------:R-:W-:Y:S01]  /*8dd0*/  I2FP.F32.S32 R7, R7 ;  /* 0x0000000700077245 */ /* 0x000fe20000201400 */
[----:B-1----:R-:W-:Y:S01]  /*8de0*/  FFMA.FTZ R22, R8, -UR17, R19 ;  /* 0x8000001108167c23 */ /* 0x002fe20008010013 */
[----:B------:R-:W-:Y:S01]  /*8df0*/  FSEL R18, R11, -INF , !P0 ;  /* 0xff8000000b127808 */ /* 0x000fe20004000000 */
[----:B------:R-:W-:Y:S01]  /*8e00*/  FFMA.FTZ R17, R6, -UR17, R17 ;  /* 0x8000001106117c23 */ /* 0x000fe20008010011 */
[----:B------:R-:W-:Y:S01]  /*8e10*/  ISETP.GE.AND P0, PT, R5, R221, PT ;  /* 0x000000dd0500720c */ /* 0x000fe20003f06270 */
[----:B------:R-:W-:Y:S01]  /*8e20*/  FFMA.FTZ R8, R7, -UR17, R20 ;  /* 0x8000001107087c23 */ /* 0x000fe20008010014 */
[C---:B------:R-:W-:Y:S01]  /*8e30*/  ISETP.GE.AND P5, PT, R5.reuse, R218, PT ;  /* 0x000000da0500720c */ /* 0x040fe20003fa6270 */
[C---:B------:R-:W-:Y:S01]  /*8e40*/  VIADD R7, R4.reuse, 0x10 ;  /* 0x0000001004077836 */ /* 0x040fe20000000000 */
[----:B------:R-:W-:Y:S01]  /*8e50*/  I2FP.F32.S32 R2, R2 ;  /* 0x0000000200027245 */ /* 0x000fe20000201400 */
[----:B------:R-:W-:Y:S01]  /*8e60*/  VIADD R6, R4, 0x11 ;  /* 0x0000001104067836 */ /* 0x000fe20000000000 */
[C---:B------:R-:W-:Y:S01]  /*8e70*/  ISETP.LT.OR P0, PT, R5.reuse, R222, P0 ;  /* 0x000000de0500720c */ /* 0x040fe20000701670 */
[----:B------:R-:W1:Y:S01]  /*8e80*/  MUFU.TANH R14, R14 ;  /* 0x0000000e000e7308 */ /* 0x000e620000002400 */
[----:B------:R-:W-:Y:S01]  /*8e90*/  ISETP.LT.OR P5, PT, R5, R219, P5 ;  /* 0x000000db0500720c */ /* 0x000fe20002fa1670 */
[----:B--2---:R-:W-:Y:S01]  /*8ea0*/  FFMA.FTZ R19, R2, -UR17, R9 ;  /* 0x8000001102137c23 */ /* 0x004fe20008010009 */
[----:B------:R-:W-:Y:S01]  /*8eb0*/  FSEL R20, R22, -INF , !P0 ;  /* 0xff80000016147808 */ /* 0x000fe20004000000 */
[--C-:B------:R-:W-:Y:S01]  /*8ec0*/  IMAD.IADD R9, R223, 0x1, -R7.reuse ;  /* 0x00000001df097824 */ /* 0x100fe200078e0a07 */
[----:B------:R-:W-:Y:S01]  /*8ed0*/  FSEL R25, R17, -INF , !P5 ;  /* 0xff80000011197808 */ /* 0x000fe20006800000 */
[----:B------:R-:W-:Y:S01]  /*8ee0*/  FMUL.FTZ R12, R156, UR10 ;  /* 0x0000000a9c0c7c20 */ /* 0x000fe20008410000 */
[CC--:B------:R-:W-:Y:S01]  /*8ef0*/  ISETP.GE.AND P0, PT, R7.reuse, R221.reuse, PT ;  /* 0x000000dd0700720c */ /* 0x0c0fe20003f06270 */
[----:B------:R-:W2:Y:S01]  /*8f00*/  MUFU.TANH R15, R15 ;  /* 0x0000000f000f7308 */ /* 0x000ea20000002400 */
[-C--:B------:R-:W-:Y:S01]  /*8f10*/  ISETP.GE.AND P5, PT, R7, R218.reuse, PT ;  /* 0x000000da0700720c */ /* 0x080fe20003fa6270 */
[----:B------:R-:W-:Y:S01]  /*8f20*/  FMUL.FTZ R11, R157, UR10 ;  /* 0x0000000a9d0b7c20 */ /* 0x000fe20008410000 */
[----:B------:R-:W-:Y:S01]  /*8f30*/  FSEL R2, R8, -INF , !P6 ;  /* 0xff80000008027808 */ /* 0x000fe20007000000 */
[--C-:B------:R-:W-:Y:S01]  /*8f40*/  IMAD.IADD R8, R223, 0x1, -R6.reuse ;  /* 0x00000001df087824 */ /* 0x100fe200078e0a06 */
[----:B------:R-:W-:Y:S01]  /*8f50*/  FSEL R19, R19, -INF , !P1 ;  /* 0xff80000013137808 */ /* 0x000fe20004800000 */
[----:B------:R-:W-:Y:S01]  /*8f60*/  FMUL.FTZ R5, R159, UR10 ;  /* 0x0000000a9f057c20 */ /* 0x000fe20008410000 */
[C---:B------:R-:W-:Y:S01]  /*8f70*/  ISETP.GE.AND P6, PT, R6.reuse, R221, PT ;  /* 0x000000dd0600720c */ /* 0x040fe20003fc6270 */
[----:B------:R-:W4:Y:S01]  /*8f80*/  MUFU.TANH R13, R13 ;  /* 0x0000000d000d7308 */ /* 0x000f220000002400 */
[----:B------:R-:W-:Y:S01]  /*8f90*/  ISETP.GE.AND P1, PT, R6, R218, PT ;  /* 0x000000da0600720c */ /* 0x000fe20003f26270 */
[----:B------:R-:W-:Y:S01]  /*8fa0*/  FMUL.FTZ R17, R154, UR10 ;  /* 0x0000000a9a117c20 */ /* 0x000fe20008410000 */
[-C--:B------:R-:W-:Y:S01]  /*8fb0*/  ISETP.LT.OR P0, PT, R7, R222.reuse, P0 ;  /* 0x000000de0700720c */ /* 0x080fe20000701670 */
[----:B------:R-:W-:Y:S01]  /*8fc0*/  FMUL.FTZ R22, R155, UR10 ;  /* 0x0000000a9b167c20 */ /* 0x000fe20008410000 */
[-C--:B------:R-:W-:Y:S01]  /*8fd0*/  ISETP.LT.OR P5, PT, R7, R219.reuse, P5 ;  /* 0x000000db0700720c */ /* 0x080fe20002fa1670 */
[----:B------:R-:W-:Y:S01]  /*8fe0*/  IMAD.IADD R7, R220, 0x1, -R7 ;  /* 0x00000001dc077824 */ /* 0x000fe200078e0a07 */
[C---:B------:R-:W-:Y:S01]  /*8ff0*/  ISETP.LT.OR P6, PT, R6.reuse, R222, P6 ;  /* 0x000000de0600720c */ /* 0x040fe200037c1670 */
[----:B------:R-:W5:Y:S01]  /*9000*/  MUFU.TANH R12, R12 ;  /* 0x0000000c000c7308 */ /* 0x000f620000002400 */
[----:B------:R-:W-:Y:S01]  /*9010*/  ISETP.LT.OR P1, PT, R6, R219, P1 ;  /* 0x000000db0600720c */ /* 0x000fe20000f21670 */
[----:B------:R-:W-:Y:S01]  /*9020*/  IMAD.IADD R6, R220, 0x1, -R6 ;  /* 0x00000001dc067824 */ /* 0x000fe200078e0a06 */
[----:B------:R-:W-:-:S02]  /*9030*/  IABS R9, R9 ;  /* 0x0000000900097213 */ /* 0x000fc40000000000 */
[----:B------:R-:W-:Y:S02]  /*9040*/  IABS R7, R7 ;  /* 0x0000000700077213 */ /* 0x000fe40000000000 */
[----:B------:R-:W-:Y:S01]  /*9050*/  IABS R8, R8 ;  /* 0x0000000800087213 */ /* 0x000fe20000000000 */
[----:B------:R-:W5:Y:S01]  /*9060*/  MUFU.TANH R10, R10 ;  /* 0x0000000a000a7308 */ /* 0x000f620000002400 */
[----:B------:R-:W-:Y:S02]  /*9070*/  IABS R6, R6 ;  /* 0x0000000600067213 */ /* 0x000fe40000000000 */
[----:B------:R-:W-:Y:S02]  /*9080*/  I2FP.F32.S32 R9, R9 ;  /* 0x0000000900097245 */ /* 0x000fe40000201400 */
[----:B------:R-:W-:Y:S02]  /*9090*/  I2FP.F32.S32 R7, R7 ;  /* 0x0000000700077245 */ /* 0x000fe40000201400 */
[----:B------:R-:W-:Y:S01]  /*90a0*/  I2FP.F32.S32 R8, R8 ;  /* 0x0000000800087245 */ /* 0x000fe20000201400 */
[----:B---3--:R-:W-:Y:S01]  /*90b0*/  FFMA.FTZ R9, R9, -UR17, R16 ;  /* 0x8000001109097c23 */ /* 0x008fe20008010010 */
[----:B------:R-:W-:Y:S01]  /*90c0*/  I2FP.F32.S32 R6, R6 ;  /* 0x0000000600067245 */ /* 0x000fe20000201400 */
[----:B-1----:R-:W-:Y:S01]  /*90d0*/  FFMA.FTZ R14, R7, -UR17, R14 ;  /* 0x80000011070e7c23 */ /* 0x002fe2000801000e */
[----:B------:R-:W-:-:S02]  /*90e0*/  VIADD R7, R4, 0x18 ;  /* 0x0000001804077836 */ /* 0x000fc40000000000 */
[----:B--2---:R-:W-:Y:S01]  /*90f0*/  FFMA.FTZ R8, R8, -UR17, R15 ;  /* 0x8000001108087c23 */ /* 0x004fe2000801000f */
[----:B------:R-:W-:Y:S01]  /*9100*/  FSEL R170, R9, -INF , !P0 ;  /* 0xff80000009aa7808 */ /* 0x000fe20004000000 */
[----:B----4-:R-:W-:Y:S01]  /*9110*/  FFMA.FTZ R13, R6, -UR17, R13 ;  /* 0x80000011060d7c23 */ /* 0x010fe2000801000d */
[----:B------:R-:W-:Y:S01]  /*9120*/  VIADD R6, R4, 0x19 ;  /* 0x0000001904067836 */ /* 0x000fe20000000000 */
[----:B------:R-:W-:Y:S01]  /*9130*/  FSEL R135, R14, -INF , !P5 ;  /* 0xff8000000e877808 */ /* 0x000fe20006800000 */
[--C-:B------:R-:W-:Y:S01]  /*9140*/  IMAD.IADD R9, R223, 0x1, -R7.reuse ;  /* 0x00000001df097824 */ /* 0x100fe200078e0a07 */
[CC--:B------:R-:W-:Y:S01]  /*9150*/  ISETP.GE.AND P0, PT, R7.reuse, R221.reuse, PT ;  /* 0x000000dd0700720c */ /* 0x0c0fe20003f06270 */
[----:B------:R-:W1:Y:S01]  /*9160*/  MUFU.TANH R11, R11 ;  /* 0x0000000b000b7308 */ /* 0x000e620000002400 */
[-C--:B------:R-:W-:Y:S01]  /*9170*/  ISETP.GE.AND P5, PT, R7, R218.reuse, PT ;  /* 0x000000da0700720c */ /* 0x080fe20003fa6270 */
[----:B------:R-:W-:Y:S01]  /*9180*/  FMUL.FTZ R14, R151, UR10 ;  /* 0x0000000a970e7c20 */ /* 0x000fe20008410000 */
[----:B------:R-:W-:Y:S01]  /*9190*/  FSEL R138, R8, -INF , !P6 ;  /* 0xff800000088a7808 */ /* 0x000fe20007000000 */
[--C-:B------:R-:W-:Y:S01]  /*91a0*/  IMAD.IADD R8, R223, 0x1, -R6.reuse ;  /* 0x00000001df087824 */ /* 0x100fe200078e0a06 */
[----:B------:R-:W-:Y:S01]  /*91b0*/  FSEL R133, R13, -INF , !P1 ;  /* 0xff8000000d857808 */ /* 0x000fe20004800000 */
[----:B------:R-:W-:Y:S01]  /*91c0*/  FMUL.FTZ R16, R149, UR10 ;  /* 0x0000000a95107c20 */ /* 0x000fe20008410000 */
[C---:B------:R-:W-:Y:S01]  /*91d0*/  ISETP.GE.AND P6, PT, R6.reuse, R221, PT ;  /* 0x000000dd0600720c */ /* 0x040fe20003fc6270 */
[----:B------:R-:W2:Y:S01]  /*91e0*/  MUFU.TANH R5, R5 ;  /* 0x0000000500057308 */ /* 0x000ea20000002400 */
[----:B------:R-:W-:Y:S01]  /*91f0*/  ISETP.GE.AND P1, PT, R6, R218, PT ;  /* 0x000000da0600720c */ /* 0x000fe20003f26270 */
[----:B------:R-:W-:Y:S01]  /*9200*/  FMUL.FTZ R15, R148, UR10 ;  /* 0x0000000a940f7c20 */ /* 0x000fe20008410000 */
[CC--:B------:R-:W-:Y:S01]  /*9210*/  ISETP.LT.OR P0, PT, R7.reuse, R222.reuse, P0 ;  /* 0x000000de0700720c */ /* 0x0c0fe20000701670 */
[----:B------:R-:W-:Y:S01]  /*9220*/  FMUL.FTZ R13, R150, UR10 ;  /* 0x0000000a960d7c20 */ /* 0x000fe20008410000 */
[-C--:B------:R-:W-:Y:S01]  /*9230*/  ISETP.LT.OR P5, PT, R7, R219.reuse, P5 ;  /* 0x000000db0700720c */ /* 0x080fe20002fa1670 */
[----:B------:R-:W-:Y:S01]  /*9240*/  IMAD.IADD R7, R220, 0x1, -R7 ;  /* 0x00000001dc077824 */ /* 0x000fe200078e0a07 */
[C---:B------:R-:W-:Y:S01]  /*9250*/  ISETP.LT.OR P6, PT, R6.reuse, R222, P6 ;  /* 0x000000de0600720c */ /* 0x040fe200037c1670 */
[----:B------:R-:W3:Y:S01]  /*9260*/  MUFU.TANH R27, R27 ;  /* 0x0000001b001b7308 */ /* 0x000ee20000002400 */
        /* <DEDUP_REMOVED lines=10> */
[----:B-----5:R-:W-:Y:S01]  /*9310*/  FFMA.FTZ R12, R9, -UR17, R12 ;  /* 0x80000011090c7c23 */ /* 0x020fe2000801000c */
[----:B------:R-:W-:Y:S01]  /*9320*/  I2FP.F32.S32 R6, R6 ;  /* 0x0000000600067245 */ /* 0x000fe20000201400 */
[----:B------:R-:W-:Y:S01]  /*9330*/  FFMA.FTZ R7, R7, -UR17, R10 ;  /* 0x8000001107077c23 */ /* 0x000fe2000801000a */
[----:B------:R-:W-:-:S02]  /*9340*/  VIADD R10, R4, 0x20 ;  /* 0x00000020040a7836 */ /* 0x000fc40000000000 */
[----:B-1----:R-:W-:Y:S01]  /*9350*/  FFMA.FTZ R8, R8, -UR17, R11 ;  /* 0x8000001108087c23 */ /* 0x002fe2000801000b */
[----:B------:R-:W-:Y:S02]  /*9360*/  VIADD R9, R4, 0x21 ;  /* 0x0000002104097836 */ /* 0x000fe40000000000 */
[----:B--2---:R-:W-:Y:S01]  /*9370*/  FFMA.FTZ R5, R6, -UR17, R5 ;  /* 0x8000001106057c23 */ /* 0x004fe20008010005 */
[----:B------:R-:W-:Y:S01]  /*9380*/  FSEL R136, R12, -INF , !P0 ;  /* 0xff8000000c887808 */ /* 0x000fe20004000000 */
[----:B------:R-:W-:Y:S01]  /*9390*/  IMAD.IADD R12, R223, 0x1, -R10 ;  /* 0x00000001df0c7824 */ /* 0x000fe200078e0a0a */
[----:B------:R-:W-:Y:S01]  /*93a0*/  FSEL R151, R7, -INF , !P5 ;  /* 0xff80000007977808 */ /* 0x000fe20006800000 */
[----:B------:R-:W1:Y:S01]  /*93b0*/  MUFU.TANH R24, R24 ;  /* 0x0000001800187308 */ /* 0x000e620000002400 */
[CC--:B------:R-:W-:Y:S01]  /*93c0*/  ISETP.GE.AND P0, PT, R10.reuse, R221.reuse, PT ;  /* 0x000000dd0a00720c */ /* 0x0c0fe20003f06270 */
[----:B------:R-:W-:Y:S01]  /*93d0*/  IMAD.IADD R11, R223, 0x1, -R9 ;  /* 0x00000001df0b7824 */ /* 0x000fe200078e0a09 */
[-C--:B------:R-:W-:Y:S01]  /*93e0*/  ISETP.GE.AND P5, PT, R10, R218.reuse, PT ;  /* 0x000000da0a00720c */ /* 0x080fe20003fa6270 */
[----:B------:R-:W-:Y:S01]  /*93f0*/  FMUL.FTZ R6, R146, UR10 ;  /* 0x0000000a92067c20 */ /* 0x000fe20008410000 */
[----:B------:R-:W-:Y:S01]  /*9400*/  FSEL R134, R8, -INF , !P6 ;  /* 0xff80000008867808 */ /* 0x000fe20007000000 */
[----:B------:R-:W-:Y:S01]  /*9410*/  FMUL.FTZ R8, R144, UR10 ;  /* 0x0000000a90087c20 */ /* 0x000fe20008410000 */
[----:B------:R-:W-:Y:S01]  /*9420*/  FSEL R149, R5, -INF , !P1 ;  /* 0xff80000005957808 */ /* 0x000fe20004800000 */
[----:B------:R-:W2:Y:S01]  /*9430*/  MUFU.TANH R22, R22 ;  /* 0x0000001600167308 */ /* 0x000ea20000002400 */
[----:B------:R-:W-:Y:S01]  /*9440*/  ISETP.GE.AND P6, PT, R9, R221, PT ;  /* 0x000000dd0900720c */ /* 0x000fe20003fc6270 */
[----:B------:R-:W-:Y:S01]  /*9450*/  FMUL.FTZ R5, R147, UR10 ;  /* 0x0000000a93057c20 */ /* 0x000fe20008410000 */
[----:B------:R-:W-:Y:S01]  /*9460*/  ISETP.GE.AND P1, PT, R9, R218, PT ;  /* 0x000000da0900720c */ /* 0x000fe20003f26270 */
[----:B------:R-:W-:Y:S01]  /*9470*/  FMUL.FTZ R7, R145, UR10 ;  /* 0x0000000a91077c20 */ /* 0x000fe20008410000 */
[----:B------:R-:W-:-:S02]  /*9480*/  ISETP.LT.OR P0, PT, R10, R222, P0 ;  /* 0x000000de0a00720c */ /* 0x000fc40000701670 */
[-C--:B------:R-:W-:Y:S01]  /*9490*/  ISETP.LT.OR P5, PT, R10, R219.reuse, P5 ;  /* 0x000000db0a00720c */ /* 0x080fe20002fa1670 */
[C---:B------:R-:W-:Y:S01]  /*94a0*/  IMAD.IADD R10, R220.reuse, 0x1, -R10 ;  /* 0x00000001dc0a7824 */ /* 0x040fe200078e0a0a */
[C---:B------:R-:W-:Y:S01]  /*94b0*/  ISETP.LT.OR P6, PT, R9.reuse, R222, P6 ;  /* 0x000000de0900720c */ /* 0x040fe200037c1670 */
[----:B------:R-:W5:Y:S01]  /*94c0*/  MUFU.TANH R15, R15 ;  /* 0x0000000f000f7308 */ /* 0x000f620000002400 */
[----:B------:R-:W-:Y:S01]  /*94d0*/  ISETP.LT.OR P1, PT, R9, R219, P1 ;  /* 0x000000db0900720c */ /* 0x000fe20000f21670 */
[----:B------:R-:W-:Y:S01]  /*94e0*/  IMAD.IADD R9, R220, 0x1, -R9 ;  /* 0x00000001dc097824 */ /* 0x000fe200078e0a09 */
[----:B------:R-:W-:Y:S02]  /*94f0*/  IABS R12, R12 ;  /* 0x0000000c000c7213 */ /* 0x000fe40000000000 */
[----:B------:R-:W-:Y:S02]  /*9500*/  IABS R10, R10 ;  /* 0x0000000a000a7213 */ /* 0x000fe40000000000 */
[----:B------:R-:W-:Y:S01]  /*9510*/  IABS R11, R11 ;  /* 0x0000000b000b7213 */ /* 0x000fe20000000000 */
[----:B------:R-:W5:Y:S01]  /*9520*/  MUFU.TANH R13, R13 ;  /* 0x0000000d000d7308 */ /* 0x000f620000002400 */
[----:B------:R-:W-:-:S02]  /*9530*/  IABS R9, R9 ;  /* 0x0000000900097213 */ /* 0x000fc40000000000 */
[----:B------:R-:W-:Y:S02]  /*9540*/  I2FP.F32.S32 R12, R12 ;  /* 0x0000000c000c7245 */ /* 0x000fe40000201400 */
[----:B------:R-:W-:Y:S02]  /*9550*/  I2FP.F32.S32 R10, R10 ;  /* 0x0000000a000a7245 */ /* 0x000fe40000201400 */
[----:B------:R-:W-:Y:S01]  /*9560*/  I2FP.F32.S32 R11, R11 ;  /* 0x0000000b000b7245 */ /* 0x000fe20000201400 */
[----:B---3--:R-:W-:Y:S01]  /*9570*/  FFMA.FTZ R12, R12, -UR17, R27 ;  /* 0x800000110c0c7c23 */ /* 0x008fe2000801001b */
[----:B------:R-:W-:Y:S01]  /*9580*/  I2FP.F32.S32 R9, R9 ;  /* 0x0000000900097245 */ /* 0x000fe20000201400 */
[----:B----4-:R-:W-:Y:S01]  /*9590*/  FFMA.FTZ R10, R10, -UR17, R17 ;  /* 0x800000110a0a7c23 */ /* 0x010fe20008010011 */
        /* <DEDUP_REMOVED lines=11> */
[----:B------:R-:W-:Y:S01]  /*9650*/  ISETP.GE.AND P6, PT, R9, R221, PT ;  /* 0x000000dd0900720c */ /* 0x000fe20003fc6270 */
        /* <DEDUP_REMOVED lines=12> */
[----:B-----5:R-:W-:Y:S01]  /*9720*/  FFMA.FTZ R12, R12, -UR17, R15 ;  /* 0x800000110c0c7c23 */ /* 0x020fe2000801000f */
[C---:B------:R-:W-:Y:S01]  /*9730*/  ISETP.GE.AND P5, PT, R17.reuse, R218, PT ;  /* 0x000000da1100720c */ /* 0x040fe20003fa6270 */
        /* <DEDUP_REMOVED lines=11> */
[----:B-1----:R-:W-:Y:S01]  /*97f0*/  FFMA.FTZ R16, R11, -UR17, R16 ;  /* 0x800000110b107c23 */ /* 0x002fe20008010010 */
[----:B------:R-:W-:Y:S01]  /*9800*/  FSEL R143, R10, -INF , !P5 ;  /* 0xff8000000a8f7808 */ /* 0x000fe20006800000 */
[----:B--2---:R-:W-:Y:S01]  /*9810*/  FFMA.FTZ R14, R9, -UR17, R14 ;  /* 0x80000011090e7c23 */ /* 0x004fe2000801000e */
[C---:B------:R-:W-:Y:S01]  /*9820*/  ISETP.GE.AND P0, PT, R13.reuse, R221, PT ;  /* 0x000000dd0d00720c */ /* 0x040fe20003f06270 */
[C---:B------:R-:W-:Y:S01]  /*9830*/  VIADD R11, R4.reuse, 0x31 ;  /* 0x00000031040b7836 */ /* 0x040fe20000000000 */
[----:B------:R-:W-:Y:S01]  /*9840*/  ISETP.GE.AND P5, PT, R13, R218, PT ;  /* 0x000000da0d00720c */ /* 0x000fe20003fa6270 */
[--C-:B------:R-:W-:Y:S01]  /*9850*/  IMAD.IADD R10, R223, 0x1, -R13.reuse ;  /* 0x00000001df0a7824 */ /* 0x100fe200078e0a0d */
[C---:B------:R-:W-:Y:S01]  /*9860*/  ISETP.LT.OR P0, PT, R13.reuse, R222, P0 ;  /* 0x000000de0d00720c */ /* 0x040fe20000701670 */
        /* <DEDUP_REMOVED lines=8> */
[----:B------:R-:W1:Y:S01]  /*98f0*/  MUFU.TANH R5, R5 ;  /* 0x0000000500057308 */ /* 0x000e620000002400 */
[----:B------:R-:W-:Y:S01]  /*9900*/  ISETP.GE.AND P1, PT, R11, R218, PT ;  /* 0x000000da0b00720c */ /* 0x000fe20003f26270 */
[----:B------:R-:W-:Y:S01]  /*9910*/  VIADD R4, R4, 0x39 ;  /* 0x0000003904047836 */ /* 0x000fe20000000000 */
[----:B------:R-:W-:-:S02]  /*9920*/  IABS R10, R10 ;  /* 0x0000000a000a7213 */ /* 0x000fc40000000000 */
[----:B------:R-:W-:Y:S02]  /*9930*/  IABS R13, R13 ;  /* 0x0000000d000d7213 */ /* 0x000fe40000000000 */
[C---:B------:R-:W-:Y:S01]  /*9940*/  ISETP.LT.OR P6, PT, R11.reuse, R222, P6 ;  /* 0x000000de0b00720c */ /* 0x040fe200037c1670 */
[----:B------:R-:W2:Y:S01]  /*9950*/  MUFU.TANH R7, R7 ;  /* 0x0000000700077308 */ /* 0x000ea20000002400 */
[----:B------:R-:W-:Y:S01]  /*9960*/  ISETP.LT.OR P1, PT, R11, R219, P1 ;  /* 0x000000db0b00720c */ /* 0x000fe20000f21670 */
[----:B------:R-:W-:Y:S01]  /*9970*/  IMAD.IADD R11, R220, 0x1, -R11 ;  /* 0x00000001dc0b7824 */ /* 0x000fe200078e0a0b */
[----:B------:R-:W-:Y:S02]  /*9980*/  I2FP.F32.S32 R15, R10 ;  /* 0x0000000a000f7245 */ /* 0x000fe40000201400 */
[----:B------:R-:W-:Y:S02]  /*9990*/  I2FP.F32.S32 R13, R13 ;  /* 0x0000000d000d7245 */ /* 0x000fe40000201400 */
[----:B------:R-:W-:Y:S01]  /*99a0*/  IABS R11, R11 ;  /* 0x0000000b000b7213 */ /* 0x000fe20000000000 */
[----:B---3--:R-:W-:Y:S01]  /*99b0*/  FFMA.FTZ R8, R15, -UR17, R8 ;  /* 0x800000110f087c23 */ /* 0x008fe20008010008 */
[----:B------:R-:W-:Y:S01]  /*99c0*/  IABS R14, R14 ;  /* 0x0000000e000e7213 */ /* 0x000fe20000000000 */
[----:B----4-:R-:W-:Y:S01]  /*99d0*/  FFMA.FTZ R6, R13, -UR17, R6 ;  /* 0x800000110d067c23 */ /* 0x010fe20008010006 */
[----:B------:R-:W-:Y:S01]  /*99e0*/  I2FP.F32.S32 R10, R11 ;  /* 0x0000000b000a7245 */ /* 0x000fe20000201400 */
[----:B------:R-:W-:Y:S01]  /*99f0*/  MUFU.TANH R177, R177 ;  /* 0x000000b100b17308 */ /* 0x000fe20000002400 */
[----:B------:R-:W-:-:S02]  /*9a00*/  I2FP.F32.S32 R11, R14 ;  /* 0x0000000e000b7245 */ /* 0x000fc40000201400 */
[----:B------:R-:W-:Y:S01]  /*9a10*/  FSEL R172, R8, -INF , !P0 ;  /* 0xff80000008ac7808 */ /* 0x000fe20004000000 */
[----:B------:R-:W-:Y:S01]  /*9a20*/  IMAD.IADD R8, R220, 0x1, -R9 ;  /* 0x00000001dc087824 */ /* 0x000fe200078e0a09 */
[----:B------:R-:W-:Y:S01]  /*9a30*/  FSEL R167, R6, -INF , !P5 ;  /* 0xff80000006a77808 */ /* 0x000fe20006800000 */
[----:B-----5:R-:W-:Y:S01]  /*9a40*/  FFMA.FTZ R11, R11, -UR17, R176 ;  /* 0x800000110b0b7c23 */ /* 0x020fe200080100b0 */
[C---:B------:R-:W-:Y:S01]  /*9a50*/  ISETP.GE.AND P0, PT, R9.reuse, R221, PT ;  /* 0x000000dd0900720c */ /* 0x040fe20003f06270 */
[----:B------:R-:W3:Y:S01]  /*9a60*/  MUFU.TANH R178, R178 ;  /* 0x000000b200b27308 */ /* 0x000ee20000002400 */
[----:B------:R-:W-:Y:S01]  /*9a70*/  BAR.SYNC.DEFER_BLOCKING 0x0 ;  /* 0x0000000000007b1d */ /* 0x000fe20000010000 */
[C---:B------:R-:W-:Y:S01]  /*9a80*/  ISETP.GE.AND P5, PT, R9.reuse, R218, PT ;  /* 0x000000da0900720c */ /* 0x040fe20003fa6270 */
[----:B------:R-:W-:Y:S01]  /*9a90*/  IMAD.IADD R6, R220, 0x1, -R4 ;  /* 0x00000001dc067824 */ /* 0x000fe200078e0a04 */
[----:B------:R-:W-:Y:S01]  /*9aa0*/  IABS R12, R12 ;  /* 0x0000000c000c7213 */ /* 0x000fe20000000000 */
[----:B-1----:R-:W-:Y:S01]  /*9ab0*/  FFMA.FTZ R5, R10, -UR17, R5 ;  /* 0x800000110a057c23 */ /* 0x002fe20008010005 */
[----:B------:R-:W-:-:S02]  /*9ac0*/  ISETP.LT.OR P0, PT, R9, R222, P0 ;  /* 0x000000de0900720c */ /* 0x000fc40000701670 */
[----:B------:R-:W1:Y:S01]  /*9ad0*/  MUFU.TANH R179, R179 ;  /* 0x000000b300b37308 */ /* 0x000e620000002400 */
[----:B------:R-:W-:Y:S01]  /*9ae0*/  ISETP.LT.OR P5, PT, R9, R219, P5 ;  /* 0x000000db0900720c */ /* 0x000fe20002fa1670 */
[----:B------:R-:W-:Y:S01]  /*9af0*/  IMAD.IADD R9, R223, 0x1, -R4 ;  /* 0x00000001df097824 */ /* 0x000fe200078e0a04 */
[----:B------:R-:W-:Y:S02]  /*9b00*/  I2FP.F32.S32 R12, R12 ;  /* 0x0000000c000c7245 */ /* 0x000fe40000201400 */
[----:B------:R-:W-:Y:S02]  /*9b10*/  FSEL R166, R11, -INF , !P0 ;  /* 0xff8000000ba67808 */ /* 0x000fe40004000000 */
[----:B------:R-:W-:Y:S01]  /*9b20*/  IABS R8, R8 ;  /* 0x0000000800087213 */ /* 0x000fe20000000000 */
[----:B--2---:R-:W-:Y:S01]  /*9b30*/  FFMA.FTZ R7, R12, -UR17, R7 ;  /* 0x800000110c077c23 */ /* 0x004fe20008010007 */
[----:B------:R-:W-:Y:S02]  /*9b40*/  PLOP3.LUT P0, PT, PT, PT, UP0, 0x80, 0x0 ;  /* 0x000000000000781c */ /* 0x000fe40003f0f008 */
[----:B------:R-:W-:-:S02]  /*9b50*/  IABS R9, R9 ;  /* 0x0000000900097213 */ /* 0x000fc40000000000 */
[----:B------:R-:W-:Y:S02]  /*9b60*/  IABS R6, R6 ;  /* 0x0000000600067213 */ /* 0x000fe40000000000 */
[----:B------:R-:W-:Y:S02]  /*9b70*/  FSEL R165, R5, -INF , !P1 ;  /* 0xff80000005a57808 */ /* 0x000fe40004800000 */
[----:B------:R-:W-:Y:S02]  /*9b80*/  I2FP.F32.S32 R5, R8 ;  /* 0x0000000800057245 */ /* 0x000fe40000201400 */
[----:B------:R-:W-:Y:S02]  /*9b90*/  I2FP.F32.S32 R8, R9 ;  /* 0x0000000900087245 */ /* 0x000fe40000201400 */
[----:B------:R-:W-:Y:S01]  /*9ba0*/  I2FP.F32.S32 R6, R6 ;  /* 0x0000000600067245 */ /* 0x000fe20000201400 */
[----:B---3--:R-:W-:Y:S01]  /*9bb0*/  FFMA.FTZ R5, R5, -UR17, R178 ;  /* 0x8000001105057c23 */ /* 0x008fe200080100b2 */
[----:B------:R-:W-:Y:S01]  /*9bc0*/  FSEL R168, R7, -INF , !P6 ;  /* 0xff80000007a87808 */ /* 0x000fe20007000000 */
[----:B------:R-:W-:Y:S01]  /*9bd0*/  FFMA.FTZ R8, R8, -UR17, R177 ;  /* 0x8000001108087c23 */ /* 0x000fe200080100b1 */
[----:B------:R-:W-:Y:S01]  /*9be0*/  ISETP.GE.AND P6, PT, R4, R221, PT ;  /* 0x000000dd0400720c */ /* 0x000fe20003fc6270 */
[----:B-1----:R-:W-:Y:S01]  /*9bf0*/  FFMA.FTZ R6, R6, -UR17, R179 ;  /* 0x8000001106067c23 */ /* 0x002fe200080100b3 */
        /* <DEDUP_REMOVED lines=82> */
[----:B-1----:R-:W-:Y:S01]  /*a120*/  @!P2 LEA R8, P1, R22, R8, 0x1 ;  /* 0x000000081608a211 */ /* 0x002fe200078208ff */
        /* <DEDUP_REMOVED lines=39> */
.L_x_1492:
[----:B------:R-:W-:Y:S05]  /*a3a0*/  BSYNC B0 ;  /* 0x0000000000007941 */ /* 0x000fea0003800000 */
.L_x_1491:
[----:B------:R-:W0:Y:S02]  /*a3b0*/  LDGDEPBAR ;  /* 0x00000000000079af */ /* 0x000e240000000000 */
.L_x_1490:
        /* <DEDUP_REMOVED lines=49> */
[----:B------:R-:W-:Y:S01]  /*a6d0*/  FFMA.FTZ R156, R18, UR11, -R169 ;  /* 0x0000000b129c7c23 */ /* 0x000fe200080108a9 */
[----:B------:R-:W-:Y:S01]  /*a6e0*/  FSEL R6, R157, RZ, P0 ;  /* 0x000000ff9d067208 */ /* 0x000fe20000000000 */
[----:B------:R-:W-:Y:S01]  /*a6f0*/  FADD.FTZ R4, R132, -R5 ;  /* 0x8000000584047221 */ /* 0x000fe20000010000 */
[--C-:B------:R-:W-:Y:S01]  /*a700*/  FFMA.FTZ R155, R0, UR11, -R169.reuse ;  /* 0x0000000b009b7c23 */ /* 0x100fe200080108a9 */
[--C-:B------:R-:W-:Y:S01]  /*a710*/  FFMA.FTZ R159, R19, UR11, -R162.reuse ;  /* 0x0000000b139f7c23 */ /* 0x100fe200080108a2 */
[----:B------:R-:W-:Y:S01]  /*a720*/  FFMA.FTZ R0, R25, UR11, -R162 ;  /* 0x0000000b19007c23 */ /* 0x000fe200080108a2 */
[----:B------:R-:W1:Y:S01]  /*a730*/  LDSM.16.MT88.4 R16, [R194+0xc000] ;  /* 0x00c00000c210783b */ /* 0x000e620000004200 */
[----:B------:R-:W-:Y:S01]  /*a740*/  FADD.FTZ R6, R3, -R6 ;  /* 0x8000000603067221 */ /* 0x000fe20000010000 */
[--C-:B------:R-:W-:Y:S01]  /*a750*/  FFMA.FTZ R153, R2, UR11, -R169.reuse ;  /* 0x0000000b02997c23 */ /* 0x100fe200080108a9 */
[--C-:B------:R-:W-:Y:S01]  /*a760*/  FFMA.FTZ R154, R20, UR11, -R169.reuse ;  /* 0x0000000b149a7c23 */ /* 0x100fe200080108a9 */
[----:B------:R-:W2:Y:S01]  /*a770*/  LDSM.16.MT88.4 R24, [R193+0xc000] ;  /* 0x00c00000c118783b */ /* 0x000ea20000004200 */
[--C-:B------:R-:W-:Y:S01]  /*a780*/  FFMA.FTZ R152, R23, UR11, -R162.reuse ;  /* 0x0000000b17987c23 */ /* 0x100fe200080108a2 */
[--C-:B------:R-:W-:Y:S01]  /*a790*/  FFMA.FTZ R2, R21, UR11, -R162.reuse ;  /* 0x0000000b15027c23 */ /* 0x100fe200080108a2 */
[----:B------:R-:W-:Y:S01]  /*a7a0*/  FMUL.FTZ R160, R4, UR11 ;  /* 0x0000000b04a07c20 */ /* 0x000fe20008410000 */
[----:B------:R-:W-:Y:S01]  /*a7b0*/  FMUL.FTZ R3, R6, UR11 ;  /* 0x0000000b06037c20 */ /* 0x000fe20008410000 */
[----:B------:R-:W-:Y:S01]  /*a7c0*/  MUFU.EX2 R156, R156 ;  /* 0x0000009c009c7308 */ /* 0x000fe20000000800 */
[--C-:B------:R-:W-:Y:S01]  /*a7d0*/  FFMA.FTZ R173, R138, UR11, -R169.reuse ;  /* 0x0000000b8aad7c23 */ /* 0x100fe200080108a9 */
[--C-:B------:R-:W-:Y:S01]  /*a7e0*/  FFMA.FTZ R171, R136, UR11, -R169.reuse ;  /* 0x0000000b88ab7c23 */ /* 0x100fe200080108a9 */
[--C-:B------:R-:W-:Y:S01]  /*a7f0*/  FFMA.FTZ R170, R170, UR11, -R169.reuse ;  /* 0x0000000baaaa7c23 */ /* 0x100fe200080108a9 */
[----:B------:R-:W3:Y:S01]  /*a800*/  LDSM.16.MT88.4 R136, [R192+0x10000] ;  /* 0x01000000c088783b */ /* 0x000ee20000004200 */
[--C-:B------:R-:W-:Y:S01]  /*a810*/  FFMA.FTZ R174, R134, UR11, -R169.reuse ;  /* 0x0000000b86ae7c23 */ /* 0x100fe200080108a9 */
[--C-:B------:R-:W-:Y:S01]  /*a820*/  FFMA.FTZ R175, R135, UR11, -R162.reuse ;  /* 0x0000000b87af7c23 */ /* 0x100fe200080108a2 */
[--C-:B------:R-:W-:Y:S01]  /*a830*/  FFMA.FTZ R178, R133, UR11, -R162.reuse ;  /* 0x0000000b85b27c23 */ /* 0x100fe200080108a2 */
[----:B------:R-:W4:Y:S01]  /*a840*/  MUFU.EX2 R155, R155 ;  /* 0x0000009b009b7308 */ /* 0x000f220000000800 */
[--C-:B------:R-:W-:Y:S01]  /*a850*/  FFMA.FTZ R176, R151, UR11, -R162.reuse ;  /* 0x0000000b97b07c23 */ /* 0x100fe200080108a2 */
[--C-:B------:R-:W-:Y:S01]  /*a860*/  FFMA.FTZ R177, R149, UR11, -R162.reuse ;  /* 0x0000000b95b17c23 */ /* 0x100fe200080108a2 */
[----:B------:R-:W-:Y:S01]  /*a870*/  LDSM.16.MT88.4 R132, [R196+0xc800] ;  /* 0x00c80000c484783b */ /* 0x000fe20000004200 */
[--C-:B------:R-:W-:Y:S01]  /*a880*/  FFMA.FTZ R179, R146, UR11, -R169.reuse ;  /* 0x0000000b92b37c23 */ /* 0x100fe200080108a9 */
[--C-:B------:R-:W-:Y:S01]  /*a890*/  FFMA.FTZ R204, R144, UR11, -R169.reuse ;  /* 0x0000000b90cc7c23 */ /* 0x100fe200080108a9 */
[--C-:B------:R-:W-:Y:S01]  /*a8a0*/  FFMA.FTZ R207, R147, UR11, -R162.reuse ;  /* 0x0000000b93cf7c23 */ /* 0x100fe200080108a2 */
[--C-:B------:R-:W-:Y:S01]  /*a8b0*/  FFMA.FTZ R210, R145, UR11, -R162.reuse ;  /* 0x0000000b91d27c23 */ /* 0x100fe200080108a2 */
[----:B------:R-:W-:Y:S01]  /*a8c0*/  MUFU.EX2 R154, R154 ;  /* 0x0000009a009a7308 */ /* 0x000fe20000000800 */
[----:B------:R-:W-:Y:S01]  /*a8d0*/  LDSM.16.MT88.4 R144, [R196+0xf000] ;  /* 0x00f00000c490783b */ /* 0x000fe20000004200 */
[--C-:B------:R-:W-:Y:S01]  /*a8e0*/  FFMA.FTZ R205, R142, UR11, -R169.reuse ;  /* 0x0000000b8ecd7c23 */ /* 0x100fe200080108a9 */
[----:B------:R-:W-:Y:S01]  /*a8f0*/  FFMA.FTZ R206, R140, UR11, -R169 ;  /* 0x0000000b8cce7c23 */ /* 0x000fe200080108a9 */
[--C-:B------:R-:W-:Y:S01]  /*a900*/  FFMA.FTZ R211, R143, UR11, -R162.reuse ;  /* 0x0000000b8fd37c23 */ /* 0x100fe200080108a2 */
[--C-:B------:R-:W-:Y:S01]  /*a910*/  FFMA.FTZ R228, R141, UR11, -R162.reuse ;  /* 0x0000000b8de47c23 */ /* 0x100fe200080108a2 */
[----:B------:R-:W-:Y:S01]  /*a920*/  LDSM.16.MT88.4 R148, [R192+0xd000] ;  /* 0x00d00000c094783b */ /* 0x000fe20000004200 */
[--C-:B------:R-:W-:Y:S01]  /*a930*/  FFMA.FTZ R165, R165, UR11, -R162.reuse ;  /* 0x0000000ba5a57c23 */ /* 0x100fe200080108a2 */
[----:B------:R-:W5:Y:S01]  /*a940*/  MUFU.EX2 R153, R153 ;  /* 0x0000009900997308 */ /* 0x000f620000000800 */
[----:B----4-:R-:W-:Y:S01]  /*a950*/  F2FP.F16.F32.PACK_AB R4, R155, R156 ;  /* 0x0000009c9b04723e */ /* 0x010fe200000000ff */
[----:B------:R-:W-:Y:S01]  /*a960*/  LDSM.16.MT88.4 R140, [R194+0xf000] ;  /* 0x00f00000c28c783b */ /* 0x000fe20000004200 */
[----:B------:R-:W-:-:S05]  /*a970*/  FFMA.FTZ R163, R163, UR11, -R162 ;  /* 0x0000000ba3a37c23 */ /* 0x000fca00080108a2 */
[----:B------:R-:W-:Y:S08]  /*a980*/  MUFU.EX2 R152, R152 ;  /* 0x0000009800987308 */ /* 0x000ff00000000800 */
        /* <DEDUP_REMOVED lines=84> */
[----:B------:R-:W5:Y:S01]  /*aed0*/  MUFU.EX2 R178, R178 ;  /* 0x000000b200b27308 */ /* 0x000f620000000800 */
[----:B---3--:R-:W-:Y:S01]  /*aee0*/  HMMA.16816.F32 R92, R4, R136, R92 ;  /* 0x00000088045c723c */ /* 0x008fe2000000185c */
        /* <DEDUP_REMOVED lines=11> */
[----:B------:R-:W3:Y:S02]  /*afa0*/  MUFU.EX2 R177, R177 ;  /* 0x000000b100b17308 */ /* 0x000ee40000000800 */
[-C--:B------:R-:W-:Y:S01]  /*afb0*/  FMUL.FTZ R118, R46, R3.reuse ;  /* 0x000000032e767220 */ /* 0x080fe20000410000 */
[-C--:B------:R-:W-:Y:S01]  /*afc0*/  FMUL.FTZ R119, R47, R3.reuse ;  /* 0x000000032f777220 */ /* 0x080fe20000410000 */
[-C--:B------:R-:W-:Y:S01]  /*afd0*/  FMUL.FTZ R46, R50, R3.reuse ;  /* 0x00000003322e7220 */ /* 0x080fe20000410000 */
[----:B------:R-:W-:-:S03]  /*afe0*/  FMUL.FTZ R47, R51, R3 ;  /* 0x00000003332f7220 */ /* 0x000fc60000410000 */
[----:B------:R-:W-:Y:S02]  /*aff0*/  MUFU.EX2 R179, R179 ;  /* 0x000000b300b37308 */ /* 0x000fe40000000800 */
[C---:B------:R-:W-:Y:S06]  /*b000*/  HMMA.16816.F32 R48, R4.reuse, R112, R116 ;  /* 0x000000700430723c */ /* 0x040fec0000001874 */
[C---:B------:R-:W-:Y:S01]  /*b010*/  HMMA.16816.F32 R44, R4.reuse, R114, R44 ;  /* 0x00000072042c723c */ /* 0x040fe2000000182c */
[-C--:B------:R-:W-:Y:S01]  /*b020*/  FMUL.FTZ R116, R52, R160.reuse ;  /* 0x000000a034747220 */ /* 0x080fe20000410000 */
[-C--:B------:R-:W-:Y:S01]  /*b030*/  FMUL.FTZ R117, R53, R160.reuse ;  /* 0x000000a035757220 */ /* 0x080fe20000410000 */
[-C--:B------:R-:W-:Y:S01]  /*b040*/  FMUL.FTZ R118, R54, R3.reuse ;  /* 0x0000000336767220 */ /* 0x080fe20000410000 */
[-C--:B------:R-:W-:Y:S01]  /*b050*/  FMUL.FTZ R119, R55, R3.reuse ;  /* 0x0000000337777220 */ /* 0x080fe20000410000 */
[----:B------:R-:W4:Y:S01]  /*b060*/  LDSM.16.MT88.4 R112, [R196+0x10000] ;  /* 0x01000000c470783b */ /* 0x000f220000004200 */
[-C--:B------:R-:W-:Y:S01]  /*b070*/  FMUL.FTZ R52, R56, R160.reuse ;  /* 0x000000a038347220 */ /* 0x080fe20000410000 */
[-C--:B------:R-:W-:Y:S01]  /*b080*/  FMUL.FTZ R53, R57, R160.reuse ;  /* 0x000000a039357220 */ /* 0x080fe20000410000 */
[-C--:B------:R-:W-:Y:S01]  /*b090*/  FMUL.FTZ R54, R58, R3.reuse ;  /* 0x000000033a367220 */ /* 0x080fe20000410000 */
[-C--:B------:R-:W-:Y:S01]  /*b0a0*/  FMUL.FTZ R55, R59, R3.reuse ;  /* 0x000000033b377220 */ /* 0x080fe20000410000 */
[----:B------:R-:W3:Y:S01]  /*b0b0*/  MUFU.EX2 R204, R204 ;  /* 0x000000cc00cc7308 */ /* 0x000ee20000000800 */
        /* <DEDUP_REMOVED lines=24> */
[C---:B----4-:R-:W-:Y:S01]  /*b240*/  HMMA.16816.F32 R72, R4.reuse, R112, R116 ;  /* 0x000000700448723c */ /* 0x050fe20000001874 */
[----:B------:R-:W4:Y:S05]  /*b250*/  LDSM.16.MT88.4 R116, [R194+0xc800] ;  /* 0x00c80000c274783b */ /* 0x000f2a0000004200 */
        /* <DEDUP_REMOVED lines=26> */
[C---:B-----5:R-:W-:Y:S01]  /*b400*/  F2FP.F16.F32.PACK_AB R105, R178.reuse, R175 ;  /* 0x000000afb269723e */ /* 0x060fe200000000ff */
[----:B------:R-:W-:Y:S01]  /*b410*/  MUFU.EX2 R165, R165 ;  /* 0x000000a500a57308 */ /* 0x000fe20000000800 */
[----:B------:R-:W-:Y:S01]  /*b420*/  FADD.FTZ R3, R178, R3 ;  /* 0x00000003b2037221 */ /* 0x000fe20000010000 */
[----:B------:R-:W-:Y:S01]  /*b430*/  HMMA.16816.F32 R4, R4, R138, R96 ;  /* 0x0000008a0404723c */ /* 0x000fe20000001860 */
[----:B------:R-:W-:Y:S01]  /*b440*/  F2FP.F16.F32.PACK_AB R106, R174, R171 ;  /* 0x000000abae6a723e */ /* 0x000fe200000000ff */
[----:B------:R-:W-:Y:S01]  /*b450*/  LDSM.16.MT88.4 R96, [R193+0x10800] ;  /* 0x01080000c160783b */ /* 0x000fe20000004200 */
[----:B---3--:R-:W-:Y:S01]  /*b460*/  F2FP.F16.F32.PACK_AB R107, R177, R176 ;  /* 0x000000b0b16b723e */ /* 0x008fe200000000ff */
[----:B------:R-:W-:-:S02]  /*b470*/  FADD.FTZ R0, R173, R170 ;  /* 0x000000aaad007221 */ /* 0x000fc40000010000 */
[----:B------:R-:W-:Y:S01]  /*b480*/  LDSM.16.MT88.4 R136, [R192+0xf000] ;  /* 0x00f00000c088783b */ /* 0x000fe20000004200 */
[----:B------:R-:W-:Y:S01]  /*b490*/  MUFU.EX2 R163, R163 ;  /* 0x000000a300a37308 */ /* 0x000fe20000000800 */
[----:B------:R-:W-:Y:S01]  /*b4a0*/  FADD.FTZ R171, R171, R0 ;  /* 0x00000000abab7221 */ /* 0x000fe20000010000 */
[----:B------:R-:W-:Y:S01]  /*b4b0*/  FADD.FTZ R0, R176, R3 ;  /* 0x00000003b0007221 */ /* 0x000fe20000010000 */
[----:B----4-:R-:W-:Y:S02]  /*b4c0*/  HMMA.16816.F32 R20, R104, R116, R20 ;  /* 0x000000746814723c */ /* 0x010fe40000001814 */
[----:B------:R-:W-:Y:S01]  /*b4d0*/  FADD.FTZ R174, R174, R171 ;  /* 0x000000abaeae7221 */ /* 0x000fe20000010000 */
[----:B------:R-:W-:-:S03]  /*b4e0*/  FADD.FTZ R0, R177, R0 ;  /* 0x00000000b1007221 */ /* 0x000fc60000010000 */
[C---:B------:R-:W-:Y:S01]  /*b4f0*/  HMMA.16816.F32 R16, R104.reuse, R118, R16 ;  /* 0x000000766810723c */ /* 0x040fe20000001810 */
[----:B------:R-:W3:Y:S05]  /*b500*/  LDSM.16.MT88.4 R116, [R192+0xe800] ;  /* 0x00e80000c074783b */ /* 0x000eea0000004200 */
[C---:B------:R-:W-:Y:S06]  /*b510*/  HMMA.16816.F32 R28, R104.reuse, R128, R28 ;  /* 0x00000080681c723c */ /* 0x040fec000000181c */
        /* <DEDUP_REMOVED lines=26> */
[C---:B----4-:R-:W-:Y:S01]  /*b6c0*/  HMMA.16816.F32 R72, R104.reuse, R128, R72 ;  /* 0x000000806848723c */ /* 0x050fe20000001848 */
[----:B------:R-:W-:Y:S01]  /*b6d0*/  F2FP.F16.F32.PACK_AB R98, R206, R205 ;  /* 0x000000cdce62723e */ /* 0x000fe200000000ff */
[----:B------:R-:W-:Y:S01]  /*b6e0*/  FADD.FTZ R204, R204, R179 ;  /* 0x000000b3cccc7221 */ /* 0x000fe20000010000 */
[----:B-1----:R-:W-:Y:S01]  /*b6f0*/  F2FP.F16.F32.PACK_AB R99, R228, R211 ;  /* 0x000000d3e463723e */ /* 0x002fe200000000ff */
[----:B------:R-:W-:Y:S02]  /*b700*/  FADD.FTZ R210, R210, R207 ;  /* 0x000000cfd2d27221 */ /* 0x000fe40000010000 */
[----:B------:R-:W-:Y:S01]  /*b710*/  HMMA.16816.F32 R68, R104, R130, R68 ;  /* 0x000000826844723c */ /* 0x000fe20000001844 */
[----:B------:R-:W-:-:S04]  /*b720*/  FADD.FTZ R3, R205, R204 ;  /* 0x000000cccd037221 */ /* 0x000fc80000010000 */
        /* <DEDUP_REMOVED lines=55> */
[----:B------:R-:W-:Y:S01]  /*baa0*/  FADD.FTZ R148, R148, R3 ;  /* 0x0000000394947221 */ /* 0x000fe20000010000 */
[----:B------:R-:W-:-:S03]  /*bab0*/  MOV R3, R157 ;  /* 0x0000009d00037202 */ /* 0x000fc60000000f00 */
[----:B------:R-:W-:Y:S02]  /*bac0*/  FADD.FTZ R149, R149, R148 ;  /* 0x0000009495957221 */ /* 0x000fe40000010000 */
[----:B------:R-:W1:Y:S01]  /*bad0*/  MUFU.EX2 R162, R162 ;  /* 0x000000a200a27308 */ /* 0x000e620000000800 */
[----:B--2---:R-:W-:Y:S01]  /*bae0*/  F2FP.F16.F32.PACK_AB R98, R151, R150 ;  /* 0x000000969762723e */ /* 0x004fe200000000ff */
[----:B------:R-:W-:-:S04]  /*baf0*/  FADD.FTZ R150, R150, R149 ;  /* 0x0000009596967221 */ /* 0x000fc80000010000 */
[----:B------:R-:W-:Y:S01]  /*bb00*/  FADD.FTZ R229, R151, R150 ;  /* 0x0000009697e57221 */ /* 0x000fe20000010000 */
[----:B----4-:R-:W-:Y:S02]  /*bb10*/  F2FP.F16.F32.PACK_AB R97, R165, R164 ;  /* 0x000000a4a561723e */ /* 0x010fe400000000ff */
[----:B-1----:R-:W-:-:S07]  /*bb20*/  F2FP.F16.F32.PACK_AB R99, R162, R163 ;  /* 0x000000a3a263723e */ /* 0x002fce00000000ff */
        /* <DEDUP_REMOVED lines=15> */
[C---:B---3--:R-:W-:Y:S06]  /*bc20*/  HMMA.16816.F32 R76, R96.reuse, R80, R76 ;  /* 0x00000050604c723c */ /* 0x048fec000000184c */
        /* <DEDUP_REMOVED lines=11> */
[----:B------:R-:W-:Y:S01]  /*bce0*/  HMMA.16816.F32 R72, R96, R134, R72 ;  /* 0x000000866048723c */ /* 0x000fe20000001848 */
[----:B------:R-:W-:-:S05]  /*bcf0*/  MOV R132, R158 ;  /* 0x0000009e00847202 */ /* 0x000fca0000000f00 */
[C---:B-1----:R-:W-:Y:S06]  /*bd00*/  HMMA.16816.F32 R84, R96.reuse, R136, R84 ;  /* 0x000000886054723c */ /* 0x042fec0000001854 */
[C---:B------:R-:W-:Y:S06]  /*bd10*/  HMMA.16816.F32 R88, R96.reuse, R138, R88 ;  /* 0x0000008a6058723c */ /* 0x040fec0000001858 */
[C---:B--2---:R-:W-:Y:S06]  /*bd20*/  HMMA.16816.F32 R92, R96.reuse, R16, R92 ;  /* 0x00000010605c723c */ /* 0x044fec000000185c */
[----:B------:R-:W-:-:S15]  /*bd30*/  HMMA.16816.F32 R96, R96, R18, R4 ;  /* 0x000000126060723c */ /* 0x000fde0000001804 */
[----:B------:R-:W-:-:S09]  /*bd40*/  NOP ;  /* 0x0000000000007918 */ /* 0x000fd20000000000 */
.L_x_1489:
        /* <DEDUP_REMOVED lines=17> */
.L_x_1496:
        /* <DEDUP_REMOVED lines=27> */
[----:B------:R3:W-:Y:S02]  /*c010*/  @P3 STS.128 [R213+0x8000], RZ ;  /* 0x008000ffd5003388 */ /* 0x0007e40000000c00 */
[----:B------:R-:W4:Y:S01]  /*c020*/  @!P3 LDC.64 R12, c[0x0][0x218] ;  /* 0x00008600ff0cbb82 */ /* 0x000f220000000a00 */
[C---:B------:R-:W-:Y:S01]  /*c030*/  @!P1 LEA.HI.X R29, R15.reuse, R5, R16, 0x1, P0 ;  /* 0x000000050f1d9211 */ /* 0x040fe200000f0c10 */
[----:B------:R-:W-:Y:S01]  /*c040*/  @!PT LDS RZ, [RZ] ;  /* 0x00000000fffff984 */ /* 0x000fe20000000800 */
[----:B------:R-:W-:Y:S01]  /*c050*/  @!PT LDS RZ, [RZ] ;  /* 0x00000000fffff984 */ /* 0x000fe20000000800 */
[----:B------:R-:W-:Y:S01]  /*c060*/  @!PT LDS RZ, [RZ] ;  /* 0x00000000fffff984 */ /* 0x000fe20000000800 */
[----:B------:R3:W-:Y:S01]  /*c070*/  @!P3 LDGSTS.E.BYPASS.LTC128B.128 [R213+0x8000], desc[UR26][R30.64+0x80] ;  /* 0x080000801ed5bfae */ /* 0x0007e2000b901d5a */
[----:B------:R-:W-:Y:S03]  /*c080*/  IADD3 R15, P0, R15, UR32, RZ ;  /* 0x000000200f0f7c10 */ /* 0x000fe6000ff1e0ff */
[----:B------:R3:W-:Y:S01]  /*c090*/  @P1 STS.128 [R213+0xa000], RZ ;  /* 0x00a000ffd5001388 */ /* 0x0007e20000000c00 */
[----:B------:R-:W-:Y:S01]  /*c0a0*/  IADD3.X R16, R16, UR31, RZ, P0, !PT ;  /* 0x0000001f10107c10 */ /* 0x000fe200087fe4ff */
[----:B------:R-:W3:Y:S01]  /*c0b0*/  @!P2 LDC.64 R4, c[0x0][0x218] ;  /* 0x00008600ff04ab82 */ /* 0x000ee20000000a00 */
[C---:B-----5:R-:W-:Y:S01]  /*c0c0*/  @!P2 LEA R34, P0, R15.reuse, R10, 0x1 ;  /* 0x0000000a0f22a211 */ /* 0x060fe200078008ff */
[----:B------:R-:W-:Y:S01]  /*c0d0*/  @!PT LDS RZ, [RZ] ;  /* 0x00000000fffff984 */ /* 0x000fe20000000800 */
[----:B------:R-:W-:Y:S01]  /*c0e0*/  @!PT LDS RZ, [RZ] ;  /* 0x00000000fffff984 */ /* 0x000fe20000000800 */
[----:B------:R-:W-:Y:S01]  /*c0f0*/  @!PT LDS RZ, [RZ] ;  /* 0x00000000fffff984 */ /* 0x000fe20000000800 */
[----:B------:R2:W-:Y:S03]  /*c100*/  @!P1 LDGSTS.E.BYPASS.LTC128B.128 [R213+0xa000], desc[UR26][R28.64+0x100] ;  /* 0x0a0001001cd59fae */ /* 0x0005e6000b901d5a */
[C-C-:B------:R-:W-:Y:S01]  /*c110*/  @!P2 LEA.HI.X R35, R15.reuse, R11, R16.reuse, 0x1, P0 ;  /* 0x0000000b0f23a211 */ /* 0x140fe200000f0c10 */
[----:B------:R2:W-:Y:S01]  /*c120*/  @P2 STS.128 [R213+0x6800], RZ ;  /* 0x006800ffd5002388 */ /* 0x0005e20000000c00 */
[C---:B-1----:R-:W-:Y:S01]  /*c130*/  @!P3 LEA R132, P0, R15.reuse, R8, 0x1 ;  /* 0x000000080f84b211 */ /* 0x042fe200078008ff */
[----:B------:R-:W1:Y:S02]  /*c140*/  @!P1 LDC.64 R10, c[0x0][0x218] ;  /* 0x00008600ff0a9b82 */ /* 0x000e640000000a00 */
[----:B------:R-:W-:Y:S01]  /*c150*/  @!PT LDS RZ, [RZ] ;  /* 0x00000000fffff984 */ /* 0x000fe20000000800 */
[----:B------:R-:W-:Y:S01]  /*c160*/  @!PT LDS RZ, [RZ] ;  /* 0x00000000fffff984 */ /* 0x000fe20000000800 */
[----:B------:R-:W-:Y:S01]  /*c170*/  @!PT LDS RZ, [RZ] ;  /* 0x00000000fffff984 */ /* 0x000fe20000000800 */
[----:B------:R1:W-:Y:S01]  /*c180*/  @!P2 LDGSTS.E.BYPASS.LTC128B.128 [R213+0x6800], desc[UR26][R34.64] ;  /* 0x0680000022d5afae */ /* 0x0003e2000b901d5a */
[C-C-:B------:R-:W-:Y:S02]  /*c190*/  @!P3 LEA.HI.X R133, R15.reuse, R9, R16.reuse, 0x1, P0 ;  /* 0x000000090f85b211 */ /* 0x140fe400000f0c10 */
[C---:B--2---:R-:W-:Y:S01]  /*c1a0*/  @!P1 LEA R134, P0, R15.reuse, R6, 0x1 ;  /* 0x000000060f869211 */ /* 0x044fe200078008ff */
[----:B------:R2:W-:Y:S02]  /*c1b0*/  @P3 STS.128 [R213+0x8800], RZ ;  /* 0x008800ffd5003388 */ /* 0x0005e40000000c00 */
[----:B------:R-:W5:Y:S01]  /*c1c0*/  @!P2 LDC.64 R8, c[0x0][0x218] ;  /* 0x00008600ff08ab82 */ /* 0x000f620000000a00 */
        /* <DEDUP_REMOVED lines=8> */
[----:B------:R-:W2:Y:S01]  /*c250*/  @!P3 LDC.64 R6, c[0x0][0x218] ;  /* 0x00008600ff06bb82 */ /* 0x000ea20000000a00 */
[C---:B---3--:R-:W-:Y:S01]  /*c260*/  @!P2 LEA R136, P0, R15.reuse, R4, 0x1 ;  /* 0x000000040f88a211 */ /* 0x048fe200078008ff */
[----:B------:R-:W-:Y:S01]  /*c270*/  @!PT LDS RZ, [RZ] ;  /* 0x00000000fffff984 */ /* 0x000fe20000000800 */
[----:B------:R-:W-:Y:S01]  /*c280*/  @!PT LDS RZ, [RZ] ;  /* 0x00000000fffff984 */ /* 0x000fe20000000800 */
[----:B------:R-:W-:Y:S01]  /*c290*/  @!PT LDS RZ, [RZ] ;  /* 0x00000000fffff984 */ /* 0x000fe20000000800 */
[----:B------:R3:W-:Y:S03]  /*c2a0*/  @!P1 LDGSTS.E.BYPASS.LTC128B.128 [R213+0xa800], desc[UR26][R134.64+0x100] ;  /* 0x0a80010086d59fae */ /* 0x0007e6000b901d5a */
[C-C-:B------:R-:W-:Y:S01]  /*c2b0*/  @!P2 LEA.HI.X R137, R15.reuse, R5, R16.reuse, 0x1, P0 ;  /* 0x000000050f89a211 */ /* 0x140fe200000f0c10 */
[----:B------:R3:W-:Y:S01]  /*c2c0*/  @P2 STS.128 [R213+0x7000], RZ ;  /* 0x007000ffd5002388 */ /* 0x0007e20000000c00 */
[C---:B----4-:R-:W-:Y:S01]  /*c2d0*/  @!P3 LEA R12, P0, R15.reuse, R12, 0x1 ;  /* 0x0000000c0f0cb211 */ /* 0x050fe200078008ff */
[----:B------:R-:W4:Y:S02]  /*c2e0*/  @!P1 LDC.64 R4, c[0x0][0x218] ;  /* 0x00008600ff049b82 */ /* 0x000f240000000a00 */
[----:B------:R-:W-:Y:S01]  /*c2f0*/  @!PT LDS RZ, [RZ] ;  /* 0x00000000fffff984 */ /* 0x000fe20000000800 */
[----:B------:R-:W-:Y:S01]  /*c300*/  @!PT LDS RZ, [RZ] ;  /* 0x00000000fffff984 */ /* 0x000fe20000000800 */
[----:B------:R-:W-:Y:S01]  /*c310*/  @!PT LDS RZ, [RZ] ;  /* 0x00000000fffff984 */ /* 0x000fe20000000800 */
[----:B------:R3:W-:Y:S01]  /*c320*/  @!P2 LDGSTS.E.BYPASS.LTC128B.128 [R213+0x7000], desc[UR26][R136.64] ;  /* 0x0700000088d5afae */ /* 0x0007e2000b901d5a */
[C-C-:B------:R-:W-:Y:S02]  /*c330*/  @!P3 LEA.HI.X R13, R15.reuse, R13, R16.reuse, 0x1, P0 ;  /* 0x0000000d0f0db211 */ /* 0x140fe400000f0c10 */
[C---:B-1----:R-:W-:Y:S01]  /*c340*/  @!P1 LEA R10, P0, R15.reuse, R10, 0x1 ;  /* 0x0000000a0f0a9211 */ /* 0x042fe200078008ff */
        /* <DEDUP_REMOVED lines=36> */
.L_x_1494:
        /* <DEDUP_REMOVED lines=16> */
[C---:B------:R-:W-:Y:S05]  /*c690*/  IADD3 R3, P4, R26.reuse, UR24, RZ ;  /* 0x000000181a037c10 */ /* 0x040fea000ff9e0ff */
[----:B------:R-:W-:Y:S01]  /*c6a0*/  @!PT LDS RZ, [RZ] ;  /* 0x00000000fffff984 */ /* 0x000fe20000000800 */
[----:B------:R-:W-:Y:S01]  /*c6b0*/  @!PT LDS RZ, [RZ] ;  /* 0x00000000fffff984 */ /* 0x000fe20000000800 */
[----:B------:R-:W-:Y:S01]  /*c6c0*/  @!PT LDS RZ, [RZ] ;  /* 0x00000000fffff984 */ /* 0x000fe20000000800 */
[----:B------:R-:W-:Y:S01]  /*c6d0*/  @!P2 LDGSTS.E.BYPASS.LTC128B.128 [R213+0xc000], desc[UR26][R234.64] ;  /* 0x0c000000ead5afae */ /* 0x000fe2000b901d5a */
[----:B------:R-:W5:Y:S05]  /*c6e0*/  @!P1 LDC.64 R22, c[0x0][0x220] ;  /* 0x00008800ff169b82 */ /* 0x000f6a0000000a00 */
[----:B------:R-:W-:Y:S03]  /*c6f0*/  @P3 STS.128 [R213+0xe000], RZ ;  /* 0x00e000ffd5003388 */ /* 0x000fe60000000c00 */
        /* <DEDUP_REMOVED lines=17> */
[----:B------:R2:W-:Y:S01]  /*c810*/  @!P1 LDGSTS.E.BYPASS.LTC128B.128 [R213+0x10000], desc[UR26][R230.64+0x100] ;  /* 0x10000100e6d59fae */ /* 0x0005e2000b901d5a */
[----:B------:R-:W5:Y:S01]  /*c820*/  @!P3 LDC.64 R26, c[0x0][0x220] ;  /* 0x00008800ff1abb82 */ /* 0x000f620000000a00 */
[C---:B---3--:R-:W-:Y:S02]  /*c830*/  @!P3 LEA R34, P0, R3.reuse, R20, 0x1 ;  /* 0x000000140322b211 */ /* 0x048fe400078008ff */
[C-C-:B------:R-:W-:Y:S02]  /*c840*/  @!P2 LEA.HI.X R33, R3.reuse, R209, R30.reuse, 0x1, P4 ;  /* 0x000000d10321a211 */ /* 0x140fe400020f0c1e */
[----:B------:R-:W-:Y:S01]  /*c850*/  @P2 STS.128 [R213+0xc800], RZ ;  /* 0x00c800ffd5002388 */ /* 0x000fe20000000c00 */
[C-C-:B------:R-:W-:Y:S02]  /*c860*/  @!P3 LEA.HI.X R35, R3.reuse, R21, R30.reuse, 0x1, P0 ;  /* 0x000000150323b211 */ /* 0x140fe400000f0c1e */
[C---:B----4-:R-:W-:Y:S03]  /*c870*/  @!P1 LEA R28, P0, R3.reuse, R28, 0x1 ;  /* 0x0000001c031c9211 */ /* 0x050fe600078008ff */
[----:B------:R-:W-:Y:S01]  /*c880*/  @!PT LDS RZ, [RZ] ;  /* 0x00000000fffff984 */ /* 0x000fe20000000800 */
[----:B------:R-:W-:Y:S01]  /*c890*/  @!PT LDS RZ, [RZ] ;  /* 0x00000000fffff984 */ /* 0x000fe20000000800 */
[----:B------:R-:W-:Y:S01]  /*c8a0*/  @!PT LDS RZ, [RZ] ;  /* 0x00000000fffff984 */ /* 0x000fe20000000800 */
[----:B------:R3:W-:Y:S01]  /*c8b0*/  @!P2 LDGSTS.E.BYPASS.LTC128B.128 [R213+0xc800], desc[UR26][R32.64] ;  /* 0x0c80000020d5afae */ /* 0x0007e2000b901d5a */
[C---:B------:R-:W-:Y:S01]  /*c8c0*/  IADD3 R31, P4, R3.reuse, UR24, RZ ;  /* 0x00000018031f7c10 */ /* 0x040fe2000ff9e0ff */
[----:B------:R-:W4:Y:S01]  /*c8d0*/  @!P3 LDC.64 R22, c[0x0][0x220] ;  /* 0x00008800ff16bb82 */ /* 0x000f220000000a00 */
[----:B------:R-:W-:Y:S03]  /*c8e0*/  @!P1 LEA.HI.X R29, R3, R29, R30, 0x1, P0 ;  /* 0x0000001d031d9211 */ /* 0x000fe600000f0c1e */
[----:B------:R-:W-:Y:S01]  /*c8f0*/  @P3 STS.128 [R213+0xe800], RZ ;  /* 0x00e800ffd5003388 */ /* 0x000fe20000000c00 */
[----:B------:R-:W-:Y:S02]  /*c900*/  IADD3.X R30, R30, UR23, RZ, P4, !PT ;  /* 0x000000171e1e7c10 */ /* 0x000fe4000a7fe4ff */
[C---:B------:R-:W-:Y:S03]  /*c910*/  IADD3 R3, P5, R31.reuse, UR24, RZ ;  /* 0x000000181f037c10 */ /* 0x040fe6000ffbe0ff */
[----:B------:R-:W-:Y:S01]  /*c920*/  @!PT LDS RZ, [RZ] ;  /* 0x00000000fffff984 */ /* 0x000fe20000000800 */
[----:B------:R-:W-:Y:S01]  /*c930*/  @!PT LDS RZ, [RZ] ;  /* 0x00000000fffff984 */ /* 0x000fe20000000800 */
[----:B------:R-:W-:Y:S01]  /*c940*/  @!PT LDS RZ, [RZ] ;  /* 0x00000000fffff984 */ /* 0x000fe20000000800 */
[----:B------:R-:W-:Y:S01]  /*c950*/  @!P3 LDGSTS.E.BYPASS.LTC128B.128 [R213+0xe800], desc[UR26][R34.64+0x80] ;  /* 0x0e80008022d5bfae */ /* 0x000fe2000b901d5a */
[----:B------:R-:W3:Y:S05]  /*c960*/  @!P1 LDC.64 R20, c[0x0][0x220] ;  /* 0x00008800ff149b82 */ /* 0x000eea0000000a00 */
[----:B------:R-:W-:Y:S06]  /*c970*/  @P1 STS.128 [R213+0x10800], RZ ;  /* 0x010800ffd5001388 */ /* 0x000fec0000000c00 */
[----:B------:R-:W-:Y:S01]  /*c980*/  @!PT LDS RZ, [RZ] ;  /* 0x00000000fffff984 */ /* 0x000fe20000000800 */
[----:B------:R-:W-:Y:S01]  /*c990*/  @!PT LDS RZ, [RZ] ;  /* 0x00000000fffff984 */ /* 0x000fe20000000800 */
[----:B------:R-:W-:Y:S01]  /*c9a0*/  @!PT LDS RZ, [RZ] ;  /* 0x00000000fffff984 */ /* 0x000fe20000000800 */
[----:B------:R-:W-:Y:S01]  /*c9b0*/  @!P1 LDGSTS.E.BYPASS.LTC128B.128 [R213+0x10800], desc[UR26][R28.64+0x100] ;  /* 0x108001001cd59fae */ /* 0x000fe2000b901d5a */
[C---:B-----5:R-:W-:Y:S02]  /*c9c0*/  @!P3 LEA R26, P4, R31.reuse, R26, 0x1 ;  /* 0x0000001a1f1ab211 */ /* 0x060fe400078808ff */
[C---:B--2---:R-:W-:Y:S03]  /*c9d0*/  @!P2 LEA R230, P0, R31.reuse, R206, 0x1 ;  /* 0x000000ce1fe6a211 */ /* 0x044fe600078008ff */
[----:B------:R-:W-:Y:S01]  /*c9e0*/  @P2 STS.128 [R213+0xd000], RZ ;  /* 0x00d000ffd5002388 */ /* 0x000fe20000000c00 */
[C-C-:B------:R-:W-:Y:S02]  /*c9f0*/  @!P3 LEA.HI.X R27, R31.reuse, R27, R30.reuse, 0x1, P4 ;  /* 0x0000001b1f1bb211 */ /* 0x140fe400020f0c1e */
[C-C-:B------:R-:W-:Y:S02]  /*ca00*/  @!P2 LEA.HI.X R231, R31.reuse, R207, R30.reuse, 0x1, P0 ;  /* 0x000000cf1fe7a211 */ /* 0x140fe400000f0c1e */
[----:B-1----:R-:W-:Y:S02]  /*ca10*/  @!P1 LEA R24, P0, R31, R24, 0x1 ;  /* 0x000000181f189211 */ /* 0x002fe400078008ff */
[----:B----4-:R-:W-:Y:S01]  /*ca20*/  @!P3 LEA R22, P4, R3, R22, 0x1 ;  /* 0x000000160316b211 */ /* 0x010fe200078808ff */
[----:B------:R-:W-:Y:S01]  /*ca30*/  @!PT LDS RZ, [RZ] ;  /* 0x00000000fffff984 */ /* 0x000fe20000000800 */
[----:B------:R-:W-:Y:S01]  /*ca40*/  @!PT LDS RZ, [RZ] ;  /* 0x00000000fffff984 */ /* 0x000fe20000000800 */
[----:B------:R-:W-:Y:S01]  /*ca50*/  @!PT LDS RZ, [RZ] ;  /* 0x00000000fffff984 */ /* 0x000fe20000000800 */
[----:B------:R-:W-:Y:S01]  /*ca60*/  @!P2 LDGSTS.E.BYPASS.LTC128B.128 [R213+0xd000], desc[UR26][R230.64] ;  /* 0x0d000000e6d5afae */ /* 0x000fe2000b901d5a */
[----:B------:R-:W-:Y:S02]  /*ca70*/  @!P1 LEA.HI.X R25, R31, R25, R30, 0x1, P0 ;  /* 0x000000191f199211 */ /* 0x000fe400000f0c1e */
[----:B------:R-:W-:Y:S03]  /*ca80*/  IADD3.X R30, R30, UR23, RZ, P5, !PT ;  /* 0x000000171e1e7c10 */ /* 0x000fe6000affe4ff */
[----:B------:R-:W-:Y:S01]  /*ca90*/  @P3 STS.128 [R213+0xf000], RZ ;  /* 0x00f000ffd5003388 */ /* 0x000fe20000000c00 */
[C---:B---3--:R-:W-:Y:S02]  /*caa0*/  @!P2 LEA R32, P5, R3.reuse, R204, 0x1 ;  /* 0x000000cc0320a211 */ /* 0x048fe400078a08ff */
[C-C-:B------:R-:W-:Y:S03]  /*cab0*/  @!P3 LEA.HI.X R23, R3.reuse, R23, R30.reuse, 0x1, P4 ;  /* 0x000000170317b211 */ /* 0x140fe600020f0c1e */
[----:B------:R-:W-:Y:S01]  /*cac0*/  @!PT LDS RZ, [RZ] ;  /* 0x00000000fffff984 */ /* 0x000fe20000000800 */
[----:B------:R-:W-:Y:S01]  /*cad0*/  @!PT LDS RZ, [RZ] ;  /* 0x00000000fffff984 */ /* 0x000fe20000000800 */
[----:B------:R-:W-:Y:S01]  /*cae0*/  @!PT LDS RZ, [RZ] ;  /* 0x00000000fffff984 */ /* 0x000fe20000000800 */
[----:B------:R-:W-:Y:S01]  /*caf0*/  @!P3 LDGSTS.E.BYPASS.LTC128B.128 [R213+0xf000], desc[UR26][R26.64+0x80] ;  /* 0x0f0000801ad5bfae */ /* 0x000fe2000b901d5a */
[C-C-:B------:R-:W-:Y:S02]  /*cb00*/  @!P2 LEA.HI.X R33, R3.reuse, R205, R30.reuse, 0x1, P5 ;  /* 0x000000cd0321a211 */ /* 0x140fe400028f0c1e */
[C---:B------:R-:W-:Y:S03]  /*cb10*/  @!P1 LEA R20, P0, R3.reuse, R20, 0x1 ;  /* 0x0000001403149211 */ /* 0x040fe600078008ff */
[----:B------:R-:W-:Y:S01]  /*cb20*/  @P1 STS.128 [R213+0x11000], RZ ;  /* 0x011000ffd5001388 */ /* 0x000fe20000000c00 */
[----:B------:R-:W-:Y:S05]  /*cb30*/  @!P1 LEA.HI.X R21, R3, R21, R30, 0x1, P0 ;  /* 0x0000001503159211 */ /* 0x000fea00000f0c1e */
[----:B------:R-:W-:Y:S01]  /*cb40*/  @!PT LDS RZ, [RZ] ;  /* 0x00000000fffff984 */ /* 0x000fe20000000800 */
[----:B------:R-:W-:Y:S01]  /*cb50*/  @!PT LDS RZ, [RZ] ;  /* 0x00000000fffff984 */ /* 0x000fe20000000800 */
[----:B------:R-:W-:Y:S01]  /*cb60*/  @!PT LDS RZ, [RZ] ;  /* 0x00000000fffff984 */ /* 0x000fe20000000800 */
[----:B------:R-:W-:Y:S01]  /*cb70*/  @!P1 LDGSTS.E.BYPASS.LTC128B.128 [R213+0x11000], desc[UR26][R24.64+0x100] ;  /* 0x1100010018d59fae */ /* 0x000fe2000b901d5a */
[----:B------:R-:W-:Y:S05]  /*cb80*/  IMAD.U32 R3, RZ, RZ, UR12 ;  /* 0x0000000cff037e24 */ /* 0x000fea000f8e00ff */
[----:B------:R-:W-:Y:S01]  /*cb90*/  @P2 STS.128 [R213+0xd800], RZ ;  /* 0x00d800ffd5002388 */ /* 0x000fe20000000c00 */
[----:B------:R-:W-:Y:S05]  /*cba0*/  IMAD R3, R3, 0x40, R224 ;  /* 0x0000004003037824 */ /* 0x000fea00078e02e0 */
[----:B------:R-:W-:Y:S01]  /*cbb0*/  @!PT LDS RZ, [RZ] ;  /* 0x00000000fffff984 */ /* 0x000fe20000000800 */
[----:B------:R-:W-:Y:S01]  /*cbc0*/  @!PT LDS RZ, [RZ] ;  /* 0x00000000fffff984 */ /* 0x000fe20000000800 */
[----:B------:R-:W-:Y:S01]  /*cbd0*/  @!PT LDS RZ, [RZ] ;  /* 0x00000000fffff984 */ /* 0x000fe20000000800 */
[----:B------:R-:W-:Y:S01]  /*cbe0*/  @!P2 LDGSTS.E.BYPASS.LTC128B.128 [R213+0xd800], desc[UR26][R32.64] ;  /* 0x0d80000020d5afae */ /* 0x000fe2000b901d5a */
[C---:B------:R-:W-:Y:S01]  /*cbf0*/  VIADD R232, R3.reuse, 0x1 ;  /* 0x0000000103e87836 */ /* 0x040fe20000000000 */
[-C--:B------:R-:W-:Y:S01]  /*cc00*/  ISETP.GE.AND P4, PT, R3, R222.reuse, PT ;  /* 0x000000de0300720c */ /* 0x080fe20003f86270 */
[C-C-:B------:R-:W-:Y:S03]  /*cc10*/  IMAD.IADD R239, R223.reuse, 0x1, -R3.reuse ;  /* 0x00000001dfef7824 */ /* 0x140fe600078e0a03 */
[----:B------:R-:W-:Y:S01]  /*cc20*/  @P3 STS.128 [R213+0xf800], RZ ;  /* 0x00f800ffd5003388 */ /* 0x000fe20000000c00 */
[--C-:B------:R-:W-:Y:S01]  /*cc30*/  IMAD.IADD R237, R223, 0x1, -R232.reuse ;  /* 0x00000001dfed7824 */ /* 0x100fe200078e0ae8 */
[----:B------:R-:W-:Y:S01]  /*cc40*/  ISETP.GE.AND P0, PT, R232, R222, PT ;  /* 0x000000dee800720c */ /* 0x000fe20003f06270 */
[----:B------:R-:W-:Y:S03]  /*cc50*/  IMAD.IADD R234, R220, 0x1, -R3 ;  /* 0x00000001dcea7824 */ /* 0x000fe600078e0a03 */
[----:B------:R-:W-:Y:S01]  /*cc60*/  @!PT LDS RZ, [RZ] ;  /* 0x00000000fffff984 */ /* 0x000fe20000000800 */
[----:B------:R-:W-:Y:S01]  /*cc70*/  @!PT LDS RZ, [RZ] ;  /* 0x00000000fffff984 */ /* 0x000fe20000000800 */
[----:B------:R-:W-:Y:S01]  /*cc80*/  @!PT LDS RZ, [RZ] ;  /* 0x00000000fffff984 */ /* 0x000fe20000000800 */
[----:B------:R-:W-:Y:S01]  /*cc90*/  @!P3 LDGSTS.E.BYPASS.LTC128B.128 [R213+0xf800], desc[UR26][R22.64+0x80] ;  /* 0x0f80008016d5bfae */ /* 0x000fe2000b901d5a */
[C---:B------:R-:W-:Y:S01]  /*cca0*/  ISETP.GE.AND P6, PT, R232.reuse, R219, PT ;  /* 0x000000dbe800720c */ /* 0x040fe20003fc6270 */
[C---:B------:R-:W-:Y:S01]  /*ccb0*/  VIADD R240, R3.reuse, 0x8 ;  /* 0x0000000803f07836 */ /* 0x040fe20000000000 */
[C---:B------:R-:W-:Y:S03]  /*ccc0*/  ISETP.GE.OR P0, PT, R232.reuse, R221, !P0 ;  /* 0x000000dde800720c */ /* 0x040fe60004706670 */
[----:B------:R-:W-:Y:S01]  /*ccd0*/  @P1 STS.128 [R213+0x11800], RZ ;  /* 0x011800ffd5001388 */ /* 0x000fe20000000c00 */
[----:B------:R-:W-:Y:S01]  /*cce0*/  ISETP.GE.OR P6, PT, R232, R218, !P6 ;  /* 0x000000dae800720c */ /* 0x000fe200077c6670 */
[----:B------:R-:W-:Y:S01]  /*ccf0*/  IMAD.IADD R232, R220, 0x1, -R232 ;  /* 0x00000001dce87824 */ /* 0x000fe200078e0ae8 */
[----:B------:R-:W-:Y:S03]  /*cd00*/  IABS R239, R239 ;  /* 0x000000ef00ef7213 */ /* 0x000fe60000000000 */
[----:B------:R-:W-:Y:S01]  /*cd10*/  @!PT LDS RZ, [RZ] ;  /* 0x00000000fffff984 */ /* 0x000fe20000000800 */
[----:B------:R-:W-:Y:S01]  /*cd20*/  @!PT LDS RZ, [RZ] ;  /* 0x00000000fffff984 */ /* 0x000fe20000000800 */
[----:B------:R-:W-:Y:S01]  /*cd30*/  @!PT LDS RZ, [RZ] ;  /* 0x00000000fffff984 */ /* 0x000fe20000000800 */
[----:B------:R1:W-:Y:S01]  /*cd40*/  @!P1 LDGSTS.E.BYPASS.LTC128B.128 [R213+0x11800], desc[UR26][R20.64+0x100] ;  /* 0x1180010014d59fae */ /* 0x0003e2000b901d5a */
[----:B------:R-:W-:Y:S01]  /*cd50*/  IABS R237, R237 ;  /* 0x000000ed00ed7213 */ /* 0x000fe20000000000 */
[C---:B------:R-:W-:Y:S01]  /*cd60*/  VIADD R242, R3.reuse, 0x11 ;  /* 0x0000001103f27836 */ /* 0x040fe20000000000 */
[----:B------:R-:W-:Y:S03]  /*cd70*/  IABS R234, R234 ;  /* 0x000000ea00ea7213 */ /* 0x000fe60000000000 */
[----:B------:R-:W-:Y:S01]  /*cd80*/  LDSM.16.M88.4 R132, [R202] ;  /* 0x00000000ca84783b */ /* 0x000fe20000000200 */
[----:B------:R-:W-:Y:S02]  /*cd90*/  IABS R232, R232 ;  /* 0x000000e800e87213 */ /* 0x000fe40000000000 */
[----:B------:R-:W-:Y:S02]  /*cda0*/  I2FP.F32.S32 R239, R239 ;  /* 0x000000ef00ef7245 */ /* 0x000fe40000201400 */
[----:B------:R-:W-:Y:S01]  /*cdb0*/  I2FP.F32.S32 R237, R237 ;  /* 0x000000ed00ed7245 */ /* 0x000fe20000201400 */
[----:B------:R-:W2:Y:S01]  /*cdc0*/  LDSM.16.M88.4 R136, [R201+0x6000] ;  /* 0x00600000c988783b */ /* 0x000ea20000000200 */
[----:B------:R-:W-:Y:S02]  /*cdd0*/  I2FP.F32.S32 R234, R234 ;  /* 0x000000ea00ea7245 */ /* 0x000fe40000201400 */
[----:B------:R-:W-:Y:S02]  /*cde0*/  I2FP.F32.S32 R232, R232 ;  /* 0x000000e800e87245 */ /* 0x000fe40000201400 */
[C---:B------:R-:W-:Y:S01]  /*cdf0*/  ISETP.GE.AND P5, PT, R3.reuse, R219, PT ;  /* 0x000000db0300720c */ /* 0x040fe20003fa6270 */
[----:B------:R-:W3:Y:S01]  /*ce00*/  LDSM.16.M88.4 R140, [R201+0x6800] ;  /* 0x00680000c98c783b */ /* 0x000ee20000000200 */
[CC--:B------:R-:W-:Y:S02]  /*ce10*/  ISETP.GE.OR P4, PT, R3.reuse, R221.reuse, !P4 ;  /* 0x000000dd0300720c */ /* 0x0c0fe40006786670 */
[----:B------:R-:W-:Y:S03]  /*ce20*/  ISETP.GE.OR P5, PT, R3, R218, !P5 ;  /* 0x000000da0300720c */ /* 0x000fe60006fa6670 */
[----:B------:R-:W1:Y:S06]  /*ce30*/  LDSM.16.M88.4 R144, [R201+0x7000] ;  /* 0x00700000c990783b */ /* 0x000e6c0000000200 */
[----:B------:R-:W4:Y:S06]  /*ce40*/  LDSM.16.M88.4 R148, [R201+0x7800] ;  /* 0x00780000c994783b */ /* 0x000f2c0000000200 */
        /* <DEDUP_REMOVED lines=11> */
[C---:B-1----:R-:W-:Y:S05]  /*cf00*/  HMMA.16816.F32 R20, R132.reuse, R144, RZ ;  /* 0x000000908414723c */ /* 0x042fea00000018ff */
[----:B------:R-:W1:Y:S01]  /*cf10*/  LDSM.16.M88.4 R176, [R195+0x6000] ;  /* 0x00600000c3b0783b */ /* 0x000e620000000200 */
[C---:B------:R-:W-:Y:S05]  /*cf20*/  HMMA.16816.F32 R24, R132.reuse, R146, RZ ;  /* 0x000000928418723c */ /* 0x040fea00000018ff */
[----:B------:R-:W-:Y:S01]  /*cf30*/  LDSM.16.M88.4 R136, [R195+0x7000] ;  /* 0x00700000c388783b */ /* 0x000fe20000000200 */
[C---:B----4-:R-:W-:Y:S05]  /*cf40*/  HMMA.16816.F32 R28, R132.reuse, R148, RZ ;  /* 0x00000094841c723c */ /* 0x050fea00000018ff */
[----:B------:R-:W-:Y:S01]  /*cf50*/  LDSM.16.M88.4 R140, [R195+0x7800] ;  /* 0x00780000c38c783b */ /* 0x000fe20000000200 */
[----:B------:R-:W-:Y:S05]  /*cf60*/  HMMA.16816.F32 R32, R132, R150, RZ ;  /* 0x000000968420723c */ /* 0x000fea00000018ff */
[----:B------:R-:W4:Y:S01]  /*cf70*/  LDSM.16.M88.4 R132, [R195+0x6800] ;  /* 0x00680000c384783b */ /* 0x000f220000000200 */
        /* <DEDUP_REMOVED lines=14> */
[C---:B-1----:R-:W-:Y:S01]  /*d060*/  HMMA.16816.F32 R4, R172.reuse, R176, R4 ;  /* 0x000000b0ac04723c */ /* 0x042fe20000001804 */
[----:B------:R-:W1:Y:S05]  /*d070*/  LDSM.16.M88.4 R168, [R201+0x8000] ;  /* 0x00800000c9a8783b */ /* 0x000e6a0000000200 */
[C---:B------:R-:W-:Y:S01]  /*d080*/  HMMA.16816.F32 R8, R172.reuse, R178, R8 ;  /* 0x000000b2ac08723c */ /* 0x040fe20000001808 */
[----:B------:R-:W-:Y:S05]  /*d090*/  LDSM.16.M88.4 R176, [R187] ;  /* 0x00000000bbb0783b */ /* 0x000fea0000000200 */
[C---:B----4-:R-:W-:Y:S06]  /*d0a0*/  HMMA.16816.F32 R12, R172.reuse, R132, R12 ;  /* 0x00000084ac0c723c */ /* 0x050fec000000180c */
[C---:B------:R-:W-:Y:S01]  /*d0b0*/  HMMA.16816.F32 R16, R172.reuse, R134, R16 ;  /* 0x00000086ac10723c */ /* 0x040fe20000001810 */
[----:B------:R-:W3:Y:S05]  /*d0c0*/  LDSM.16.M88.4 R132, [R201+0x8800] ;  /* 0x00880000c984783b */ /* 0x000eea0000000200 */
        /* <DEDUP_REMOVED lines=19> */
[C---:B-1----:R-:W-:Y:S01]  /*d200*/  HMMA.16816.F32 R4, R164.reuse, R168, R4 ;  /* 0x000000a8a404723c */ /* 0x042fe20000001804 */
[----:B------:R-:W1:Y:S05]  /*d210*/  LDSM.16.M88.4 R160, [R195+0x8000] ;  /* 0x00800000c3a0783b */ /* 0x000e6a0000000200 */
[C---:B------:R-:W-:Y:S01]  /*d220*/  HMMA.16816.F32 R8, R164.reuse, R170, R8 ;  /* 0x000000aaa408723c */ /* 0x040fe20000001808 */
[----:B------:R-:W-:Y:S05]  /*d230*/  LDSM.16.M88.4 R168, [R188+0x2000] ;  /* 0x00200000bca8783b */ /* 0x000fea0000000200 */
        /* <DEDUP_REMOVED lines=22> */
[C---:B-1----:R-:W-:Y:S01]  /*d3a0*/  HMMA.16816.F32 R4, R156.reuse, R160, R4 ;  /* 0x000000a09c04723c */ /* 0x042fe20000001804 */
[----:B------:R-:W1:Y:S05]  /*d3b0*/  LDSM.16.M88.4 R172, [R202+0x4000] ;  /* 0x00400000caac783b */ /* 0x000e6a0000000200 */
[C---:B------:R-:W-:Y:S01]  /*d3c0*/  HMMA.16816.F32 R8, R156.reuse, R162, R8 ;  /* 0x000000a29c08723c */ /* 0x040fe20000001808 */
[----:B------:R-:W-:Y:S05]  /*d3d0*/  LDSM.16.M88.4 R160, [R183] ;  /* 0x00000000b7a0783b */ /* 0x000fea0000000200 */
        /* <DEDUP_REMOVED lines=44> */
[C---:B-1----:R-:W-:Y:S06]  /*d6a0*/  HMMA.16816.F32 R4, R164.reuse, R168, R4 ;  /* 0x000000a8a404723c */ /* 0x042fec0000001804 */
[C---:B------:R-:W-:Y:S06]  /*d6b0*/  HMMA.16816.F32 R8, R164.reuse, R170, R8 ;  /* 0x000000aaa408723c */ /* 0x040fec0000001808 */
[C---:B---3--:R-:W-:Y:S06]  /*d6c0*/  HMMA.16816.F32 R12, R164.reuse, R132, R12 ;  /* 0x00000084a40c723c */ /* 0x048fec000000180c */
[C---:B------:R-:W-:Y:S01]  /*d6d0*/  HMMA.16816.F32 R16, R164.reuse, R134, R16 ;  /* 0x00000086a410723c */ /* 0x040fe20000001810 */
[----:B------:R-:W1:Y:S05]  /*d6e0*/  LDSM.16.M88.4 R132, [R188+0x4800] ;  /* 0x00480000bc84783b */ /* 0x000e6a0000000200 */
[C---:B----4-:R-:W-:Y:S06]  /*d6f0*/  HMMA.16816.F32 R20, R164.reuse, R136, R20 ;  /* 0x00000088a414723c */ /* 0x050fec0000001814 */
[C---:B------:R-:W-:Y:S06]  /*d700*/  HMMA.16816.F32 R24, R164.reuse, R138, R24 ;  /* 0x0000008aa418723c */ /* 0x040fec0000001818 */
[C---:B------:R-:W-:Y:S06]  /*d710*/  HMMA.16816.F32 R28, R164.reuse, R140, R28 ;  /* 0x0000008ca41c723c */ /* 0x040fec000000181c */
[----:B------:R-:W-:Y:S06]  /*d720*/  HMMA.16816.F32 R32, R164, R142, R32 ;  /* 0x0000008ea420723c */ /* 0x000fec0000001820 */
[C---:B-----5:R-:W-:Y:S06]  /*d730*/  HMMA.16816.F32 R4, R172.reuse, R176, R4 ;  /* 0x000000b0ac04723c */ /* 0x060fec0000001804 */
        /* <DEDUP_REMOVED lines=17> */
[----:B------:R-:W-:Y:S04]  /*d850*/  VIADD R239, R3, 0x9 ;  /* 0x0000000903ef7836 */ /* 0x000fe80000000000 */
[----:B------:R-:W-:Y:S01]  /*d860*/  FSEL R150, R228, -INF , !P4 ;  /* 0xff800000e4967808 */ /* 0x000fe20006000000 */
[----:B------:R-:W-:Y:S01]  /*d870*/  IMAD.IADD R228, R223, 0x1, -R240 ;  /* 0x00000001dfe47824 */ /* 0x000fe200078e0af0 */
[-C--:B------:R-:W-:Y:S02]  /*d880*/  ISETP.GE.AND P4, PT, R240, R222.reuse, PT ;  /* 0x000000def000720c */ /* 0x080fe40003f86270 */
[----:B------:R-:W2:Y:S01]  /*d890*/  MUFU.TANH R247, R247 ;  /* 0x000000f700f77308 */ /* 0x000ea20000002400 */
[----:B---3--:R-:W-:Y:S01]  /*d8a0*/  FFMA.FTZ R230, R237, -UR17, R230 ;  /* 0x80000011ede67c23 */ /* 0x008fe200080100e6 */
[----:B------:R-:W-:Y:S01]  /*d8b0*/  IMAD.IADD R241, R220, 0x1, -R239 ;  /* 0x00000001dcf17824 */ /* 0x000fe200078e0aef */
[----:B------:R-:W-:Y:S01]  /*d8c0*/  ISETP.GE.OR P4, PT, R240, R221, !P4 ;  /* 0x000000ddf000720c */ /* 0x000fe20006786670 */
[C---:B-1----:R-:W-:Y:S03]  /*d8d0*/  HMMA.16816.F32 R20, R172.reuse, R132, R20 ;  /* 0x00000084ac14723c */ /* 0x042fe60000001814 */
[----:B------:R-:W-:Y:S01]  /*d8e0*/  FSEL R251, R230, -INF , !P0 ;  /* 0xff800000e6fb7808 */ /* 0x000fe20004000000 */
[----:B----4-:R-:W-:Y:S01]  /*d8f0*/  FFMA.FTZ R249, R234, -UR17, R249 ;  /* 0x80000011eaf97c23 */ /* 0x010fe200080100f9 */
[C---:B------:R-:W-:Y:S01]  /*d900*/  ISETP.GE.AND P0, PT, R240.reuse, R219, PT ;  /* 0x000000dbf000720c */ /* 0x040fe20003f06270 */
[C---:B------:R-:W-:Y:S01]  /*d910*/  HMMA.16816.F32 R24, R172.reuse, R134, R24 ;  /* 0x00000086ac18723c */ /* 0x040fe20000001818 */
[----:B------:R-:W1:Y:S01]  /*d920*/  LDSM.16.M88.4 R132, [R188+0x5800] ;  /* 0x00580000bc84783b */ /* 0x000e620000000200 */
[----:B------:R-:W-:Y:S04]  /*d930*/  DEPBAR.LE SB0, 0x0 ;  /* 0x000080000000791a */ /* 0x000fe80000000000 */
[----:B------:R-:W-:Y:S01]  /*d940*/  FSEL R249, R249, -INF , !P5 ;  /* 0xff800000f9f97808 */ /* 0x000fe20006800000 */
[----:B------:R-:W-:Y:S01]  /*d950*/  BAR.SYNC.DEFER_BLOCKING 0x0 ;  /* 0x0000000000007b1d */ /* 0x000fe20000010000 */
[C---:B------:R-:W-:Y:S02]  /*d960*/  ISETP.GE.AND P5, PT, R239.reuse, R222, PT ;  /* 0x000000deef00720c */ /* 0x040fe40003fa6270 */
[----:B------:R-:W-:Y:S01]  /*d970*/  ISETP.GE.OR P0, PT, R240, R218, !P0 ;  /* 0x000000daf000720c */ /* 0x000fe20004706670 */
[----:B--2---:R-:W-:Y:S01]  /*d980*/  FFMA.FTZ R247, R232, -UR17, R247 ;  /* 0x80000011e8f77c23 */ /* 0x004fe200080100f7 */
[----:B------:R-:W-:Y:S01]  /*d990*/  ISETP.GE.OR P5, PT, R239, R221, !P5 ;  /* 0x000000ddef00720c */ /* 0x000fe20006fa6670 */
[----:B------:R-:W-:Y:S02]  /*d9a0*/  IMAD.IADD R230, R220, 0x1, -R240 ;  /* 0x00000001dce67824 */ /* 0x000fe400078e0af0 */
[----:B------:R-:W-:Y:S01]  /*d9b0*/  FMUL.FTZ R237, R13, UR10 ;  /* 0x0000000a0ded7c20 */ /* 0x000fe20008410000 */
[----:B------:R-:W-:Y:S01]  /*d9c0*/  IMAD.IADD R240, R223, 0x1, -R239 ;  /* 0x00000001dff07824 */ /* 0x000fe200078e0aef */
[----:B------:R-:W-:Y:S01]  /*d9d0*/  FSEL R247, R247, -INF , !P6 ;  /* 0xff800000f7f77808 */ /* 0x000fe20007000000 */
[----:B------:R-:W-:Y:S01]  /*d9e0*/  FMUL.FTZ R232, R14, UR10 ;  /* 0x0000000a0ee87c20 */ /* 0x000fe20008410000 */
[----:B------:R-:W-:Y:S01]  /*d9f0*/  ISETP.GE.AND P6, PT, R239, R219, PT ;  /* 0x000000dbef00720c */ /* 0x000fe20003fc6270 */
[----:B------:R-:W-:Y:S01]  /*da00*/  FMUL.FTZ R234, R15, UR10 ;  /* 0x0000000a0fea7c20 */ /* 0x000fe20008410000 */
[----:B------:R-:W-:Y:S01]  /*da10*/  IABS R240, R240 ;  /* 0x000000f000f07213 */ /* 0x000fe20000000000 */
[----:B------:R-:W-:Y:S01]  /*da20*/  FMUL.FTZ R21, R21, UR10 ;  /* 0x0000000a15157c20 */ /* 0x000fe20008410000 */
[----:B------:R-:W-:Y:S01]  /*da30*/  ISETP.GE.OR P6, PT, R239, R218, !P6 ;  /* 0x000000daef00720c */ /* 0x000fe200077c6670 */
[----:B------:R-:W-:Y:S01]  /*da40*/  FMUL.FTZ R22, R22, UR10 ;  /* 0x0000000a16167c20 */ /* 0x000fe20008410000 */
[----:B------:R-:W-:Y:S01]  /*da50*/  IABS R239, R228 ;  /* 0x000000e400ef7213 */ /* 0x000fe20000000000 */
[----:B------:R-:W-:Y:S01]  /*da60*/  FMUL.FTZ R20, R20, UR10 ;  /* 0x0000000a14147c20 */ /* 0x000fe20008410000 */
[----:B------:R-:W-:Y:S01]  /*da70*/  I2FP.F32.S32 R240, R240 ;  /* 0x000000f000f07245 */ /* 0x000fe20000201400 */
[----:B------:R-:W-:Y:S01]  /*da80*/  FMUL.FTZ R23, R23, UR10 ;  /* 0x0000000a17177c20 */ /* 0x000fe20008410000 */
[----:B------:R-:W-:Y:S01]  /*da90*/  I2FP.F32.S32 R239, R239 ;  /* 0x000000ef00ef7245 */ /* 0x000fe20000201400 */
[----:B------:R-:W-:Y:S01]  /*daa0*/  FMUL.FTZ R24, R24, UR10 ;  /* 0x0000000a18187c20 */ /* 0x000fe20008410000 */
[----:B------:R-:W-:Y:S01]  /*dab0*/  IABS R228, R241 ;  /* 0x000000f100e47213 */ /* 0x000fe20000000000 */
[----:B------:R-:W2:Y:S01]  /*dac0*/  MUFU.TANH R236, R236 ;  /* 0x000000ec00ec7308 */ /* 0x000ea20000002400 */
[----:B------:R-:W-:Y:S01]  /*dad0*/  IABS R230, R230 ;  /* 0x000000e600e67213 */ /* 0x000fe20000000000 */
[----:B------:R-:W-:Y:S01]  /*dae0*/  FMUL.FTZ R27, R27, UR10 ;  /* 0x0000000a1b1b7c20 */ /* 0x000fe20008410000 */
[----:B------:R-:W-:Y:S01]  /*daf0*/  I2FP.F32.S32 R228, R228 ;  /* 0x000000e400e47245 */ /* 0x000fe20000201400 */
[----:B------:R-:W-:Y:S01]  /*db00*/  FMUL.FTZ R25, R25, UR10 ;  /* 0x0000000a19197c20 */ /* 0x000fe20008410000 */
[----:B------:R-:W-:Y:S01]  /*db10*/  I2FP.F32.S32 R230, R230 ;  /* 0x000000e600e67245 */ /* 0x000fe20000201400 */
[----:B------:R-:W-:Y:S04]  /*db20*/  FMUL.FTZ R26, R26, UR10 ;  /* 0x0000000a1a1a7c20 */ /* 0x000fe80008410000 */
[----:B------:R-:W3:Y:S01]  /*db30*/  MUFU.TANH R235, R235 ;  /* 0x000000eb00eb7308 */ /* 0x000ee20000002400 */
[C---:B-1----:R-:W-:Y:S09]  /*db40*/  HMMA.16816.F32 R28, R172.reuse, R132, R28 ;  /* 0x00000084ac1c723c */ /* 0x042ff2000000181c */
[----:B------:R-:W1:Y:S02]  /*db50*/  MUFU.TANH R233, R233 ;  /* 0x000000e900e97308 */ /* 0x000e640000002400 */
[----:B--2---:R-:W-:Y:S01]  /*db60*/  FFMA.FTZ R236, R239, -UR17, R236 ;  /* 0x80000011efec7c23 */ /* 0x004fe200080100ec */
[----:B------:R-:W-:Y:S04]  /*db70*/  HMMA.16816.F32 R32, R172, R134, R32 ;  /* 0x00000086ac20723c */ /* 0x000fe80000001820 */
[----:B------:R-:W-:Y:S03]  /*db80*/  FSEL R158, R236, -INF , !P4 ;  /* 0xff800000ec9e7808 */ /* 0x000fe60006000000 */
[----:B------:R-:W-:Y:S01]  /*db90*/  MUFU.TANH R236, R237 ;  /* 0x000000ed00ec7308 */ /* 0x000fe20000002400 */
[----:B---3--:R-:W-:Y:S03]  /*dba0*/  FFMA.FTZ R235, R240, -UR17, R235 ;  /* 0x80000011f0eb7c23 */ /* 0x008fe600080100eb */
[----:B------:R-:W-:Y:S02]  /*dbb0*/  VIADD R240, R3, 0x10 ;  /* 0x0000001003f07836 */ /* 0x000fe40000000000 */
[----:B------:R-:W-:Y:S02]  /*dbc0*/  FSEL R154, R235, -INF , !P5 ;  /* 0xff800000eb9a7808 */ /* 0x000fe40006800000 */
[--C-:B------:R-:W-:Y:S01]  /*dbd0*/  IMAD.IADD R243, R220, 0x1, -R240.reuse ;  /* 0x00000001dcf37824 */ /* 0x100fe200078e0af0 */
[C---:B------:R-:W-:Y:S01]  /*dbe0*/  ISETP.GE.AND P4, PT, R240.reuse, R222, PT ;  /* 0x000000def000720c */ /* 0x040fe20003f86270 */
[----:B------:R2:W-:Y:S01]  /*dbf0*/  MUFU.TANH R237, R232 ;  /* 0x000000e800ed7308 */ /* 0x0005e20000002400 */
[----:B------:R-:W-:Y:S01]  /*dc00*/  ISETP.GE.AND P5, PT, R240, R219, PT ;  /* 0x000000dbf000720c */ /* 0x000fe20003fa6270 */
[----:B-1----:R-:W-:Y:S01]  /*dc10*/  FFMA.FTZ R241, R228, -UR17, R233 ;  /* 0x80000011e4f17c23 */ /* 0x002fe200080100e9 */
[----:B------:R-:W-:Y:S01]  /*dc20*/  ISETP.GE.OR P4, PT, R240, R221, !P4 ;  /* 0x000000ddf000720c */ /* 0x000fe20006786670 */
[----:B------:R-:W-:Y:S01]  /*dc30*/  FMUL.FTZ R228, R18, UR10 ;  /* 0x0000000a12e47c20 */ /* 0x000fe20008410000 */
[-C--:B------:R-:W-:Y:S01]  /*dc40*/  ISETP.GE.OR P5, PT, R240, R218.reuse, !P5 ;  /* 0x000000daf000720c */ /* 0x080fe20006fa6670 */
[----:B------:R-:W-:Y:S01]  /*dc50*/  FMUL.FTZ R233, R16, UR10 ;  /* 0x0000000a10e97c20 */ /* 0x000fe20008410000 */
[----:B------:R-:W-:Y:S03]  /*dc60*/  FSEL R14, R241, -INF , !P6 ;  /* 0xff800000f10e7808 */ /* 0x000fe60007000000 */
[----:B------:R-:W1:Y:S01]  /*dc70*/  MUFU.TANH R231, R231 ;  /* 0x000000e700e77308 */ /* 0x000e620000002400 */
[----:B------:R-:W-:Y:S01]  /*dc80*/  ISETP.GE.AND P6, PT, R242, R219, PT ;  /* 0x000000dbf200720c */ /* 0x000fe20003fc6270 */
[----:B------:R-:W-:Y:S02]  /*dc90*/  IMAD.IADD R241, R223, 0x1, -R240 ;  /* 0x00000001dff17824 */ /* 0x000fe400078e0af0 */
[----:B------:R-:W-:Y:S01]  /*dca0*/  FMUL.FTZ R29, R29, UR10 ;  /* 0x0000000a1d1d7c20 */ /* 0x000fe20008410000 */
[--C-:B------:R-:W-:Y:S01]  /*dcb0*/  IMAD.IADD R240, R220, 0x1, -R242.reuse ;  /* 0x00000001dcf07824 */ /* 0x100fe200078e0af2 */
[----:B------:R-:W-:Y:S01]  /*dcc0*/  ISETP.GE.OR P6, PT, R242, R218, !P6 ;  /* 0x000000daf200720c */ /* 0x000fe200077c6670 */
[----:B------:R-:W-:Y:S01]  /*dcd0*/  FMUL.FTZ R28, R28, UR10 ;  /* 0x0000000a1c1c7c20 */ /* 0x000fe20008410000 */
[----:B------:R-:W-:Y:S02]  /*dce0*/  IABS R241, R241 ;  /* 0x000000f100f17213 */ /* 0x000fe40000000000 */
[----:B------:R3:W4:Y:S01]  /*dcf0*/  MUFU.TANH R235, R234 ;  /* 0x000000ea00eb7308 */ /* 0x0007220000002400 */
[----:B--2---:R-:W-:Y:S01]  /*dd00*/  IABS R232, R243 ;  /* 0x000000f300e87213 */ /* 0x004fe20000000000 */
[----:B------:R-:W-:Y:S01]  /*dd10*/  FMUL.FTZ R33, R33, UR10 ;  /* 0x0000000a21217c20 */ /* 0x000fe20008410000 */
[----:B------:R-:W-:Y:S01]  /*dd20*/  IABS R240, R240 ;  /* 0x000000f000f07213 */ /* 0x000fe20000000000 */
[----:B------:R-:W-:Y:S01]  /*dd30*/  FMUL.FTZ R32, R32, UR10 ;  /* 0x0000000a20207c20 */ /* 0x000fe20008410000 */
[----:B------:R-:W-:Y:S01]  /*dd40*/  I2FP.F32.S32 R232, R232 ;  /* 0x000000e800e87245 */ /* 0x000fe20000201400 */
[----:B------:R-:W-:Y:S01]  /*dd50*/  FMUL.FTZ R31, R31, UR10 ;  /* 0x0000000a1f1f7c20 */ /* 0x000fe20008410000 */
[----:B------:R-:W-:Y:S03]  /*dd60*/  I2FP.F32.S32 R241, R241 ;  /* 0x000000f100f17245 */ /* 0x000fe60000201400 */
[----:B------:R-:W2:Y:S01]  /*dd70*/  MUFU.TANH R238, R238 ;  /* 0x000000ee00ee7308 */ /* 0x000ea20000002400 */
[----:B-1----:R-:W-:Y:S01]  /*dd80*/  FFMA.FTZ R239, R230, -UR17, R231 ;  /* 0x80000011e6ef7c23 */ /* 0x002fe200080100e7 */
[----:B------:R-:W-:Y:S01]  /*dd90*/  FFMA.FTZ R237, R232, -UR17, R237 ;  /* 0x80000011e8ed7c23 */ /* 0x000fe200080100ed */
[----:B------:R-:W-:Y:S01]  /*dda0*/  FMUL.FTZ R230, R19, UR10 ;  /* 0x0000000a13e67c20 */ /* 0x000fe20008410000 */
[----:B------:R-:W-:Y:S01]  /*ddb0*/  FMUL.FTZ R231, R17, UR10 ;  /* 0x0000000a11e77c20 */ /* 0x000fe20008410000 */
[----:B------:R-:W-:Y:S01]  /*ddc0*/  FMUL.FTZ R30, R30, UR10 ;  /* 0x0000000a1e1e7c20 */ /* 0x000fe20008410000 */
[----:B------:R-:W-:Y:S01]  /*ddd0*/  FSEL R18, R239, -INF , !P0 ;  /* 0xff800000ef127808 */ /* 0x000fe20004000000 */
[----:B------:R-:W-:Y:S01]  /*dde0*/  IMAD.IADD R239, R223, 0x1, -R242 ;  /* 0x00000001dfef7824 */ /* 0x000fe200078e0af2 */
[C---:B------:R-:W-:Y:S02]  /*ddf0*/  ISETP.GE.AND P0, PT, R242.reuse, R222, PT ;  /* 0x000000def200720c */ /* 0x040fe40003f06270 */
[----:B------:R1:W5:Y:S01]  /*de00*/  MUFU.TANH R232, R233 ;  /* 0x000000e900e87308 */ /* 0x0003620000002400 */
[----:B---3--:R-:W-:Y:S01]  /*de10*/  I2FP.F32.S32 R234, R240 ;  /* 0x000000f000ea7245 */ /* 0x008fe20000201400 */
[----:B------:R-:W-:Y:S01]  /*de20*/  FMUL.FTZ R35, R35, UR10 ;  /* 0x0000000a23237c20 */ /* 0x000fe20008410000 */
[----:B------:R-:W-:Y:S02]  /*de30*/  IABS R239, R239 ;  /* 0x000000ef00ef7213 */ /* 0x000fe40000000000 */
[----:B------:R-:W-:Y:S01]  /*de40*/  ISETP.GE.OR P0, PT, R242, R221, !P0 ;  /* 0x000000ddf200720c */ /* 0x000fe20004706670 */
[----:B----4-:R-:W-:Y:S01]  /*de50*/  FFMA.FTZ R235, R234, -UR17, R235 ;  /* 0x80000011eaeb7c23 */ /* 0x010fe200080100eb */
[----:B------:R-:W-:Y:S01]  /*de60*/  I2FP.F32.S32 R239, R239 ;  /* 0x000000ef00ef7245 */ /* 0x000fe20000201400 */
[----:B--2---:R-:W-:Y:S01]  /*de70*/  FFMA.FTZ R238, R241, -UR17, R238 ;  /* 0x80000011f1ee7c23 */ /* 0x004fe200080100ee */
[----:B------:R-:W-:Y:S01]  /*de80*/  FSEL R237, R237, -INF , !P5 ;  /* 0xff800000eded7808 */ /* 0x000fe20006800000 */
[----:B------:R-:W-:Y:S01]  /*de90*/  VIADD R234, R3, 0x18 ;  /* 0x0000001803ea7836 */ /* 0x000fe20000000000 */
[----:B------:R-:W2:Y:S01]  /*dea0*/  MUFU.TANH R228, R228 ;  /* 0x000000e400e47308 */ /* 0x000ea20000002400 */
[----:B------:R-:W-:Y:S01]  /*deb0*/  FFMA.FTZ R239, R239, -UR17, R236 ;  /* 0x80000011efef7c23 */ /* 0x000fe200080100ec */
[----:B------:R-:W-:Y:S01]  /*dec0*/  FSEL R245, R238, -INF , !P4 ;  /* 0xff800000eef57808 */ /* 0x000fe20006000000 */
[----:B------:R-:W-:Y:S01]  /*ded0*/  VIADD R236, R3, 0x19 ;  /* 0x0000001903ec7836 */ /* 0x000fe20000000000 */
[-C--:B------:R-:W-:Y:S01]  /*dee0*/  ISETP.GE.AND P4, PT, R234, R222.reuse, PT ;  /* 0x000000deea00720c */ /* 0x080fe20003f86270 */
[--C-:B------:R-:W-:Y:S01]  /*def0*/  IMAD.IADD R241, R220, 0x1, -R234.reuse ;  /* 0x00000001dcf17824 */ /* 0x100fe200078e0aea */
[----:B------:R-:W-:Y:S01]  /*df00*/  FSEL R239, R239, -INF , !P0 ;  /* 0xff800000efef7808 */ /* 0x000fe20004000000 */
[----:B------:R-:W-:Y:S01]  /*df10*/  VIADD R238, R3, 0x20 ;  /* 0x0000002003ee7836 */ /* 0x000fe20000000000 */
[-C--:B------:R-:W-:Y:S02]  /*df20*/  ISETP.GE.AND P0, PT, R234, R219.reuse, PT ;  /* 0x000000dbea00720c */ /* 0x080fe40003f06270 */
[----:B------:R-:W3:Y:S01]  /*df30*/  MUFU.TANH R230, R230 ;  /* 0x000000e600e67308 */ /* 0x000ee20000002400 */
[----:B-1----:R-:W-:Y:S01]  /*df40*/  FSEL R233, R235, -INF , !P6 ;  /* 0xff800000ebe97808 */ /* 0x002fe20007000000 */
[C---:B------:R-:W-:Y:S01]  /*df50*/  IMAD.IADD R235, R223.reuse, 0x1, -R234 ;  /* 0x00000001dfeb7824 */ /* 0x040fe200078e0aea */
[C---:B------:R-:W-:Y:S02]  /*df60*/  ISETP.GE.AND P5, PT, R236.reuse, R222, PT ;  /* 0x000000deec00720c */ /* 0x040fe40003fa6270 */
[----:B------:R-:W-:Y:S02]  /*df70*/  ISETP.GE.AND P6, PT, R236, R219, PT ;  /* 0x000000dbec00720c */ /* 0x000fe40003fc6270 */
[CC--:B------:R-:W-:Y:S03]  /*df80*/  ISETP.GE.OR P4, PT, R234.reuse, R221.reuse, !P4 ;  /* 0x000000ddea00720c */ /* 0x0c0fe60006786670 */
[----:B------:R-:W1:Y:S01]  /*df90*/  MUFU.TANH R231, R231 ;  /* 0x000000e700e77308 */ /* 0x000e620000002400 */
[-C--:B------:R-:W-:Y:S01]  /*dfa0*/  ISETP.GE.OR P0, PT, R234, R218.reuse, !P0 ;  /* 0x000000daea00720c */ /* 0x080fe20004706670 */
[--C-:B------:R-:W-:Y:S01]  /*dfb0*/  IMAD.IADD R234, R223, 0x1, -R236.reuse ;  /* 0x00000001dfea7824 */ /* 0x100fe200078e0aec */
[C---:B------:R-:W-:Y:S02]  /*dfc0*/  ISETP.GE.OR P5, PT, R236.reuse, R221, !P5 ;  /* 0x000000ddec00720c */ /* 0x040fe40006fa6670 */
[----:B------:R-:W-:Y:S01]  /*dfd0*/  ISETP.GE.OR P6, PT, R236, R218, !P6 ;  /* 0x000000daec00720c */ /* 0x000fe200077c6670 */
[----:B------:R-:W-:Y:S01]  /*dfe0*/  IMAD.IADD R236, R220, 0x1, -R236 ;  /* 0x00000001dcec7824 */ /* 0x000fe200078e0aec */
[----:B------:R-:W-:Y:S03]  /*dff0*/  IABS R243, R235 ;  /* 0x000000eb00f37213 */ /* 0x000fe60000000000 */
[----:B------:R-:W-:Y:S01]  /*e000*/  MUFU.TANH R250, R21 ;  /* 0x0000001500fa7308 */ /* 0x000fe20000002400 */
[----:B------:R-:W-:Y:S02]  /*e010*/  IABS R241, R241 ;  /* 0x000000f100f17213 */ /* 0x000fe40000000000 */
[----:B------:R-:W-:Y:S01]  /*e020*/  IABS R235, R236 ;  /* 0x000000ec00eb7213 */ /* 0x000fe20000000000 */
[----:B------:R-:W-:Y:S01]  /*e030*/  VIADD R236, R3, 0x21 ;  /* 0x0000002103ec7836 */ /* 0x000fe20000000000 */
[----:B------:R-:W-:Y:S02]  /*e040*/  I2FP.F32.S32 R243, R243 ;  /* 0x000000f300f37245 */ /* 0x000fe40000201400 */
[----:B------:R-:W-:Y:S03]  /*e050*/  I2FP.F32.S32 R241, R241 ;  /* 0x000000f100f17245 */ /* 0x000fe60000201400 */
[----:B------:R4:W-:Y:S01]  /*e060*/  MUFU.TANH R244, R22 ;  /* 0x0000001600f47308 */ /* 0x0009e20000002400 */
[----:B------:R-:W-:Y:S01]  /*e070*/  IABS R234, R234 ;  /* 0x000000ea00ea7213 */ /* 0x000fe20000000000 */
[----:B-----5:R-:W-:Y:S01]  /*e080*/  FFMA.FTZ R232, R243, -UR17, R232 ;  /* 0x80000011f3e87c23 */ /* 0x020fe200080100e8 */
[----:B------:R-:W-:Y:S01]  /*e090*/  I2FP.F32.S32 R235, R235 ;  /* 0x000000eb00eb7245 */ /* 0x000fe20000201400 */
[----:B--2---:R-:W-:Y:S01]  /*e0a0*/  FFMA.FTZ R228, R241, -UR17, R228 ;  /* 0x80000011f1e47c23 */ /* 0x004fe200080100e4 */
[----:B------:R-:W-:Y:S02]  /*e0b0*/  I2FP.F32.S32 R234, R234 ;  /* 0x000000ea00ea7245 */ /* 0x000fe40000201400 */
[----:B------:R-:W-:Y:S03]  /*e0c0*/  FSEL R243, R232, -INF , !P4 ;  /* 0xff800000e8f37808 */ /* 0x000fe60006000000 */
[----:B------:R2:W5:Y:S01]  /*e0d0*/  MUFU.TANH R252, R20 ;  /* 0x0000001400fc7308 */ /* 0x0005620000002400 */
[-C--:B------:R-:W-:Y:S01]  /*e0e0*/  ISETP.GE.AND P4, PT, R238, R222.reuse, PT ;  /* 0x000000deee00720c */ /* 0x080fe20003f86270 */
[----:B---3--:R-:W-:Y:S01]  /*e0f0*/  FFMA.FTZ R230, R235, -UR17, R230 ;  /* 0x80000011ebe67c23 */ /* 0x008fe200080100e6 */
[----:B------:R-:W-:Y:S01]  /*e100*/  FSEL R235, R228, -INF , !P0 ;  /* 0xff800000e4eb7808 */ /* 0x000fe20004000000 */
[C---:B------:R-:W-:Y:S01]  /*e110*/  IMAD.IADD R228, R223.reuse, 0x1, -R238 ;  /* 0x00000001dfe47824 */ /* 0x040fe200078e0aee */
[----:B------:R-:W-:Y:S01]  /*e120*/  ISETP.GE.AND P0, PT, R236, R222, PT ;  /* 0x000000deec00720c */ /* 0x000fe20003f06270 */
[--C-:B------:R-:W-:Y:S01]  /*e130*/  IMAD.IADD R232, R223, 0x1, -R236.reuse ;  /* 0x00000001dfe87824 */ /* 0x100fe200078e0aec */
[----:B------:R-:W-:Y:S03]  /*e140*/  ISETP.GE.OR P4, PT, R238, R221, !P4 ;  /* 0x000000ddee00720c */ /* 0x000fe60006786670 */
[----:B------:R-:W3:Y:S01]  /*e150*/  MUFU.TANH R242, R23 ;  /* 0x0000001700f27308 */ /* 0x000ee20000002400 */
[----:B------:R-:W-:Y:S01]  /*e160*/  IABS R228, R228 ;  /* 0x000000e400e47213 */ /* 0x000fe20000000000 */
[----:B-1----:R-:W-:Y:S01]  /*e170*/  FFMA.FTZ R231, R234, -UR17, R231 ;  /* 0x80000011eae77c23 */ /* 0x002fe200080100e7 */
[----:B----4-:R-:W-:Y:S01]  /*e180*/  IABS R22, R232 ;  /* 0x000000e800167213 */ /* 0x010fe20000000000 */
[----:B------:R-:W-:Y:S01]  /*e190*/  IMAD.IADD R21, R220, 0x1, -R236 ;  /* 0x00000001dc157824 */ /* 0x000fe200078e0aec */
[----:B------:R-:W-:Y:S01]  /*e1a0*/  I2FP.F32.S32 R228, R228 ;  /* 0x000000e400e47245 */ /* 0x000fe20000201400 */
[----:B------:R-:W-:Y:S01]  /*e1b0*/  VIADD R234, R3, 0x28 ;  /* 0x0000002803ea7836 */ /* 0x000fe20000000000 */
[----:B------:R-:W-:Y:S03]  /*e1c0*/  FSEL R241, R231, -INF , !P5 ;  /* 0xff800000e7f17808 */ /* 0x000fe60006800000 */
[----:B------:R-:W1:Y:S01]  /*e1d0*/  MUFU.TANH R248, R24 ;  /* 0x0000001800f87308 */ /* 0x000e620000002400 */
[----:B------:R-:W-:Y:S01]  /*e1e0*/  ISETP.GE.AND P5, PT, R238, R219, PT ;  /* 0x000000dbee00720c */ /* 0x000fe20003fa6270 */
[----:B--2---:R-:W-:Y:S01]  /*e1f0*/  IMAD.IADD R20, R223, 0x1, -R234 ;  /* 0x00000001df147824 */ /* 0x004fe200078e0aea */
[----:B------:R-:W-:Y:S01]  /*e200*/  IABS R21, R21 ;  /* 0x0000001500157213 */ /* 0x000fe20000000000 */
[----:B-----5:R-:W-:Y:S01]  /*e210*/  FFMA.FTZ R252, R228, -UR17, R252 ;  /* 0x80000011e4fc7c23 */ /* 0x020fe200080100fc */
[----:B------:R-:W-:Y:S01]  /*e220*/  FSEL R231, R230, -INF , !P6 ;  /* 0xff800000e6e77808 */ /* 0x000fe20007000000 */
[----:B------:R-:W-:Y:S01]  /*e230*/  IMAD.IADD R230, R220, 0x1, -R238 ;  /* 0x00000001dce67824 */ /* 0x000fe200078e0aee */
[----:B------:R-:W-:Y:S03]  /*e240*/  I2FP.F32.S32 R22, R22 ;  /* 0x0000001600167245 */ /* 0x000fe60000201400 */
[----:B------:R2:W4:Y:S01]  /*e250*/  MUFU.TANH R246, R25 ;  /* 0x0000001900f67308 */ /* 0x0005220000002400 */
[----:B------:R-:W-:Y:S02]  /*e260*/  ISETP.GE.OR P5, PT, R238, R218, !P5 ;  /* 0x000000daee00720c */ /* 0x000fe40006fa6670 */
[----:B------:R-:W-:Y:S01]  /*e270*/  I2FP.F32.S32 R21, R21 ;  /* 0x0000001500157245 */ /* 0x000fe20000201400 */
[----:B------:R-:W-:Y:S01]  /*e280*/  FFMA.FTZ R250, R22, -UR17, R250 ;  /* 0x8000001116fa7c23 */ /* 0x000fe200080100fa */
[----:B------:R-:W-:Y:S01]  /*e290*/  IABS R20, R20 ;  /* 0x0000001400147213 */ /* 0x000fe20000000000 */
[----:B------:R-:W-:Y:S01]  /*e2a0*/  VIADD R22, R3, 0x30 ;  /* 0x0000003003167836 */ /* 0x000fe20000000000 */
[----:B------:R-:W-:Y:S03]  /*e2b0*/  ISETP.GE.OR P0, PT, R236, R221, !P0 ;  /* 0x000000ddec00720c */ /* 0x000fe60004706670 */
[----:B------:R5:W-:Y:S01]  /*e2c0*/  MUFU.TANH R238, R27 ;  /* 0x0000001b00ee7308 */ /* 0x000be20000002400 */
[----:B------:R-:W-:Y:S01]  /*e2d0*/  IABS R230, R230 ;  /* 0x000000e600e67213 */ /* 0x000fe20000000000 */
[----:B---3--:R-:W-:Y:S01]  /*e2e0*/  FFMA.FTZ R242, R21, -UR17, R242 ;  /* 0x8000001115f27c23 */ /* 0x008fe200080100f2 */
[----:B------:R-:W-:Y:S01]  /*e2f0*/  I2FP.F32.S32 R21, R20 ;  /* 0x0000001400157245 */ /* 0x000fe20000201400 */
[----:B------:R-:W-:Y:S01]  /*e300*/  VIADD R20, R3, 0x31 ;  /* 0x0000003103147836 */ /* 0x000fe20000000000 */
[----:B------:R-:W-:Y:S02]  /*e310*/  I2FP.F32.S32 R23, R230 ;  /* 0x000000e600177245 */ /* 0x000fe40000201400 */
[----:B------:R-:W-:Y:S01]  /*e320*/  FSEL R252, R252, -INF , !P4 ;  /* 0xff800000fcfc7808 */ /* 0x000fe20006000000 */
[----:B-1----:R-:W-:Y:S01]  /*e330*/  FFMA.FTZ R248, R21, -UR17, R248 ;  /* 0x8000001115f87c23 */ /* 0x002fe200080100f8 */
[----:B------:R-:W-:Y:S01]  /*e340*/  FSEL R250, R250, -INF , !P0 ;  /* 0xff800000fafa7808 */ /* 0x000fe20004000000 */
[----:B------:R-:W-:Y:S01]  /*e350*/  FFMA.FTZ R244, R23, -UR17, R244 ;  /* 0x8000001117f47c23 */ /* 0x000fe200080100f4 */
[C---:B------:R-:W-:Y:S01]  /*e360*/  ISETP.GE.AND P4, PT, R234.reuse, R222, PT ;  /* 0x000000deea00720c */ /* 0x040fe20003f86270 */
[----:B------:R-:W-:Y:S01]  /*e370*/  VIADD R21, R3, 0x29 ;  /* 0x0000002903157836 */ /* 0x000fe20000000000 */
[-C--:B------:R-:W-:Y:S01]  /*e380*/  ISETP.GE.AND P0, PT, R234, R219.reuse, PT ;  /* 0x000000dbea00720c */ /* 0x080fe20003f06270 */
[----:B------:R-:W1:Y:S01]  /*e390*/  MUFU.TANH R240, R26 ;  /* 0x0000001a00f07308 */ /* 0x000e620000002400 */
[----:B------:R-:W-:Y:S01]  /*e3a0*/  ISETP.GE.AND P6, PT, R236, R219, PT ;  /* 0x000000dbec00720c */ /* 0x000fe20003fc6270 */
[C-C-:B------:R-:W-:Y:S01]  /*e3b0*/  IMAD.IADD R24, R223.reuse, 0x1, -R21.reuse ;  /* 0x00000001df187824 */ /* 0x140fe200078e0a15 */
[----:B------:R-:W-:Y:S01]  /*e3c0*/  ISETP.GE.OR P4, PT, R234, R221, !P4 ;  /* 0x000000ddea00720c */ /* 0x000fe20006786670 */
[----:B------:R-:W-:Y:S01]  /*e3d0*/  IMAD.IADD R23, R220, 0x1, -R21 ;  /* 0x00000001dc177824 */ /* 0x000fe200078e0a15 */
[-C--:B------:R-:W-:Y:S01]  /*e3e0*/  ISETP.GE.OR P0, PT, R234, R218.reuse, !P0 ;  /* 0x000000daea00720c */ /* 0x080fe20004706670 */
[----:B------:R-:W-:Y:S01]  /*e3f0*/  IMAD.IADD R234, R220, 0x1, -R234 ;  /* 0x00000001dcea7824 */ /* 0x000fe200078e0aea */
[----:B------:R-:W-:Y:S01]  /*e400*/  ISETP.GE.OR P6, PT, R236, R218, !P6 ;  /* 0x000000daec00720c */ /* 0x000fe200077c6670 */
[----:B--2---:R-:W-:Y:S01]  /*e410*/  IMAD.IADD R25, R223, 0x1, -R22 ;  /* 0x00000001df197824 */ /* 0x004fe200078e0a16 */
[----:B------:R-:W-:Y:S01]  /*e420*/  FSEL R244, R244, -INF , !P5 ;  /* 0xff800000f4f47808 */ /* 0x000fe20006800000 */
[----:B------:R-:W-:Y:S01]  /*e430*/  MUFU.TANH R236, R28 ;  /* 0x0000001c00ec7308 */ /* 0x000fe20000002400 */
[----:B------:R-:W-:Y:S02]  /*e440*/  FSEL R242, R242, -INF , !P6 ;  /* 0xff800000f2f27808 */ /* 0x000fe40007000000 */
[C---:B------:R-:W-:Y:S02]  /*e450*/  ISETP.GE.AND P5, PT, R21.reuse, R222, PT ;  /* 0x000000de1500720c */ /* 0x040fe40003fa6270 */
[C---:B------:R-:W-:Y:S02]  /*e460*/  ISETP.GE.AND P6, PT, R21.reuse, R219, PT ;  /* 0x000000db1500720c */ /* 0x040fe40003fc6270 */
[----:B-----5:R-:W-:Y:S03]  /*e470*/  IABS R27, R234 ;  /* 0x000000ea001b7213 */ /* 0x020fe60000000000 */
[----:B------:R-:W-:Y:S01]  /*e480*/  MUFU.TANH R33, R33 ;  /* 0x0000002100217308 */ /* 0x000fe20000002400 */
[----:B------:R-:W-:Y:S02]  /*e490*/  IABS R24, R24 ;  /* 0x0000001800187213 */ /* 0x000fe40000000000 */
[C---:B------:R-:W-:Y:S02]  /*e4a0*/  ISETP.GE.OR P5, PT, R21.reuse, R221, !P5 ;  /* 0x000000dd1500720c */ /* 0x040fe40006fa6670 */
[----:B------:R-:W-:Y:S01]  /*e4b0*/  ISETP.GE.OR P6, PT, R21, R218, !P6 ;  /* 0x000000da1500720c */ /* 0x000fe200077c6670 */
[----:B------:R-:W-:Y:S01]  /*e4c0*/  IMAD.IADD R21, R223, 0x1, -R20 ;  /* 0x00000001df157824 */ /* 0x000fe200078e0a14 */
[----:B------:R-:W-:Y:S03]  /*e4d0*/  IABS R23, R23 ;  /* 0x0000001700177213 */ /* 0x000fe60000000000 */
[----:B------:R-:W2:Y:S01]  /*e4e0*/  MUFU.TANH R234, R29 ;  /* 0x0000001d00ea7308 */ /* 0x000ea20000002400 */
[----:B------:R-:W-:Y:S02]  /*e4f0*/  I2FP.F32.S32 R24, R24 ;  /* 0x0000001800187245 */ /* 0x000fe40000201400 */
[----:B------:R-:W-:Y:S02]  /*e500*/  I2FP.F32.S32 R27, R27 ;  /* 0x0000001b001b7245 */ /* 0x000fe40000201400 */
[----:B------:R-:W-:Y:S01]  /*e510*/  I2FP.F32.S32 R23, R23 ;  /* 0x0000001700177245 */ /* 0x000fe20000201400 */
[----:B----4-:R-:W-:Y:S01]  /*e520*/  FFMA.FTZ R246, R24, -UR17, R246 ;  /* 0x8000001118f67c23 */ /* 0x010fe200080100f6 */
[----:B------:R-:W-:Y:S01]  /*e530*/  IABS R21, R21 ;  /* 0x0000001500157213 */ /* 0x000fe20000000000 */
[----:B-1----:R-:W-:Y:S01]  /*e540*/  FFMA.FTZ R240, R27, -UR17, R240 ;  /* 0x800000111bf07c23 */ /* 0x002fe200080100f0 */
[----:B------:R-:W-:Y:S01]  /*e550*/  IABS R25, R25 ;  /* 0x0000001900197213 */ /* 0x000fe20000000000 */
[----:B------:R-:W-:Y:S01]  /*e560*/  FFMA.FTZ R238, R23, -UR17, R238 ;  /* 0x8000001117ee7c23 */ /* 0x000fe200080100ee */
[----:B------:R-:W-:Y:S01]  /*e570*/  I2FP.F32.S32 R21, R21 ;  /* 0x0000001500157245 */ /* 0x000fe20000201400 */
[----:B------:R-:W-:Y:S01]  /*e580*/  IMAD.IADD R27, R220, 0x1, -R20 ;  /* 0x00000001dc1b7824 */ /* 0x000fe200078e0a14 */
[----:B------:R-:W-:Y:S01]  /*e590*/  FSEL R248, R248, -INF , !P4 ;  /* 0xff800000f8f87808 */ /* 0x000fe20006000000 */
[----:B------:R-:W-:Y:S01]  /*e5a0*/  VIADD R24, R3, 0x38 ;  /* 0x0000003803187836 */ /* 0x000fe20000000000 */
[----:B------:R-:W-:Y:S01]  /*e5b0*/  FSEL R246, R246, -INF , !P5 ;  /* 0xff800000f6f67808 */ /* 0x000fe20006800000 */
[----:B------:R-:W1:Y:S01]  /*e5c0*/  MUFU.TANH R32, R32 ;  /* 0x0000002000207308 */ /* 0x000e620000002400 */
[CC--:B------:R-:W-:Y:S01]  /*e5d0*/  ISETP.GE.AND P4, PT, R22.reuse, R222.reuse, PT ;  /* 0x000000de1600720c */ /* 0x0c0fe20003f86270 */
[----:B--2---:R-:W-:Y:S01]  /*e5e0*/  FFMA.FTZ R234, R21, -UR17, R234 ;  /* 0x8000001115ea7c23 */ /* 0x004fe200080100ea */
[-C--:B------:R-:W-:Y:S01]  /*e5f0*/  ISETP.GE.AND P5, PT, R22, R219.reuse, PT ;  /* 0x000000db1600720c */ /* 0x080fe20003fa6270 */
[----:B------:R-:W-:Y:S01]  /*e600*/  VIADD R21, R3, 0x39 ;  /* 0x0000003903157836 */ /* 0x000fe20000000000 */
[----:B------:R-:W-:Y:S01]  /*e610*/  FSEL R240, R240, -INF , !P0 ;  /* 0xff800000f0f07808 */ /* 0x000fe20004000000 */
[----:B------:R-:W-:Y:S01]  /*e620*/  IMAD.IADD R29, R220, 0x1, -R22 ;  /* 0x00000001dc1d7824 */ /* 0x000fe200078e0a16 */
[----:B------:R-:W-:Y:S01]  /*e630*/  FSEL R238, R238, -INF , !P6 ;  /* 0xff800000eeee7808 */ /* 0x000fe20007000000 */
[----:B------:R-:W-:Y:S01]  /*e640*/  IMAD.IADD R3, R223, 0x1, -R24 ;  /* 0x00000001df037824 */ /* 0x000fe200078e0a18 */
[C---:B------:R-:W-:Y:S01]  /*e650*/  ISETP.GE.AND P0, PT, R20.reuse, R222, PT ;  /* 0x000000de1400720c */ /* 0x040fe20003f06270 */
[----:B------:R-:W2:Y:S01]  /*e660*/  MUFU.TANH R26, R31 ;  /* 0x0000001f001a7308 */ /* 0x000ea20000002400 */
[----:B------:R-:W-:Y:S01]  /*e670*/  ISETP.GE.AND P6, PT, R20, R219, PT ;  /* 0x000000db1400720c */ /* 0x000fe20003fc6270 */
[----:B------:R-:W-:Y:S01]  /*e680*/  FMUL.FTZ R23, R34, UR10 ;  /* 0x0000000a22177c20 */ /* 0x000fe20008410000 */
[----:B------:R-:W-:Y:S02]  /*e690*/  I2FP.F32.S32 R25, R25 ;  /* 0x0000001900197245 */ /* 0x000fe40000201400 */
[CC--:B------:R-:W-:Y:S02]  /*e6a0*/  ISETP.GE.OR P4, PT, R22.reuse, R221.reuse, !P4 ;  /* 0x000000dd1600720c */ /* 0x0c0fe40006786670 */
[-C--:B------:R-:W-:Y:S01]  /*e6b0*/  ISETP.GE.OR P5, PT, R22, R218.reuse, !P5 ;  /* 0x000000da1600720c */ /* 0x080fe20006fa6670 */
[----:B------:R-:W-:Y:S01]  /*e6c0*/  FFMA.FTZ R236, R25, -UR17, R236 ;  /* 0x8000001119ec7c23 */ /* 0x000fe200080100ec */
[C---:B------:R-:W-:Y:S01]  /*e6d0*/  ISETP.GE.OR P0, PT, R20.reuse, R221, !P0 ;  /* 0x000000dd1400720c */ /* 0x040fe20004706670 */
[----:B------:R-:W3:Y:S01]  /*e6e0*/  MUFU.TANH R30, R30 ;  /* 0x0000001e001e7308 */ /* 0x000ee20000002400 */
[----:B------:R-:W-:Y:S01]  /*e6f0*/  ISETP.GE.OR P6, PT, R20, R218, !P6 ;  /* 0x000000da1400720c */ /* 0x000fe200077c6670 */
[----:B------:R-:W-:Y:S01]  /*e700*/  IMAD.IADD R20, R223, 0x1, -R21 ;  /* 0x00000001df147824 */ /* 0x000fe200078e0a15 */
[----:B------:R-:W-:Y:S02]  /*e710*/  FMNMX.FTZ R22, R150, R0, !PT ;  /* 0x0000000096167209 */ /* 0x000fe40007810000 */
[----:B------:R-:W-:Y:S02]  /*e720*/  IABS R3, R3 ;  /* 0x0000000300037213 */ /* 0x000fe40000000000 */
[----:B------:R-:W-:Y:S03]  /*e730*/  FMNMX.FTZ R25, R251, R22, !PT ;  /* 0x00000016fb197209 */ /* 0x000fe60007810000 */
[----:B------:R-:W4:Y:S01]  /*e740*/  MUFU.TANH R23, R23 ;  /* 0x0000001700177308 */ /* 0x000f220000002400 */
[----:B------:R-:W-:Y:S02]  /*e750*/  IABS R20, R20 ;  /* 0x0000001400147213 */ /* 0x000fe40000000000 */
[----:B------:R-:W-:Y:S02]  /*e760*/  FMNMX.FTZ R25, R158, R25, !PT ;  /* 0x000000199e197209 */ /* 0x000fe40007810000 */
[----:B------:R-:W-:Y:S02]  /*e770*/  I2FP.F32.S32 R20, R20 ;  /* 0x0000001400147245 */ /* 0x000fe40000201400 */
[----:B------:R-:W-:Y:S02]  /*e780*/  FMNMX.FTZ R22, R154, R25, !PT ;  /* 0x000000199a167209 */ /* 0x000fe40007810000 */
[----:B------:R-:W-:Y:S01]  /*e790*/  IABS R27, R27 ;  /* 0x0000001b001b7213 */ /* 0x000fe20000000000 */
[----:B------:R-:W-:Y:S01]  /*e7a0*/  FFMA.FTZ R33, R20, -UR17, R33 ;  /* 0x8000001114217c23 */ /* 0x000fe20008010021 */
[----:B------:R-:W-:Y:S02]  /*e7b0*/  FMNMX.FTZ R20, R245, R22, !PT ;  /* 0x00000016f5147209 */ /* 0x000fe40007810000 */
[----:B------:R-:W-:Y:S02]  /*e7c0*/  I2FP.F32.S32 R3, R3 ;  /* 0x0000000300037245 */ /* 0x000fe40000201400 */
[----:B------:R-:W-:Y:S02]  /*e7d0*/  FMNMX.FTZ R22, R249, R2, !PT ;  /* 0x00000002f9167209 */ /* 0x000fe40007810000 */
[----:B------:R-:W-:Y:S01]  /*e7e0*/  FMNMX.FTZ R20, R239, R20, !PT ;  /* 0x00000014ef147209 */ /* 0x000fe20007810000 */
[----:B-1----:R-:W-:Y:S01]  /*e7f0*/  FFMA.FTZ R32, R3, -UR17, R32 ;  /* 0x8000001103207c23 */ /* 0x002fe20008010020 */
[----:B------:R-:W-:Y:S02]  /*e800*/  I2FP.F32.S32 R27, R27 ;  /* 0x0000001b001b7245 */ /* 0x000fe40000201400 */
[----:B------:R-:W-:Y:S01]  /*e810*/  FMNMX.FTZ R3, R247, R22, !PT ;  /* 0x00000016f7037209 */ /* 0x000fe20007810000 */
[----:B------:R-:W-:Y:S01]  /*e820*/  IMAD.IADD R22, R220, 0x1, -R21 ;  /* 0x00000001dc167824 */ /* 0x000fe200078e0a15 */
[----:B------:R-:W-:Y:S01]  /*e830*/  FMNMX.FTZ R20, R243, R20, !PT ;  /* 0x00000014f3147209 */ /* 0x000fe20007810000 */
[----:B--2---:R-:W-:Y:S01]  /*e840*/  FFMA.FTZ R26, R27, -UR17, R26 ;  /* 0x800000111b1a7c23 */ /* 0x004fe2000801001a */
[----:B------:R-:W-:Y:S02]  /*e850*/  FMNMX.FTZ R3, R18, R3, !PT ;  /* 0x0000000312037209 */ /* 0x000fe40007810000 */
[----:B------:R-:W-:Y:S02]  /*e860*/  FMNMX.FTZ R27, R241, R20, !PT ;  /* 0x00000014f11b7209 */ /* 0x000fe40007810000 */
[----:B------:R-:W-:Y:S02]  /*e870*/  IABS R29, R29 ;  /* 0x0000001d001d7213 */ /* 0x000fe40000000000 */
[----:B------:R-:W-:Y:S02]  /*e880*/  FMNMX.FTZ R20, R14, R3, !PT ;  /* 0x000000030e147209 */ /* 0x000fe40007810000 */
[----:B------:R-:W-:Y:S01]  /*e890*/  FMNMX.FTZ R27, R252, R27, !PT ;  /* 0x0000001bfc1b7209 */ /* 0x000fe20007810000 */
[----:B------:R1:W2:Y:S01]  /*e8a0*/  MUFU.TANH R3, R35 ;  /* 0x0000002300037308 */ /* 0x0002a20000002400 */
[----:B------:R-:W-:Y:S02]  /*e8b0*/  I2FP.F32.S32 R29, R29 ;  /* 0x0000001d001d7245 */ /* 0x000fe40000201400 */
[----:B------:R-:W-:Y:S02]  /*e8c0*/  FMNMX.FTZ R20, R237, R20, !PT ;  /* 0x00000014ed147209 */ /* 0x000fe40007810000 */
[----:B------:R-:W-:Y:S01]  /*e8d0*/  FMNMX.FTZ R27, R250, R27, !PT ;  /* 0x0000001bfa1b7209 */ /* 0x000fe20007810000 */
[----:B---3--:R-:W-:Y:S01]  /*e8e0*/  FFMA.FTZ R30, R29, -UR17, R30 ;  /* 0x800000111d1e7c23 */ /* 0x008fe2000801001e */
[----:B------:R-:W-:Y:S02]  /*e8f0*/  FSEL R236, R236, -INF , !P4 ;  /* 0xff800000ecec7808 */ /* 0x000fe40006000000 */
[----:B------:R-:W-:Y:S02]  /*e900*/  ISETP.GE.AND P4, PT, R24, R222, PT ;  /* 0x000000de1800720c */ /* 0x000fe40003f86270 */
[----:B------:R-:W-:Y:S02]  /*e910*/  FMNMX.FTZ R20, R233, R20, !PT ;  /* 0x00000014e9147209 */ /* 0x000fe40007810000 */
[----:B------:R-:W-:Y:S02]  /*e920*/  FMNMX.FTZ R27, R248, R27, !PT ;  /* 0x0000001bf81b7209 */ /* 0x000fe40007810000 */
[----:B------:R-:W-:Y:S02]  /*e930*/  ISETP.GE.OR P4, PT, R24, R221, !P4 ;  /* 0x000000dd1800720c */ /* 0x000fe40006786670 */
[----:B------:R-:W-:Y:S02]  /*e940*/  FSEL R234, R234, -INF , !P0 ;  /* 0xff800000eaea7808 */ /* 0x000fe40004000000 */
[----:B------:R-:W-:Y:S02]  /*e950*/  FMNMX.FTZ R20, R235, R20, !PT ;  /* 0x00000014eb147209 */ /* 0x000fe40007810000 */
[----:B------:R-:W-:Y:S02]  /*e960*/  FMNMX.FTZ R27, R246, R27, !PT ;  /* 0x0000001bf61b7209 */ /* 0x000fe40007810000 */
[----:B------:R-:W-:Y:S02]  /*e970*/  PLOP3.LUT P0, PT, PT, PT, UP0, 0x80, 0x0 ;  /* 0x000000000000781c */ /* 0x000fe40003f0f008 */
[----:B------:R-:W-:Y:S02]  /*e980*/  FSEL R228, R30, -INF , !P5 ;  /* 0xff8000001ee47808 */ /* 0x000fe40006800000 */
[----:B------:R-:W-:Y:S02]  /*e990*/  ISETP.GE.AND P5, PT, R24, R219, PT ;  /* 0x000000db1800720c */ /* 0x000fe40003fa6270 */
[----:B------:R-:W-:Y:S02]  /*e9a0*/  FSEL R232, R32, -INF , !P4 ;  /* 0xff80000020e87808 */ /* 0x000fe40006000000 */
[----:B------:R-:W-:Y:S02]  /*e9b0*/  ISETP.GE.AND P4, PT, R21, R222, PT ;  /* 0x000000de1500720c */ /* 0x000fe40003f86270 */
        /* <DEDUP_REMOVED lines=17> */
[----:B-12-4-:R-:W-:Y:S06]  /*ead0*/  @P0 BRA `(.L_x_1496) ;  /* 0xffffffd000e00947 */ /* 0x016fec000383ffff */
.L_x_1495:
[----:B------:R-:W-:Y:S01]  /*eae0*/  FMNMX.FTZ R25, R238, R25, !PT ;  /* 0x00000019ee197209 */ /* 0x000fe20007810000 */
[----:B------:R-:W-:Y:S01]  /*eaf0*/  FFMA.FTZ R23, R24, -UR17, R23 ;  /* 0x8000001118177c23 */ /* 0x000fe20008010017 */
[----:B------:R-:W-:Y:S01]  /*eb00*/  FSEL R146, R26, -INF , !P6 ;  /* 0xff8000001a927808 */ /* 0x000fe20007000000 */
[----:B------:R-:W-:Y:S01]  /*eb10*/  FFMA.FTZ R3, R22, -UR17, R3 ;  /* 0x8000001116037c23 */ /* 0x000fe20008010003 */
[----:B------:R-:W-:Y:S01]  /*eb20*/  FMNMX.FTZ R25, R228, R25, !PT ;  /* 0x00000019e4197209 */ /* 0x000fe20007810000 */
[----:B---3--:R-:W1:Y:S01]  /*eb30*/  SHFL.BFLY PT, R5, R20, 0x2, 0x1f ;  /* 0x0c401f0014057f89 */ /* 0x008e6200000e0000 */
[----:B------:R-:W-:Y:S01]  /*eb40*/  ISETP.GE.OR P4, PT, R21, R218, !P4 ;  /* 0x000000da1500720c */ /* 0x000fe20006786670 */
[----:B------:R-:W-:Y:S01]  /*eb50*/  UISETP.GT.AND UP0, UPT, UR12, UR5, UPT ;  /* 0x000000050c00728c */ /* 0x000fe2000bf04270 */
[----:B------:R-:W-:Y:S05]  /*eb60*/  FSEL R144, R23, -INF , !P5 ;  /* 0xff80000017907808 */ /* 0x000fea0006800000 */
[----:B------:R-:W-:Y:S01]  /*eb70*/  LDSM.16.MT88.4 R28, [R193+0xc000] ;  /* 0x00c00000c11c783b */ /* 0x000fe20000004200 */
[----:B------:R-:W-:Y:S01]  /*eb80*/  FMNMX.FTZ R25, R146, R25, !PT ;  /* 0x0000001992197209 */ /* 0x000fe20007810000 */
[----:B------:R-:W-:Y:S01]  /*eb90*/  UMOV UR19, UR12 ;  /* 0x0000000c00137c82 */ /* 0x000fe20008000000 */
[----:B------:R-:W-:Y:S02]  /*eba0*/  FSEL R133, R3, -INF , !P4 ;  /* 0xff80000003857808 */ /* 0x000fe40006000000 */
[----:B------:R-:W-:Y:S03]  /*ebb0*/  FMNMX.FTZ R8, R144, R25, !PT ;  /* 0x0000001990087209 */ /* 0x000fe60007810000 */
[----:B------:R-:W-:Y:S01]  /*ebc0*/  LDSM.16.MT88.4 R140, [R193+0xe800] ;  /* 0x00e80000c18c783b */ /* 0x000fe20000004200 */
[----:B------:R-:W-:Y:S07]  /*ebd0*/  FMNMX.FTZ R6, R133, R8, !PT ;  /* 0x0000000885067209 */ /* 0x000fee0007810000 */
[----:B------:R-:W2:Y:S08]  /*ebe0*/  SHFL.BFLY PT, R3, R6, 0x2, 0x1f ;  /* 0x0c401f0006037f89 */ /* 0x000eb000000e0000 */
[----:B------:R-:W-:Y:S01]  /*ebf0*/  LDSM.16.MT88.4 R160, [R196+0x11800] ;  /* 0x01180000c4a0783b */ /* 0x000fe20000004200 */
[----:B-1----:R-:W-:Y:S07]  /*ec00*/  FMNMX.FTZ R5, R20, R5, !PT ;  /* 0x0000000514057209 */ /* 0x002fee0007810000 */
[----:B------:R-:W1:Y:S08]  /*ec10*/  SHFL.BFLY PT, R132, R5, 0x1, 0x1f ;  /* 0x0c201f0005847f89 */ /* 0x000e7000000e0000 */
[----:B------:R-:W-:Y:S01]  /*ec20*/  LDSM.16.MT88.4 R20, [R194+0xc000] ;  /* 0x00c00000c214783b */ /* 0x000fe20000004200 */
[----:B--2---:R-:W-:Y:S07]  /*ec30*/  FMNMX.FTZ R4, R6, R3, !PT ;  /* 0x0000000306047209 */ /* 0x004fee0007810000 */
[----:B------:R-:W2:Y:S01]  /*ec40*/  SHFL.BFLY PT, R3, R4, 0x1, 0x1f ;  /* 0x0c201f0004037f89 */ /* 0x000ea200000e0000 */
[----:B-1----:R-:W-:Y:S04]  /*ec50*/  FMNMX.FTZ R132, R5, R132, !PT ;  /* 0x0000008405847209 */ /* 0x002fe80007810000 */
[C---:B------:R-:W-:Y:S01]  /*ec60*/  FSETP.NEU.FTZ.AND P1, PT, R132.reuse, -INF , PT ;  /* 0xff8000008400780b */ /* 0x040fe20003f3d000 */
[C---:B------:R-:W-:Y:S03]  /*ec70*/  FMUL.FTZ R147, R132.reuse, UR4 ;  /* 0x0000000484937c20 */ /* 0x040fe60008410000 */
[----:B------:R-:W-:Y:S02]  /*ec80*/  FSEL R5, R132, RZ, P1 ;  /* 0x000000ff84057208 */ /* 0x000fe40000800000 */
[----:B------:R-:W-:Y:S03]  /*ec90*/  FSEL R147, R147, RZ, P1 ;  /* 0x000000ff93937208 */ /* 0x000fe60000800000 */
[----:B------:R-:W-:Y:S02]  /*eca0*/  FADD.FTZ R0, -R5, R0 ;  /* 0x0000000005007221 */ /* 0x000fe40000010100 */
[--C-:B------:R-:W-:Y:S01]  /*ecb0*/  FFMA.FTZ R169, R150, UR4, -R147.reuse ;  /* 0x0000000496a97c23 */ /* 0x100fe20008010893 */
[--C-:B------:R-:W-:Y:S01]  /*ecc0*/  FFMA.FTZ R165, R158, UR4, -R147.reuse ;  /* 0x000000049ea57c23 */ /* 0x100fe20008010893 */
[----:B--2---:R-:W-:Y:S01]  /*ecd0*/  FMNMX.FTZ R3, R4, R3, !PT ;  /* 0x0000000304037209 */ /* 0x004fe20007810000 */
[----:B------:R-:W-:Y:S01]  /*ece0*/  FMUL.FTZ R6, R0, UR4 ;  /* 0x0000000400067c20 */ /* 0x000fe20008410000 */
[--C-:B------:R-:W-:Y:S01]  /*ecf0*/  FFMA.FTZ R164, R154, UR4, -R147.reuse ;  /* 0x000000049aa47c23 */ /* 0x100fe20008010893 */
[--C-:B------:R-:W-:Y:S01]  /*ed00*/  FFMA.FTZ R166, R251, UR4, -R147.reuse ;  /* 0x00000004fba67c23 */ /* 0x100fe20008010893 */
[C---:B------:R-:W-:Y:S01]  /*ed10*/  FSETP.NEU.FTZ.AND P0, PT, R3.reuse, -INF , PT ;  /* 0xff8000000300780b */ /* 0x040fe20003f1d000 */
[C---:B------:R-:W-:Y:S01]  /*ed20*/  FMUL.FTZ R145, R3.reuse, UR4 ;  /* 0x0000000403917c20 */ /* 0x040fe20008410000 */
[----:B------:R-:W-:Y:S01]  /*ed30*/  MUFU.EX2 R169, R169 ;  /* 0x000000a900a97308 */ /* 0x000fe20000000800 */
[----:B------:R-:W-:Y:S01]  /*ed40*/  LDSM.16.MT88.4 R148, [R194+0xf800] ;  /* 0x00f80000c294783b */ /* 0x000fe20000004200 */
[----:B------:R-:W-:Y:S01]  /*ed50*/  FSEL R5, R3, RZ, P0 ;  /* 0x000000ff03057208 */ /* 0x000fe20000000000 */
[--C-:B------:R-:W-:Y:S01]  /*ed60*/  FFMA.FTZ R168, R245, UR4, -R147.reuse ;  /* 0x00000004f5a87c23 */ /* 0x100fe20008010893 */
[----:B------:R-:W-:Y:S01]  /*ed70*/  FSEL R145, R145, RZ, P0 ;  /* 0x000000ff91917208 */ /* 0x000fe20000000000 */
[--C-:B------:R-:W-:Y:S01]  /*ed80*/  FFMA.FTZ R173, R239, UR4, -R147.reuse ;  /* 0x00000004efad7c23 */ /* 0x100fe20008010893 */
[----:B------:R-:W-:Y:S01]  /*ed90*/  FFMA.FTZ R170, R243, UR4, -R147 ;  /* 0x00000004f3aa7c23 */ /* 0x000fe20008010893 */
[----:B------:R-:W-:Y:S03]  /*eda0*/  FADD.FTZ R0, -R5, R2 ;  /* 0x0000000205007221 */ /* 0x000fe60000010100 */
[----:B------:R-:W1:Y:S01]  /*edb0*/  MUFU.EX2 R166, R166 ;  /* 0x000000a600a67308 */ /* 0x000e620000000800 */
[--C-:B------:R-:W-:Y:S01]  /*edc0*/  FFMA.FTZ R167, R14, UR4, -R145.reuse ;  /* 0x000000040ea77c23 */ /* 0x100fe20008010891 */
[--C-:B------:R-:W-:Y:S01]  /*edd0*/  FFMA.FTZ R171, R249, UR4, -R145.reuse ;  /* 0x00000004f9ab7c23 */ /* 0x100fe20008010891 */
[----:B------:R-:W2:Y:S01]  /*ede0*/  LDSM.16.MT88.4 R12, [R196+0xc000] ;  /* 0x00c00000c40c783b */ /* 0x000ea20000004200 */
[--C-:B------:R-:W-:Y:S01]  /*edf0*/  FFMA.FTZ R135, R247, UR4, -R145.reuse ;  /* 0x00000004f7877c23 */ /* 0x100fe20008010891 */
[--C-:B------:R-:W-:Y:S01]  /*ee00*/  FFMA.FTZ R134, R18, UR4, -R145.reuse ;  /* 0x0000000412867c23 */ /* 0x100fe20008010891 */
[----:B------:R-:W-:Y:S01]  /*ee10*/  FMUL.FTZ R8, R0, UR4 ;  /* 0x0000000400087c20 */ /* 0x000fe20008410000 */
[--C-:B------:R-:W-:Y:S03]  /*ee20*/  FFMA.FTZ R172, R237, UR4, -R145.reuse ;  /* 0x00000004edac7c23 */ /* 0x100fe60008010891 */
[----:B------:R-:W-:Y:S01]  /*ee30*/  MUFU.EX2 R165, R165 ;  /* 0x000000a500a57308 */ /* 0x000fe20000000800 */
[--C-:B------:R-:W-:Y:S01]  /*ee40*/  FFMA.FTZ R177, R233, UR4, -R145.reuse ;  /* 0x00000004e9b17c23 */ /* 0x100fe20008010891 */
[--C-:B------:R-:W-:Y:S01]  /*ee50*/  FFMA.FTZ R174, R235, UR4, -R145.reuse ;  /* 0x00000004ebae7c23 */ /* 0x100fe20008010891 */
[----:B------:R-:W-:Y:S01]  /*ee60*/  LDSM.16.MT88.4 R152, [R193+0xf800] ;  /* 0x00f80000c198783b */ /* 0x000fe20000004200 */
[--C-:B------:R-:W-:Y:S01]  /*ee70*/  FFMA.FTZ R179, R231, UR4, -R145.reuse ;  /* 0x00000004e7b37c23 */ /* 0x100fe20008010891 */
[--C-:B------:R-:W-:Y:S01]  /*ee80*/  FFMA.FTZ R235, R244, UR4, -R145.reuse ;  /* 0x00000004f4eb7c23 */ /* 0x100fe20008010891 */
[--C-:B------:R-:W-:Y:S01]  /*ee90*/  FFMA.FTZ R242, R242, UR4, -R145.reuse ;  /* 0x00000004f2f27c23 */ /* 0x100fe20008010891 */
[--C-:B------:R-:W-:Y:S03]  /*eea0*/  FFMA.FTZ R237, R240, UR4, -R145.reuse ;  /* 0x00000004f0ed7c23 */ /* 0x100fe60008010891 */
[----:B------:R-:W3:Y:S01]  /*eeb0*/  MUFU.EX2 R164, R164 ;  /* 0x000000a400a47308 */ /* 0x000ee20000000800 */
[----:B-1----:R-:W-:Y:S01]  /*eec0*/  F2FP.F16.F32.PACK_AB R136, R166, R169 ;  /* 0x000000a9a688723e */ /* 0x002fe200000000ff */
[--C-:B------:R-:W-:Y:S01]  /*eed0*/  FFMA.FTZ R238, R238, UR4, -R145.reuse ;  /* 0x00000004eeee7c23 */ /* 0x100fe20008010891 */
[----:B------:R-:W-:Y:S01]  /*eee0*/  LDSM.16.MT88.4 R156, [R192+0xf800] ;  /* 0x00f80000c09c783b */ /* 0x000fe20000004200 */
[--C-:B------:R-:W-:Y:S01]  /*eef0*/  FFMA.FTZ R228, R228, UR4, -R145.reuse ;  /* 0x00000004e4e47c23 */ /* 0x100fe20008010891 */
[--C-:B------:R-:W-:Y:S01]  /*ef00*/  FFMA.FTZ R243, R146, UR4, -R145.reuse ;  /* 0x0000000492f37c23 */ /* 0x100fe20008010891 */
        /* <DEDUP_REMOVED lines=11> */
[----:B---3--:R-:W-:Y:S01]  /*efc0*/  F2FP.F16.F32.PACK_AB R138, R164, R165 ;  /* 0x000000a5a48a723e */ /* 0x008fe200000000ff */
[----:B------:R-:W-:Y:S01]  /*efd0*/  FFMA.FTZ R147, R230, UR4, -R147 ;  /* 0x00000004e6937c23 */ /* 0x000fe20008010893 */
[----:B------:R-:W-:Y:S01]  /*efe0*/  FFMA.FTZ R230, R144, UR4, -R145 ;  /* 0x0000000490e67c23 */ /* 0x000fe20008010891 */
[----:B------:R-:W-:Y:S06]  /*eff0*/  PLOP3.LUT P0, PT, PT, PT, UP0, 0x80, 0x0 ;  /* 0x000000000000781c */ /* 0x000fec0003f0f008 */
        /* <DEDUP_REMOVED lines=23> */
[C---:B--2---:R-:W-:Y:S01]  /*f170*/  HMMA.16816.F32 R4, R136.reuse, R12, R4 ;  /* 0x0000000c8804723c */ /* 0x044fe20000001804 */
        /* <DEDUP_REMOVED lines=287> */
.L_x_1493:
        /* <DEDUP_REMOVED lines=208> */
.L_x_1497:
        /* <DEDUP_REMOVED lines=23> */
.L_x_1498:
        /* <DEDUP_REMOVED lines=124> */
.L_x_1500:
[----:B------:R-:W-:Y:S05]  /*119a0*/  BSYNC B0 ;  /* 0x0000000000007941 */ /* 0x000fea0003800000 */
.L_x_1499:
        /* <DEDUP_REMOVED lines=36> */
.L_x_1502:
[----:B------:R-:W-:Y:S05]  /*11bf0*/  BSYNC B0 ;  /* 0x0000000000007941 */ /* 0x000fea0003800000 */
.L_x_1501:
        /* <DEDUP_REMOVED lines=24> */
.L_x_1504:
[----:B------:R-:W-:Y:S05]  /*11d80*/  BSYNC B0 ;  /* 0x0000000000007941 */ /* 0x000fea0003800000 */
.L_x_1503:
        /* <DEDUP_REMOVED lines=24> */
.L_x_1506:
[----:B------:R-:W-:Y:S05]  /*11f10*/  BSYNC B0 ;  /* 0x0000000000007941 */ /* 0x000fea0003800000 */
.L_x_1505:
        /* <DEDUP_REMOVED lines=23> */
.L_x_1507:
        /* <DEDUP_REMOVED lines=15> */
.L_x_1535:


//--------------------- .nv.shared._ZN5flash16flash_fwd_kernelI23Flash_fwd_kernel_traitsILi192ELi128ELi64ELi8ELb0ELb0EN7cutlass6half_tE19Flash_kernel_traitsILi192ELi128ELi64ELi8ES3_EELb0ELb0ELb0ELb0ELb0ELb1ELb0ELb0EEEvNS_16Flash_fwd_paramsE --------------------------
	.section	.nv.shared._ZN5flash16flash_fwd_kernelI23Flash_fwd_kernel_traitsILi192ELi128ELi64ELi8ELb0ELb0EN7cutlass6half_tE19Flash_kernel_traitsILi192ELi128ELi64ELi8ES3_EELb0ELb0ELb0ELb0ELb0ELb1ELb0ELb0EEEvNS_16Flash_fwd_paramsE,"aw",@nobits
	.sectionflags	@""
	.align	16
	.zero		1024


//--------------------- .nv.shared.reserved.0     --------------------------
	.section	.nv.shared.reserved.0,"aw",@nobits
	.weak		__nv_reservedSMEM_offset_0_alias
	.size		__nv_reservedSMEM_offset_0_alias, 0, 0
	.other		__nv_reservedSMEM_offset_0_alias,@"STO_CUDA_RESERVED_SHARED STV_DEFAULT"
__nv_reservedSMEM_offset_0_alias:
	.zero		0


//--------------------- .nv.global                --------------------------
	.section	.nv.global,"aw",@nobits
.nv.global:
	.type		_ZN66_INTERNAL_d401c04c_30_flash_fwd_hdim192_fp16_sm80_cu_0106449f_28144cute1_E,@object
	.size		_ZN66_INTERNAL_d401c04c_30_flash_fwd_hdim192_fp16_sm80_cu_0106449f_28144cute1_E,(_ZN66_INTERNAL_d401c04c_30_flash_fwd_hdim192_fp16_sm80_cu_0106449f_28144cuda3std3__45__cpo6cbeginE - _ZN66_INTERNAL_d401c04c_30_flash_fwd_hdim192_fp16_sm80_cu_0106449f_28144cute1_E)
_ZN66_INTERNAL_d401c04c_30_flash_fwd_hdim192_fp16_sm80_cu_0106449f_28144cute1_E:
	.zero		1
	.type		_ZN66_INTERNAL_d401c04c_30_flash_fwd_hdim192_fp16_sm80_cu_0106449f_28144cuda3std3__45__cpo6cbeginE,@object
	.size		_ZN66_INTERNAL_d401c04c_30_flash_fwd_hdim192_fp16_sm80_cu_0106449f_28144cuda3std3__45__cpo6cbeginE,(_ZN66_INTERNAL_d401c04c_30_flash_fwd_hdim192_fp16_sm80_cu_0106449f_28144cuda3std3__48in_placeE - _ZN66_INTERNAL_d401c04c_30_flash_fwd_hdim192_fp16_sm80_cu_0106449f_28144cuda3std3__45__cpo6cbeginE)
_ZN66_INTERNAL_d401c04c_30_flash_fwd_hdim192_fp16_sm80_cu_0106449f_28144cuda3std3__45__cpo6cbeginE:
	.zero		1
	.type		_ZN66_INTERNAL_d401c04c_30_flash_fwd_hdim192_fp16_sm80_cu_0106449f_28144cuda3std3__48in_placeE,@object
	.size		_ZN66_INTERNAL_d401c04c_30_flash_fwd_hdim192_fp16_sm80_cu_0106449f_28144cuda3std3__48in_placeE,(_ZN66_INTERNAL_d401c04c_30_flash_fwd_hdim192_fp16_sm80_cu_0106449f_28144cuda3std6ranges3__45__cpo9iter_moveE - _ZN66_INTERNAL_d401c04c_30_flash_fwd_hdim192_fp16_sm80_cu_0106449f_28144cuda3std3__48in_placeE)
_ZN66_INTERNAL_d401c04c_30_flash_fwd_hdim192_fp16_sm80_cu_0106449f_28144cuda3std3__48in_placeE:
	.zero		1
	.type		_ZN66_INTERNAL_d401c04c_30_flash_fwd_hdim192_fp16_sm80_cu_0106449f_28144cuda3std6ranges3__45__cpo9iter_moveE,@object
	.size		_ZN66_INTERNAL_d401c04c_30_flash_fwd_hdim192_fp16_sm80_cu_0106449f_28144cuda3std6ranges3__45__cpo9iter_moveE,(_ZN66_INTERNAL_d401c04c_30_flash_fwd_hdim192_fp16_sm80_cu_0106449f_28144cuda3std3__45__cpo5beginE - _ZN66_INTERNAL_d401c04c_30_flash_fwd_hdim192_fp16_sm80_cu_0106449f_28144cuda3std6ranges3__45__cpo9iter_moveE)
_ZN66_INTERNAL_d401c04c_30_flash_fwd_hdim192_fp16_sm80_cu_0106449f_28144cuda3std6ranges3__45__cpo9iter_moveE:
	.zero		1
	.type		_ZN66_INTERNAL_d401c04c_30_flash_fwd_hdim192_fp16_sm80_cu_0106449f_28144cuda3std3__45__cpo5beginE,@object
	.size		_ZN66_INTERNAL_d401c04c_30_flash_fwd_hdim192_fp16_sm80_cu_0106449f_28144cuda3std3__45__cpo5beginE,(_ZN66_INTERNAL_d401c04c_30_flash_fwd_hdim192_fp16_sm80_cu_0106449f_28144cuda3std3__468_GLOBAL__N__d401c04c_30_flash_fwd_hdim192_fp16_sm80_cu_0106449f_28146ignoreE - _ZN66_INTERNAL_d401c04c_30_flash_fwd_hdim192_fp16_sm80_cu_0106449f_28144cuda3std3__45__cpo5beginE)
_ZN66_INTERNAL_d401c04c_30_flash_fwd_hdim192_fp16_sm80_cu_0106449f_28144cuda3std3__45__cpo5beginE:
	.zero		1
	.type		_ZN66_INTERNAL_d401c04c_30_flash_fwd_hdim192_fp16_sm80_cu_0106449f_28144cuda3std3__468_GLOBAL__N__d401c04c_30_flash_fwd_hdim192_fp16_sm80_cu_0106449f_28146ignoreE,@object
	.size		_ZN66_INTERNAL_d401c04c_30_flash_fwd_hdim192_fp16_sm80_cu_0106449f_28144cuda3std3__468_GLOBAL__N__d401c04c_30_flash_fwd_hdim192_fp16_sm80_cu_0106449f_28146ignoreE,(_ZN66_INTERNAL_d401c04c_30_flash_fwd_hdim192_fp16_sm80_cu_0106449f_28144cute7productE - _ZN66_INTERNAL_d401c04c_30_flash_fwd_hdim192_fp16_sm80_cu_0106449f_28144cuda3std3__468_GLOBAL__N__d401c04c_30_flash_fwd_hdim192_fp16_sm80_cu_0106449f_28146ignoreE)
_ZN66_INTERNAL_d401c04c_30_flash_fwd_hdim192_fp16_sm80_cu_0106449f_28144cuda3std3__468_GLOBAL__N__d401c04c_30_flash_fwd_hdim192_fp16_sm80_cu_0106449f_28146ignoreE:
	.zero		1
	.type		_ZN66_INTERNAL_d401c04c_30_flash_fwd_hdim192_fp16_sm80_cu_0106449f_28144cute7productE,@object
	.size		_ZN66_INTERNAL_d401c04c_30_flash_fwd_hdim192_fp16_sm80_cu_0106449f_28144cute7productE,(_ZN66_INTERNAL_d401c04c_30_flash_fwd_hdim192_fp16_sm80_cu_0106449f_28144cuda3std3__45__cpo3endE - _ZN66_INTERNAL_d401c04c_30_flash_fwd_hdim192_fp16_sm80_cu_0106449f_28144cute7productE)
_ZN66_INTERNAL_d401c04c_30_flash_fwd_hdim192_fp16_sm80_cu_0106449f_28144cute7productE:
	.zero		1
	.type		_ZN66_INTERNAL_d401c04c_30_flash_fwd_hdim192_fp16_sm80_cu_0106449f_28144cuda3std3__45__cpo3endE,@object
	.size		_ZN66_INTERNAL_d401c04c_30_flash_fwd_hdim192_fp16_sm80_cu_0106449f_28144cuda3std3__45__cpo3endE,(_ZN66_INTERNAL_d401c04c_30_flash_fwd_hdim192_fp16_sm80_cu_0106449f_28144cuda3std3__419piecewise_constructE - _ZN66_INTERNAL_d401c04c_30_flash_fwd_hdim192_fp16_sm80_cu_0106449f_28144cuda3std3__45__cpo3endE)
_ZN66_INTERNAL_d401c04c_30_flash_fwd_hdim192_fp16_sm80_cu_0106449f_28144cuda3std3__45__cpo3endE:
	.zero		1
	.type		_ZN66_INTERNAL_d401c04c_30_flash_fwd_hdim192_fp16_sm80_cu_0106449f_28144cuda3std3__419piecewise_constructE,@object
	.size		_ZN66_INTERNAL_d401c04c_30_flash_fwd_hdim192_fp16_sm80_cu_0106449f_28144cuda3std3__419piecewise_constructE,(_ZN66_INTERNAL_d401c04c_30_flash_fwd_hdim192_fp16_sm80_cu_0106449f_28144cuda3std3__45__cpo4cendE - _ZN66_INTERNAL_d401c04c_30_flash_fwd_hdim192_fp16_sm80_cu_0106449f_28144cuda3std3__419piecewise_constructE)
_ZN66_INTERNAL_d401c04c_30_flash_fwd_hdim192_fp16_sm80_cu_0106449f_28144cuda3std3__419piecewise_constructE:
	.zero		1
	.type		_ZN66_INTERNAL_d401c04c_30_flash_fwd_hdim192_fp16_sm80_cu_0106449f_28144cuda3std3__45__cpo4cendE,@object
	.size		_ZN66_INTERNAL_d401c04c_30_flash_fwd_hdim192_fp16_sm80_cu_0106449f_28144cuda3std3__45__cpo4cendE,(_ZN66_INTERNAL_d401c04c_30_flash_fwd_hdim192_fp16_sm80_cu_0106449f_28144cuda3std6ranges3__45__cpo4swapE - _ZN66_INTERNAL_d401c04c_30_flash_fwd_hdim192_fp16_sm80_cu_0106449f_28144cuda3std3__45__cpo4cendE)
_ZN66_INTERNAL_d401c04c_30_flash_fwd_hdim192_fp16_sm80_cu_0106449f_28144cuda3std3__45__cpo4cendE:
	.zero		1
	.type		_ZN66_INTERNAL_d401c04c_30_flash_fwd_hdim192_fp16_sm80_cu_0106449f_28144cuda3std6ranges3__45__cpo4swapE,@object
	.size		_ZN66_INTERNAL_d401c04c_30_flash_fwd_hdim192_fp16_sm80_cu_0106449f_28144cuda3std6ranges3__45__cpo4swapE,(.L_7 - _ZN66_INTERNAL_d401c04c_30_flash_fwd_hdim192_fp16_sm80_cu_0106449f_28144cuda3std6ranges3__45__cpo4swapE)
_ZN66_INTERNAL_d401c04c_30_flash_fwd_hdim192_fp16_sm80_cu_0106449f_28144cuda3std6ranges3__45__cpo4swapE:
	.zero		1
.L_7:


//--------------------- .nv.shared._ZN5flash16flash_fwd_kernelI23Flash_fwd_kernel_traitsILi192ELi128ELi64ELi8ELb0ELb0EN7cutlass6half_tE19Flash_kernel_traitsILi192ELi128ELi64ELi8ES3_EELb0ELb0ELb0ELb0ELb0ELb1ELb1ELb0EEEvNS_16Flash_fwd_paramsE --------------------------
	.section	.nv.shared._ZN5flash16flash_fwd_kernelI23Flash_fwd_kernel_traitsILi192ELi128ELi64ELi8ELb0ELb0EN7cutlass6half_tE19Flash_kernel_traitsILi192ELi128ELi64ELi8ES3_EELb0ELb0ELb0ELb0ELb0ELb1ELb1ELb0EEEvNS_16Flash_fwd_paramsE,"aw",@nobits
	.sectionflags	@""
	.align	16
	.zero		1024


//--------------------- .nv.shared._ZN5flash16flash_fwd_kernelI23Flash_fwd_kernel_traitsILi192ELi128ELi64ELi8ELb0ELb0EN7cutlass6half_tE19Flash_kernel_traitsILi192ELi128ELi64ELi8ES3_EELb0ELb0ELb0ELb0ELb0ELb0ELb0ELb0EEEvNS_16Flash_fwd_paramsE --------------------------
	.section	.nv.shared._ZN5flash16flash_fwd_kernelI23Flash_fwd_kernel_traitsILi192ELi128ELi64ELi8ELb0ELb0EN7cutlass6half_tE19Flash_kernel_traitsILi192ELi128ELi64ELi8ES3_EELb0ELb0ELb0ELb0ELb0ELb0ELb0ELb0EEEvNS_16Flash_fwd_paramsE,"aw",@nobits
	.sectionflags	@""
	.align	16
	.zero		1024


//--------------------- .nv.shared._ZN5flash16flash_fwd_kernelI23Flash_fwd_kernel_traitsILi192ELi128ELi64ELi8ELb0ELb0EN7cutlass6half_tE19Flash_kernel_traitsILi192ELi128ELi64ELi8ES3_EELb0ELb0ELb0ELb0ELb0ELb0ELb1ELb0EEEvNS_16Flash_fwd_paramsE --------------------------
	.section	.nv.shared._ZN5flash16flash_fwd_kernelI23Flash_fwd_kernel_traitsILi192ELi128ELi64ELi8ELb0ELb0EN7cutlass6half_tE19Flash_kernel_traitsILi192ELi128ELi64ELi8ES3_EELb0ELb0ELb0ELb0ELb0ELb0ELb1ELb0EEEvNS_16Flash_fwd_paramsE,"aw",@nobits
	.sectionflags	@""
	.align	16
	.zero		1024


//--------------------- .nv.shared._ZN5flash16flash_fwd_kernelI23Flash_fwd_kernel_traitsILi192ELi128ELi64ELi8ELb0ELb0EN7cutlass6half_tE19Flash_kernel_traitsILi192ELi128ELi64ELi8ES3_EELb0ELb0ELb0ELb1ELb0ELb0ELb0ELb0EEEvNS_16Flash_fwd_paramsE --------------------------
	.section	.nv.shared._ZN5flash16flash_fwd_kernelI23Flash_fwd_kernel_traitsILi192ELi128ELi64ELi8ELb0ELb0EN7cutlass6half_tE19Flash_kernel_traitsILi192ELi128ELi64ELi8ES3_EELb0ELb0ELb0ELb1ELb0ELb0ELb0ELb0EEEvNS_16Flash_fwd_paramsE,"aw",@nobits
	.sectionflags	@""
	.align	16
	.zero		1024


//--------------------- .nv.shared._ZN5flash16flash_fwd_kernelI23Flash_fwd_kernel_traitsILi192ELi128ELi64ELi8ELb0ELb0EN7cutlass6half_tE19Flash_kernel_traitsILi192ELi128ELi64ELi8ES3_EELb0ELb0ELb0ELb1ELb0ELb0ELb1ELb0EEEvNS_16Flash_fwd_paramsE --------------------------
	.section	.nv.shared._ZN5flash16flash_fwd_kernelI23Flash_fwd_kernel_traitsILi192ELi128ELi64ELi8ELb0ELb0EN7cutlass6half_tE19Flash_kernel_traitsILi192ELi128ELi64ELi8ES3_EELb0ELb0ELb0ELb1ELb0ELb0ELb1ELb0EEEvNS_16Flash_fwd_paramsE,"aw",@nobits
	.sectionflags	@""
	.align	16
	.zero		1024


//--------------------- .nv.shared._ZN5flash16flash_fwd_kernelI23Flash_fwd_kernel_traitsILi192ELi128ELi64ELi8ELb0ELb0EN7cutlass6half_tE19Flash_kernel_traitsILi192ELi128ELi64ELi8ES3_EELb0ELb0ELb1ELb0ELb0ELb1ELb0ELb0EEEvNS_16Flash_fwd_paramsE --------------------------
	.section	.nv.shared._ZN5flash16flash_fwd_kernelI23Flash_fwd_kernel_traitsILi192ELi128ELi64ELi8ELb0ELb0EN7cutlass6half_tE19Flash_kernel_traitsILi192ELi128ELi64ELi8ES3_EELb0ELb0ELb1ELb0ELb0ELb1ELb0ELb0EEEvNS_16Flash_fwd_paramsE,"aw",@nobits
	.sectionflags	@""
	.align	16
	.zero		1024


//--------------------- .nv.shared._ZN5flash16flash_fwd_kernelI23Flash_fwd_kernel_traitsILi192ELi128ELi64ELi8ELb0ELb0EN7cutlass6half_tE19Flash_kernel_traitsILi192ELi128ELi64ELi8ES3_EELb0ELb0ELb1ELb0ELb0ELb1ELb1ELb0EEEvNS_16Flash_fwd_paramsE --------------------------
	.section	.nv.shared._ZN5flash16flash_fwd_kernelI23Flash_fwd_kernel_traitsILi192ELi128ELi64ELi8ELb0ELb0EN7cutlass6half_tE19Flash_kernel_traitsILi192ELi128ELi64ELi8ES3_EELb0ELb0ELb1ELb0ELb0ELb1ELb1ELb0EEEvNS_16Flash_fwd_paramsE,"aw",@nobits
	.sectionflags	@""
	.align	16
	.zero		1024


//--------------------- .nv.shared._ZN5flash16flash_fwd_kernelI23Flash_fwd_kernel_traitsILi192ELi128ELi64ELi8ELb0ELb0EN7cutlass6half_tE19Flash_kernel_traitsILi192ELi128ELi64ELi8ES3_EELb0ELb0ELb1ELb0ELb0ELb0ELb0ELb0EEEvNS_16Flash_fwd_paramsE --------------------------
	.section	.nv.shared._ZN5flash16flash_fwd_kernelI23Flash_fwd_kernel_traitsILi192ELi128ELi64ELi8ELb0ELb0EN7cutlass6half_tE19Flash_kernel_traitsILi192ELi128ELi64ELi8ES3_EELb0ELb0ELb1ELb0ELb0ELb0ELb0ELb0EEEvNS_16Flash_fwd_paramsE,"aw",@nobits
	.sectionflags	@""
	.align	16
	.zero		1024


//--------------------- .nv.shared._ZN5flash16flash_fwd_kernelI23Flash_fwd_kernel_traitsILi192ELi128ELi64ELi8ELb0ELb0EN7cutlass6half_tE19Flash_kernel_traitsILi192ELi128ELi64ELi8ES3_EELb0ELb0ELb1ELb0ELb0ELb0ELb1ELb0EEEvNS_16Flash_fwd_paramsE --------------------------
	.section	.nv.shared._ZN5flash16flash_fwd_kernelI23Flash_fwd_kernel_traitsILi192ELi128ELi64ELi8ELb0ELb0EN7cutlass6half_tE19Flash_kernel_traitsILi192ELi128ELi64ELi8ES3_EELb0ELb0ELb1ELb0ELb0ELb0ELb1ELb0EEEvNS_16Flash_fwd_paramsE,"aw",@nobits
	.sectionflags	@""
	.align	16
	.zero		1024


//--------------------- .nv.shared._ZN5flash16flash_fwd_kernelI23Flash_fwd_kernel_traitsILi192ELi128ELi64ELi8ELb0ELb0EN7cutlass6half_tE19Flash_kernel_traitsILi192ELi128ELi64ELi8ES3_EELb0ELb0ELb1ELb1ELb0ELb0ELb0ELb0EEEvNS_16Flash_fwd_paramsE --------------------------
	.section	.nv.shared._ZN5flash16flash_fwd_kernelI23Flash_fwd_kernel_traitsILi192ELi128ELi64ELi8ELb0ELb0EN7cutlass6half_tE19Flash_kernel_traitsILi192ELi128ELi64ELi8ES3_EELb0ELb0ELb1ELb1ELb0ELb0ELb0ELb0EEEvNS_16Flash_fwd_paramsE,"aw",@nobits
	.sectionflags	@""
	.align	16
	.zero		1024


//--------------------- .nv.shared._ZN5flash16flash_fwd_kernelI23Flash_fwd_kernel_traitsILi192ELi128ELi64ELi8ELb0ELb0EN7cutlass6half_tE19Flash_kernel_traitsILi192ELi128ELi64ELi8ES3_EELb0ELb0ELb1ELb1ELb0ELb0ELb1ELb0EEEvNS_16Flash_fwd_paramsE --------------------------
	.section	.nv.shared._ZN5flash16flash_fwd_kernelI23Flash_fwd_kernel_traitsILi192ELi128ELi64ELi8ELb0ELb0EN7cutlass6half_tE19Flash_kernel_traitsILi192ELi128ELi64ELi8ES3_EELb0ELb0ELb1ELb1ELb0ELb0ELb1ELb0EEEvNS_16Flash_fwd_paramsE,"aw",@nobits
	.sectionflags	@""
	.align	16
	.zero		1024


//--------------------- .nv.shared._ZN5flash16flash_fwd_kernelI23Flash_fwd_kernel_traitsILi192ELi64ELi64ELi4ELb0ELb0EN7cutlass6half_tE19Flash_kernel_traitsILi192ELi64ELi64ELi4ES3_EELb1ELb0ELb0ELb0ELb0ELb0ELb0ELb0EEEvNS_16Flash_fwd_paramsE --------------------------
	.section	.nv.shared._ZN5flash16flash_fwd_kernelI23Flash_fwd_kernel_traitsILi192ELi64ELi64ELi4ELb0ELb0EN7cutlass6half_tE19Flash_kernel_traitsILi192ELi64ELi64ELi4ES3_EELb1ELb0ELb0ELb0ELb0ELb0ELb0ELb0EEEvNS_16Flash_fwd_paramsE,"aw",@nobits
	.sectionflags	@""
	.align	16
	.zero		1024


//--------------------- .nv.shared._ZN5flash16flash_fwd_kernelI23Flash_fwd_kernel_traitsILi192ELi64ELi64ELi4ELb0ELb0EN7cutlass6half_tE19Flash_kernel_traitsILi192ELi64ELi64ELi4ES3_EELb1ELb0ELb1ELb0ELb0ELb0ELb0ELb0EEEvNS_16Flash_fwd_paramsE --------------------------
	.section	.nv.shared._ZN5flash16flash_fwd_kernelI23Flash_fwd_kernel_traitsILi192ELi64ELi64ELi4ELb0ELb0EN7cutlass6half_tE19Flash_kernel_traitsILi192ELi64ELi64ELi4ES3_EELb1ELb0ELb1ELb0ELb0ELb0ELb0ELb0EEEvNS_16Flash_fwd_paramsE,"aw",@nobits
	.sectionflags	@""
	.align	16
	.zero		1024


//--------------------- .nv.shared._ZN5flash16flash_fwd_kernelI23Flash_fwd_kernel_traitsILi192ELi64ELi64ELi4ELb0ELb0EN7cutlass6half_tE19Flash_kernel_traitsILi192ELi64ELi64ELi4ES3_EELb1ELb0ELb0ELb0ELb0ELb1ELb0ELb0EEEvNS_16Flash_fwd_paramsE --------------------------
	.section	.nv.shared._ZN5flash16flash_fwd_kernelI23Flash_fwd_kernel_traitsILi192ELi64ELi64ELi4ELb0ELb0EN7cutlass6half_tE19Flash_kernel_traitsILi192ELi64ELi64ELi4ES3_EELb1ELb0ELb0ELb0ELb0ELb1ELb0ELb0EEEvNS_16Flash_fwd_paramsE,"aw",@nobits
	.sectionflags	@""
	.align	16
	.zero		1024


//--------------------- .nv.shared._ZN5flash16flash_fwd_kernelI23Flash_fwd_kernel_traitsILi192ELi64ELi64ELi4ELb0ELb0EN7cutlass6half_tE19Flash_kernel_traitsILi192ELi64ELi64ELi4ES3_EELb0ELb0ELb0ELb0ELb0ELb1ELb1ELb0EEEvNS_16Flash_fwd_paramsE --------------------------
	.section	.nv.shared._ZN5flash16flash_fwd_kernelI23Flash_fwd_kernel_traitsILi192ELi64ELi64ELi4ELb0ELb0EN7cutlass6half_tE19Flash_kernel_traitsILi192ELi64ELi64ELi4ES3_EELb0ELb0ELb0ELb0ELb0ELb1ELb1ELb0EEEvNS_16Flash_fwd_paramsE,"aw",@nobits
	.sectionflags	@""
	.align	16
	.zero		1024


//--------------------- .nv.shared._ZN5flash16flash_fwd_kernelI23Flash_fwd_kernel_traitsILi192ELi64ELi64ELi4ELb0ELb0EN7cutlass6half_tE19Flash_kernel_traitsILi192ELi64ELi64ELi4ES3_EELb1ELb0ELb0ELb1ELb0ELb0ELb0ELb0EEEvNS_16Flash_fwd_paramsE --------------------------
	.section	.nv.shared._ZN5flash16flash_fwd_kernelI23Flash_fwd_kernel_traitsILi192ELi64ELi64ELi4ELb0ELb0EN7cutlass6half_tE19Flash_kernel_traitsILi192ELi64ELi64ELi4ES3_EELb1ELb0ELb0ELb1ELb0ELb0ELb0ELb0EEEvNS_16Flash_fwd_paramsE,"aw",@nobits
	.sectionflags	@""
	.align	16
	.zero		1024


//--------------------- .nv.shared._ZN5flash16flash_fwd_kernelI23Flash_fwd_kernel_traitsILi192ELi64ELi64ELi4ELb0ELb0EN7cutlass6half_tE19Flash_kernel_traitsILi192ELi64ELi64ELi4ES3_EELb1ELb0ELb0ELb0ELb0ELb0ELb0ELb1EEEvNS_16Flash_fwd_paramsE --------------------------
	.section	.nv.shared._ZN5flash16flash_fwd_kernelI23Flash_fwd_kernel_traitsILi192ELi64ELi64ELi4ELb0ELb0EN7cutlass6half_tE19Flash_kernel_traitsILi192ELi64ELi64ELi4ES3_EELb1ELb0ELb0ELb0ELb0ELb0ELb0ELb1EEEvNS_16Flash_fwd_paramsE,"aw",@nobits
	.sectionflags	@""
	.align	16
	.zero		1024


//--------------------- .nv.shared._ZN5flash16flash_fwd_kernelI23Flash_fwd_kernel_traitsILi192ELi64ELi64ELi4ELb0ELb0EN7cutlass6half_tE19Flash_kernel_traitsILi192ELi64ELi64ELi4ES3_EELb0ELb0ELb0ELb0ELb0ELb0ELb1ELb0EEEvNS_16Flash_fwd_paramsE --------------------------
	.section	.nv.shared._ZN5flash16flash_fwd_kernelI23Flash_fwd_kernel_traitsILi192ELi64ELi64ELi4ELb0ELb0EN7cutlass6half_tE19Flash_kernel_traitsILi192ELi64ELi64ELi4ES3_EELb0ELb0ELb0ELb0ELb0ELb0ELb1ELb0EEEvNS_16Flash_fwd_paramsE,"aw",@nobits
	.sectionflags	@""
	.align	16
	.zero		1024


//--------------------- .nv.shared._ZN5flash16flash_fwd_kernelI23Flash_fwd_kernel_traitsILi192ELi64ELi64ELi4ELb0ELb0EN7cutlass6half_tE19Flash_kernel_traitsILi192ELi64ELi64ELi4ES3_EELb1ELb0ELb0ELb1ELb0ELb0ELb0ELb1EEEvNS_16Flash_fwd_paramsE --------------------------
	.section	.nv.shared._ZN5flash16flash_fwd_kernelI23Flash_fwd_kernel_traitsILi192ELi64ELi64ELi4ELb0ELb0EN7cutlass6half_tE19Flash_kernel_traitsILi192ELi64ELi64ELi4ES3_EELb1ELb0ELb0ELb1ELb0ELb0ELb0ELb1EEEvNS_16Flash_fwd_paramsE,"aw",@nobits
	.sectionflags	@""
	.align	16
	.zero		1024


//--------------------- .nv.shared._ZN5flash16flash_fwd_kernelI23Flash_fwd_kernel_traitsILi192ELi64ELi64ELi4ELb0ELb0EN7cutlass6half_tE19Flash_kernel_traitsILi192ELi64ELi64ELi4ES3_EELb0ELb0ELb0ELb1ELb0ELb0ELb1ELb0EEEvNS_16Flash_fwd_paramsE --------------------------
	.section	.nv.shared._ZN5flash16flash_fwd_kernelI23Flash_fwd_kernel_traitsILi192ELi64ELi64ELi4ELb0ELb0EN7cutlass6half_tE19Flash_kernel_traitsILi192ELi64ELi64ELi4ES3_EELb0ELb0ELb0ELb1ELb0ELb0ELb1ELb0EEEvNS_16Flash_fwd_paramsE,"aw",@nobits
	.sectionflags	@""
	.align	16
	.zero		1024


//--------------------- .nv.shared._ZN5flash16flash_fwd_kernelI23Flash_fwd_kernel_traitsILi192ELi64ELi64ELi4ELb0ELb0EN7cutlass6half_tE19Flash_kernel_traitsILi192ELi64ELi64ELi4ES3_EELb1ELb0ELb1ELb0ELb0ELb1ELb0ELb0EEEvNS_16Flash_fwd_paramsE --------------------------
	.section	.nv.shared._ZN5flash16flash_fwd_kernelI23Flash_fwd_kernel_traitsILi192ELi64ELi64ELi4ELb0ELb0EN7cutlass6half_tE19Flash_kernel_traitsILi192ELi64ELi64ELi4ES3_EELb1ELb0ELb1ELb0ELb0ELb1ELb0ELb0EEEvNS_16Flash_fwd_paramsE,"aw",@nobits
	.sectionflags	@""
	.align	16
	.zero		1024


//--------------------- .nv.shared._ZN5flash16flash_fwd_kernelI23Flash_fwd_kernel_traitsILi192ELi64ELi64ELi4ELb0ELb0EN7cutlass6half_tE19Flash_kernel_traitsILi192ELi64ELi64ELi4ES3_EELb0ELb0ELb1ELb0ELb0ELb1ELb1ELb0EEEvNS_16Flash_fwd_paramsE --------------------------
	.section	.nv.shared._ZN5flash16flash_fwd_kernelI23Flash_fwd_kernel_traitsILi192ELi64ELi64ELi4ELb0ELb0EN7cutlass6half_tE19Flash_kernel_traitsILi192ELi64ELi64ELi4ES3_EELb0ELb0ELb1ELb0ELb0ELb1ELb1ELb0EEEvNS_16Flash_fwd_paramsE,"aw",@nobits
	.sectionflags	@""
	.align	16
	.zero		1024


//--------------------- .nv.shared._ZN5flash16flash_fwd_kernelI23Flash_fwd_kernel_traitsILi192ELi64ELi64ELi4ELb0ELb0EN7cutlass6half_tE19Flash_kernel_traitsILi192ELi64ELi64ELi4ES3_EELb1ELb0ELb1ELb1ELb0ELb0ELb0ELb0EEEvNS_16Flash_fwd_paramsE --------------------------
	.section	.nv.shared._ZN5flash16flash_fwd_kernelI23Flash_fwd_kernel_traitsILi192ELi64ELi64ELi4ELb0ELb0EN7cutlass6half_tE19Flash_kernel_traitsILi192ELi64ELi64ELi4ES3_EELb1ELb0ELb1ELb1ELb0ELb0ELb0ELb0EEEvNS_16Flash_fwd_paramsE,"aw",@nobits
	.sectionflags	@""
	.align	16
	.zero		1024


//--------------------- .nv.shared._ZN5flash16flash_fwd_kernelI23Flash_fwd_kernel_traitsILi192ELi64ELi64ELi4ELb0ELb0EN7cutlass6half_tE19Flash_kernel_traitsILi192ELi64ELi64ELi4ES3_EELb1ELb0ELb1ELb0ELb0ELb0ELb0ELb1EEEvNS_16Flash_fwd_paramsE --------------------------
	.section	.nv.shared._ZN5flash16flash_fwd_kernelI23Flash_fwd_kernel_traitsILi192ELi64ELi64ELi4ELb0ELb0EN7cutlass6half_tE19Flash_kernel_traitsILi192ELi64ELi64ELi4ES3_EELb1ELb0ELb1ELb0ELb0ELb0ELb0ELb1EEEvNS_16Flash_fwd_paramsE,"aw",@nobits
	.sectionflags	@""
	.align	16
	.zero		1024


//--------------------- .nv.shared._ZN5flash16flash_fwd_kernelI23Flash_fwd_kernel_traitsILi192ELi64ELi64ELi4ELb0ELb0EN7cutlass6half_tE19Flash_kernel_traitsILi192ELi64ELi64ELi4ES3_EELb0ELb0ELb1ELb0ELb0ELb0ELb1ELb0EEEvNS_16Flash_fwd_paramsE --------------------------
	.section	.nv.shared._ZN5flash16flash_fwd_kernelI23Flash_fwd_kernel_traitsILi192ELi64ELi64ELi4ELb0ELb0EN7cutlass6half_tE19Flash_kernel_traitsILi192ELi64ELi64ELi4ES3_EELb0ELb0ELb1ELb0ELb0ELb0ELb1ELb0EEEvNS_16Flash_fwd_paramsE,"aw",@nobits
	.sectionflags	@""
	.align	16
	.zero		1024


//--------------------- .nv.shared._ZN5flash16flash_fwd_kernelI23Flash_fwd_kernel_traitsILi192ELi64ELi64ELi4ELb0ELb0EN7cutlass6half_tE19Flash_kernel_traitsILi192ELi64ELi64ELi4ES3_EELb1ELb0ELb1ELb1ELb0ELb0ELb0ELb1EEEvNS_16Flash_fwd_paramsE --------------------------
	.section	.nv.shared._ZN5flash16flash_fwd_kernelI23Flash_fwd_kernel_traitsILi192ELi64ELi64ELi4ELb0ELb0EN7cutlass6half_tE19Flash_kernel_traitsILi192ELi64ELi64ELi4ES3_EELb1ELb0ELb1ELb1ELb0ELb0ELb0ELb1EEEvNS_16Flash_fwd_paramsE,"aw",@nobits
	.sectionflags	@""
	.align	16
	.zero		1024


//--------------------- .nv.shared._ZN5flash16flash_fwd_kernelI23Flash_fwd_kernel_traitsILi192ELi64ELi64ELi4ELb0ELb0EN7cutlass6half_tE19Flash_kernel_traitsILi192ELi64ELi64ELi4ES3_EELb0ELb0ELb1ELb1ELb0ELb0ELb1ELb0EEEvNS_16Flash_fwd_paramsE --------------------------
	.section	.nv.shared._ZN5flash16flash_fwd_kernelI23Flash_fwd_kernel_traitsILi192ELi64ELi64ELi4ELb0ELb0EN7cutlass6half_tE19Flash_kernel_traitsILi192ELi64ELi64ELi4ES3_EELb0ELb0ELb1ELb1ELb0ELb0ELb1ELb0EEEvNS_16Flash_fwd_paramsE,"aw",@nobits
	.sectionflags	@""
	.align	16
	.zero		1024


//--------------------- .nv.constant0._ZN5flash16flash_fwd_kernelI23Flash_fwd_kernel_traitsILi192ELi128ELi64ELi8ELb0ELb0EN7cutlass6half_tE19Flash_kernel_traitsILi192ELi128ELi64ELi8ES3_EELb0ELb0ELb0ELb0ELb0ELb1ELb0ELb0EEEvNS_16Flash_fwd_paramsE --------------------------
	.section	.nv.constant0._ZN5flash16flash_fwd_kernelI23Flash_fwd_kernel_traitsILi192ELi128ELi64ELi8ELb0ELb0EN7cutlass6half_tE19Flash_kernel_traitsILi192ELi128ELi64ELi8ES3_EELb0ELb0ELb0ELb0ELb0ELb1ELb0ELb0EEEvNS_16Flash_fwd_paramsE,"a",@progbits
	.sectionflags	@""
	.align	4
.nv.constant0._ZN5flash16flash_fwd_kernelI23Flash_fwd_kernel_traitsILi192ELi128ELi64ELi8ELb0ELb0EN7cutlass6half_tE19Flash_kernel_traitsILi192ELi128ELi64ELi8ES3_EELb0ELb0ELb0ELb0ELb0ELb1ELb0ELb0EEEvNS_16Flash_fwd_paramsE:
	.zero		992


//--------------------- .nv.constant0._ZN5flash16flash_fwd_kernelI23Flash_fwd_kernel_traitsILi192ELi128ELi64ELi8ELb0ELb0EN7cutlass6half_tE19Flash_kernel_traitsILi192ELi128ELi64ELi8ES3_EELb0ELb0ELb0ELb0ELb0ELb1ELb1ELb0EEEvNS_16Flash_fwd_paramsE --------------------------
	.section	.nv.constant0._ZN5flash16flash_fwd_kernelI23Flash_fwd_kernel_traitsILi192ELi128ELi64ELi8ELb0ELb0EN7cutlass6half_tE19Flash_kernel_traitsILi192ELi128ELi64ELi8ES3_EELb0ELb0ELb0ELb0ELb0ELb1ELb1ELb0EEEvNS_16Flash_fwd_paramsE,"a",@progbits
	.sectionflags	@""
	.align	4
.nv.constant0._ZN5flash16flash_fwd_kernelI23Flash_fwd_kernel_traitsILi192ELi128ELi64ELi8ELb0ELb0EN7cutlass6half_tE19Flash_kernel_traitsILi192ELi128ELi64ELi8ES3_EELb0ELb0ELb0ELb0ELb0ELb1ELb1ELb0EEEvNS_16Flash_fwd_paramsE:
	.zero		992


//--------------------- .nv.constant0._ZN5flash16flash_fwd_kernelI23Flash_fwd_kernel_traitsILi192ELi128ELi64ELi8ELb0ELb0EN7cutlass6half_tE19Flash_kernel_traitsILi192ELi128ELi64ELi8ES3_EELb0ELb0ELb0ELb0ELb0ELb0ELb0ELb0EEEvNS_16Flash_fwd_paramsE --------------------------
	.section	.nv.constant0._ZN5flash16flash_fwd_kernelI23Flash_fwd_kernel_traitsILi192ELi128ELi64ELi8ELb0ELb0EN7cutlass6half_tE19Flash_kernel_traitsILi192ELi128ELi64ELi8ES3_EELb0ELb0ELb0ELb0ELb0ELb0ELb0ELb0EEEvNS_16Flash_fwd_paramsE,"a",@progbits
	.sectionflags	@""
	.align	4
.nv.constant0._ZN5flash16flash_fwd_kernelI23Flash_fwd_kernel_traitsILi192ELi128ELi64ELi8ELb0ELb0EN7cutlass6half_tE19Flash_kernel_traitsILi192ELi128ELi64ELi8ES3_EELb0ELb0ELb0ELb0ELb0ELb0ELb0ELb0EEEvNS_16Flash_fwd_paramsE:
	.zero		992


//--------------------- .nv.constant0._ZN5flash16flash_fwd_kernelI23Flash_fwd_kernel_traitsILi192ELi128ELi64ELi8ELb0ELb0EN7cutlass6half_tE19Flash_kernel_traitsILi192ELi128ELi64ELi8ES3_EELb0ELb0ELb0ELb0ELb0ELb0ELb1ELb0EEEvNS_16Flash_fwd_paramsE --------------------------
	.section	.nv.constant0._ZN5flash16flash_fwd_kernelI23Flash_fwd_kernel_traitsILi192ELi128ELi64ELi8ELb0ELb0EN7cutlass6half_tE19Flash_kernel_traitsILi192ELi128ELi64ELi8ES3_EELb0ELb0ELb0ELb0ELb0ELb0ELb1ELb0EEEvNS_16Flash_fwd_paramsE,"a",@progbits
	.sectionflags	@""
	.align	4
.nv.constant0._ZN5flash16flash_fwd_kernelI23Flash_fwd_kernel_traitsILi192ELi128ELi64ELi8ELb0ELb0EN7cutlass6half_tE19Flash_kernel_traitsILi192ELi128ELi64ELi8ES3_EELb0ELb0ELb0ELb0ELb0ELb0ELb1ELb0EEEvNS_16Flash_fwd_paramsE:
	.zero		992


//--------------------- .nv.constant0._ZN5flash16flash_fwd_kernelI23Flash_fwd_kernel_traitsILi192ELi128ELi64ELi8ELb0ELb0EN7cutlass6half_tE19Flash_kernel_traitsILi192ELi128ELi64ELi8ES3_EELb0ELb0ELb0ELb1ELb0ELb0ELb0ELb0EEEvNS_16Flash_fwd_paramsE --------------------------
	.section	.nv.constant0._ZN5flash16flash_fwd_kernelI23Flash_fwd_kernel_traitsILi192ELi128ELi64ELi8ELb0ELb0EN7cutlass6half_tE19Flash_kernel_traitsILi192ELi128ELi64ELi8ES3_EELb0ELb0ELb0ELb1ELb0ELb0ELb0ELb0EEEvNS_16Flash_fwd_paramsE,"a",@progbits
	.sectionflags	@""
	.align	4
.nv.constant0._ZN5flash16flash_fwd_kernelI23Flash_fwd_kernel_traitsILi192ELi128ELi64ELi8ELb0ELb0EN7cutlass6half_tE19Flash_kernel_traitsILi192ELi128ELi64ELi8ES3_EELb0ELb0ELb0ELb1ELb0ELb0ELb0ELb0EEEvNS_16Flash_fwd_paramsE:
	.zero		992


//--------------------- .nv.constant0._ZN5flash16flash_fwd_kernelI23Flash_fwd_kernel_traitsILi192ELi128ELi64ELi8ELb0ELb0EN7cutlass6half_tE19Flash_kernel_traitsILi192ELi128ELi64ELi8ES3_EELb0ELb0ELb0ELb1ELb0ELb0ELb1ELb0EEEvNS_16Flash_fwd_paramsE --------------------------
	.section	.nv.constant0._ZN5flash16flash_fwd_kernelI23Flash_fwd_kernel_traitsILi192ELi128ELi64ELi8ELb0ELb0EN7cutlass6half_tE19Flash_kernel_traitsILi192ELi128ELi64ELi8ES3_EELb0ELb0ELb0ELb1ELb0ELb0ELb1ELb0EEEvNS_16Flash_fwd_paramsE,"a",@progbits
	.sectionflags	@""
	.align	4
.nv.constant0._ZN5flash16flash_fwd_kernelI23Flash_fwd_kernel_traitsILi192ELi128ELi64ELi8ELb0ELb0EN7cutlass6half_tE19Flash_kernel_traitsILi192ELi128ELi64ELi8ES3_EELb0ELb0ELb0ELb1ELb0ELb0ELb1ELb0EEEvNS_16Flash_fwd_paramsE:
	.zero		992


//--------------------- .nv.constant0._ZN5flash16flash_fwd_kernelI23Flash_fwd_kernel_traitsILi192ELi128ELi64ELi8ELb0ELb0EN7cutlass6half_tE19Flash_kernel_traitsILi192ELi128ELi64ELi8ES3_EELb0ELb0ELb1ELb0ELb0ELb1ELb0ELb0EEEvNS_16Flash_fwd_paramsE --------------------------
	.section	.nv.constant0._ZN5flash16flash_fwd_kernelI23Flash_fwd_kernel_traitsILi192ELi128ELi64ELi8ELb0ELb0EN7cutlass6half_tE19Flash_kernel_traitsILi192ELi128ELi64ELi8ES3_EELb0ELb0ELb1ELb0ELb0ELb1ELb0ELb0EEEvNS_16Flash_fwd_paramsE,"a",@progbits
	.sectionflags	@""
	.align	4
.nv.constant0._ZN5flash16flash_fwd_kernelI23Flash_fwd_kernel_traitsILi192ELi128ELi64ELi8ELb0ELb0EN7cutlass6half_tE19Flash_kernel_traitsILi192ELi128ELi64ELi8ES3_EELb0ELb0ELb1ELb0ELb0ELb1ELb0ELb0EEEvNS_16Flash_fwd_paramsE:
	.zero		992


//--------------------- .nv.constant0._ZN5flash16flash_fwd_kernelI23Flash_fwd_kernel_traitsILi192ELi128ELi64ELi8ELb0ELb0EN7cutlass6half_tE19Flash_kernel_traitsILi192ELi128ELi64ELi8ES3_EELb0ELb0ELb1ELb0ELb0ELb1ELb1ELb0EEEvNS_16Flash_fwd_paramsE --------------------------
	.section	.nv.constant0._ZN5flash16flash_fwd_kernelI23Flash_fwd_kernel_traitsILi192ELi128ELi64ELi8ELb0ELb0EN7cutlass6half_tE19Flash_kernel_traitsILi192ELi128ELi64ELi8ES3_EELb0ELb0ELb1ELb0ELb0ELb1ELb1ELb0EEEvNS_16Flash_fwd_paramsE,"a",@progbits
	.sectionflags	@""
	.align	4
.nv.constant0._ZN5flash16flash_fwd_kernelI23Flash_fwd_kernel_traitsILi192ELi128ELi64ELi8ELb0ELb0EN7cutlass6half_tE19Flash_kernel_traitsILi192ELi128ELi64ELi8ES3_EELb0ELb0ELb1ELb0ELb0ELb1ELb1ELb0EEEvNS_16Flash_fwd_paramsE:
	.zero		992


//--------------------- .nv.constant0._ZN5flash16flash_fwd_kernelI23Flash_fwd_kernel_traitsILi192ELi128ELi64ELi8ELb0ELb0EN7cutlass6half_tE19Flash_kernel_traitsILi192ELi128ELi64ELi8ES3_EELb0ELb0ELb1ELb0ELb0ELb0ELb0ELb0EEEvNS_16Flash_fwd_paramsE --------------------------
	.section	.nv.constant0._ZN5flash16flash_fwd_kernelI23Flash_fwd_kernel_traitsILi192ELi128ELi64ELi8ELb0ELb0EN7cutlass6half_tE19Flash_kernel_traitsILi192ELi128ELi64ELi8ES3_EELb0ELb0ELb1ELb0ELb0ELb0ELb0ELb0EEEvNS_16Flash_fwd_paramsE,"a",@progbits
	.sectionflags	@""
	.align	4
.nv.constant0._ZN5flash16flash_fwd_kernelI23Flash_fwd_kernel_traitsILi192ELi128ELi64ELi8ELb0ELb0EN7cutlass6half_tE19Flash_kernel_traitsILi192ELi128ELi64ELi8ES3_EELb0ELb0ELb1ELb0ELb0ELb0ELb0ELb0EEEvNS_16Flash_fwd_paramsE:
	.zero		992


//--------------------- .nv.constant0._ZN5flash16flash_fwd_kernelI23Flash_fwd_kernel_traitsILi192ELi128ELi64ELi8ELb0ELb0EN7cutlass6half_tE19Flash_kernel_traitsILi192ELi128ELi64ELi8ES3_EELb0ELb0ELb1ELb0ELb0ELb0ELb1ELb0EEEvNS_16Flash_fwd_paramsE --------------------------
	.section	.nv.constant0._ZN5flash16flash_fwd_kernelI23Flash_fwd_kernel_traitsILi192ELi128ELi64ELi8ELb0ELb0EN7cutlass6half_tE19Flash_kernel_traitsILi192ELi128ELi64ELi8ES3_EELb0ELb0ELb1ELb0ELb0ELb0ELb1ELb0EEEvNS_16Flash_fwd_paramsE,"a",@progbits
	.sectionflags	@""
	.align	4
.nv.constant0._ZN5flash16flash_fwd_kernelI23Flash_fwd_kernel_traitsILi192ELi128ELi64ELi8ELb0ELb0EN7cutlass6half_tE19Flash_kernel_traitsILi192ELi128ELi64ELi8ES3_EELb0ELb0ELb1ELb0ELb0ELb0ELb1ELb0EEEvNS_16Flash_fwd_paramsE:
	.zero		992


//--------------------- .nv.constant0._ZN5flash16flash_fwd_kernelI23Flash_fwd_kernel_traitsILi192ELi128ELi64ELi8ELb0ELb0EN7cutlass6half_tE19Flash_kernel_traitsILi192ELi128ELi64ELi8ES3_EELb0ELb0ELb1ELb1ELb0ELb0ELb0ELb0EEEvNS_16Flash_fwd_paramsE --------------------------
	.section	.nv.constant0._ZN5flash16flash_fwd_kernelI23Flash_fwd_kernel_traitsILi192ELi128ELi64ELi8ELb0ELb0EN7cutlass6half_tE19Flash_kernel_traitsILi192ELi128ELi64ELi8ES3_EELb0ELb0ELb1ELb1ELb0ELb0ELb0ELb0EEEvNS_16Flash_fwd_paramsE,"a",@progbits
	.sectionflags	@""
	.align	4
.nv.constant0._ZN5flash16flash_fwd_kernelI23Flash_fwd_kernel_traitsILi192ELi128ELi64ELi8ELb0ELb0EN7cutlass6half_tE19Flash_kernel_traitsILi192ELi128ELi64ELi8ES3_EELb0ELb0ELb1ELb1ELb0ELb0ELb0ELb0EEEvNS_16Flash_fwd_paramsE:
	.zero		992


//--------------------- .nv.constant0._ZN5flash16flash_fwd_kernelI23Flash_fwd_kernel_traitsILi192ELi128ELi64ELi8ELb0ELb0EN7cutlass6half_tE19Flash_kernel_traitsILi192ELi128ELi64ELi8ES3_EELb0ELb0ELb1ELb1ELb0ELb0ELb1ELb0EEEvNS_16Flash_fwd_paramsE --------------------------
	.section	.nv.constant0._ZN5flash16flash_fwd_kernelI23Flash_fwd_kernel_traitsILi192ELi128ELi64ELi8ELb0ELb0EN7cutlass6half_tE19Flash_kernel_traitsILi192ELi128ELi64ELi8ES3_EELb0ELb0ELb1ELb1ELb0ELb0ELb1ELb0EEEvNS_16Flash_fwd_paramsE,"a",@progbits
	.sectionflags	@""
	.align	4
.nv.constant0._ZN5flash16flash_fwd_kernelI23Flash_fwd_kernel_traitsILi192ELi128ELi64ELi8ELb0ELb0EN7cutlass6half_tE19Flash_kernel_traitsILi192ELi128ELi64ELi8ES3_EELb0ELb0ELb1ELb1ELb0ELb0ELb1ELb0EEEvNS_16Flash_fwd_paramsE:
	.zero		992


//--------------------- .nv.constant0._ZN5flash16flash_fwd_kernelI23Flash_fwd_kernel_traitsILi192ELi64ELi64ELi4ELb0ELb0EN7cutlass6half_tE19Flash_kernel_traitsILi192ELi64ELi64ELi4ES3_EELb1ELb0ELb0ELb0ELb0ELb0ELb0ELb0EEEvNS_16Flash_fwd_paramsE --------------------------
	.section	.nv.constant0._ZN5flash16flash_fwd_kernelI23Flash_fwd_kernel_traitsILi192ELi64ELi64ELi4ELb0ELb0EN7cutlass6half_tE19Flash_kernel_traitsILi192ELi64ELi64ELi4ES3_EELb1ELb0ELb0ELb0ELb0ELb0ELb0ELb0EEEvNS_16Flash_fwd_paramsE,"a",@progbits
	.sectionflags	@""
	.align	4
.nv.constant0._ZN5flash16flash_fwd_kernelI23Flash_fwd_kernel_traitsILi192ELi64ELi64ELi4ELb0ELb0EN7cutlass6half_tE19Flash_kernel_traitsILi192ELi64ELi64ELi4ES3_EELb1ELb0ELb0ELb0ELb0ELb0ELb0ELb0EEEvNS_16Flash_fwd_paramsE:
	.zero		992


//--------------------- .nv.constant0._ZN5flash16flash_fwd_kernelI23Flash_fwd_kernel_traitsILi192ELi64ELi64ELi4ELb0ELb0EN7cutlass6half_tE19Flash_kernel_traitsILi192ELi64ELi64ELi4ES3_EELb1ELb0ELb1ELb0ELb0ELb0ELb0ELb0EEEvNS_16Flash_fwd_paramsE --------------------------
	.section	.nv.constant0._ZN5flash16flash_fwd_kernelI23Flash_fwd_kernel_traitsILi192ELi64ELi64ELi4ELb0ELb0EN7cutlass6half_tE19Flash_kernel_traitsILi192ELi64ELi64ELi4ES3_EELb1ELb0ELb1ELb0ELb0ELb0ELb0ELb0EEEvNS_16Flash_fwd_paramsE,"a",@progbits
	.sectionflags	@""
	.align	4
.nv.constant0._ZN5flash16flash_fwd_kernelI23Flash_fwd_kernel_traitsILi192ELi64ELi64ELi4ELb0ELb0EN7cutlass6half_tE19Flash_kernel_traitsILi192ELi64ELi64ELi4ES3_EELb1ELb0ELb1ELb0ELb0ELb0ELb0ELb0EEEvNS_16Flash_fwd_paramsE:
	.zero		992


//--------------------- .nv.constant0._ZN5flash16flash_fwd_kernelI23Flash_fwd_kernel_traitsILi192ELi64ELi64ELi4ELb0ELb0EN7cutlass6half_tE19Flash_kernel_traitsILi192ELi64ELi64ELi4ES3_EELb1ELb0ELb0ELb0ELb0ELb1ELb0ELb0EEEvNS_16Flash_fwd_paramsE --------------------------
	.section	.nv.constant0._ZN5flash16flash_fwd_kernelI23Flash_fwd_kernel_traitsILi192ELi64ELi64ELi4ELb0ELb0EN7cutlass6half_tE19Flash_kernel_traitsILi192ELi64ELi64ELi4ES3_EELb1ELb0ELb0ELb0ELb0ELb1ELb0ELb0EEEvNS_16Flash_fwd_paramsE,"a",@progbits
	.sectionflags	@""
	.align	4
.nv.constant0._ZN5flash16flash_fwd_kernelI23Flash_fwd_kernel_traitsILi192ELi64ELi64ELi4ELb0ELb0EN7cutlass6half_tE19Flash_kernel_traitsILi192ELi64ELi64ELi4ES3_EELb1ELb0ELb0ELb0ELb0ELb1ELb0ELb0EEEvNS_16Flash_fwd_paramsE:
	.zero		992


//--------------------- .nv.constant0._ZN5flash16flash_fwd_kernelI23Flash_fwd_kernel_traitsILi192ELi64ELi64ELi4ELb0ELb0EN7cutlass6half_tE19Flash_kernel_traitsILi192ELi64ELi64ELi4ES3_EELb0ELb0ELb0ELb0ELb0ELb1ELb1ELb0EEEvNS_16Flash_fwd_paramsE --------------------------
	.section	.nv.constant0._ZN5flash16flash_fwd_kernelI23Flash_fwd_kernel_traitsILi192ELi64ELi64ELi4ELb0ELb0EN7cutlass6half_tE19Flash_kernel_traitsILi192ELi64ELi64ELi4ES3_EELb0ELb0ELb0ELb0ELb0ELb1ELb1ELb0EEEvNS_16Flash_fwd_paramsE,"a",@progbits
	.sectionflags	@""
	.align	4
.nv.constant0._ZN5flash16flash_fwd_kernelI23Flash_fwd_kernel_traitsILi192ELi64ELi64ELi4ELb0ELb0EN7cutlass6half_tE19Flash_kernel_traitsILi192ELi64ELi64ELi4ES3_EELb0ELb0ELb0ELb0ELb0ELb1ELb1ELb0EEEvNS_16Flash_fwd_paramsE:
	.zero		992


//--------------------- .nv.constant0._ZN5flash16flash_fwd_kernelI23Flash_fwd_kernel_traitsILi192ELi64ELi64ELi4ELb0ELb0EN7cutlass6half_tE19Flash_kernel_traitsILi192ELi64ELi64ELi4ES3_EELb1ELb0ELb0ELb1ELb0ELb0ELb0ELb0EEEvNS_16Flash_fwd_paramsE --------------------------
	.section	.nv.constant0._ZN5flash16flash_fwd_kernelI23Flash_fwd_kernel_traitsILi192ELi64ELi64ELi4ELb0ELb0EN7cutlass6half_tE19Flash_kernel_traitsILi192ELi64ELi64ELi4ES3_EELb1ELb0ELb0ELb1ELb0ELb0ELb0ELb0EEEvNS_16Flash_fwd_paramsE,"a",@progbits
	.sectionflags	@""
	.align	4
.nv.constant0._ZN5flash16flash_fwd_kernelI23Flash_fwd_kernel_traitsILi192ELi64ELi64ELi4ELb0ELb0EN7cutlass6half_tE19Flash_kernel_traitsILi192ELi64ELi64ELi4ES3_EELb1ELb0ELb0ELb1ELb0ELb0ELb0ELb0EEEvNS_16Flash_fwd_paramsE:
	.zero		992


//--------------------- .nv.constant0._ZN5flash16flash_fwd_kernelI23Flash_fwd_kernel_traitsILi192ELi64ELi64ELi4ELb0ELb0EN7cutlass6half_tE19Flash_kernel_traitsILi192ELi64ELi64ELi4ES3_EELb1ELb0ELb0ELb0ELb0ELb0ELb0ELb1EEEvNS_16Flash_fwd_paramsE --------------------------
	.section	.nv.constant0._ZN5flash16flash_fwd_kernelI23Flash_fwd_kernel_traitsILi192ELi64ELi64ELi4ELb0ELb0EN7cutlass6half_tE19Flash_kernel_traitsILi192ELi64ELi64ELi4ES3_EELb1ELb0ELb0ELb0ELb0ELb0ELb0ELb1EEEvNS_16Flash_fwd_paramsE,"a",@progbits
	.sectionflags	@""
	.align	4
.nv.constant0._ZN5flash16flash_fwd_kernelI23Flash_fwd_kernel_traitsILi192ELi64ELi64ELi4ELb0ELb0EN7cutlass6half_tE19Flash_kernel_traitsILi192ELi64ELi64ELi4ES3_EELb1ELb0ELb0ELb0ELb0ELb0ELb0ELb1EEEvNS_16Flash_fwd_paramsE:
	.zero		992


//--------------------- .nv.constant0._ZN5flash16flash_fwd_kernelI23Flash_fwd_kernel_traitsILi192ELi64ELi64ELi4ELb0ELb0EN7cutlass6half_tE19Flash_kernel_traitsILi192ELi64ELi64ELi4ES3_EELb0ELb0ELb0ELb0ELb0ELb0ELb1ELb0EEEvNS_16Flash_fwd_paramsE --------------------------
	.section	.nv.constant0._ZN5flash16flash_fwd_kernelI23Flash_fwd_kernel_traitsILi192ELi64ELi64ELi4ELb0ELb0EN7cutlass6half_tE19Flash_kernel_traitsILi192ELi64ELi64ELi4ES3_EELb0ELb0ELb0ELb0ELb0ELb0ELb1ELb0EEEvNS_16Flash_fwd_paramsE,"a",@progbits
	.sectionflags	@""
	.align	4
.nv.constant0._ZN5flash16flash_fwd_kernelI23Flash_fwd_kernel_traitsILi192ELi64ELi64ELi4ELb0ELb0EN7cutlass6half_tE19Flash_kernel_traitsILi192ELi64ELi64ELi4ES3_EELb0ELb0ELb0ELb0ELb0ELb0ELb1ELb0EEEvNS_16Flash_fwd_paramsE:
	.zero		992


//--------------------- .nv.constant0._ZN5flash16flash_fwd_kernelI23Flash_fwd_kernel_traitsILi192ELi64ELi64ELi4ELb0ELb0EN7cutlass6half_tE19Flash_kernel_traitsILi192ELi64ELi64ELi4ES3_EELb1ELb0ELb0ELb1ELb0ELb0ELb0ELb1EEEvNS_16Flash_fwd_paramsE --------------------------
	.section	.nv.constant0._ZN5flash16flash_fwd_kernelI23Flash_fwd_kernel_traitsILi192ELi64ELi64ELi4ELb0ELb0EN7cutlass6half_tE19Flash_kernel_traitsILi192ELi64ELi64ELi4ES3_EELb1ELb0ELb0ELb1ELb0ELb0ELb0ELb1EEEvNS_16Flash_fwd_paramsE,"a",@progbits
	.sectionflags	@""
	.align	4
.nv.constant0._ZN5flash16flash_fwd_kernelI23Flash_fwd_kernel_traitsILi192ELi64ELi64ELi4ELb0ELb0EN7cutlass6half_tE19Flash_kernel_traitsILi192ELi64ELi64ELi4ES3_EELb1ELb0ELb0ELb1ELb0ELb0ELb0ELb1EEEvNS_16Flash_fwd_paramsE:
	.zero		992


//--------------------- .nv.constant0._ZN5flash16flash_fwd_kernelI23Flash_fwd_kernel_traitsILi192ELi64ELi64ELi4ELb0ELb0EN7cutlass6half_tE19Flash_kernel_traitsILi192ELi64ELi64ELi4ES3_EELb0ELb0ELb0ELb1ELb0ELb0ELb1ELb0EEEvNS_16Flash_fwd_paramsE --------------------------
	.section	.nv.constant0._ZN5flash16flash_fwd_kernelI23Flash_fwd_kernel_traitsILi192ELi64ELi64ELi4ELb0ELb0EN7cutlass6half_tE19Flash_kernel_traitsILi192ELi64ELi64ELi4ES3_EELb0ELb0ELb0ELb1ELb0ELb0ELb1ELb0EEEvNS_16Flash_fwd_paramsE,"a",@progbits
	.sectionflags	@""
	.align	4
.nv.constant0._ZN5flash16flash_fwd_kernelI23Flash_fwd_kernel_traitsILi192ELi64ELi64ELi4ELb0ELb0EN7cutlass6half_tE19Flash_kernel_traitsILi192ELi64ELi64ELi4ES3_EELb0ELb0ELb0ELb1ELb0ELb0ELb1ELb0EEEvNS_16Flash_fwd_paramsE:
	.zero		992


//--------------------- .nv.constant0._ZN5flash16flash_fwd_kernelI23Flash_fwd_kernel_traitsILi192ELi64ELi64ELi4ELb0ELb0EN7cutlass6half_tE19Flash_kernel_traitsILi192ELi64ELi64ELi4ES3_EELb1ELb0ELb1ELb0ELb0ELb1ELb0ELb0EEEvNS_16Flash_fwd_paramsE --------------------------
	.section	.nv.constant0._ZN5flash16flash_fwd_kernelI23Flash_fwd_kernel_traitsILi192ELi64ELi64ELi4ELb0ELb0EN7cutlass6half_tE19Flash_kernel_traitsILi192ELi64ELi64ELi4ES3_EELb1ELb0ELb1ELb0ELb0ELb1ELb0ELb0EEEvNS_16Flash_fwd_paramsE,"a",@progbits
	.sectionflags	@""
	.align	4
.nv.constant0._ZN5flash16flash_fwd_kernelI23Flash_fwd_kernel_traitsILi192ELi64ELi64ELi4ELb0ELb0EN7cutlass6half_tE19Flash_kernel_traitsILi192ELi64ELi64ELi4ES3_EELb1ELb0ELb1ELb0ELb0ELb1ELb0ELb0EEEvNS_16Flash_fwd_paramsE:
	.zero		992


//--------------------- .nv.constant0._ZN5flash16flash_fwd_kernelI23Flash_fwd_kernel_traitsILi192ELi64ELi64ELi4ELb0ELb0EN7cutlass6half_tE19Flash_kernel_traitsILi192ELi64ELi64ELi4ES3_EELb0ELb0ELb1ELb0ELb0ELb1ELb1ELb0EEEvNS_16Flash_fwd_paramsE --------------------------
	.section	.nv.constant0._ZN5flash16flash_fwd_kernelI23Flash_fwd_kernel_traitsILi192ELi64ELi64ELi4ELb0ELb0EN7cutlass6half_tE19Flash_kernel_traitsILi192ELi64ELi64ELi4ES3_EELb0ELb0ELb1ELb0ELb0ELb1ELb1ELb0EEEvNS_16Flash_fwd_paramsE,"a",@progbits
	.sectionflags	@""
	.align	4
.nv.constant0._ZN5flash16flash_fwd_kernelI23Flash_fwd_kernel_traitsILi192ELi64ELi64ELi4ELb0ELb0EN7cutlass6half_tE19Flash_kernel_traitsILi192ELi64ELi64ELi4ES3_EELb0ELb0ELb1ELb0ELb0ELb1ELb1ELb0EEEvNS_16Flash_fwd_paramsE:
	.zero		992


//--------------------- .nv.constant0._ZN5flash16flash_fwd_kernelI23Flash_fwd_kernel_traitsILi192ELi64ELi64ELi4ELb0ELb0EN7cutlass6half_tE19Flash_kernel_traitsILi192ELi64ELi64ELi4ES3_EELb1ELb0ELb1ELb1ELb0ELb0ELb0ELb0EEEvNS_16Flash_fwd_paramsE --------------------------
	.section	.nv.constant0._ZN5flash16flash_fwd_kernelI23Flash_fwd_kernel_traitsILi192ELi64ELi64ELi4ELb0ELb0EN7cutlass6half_tE19Flash_kernel_traitsILi192ELi64ELi64ELi4ES3_EELb1ELb0ELb1ELb1ELb0ELb0ELb0ELb0EEEvNS_16Flash_fwd_paramsE,"a",@progbits
	.sectionflags	@""
	.align	4
.nv.constant0._ZN5flash16flash_fwd_kernelI23Flash_fwd_kernel_traitsILi192ELi64ELi64ELi4ELb0ELb0EN7cutlass6half_tE19Flash_kernel_traitsILi192ELi64ELi64ELi4ES3_EELb1ELb0ELb1ELb1ELb0ELb0ELb0ELb0EEEvNS_16Flash_fwd_paramsE:
	.zero		992


//--------------------- .nv.constant0._ZN5flash16flash_fwd_kernelI23Flash_fwd_kernel_traitsILi192ELi64ELi64ELi4ELb0ELb0EN7cutlass6half_tE19Flash_kernel_traitsILi192ELi64ELi64ELi4ES3_EELb1ELb0ELb1ELb0ELb0ELb0ELb0ELb1EEEvNS_16Flash_fwd_paramsE --------------------------
	.section	.nv.constant0._ZN5flash16flash_fwd_kernelI23Flash_fwd_kernel_traitsILi192ELi64ELi64ELi4ELb0ELb0EN7cutlass6half_tE19Flash_kernel_traitsILi192ELi64ELi64ELi4ES3_EELb1ELb0ELb1ELb0ELb0ELb0ELb0ELb1EEEvNS_16Flash_fwd_paramsE,"a",@progbits
	.sectionflags	@""
	.align	4
.nv.constant0._ZN5flash16flash_fwd_kernelI23Flash_fwd_kernel_traitsILi192ELi64ELi64ELi4ELb0ELb0EN7cutlass6half_tE19Flash_kernel_traitsILi192ELi64ELi64ELi4ES3_EELb1ELb0ELb1ELb0ELb0ELb0ELb0ELb1EEEvNS_16Flash_fwd_paramsE:
	.zero		992


//--------------------- .nv.constant0._ZN5flash16flash_fwd_kernelI23Flash_fwd_kernel_traitsILi192ELi64ELi64ELi4ELb0ELb0EN7cutlass6half_tE19Flash_kernel_traitsILi192ELi64ELi64ELi4ES3_EELb0ELb0ELb1ELb0ELb0ELb0ELb1ELb0EEEvNS_16Flash_fwd_paramsE --------------------------
	.section	.nv.constant0._ZN5flash16flash_fwd_kernelI23Flash_fwd_kernel_traitsILi192ELi64ELi64ELi4ELb0ELb0EN7cutlass6half_tE19Flash_kernel_traitsILi192ELi64ELi64ELi4ES3_EELb0ELb0ELb1ELb0ELb0ELb0ELb1ELb0EEEvNS_16Flash_fwd_paramsE,"a",@progbits
	.sectionflags	@""
	.align	4
.nv.constant0._ZN5flash16flash_fwd_kernelI23Flash_fwd_kernel_traitsILi192ELi64ELi64ELi4ELb0ELb0EN7cutlass6half_tE19Flash_kernel_traitsILi192ELi64ELi64ELi4ES3_EELb0ELb0ELb1ELb0ELb0ELb0ELb1ELb0EEEvNS_16Flash_fwd_paramsE:
	.zero		992


//--------------------- .nv.constant0._ZN5flash16flash_fwd_kernelI23Flash_fwd_kernel_traitsILi192ELi64ELi64ELi4ELb0ELb0EN7cutlass6half_tE19Flash_kernel_traitsILi192ELi64ELi64ELi4ES3_EELb1ELb0ELb1ELb1ELb0ELb0ELb0ELb1EEEvNS_16Flash_fwd_paramsE --------------------------
	.section	.nv.constant0._ZN5flash16flash_fwd_kernelI23Flash_fwd_kernel_traitsILi192ELi64ELi64ELi4ELb0ELb0EN7cutlass6half_tE19Flash_kernel_traitsILi192ELi64ELi64ELi4ES3_EELb1ELb0ELb1ELb1ELb0ELb0ELb0ELb1EEEvNS_16Flash_fwd_paramsE,"a",@progbits
	.sectionflags	@""
	.align	4
.nv.constant0._ZN5flash16flash_fwd_kernelI23Flash_fwd_kernel_traitsILi192ELi64ELi64ELi4ELb0ELb0EN7cutlass6half_tE19Flash_kernel_traitsILi192ELi64ELi64ELi4ES3_EELb1ELb0ELb1ELb1ELb0ELb0ELb0ELb1EEEvNS_16Flash_fwd_paramsE:
	.zero		992


//--------------------- .nv.constant0._ZN5flash16flash_fwd_kernelI23Flash_fwd_kernel_traitsILi192ELi64ELi64ELi4ELb0ELb0EN7cutlass6half_tE19Flash_kernel_traitsILi192ELi64ELi64ELi4ES3_EELb0ELb0ELb1ELb1ELb0ELb0ELb1ELb0EEEvNS_16Flash_fwd_paramsE --------------------------
	.section	.nv.constant0._ZN5flash16flash_fwd_kernelI23Flash_fwd_kernel_traitsILi192ELi64ELi64ELi4ELb0ELb0EN7cutlass6half_tE19Flash_kernel_traitsILi192ELi64ELi64ELi4ES3_EELb0ELb0ELb1ELb1ELb0ELb0ELb1ELb0EEEvNS_16Flash_fwd_paramsE,"a",@progbits
	.sectionflags	@""
	.align	4
.nv.constant0._ZN5flash16flash_fwd_kernelI23Flash_fwd_kernel_traitsILi192ELi64ELi64ELi4ELb0ELb0EN7cutlass6half_tE19Flash_kernel_traitsILi192ELi64ELi64ELi4ES3_EELb0ELb0ELb1ELb1ELb0ELb0ELb1ELb0EEEvNS_16Flash_fwd_paramsE:
	.zero		992


//--------------------- SYMBOLS --------------------------

	.type		.nv.reservedSmem.offset0,@object
	.size		.nv.reservedSmem.offset0,0x4
